	.target	sm_80

	.elftype	@"ET_EXEC"


//--------------------- .note.nv.tkinfo           --------------------------
	.section	.note.nv.tkinfo,"",@"SHT_NOTE"
	.sectionflags	@"SHF_NOTE_NV_TKINFO"
	.tkinfo
        /*0018*/ 	.word	0x00000002
        /*0030*/ 	.string	""
        /*0030*/ 	.string	"ptxas"
        /*0030*/ 	.string	"Cuda compilation tools, release 13.0, V13.0.88"
        /*0030*/ 	.string	"Build cuda_13.0.r13.0/compiler.36424714_0"
        /*0030*/ 	.string	"-arch sm_80 -m 64 "



//--------------------- .note.nv.cuinfo           --------------------------
	.section	.note.nv.cuinfo,"",@"SHT_NOTE"
	.sectionflags	@"SHF_NOTE_NV_CUINFO"
        /*0018*/ 	.short	0x0002
        /*001a*/ 	.short	0x0050
        /*001c*/ 	.short	0x0082
	.zero		2


//--------------------- .nv.info                  --------------------------
	.section	.nv.info,"",@"SHT_CUDA_INFO"
	.align	4


	//----- nvinfo : EIATTR_REGCOUNT
	.align		4
        /*0000*/ 	.byte	0x04, 0x2f
        /*0002*/ 	.short	(.L_12 - .L_11)
	.align		4
.L_11:
        /*0004*/ 	.word	index@(_ZN5flash24flash_fwd_splitkv_kernelI23Flash_fwd_kernel_traitsILi192ELi64ELi64ELi4ELb0ELb0EN7cutlass6half_tE19Flash_kernel_traitsILi192ELi64ELi64ELi4ES3_EELb0ELb1ELb1ELb0ELb0ELb1ELb1ELb1EEEvNS_16Flash_fwd_paramsE)
        /*0008*/ 	.word	0x000000ff


	//----- nvinfo : EIATTR_FRAME_SIZE
	.align		4
.L_12:
        /*000c*/ 	.byte	0x04, 0x11
        /*000e*/ 	.short	(.L_14 - .L_13)
	.align		4
.L_13:
        /*0010*/ 	.word	index@($__internal_14_$__cuda_sm70_shflsync_bfly_p)
        /*0014*/ 	.word	0x00000000


	//----- nvinfo : EIATTR_FRAME_SIZE
	.align		4
.L_14:
        /*0018*/ 	.byte	0x04, 0x11
        /*001a*/ 	.short	(.L_16 - .L_15)
	.align		4
.L_15:
        /*001c*/ 	.word	index@($_ZN5flash24flash_fwd_splitkv_kernelI23Flash_fwd_kernel_traitsILi192ELi64ELi64ELi4ELb0ELb0EN7cutlass6half_tE19Flash_kernel_traitsILi192ELi64ELi64ELi4ES3_EELb0ELb1ELb1ELb0ELb0ELb1ELb1ELb1EEEvNS_16Flash_fwd_paramsE$_ZN5flash30compute_attn_1rowblock_splitkvI23Flash_fwd_kernel_traitsILi192ELi64ELi64ELi4ELb0ELb0EN7cutlass6half_tE19Flash_kernel_traitsILi192ELi64ELi64ELi4ES3_EELb0ELb1ELb1ELb0ELb0ELb1ELb1ELb1ENS_16Flash_fwd_paramsEEEvRKT8_iiiii)
        /*0020*/ 	.word	0x00000000


	//----- nvinfo : EIATTR_FRAME_SIZE
	.align		4
.L_16:
        /*0024*/ 	.byte	0x04, 0x11
        /*0026*/ 	.short	(.L_18 - .L_17)
	.align		4
.L_17:
        /*0028*/ 	.word	index@(_ZN5flash24flash_fwd_splitkv_kernelI23Flash_fwd_kernel_traitsILi192ELi64ELi64ELi4ELb0ELb0EN7cutlass6half_tE19Flash_kernel_traitsILi192ELi64ELi64ELi4ES3_EELb0ELb1ELb1ELb0ELb0ELb1ELb1ELb1EEEvNS_16Flash_fwd_paramsE)
        /*002c*/ 	.word	0x00000000


	//----- nvinfo : EIATTR_REGCOUNT
	.align		4
.L_18:
        /*0030*/ 	.byte	0x04, 0x2f
        /*0032*/ 	.short	(.L_20 - .L_19)
	.align		4
.L_19:
        /*0034*/ 	.word	index@(_ZN5flash24flash_fwd_splitkv_kernelI23Flash_fwd_kernel_traitsILi192ELi64ELi64ELi4ELb0ELb0EN7cutlass6half_tE19Flash_kernel_traitsILi192ELi64ELi64ELi4ES3_EELb0ELb1ELb1ELb0ELb0ELb0ELb1ELb1EEEvNS_16Flash_fwd_paramsE)
        /*0038*/ 	.word	0x000000f3


	//----- nvinfo : EIATTR_FRAME_SIZE
	.align		4
.L_20:
        /*003c*/ 	.byte	0x04, 0x11
        /*003e*/ 	.short	(.L_22 - .L_21)
	.align		4
.L_21:
        /*0040*/ 	.word	index@(_ZN5flash24flash_fwd_splitkv_kernelI23Flash_fwd_kernel_traitsILi192ELi64ELi64ELi4ELb0ELb0EN7cutlass6half_tE19Flash_kernel_traitsILi192ELi64ELi64ELi4ES3_EELb0ELb1ELb1ELb0ELb0ELb0ELb1ELb1EEEvNS_16Flash_fwd_paramsE)
        /*0044*/ 	.word	0x00000000


	//----- nvinfo : EIATTR_REGCOUNT
	.align		4
.L_22:
        /*0048*/ 	.byte	0x04, 0x2f
        /*004a*/ 	.short	(.L_24 - .L_23)
	.align		4
.L_23:
        /*004c*/ 	.word	index@(_ZN5flash24flash_fwd_splitkv_kernelI23Flash_fwd_kernel_traitsILi192ELi64ELi64ELi4ELb0ELb0EN7cutlass6half_tE19Flash_kernel_traitsILi192ELi64ELi64ELi4ES3_EELb0ELb1ELb0ELb0ELb1ELb1ELb1ELb1EEEvNS_16Flash_fwd_paramsE)
        /*0050*/ 	.word	0x000000f2


	//----- nvinfo : EIATTR_FRAME_SIZE
	.align		4
.L_24:
        /*0054*/ 	.byte	0x04, 0x11
        /*0056*/ 	.short	(.L_26 - .L_25)
	.align		4
.L_25:
        /*0058*/ 	.word	index@(_ZN5flash24flash_fwd_splitkv_kernelI23Flash_fwd_kernel_traitsILi192ELi64ELi64ELi4ELb0ELb0EN7cutlass6half_tE19Flash_kernel_traitsILi192ELi64ELi64ELi4ES3_EELb0ELb1ELb0ELb0ELb1ELb1ELb1ELb1EEEvNS_16Flash_fwd_paramsE)
        /*005c*/ 	.word	0x00000000


	//----- nvinfo : EIATTR_REGCOUNT
	.align		4
.L_26:
        /*0060*/ 	.byte	0x04, 0x2f
        /*0062*/ 	.short	(.L_28 - .L_27)
	.align		4
.L_27:
        /*0064*/ 	.word	index@(_ZN5flash24flash_fwd_splitkv_kernelI23Flash_fwd_kernel_traitsILi192ELi64ELi64ELi4ELb0ELb0EN7cutlass6half_tE19Flash_kernel_traitsILi192ELi64ELi64ELi4ES3_EELb0ELb1ELb0ELb0ELb1ELb0ELb1ELb1EEEvNS_16Flash_fwd_paramsE)
        /*0068*/ 	.word	0x000000ef


	//----- nvinfo : EIATTR_FRAME_SIZE
	.align		4
.L_28:
        /*006c*/ 	.byte	0x04, 0x11
        /*006e*/ 	.short	(.L_30 - .L_29)
	.align		4
.L_29:
        /*0070*/ 	.word	index@(_ZN5flash24flash_fwd_splitkv_kernelI23Flash_fwd_kernel_traitsILi192ELi64ELi64ELi4ELb0ELb0EN7cutlass6half_tE19Flash_kernel_traitsILi192ELi64ELi64ELi4ES3_EELb0ELb1ELb0ELb0ELb1ELb0ELb1ELb1EEEvNS_16Flash_fwd_paramsE)
        /*0074*/ 	.word	0x00000000


	//----- nvinfo : EIATTR_REGCOUNT
	.align		4
.L_30:
        /*0078*/ 	.byte	0x04, 0x2f
        /*007a*/ 	.short	(.L_32 - .L_31)
	.align		4
.L_31:
        /*007c*/ 	.word	index@(_ZN5flash24flash_fwd_splitkv_kernelI23Flash_fwd_kernel_traitsILi192ELi64ELi64ELi4ELb0ELb0EN7cutlass6half_tE19Flash_kernel_traitsILi192ELi64ELi64ELi4ES3_EELb0ELb1ELb1ELb0ELb0ELb1ELb1ELb0EEEvNS_16Flash_fwd_paramsE)
        /*0080*/ 	.word	0x000000ff


	//----- nvinfo : EIATTR_FRAME_SIZE
	.align		4
.L_32:
        /*0084*/ 	.byte	0x04, 0x11
        /*0086*/ 	.short	(.L_34 - .L_33)
	.align		4
.L_33:
        /*0088*/ 	.word	index@(_ZN5flash24flash_fwd_splitkv_kernelI23Flash_fwd_kernel_traitsILi192ELi64ELi64ELi4ELb0ELb0EN7cutlass6half_tE19Flash_kernel_traitsILi192ELi64ELi64ELi4ES3_EELb0ELb1ELb1ELb0ELb0ELb1ELb1ELb0EEEvNS_16Flash_fwd_paramsE)
        /*008c*/ 	.word	0x00000000


	//----- nvinfo : EIATTR_REGCOUNT
	.align		4
.L_34:
        /*0090*/ 	.byte	0x04, 0x2f
        /*0092*/ 	.short	(.L_36 - .L_35)
	.align		4
.L_35:
        /*0094*/ 	.word	index@(_ZN5flash24flash_fwd_splitkv_kernelI23Flash_fwd_kernel_traitsILi192ELi64ELi64ELi4ELb0ELb0EN7cutlass6half_tE19Flash_kernel_traitsILi192ELi64ELi64ELi4ES3_EELb0ELb1ELb1ELb0ELb0ELb0ELb1ELb0EEEvNS_16Flash_fwd_paramsE)
        /*0098*/ 	.word	0x000000f0


	//----- nvinfo : EIATTR_FRAME_SIZE
	.align		4
.L_36:
        /*009c*/ 	.byte	0x04, 0x11
        /*009e*/ 	.short	(.L_38 - .L_37)
	.align		4
.L_37:
        /*00a0*/ 	.word	index@(_ZN5flash24flash_fwd_splitkv_kernelI23Flash_fwd_kernel_traitsILi192ELi64ELi64ELi4ELb0ELb0EN7cutlass6half_tE19Flash_kernel_traitsILi192ELi64ELi64ELi4ES3_EELb0ELb1ELb1ELb0ELb0ELb0ELb1ELb0EEEvNS_16Flash_fwd_paramsE)
        /*00a4*/ 	.word	0x00000000


	//----- nvinfo : EIATTR_REGCOUNT
	.align		4
.L_38:
        /*00a8*/ 	.byte	0x04, 0x2f
        /*00aa*/ 	.short	(.L_40 - .L_39)
	.align		4
.L_39:
        /*00ac*/ 	.word	index@(_ZN5flash24flash_fwd_splitkv_kernelI23Flash_fwd_kernel_traitsILi192ELi64ELi64ELi4ELb0ELb0EN7cutlass6half_tE19Flash_kernel_traitsILi192ELi64ELi64ELi4ES3_EELb0ELb1ELb0ELb0ELb1ELb1ELb1ELb0EEEvNS_16Flash_fwd_paramsE)
        /*00b0*/ 	.word	0x000000ff


	//----- nvinfo : EIATTR_FRAME_SIZE
	.align		4
.L_40:
        /*00b4*/ 	.byte	0x04, 0x11
        /*00b6*/ 	.short	(.L_42 - .L_41)
	.align		4
.L_41:
        /*00b8*/ 	.word	index@(_ZN5flash24flash_fwd_splitkv_kernelI23Flash_fwd_kernel_traitsILi192ELi64ELi64ELi4ELb0ELb0EN7cutlass6half_tE19Flash_kernel_traitsILi192ELi64ELi64ELi4ES3_EELb0ELb1ELb0ELb0ELb1ELb1ELb1ELb0EEEvNS_16Flash_fwd_paramsE)
        /*00bc*/ 	.word	0x00000000


	//----- nvinfo : EIATTR_REGCOUNT
	.align		4
.L_42:
        /*00c0*/ 	.byte	0x04, 0x2f
        /*00c2*/ 	.short	(.L_44 - .L_43)
	.align		4
.L_43:
        /*00c4*/ 	.word	index@(_ZN5flash24flash_fwd_splitkv_kernelI23Flash_fwd_kernel_traitsILi192ELi64ELi64ELi4ELb0ELb0EN7cutlass6half_tE19Flash_kernel_traitsILi192ELi64ELi64ELi4ES3_EELb0ELb1ELb0ELb0ELb1ELb0ELb1ELb0EEEvNS_16Flash_fwd_paramsE)
        /*00c8*/ 	.word	0x000000ee


	//----- nvinfo : EIATTR_FRAME_SIZE
	.align		4
.L_44:
        /*00cc*/ 	.byte	0x04, 0x11
        /*00ce*/ 	.short	(.L_46 - .L_45)
	.align		4
.L_45:
        /*00d0*/ 	.word	index@(_ZN5flash24flash_fwd_splitkv_kernelI23Flash_fwd_kernel_traitsILi192ELi64ELi64ELi4ELb0ELb0EN7cutlass6half_tE19Flash_kernel_traitsILi192ELi64ELi64ELi4ES3_EELb0ELb1ELb0ELb0ELb1ELb0ELb1ELb0EEEvNS_16Flash_fwd_paramsE)
        /*00d4*/ 	.word	0x00000000


	//----- nvinfo : EIATTR_REGCOUNT
	.align		4
.L_46:
        /*00d8*/ 	.byte	0x04, 0x2f
        /*00da*/ 	.short	(.L_48 - .L_47)
	.align		4
.L_47:
        /*00dc*/ 	.word	index@(_ZN5flash24flash_fwd_splitkv_kernelI23Flash_fwd_kernel_traitsILi192ELi64ELi64ELi4ELb0ELb0EN7cutlass6half_tE19Flash_kernel_traitsILi192ELi64ELi64ELi4ES3_EELb0ELb1ELb1ELb0ELb0ELb1ELb0ELb1EEEvNS_16Flash_fwd_paramsE)
        /*00e0*/ 	.word	0x000000ff


	//----- nvinfo : EIATTR_FRAME_SIZE
	.align		4
.L_48:
        /*00e4*/ 	.byte	0x04, 0x11
        /*00e6*/ 	.short	(.L_50 - .L_49)
	.align		4
.L_49:
        /*00e8*/ 	.word	index@(_ZN5flash24flash_fwd_splitkv_kernelI23Flash_fwd_kernel_traitsILi192ELi64ELi64ELi4ELb0ELb0EN7cutlass6half_tE19Flash_kernel_traitsILi192ELi64ELi64ELi4ES3_EELb0ELb1ELb1ELb0ELb0ELb1ELb0ELb1EEEvNS_16Flash_fwd_paramsE)
        /*00ec*/ 	.word	0x00000000


	//----- nvinfo : EIATTR_REGCOUNT
	.align		4
.L_50:
        /*00f0*/ 	.byte	0x04, 0x2f
        /*00f2*/ 	.short	(.L_52 - .L_51)
	.align		4
.L_51:
        /*00f4*/ 	.word	index@(_ZN5flash24flash_fwd_splitkv_kernelI23Flash_fwd_kernel_traitsILi192ELi64ELi64ELi4ELb0ELb0EN7cutlass6half_tE19Flash_kernel_traitsILi192ELi64ELi64ELi4ES3_EELb0ELb1ELb1ELb0ELb0ELb0ELb0ELb1EEEvNS_16Flash_fwd_paramsE)
        /*00f8*/ 	.word	0x000000f3


	//----- nvinfo : EIATTR_FRAME_SIZE
	.align		4
.L_52:
        /*00fc*/ 	.byte	0x04, 0x11
        /*00fe*/ 	.short	(.L_54 - .L_53)
	.align		4
.L_53:
        /*0100*/ 	.word	index@(_ZN5flash24flash_fwd_splitkv_kernelI23Flash_fwd_kernel_traitsILi192ELi64ELi64ELi4ELb0ELb0EN7cutlass6half_tE19Flash_kernel_traitsILi192ELi64ELi64ELi4ES3_EELb0ELb1ELb1ELb0ELb0ELb0ELb0ELb1EEEvNS_16Flash_fwd_paramsE)
        /*0104*/ 	.word	0x00000000


	//----- nvinfo : EIATTR_REGCOUNT
	.align		4
.L_54:
        /*0108*/ 	.byte	0x04, 0x2f
        /*010a*/ 	.short	(.L_56 - .L_55)
	.align		4
.L_55:
        /*010c*/ 	.word	index@(_ZN5flash24flash_fwd_splitkv_kernelI23Flash_fwd_kernel_traitsILi192ELi64ELi64ELi4ELb0ELb0EN7cutlass6half_tE19Flash_kernel_traitsILi192ELi64ELi64ELi4ES3_EELb0ELb1ELb0ELb0ELb1ELb1ELb0ELb1EEEvNS_16Flash_fwd_paramsE)
        /*0110*/ 	.word	0x000000f2


	//----- nvinfo : EIATTR_FRAME_SIZE
	.align		4
.L_56:
        /*0114*/ 	.byte	0x04, 0x11
        /*0116*/ 	.short	(.L_58 - .L_57)
	.align		4
.L_57:
        /*0118*/ 	.word	index@(_ZN5flash24flash_fwd_splitkv_kernelI23Flash_fwd_kernel_traitsILi192ELi64ELi64ELi4ELb0ELb0EN7cutlass6half_tE19Flash_kernel_traitsILi192ELi64ELi64ELi4ES3_EELb0ELb1ELb0ELb0ELb1ELb1ELb0ELb1EEEvNS_16Flash_fwd_paramsE)
        /*011c*/ 	.word	0x00000000


	//----- nvinfo : EIATTR_REGCOUNT
	.align		4
.L_58:
        /*0120*/ 	.byte	0x04, 0x2f
        /*0122*/ 	.short	(.L_60 - .L_59)
	.align		4
.L_59:
        /*0124*/ 	.word	index@(_ZN5flash24flash_fwd_splitkv_kernelI23Flash_fwd_kernel_traitsILi192ELi64ELi64ELi4ELb0ELb0EN7cutlass6half_tE19Flash_kernel_traitsILi192ELi64ELi64ELi4ES3_EELb0ELb1ELb0ELb0ELb1ELb0ELb0ELb1EEEvNS_16Flash_fwd_paramsE)
        /*0128*/ 	.word	0x000000ef


	//----- nvinfo : EIATTR_FRAME_SIZE
	.align		4
.L_60:
        /*012c*/ 	.byte	0x04, 0x11
        /*012e*/ 	.short	(.L_62 - .L_61)
	.align		4
.L_61:
        /*0130*/ 	.word	index@(_ZN5flash24flash_fwd_splitkv_kernelI23Flash_fwd_kernel_traitsILi192ELi64ELi64ELi4ELb0ELb0EN7cutlass6half_tE19Flash_kernel_traitsILi192ELi64ELi64ELi4ES3_EELb0ELb1ELb0ELb0ELb1ELb0ELb0ELb1EEEvNS_16Flash_fwd_paramsE)
        /*0134*/ 	.word	0x00000000


	//----- nvinfo : EIATTR_REGCOUNT
	.align		4
.L_62:
        /*0138*/ 	.byte	0x04, 0x2f
        /*013a*/ 	.short	(.L_64 - .L_63)
	.align		4
.L_63:
        /*013c*/ 	.word	index@(_ZN5flash24flash_fwd_splitkv_kernelI23Flash_fwd_kernel_traitsILi192ELi64ELi64ELi4ELb0ELb0EN7cutlass6half_tE19Flash_kernel_traitsILi192ELi64ELi64ELi4ES3_EELb0ELb1ELb1ELb0ELb0ELb1ELb0ELb0EEEvNS_16Flash_fwd_paramsE)
        /*0140*/ 	.word	0x000000ff


	//----- nvinfo : EIATTR_FRAME_SIZE
	.align		4
.L_64:
        /*0144*/ 	.byte	0x04, 0x11
        /*0146*/ 	.short	(.L_66 - .L_65)
	.align		4
.L_65:
        /*0148*/ 	.word	index@(_ZN5flash24flash_fwd_splitkv_kernelI23Flash_fwd_kernel_traitsILi192ELi64ELi64ELi4ELb0ELb0EN7cutlass6half_tE19Flash_kernel_traitsILi192ELi64ELi64ELi4ES3_EELb0ELb1ELb1ELb0ELb0ELb1ELb0ELb0EEEvNS_16Flash_fwd_paramsE)
        /*014c*/ 	.word	0x00000000


	//----- nvinfo : EIATTR_REGCOUNT
	.align		4
.L_66:
        /*0150*/ 	.byte	0x04, 0x2f
        /*0152*/ 	.short	(.L_68 - .L_67)
	.align		4
.L_67:
        /*0154*/ 	.word	index@(_ZN5flash24flash_fwd_splitkv_kernelI23Flash_fwd_kernel_traitsILi192ELi64ELi64ELi4ELb0ELb0EN7cutlass6half_tE19Flash_kernel_traitsILi192ELi64ELi64ELi4ES3_EELb0ELb1ELb1ELb0ELb0ELb0ELb0ELb0EEEvNS_16Flash_fwd_paramsE)
        /*0158*/ 	.word	0x000000f2


	//----- nvinfo : EIATTR_FRAME_SIZE
	.align		4
.L_68:
        /*015c*/ 	.byte	0x04, 0x11
        /*015e*/ 	.short	(.L_70 - .L_69)
	.align		4
.L_69:
        /*0160*/ 	.word	index@(_ZN5flash24flash_fwd_splitkv_kernelI23Flash_fwd_kernel_traitsILi192ELi64ELi64ELi4ELb0ELb0EN7cutlass6half_tE19Flash_kernel_traitsILi192ELi64ELi64ELi4ES3_EELb0ELb1ELb1ELb0ELb0ELb0ELb0ELb0EEEvNS_16Flash_fwd_paramsE)
        /*0164*/ 	.word	0x00000000


	//----- nvinfo : EIATTR_REGCOUNT
	.align		4
.L_70:
        /*0168*/ 	.byte	0x04, 0x2f
        /*016a*/ 	.short	(.L_72 - .L_71)
	.align		4
.L_71:
        /*016c*/ 	.word	index@(_ZN5flash24flash_fwd_splitkv_kernelI23Flash_fwd_kernel_traitsILi192ELi64ELi64ELi4ELb0ELb0EN7cutlass6half_tE19Flash_kernel_traitsILi192ELi64ELi64ELi4ES3_EELb0ELb1ELb0ELb0ELb1ELb1ELb0ELb0EEEvNS_16Flash_fwd_paramsE)
        /*0170*/ 	.word	0x000000ff


	//----- nvinfo : EIATTR_FRAME_SIZE
	.align		4
.L_72:
        /*0174*/ 	.byte	0x04, 0x11
        /*0176*/ 	.short	(.L_74 - .L_73)
	.align		4
.L_73:
        /*0178*/ 	.word	index@(_ZN5flash24flash_fwd_splitkv_kernelI23Flash_fwd_kernel_traitsILi192ELi64ELi64ELi4ELb0ELb0EN7cutlass6half_tE19Flash_kernel_traitsILi192ELi64ELi64ELi4ES3_EELb0ELb1ELb0ELb0ELb1ELb1ELb0ELb0EEEvNS_16Flash_fwd_paramsE)
        /*017c*/ 	.word	0x00000000


	//----- nvinfo : EIATTR_REGCOUNT
	.align		4
.L_74:
        /*0180*/ 	.byte	0x04, 0x2f
        /*0182*/ 	.short	(.L_76 - .L_75)
	.align		4
.L_75:
        /*0184*/ 	.word	index@(_ZN5flash24flash_fwd_splitkv_kernelI23Flash_fwd_kernel_traitsILi192ELi64ELi64ELi4ELb0ELb0EN7cutlass6half_tE19Flash_kernel_traitsILi192ELi64ELi64ELi4ES3_EELb0ELb1ELb0ELb0ELb1ELb0ELb0ELb0EEEvNS_16Flash_fwd_paramsE)
        /*0188*/ 	.word	0x000000ee


	//----- nvinfo : EIATTR_FRAME_SIZE
	.align		4
.L_76:
        /*018c*/ 	.byte	0x04, 0x11
        /*018e*/ 	.short	(.L_78 - .L_77)
	.align		4
.L_77:
        /*0190*/ 	.word	index@(_ZN5flash24flash_fwd_splitkv_kernelI23Flash_fwd_kernel_traitsILi192ELi64ELi64ELi4ELb0ELb0EN7cutlass6half_tE19Flash_kernel_traitsILi192ELi64ELi64ELi4ES3_EELb0ELb1ELb0ELb0ELb1ELb0ELb0ELb0EEEvNS_16Flash_fwd_paramsE)
        /*0194*/ 	.word	0x00000000


	//----- nvinfo : EIATTR_REGCOUNT
	.align		4
.L_78:
        /*0198*/ 	.byte	0x04, 0x2f
        /*019a*/ 	.short	(.L_80 - .L_79)
	.align		4
.L_79:
        /*019c*/ 	.word	index@(_ZN5flash24flash_fwd_splitkv_kernelI23Flash_fwd_kernel_traitsILi192ELi64ELi64ELi4ELb0ELb0EN7cutlass6half_tE19Flash_kernel_traitsILi192ELi64ELi64ELi4ES3_EELb0ELb0ELb1ELb0ELb0ELb1ELb1ELb1EEEvNS_16Flash_fwd_paramsE)
        /*01a0*/ 	.word	0x000000f3


	//----- nvinfo : EIATTR_FRAME_SIZE
	.align		4
.L_80:
        /*01a4*/ 	.byte	0x04, 0x11
        /*01a6*/ 	.short	(.L_82 - .L_81)
	.align		4
.L_81:
        /*01a8*/ 	.word	index@(_ZN5flash24flash_fwd_splitkv_kernelI23Flash_fwd_kernel_traitsILi192ELi64ELi64ELi4ELb0ELb0EN7cutlass6half_tE19Flash_kernel_traitsILi192ELi64ELi64ELi4ES3_EELb0ELb0ELb1ELb0ELb0ELb1ELb1ELb1EEEvNS_16Flash_fwd_paramsE)
        /*01ac*/ 	.word	0x00000000


	//----- nvinfo : EIATTR_REGCOUNT
	.align		4
.L_82:
        /*01b0*/ 	.byte	0x04, 0x2f
        /*01b2*/ 	.short	(.L_84 - .L_83)
	.align		4
.L_83:
        /*01b4*/ 	.word	index@(_ZN5flash24flash_fwd_splitkv_kernelI23Flash_fwd_kernel_traitsILi192ELi64ELi64ELi4ELb0ELb0EN7cutlass6half_tE19Flash_kernel_traitsILi192ELi64ELi64ELi4ES3_EELb0ELb0ELb1ELb0ELb0ELb0ELb1ELb1EEEvNS_16Flash_fwd_paramsE)
        /*01b8*/ 	.word	0x000000e3


	//----- nvinfo : EIATTR_FRAME_SIZE
	.align		4
.L_84:
        /*01bc*/ 	.byte	0x04, 0x11
        /*01be*/ 	.short	(.L_86 - .L_85)
	.align		4
.L_85:
        /*01c0*/ 	.word	index@(_ZN5flash24flash_fwd_splitkv_kernelI23Flash_fwd_kernel_traitsILi192ELi64ELi64ELi4ELb0ELb0EN7cutlass6half_tE19Flash_kernel_traitsILi192ELi64ELi64ELi4ES3_EELb0ELb0ELb1ELb0ELb0ELb0ELb1ELb1EEEvNS_16Flash_fwd_paramsE)
        /*01c4*/ 	.word	0x00000000


	//----- nvinfo : EIATTR_REGCOUNT
	.align		4
.L_86:
        /*01c8*/ 	.byte	0x04, 0x2f
        /*01ca*/ 	.short	(.L_88 - .L_87)
	.align		4
.L_87:
        /*01cc*/ 	.word	index@(_ZN5flash24flash_fwd_splitkv_kernelI23Flash_fwd_kernel_traitsILi192ELi64ELi64ELi4ELb0ELb0EN7cutlass6half_tE19Flash_kernel_traitsILi192ELi64ELi64ELi4ES3_EELb0ELb0ELb0ELb0ELb1ELb1ELb1ELb1EEEvNS_16Flash_fwd_paramsE)
        /*01d0*/ 	.word	0x000000f2


	//----- nvinfo : EIATTR_FRAME_SIZE
	.align		4
.L_88:
        /*01d4*/ 	.byte	0x04, 0x11
        /*01d6*/ 	.short	(.L_90 - .L_89)
	.align		4
.L_89:
        /*01d8*/ 	.word	index@(_ZN5flash24flash_fwd_splitkv_kernelI23Flash_fwd_kernel_traitsILi192ELi64ELi64ELi4ELb0ELb0EN7cutlass6half_tE19Flash_kernel_traitsILi192ELi64ELi64ELi4ES3_EELb0ELb0ELb0ELb0ELb1ELb1ELb1ELb1EEEvNS_16Flash_fwd_paramsE)
        /*01dc*/ 	.word	0x00000000


	//----- nvinfo : EIATTR_REGCOUNT
	.align		4
.L_90:
        /*01e0*/ 	.byte	0x04, 0x2f
        /*01e2*/ 	.short	(.L_92 - .L_91)
	.align		4
.L_91:
        /*01e4*/ 	.word	index@(_ZN5flash24flash_fwd_splitkv_kernelI23Flash_fwd_kernel_traitsILi192ELi64ELi64ELi4ELb0ELb0EN7cutlass6half_tE19Flash_kernel_traitsILi192ELi64ELi64ELi4ES3_EELb0ELb0ELb0ELb0ELb1ELb0ELb1ELb1EEEvNS_16Flash_fwd_paramsE)
        /*01e8*/ 	.word	0x000000de


	//----- nvinfo : EIATTR_FRAME_SIZE
	.align		4
.L_92:
        /*01ec*/ 	.byte	0x04, 0x11
        /*01ee*/ 	.short	(.L_94 - .L_93)
	.align		4
.L_93:
        /*01f0*/ 	.word	index@(_ZN5flash24flash_fwd_splitkv_kernelI23Flash_fwd_kernel_traitsILi192ELi64ELi64ELi4ELb0ELb0EN7cutlass6half_tE19Flash_kernel_traitsILi192ELi64ELi64ELi4ES3_EELb0ELb0ELb0ELb0ELb1ELb0ELb1ELb1EEEvNS_16Flash_fwd_paramsE)
        /*01f4*/ 	.word	0x00000000


	//----- nvinfo : EIATTR_REGCOUNT
	.align		4
.L_94:
        /*01f8*/ 	.byte	0x04, 0x2f
        /*01fa*/ 	.short	(.L_96 - .L_95)
	.align		4
.L_95:
        /*01fc*/ 	.word	index@(_ZN5flash24flash_fwd_splitkv_kernelI23Flash_fwd_kernel_traitsILi192ELi64ELi64ELi4ELb0ELb0EN7cutlass6half_tE19Flash_kernel_traitsILi192ELi64ELi64ELi4ES3_EELb0ELb0ELb1ELb0ELb0ELb1ELb1ELb0EEEvNS_16Flash_fwd_paramsE)
        /*0200*/ 	.word	0x000000f3


	//----- nvinfo : EIATTR_FRAME_SIZE
	.align		4
.L_96:
        /*0204*/ 	.byte	0x04, 0x11
        /*0206*/ 	.short	(.L_98 - .L_97)
	.align		4
.L_97:
        /*0208*/ 	.word	index@(_ZN5flash24flash_fwd_splitkv_kernelI23Flash_fwd_kernel_traitsILi192ELi64ELi64ELi4ELb0ELb0EN7cutlass6half_tE19Flash_kernel_traitsILi192ELi64ELi64ELi4ES3_EELb0ELb0ELb1ELb0ELb0ELb1ELb1ELb0EEEvNS_16Flash_fwd_paramsE)
        /*020c*/ 	.word	0x00000000


	//----- nvinfo : EIATTR_REGCOUNT
	.align		4
.L_98:
        /*0210*/ 	.byte	0x04, 0x2f
        /*0212*/ 	.short	(.L_100 - .L_99)
	.align		4
.L_99:
        /*0214*/ 	.word	index@(_ZN5flash24flash_fwd_splitkv_kernelI23Flash_fwd_kernel_traitsILi192ELi64ELi64ELi4ELb0ELb0EN7cutlass6half_tE19Flash_kernel_traitsILi192ELi64ELi64ELi4ES3_EELb0ELb0ELb1ELb0ELb0ELb0ELb1ELb0EEEvNS_16Flash_fwd_paramsE)
        /*0218*/ 	.word	0x000000e8


	//----- nvinfo : EIATTR_FRAME_SIZE
	.align		4
.L_100:
        /*021c*/ 	.byte	0x04, 0x11
        /*021e*/ 	.short	(.L_102 - .L_101)
	.align		4
.L_101:
        /*0220*/ 	.word	index@(_ZN5flash24flash_fwd_splitkv_kernelI23Flash_fwd_kernel_traitsILi192ELi64ELi64ELi4ELb0ELb0EN7cutlass6half_tE19Flash_kernel_traitsILi192ELi64ELi64ELi4ES3_EELb0ELb0ELb1ELb0ELb0ELb0ELb1ELb0EEEvNS_16Flash_fwd_paramsE)
        /*0224*/ 	.word	0x00000000


	//----- nvinfo : EIATTR_REGCOUNT
	.align		4
.L_102:
        /*0228*/ 	.byte	0x04, 0x2f
        /*022a*/ 	.short	(.L_104 - .L_103)
	.align		4
.L_103:
        /*022c*/ 	.word	index@(_ZN5flash24flash_fwd_splitkv_kernelI23Flash_fwd_kernel_traitsILi192ELi64ELi64ELi4ELb0ELb0EN7cutlass6half_tE19Flash_kernel_traitsILi192ELi64ELi64ELi4ES3_EELb0ELb0ELb0ELb0ELb1ELb1ELb1ELb0EEEvNS_16Flash_fwd_paramsE)
        /*0230*/ 	.word	0x000000ff


	//----- nvinfo : EIATTR_FRAME_SIZE
	.align		4
.L_104:
        /*0234*/ 	.byte	0x04, 0x11
        /*0236*/ 	.short	(.L_106 - .L_105)
	.align		4
.L_105:
        /*0238*/ 	.word	index@(_ZN5flash24flash_fwd_splitkv_kernelI23Flash_fwd_kernel_traitsILi192ELi64ELi64ELi4ELb0ELb0EN7cutlass6half_tE19Flash_kernel_traitsILi192ELi64ELi64ELi4ES3_EELb0ELb0ELb0ELb0ELb1ELb1ELb1ELb0EEEvNS_16Flash_fwd_paramsE)
        /*023c*/ 	.word	0x00000000


	//----- nvinfo : EIATTR_REGCOUNT
	.align		4
.L_106:
        /*0240*/ 	.byte	0x04, 0x2f
        /*0242*/ 	.short	(.L_108 - .L_107)
	.align		4
.L_107:
        /*0244*/ 	.word	index@(_ZN5flash24flash_fwd_splitkv_kernelI23Flash_fwd_kernel_traitsILi192ELi64ELi64ELi4ELb0ELb0EN7cutlass6half_tE19Flash_kernel_traitsILi192ELi64ELi64ELi4ES3_EELb0ELb0ELb0ELb0ELb1ELb0ELb1ELb0EEEvNS_16Flash_fwd_paramsE)
        /*0248*/ 	.word	0x000000de


	//----- nvinfo : EIATTR_FRAME_SIZE
	.align		4
.L_108:
        /*024c*/ 	.byte	0x04, 0x11
        /*024e*/ 	.short	(.L_110 - .L_109)
	.align		4
.L_109:
        /*0250*/ 	.word	index@(_ZN5flash24flash_fwd_splitkv_kernelI23Flash_fwd_kernel_traitsILi192ELi64ELi64ELi4ELb0ELb0EN7cutlass6half_tE19Flash_kernel_traitsILi192ELi64ELi64ELi4ES3_EELb0ELb0ELb0ELb0ELb1ELb0ELb1ELb0EEEvNS_16Flash_fwd_paramsE)
        /*0254*/ 	.word	0x00000000


	//----- nvinfo : EIATTR_REGCOUNT
	.align		4
.L_110:
        /*0258*/ 	.byte	0x04, 0x2f
        /*025a*/ 	.short	(.L_112 - .L_111)
	.align		4
.L_111:
        /*025c*/ 	.word	index@(_ZN5flash24flash_fwd_splitkv_kernelI23Flash_fwd_kernel_traitsILi192ELi64ELi64ELi4ELb0ELb0EN7cutlass6half_tE19Flash_kernel_traitsILi192ELi64ELi64ELi4ES3_EELb0ELb0ELb1ELb0ELb0ELb1ELb0ELb1EEEvNS_16Flash_fwd_paramsE)
        /*0260*/ 	.word	0x000000f3


	//----- nvinfo : EIATTR_FRAME_SIZE
	.align		4
.L_112:
        /*0264*/ 	.byte	0x04, 0x11
        /*0266*/ 	.short	(.L_114 - .L_113)
	.align		4
.L_113:
        /*0268*/ 	.word	index@(_ZN5flash24flash_fwd_splitkv_kernelI23Flash_fwd_kernel_traitsILi192ELi64ELi64ELi4ELb0ELb0EN7cutlass6half_tE19Flash_kernel_traitsILi192ELi64ELi64ELi4ES3_EELb0ELb0ELb1ELb0ELb0ELb1ELb0ELb1EEEvNS_16Flash_fwd_paramsE)
        /*026c*/ 	.word	0x00000000


	//----- nvinfo : EIATTR_REGCOUNT
	.align		4
.L_114:
        /*0270*/ 	.byte	0x04, 0x2f
        /*0272*/ 	.short	(.L_116 - .L_115)
	.align		4
.L_115:
        /*0274*/ 	.word	index@(_ZN5flash24flash_fwd_splitkv_kernelI23Flash_fwd_kernel_traitsILi192ELi64ELi64ELi4ELb0ELb0EN7cutlass6half_tE19Flash_kernel_traitsILi192ELi64ELi64ELi4ES3_EELb0ELb0ELb1ELb0ELb0ELb0ELb0ELb1EEEvNS_16Flash_fwd_paramsE)
        /*0278*/ 	.word	0x000000e3


	//----- nvinfo : EIATTR_FRAME_SIZE
	.align		4
.L_116:
        /*027c*/ 	.byte	0x04, 0x11
        /*027e*/ 	.short	(.L_118 - .L_117)
	.align		4
.L_117:
        /*0280*/ 	.word	index@(_ZN5flash24flash_fwd_splitkv_kernelI23Flash_fwd_kernel_traitsILi192ELi64ELi64ELi4ELb0ELb0EN7cutlass6half_tE19Flash_kernel_traitsILi192ELi64ELi64ELi4ES3_EELb0ELb0ELb1ELb0ELb0ELb0ELb0ELb1EEEvNS_16Flash_fwd_paramsE)
        /*0284*/ 	.word	0x00000000


	//----- nvinfo : EIATTR_REGCOUNT
	.align		4
.L_118:
        /*0288*/ 	.byte	0x04, 0x2f
        /*028a*/ 	.short	(.L_120 - .L_119)
	.align		4
.L_119:
        /*028c*/ 	.word	index@(_ZN5flash24flash_fwd_splitkv_kernelI23Flash_fwd_kernel_traitsILi192ELi64ELi64ELi4ELb0ELb0EN7cutlass6half_tE19Flash_kernel_traitsILi192ELi64ELi64ELi4ES3_EELb0ELb0ELb0ELb0ELb1ELb1ELb0ELb1EEEvNS_16Flash_fwd_paramsE)
        /*0290*/ 	.word	0x000000ef


	//----- nvinfo : EIATTR_FRAME_SIZE
	.align		4
.L_120:
        /*0294*/ 	.byte	0x04, 0x11
        /*0296*/ 	.short	(.L_122 - .L_121)
	.align		4
.L_121:
        /*0298*/ 	.word	index@(_ZN5flash24flash_fwd_splitkv_kernelI23Flash_fwd_kernel_traitsILi192ELi64ELi64ELi4ELb0ELb0EN7cutlass6half_tE19Flash_kernel_traitsILi192ELi64ELi64ELi4ES3_EELb0ELb0ELb0ELb0ELb1ELb1ELb0ELb1EEEvNS_16Flash_fwd_paramsE)
        /*029c*/ 	.word	0x00000000


	//----- nvinfo : EIATTR_REGCOUNT
	.align		4
.L_122:
        /*02a0*/ 	.byte	0x04, 0x2f
        /*02a2*/ 	.short	(.L_124 - .L_123)
	.align		4
.L_123:
        /*02a4*/ 	.word	index@(_ZN5flash24flash_fwd_splitkv_kernelI23Flash_fwd_kernel_traitsILi192ELi64ELi64ELi4ELb0ELb0EN7cutlass6half_tE19Flash_kernel_traitsILi192ELi64ELi64ELi4ES3_EELb0ELb0ELb0ELb0ELb1ELb0ELb0ELb1EEEvNS_16Flash_fwd_paramsE)
        /*02a8*/ 	.word	0x000000dd


	//----- nvinfo : EIATTR_FRAME_SIZE
	.align		4
.L_124:
        /*02ac*/ 	.byte	0x04, 0x11
        /*02ae*/ 	.short	(.L_126 - .L_125)
	.align		4
.L_125:
        /*02b0*/ 	.word	index@(_ZN5flash24flash_fwd_splitkv_kernelI23Flash_fwd_kernel_traitsILi192ELi64ELi64ELi4ELb0ELb0EN7cutlass6half_tE19Flash_kernel_traitsILi192ELi64ELi64ELi4ES3_EELb0ELb0ELb0ELb0ELb1ELb0ELb0ELb1EEEvNS_16Flash_fwd_paramsE)
        /*02b4*/ 	.word	0x00000000


	//----- nvinfo : EIATTR_REGCOUNT
	.align		4
.L_126:
        /*02b8*/ 	.byte	0x04, 0x2f
        /*02ba*/ 	.short	(.L_128 - .L_127)
	.align		4
.L_127:
        /*02bc*/ 	.word	index@(_ZN5flash24flash_fwd_splitkv_kernelI23Flash_fwd_kernel_traitsILi192ELi64ELi64ELi4ELb0ELb0EN7cutlass6half_tE19Flash_kernel_traitsILi192ELi64ELi64ELi4ES3_EELb0ELb0ELb1ELb0ELb0ELb1ELb0ELb0EEEvNS_16Flash_fwd_paramsE)
        /*02c0*/ 	.word	0x000000fe


	//----- nvinfo : EIATTR_FRAME_SIZE
	.align		4
.L_128:
        /*02c4*/ 	.byte	0x04, 0x11
        /*02c6*/ 	.short	(.L_130 - .L_129)
	.align		4
.L_129:
        /*02c8*/ 	.word	index@(_ZN5flash24flash_fwd_splitkv_kernelI23Flash_fwd_kernel_traitsILi192ELi64ELi64ELi4ELb0ELb0EN7cutlass6half_tE19Flash_kernel_traitsILi192ELi64ELi64ELi4ES3_EELb0ELb0ELb1ELb0ELb0ELb1ELb0ELb0EEEvNS_16Flash_fwd_paramsE)
        /*02cc*/ 	.word	0x00000000


	//----- nvinfo : EIATTR_REGCOUNT
	.align		4
.L_130:
        /*02d0*/ 	.byte	0x04, 0x2f
        /*02d2*/ 	.short	(.L_132 - .L_131)
	.align		4
.L_131:
        /*02d4*/ 	.word	index@(_ZN5flash24flash_fwd_splitkv_kernelI23Flash_fwd_kernel_traitsILi192ELi64ELi64ELi4ELb0ELb0EN7cutlass6half_tE19Flash_kernel_traitsILi192ELi64ELi64ELi4ES3_EELb0ELb0ELb1ELb0ELb0ELb0ELb0ELb0EEEvNS_16Flash_fwd_paramsE)
        /*02d8*/ 	.word	0x000000f2


	//----- nvinfo : EIATTR_FRAME_SIZE
	.align		4
.L_132:
        /*02dc*/ 	.byte	0x04, 0x11
        /*02de*/ 	.short	(.L_134 - .L_133)
	.align		4
.L_133:
        /*02e0*/ 	.word	index@(_ZN5flash24flash_fwd_splitkv_kernelI23Flash_fwd_kernel_traitsILi192ELi64ELi64ELi4ELb0ELb0EN7cutlass6half_tE19Flash_kernel_traitsILi192ELi64ELi64ELi4ES3_EELb0ELb0ELb1ELb0ELb0ELb0ELb0ELb0EEEvNS_16Flash_fwd_paramsE)
        /*02e4*/ 	.word	0x00000000


	//----- nvinfo : EIATTR_REGCOUNT
	.align		4
.L_134:
        /*02e8*/ 	.byte	0x04, 0x2f
        /*02ea*/ 	.short	(.L_136 - .L_135)
	.align		4
.L_135:
        /*02ec*/ 	.word	index@(_ZN5flash24flash_fwd_splitkv_kernelI23Flash_fwd_kernel_traitsILi192ELi64ELi64ELi4ELb0ELb0EN7cutlass6half_tE19Flash_kernel_traitsILi192ELi64ELi64ELi4ES3_EELb0ELb0ELb0ELb0ELb1ELb1ELb0ELb0EEEvNS_16Flash_fwd_paramsE)
        /*02f0*/ 	.word	0x000000ff


	//----- nvinfo : EIATTR_FRAME_SIZE
	.align		4
.L_136:
        /*02f4*/ 	.byte	0x04, 0x11
        /*02f6*/ 	.short	(.L_138 - .L_137)
	.align		4
.L_137:
        /*02f8*/ 	.word	index@(_ZN5flash24flash_fwd_splitkv_kernelI23Flash_fwd_kernel_traitsILi192ELi64ELi64ELi4ELb0ELb0EN7cutlass6half_tE19Flash_kernel_traitsILi192ELi64ELi64ELi4ES3_EELb0ELb0ELb0ELb0ELb1ELb1ELb0ELb0EEEvNS_16Flash_fwd_paramsE)
        /*02fc*/ 	.word	0x00000000


	//----- nvinfo : EIATTR_REGCOUNT
	.align		4
.L_138:
        /*0300*/ 	.byte	0x04, 0x2f
        /*0302*/ 	.short	(.L_140 - .L_139)
	.align		4
.L_139:
        /*0304*/ 	.word	index@(_ZN5flash24flash_fwd_splitkv_kernelI23Flash_fwd_kernel_traitsILi192ELi64ELi64ELi4ELb0ELb0EN7cutlass6half_tE19Flash_kernel_traitsILi192ELi64ELi64ELi4ES3_EELb0ELb0ELb0ELb0ELb1ELb0ELb0ELb0EEEvNS_16Flash_fwd_paramsE)
        /*0308*/ 	.word	0x000000df


	//----- nvinfo : EIATTR_FRAME_SIZE
	.align		4
.L_140:
        /*030c*/ 	.byte	0x04, 0x11
        /*030e*/ 	.short	(.L_142 - .L_141)
	.align		4
.L_141:
        /*0310*/ 	.word	index@(_ZN5flash24flash_fwd_splitkv_kernelI23Flash_fwd_kernel_traitsILi192ELi64ELi64ELi4ELb0ELb0EN7cutlass6half_tE19Flash_kernel_traitsILi192ELi64ELi64ELi4ES3_EELb0ELb0ELb0ELb0ELb1ELb0ELb0ELb0EEEvNS_16Flash_fwd_paramsE)
        /*0314*/ 	.word	0x00000000


	//----- nvinfo : EIATTR_REGCOUNT
	.align		4
.L_142:
        /*0318*/ 	.byte	0x04, 0x2f
        /*031a*/ 	.short	(.L_144 - .L_143)
	.align		4
.L_143:
        /*031c*/ 	.word	index@(_ZN5flash24flash_fwd_splitkv_kernelI23Flash_fwd_kernel_traitsILi192ELi64ELi64ELi4ELb0ELb0EN7cutlass6half_tE19Flash_kernel_traitsILi192ELi64ELi64ELi4ES3_EELb0ELb1ELb0ELb0ELb0ELb1ELb1ELb1EEEvNS_16Flash_fwd_paramsE)
        /*0320*/ 	.word	0x000000ef


	//----- nvinfo : EIATTR_FRAME_SIZE
	.align		4
.L_144:
        /*0324*/ 	.byte	0x04, 0x11
        /*0326*/ 	.short	(.L_146 - .L_145)
	.align		4
.L_145:
        /*0328*/ 	.word	index@(_ZN5flash24flash_fwd_splitkv_kernelI23Flash_fwd_kernel_traitsILi192ELi64ELi64ELi4ELb0ELb0EN7cutlass6half_tE19Flash_kernel_traitsILi192ELi64ELi64ELi4ES3_EELb0ELb1ELb0ELb0ELb0ELb1ELb1ELb1EEEvNS_16Flash_fwd_paramsE)
        /*032c*/ 	.word	0x00000000


	//----- nvinfo : EIATTR_REGCOUNT
	.align		4
.L_146:
        /*0330*/ 	.byte	0x04, 0x2f
        /*0332*/ 	.short	(.L_148 - .L_147)
	.align		4
.L_147:
        /*0334*/ 	.word	index@(_ZN5flash24flash_fwd_splitkv_kernelI23Flash_fwd_kernel_traitsILi192ELi64ELi64ELi4ELb0ELb0EN7cutlass6half_tE19Flash_kernel_traitsILi192ELi64ELi64ELi4ES3_EELb0ELb1ELb0ELb0ELb0ELb0ELb1ELb1EEEvNS_16Flash_fwd_paramsE)
        /*0338*/ 	.word	0x000000ef


	//----- nvinfo : EIATTR_FRAME_SIZE
	.align		4
.L_148:
        /*033c*/ 	.byte	0x04, 0x11
        /*033e*/ 	.short	(.L_150 - .L_149)
	.align		4
.L_149:
        /*0340*/ 	.word	index@(_ZN5flash24flash_fwd_splitkv_kernelI23Flash_fwd_kernel_traitsILi192ELi64ELi64ELi4ELb0ELb0EN7cutlass6half_tE19Flash_kernel_traitsILi192ELi64ELi64ELi4ES3_EELb0ELb1ELb0ELb0ELb0ELb0ELb1ELb1EEEvNS_16Flash_fwd_paramsE)
        /*0344*/ 	.word	0x00000000


	//----- nvinfo : EIATTR_REGCOUNT
	.align		4
.L_150:
        /*0348*/ 	.byte	0x04, 0x2f
        /*034a*/ 	.short	(.L_152 - .L_151)
	.align		4
.L_151:
        /*034c*/ 	.word	index@(_ZN5flash24flash_fwd_splitkv_kernelI23Flash_fwd_kernel_traitsILi192ELi64ELi64ELi4ELb0ELb0EN7cutlass6half_tE19Flash_kernel_traitsILi192ELi64ELi64ELi4ES3_EELb0ELb1ELb0ELb0ELb0ELb1ELb1ELb0EEEvNS_16Flash_fwd_paramsE)
        /*0350*/ 	.word	0x000000ff


	//----- nvinfo : EIATTR_FRAME_SIZE
	.align		4
.L_152:
        /*0354*/ 	.byte	0x04, 0x11
        /*0356*/ 	.short	(.L_154 - .L_153)
	.align		4
.L_153:
        /*0358*/ 	.word	index@(_ZN5flash24flash_fwd_splitkv_kernelI23Flash_fwd_kernel_traitsILi192ELi64ELi64ELi4ELb0ELb0EN7cutlass6half_tE19Flash_kernel_traitsILi192ELi64ELi64ELi4ES3_EELb0ELb1ELb0ELb0ELb0ELb1ELb1ELb0EEEvNS_16Flash_fwd_paramsE)
        /*035c*/ 	.word	0x00000000


	//----- nvinfo : EIATTR_REGCOUNT
	.align		4
.L_154:
        /*0360*/ 	.byte	0x04, 0x2f
        /*0362*/ 	.short	(.L_156 - .L_155)
	.align		4
.L_155:
        /*0364*/ 	.word	index@(_ZN5flash24flash_fwd_splitkv_kernelI23Flash_fwd_kernel_traitsILi192ELi64ELi64ELi4ELb0ELb0EN7cutlass6half_tE19Flash_kernel_traitsILi192ELi64ELi64ELi4ES3_EELb0ELb1ELb0ELb0ELb0ELb0ELb1ELb0EEEvNS_16Flash_fwd_paramsE)
        /*0368*/ 	.word	0x000000f4


	//----- nvinfo : EIATTR_FRAME_SIZE
	.align		4
.L_156:
        /*036c*/ 	.byte	0x04, 0x11
        /*036e*/ 	.short	(.L_158 - .L_157)
	.align		4
.L_157:
        /*0370*/ 	.word	index@(_ZN5flash24flash_fwd_splitkv_kernelI23Flash_fwd_kernel_traitsILi192ELi64ELi64ELi4ELb0ELb0EN7cutlass6half_tE19Flash_kernel_traitsILi192ELi64ELi64ELi4ES3_EELb0ELb1ELb0ELb0ELb0ELb0ELb1ELb0EEEvNS_16Flash_fwd_paramsE)
        /*0374*/ 	.word	0x00000000


	//----- nvinfo : EIATTR_REGCOUNT
	.align		4
.L_158:
        /*0378*/ 	.byte	0x04, 0x2f
        /*037a*/ 	.short	(.L_160 - .L_159)
	.align		4
.L_159:
        /*037c*/ 	.word	index@(_ZN5flash24flash_fwd_splitkv_kernelI23Flash_fwd_kernel_traitsILi192ELi64ELi64ELi4ELb0ELb0EN7cutlass6half_tE19Flash_kernel_traitsILi192ELi64ELi64ELi4ES3_EELb0ELb1ELb0ELb0ELb0ELb1ELb0ELb1EEEvNS_16Flash_fwd_paramsE)
        /*0380*/ 	.word	0x000000f0


	//----- nvinfo : EIATTR_FRAME_SIZE
	.align		4
.L_160:
        /*0384*/ 	.byte	0x04, 0x11
        /*0386*/ 	.short	(.L_162 - .L_161)
	.align		4
.L_161:
        /*0388*/ 	.word	index@(_ZN5flash24flash_fwd_splitkv_kernelI23Flash_fwd_kernel_traitsILi192ELi64ELi64ELi4ELb0ELb0EN7cutlass6half_tE19Flash_kernel_traitsILi192ELi64ELi64ELi4ES3_EELb0ELb1ELb0ELb0ELb0ELb1ELb0ELb1EEEvNS_16Flash_fwd_paramsE)
        /*038c*/ 	.word	0x00000000


	//----- nvinfo : EIATTR_REGCOUNT
	.align		4
.L_162:
        /*0390*/ 	.byte	0x04, 0x2f
        /*0392*/ 	.short	(.L_164 - .L_163)
	.align		4
.L_163:
        /*0394*/ 	.word	index@(_ZN5flash24flash_fwd_splitkv_kernelI23Flash_fwd_kernel_traitsILi192ELi64ELi64ELi4ELb0ELb0EN7cutlass6half_tE19Flash_kernel_traitsILi192ELi64ELi64ELi4ES3_EELb0ELb1ELb0ELb0ELb0ELb0ELb0ELb1EEEvNS_16Flash_fwd_paramsE)
        /*0398*/ 	.word	0x000000ef


	//----- nvinfo : EIATTR_FRAME_SIZE
	.align		4
.L_164:
        /*039c*/ 	.byte	0x04, 0x11
        /*039e*/ 	.short	(.L_166 - .L_165)
	.align		4
.L_165:
        /*03a0*/ 	.word	index@(_ZN5flash24flash_fwd_splitkv_kernelI23Flash_fwd_kernel_traitsILi192ELi64ELi64ELi4ELb0ELb0EN7cutlass6half_tE19Flash_kernel_traitsILi192ELi64ELi64ELi4ES3_EELb0ELb1ELb0ELb0ELb0ELb0ELb0ELb1EEEvNS_16Flash_fwd_paramsE)
        /*03a4*/ 	.word	0x00000000


	//----- nvinfo : EIATTR_REGCOUNT
	.align		4
.L_166:
        /*03a8*/ 	.byte	0x04, 0x2f
        /*03aa*/ 	.short	(.L_168 - .L_167)
	.align		4
.L_167:
        /*03ac*/ 	.word	index@(_ZN5flash24flash_fwd_splitkv_kernelI23Flash_fwd_kernel_traitsILi192ELi64ELi64ELi4ELb0ELb0EN7cutlass6half_tE19Flash_kernel_traitsILi192ELi64ELi64ELi4ES3_EELb0ELb1ELb0ELb0ELb0ELb1ELb0ELb0EEEvNS_16Flash_fwd_paramsE)
        /*03b0*/ 	.word	0x000000ff


	//----- nvinfo : EIATTR_FRAME_SIZE
	.align		4
.L_168:
        /*03b4*/ 	.byte	0x04, 0x11
        /*03b6*/ 	.short	(.L_170 - .L_169)
	.align		4
.L_169:
        /*03b8*/ 	.word	index@(_ZN5flash24flash_fwd_splitkv_kernelI23Flash_fwd_kernel_traitsILi192ELi64ELi64ELi4ELb0ELb0EN7cutlass6half_tE19Flash_kernel_traitsILi192ELi64ELi64ELi4ES3_EELb0ELb1ELb0ELb0ELb0ELb1ELb0ELb0EEEvNS_16Flash_fwd_paramsE)
        /*03bc*/ 	.word	0x00000000


	//----- nvinfo : EIATTR_REGCOUNT
	.align		4
.L_170:
        /*03c0*/ 	.byte	0x04, 0x2f
        /*03c2*/ 	.short	(.L_172 - .L_171)
	.align		4
.L_171:
        /*03c4*/ 	.word	index@(_ZN5flash24flash_fwd_splitkv_kernelI23Flash_fwd_kernel_traitsILi192ELi64ELi64ELi4ELb0ELb0EN7cutlass6half_tE19Flash_kernel_traitsILi192ELi64ELi64ELi4ES3_EELb0ELb1ELb0ELb0ELb0ELb0ELb0ELb0EEEvNS_16Flash_fwd_paramsE)
        /*03c8*/ 	.word	0x000000f0


	//----- nvinfo : EIATTR_FRAME_SIZE
	.align		4
.L_172:
        /*03cc*/ 	.byte	0x04, 0x11
        /*03ce*/ 	.short	(.L_174 - .L_173)
	.align		4
.L_173:
        /*03d0*/ 	.word	index@(_ZN5flash24flash_fwd_splitkv_kernelI23Flash_fwd_kernel_traitsILi192ELi64ELi64ELi4ELb0ELb0EN7cutlass6half_tE19Flash_kernel_traitsILi192ELi64ELi64ELi4ES3_EELb0ELb1ELb0ELb0ELb0ELb0ELb0ELb0EEEvNS_16Flash_fwd_paramsE)
        /*03d4*/ 	.word	0x00000000


	//----- nvinfo : EIATTR_REGCOUNT
	.align		4
.L_174:
        /*03d8*/ 	.byte	0x04, 0x2f
        /*03da*/ 	.short	(.L_176 - .L_175)
	.align		4
.L_175:
        /*03dc*/ 	.word	index@(_ZN5flash24flash_fwd_splitkv_kernelI23Flash_fwd_kernel_traitsILi192ELi64ELi64ELi4ELb0ELb0EN7cutlass6half_tE19Flash_kernel_traitsILi192ELi64ELi64ELi4ES3_EELb0ELb0ELb0ELb0ELb0ELb1ELb1ELb1EEEvNS_16Flash_fwd_paramsE)
        /*03e0*/ 	.word	0x000000f3


	//----- nvinfo : EIATTR_FRAME_SIZE
	.align		4
.L_176:
        /*03e4*/ 	.byte	0x04, 0x11
        /*03e6*/ 	.short	(.L_178 - .L_177)
	.align		4
.L_177:
        /*03e8*/ 	.word	index@(_ZN5flash24flash_fwd_splitkv_kernelI23Flash_fwd_kernel_traitsILi192ELi64ELi64ELi4ELb0ELb0EN7cutlass6half_tE19Flash_kernel_traitsILi192ELi64ELi64ELi4ES3_EELb0ELb0ELb0ELb0ELb0ELb1ELb1ELb1EEEvNS_16Flash_fwd_paramsE)
        /*03ec*/ 	.word	0x00000000


	//----- nvinfo : EIATTR_REGCOUNT
	.align		4
.L_178:
        /*03f0*/ 	.byte	0x04, 0x2f
        /*03f2*/ 	.short	(.L_180 - .L_179)
	.align		4
.L_179:
        /*03f4*/ 	.word	index@(_ZN5flash24flash_fwd_splitkv_kernelI23Flash_fwd_kernel_traitsILi192ELi64ELi64ELi4ELb0ELb0EN7cutlass6half_tE19Flash_kernel_traitsILi192ELi64ELi64ELi4ES3_EELb0ELb0ELb0ELb0ELb0ELb0ELb1ELb1EEEvNS_16Flash_fwd_paramsE)
        /*03f8*/ 	.word	0x000000df


	//----- nvinfo : EIATTR_FRAME_SIZE
	.align		4
.L_180:
        /*03fc*/ 	.byte	0x04, 0x11
        /*03fe*/ 	.short	(.L_182 - .L_181)
	.align		4
.L_181:
        /*0400*/ 	.word	index@(_ZN5flash24flash_fwd_splitkv_kernelI23Flash_fwd_kernel_traitsILi192ELi64ELi64ELi4ELb0ELb0EN7cutlass6half_tE19Flash_kernel_traitsILi192ELi64ELi64ELi4ES3_EELb0ELb0ELb0ELb0ELb0ELb0ELb1ELb1EEEvNS_16Flash_fwd_paramsE)
        /*0404*/ 	.word	0x00000000


	//----- nvinfo : EIATTR_REGCOUNT
	.align		4
.L_182:
        /*0408*/ 	.byte	0x04, 0x2f
        /*040a*/ 	.short	(.L_184 - .L_183)
	.align		4
.L_183:
        /*040c*/ 	.word	index@(_ZN5flash24flash_fwd_splitkv_kernelI23Flash_fwd_kernel_traitsILi192ELi64ELi64ELi4ELb0ELb0EN7cutlass6half_tE19Flash_kernel_traitsILi192ELi64ELi64ELi4ES3_EELb0ELb0ELb0ELb0ELb0ELb1ELb1ELb0EEEvNS_16Flash_fwd_paramsE)
        /*0410*/ 	.word	0x000000ff


	//----- nvinfo : EIATTR_FRAME_SIZE
	.align		4
.L_184:
        /*0414*/ 	.byte	0x04, 0x11
        /*0416*/ 	.short	(.L_186 - .L_185)
	.align		4
.L_185:
        /*0418*/ 	.word	index@(_ZN5flash24flash_fwd_splitkv_kernelI23Flash_fwd_kernel_traitsILi192ELi64ELi64ELi4ELb0ELb0EN7cutlass6half_tE19Flash_kernel_traitsILi192ELi64ELi64ELi4ES3_EELb0ELb0ELb0ELb0ELb0ELb1ELb1ELb0EEEvNS_16Flash_fwd_paramsE)
        /*041c*/ 	.word	0x00000000


	//----- nvinfo : EIATTR_REGCOUNT
	.align		4
.L_186:
        /*0420*/ 	.byte	0x04, 0x2f
        /*0422*/ 	.short	(.L_188 - .L_187)
	.align		4
.L_187:
        /*0424*/ 	.word	index@(_ZN5flash24flash_fwd_splitkv_kernelI23Flash_fwd_kernel_traitsILi192ELi64ELi64ELi4ELb0ELb0EN7cutlass6half_tE19Flash_kernel_traitsILi192ELi64ELi64ELi4ES3_EELb0ELb0ELb0ELb0ELb0ELb0ELb1ELb0EEEvNS_16Flash_fwd_paramsE)
        /*0428*/ 	.word	0x000000f0


	//----- nvinfo : EIATTR_FRAME_SIZE
	.align		4
.L_188:
        /*042c*/ 	.byte	0x04, 0x11
        /*042e*/ 	.short	(.L_190 - .L_189)
	.align		4
.L_189:
        /*0430*/ 	.word	index@(_ZN5flash24flash_fwd_splitkv_kernelI23Flash_fwd_kernel_traitsILi192ELi64ELi64ELi4ELb0ELb0EN7cutlass6half_tE19Flash_kernel_traitsILi192ELi64ELi64ELi4ES3_EELb0ELb0ELb0ELb0ELb0ELb0ELb1ELb0EEEvNS_16Flash_fwd_paramsE)
        /*0434*/ 	.word	0x00000000


	//----- nvinfo : EIATTR_REGCOUNT
	.align		4
.L_190:
        /*0438*/ 	.byte	0x04, 0x2f
        /*043a*/ 	.short	(.L_192 - .L_191)
	.align		4
.L_191:
        /*043c*/ 	.word	index@(_ZN5flash24flash_fwd_splitkv_kernelI23Flash_fwd_kernel_traitsILi192ELi64ELi64ELi4ELb0ELb0EN7cutlass6half_tE19Flash_kernel_traitsILi192ELi64ELi64ELi4ES3_EELb0ELb0ELb0ELb0ELb0ELb1ELb0ELb1EEEvNS_16Flash_fwd_paramsE)
        /*0440*/ 	.word	0x000000f4


	//----- nvinfo : EIATTR_FRAME_SIZE
	.align		4
.L_192:
        /*0444*/ 	.byte	0x04, 0x11
        /*0446*/ 	.short	(.L_194 - .L_193)
	.align		4
.L_193:
        /*0448*/ 	.word	index@(_ZN5flash24flash_fwd_splitkv_kernelI23Flash_fwd_kernel_traitsILi192ELi64ELi64ELi4ELb0ELb0EN7cutlass6half_tE19Flash_kernel_traitsILi192ELi64ELi64ELi4ES3_EELb0ELb0ELb0ELb0ELb0ELb1ELb0ELb1EEEvNS_16Flash_fwd_paramsE)
        /*044c*/ 	.word	0x00000000


	//----- nvinfo : EIATTR_REGCOUNT
	.align		4
.L_194:
        /*0450*/ 	.byte	0x04, 0x2f
        /*0452*/ 	.short	(.L_196 - .L_195)
	.align		4
.L_195:
        /*0454*/ 	.word	index@(_ZN5flash24flash_fwd_splitkv_kernelI23Flash_fwd_kernel_traitsILi192ELi64ELi64ELi4ELb0ELb0EN7cutlass6half_tE19Flash_kernel_traitsILi192ELi64ELi64ELi4ES3_EELb0ELb0ELb0ELb0ELb0ELb0ELb0ELb1EEEvNS_16Flash_fwd_paramsE)
        /*0458*/ 	.word	0x000000e1


	//----- nvinfo : EIATTR_FRAME_SIZE
	.align		4
.L_196:
        /*045c*/ 	.byte	0x04, 0x11
        /*045e*/ 	.short	(.L_198 - .L_197)
	.align		4
.L_197:
        /*0460*/ 	.word	index@(_ZN5flash24flash_fwd_splitkv_kernelI23Flash_fwd_kernel_traitsILi192ELi64ELi64ELi4ELb0ELb0EN7cutlass6half_tE19Flash_kernel_traitsILi192ELi64ELi64ELi4ES3_EELb0ELb0ELb0ELb0ELb0ELb0ELb0ELb1EEEvNS_16Flash_fwd_paramsE)
        /*0464*/ 	.word	0x00000000


	//----- nvinfo : EIATTR_REGCOUNT
	.align		4
.L_198:
        /*0468*/ 	.byte	0x04, 0x2f
        /*046a*/ 	.short	(.L_200 - .L_199)
	.align		4
.L_199:
        /*046c*/ 	.word	index@(_ZN5flash24flash_fwd_splitkv_kernelI23Flash_fwd_kernel_traitsILi192ELi64ELi64ELi4ELb0ELb0EN7cutlass6half_tE19Flash_kernel_traitsILi192ELi64ELi64ELi4ES3_EELb0ELb0ELb0ELb0ELb0ELb1ELb0ELb0EEEvNS_16Flash_fwd_paramsE)
        /*0470*/ 	.word	0x000000ff


	//----- nvinfo : EIATTR_FRAME_SIZE
	.align		4
.L_200:
        /*0474*/ 	.byte	0x04, 0x11
        /*0476*/ 	.short	(.L_202 - .L_201)
	.align		4
.L_201:
        /*0478*/ 	.word	index@(_ZN5flash24flash_fwd_splitkv_kernelI23Flash_fwd_kernel_traitsILi192ELi64ELi64ELi4ELb0ELb0EN7cutlass6half_tE19Flash_kernel_traitsILi192ELi64ELi64ELi4ES3_EELb0ELb0ELb0ELb0ELb0ELb1ELb0ELb0EEEvNS_16Flash_fwd_paramsE)
        /*047c*/ 	.word	0x00000000


	//----- nvinfo : EIATTR_REGCOUNT
	.align		4
.L_202:
        /*0480*/ 	.byte	0x04, 0x2f
        /*0482*/ 	.short	(.L_204 - .L_203)
	.align		4
.L_203:
        /*0484*/ 	.word	index@(_ZN5flash24flash_fwd_splitkv_kernelI23Flash_fwd_kernel_traitsILi192ELi64ELi64ELi4ELb0ELb0EN7cutlass6half_tE19Flash_kernel_traitsILi192ELi64ELi64ELi4ES3_EELb0ELb0ELb0ELb0ELb0ELb0ELb0ELb0EEEvNS_16Flash_fwd_paramsE)
        /*0488*/ 	.word	0x000000f2


	//----- nvinfo : EIATTR_FRAME_SIZE
	.align		4
.L_204:
        /*048c*/ 	.byte	0x04, 0x11
        /*048e*/ 	.short	(.L_206 - .L_205)
	.align		4
.L_205:
        /*0490*/ 	.word	index@(_ZN5flash24flash_fwd_splitkv_kernelI23Flash_fwd_kernel_traitsILi192ELi64ELi64ELi4ELb0ELb0EN7cutlass6half_tE19Flash_kernel_traitsILi192ELi64ELi64ELi4ES3_EELb0ELb0ELb0ELb0ELb0ELb0ELb0ELb0EEEvNS_16Flash_fwd_paramsE)
        /*0494*/ 	.word	0x00000000


	//----- nvinfo : EIATTR_REGCOUNT
	.align		4
.L_206:
        /*0498*/ 	.byte	0x04, 0x2f
        /*049a*/ 	.short	(.L_208 - .L_207)
	.align		4
.L_207:
        /*049c*/ 	.word	index@(_ZN5flash32flash_fwd_splitkv_combine_kernelI23Flash_fwd_kernel_traitsILi192ELi64ELi64ELi4ELb0ELb0EN7cutlass6half_tE19Flash_kernel_traitsILi192ELi64ELi64ELi4ES3_EELi8ELi1ELb1EEEvNS_16Flash_fwd_paramsE)
        /*04a0*/ 	.word	0x00000036


	//----- nvinfo : EIATTR_FRAME_SIZE
	.align		4
.L_208:
        /*04a4*/ 	.byte	0x04, 0x11
        /*04a6*/ 	.short	(.L_210 - .L_209)
	.align		4
.L_209:
        /*04a8*/ 	.word	index@($__internal_13_$__cuda_sm20_div_s64)
        /*04ac*/ 	.word	0x00000000


	//----- nvinfo : EIATTR_FRAME_SIZE
	.align		4
.L_210:
        /*04b0*/ 	.byte	0x04, 0x11
        /*04b2*/ 	.short	(.L_212 - .L_211)
	.align		4
.L_211:
        /*04b4*/ 	.word	index@(_ZN5flash32flash_fwd_splitkv_combine_kernelI23Flash_fwd_kernel_traitsILi192ELi64ELi64ELi4ELb0ELb0EN7cutlass6half_tE19Flash_kernel_traitsILi192ELi64ELi64ELi4ES3_EELi8ELi1ELb1EEEvNS_16Flash_fwd_paramsE)
        /*04b8*/ 	.word	0x00000000


	//----- nvinfo : EIATTR_REGCOUNT
	.align		4
.L_212:
        /*04bc*/ 	.byte	0x04, 0x2f
        /*04be*/ 	.short	(.L_214 - .L_213)
	.align		4
.L_213:
        /*04c0*/ 	.word	index@(_ZN5flash32flash_fwd_splitkv_combine_kernelI23Flash_fwd_kernel_traitsILi192ELi64ELi64ELi4ELb0ELb0EN7cutlass6half_tE19Flash_kernel_traitsILi192ELi64ELi64ELi4ES3_EELi8ELi2ELb1EEEvNS_16Flash_fwd_paramsE)
        /*04c4*/ 	.word	0x00000036


	//----- nvinfo : EIATTR_FRAME_SIZE
	.align		4
.L_214:
        /*04c8*/ 	.byte	0x04, 0x11
        /*04ca*/ 	.short	(.L_216 - .L_215)
	.align		4
.L_215:
        /*04cc*/ 	.word	index@($__internal_12_$__cuda_sm20_div_s64)
        /*04d0*/ 	.word	0x00000000


	//----- nvinfo : EIATTR_FRAME_SIZE
	.align		4
.L_216:
        /*04d4*/ 	.byte	0x04, 0x11
        /*04d6*/ 	.short	(.L_218 - .L_217)
	.align		4
.L_217:
        /*04d8*/ 	.word	index@(_ZN5flash32flash_fwd_splitkv_combine_kernelI23Flash_fwd_kernel_traitsILi192ELi64ELi64ELi4ELb0ELb0EN7cutlass6half_tE19Flash_kernel_traitsILi192ELi64ELi64ELi4ES3_EELi8ELi2ELb1EEEvNS_16Flash_fwd_paramsE)
        /*04dc*/ 	.word	0x00000000


	//----- nvinfo : EIATTR_REGCOUNT
	.align		4
.L_218:
        /*04e0*/ 	.byte	0x04, 0x2f
        /*04e2*/ 	.short	(.L_220 - .L_219)
	.align		4
.L_219:
        /*04e4*/ 	.word	index@(_ZN5flash32flash_fwd_splitkv_combine_kernelI23Flash_fwd_kernel_traitsILi192ELi64ELi64ELi4ELb0ELb0EN7cutlass6half_tE19Flash_kernel_traitsILi192ELi64ELi64ELi4ES3_EELi8ELi3ELb1EEEvNS_16Flash_fwd_paramsE)
        /*04e8*/ 	.word	0x00000034


	//----- nvinfo : EIATTR_FRAME_SIZE
	.align		4
.L_220:
        /*04ec*/ 	.byte	0x04, 0x11
        /*04ee*/ 	.short	(.L_222 - .L_221)
	.align		4
.L_221:
        /*04f0*/ 	.word	index@($__internal_11_$__cuda_sm20_div_s64)
        /*04f4*/ 	.word	0x00000000


	//----- nvinfo : EIATTR_FRAME_SIZE
	.align		4
.L_222:
        /*04f8*/ 	.byte	0x04, 0x11
        /*04fa*/ 	.short	(.L_224 - .L_223)
	.align		4
.L_223:
        /*04fc*/ 	.word	index@(_ZN5flash32flash_fwd_splitkv_combine_kernelI23Flash_fwd_kernel_traitsILi192ELi64ELi64ELi4ELb0ELb0EN7cutlass6half_tE19Flash_kernel_traitsILi192ELi64ELi64ELi4ES3_EELi8ELi3ELb1EEEvNS_16Flash_fwd_paramsE)
        /*0500*/ 	.word	0x00000000


	//----- nvinfo : EIATTR_REGCOUNT
	.align		4
.L_224:
        /*0504*/ 	.byte	0x04, 0x2f
        /*0506*/ 	.short	(.L_226 - .L_225)
	.align		4
.L_225:
        /*0508*/ 	.word	index@(_ZN5flash32flash_fwd_splitkv_combine_kernelI23Flash_fwd_kernel_traitsILi192ELi64ELi64ELi4ELb0ELb0EN7cutlass6half_tE19Flash_kernel_traitsILi192ELi64ELi64ELi4ES3_EELi8ELi4ELb1EEEvNS_16Flash_fwd_paramsE)
        /*050c*/ 	.word	0x00000036


	//----- nvinfo : EIATTR_FRAME_SIZE
	.align		4
.L_226:
        /*0510*/ 	.byte	0x04, 0x11
        /*0512*/ 	.short	(.L_228 - .L_227)
	.align		4
.L_227:
        /*0514*/ 	.word	index@($__internal_10_$__cuda_sm20_div_s64)
        /*0518*/ 	.word	0x00000000


	//----- nvinfo : EIATTR_FRAME_SIZE
	.align		4
.L_228:
        /*051c*/ 	.byte	0x04, 0x11
        /*051e*/ 	.short	(.L_230 - .L_229)
	.align		4
.L_229:
        /*0520*/ 	.word	index@(_ZN5flash32flash_fwd_splitkv_combine_kernelI23Flash_fwd_kernel_traitsILi192ELi64ELi64ELi4ELb0ELb0EN7cutlass6half_tE19Flash_kernel_traitsILi192ELi64ELi64ELi4ES3_EELi8ELi4ELb1EEEvNS_16Flash_fwd_paramsE)
        /*0524*/ 	.word	0x00000000


	//----- nvinfo : EIATTR_REGCOUNT
	.align		4
.L_230:
        /*0528*/ 	.byte	0x04, 0x2f
        /*052a*/ 	.short	(.L_232 - .L_231)
	.align		4
.L_231:
        /*052c*/ 	.word	index@(_ZN5flash32flash_fwd_splitkv_combine_kernelI23Flash_fwd_kernel_traitsILi192ELi64ELi64ELi4ELb0ELb0EN7cutlass6half_tE19Flash_kernel_traitsILi192ELi64ELi64ELi4ES3_EELi8ELi5ELb1EEEvNS_16Flash_fwd_paramsE)
        /*0530*/ 	.word	0x0000003e


	//----- nvinfo : EIATTR_FRAME_SIZE
	.align		4
.L_232:
        /*0534*/ 	.byte	0x04, 0x11
        /*0536*/ 	.short	(.L_234 - .L_233)
	.align		4
.L_233:
        /*0538*/ 	.word	index@($__internal_9_$__cuda_sm20_div_s64)
        /*053c*/ 	.word	0x00000000


	//----- nvinfo : EIATTR_FRAME_SIZE
	.align		4
.L_234:
        /*0540*/ 	.byte	0x04, 0x11
        /*0542*/ 	.short	(.L_236 - .L_235)
	.align		4
.L_235:
        /*0544*/ 	.word	index@(_ZN5flash32flash_fwd_splitkv_combine_kernelI23Flash_fwd_kernel_traitsILi192ELi64ELi64ELi4ELb0ELb0EN7cutlass6half_tE19Flash_kernel_traitsILi192ELi64ELi64ELi4ES3_EELi8ELi5ELb1EEEvNS_16Flash_fwd_paramsE)
        /*0548*/ 	.word	0x00000000


	//----- nvinfo : EIATTR_REGCOUNT
	.align		4
.L_236:
        /*054c*/ 	.byte	0x04, 0x2f
        /*054e*/ 	.short	(.L_238 - .L_237)
	.align		4
.L_237:
        /*0550*/ 	.word	index@(_ZN5flash32flash_fwd_splitkv_combine_kernelI23Flash_fwd_kernel_traitsILi192ELi64ELi64ELi4ELb0ELb0EN7cutlass6half_tE19Flash_kernel_traitsILi192ELi64ELi64ELi4ES3_EELi8ELi6ELb1EEEvNS_16Flash_fwd_paramsE)
        /*0554*/ 	.word	0x00000040


	//----- nvinfo : EIATTR_FRAME_SIZE
	.align		4
.L_238:
        /*0558*/ 	.byte	0x04, 0x11
        /*055a*/ 	.short	(.L_240 - .L_239)
	.align		4
.L_239:
        /*055c*/ 	.word	index@($__internal_8_$__cuda_sm20_div_s64)
        /*0560*/ 	.word	0x00000000


	//----- nvinfo : EIATTR_FRAME_SIZE
	.align		4
.L_240:
        /*0564*/ 	.byte	0x04, 0x11
        /*0566*/ 	.short	(.L_242 - .L_241)
	.align		4
.L_241:
        /*0568*/ 	.word	index@(_ZN5flash32flash_fwd_splitkv_combine_kernelI23Flash_fwd_kernel_traitsILi192ELi64ELi64ELi4ELb0ELb0EN7cutlass6half_tE19Flash_kernel_traitsILi192ELi64ELi64ELi4ES3_EELi8ELi6ELb1EEEvNS_16Flash_fwd_paramsE)
        /*056c*/ 	.word	0x00000000


	//----- nvinfo : EIATTR_REGCOUNT
	.align		4
.L_242:
        /*0570*/ 	.byte	0x04, 0x2f
        /*0572*/ 	.short	(.L_244 - .L_243)
	.align		4
.L_243:
        /*0574*/ 	.word	index@(_ZN5flash32flash_fwd_splitkv_combine_kernelI23Flash_fwd_kernel_traitsILi192ELi64ELi64ELi4ELb0ELb0EN7cutlass6half_tE19Flash_kernel_traitsILi192ELi64ELi64ELi4ES3_EELi8ELi7ELb1EEEvNS_16Flash_fwd_paramsE)
        /*0578*/ 	.word	0x0000003e


	//----- nvinfo : EIATTR_FRAME_SIZE
	.align		4
.L_244:
        /*057c*/ 	.byte	0x04, 0x11
        /*057e*/ 	.short	(.L_246 - .L_245)
	.align		4
.L_245:
        /*0580*/ 	.word	index@($__internal_7_$__cuda_sm20_div_s64)
        /*0584*/ 	.word	0x00000000


	//----- nvinfo : EIATTR_FRAME_SIZE
	.align		4
.L_246:
        /*0588*/ 	.byte	0x04, 0x11
        /*058a*/ 	.short	(.L_248 - .L_247)
	.align		4
.L_247:
        /*058c*/ 	.word	index@(_ZN5flash32flash_fwd_splitkv_combine_kernelI23Flash_fwd_kernel_traitsILi192ELi64ELi64ELi4ELb0ELb0EN7cutlass6half_tE19Flash_kernel_traitsILi192ELi64ELi64ELi4ES3_EELi8ELi7ELb1EEEvNS_16Flash_fwd_paramsE)
        /*0590*/ 	.word	0x00000000


	//----- nvinfo : EIATTR_REGCOUNT
	.align		4
.L_248:
        /*0594*/ 	.byte	0x04, 0x2f
        /*0596*/ 	.short	(.L_250 - .L_249)
	.align		4
.L_249:
        /*0598*/ 	.word	index@(_ZN5flash32flash_fwd_splitkv_combine_kernelI23Flash_fwd_kernel_traitsILi192ELi64ELi64ELi4ELb0ELb0EN7cutlass6half_tE19Flash_kernel_traitsILi192ELi64ELi64ELi4ES3_EELi8ELi1ELb0EEEvNS_16Flash_fwd_paramsE)
        /*059c*/ 	.word	0x00000036


	//----- nvinfo : EIATTR_FRAME_SIZE
	.align		4
.L_250:
        /*05a0*/ 	.byte	0x04, 0x11
        /*05a2*/ 	.short	(.L_252 - .L_251)
	.align		4
.L_251:
        /*05a4*/ 	.word	index@($__internal_6_$__cuda_sm20_div_s64)
        /*05a8*/ 	.word	0x00000000


	//----- nvinfo : EIATTR_FRAME_SIZE
	.align		4
.L_252:
        /*05ac*/ 	.byte	0x04, 0x11
        /*05ae*/ 	.short	(.L_254 - .L_253)
	.align		4
.L_253:
        /*05b0*/ 	.word	index@(_ZN5flash32flash_fwd_splitkv_combine_kernelI23Flash_fwd_kernel_traitsILi192ELi64ELi64ELi4ELb0ELb0EN7cutlass6half_tE19Flash_kernel_traitsILi192ELi64ELi64ELi4ES3_EELi8ELi1ELb0EEEvNS_16Flash_fwd_paramsE)
        /*05b4*/ 	.word	0x00000000


	//----- nvinfo : EIATTR_REGCOUNT
	.align		4
.L_254:
        /*05b8*/ 	.byte	0x04, 0x2f
        /*05ba*/ 	.short	(.L_256 - .L_255)
	.align		4
.L_255:
        /*05bc*/ 	.word	index@(_ZN5flash32flash_fwd_splitkv_combine_kernelI23Flash_fwd_kernel_traitsILi192ELi64ELi64ELi4ELb0ELb0EN7cutlass6half_tE19Flash_kernel_traitsILi192ELi64ELi64ELi4ES3_EELi8ELi2ELb0EEEvNS_16Flash_fwd_paramsE)
        /*05c0*/ 	.word	0x00000036


	//----- nvinfo : EIATTR_FRAME_SIZE
	.align		4
.L_256:
        /*05c4*/ 	.byte	0x04, 0x11
        /*05c6*/ 	.short	(.L_258 - .L_257)
	.align		4
.L_257:
        /*05c8*/ 	.word	index@($__internal_5_$__cuda_sm20_div_s64)
        /*05cc*/ 	.word	0x00000000


	//----- nvinfo : EIATTR_FRAME_SIZE
	.align		4
.L_258:
        /*05d0*/ 	.byte	0x04, 0x11
        /*05d2*/ 	.short	(.L_260 - .L_259)
	.align		4
.L_259:
        /*05d4*/ 	.word	index@(_ZN5flash32flash_fwd_splitkv_combine_kernelI23Flash_fwd_kernel_traitsILi192ELi64ELi64ELi4ELb0ELb0EN7cutlass6half_tE19Flash_kernel_traitsILi192ELi64ELi64ELi4ES3_EELi8ELi2ELb0EEEvNS_16Flash_fwd_paramsE)
        /*05d8*/ 	.word	0x00000000


	//----- nvinfo : EIATTR_REGCOUNT
	.align		4
.L_260:
        /*05dc*/ 	.byte	0x04, 0x2f
        /*05de*/ 	.short	(.L_262 - .L_261)
	.align		4
.L_261:
        /*05e0*/ 	.word	index@(_ZN5flash32flash_fwd_splitkv_combine_kernelI23Flash_fwd_kernel_traitsILi192ELi64ELi64ELi4ELb0ELb0EN7cutlass6half_tE19Flash_kernel_traitsILi192ELi64ELi64ELi4ES3_EELi8ELi3ELb0EEEvNS_16Flash_fwd_paramsE)
        /*05e4*/ 	.word	0x00000036


	//----- nvinfo : EIATTR_FRAME_SIZE
	.align		4
.L_262:
        /*05e8*/ 	.byte	0x04, 0x11
        /*05ea*/ 	.short	(.L_264 - .L_263)
	.align		4
.L_263:
        /*05ec*/ 	.word	index@($__internal_4_$__cuda_sm20_div_s64)
        /*05f0*/ 	.word	0x00000000


	//----- nvinfo : EIATTR_FRAME_SIZE
	.align		4
.L_264:
        /*05f4*/ 	.byte	0x04, 0x11
        /*05f6*/ 	.short	(.L_266 - .L_265)
	.align		4
.L_265:
        /*05f8*/ 	.word	index@(_ZN5flash32flash_fwd_splitkv_combine_kernelI23Flash_fwd_kernel_traitsILi192ELi64ELi64ELi4ELb0ELb0EN7cutlass6half_tE19Flash_kernel_traitsILi192ELi64ELi64ELi4ES3_EELi8ELi3ELb0EEEvNS_16Flash_fwd_paramsE)
        /*05fc*/ 	.word	0x00000000


	//----- nvinfo : EIATTR_REGCOUNT
	.align		4
.L_266:
        /*0600*/ 	.byte	0x04, 0x2f
        /*0602*/ 	.short	(.L_268 - .L_267)
	.align		4
.L_267:
        /*0604*/ 	.word	index@(_ZN5flash32flash_fwd_splitkv_combine_kernelI23Flash_fwd_kernel_traitsILi192ELi64ELi64ELi4ELb0ELb0EN7cutlass6half_tE19Flash_kernel_traitsILi192ELi64ELi64ELi4ES3_EELi8ELi4ELb0EEEvNS_16Flash_fwd_paramsE)
        /*0608*/ 	.word	0x00000036


	//----- nvinfo : EIATTR_FRAME_SIZE
	.align		4
.L_268:
        /*060c*/ 	.byte	0x04, 0x11
        /*060e*/ 	.short	(.L_270 - .L_269)
	.align		4
.L_269:
        /*0610*/ 	.word	index@($__internal_3_$__cuda_sm20_div_s64)
        /*0614*/ 	.word	0x00000000


	//----- nvinfo : EIATTR_FRAME_SIZE
	.align		4
.L_270:
        /*0618*/ 	.byte	0x04, 0x11
        /*061a*/ 	.short	(.L_272 - .L_271)
	.align		4
.L_271:
        /*061c*/ 	.word	index@(_ZN5flash32flash_fwd_splitkv_combine_kernelI23Flash_fwd_kernel_traitsILi192ELi64ELi64ELi4ELb0ELb0EN7cutlass6half_tE19Flash_kernel_traitsILi192ELi64ELi64ELi4ES3_EELi8ELi4ELb0EEEvNS_16Flash_fwd_paramsE)
        /*0620*/ 	.word	0x00000000


	//----- nvinfo : EIATTR_REGCOUNT
	.align		4
.L_272:
        /*0624*/ 	.byte	0x04, 0x2f
        /*0626*/ 	.short	(.L_274 - .L_273)
	.align		4
.L_273:
        /*0628*/ 	.word	index@(_ZN5flash32flash_fwd_splitkv_combine_kernelI23Flash_fwd_kernel_traitsILi192ELi64ELi64ELi4ELb0ELb0EN7cutlass6half_tE19Flash_kernel_traitsILi192ELi64ELi64ELi4ES3_EELi8ELi5ELb0EEEvNS_16Flash_fwd_paramsE)
        /*062c*/ 	.word	0x0000003e


	//----- nvinfo : EIATTR_FRAME_SIZE
	.align		4
.L_274:
        /*0630*/ 	.byte	0x04, 0x11
        /*0632*/ 	.short	(.L_276 - .L_275)
	.align		4
.L_275:
        /*0634*/ 	.word	index@($__internal_2_$__cuda_sm20_div_s64)
        /*0638*/ 	.word	0x00000000


	//----- nvinfo : EIATTR_FRAME_SIZE
	.align		4
.L_276:
        /*063c*/ 	.byte	0x04, 0x11
        /*063e*/ 	.short	(.L_278 - .L_277)
	.align		4
.L_277:
        /*0640*/ 	.word	index@(_ZN5flash32flash_fwd_splitkv_combine_kernelI23Flash_fwd_kernel_traitsILi192ELi64ELi64ELi4ELb0ELb0EN7cutlass6half_tE19Flash_kernel_traitsILi192ELi64ELi64ELi4ES3_EELi8ELi5ELb0EEEvNS_16Flash_fwd_paramsE)
        /*0644*/ 	.word	0x00000000


	//----- nvinfo : EIATTR_REGCOUNT
	.align		4
.L_278:
        /*0648*/ 	.byte	0x04, 0x2f
        /*064a*/ 	.short	(.L_280 - .L_279)
	.align		4
.L_279:
        /*064c*/ 	.word	index@(_ZN5flash32flash_fwd_splitkv_combine_kernelI23Flash_fwd_kernel_traitsILi192ELi64ELi64ELi4ELb0ELb0EN7cutlass6half_tE19Flash_kernel_traitsILi192ELi64ELi64ELi4ES3_EELi8ELi6ELb0EEEvNS_16Flash_fwd_paramsE)
        /*0650*/ 	.word	0x00000040


	//----- nvinfo : EIATTR_FRAME_SIZE
	.align		4
.L_280:
        /*0654*/ 	.byte	0x04, 0x11
        /*0656*/ 	.short	(.L_282 - .L_281)
	.align		4
.L_281:
        /*0658*/ 	.word	index@($__internal_1_$__cuda_sm20_div_s64)
        /*065c*/ 	.word	0x00000000


	//----- nvinfo : EIATTR_FRAME_SIZE
	.align		4
.L_282:
        /*0660*/ 	.byte	0x04, 0x11
        /*0662*/ 	.short	(.L_284 - .L_283)
	.align		4
.L_283:
        /*0664*/ 	.word	index@(_ZN5flash32flash_fwd_splitkv_combine_kernelI23Flash_fwd_kernel_traitsILi192ELi64ELi64ELi4ELb0ELb0EN7cutlass6half_tE19Flash_kernel_traitsILi192ELi64ELi64ELi4ES3_EELi8ELi6ELb0EEEvNS_16Flash_fwd_paramsE)
        /*0668*/ 	.word	0x00000000


	//----- nvinfo : EIATTR_REGCOUNT
	.align		4
.L_284:
        /*066c*/ 	.byte	0x04, 0x2f
        /*066e*/ 	.short	(.L_286 - .L_285)
	.align		4
.L_285:
        /*0670*/ 	.word	index@(_ZN5flash32flash_fwd_splitkv_combine_kernelI23Flash_fwd_kernel_traitsILi192ELi64ELi64ELi4ELb0ELb0EN7cutlass6half_tE19Flash_kernel_traitsILi192ELi64ELi64ELi4ES3_EELi8ELi7ELb0EEEvNS_16Flash_fwd_paramsE)
        /*0674*/ 	.word	0x0000003e


	//----- nvinfo : EIATTR_FRAME_SIZE
	.align		4
.L_286:
        /*0678*/ 	.byte	0x04, 0x11
        /*067a*/ 	.short	(.L_288 - .L_287)
	.align		4
.L_287:
        /*067c*/ 	.word	index@($__internal_0_$__cuda_sm20_div_s64)
        /*0680*/ 	.word	0x00000000


	//----- nvinfo : EIATTR_FRAME_SIZE
	.align		4
.L_288:
        /*0684*/ 	.byte	0x04, 0x11
        /*0686*/ 	.short	(.L_290 - .L_289)
	.align		4
.L_289:
        /*0688*/ 	.word	index@(_ZN5flash32flash_fwd_splitkv_combine_kernelI23Flash_fwd_kernel_traitsILi192ELi64ELi64ELi4ELb0ELb0EN7cutlass6half_tE19Flash_kernel_traitsILi192ELi64ELi64ELi4ES3_EELi8ELi7ELb0EEEvNS_16Flash_fwd_paramsE)
        /*068c*/ 	.word	0x00000000


	//----- nvinfo : EIATTR_MIN_STACK_SIZE
	.align		4
.L_290:
        /*0690*/ 	.byte	0x04, 0x12
        /*0692*/ 	.short	(.L_292 - .L_291)
	.align		4
.L_291:
        /*0694*/ 	.word	index@(_ZN5flash32flash_fwd_splitkv_combine_kernelI23Flash_fwd_kernel_traitsILi192ELi64ELi64ELi4ELb0ELb0EN7cutlass6half_tE19Flash_kernel_traitsILi192ELi64ELi64ELi4ES3_EELi8ELi7ELb0EEEvNS_16Flash_fwd_paramsE)
        /*0698*/ 	.word	0x00000000


	//----- nvinfo : EIATTR_MIN_STACK_SIZE
	.align		4
.L_292:
        /*069c*/ 	.byte	0x04, 0x12
        /*069e*/ 	.short	(.L_294 - .L_293)
	.align		4
.L_293:
        /*06a0*/ 	.word	index@(_ZN5flash32flash_fwd_splitkv_combine_kernelI23Flash_fwd_kernel_traitsILi192ELi64ELi64ELi4ELb0ELb0EN7cutlass6half_tE19Flash_kernel_traitsILi192ELi64ELi64ELi4ES3_EELi8ELi6ELb0EEEvNS_16Flash_fwd_paramsE)
        /*06a4*/ 	.word	0x00000000


	//----- nvinfo : EIATTR_MIN_STACK_SIZE
	.align		4
.L_294:
        /*06a8*/ 	.byte	0x04, 0x12
        /*06aa*/ 	.short	(.L_296 - .L_295)
	.align		4
.L_295:
        /*06ac*/ 	.word	index@(_ZN5flash32flash_fwd_splitkv_combine_kernelI23Flash_fwd_kernel_traitsILi192ELi64ELi64ELi4ELb0ELb0EN7cutlass6half_tE19Flash_kernel_traitsILi192ELi64ELi64ELi4ES3_EELi8ELi5ELb0EEEvNS_16Flash_fwd_paramsE)
        /*06b0*/ 	.word	0x00000000


	//----- nvinfo : EIATTR_MIN_STACK_SIZE
	.align		4
.L_296:
        /*06b4*/ 	.byte	0x04, 0x12
        /*06b6*/ 	.short	(.L_298 - .L_297)
	.align		4
.L_297:
        /*06b8*/ 	.word	index@(_ZN5flash32flash_fwd_splitkv_combine_kernelI23Flash_fwd_kernel_traitsILi192ELi64ELi64ELi4ELb0ELb0EN7cutlass6half_tE19Flash_kernel_traitsILi192ELi64ELi64ELi4ES3_EELi8ELi4ELb0EEEvNS_16Flash_fwd_paramsE)
        /*06bc*/ 	.word	0x00000000


	//----- nvinfo : EIATTR_MIN_STACK_SIZE
	.align		4
.L_298:
        /*06c0*/ 	.byte	0x04, 0x12
        /*06c2*/ 	.short	(.L_300 - .L_299)
	.align		4
.L_299:
        /*06c4*/ 	.word	index@(_ZN5flash32flash_fwd_splitkv_combine_kernelI23Flash_fwd_kernel_traitsILi192ELi64ELi64ELi4ELb0ELb0EN7cutlass6half_tE19Flash_kernel_traitsILi192ELi64ELi64ELi4ES3_EELi8ELi3ELb0EEEvNS_16Flash_fwd_paramsE)
        /*06c8*/ 	.word	0x00000000


	//----- nvinfo : EIATTR_MIN_STACK_SIZE
	.align		4
.L_300:
        /*06cc*/ 	.byte	0x04, 0x12
        /*06ce*/ 	.short	(.L_302 - .L_301)
	.align		4
.L_301:
        /*06d0*/ 	.word	index@(_ZN5flash32flash_fwd_splitkv_combine_kernelI23Flash_fwd_kernel_traitsILi192ELi64ELi64ELi4ELb0ELb0EN7cutlass6half_tE19Flash_kernel_traitsILi192ELi64ELi64ELi4ES3_EELi8ELi2ELb0EEEvNS_16Flash_fwd_paramsE)
        /*06d4*/ 	.word	0x00000000


	//----- nvinfo : EIATTR_MIN_STACK_SIZE
	.align		4
.L_302:
        /*06d8*/ 	.byte	0x04, 0x12
        /*06da*/ 	.short	(.L_304 - .L_303)
	.align		4
.L_303:
        /*06dc*/ 	.word	index@(_ZN5flash32flash_fwd_splitkv_combine_kernelI23Flash_fwd_kernel_traitsILi192ELi64ELi64ELi4ELb0ELb0EN7cutlass6half_tE19Flash_kernel_traitsILi192ELi64ELi64ELi4ES3_EELi8ELi1ELb0EEEvNS_16Flash_fwd_paramsE)
        /*06e0*/ 	.word	0x00000000


	//----- nvinfo : EIATTR_MIN_STACK_SIZE
	.align		4
.L_304:
        /*06e4*/ 	.byte	0x04, 0x12
        /*06e6*/ 	.short	(.L_306 - .L_305)
	.align		4
.L_305:
        /*06e8*/ 	.word	index@(_ZN5flash32flash_fwd_splitkv_combine_kernelI23Flash_fwd_kernel_traitsILi192ELi64ELi64ELi4ELb0ELb0EN7cutlass6half_tE19Flash_kernel_traitsILi192ELi64ELi64ELi4ES3_EELi8ELi7ELb1EEEvNS_16Flash_fwd_paramsE)
        /*06ec*/ 	.word	0x00000000


	//----- nvinfo : EIATTR_MIN_STACK_SIZE
	.align		4
.L_306:
        /*06f0*/ 	.byte	0x04, 0x12
        /*06f2*/ 	.short	(.L_308 - .L_307)
	.align		4
.L_307:
        /*06f4*/ 	.word	index@(_ZN5flash32flash_fwd_splitkv_combine_kernelI23Flash_fwd_kernel_traitsILi192ELi64ELi64ELi4ELb0ELb0EN7cutlass6half_tE19Flash_kernel_traitsILi192ELi64ELi64ELi4ES3_EELi8ELi6ELb1EEEvNS_16Flash_fwd_paramsE)
        /*06f8*/ 	.word	0x00000000


	//----- nvinfo : EIATTR_MIN_STACK_SIZE
	.align		4
.L_308:
        /*06fc*/ 	.byte	0x04, 0x12
        /*06fe*/ 	.short	(.L_310 - .L_309)
	.align		4
.L_309:
        /*0700*/ 	.word	index@(_ZN5flash32flash_fwd_splitkv_combine_kernelI23Flash_fwd_kernel_traitsILi192ELi64ELi64ELi4ELb0ELb0EN7cutlass6half_tE19Flash_kernel_traitsILi192ELi64ELi64ELi4ES3_EELi8ELi5ELb1EEEvNS_16Flash_fwd_paramsE)
        /*0704*/ 	.word	0x00000000


	//----- nvinfo : EIATTR_MIN_STACK_SIZE
	.align		4
.L_310:
        /*0708*/ 	.byte	0x04, 0x12
        /*070a*/ 	.short	(.L_312 - .L_311)
	.align		4
.L_311:
        /*070c*/ 	.word	index@(_ZN5flash32flash_fwd_splitkv_combine_kernelI23Flash_fwd_kernel_traitsILi192ELi64ELi64ELi4ELb0ELb0EN7cutlass6half_tE19Flash_kernel_traitsILi192ELi64ELi64ELi4ES3_EELi8ELi4ELb1EEEvNS_16Flash_fwd_paramsE)
        /*0710*/ 	.word	0x00000000


	//----- nvinfo : EIATTR_MIN_STACK_SIZE
	.align		4
.L_312:
        /*0714*/ 	.byte	0x04, 0x12
        /*0716*/ 	.short	(.L_314 - .L_313)
	.align		4
.L_313:
        /*0718*/ 	.word	index@(_ZN5flash32flash_fwd_splitkv_combine_kernelI23Flash_fwd_kernel_traitsILi192ELi64ELi64ELi4ELb0ELb0EN7cutlass6half_tE19Flash_kernel_traitsILi192ELi64ELi64ELi4ES3_EELi8ELi3ELb1EEEvNS_16Flash_fwd_paramsE)
        /*071c*/ 	.word	0x00000000


	//----- nvinfo : EIATTR_MIN_STACK_SIZE
	.align		4
.L_314:
        /*0720*/ 	.byte	0x04, 0x12
        /*0722*/ 	.short	(.L_316 - .L_315)
	.align		4
.L_315:
        /*0724*/ 	.word	index@(_ZN5flash32flash_fwd_splitkv_combine_kernelI23Flash_fwd_kernel_traitsILi192ELi64ELi64ELi4ELb0ELb0EN7cutlass6half_tE19Flash_kernel_traitsILi192ELi64ELi64ELi4ES3_EELi8ELi2ELb1EEEvNS_16Flash_fwd_paramsE)
        /*0728*/ 	.word	0x00000000


	//----- nvinfo : EIATTR_MIN_STACK_SIZE
	.align		4
.L_316:
        /*072c*/ 	.byte	0x04, 0x12
        /*072e*/ 	.short	(.L_318 - .L_317)
	.align		4
.L_317:
        /*0730*/ 	.word	index@(_ZN5flash32flash_fwd_splitkv_combine_kernelI23Flash_fwd_kernel_traitsILi192ELi64ELi64ELi4ELb0ELb0EN7cutlass6half_tE19Flash_kernel_traitsILi192ELi64ELi64ELi4ES3_EELi8ELi1ELb1EEEvNS_16Flash_fwd_paramsE)
        /*0734*/ 	.word	0x00000000


	//----- nvinfo : EIATTR_MIN_STACK_SIZE
	.align		4
.L_318:
        /*0738*/ 	.byte	0x04, 0x12
        /*073a*/ 	.short	(.L_320 - .L_319)
	.align		4
.L_319:
        /*073c*/ 	.word	index@(_ZN5flash24flash_fwd_splitkv_kernelI23Flash_fwd_kernel_traitsILi192ELi64ELi64ELi4ELb0ELb0EN7cutlass6half_tE19Flash_kernel_traitsILi192ELi64ELi64ELi4ES3_EELb0ELb0ELb0ELb0ELb0ELb0ELb0ELb0EEEvNS_16Flash_fwd_paramsE)
        /*0740*/ 	.word	0x00000000


	//----- nvinfo : EIATTR_MIN_STACK_SIZE
	.align		4
.L_320:
        /*0744*/ 	.byte	0x04, 0x12
        /*0746*/ 	.short	(.L_322 - .L_321)
	.align		4
.L_321:
        /*0748*/ 	.word	index@(_ZN5flash24flash_fwd_splitkv_kernelI23Flash_fwd_kernel_traitsILi192ELi64ELi64ELi4ELb0ELb0EN7cutlass6half_tE19Flash_kernel_traitsILi192ELi64ELi64ELi4ES3_EELb0ELb0ELb0ELb0ELb0ELb1ELb0ELb0EEEvNS_16Flash_fwd_paramsE)
        /*074c*/ 	.word	0x00000000


	//----- nvinfo : EIATTR_MIN_STACK_SIZE
	.align		4
.L_322:
        /*0750*/ 	.byte	0x04, 0x12
        /*0752*/ 	.short	(.L_324 - .L_323)
	.align		4
.L_323:
        /*0754*/ 	.word	index@(_ZN5flash24flash_fwd_splitkv_kernelI23Flash_fwd_kernel_traitsILi192ELi64ELi64ELi4ELb0ELb0EN7cutlass6half_tE19Flash_kernel_traitsILi192ELi64ELi64ELi4ES3_EELb0ELb0ELb0ELb0ELb0ELb0ELb0ELb1EEEvNS_16Flash_fwd_paramsE)
        /*0758*/ 	.word	0x00000000


	//----- nvinfo : EIATTR_MIN_STACK_SIZE
	.align		4
.L_324:
        /*075c*/ 	.byte	0x04, 0x12
        /*075e*/ 	.short	(.L_326 - .L_325)
	.align		4
.L_325:
        /*0760*/ 	.word	index@(_ZN5flash24flash_fwd_splitkv_kernelI23Flash_fwd_kernel_traitsILi192ELi64ELi64ELi4ELb0ELb0EN7cutlass6half_tE19Flash_kernel_traitsILi192ELi64ELi64ELi4ES3_EELb0ELb0ELb0ELb0ELb0ELb1ELb0ELb1EEEvNS_16Flash_fwd_paramsE)
        /*0764*/ 	.word	0x00000000


	//----- nvinfo : EIATTR_MIN_STACK_SIZE
	.align		4
.L_326:
        /*0768*/ 	.byte	0x04, 0x12
        /*076a*/ 	.short	(.L_328 - .L_327)
	.align		4
.L_327:
        /*076c*/ 	.word	index@(_ZN5flash24flash_fwd_splitkv_kernelI23Flash_fwd_kernel_traitsILi192ELi64ELi64ELi4ELb0ELb0EN7cutlass6half_tE19Flash_kernel_traitsILi192ELi64ELi64ELi4ES3_EELb0ELb0ELb0ELb0ELb0ELb0ELb1ELb0EEEvNS_16Flash_fwd_paramsE)
        /*0770*/ 	.word	0x00000000


	//----- nvinfo : EIATTR_MIN_STACK_SIZE
	.align		4
.L_328:
        /*0774*/ 	.byte	0x04, 0x12
        /*0776*/ 	.short	(.L_330 - .L_329)
	.align		4
.L_329:
        /*0778*/ 	.word	index@(_ZN5flash24flash_fwd_splitkv_kernelI23Flash_fwd_kernel_traitsILi192ELi64ELi64ELi4ELb0ELb0EN7cutlass6half_tE19Flash_kernel_traitsILi192ELi64ELi64ELi4ES3_EELb0ELb0ELb0ELb0ELb0ELb1ELb1ELb0EEEvNS_16Flash_fwd_paramsE)
        /*077c*/ 	.word	0x00000000


	//----- nvinfo : EIATTR_MIN_STACK_SIZE
	.align		4
.L_330:
        /*0780*/ 	.byte	0x04, 0x12
        /*0782*/ 	.short	(.L_332 - .L_331)
	.align		4
.L_331:
        /*0784*/ 	.word	index@(_ZN5flash24flash_fwd_splitkv_kernelI23Flash_fwd_kernel_traitsILi192ELi64ELi64ELi4ELb0ELb0EN7cutlass6half_tE19Flash_kernel_traitsILi192ELi64ELi64ELi4ES3_EELb0ELb0ELb0ELb0ELb0ELb0ELb1ELb1EEEvNS_16Flash_fwd_paramsE)
        /*0788*/ 	.word	0x00000000


	//----- nvinfo : EIATTR_MIN_STACK_SIZE
	.align		4
.L_332:
        /*078c*/ 	.byte	0x04, 0x12
        /*078e*/ 	.short	(.L_334 - .L_333)
	.align		4
.L_333:
        /*0790*/ 	.word	index@(_ZN5flash24flash_fwd_splitkv_kernelI23Flash_fwd_kernel_traitsILi192ELi64ELi64ELi4ELb0ELb0EN7cutlass6half_tE19Flash_kernel_traitsILi192ELi64ELi64ELi4ES3_EELb0ELb0ELb0ELb0ELb0ELb1ELb1ELb1EEEvNS_16Flash_fwd_paramsE)
        /*0794*/ 	.word	0x00000000


	//----- nvinfo : EIATTR_MIN_STACK_SIZE
	.align		4
.L_334:
        /*0798*/ 	.byte	0x04, 0x12
        /*079a*/ 	.short	(.L_336 - .L_335)
	.align		4
.L_335:
        /*079c*/ 	.word	index@(_ZN5flash24flash_fwd_splitkv_kernelI23Flash_fwd_kernel_traitsILi192ELi64ELi64ELi4ELb0ELb0EN7cutlass6half_tE19Flash_kernel_traitsILi192ELi64ELi64ELi4ES3_EELb0ELb1ELb0ELb0ELb0ELb0ELb0ELb0EEEvNS_16Flash_fwd_paramsE)
        /*07a0*/ 	.word	0x00000000


	//----- nvinfo : EIATTR_MIN_STACK_SIZE
	.align		4
.L_336:
        /*07a4*/ 	.byte	0x04, 0x12
        /*07a6*/ 	.short	(.L_338 - .L_337)
	.align		4
.L_337:
        /*07a8*/ 	.word	index@(_ZN5flash24flash_fwd_splitkv_kernelI23Flash_fwd_kernel_traitsILi192ELi64ELi64ELi4ELb0ELb0EN7cutlass6half_tE19Flash_kernel_traitsILi192ELi64ELi64ELi4ES3_EELb0ELb1ELb0ELb0ELb0ELb1ELb0ELb0EEEvNS_16Flash_fwd_paramsE)
        /*07ac*/ 	.word	0x00000000


	//----- nvinfo : EIATTR_MIN_STACK_SIZE
	.align		4
.L_338:
        /*07b0*/ 	.byte	0x04, 0x12
        /*07b2*/ 	.short	(.L_340 - .L_339)
	.align		4
.L_339:
        /*07b4*/ 	.word	index@(_ZN5flash24flash_fwd_splitkv_kernelI23Flash_fwd_kernel_traitsILi192ELi64ELi64ELi4ELb0ELb0EN7cutlass6half_tE19Flash_kernel_traitsILi192ELi64ELi64ELi4ES3_EELb0ELb1ELb0ELb0ELb0ELb0ELb0ELb1EEEvNS_16Flash_fwd_paramsE)
        /*07b8*/ 	.word	0x00000000


	//----- nvinfo : EIATTR_MIN_STACK_SIZE
	.align		4
.L_340:
        /*07bc*/ 	.byte	0x04, 0x12
        /*07be*/ 	.short	(.L_342 - .L_341)
	.align		4
.L_341:
        /*07c0*/ 	.word	index@(_ZN5flash24flash_fwd_splitkv_kernelI23Flash_fwd_kernel_traitsILi192ELi64ELi64ELi4ELb0ELb0EN7cutlass6half_tE19Flash_kernel_traitsILi192ELi64ELi64ELi4ES3_EELb0ELb1ELb0ELb0ELb0ELb1ELb0ELb1EEEvNS_16Flash_fwd_paramsE)
        /*07c4*/ 	.word	0x00000000


	//----- nvinfo : EIATTR_MIN_STACK_SIZE
	.align		4
.L_342:
        /*07c8*/ 	.byte	0x04, 0x12
        /*07ca*/ 	.short	(.L_344 - .L_343)
	.align		4
.L_343:
        /*07cc*/ 	.word	index@(_ZN5flash24flash_fwd_splitkv_kernelI23Flash_fwd_kernel_traitsILi192ELi64ELi64ELi4ELb0ELb0EN7cutlass6half_tE19Flash_kernel_traitsILi192ELi64ELi64ELi4ES3_EELb0ELb1ELb0ELb0ELb0ELb0ELb1ELb0EEEvNS_16Flash_fwd_paramsE)
        /*07d0*/ 	.word	0x00000000


	//----- nvinfo : EIATTR_MIN_STACK_SIZE
	.align		4
.L_344:
        /*07d4*/ 	.byte	0x04, 0x12
        /*07d6*/ 	.short	(.L_346 - .L_345)
	.align		4
.L_345:
        /*07d8*/ 	.word	index@(_ZN5flash24flash_fwd_splitkv_kernelI23Flash_fwd_kernel_traitsILi192ELi64ELi64ELi4ELb0ELb0EN7cutlass6half_tE19Flash_kernel_traitsILi192ELi64ELi64ELi4ES3_EELb0ELb1ELb0ELb0ELb0ELb1ELb1ELb0EEEvNS_16Flash_fwd_paramsE)
        /*07dc*/ 	.word	0x00000000


	//----- nvinfo : EIATTR_MIN_STACK_SIZE
	.align		4
.L_346:
        /*07e0*/ 	.byte	0x04, 0x12
        /*07e2*/ 	.short	(.L_348 - .L_347)
	.align		4
.L_347:
        /*07e4*/ 	.word	index@(_ZN5flash24flash_fwd_splitkv_kernelI23Flash_fwd_kernel_traitsILi192ELi64ELi64ELi4ELb0ELb0EN7cutlass6half_tE19Flash_kernel_traitsILi192ELi64ELi64ELi4ES3_EELb0ELb1ELb0ELb0ELb0ELb0ELb1ELb1EEEvNS_16Flash_fwd_paramsE)
        /*07e8*/ 	.word	0x00000000


	//----- nvinfo : EIATTR_MIN_STACK_SIZE
	.align		4
.L_348:
        /*07ec*/ 	.byte	0x04, 0x12
        /*07ee*/ 	.short	(.L_350 - .L_349)
	.align		4
.L_349:
        /*07f0*/ 	.word	index@(_ZN5flash24flash_fwd_splitkv_kernelI23Flash_fwd_kernel_traitsILi192ELi64ELi64ELi4ELb0ELb0EN7cutlass6half_tE19Flash_kernel_traitsILi192ELi64ELi64ELi4ES3_EELb0ELb1ELb0ELb0ELb0ELb1ELb1ELb1EEEvNS_16Flash_fwd_paramsE)
        /*07f4*/ 	.word	0x00000000


	//----- nvinfo : EIATTR_MIN_STACK_SIZE
	.align		4
.L_350:
        /*07f8*/ 	.byte	0x04, 0x12
        /*07fa*/ 	.short	(.L_352 - .L_351)
	.align		4
.L_351:
        /*07fc*/ 	.word	index@(_ZN5flash24flash_fwd_splitkv_kernelI23Flash_fwd_kernel_traitsILi192ELi64ELi64ELi4ELb0ELb0EN7cutlass6half_tE19Flash_kernel_traitsILi192ELi64ELi64ELi4ES3_EELb0ELb0ELb0ELb0ELb1ELb0ELb0ELb0EEEvNS_16Flash_fwd_paramsE)
        /*0800*/ 	.word	0x00000000


	//----- nvinfo : EIATTR_MIN_STACK_SIZE
	.align		4
.L_352:
        /*0804*/ 	.byte	0x04, 0x12
        /*0806*/ 	.short	(.L_354 - .L_353)
	.align		4
.L_353:
        /*0808*/ 	.word	index@(_ZN5flash24flash_fwd_splitkv_kernelI23Flash_fwd_kernel_traitsILi192ELi64ELi64ELi4ELb0ELb0EN7cutlass6half_tE19Flash_kernel_traitsILi192ELi64ELi64ELi4ES3_EELb0ELb0ELb0ELb0ELb1ELb1ELb0ELb0EEEvNS_16Flash_fwd_paramsE)
        /*080c*/ 	.word	0x00000000


	//----- nvinfo : EIATTR_MIN_STACK_SIZE
	.align		4
.L_354:
        /*0810*/ 	.byte	0x04, 0x12
        /*0812*/ 	.short	(.L_356 - .L_355)
	.align		4
.L_355:
        /*0814*/ 	.word	index@(_ZN5flash24flash_fwd_splitkv_kernelI23Flash_fwd_kernel_traitsILi192ELi64ELi64ELi4ELb0ELb0EN7cutlass6half_tE19Flash_kernel_traitsILi192ELi64ELi64ELi4ES3_EELb0ELb0ELb1ELb0ELb0ELb0ELb0ELb0EEEvNS_16Flash_fwd_paramsE)
        /*0818*/ 	.word	0x00000000


	//----- nvinfo : EIATTR_MIN_STACK_SIZE
	.align		4
.L_356:
        /*081c*/ 	.byte	0x04, 0x12
        /*081e*/ 	.short	(.L_358 - .L_357)
	.align		4
.L_357:
        /*0820*/ 	.word	index@(_ZN5flash24flash_fwd_splitkv_kernelI23Flash_fwd_kernel_traitsILi192ELi64ELi64ELi4ELb0ELb0EN7cutlass6half_tE19Flash_kernel_traitsILi192ELi64ELi64ELi4ES3_EELb0ELb0ELb1ELb0ELb0ELb1ELb0ELb0EEEvNS_16Flash_fwd_paramsE)
        /*0824*/ 	.word	0x00000000


	//----- nvinfo : EIATTR_MIN_STACK_SIZE
	.align		4
.L_358:
        /*0828*/ 	.byte	0x04, 0x12
        /*082a*/ 	.short	(.L_360 - .L_359)
	.align		4
.L_359:
        /*082c*/ 	.word	index@(_ZN5flash24flash_fwd_splitkv_kernelI23Flash_fwd_kernel_traitsILi192ELi64ELi64ELi4ELb0ELb0EN7cutlass6half_tE19Flash_kernel_traitsILi192ELi64ELi64ELi4ES3_EELb0ELb0ELb0ELb0ELb1ELb0ELb0ELb1EEEvNS_16Flash_fwd_paramsE)
        /*0830*/ 	.word	0x00000000


	//----- nvinfo : EIATTR_MIN_STACK_SIZE
	.align		4
.L_360:
        /*0834*/ 	.byte	0x04, 0x12
        /*0836*/ 	.short	(.L_362 - .L_361)
	.align		4
.L_361:
        /*0838*/ 	.word	index@(_ZN5flash24flash_fwd_splitkv_kernelI23Flash_fwd_kernel_traitsILi192ELi64ELi64ELi4ELb0ELb0EN7cutlass6half_tE19Flash_kernel_traitsILi192ELi64ELi64ELi4ES3_EELb0ELb0ELb0ELb0ELb1ELb1ELb0ELb1EEEvNS_16Flash_fwd_paramsE)
        /*083c*/ 	.word	0x00000000


	//----- nvinfo : EIATTR_MIN_STACK_SIZE
	.align		4
.L_362:
        /*0840*/ 	.byte	0x04, 0x12
        /*0842*/ 	.short	(.L_364 - .L_363)
	.align		4
.L_363:
        /*0844*/ 	.word	index@(_ZN5flash24flash_fwd_splitkv_kernelI23Flash_fwd_kernel_traitsILi192ELi64ELi64ELi4ELb0ELb0EN7cutlass6half_tE19Flash_kernel_traitsILi192ELi64ELi64ELi4ES3_EELb0ELb0ELb1ELb0ELb0ELb0ELb0ELb1EEEvNS_16Flash_fwd_paramsE)
        /*0848*/ 	.word	0x00000000


	//----- nvinfo : EIATTR_MIN_STACK_SIZE
	.align		4
.L_364:
        /*084c*/ 	.byte	0x04, 0x12
        /*084e*/ 	.short	(.L_366 - .L_365)
	.align		4
.L_365:
        /*0850*/ 	.word	index@(_ZN5flash24flash_fwd_splitkv_kernelI23Flash_fwd_kernel_traitsILi192ELi64ELi64ELi4ELb0ELb0EN7cutlass6half_tE19Flash_kernel_traitsILi192ELi64ELi64ELi4ES3_EELb0ELb0ELb1ELb0ELb0ELb1ELb0ELb1EEEvNS_16Flash_fwd_paramsE)
        /*0854*/ 	.word	0x00000000


	//----- nvinfo : EIATTR_MIN_STACK_SIZE
	.align		4
.L_366:
        /*0858*/ 	.byte	0x04, 0x12
        /*085a*/ 	.short	(.L_368 - .L_367)
	.align		4
.L_367:
        /*085c*/ 	.word	index@(_ZN5flash24flash_fwd_splitkv_kernelI23Flash_fwd_kernel_traitsILi192ELi64ELi64ELi4ELb0ELb0EN7cutlass6half_tE19Flash_kernel_traitsILi192ELi64ELi64ELi4ES3_EELb0ELb0ELb0ELb0ELb1ELb0ELb1ELb0EEEvNS_16Flash_fwd_paramsE)
        /*0860*/ 	.word	0x00000000


	//----- nvinfo : EIATTR_MIN_STACK_SIZE
	.align		4
.L_368:
        /*0864*/ 	.byte	0x04, 0x12
        /*0866*/ 	.short	(.L_370 - .L_369)
	.align		4
.L_369:
        /*0868*/ 	.word	index@(_ZN5flash24flash_fwd_splitkv_kernelI23Flash_fwd_kernel_traitsILi192ELi64ELi64ELi4ELb0ELb0EN7cutlass6half_tE19Flash_kernel_traitsILi192ELi64ELi64ELi4ES3_EELb0ELb0ELb0ELb0ELb1ELb1ELb1ELb0EEEvNS_16Flash_fwd_paramsE)
        /*086c*/ 	.word	0x00000000


	//----- nvinfo : EIATTR_MIN_STACK_SIZE
	.align		4
.L_370:
        /*0870*/ 	.byte	0x04, 0x12
        /*0872*/ 	.short	(.L_372 - .L_371)
	.align		4
.L_371:
        /*0874*/ 	.word	index@(_ZN5flash24flash_fwd_splitkv_kernelI23Flash_fwd_kernel_traitsILi192ELi64ELi64ELi4ELb0ELb0EN7cutlass6half_tE19Flash_kernel_traitsILi192ELi64ELi64ELi4ES3_EELb0ELb0ELb1ELb0ELb0ELb0ELb1ELb0EEEvNS_16Flash_fwd_paramsE)
        /*0878*/ 	.word	0x00000000


	//----- nvinfo : EIATTR_MIN_STACK_SIZE
	.align		4
.L_372:
        /*087c*/ 	.byte	0x04, 0x12
        /*087e*/ 	.short	(.L_374 - .L_373)
	.align		4
.L_373:
        /*0880*/ 	.word	index@(_ZN5flash24flash_fwd_splitkv_kernelI23Flash_fwd_kernel_traitsILi192ELi64ELi64ELi4ELb0ELb0EN7cutlass6half_tE19Flash_kernel_traitsILi192ELi64ELi64ELi4ES3_EELb0ELb0ELb1ELb0ELb0ELb1ELb1ELb0EEEvNS_16Flash_fwd_paramsE)
        /*0884*/ 	.word	0x00000000


	//----- nvinfo : EIATTR_MIN_STACK_SIZE
	.align		4
.L_374:
        /*0888*/ 	.byte	0x04, 0x12
        /*088a*/ 	.short	(.L_376 - .L_375)
	.align		4
.L_375:
        /*088c*/ 	.word	index@(_ZN5flash24flash_fwd_splitkv_kernelI23Flash_fwd_kernel_traitsILi192ELi64ELi64ELi4ELb0ELb0EN7cutlass6half_tE19Flash_kernel_traitsILi192ELi64ELi64ELi4ES3_EELb0ELb0ELb0ELb0ELb1ELb0ELb1ELb1EEEvNS_16Flash_fwd_paramsE)
        /*0890*/ 	.word	0x00000000


	//----- nvinfo : EIATTR_MIN_STACK_SIZE
	.align		4
.L_376:
        /*0894*/ 	.byte	0x04, 0x12
        /*0896*/ 	.short	(.L_378 - .L_377)
	.align		4
.L_377:
        /*0898*/ 	.word	index@(_ZN5flash24flash_fwd_splitkv_kernelI23Flash_fwd_kernel_traitsILi192ELi64ELi64ELi4ELb0ELb0EN7cutlass6half_tE19Flash_kernel_traitsILi192ELi64ELi64ELi4ES3_EELb0ELb0ELb0ELb0ELb1ELb1ELb1ELb1EEEvNS_16Flash_fwd_paramsE)
        /*089c*/ 	.word	0x00000000


	//----- nvinfo : EIATTR_MIN_STACK_SIZE
	.align		4
.L_378:
        /*08a0*/ 	.byte	0x04, 0x12
        /*08a2*/ 	.short	(.L_380 - .L_379)
	.align		4
.L_379:
        /*08a4*/ 	.word	index@(_ZN5flash24flash_fwd_splitkv_kernelI23Flash_fwd_kernel_traitsILi192ELi64ELi64ELi4ELb0ELb0EN7cutlass6half_tE19Flash_kernel_traitsILi192ELi64ELi64ELi4ES3_EELb0ELb0ELb1ELb0ELb0ELb0ELb1ELb1EEEvNS_16Flash_fwd_paramsE)
        /*08a8*/ 	.word	0x00000000


	//----- nvinfo : EIATTR_MIN_STACK_SIZE
	.align		4
.L_380:
        /*08ac*/ 	.byte	0x04, 0x12
        /*08ae*/ 	.short	(.L_382 - .L_381)
	.align		4
.L_381:
        /*08b0*/ 	.word	index@(_ZN5flash24flash_fwd_splitkv_kernelI23Flash_fwd_kernel_traitsILi192ELi64ELi64ELi4ELb0ELb0EN7cutlass6half_tE19Flash_kernel_traitsILi192ELi64ELi64ELi4ES3_EELb0ELb0ELb1ELb0ELb0ELb1ELb1ELb1EEEvNS_16Flash_fwd_paramsE)
        /*08b4*/ 	.word	0x00000000


	//----- nvinfo : EIATTR_MIN_STACK_SIZE
	.align		4
.L_382:
        /*08b8*/ 	.byte	0x04, 0x12
        /*08ba*/ 	.short	(.L_384 - .L_383)
	.align		4
.L_383:
        /*08bc*/ 	.word	index@(_ZN5flash24flash_fwd_splitkv_kernelI23Flash_fwd_kernel_traitsILi192ELi64ELi64ELi4ELb0ELb0EN7cutlass6half_tE19Flash_kernel_traitsILi192ELi64ELi64ELi4ES3_EELb0ELb1ELb0ELb0ELb1ELb0ELb0ELb0EEEvNS_16Flash_fwd_paramsE)
        /*08c0*/ 	.word	0x00000000


	//----- nvinfo : EIATTR_MIN_STACK_SIZE
	.align		4
.L_384:
        /*08c4*/ 	.byte	0x04, 0x12
        /*08c6*/ 	.short	(.L_386 - .L_385)
	.align		4
.L_385:
        /*08c8*/ 	.word	index@(_ZN5flash24flash_fwd_splitkv_kernelI23Flash_fwd_kernel_traitsILi192ELi64ELi64ELi4ELb0ELb0EN7cutlass6half_tE19Flash_kernel_traitsILi192ELi64ELi64ELi4ES3_EELb0ELb1ELb0ELb0ELb1ELb1ELb0ELb0EEEvNS_16Flash_fwd_paramsE)
        /*08cc*/ 	.word	0x00000000


	//----- nvinfo : EIATTR_MIN_STACK_SIZE
	.align		4
.L_386:
        /*08d0*/ 	.byte	0x04, 0x12
        /*08d2*/ 	.short	(.L_388 - .L_387)
	.align		4
.L_387:
        /*08d4*/ 	.word	index@(_ZN5flash24flash_fwd_splitkv_kernelI23Flash_fwd_kernel_traitsILi192ELi64ELi64ELi4ELb0ELb0EN7cutlass6half_tE19Flash_kernel_traitsILi192ELi64ELi64ELi4ES3_EELb0ELb1ELb1ELb0ELb0ELb0ELb0ELb0EEEvNS_16Flash_fwd_paramsE)
        /*08d8*/ 	.word	0x00000000


	//----- nvinfo : EIATTR_MIN_STACK_SIZE
	.align		4
.L_388:
        /*08dc*/ 	.byte	0x04, 0x12
        /*08de*/ 	.short	(.L_390 - .L_389)
	.align		4
.L_389:
        /*08e0*/ 	.word	index@(_ZN5flash24flash_fwd_splitkv_kernelI23Flash_fwd_kernel_traitsILi192ELi64ELi64ELi4ELb0ELb0EN7cutlass6half_tE19Flash_kernel_traitsILi192ELi64ELi64ELi4ES3_EELb0ELb1ELb1ELb0ELb0ELb1ELb0ELb0EEEvNS_16Flash_fwd_paramsE)
        /*08e4*/ 	.word	0x00000000


	//----- nvinfo : EIATTR_MIN_STACK_SIZE
	.align		4
.L_390:
        /*08e8*/ 	.byte	0x04, 0x12
        /*08ea*/ 	.short	(.L_392 - .L_391)
	.align		4
.L_391:
        /*08ec*/ 	.word	index@(_ZN5flash24flash_fwd_splitkv_kernelI23Flash_fwd_kernel_traitsILi192ELi64ELi64ELi4ELb0ELb0EN7cutlass6half_tE19Flash_kernel_traitsILi192ELi64ELi64ELi4ES3_EELb0ELb1ELb0ELb0ELb1ELb0ELb0ELb1EEEvNS_16Flash_fwd_paramsE)
        /*08f0*/ 	.word	0x00000000


	//----- nvinfo : EIATTR_MIN_STACK_SIZE
	.align		4
.L_392:
        /*08f4*/ 	.byte	0x04, 0x12
        /*08f6*/ 	.short	(.L_394 - .L_393)
	.align		4
.L_393:
        /*08f8*/ 	.word	index@(_ZN5flash24flash_fwd_splitkv_kernelI23Flash_fwd_kernel_traitsILi192ELi64ELi64ELi4ELb0ELb0EN7cutlass6half_tE19Flash_kernel_traitsILi192ELi64ELi64ELi4ES3_EELb0ELb1ELb0ELb0ELb1ELb1ELb0ELb1EEEvNS_16Flash_fwd_paramsE)
        /*08fc*/ 	.word	0x00000000


	//----- nvinfo : EIATTR_MIN_STACK_SIZE
	.align		4
.L_394:
        /*0900*/ 	.byte	0x04, 0x12
        /*0902*/ 	.short	(.L_396 - .L_395)
	.align		4
.L_395:
        /*0904*/ 	.word	index@(_ZN5flash24flash_fwd_splitkv_kernelI23Flash_fwd_kernel_traitsILi192ELi64ELi64ELi4ELb0ELb0EN7cutlass6half_tE19Flash_kernel_traitsILi192ELi64ELi64ELi4ES3_EELb0ELb1ELb1ELb0ELb0ELb0ELb0ELb1EEEvNS_16Flash_fwd_paramsE)
        /*0908*/ 	.word	0x00000000


	//----- nvinfo : EIATTR_MIN_STACK_SIZE
	.align		4
.L_396:
        /*090c*/ 	.byte	0x04, 0x12
        /*090e*/ 	.short	(.L_398 - .L_397)
	.align		4
.L_397:
        /*0910*/ 	.word	index@(_ZN5flash24flash_fwd_splitkv_kernelI23Flash_fwd_kernel_traitsILi192ELi64ELi64ELi4ELb0ELb0EN7cutlass6half_tE19Flash_kernel_traitsILi192ELi64ELi64ELi4ES3_EELb0ELb1ELb1ELb0ELb0ELb1ELb0ELb1EEEvNS_16Flash_fwd_paramsE)
        /*0914*/ 	.word	0x00000000


	//----- nvinfo : EIATTR_MIN_STACK_SIZE
	.align		4
.L_398:
        /*0918*/ 	.byte	0x04, 0x12
        /*091a*/ 	.short	(.L_400 - .L_399)
	.align		4
.L_399:
        /*091c*/ 	.word	index@(_ZN5flash24flash_fwd_splitkv_kernelI23Flash_fwd_kernel_traitsILi192ELi64ELi64ELi4ELb0ELb0EN7cutlass6half_tE19Flash_kernel_traitsILi192ELi64ELi64ELi4ES3_EELb0ELb1ELb0ELb0ELb1ELb0ELb1ELb0EEEvNS_16Flash_fwd_paramsE)
        /*0920*/ 	.word	0x00000000


	//----- nvinfo : EIATTR_MIN_STACK_SIZE
	.align		4
.L_400:
        /*0924*/ 	.byte	0x04, 0x12
        /*0926*/ 	.short	(.L_402 - .L_401)
	.align		4
.L_401:
        /*0928*/ 	.word	index@(_ZN5flash24flash_fwd_splitkv_kernelI23Flash_fwd_kernel_traitsILi192ELi64ELi64ELi4ELb0ELb0EN7cutlass6half_tE19Flash_kernel_traitsILi192ELi64ELi64ELi4ES3_EELb0ELb1ELb0ELb0ELb1ELb1ELb1ELb0EEEvNS_16Flash_fwd_paramsE)
        /*092c*/ 	.word	0x00000000


	//----- nvinfo : EIATTR_MIN_STACK_SIZE
	.align		4
.L_402:
        /*0930*/ 	.byte	0x04, 0x12
        /*0932*/ 	.short	(.L_404 - .L_403)
	.align		4
.L_403:
        /*0934*/ 	.word	index@(_ZN5flash24flash_fwd_splitkv_kernelI23Flash_fwd_kernel_traitsILi192ELi64ELi64ELi4ELb0ELb0EN7cutlass6half_tE19Flash_kernel_traitsILi192ELi64ELi64ELi4ES3_EELb0ELb1ELb1ELb0ELb0ELb0ELb1ELb0EEEvNS_16Flash_fwd_paramsE)
        /*0938*/ 	.word	0x00000000


	//----- nvinfo : EIATTR_MIN_STACK_SIZE
	.align		4
.L_404:
        /*093c*/ 	.byte	0x04, 0x12
        /*093e*/ 	.short	(.L_406 - .L_405)
	.align		4
.L_405:
        /*0940*/ 	.word	index@(_ZN5flash24flash_fwd_splitkv_kernelI23Flash_fwd_kernel_traitsILi192ELi64ELi64ELi4ELb0ELb0EN7cutlass6half_tE19Flash_kernel_traitsILi192ELi64ELi64ELi4ES3_EELb0ELb1ELb1ELb0ELb0ELb1ELb1ELb0EEEvNS_16Flash_fwd_paramsE)
        /*0944*/ 	.word	0x00000000


	//----- nvinfo : EIATTR_MIN_STACK_SIZE
	.align		4
.L_406:
        /*0948*/ 	.byte	0x04, 0x12
        /*094a*/ 	.short	(.L_408 - .L_407)
	.align		4
.L_407:
        /*094c*/ 	.word	index@(_ZN5flash24flash_fwd_splitkv_kernelI23Flash_fwd_kernel_traitsILi192ELi64ELi64ELi4ELb0ELb0EN7cutlass6half_tE19Flash_kernel_traitsILi192ELi64ELi64ELi4ES3_EELb0ELb1ELb0ELb0ELb1ELb0ELb1ELb1EEEvNS_16Flash_fwd_paramsE)
        /*0950*/ 	.word	0x00000000


	//----- nvinfo : EIATTR_MIN_STACK_SIZE
	.align		4
.L_408:
        /*0954*/ 	.byte	0x04, 0x12
        /*0956*/ 	.short	(.L_410 - .L_409)
	.align		4
.L_409:
        /*0958*/ 	.word	index@(_ZN5flash24flash_fwd_splitkv_kernelI23Flash_fwd_kernel_traitsILi192ELi64ELi64ELi4ELb0ELb0EN7cutlass6half_tE19Flash_kernel_traitsILi192ELi64ELi64ELi4ES3_EELb0ELb1ELb0ELb0ELb1ELb1ELb1ELb1EEEvNS_16Flash_fwd_paramsE)
        /*095c*/ 	.word	0x00000000


	//----- nvinfo : EIATTR_MIN_STACK_SIZE
	.align		4
.L_410:
        /*0960*/ 	.byte	0x04, 0x12
        /*0962*/ 	.short	(.L_412 - .L_411)
	.align		4
.L_411:
        /*0964*/ 	.word	index@(_ZN5flash24flash_fwd_splitkv_kernelI23Flash_fwd_kernel_traitsILi192ELi64ELi64ELi4ELb0ELb0EN7cutlass6half_tE19Flash_kernel_traitsILi192ELi64ELi64ELi4ES3_EELb0ELb1ELb1ELb0ELb0ELb0ELb1ELb1EEEvNS_16Flash_fwd_paramsE)
        /*0968*/ 	.word	0x00000000


	//----- nvinfo : EIATTR_MIN_STACK_SIZE
	.align		4
.L_412:
        /*096c*/ 	.byte	0x04, 0x12
        /*096e*/ 	.short	(.L_414 - .L_413)
	.align		4
.L_413:
        /*0970*/ 	.word	index@(_ZN5flash24flash_fwd_splitkv_kernelI23Flash_fwd_kernel_traitsILi192ELi64ELi64ELi4ELb0ELb0EN7cutlass6half_tE19Flash_kernel_traitsILi192ELi64ELi64ELi4ES3_EELb0ELb1ELb1ELb0ELb0ELb1ELb1ELb1EEEvNS_16Flash_fwd_paramsE)
        /*0974*/ 	.word	0x00000000
.L_414:


//--------------------- .nv.info._ZN5flash32flash_fwd_splitkv_combine_kernelI23Flash_fwd_kernel_traitsILi192ELi64ELi64ELi4ELb0ELb0EN7cutlass6half_tE19Flash_kernel_traitsILi192ELi64ELi64ELi4ES3_EELi8ELi7ELb0EEEvNS_16Flash_fwd_paramsE --------------------------
	.section	.nv.info._ZN5flash32flash_fwd_splitkv_combine_kernelI23Flash_fwd_kernel_traitsILi192ELi64ELi64ELi4ELb0ELb0EN7cutlass6half_tE19Flash_kernel_traitsILi192ELi64ELi64ELi4ES3_EELi8ELi7ELb0EEEvNS_16Flash_fwd_paramsE,"",@"SHT_CUDA_INFO"
	.sectionflags	@""
	.align	4


	//----- nvinfo : EIATTR_CUDA_API_VERSION
	.align		4
        /*0000*/ 	.byte	0x04, 0x37
        /*0002*/ 	.short	(.L_416 - .L_415)
.L_415:
        /*0004*/ 	.word	0x00000082


	//----- nvinfo : EIATTR_SW2861232_WAR
	.align		4
.L_416:
        /*0008*/ 	.byte	0x01, 0x35
	.zero		2


	//----- nvinfo : EIATTR_PARAM_CBANK
	.align		4
        /*000c*/ 	.byte	0x04, 0x0a
        /*000e*/ 	.short	(.L_418 - .L_417)
	.align		4
.L_417:
        /*0010*/ 	.word	index@(.nv.constant0._ZN5flash32flash_fwd_splitkv_combine_kernelI23Flash_fwd_kernel_traitsILi192ELi64ELi64ELi4ELb0ELb0EN7cutlass6half_tE19Flash_kernel_traitsILi192ELi64ELi64ELi4ES3_EELi8ELi7ELb0EEEvNS_16Flash_fwd_paramsE)
        /*0014*/ 	.short	0x0160
        /*0016*/ 	.short	0x01d0


	//----- nvinfo : EIATTR_CBANK_PARAM_SIZE
	.align		4
.L_418:
        /*0018*/ 	.byte	0x03, 0x19
        /*001a*/ 	.short	0x01d0


	//----- nvinfo : EIATTR_KPARAM_INFO
	.align		4
        /*001c*/ 	.byte	0x04, 0x17
        /*001e*/ 	.short	(.L_420 - .L_419)
.L_419:
        /*0020*/ 	.word	0x00000000
        /*0024*/ 	.short	0x0000
        /*0026*/ 	.short	0x0000
        /*0028*/ 	.byte	0x00, 0xf0, 0x41, 0x07


	//----- nvinfo : EIATTR_MAXREG_COUNT
	.align		4
.L_420:
        /*002c*/ 	.byte	0x03, 0x1b
        /*002e*/ 	.short	0x00ff


	//----- nvinfo : EIATTR_NUM_BARRIERS
	.align		4
        /*0030*/ 	.byte	0x02, 0x4c
        /*0032*/ 	.byte	0x01
	.zero		1


	//----- nvinfo : EIATTR_MERCURY_ISA_VERSION
	.align		4
        /*0034*/ 	.byte	0x03, 0x5f
        /*0036*/ 	.short	0x0000


	//----- nvinfo : EIATTR_COOP_GROUP_MASK_REGIDS
	.align		4
        /*0038*/ 	.byte	0x04, 0x29
        /*003a*/ 	.short	(.L_422 - .L_421)


	//   ....[0]....
.L_421:
        /*003c*/ 	.word	0xffffffff


	//   ....[1]....
        /*0040*/ 	.word	0xffffffff


	//   ....[2]....
        /*0044*/ 	.word	0xffffffff


	//   ....[3]....
        /*0048*/ 	.word	0xffffffff


	//   ....[4]....
        /*004c*/ 	.word	0xffffffff


	//   ....[5]....
        /*0050*/ 	.word	0xffffffff


	//   ....[6]....
        /*0054*/ 	.word	0xffffffff


	//   ....[7]....
        /*0058*/ 	.word	0xffffffff


	//----- nvinfo : EIATTR_COOP_GROUP_INSTR_OFFSETS
	.align		4
.L_422:
        /*005c*/ 	.byte	0x04, 0x28
        /*005e*/ 	.short	(.L_424 - .L_423)


	//   ....[0]....
.L_423:
        /*0060*/ 	.word	0x00001fc0


	//   ....[1]....
        /*0064*/ 	.word	0x00001fe0


	//   ....[2]....
        /*0068*/ 	.word	0x00002000


	//   ....[3]....
        /*006c*/ 	.word	0x00002020


	//   ....[4]....
        /*0070*/ 	.word	0x00002290


	//   ....[5]....
        /*0074*/ 	.word	0x000022f0


	//   ....[6]....
        /*0078*/ 	.word	0x000023b0


	//   ....[7]....
        /*007c*/ 	.word	0x00002490


	//----- nvinfo : EIATTR_EXIT_INSTR_OFFSETS
	.align		4
.L_424:
        /*0080*/ 	.byte	0x04, 0x1c
        /*0082*/ 	.short	(.L_426 - .L_425)


	//   ....[0]....
.L_425:
        /*0084*/ 	.word	0x00004cd0


	//   ....[1]....
        /*0088*/ 	.word	0x000051f0


	//   ....[2]....
        /*008c*/ 	.word	0x00005250


	//----- nvinfo : EIATTR_CRS_STACK_SIZE
	.align		4
.L_426:
        /*0090*/ 	.byte	0x04, 0x1e
        /*0092*/ 	.short	(.L_428 - .L_427)
.L_427:
        /*0094*/ 	.word	0x00000000
.L_428:


//--------------------- .nv.info._ZN5flash32flash_fwd_splitkv_combine_kernelI23Flash_fwd_kernel_traitsILi192ELi64ELi64ELi4ELb0ELb0EN7cutlass6half_tE19Flash_kernel_traitsILi192ELi64ELi64ELi4ES3_EELi8ELi6ELb0EEEvNS_16Flash_fwd_paramsE --------------------------
	.section	.nv.info._ZN5flash32flash_fwd_splitkv_combine_kernelI23Flash_fwd_kernel_traitsILi192ELi64ELi64ELi4ELb0ELb0EN7cutlass6half_tE19Flash_kernel_traitsILi192ELi64ELi64ELi4ES3_EELi8ELi6ELb0EEEvNS_16Flash_fwd_paramsE,"",@"SHT_CUDA_INFO"
	.sectionflags	@""
	.align	4


	//----- nvinfo : EIATTR_CUDA_API_VERSION
	.align		4
        /*0000*/ 	.byte	0x04, 0x37
        /*0002*/ 	.short	(.L_430 - .L_429)
.L_429:
        /*0004*/ 	.word	0x00000082


	//----- nvinfo : EIATTR_SW2861232_WAR
	.align		4
.L_430:
        /*0008*/ 	.byte	0x01, 0x35
	.zero		2


	//----- nvinfo : EIATTR_PARAM_CBANK
	.align		4
        /*000c*/ 	.byte	0x04, 0x0a
        /*000e*/ 	.short	(.L_432 - .L_431)
	.align		4
.L_431:
        /*0010*/ 	.word	index@(.nv.constant0._ZN5flash32flash_fwd_splitkv_combine_kernelI23Flash_fwd_kernel_traitsILi192ELi64ELi64ELi4ELb0ELb0EN7cutlass6half_tE19Flash_kernel_traitsILi192ELi64ELi64ELi4ES3_EELi8ELi6ELb0EEEvNS_16Flash_fwd_paramsE)
        /*0014*/ 	.short	0x0160
        /*0016*/ 	.short	0x01d0


	//----- nvinfo : EIATTR_CBANK_PARAM_SIZE
	.align		4
.L_432:
        /*0018*/ 	.byte	0x03, 0x19
        /*001a*/ 	.short	0x01d0


	//----- nvinfo : EIATTR_KPARAM_INFO
	.align		4
        /*001c*/ 	.byte	0x04, 0x17
        /*001e*/ 	.short	(.L_434 - .L_433)
.L_433:
        /*0020*/ 	.word	0x00000000
        /*0024*/ 	.short	0x0000
        /*0026*/ 	.short	0x0000
        /*0028*/ 	.byte	0x00, 0xf0, 0x41, 0x07


	//----- nvinfo : EIATTR_MAXREG_COUNT
	.align		4
.L_434:
        /*002c*/ 	.byte	0x03, 0x1b
        /*002e*/ 	.short	0x00ff


	//----- nvinfo : EIATTR_NUM_BARRIERS
	.align		4
        /*0030*/ 	.byte	0x02, 0x4c
        /*0032*/ 	.byte	0x01
	.zero		1


	//----- nvinfo : EIATTR_MERCURY_ISA_VERSION
	.align		4
        /*0034*/ 	.byte	0x03, 0x5f
        /*0036*/ 	.short	0x0000


	//----- nvinfo : EIATTR_COOP_GROUP_MASK_REGIDS
	.align		4
        /*0038*/ 	.byte	0x04, 0x29
        /*003a*/ 	.short	(.L_436 - .L_435)


	//   ....[0]....
.L_435:
        /*003c*/ 	.word	0xffffffff


	//   ....[1]....
        /*0040*/ 	.word	0xffffffff


	//   ....[2]....
        /*0044*/ 	.word	0xffffffff


	//   ....[3]....
        /*0048*/ 	.word	0xffffffff


	//   ....[4]....
        /*004c*/ 	.word	0xffffffff


	//   ....[5]....
        /*0050*/ 	.word	0xffffffff


	//   ....[6]....
        /*0054*/ 	.word	0xffffffff


	//   ....[7]....
        /*0058*/ 	.word	0xffffffff


	//----- nvinfo : EIATTR_COOP_GROUP_INSTR_OFFSETS
	.align		4
.L_436:
        /*005c*/ 	.byte	0x04, 0x28
        /*005e*/ 	.short	(.L_438 - .L_437)


	//   ....[0]....
.L_437:
        /*0060*/ 	.word	0x00001aa0


	//   ....[1]....
        /*0064*/ 	.word	0x00001ac0


	//   ....[2]....
        /*0068*/ 	.word	0x00001ae0


	//   ....[3]....
        /*006c*/ 	.word	0x00001b00


	//   ....[4]....
        /*0070*/ 	.word	0x00001c60


	//   ....[5]....
        /*0074*/ 	.word	0x00001cd0


	//   ....[6]....
        /*0078*/ 	.word	0x00001dc0


	//   ....[7]....
        /*007c*/ 	.word	0x00001e90


	//----- nvinfo : EIATTR_EXIT_INSTR_OFFSETS
	.align		4
.L_438:
        /*0080*/ 	.byte	0x04, 0x1c
        /*0082*/ 	.short	(.L_440 - .L_439)


	//   ....[0]....
.L_439:
        /*0084*/ 	.word	0x00004470


	//   ....[1]....
        /*0088*/ 	.word	0x00004990


	//   ....[2]....
        /*008c*/ 	.word	0x000049f0


	//----- nvinfo : EIATTR_CRS_STACK_SIZE
	.align		4
.L_440:
        /*0090*/ 	.byte	0x04, 0x1e
        /*0092*/ 	.short	(.L_442 - .L_441)
.L_441:
        /*0094*/ 	.word	0x00000000
.L_442:


//--------------------- .nv.info._ZN5flash32flash_fwd_splitkv_combine_kernelI23Flash_fwd_kernel_traitsILi192ELi64ELi64ELi4ELb0ELb0EN7cutlass6half_tE19Flash_kernel_traitsILi192ELi64ELi64ELi4ES3_EELi8ELi5ELb0EEEvNS_16Flash_fwd_paramsE --------------------------
	.section	.nv.info._ZN5flash32flash_fwd_splitkv_combine_kernelI23Flash_fwd_kernel_traitsILi192ELi64ELi64ELi4ELb0ELb0EN7cutlass6half_tE19Flash_kernel_traitsILi192ELi64ELi64ELi4ES3_EELi8ELi5ELb0EEEvNS_16Flash_fwd_paramsE,"",@"SHT_CUDA_INFO"
	.sectionflags	@""
	.align	4


	//----- nvinfo : EIATTR_CUDA_API_VERSION
	.align		4
        /*0000*/ 	.byte	0x04, 0x37
        /*0002*/ 	.short	(.L_444 - .L_443)
.L_443:
        /*0004*/ 	.word	0x00000082


	//----- nvinfo : EIATTR_SW2861232_WAR
	.align		4
.L_444:
        /*0008*/ 	.byte	0x01, 0x35
	.zero		2


	//----- nvinfo : EIATTR_PARAM_CBANK
	.align		4
        /*000c*/ 	.byte	0x04, 0x0a
        /*000e*/ 	.short	(.L_446 - .L_445)
	.align		4
.L_445:
        /*0010*/ 	.word	index@(.nv.constant0._ZN5flash32flash_fwd_splitkv_combine_kernelI23Flash_fwd_kernel_traitsILi192ELi64ELi64ELi4ELb0ELb0EN7cutlass6half_tE19Flash_kernel_traitsILi192ELi64ELi64ELi4ES3_EELi8ELi5ELb0EEEvNS_16Flash_fwd_paramsE)
        /*0014*/ 	.short	0x0160
        /*0016*/ 	.short	0x01d0


	//----- nvinfo : EIATTR_CBANK_PARAM_SIZE
	.align		4
.L_446:
        /*0018*/ 	.byte	0x03, 0x19
        /*001a*/ 	.short	0x01d0


	//----- nvinfo : EIATTR_KPARAM_INFO
	.align		4
        /*001c*/ 	.byte	0x04, 0x17
        /*001e*/ 	.short	(.L_448 - .L_447)
.L_447:
        /*0020*/ 	.word	0x00000000
        /*0024*/ 	.short	0x0000
        /*0026*/ 	.short	0x0000
        /*0028*/ 	.byte	0x00, 0xf0, 0x41, 0x07


	//----- nvinfo : EIATTR_MAXREG_COUNT
	.align		4
.L_448:
        /*002c*/ 	.byte	0x03, 0x1b
        /*002e*/ 	.short	0x00ff


	//----- nvinfo : EIATTR_NUM_BARRIERS
	.align		4
        /*0030*/ 	.byte	0x02, 0x4c
        /*0032*/ 	.byte	0x01
	.zero		1


	//----- nvinfo : EIATTR_MERCURY_ISA_VERSION
	.align		4
        /*0034*/ 	.byte	0x03, 0x5f
        /*0036*/ 	.short	0x0000


	//----- nvinfo : EIATTR_COOP_GROUP_MASK_REGIDS
	.align		4
        /*0038*/ 	.byte	0x04, 0x29
        /*003a*/ 	.short	(.L_450 - .L_449)


	//   ....[0]....
.L_449:
        /*003c*/ 	.word	0xffffffff


	//   ....[1]....
        /*0040*/ 	.word	0xffffffff


	//   ....[2]....
        /*0044*/ 	.word	0xffffffff


	//   ....[3]....
        /*0048*/ 	.word	0xffffffff


	//   ....[4]....
        /*004c*/ 	.word	0xffffffff


	//   ....[5]....
        /*0050*/ 	.word	0xffffffff


	//   ....[6]....
        /*0054*/ 	.word	0xffffffff


	//   ....[7]....
        /*0058*/ 	.word	0xffffffff


	//----- nvinfo : EIATTR_COOP_GROUP_INSTR_OFFSETS
	.align		4
.L_450:
        /*005c*/ 	.byte	0x04, 0x28
        /*005e*/ 	.short	(.L_452 - .L_451)


	//   ....[0]....
.L_451:
        /*0060*/ 	.word	0x00001720


	//   ....[1]....
        /*0064*/ 	.word	0x00001740


	//   ....[2]....
        /*0068*/ 	.word	0x00001770


	//   ....[3]....
        /*006c*/ 	.word	0x000017f0


	//   ....[4]....
        /*0070*/ 	.word	0x00001980


	//   ....[5]....
        /*0074*/ 	.word	0x00001a30


	//   ....[6]....
        /*0078*/ 	.word	0x00001b10


	//   ....[7]....
        /*007c*/ 	.word	0x00001c30


	//----- nvinfo : EIATTR_EXIT_INSTR_OFFSETS
	.align		4
.L_452:
        /*0080*/ 	.byte	0x04, 0x1c
        /*0082*/ 	.short	(.L_454 - .L_453)


	//   ....[0]....
.L_453:
        /*0084*/ 	.word	0x00004120


	//   ....[1]....
        /*0088*/ 	.word	0x00004640


	//   ....[2]....
        /*008c*/ 	.word	0x000046a0


	//----- nvinfo : EIATTR_CRS_STACK_SIZE
	.align		4
.L_454:
        /*0090*/ 	.byte	0x04, 0x1e
        /*0092*/ 	.short	(.L_456 - .L_455)
.L_455:
        /*0094*/ 	.word	0x00000000
.L_456:


//--------------------- .nv.info._ZN5flash32flash_fwd_splitkv_combine_kernelI23Flash_fwd_kernel_traitsILi192ELi64ELi64ELi4ELb0ELb0EN7cutlass6half_tE19Flash_kernel_traitsILi192ELi64ELi64ELi4ES3_EELi8ELi4ELb0EEEvNS_16Flash_fwd_paramsE --------------------------
	.section	.nv.info._ZN5flash32flash_fwd_splitkv_combine_kernelI23Flash_fwd_kernel_traitsILi192ELi64ELi64ELi4ELb0ELb0EN7cutlass6half_tE19Flash_kernel_traitsILi192ELi64ELi64ELi4ES3_EELi8ELi4ELb0EEEvNS_16Flash_fwd_paramsE,"",@"SHT_CUDA_INFO"
	.sectionflags	@""
	.align	4


	//----- nvinfo : EIATTR_CUDA_API_VERSION
	.align		4
        /*0000*/ 	.byte	0x04, 0x37
        /*0002*/ 	.short	(.L_458 - .L_457)
.L_457:
        /*0004*/ 	.word	0x00000082


	//----- nvinfo : EIATTR_SW2861232_WAR
	.align		4
.L_458:
        /*0008*/ 	.byte	0x01, 0x35
	.zero		2


	//----- nvinfo : EIATTR_PARAM_CBANK
	.align		4
        /*000c*/ 	.byte	0x04, 0x0a
        /*000e*/ 	.short	(.L_460 - .L_459)
	.align		4
.L_459:
        /*0010*/ 	.word	index@(.nv.constant0._ZN5flash32flash_fwd_splitkv_combine_kernelI23Flash_fwd_kernel_traitsILi192ELi64ELi64ELi4ELb0ELb0EN7cutlass6half_tE19Flash_kernel_traitsILi192ELi64ELi64ELi4ES3_EELi8ELi4ELb0EEEvNS_16Flash_fwd_paramsE)
        /*0014*/ 	.short	0x0160
        /*0016*/ 	.short	0x01d0


	//----- nvinfo : EIATTR_CBANK_PARAM_SIZE
	.align		4
.L_460:
        /*0018*/ 	.byte	0x03, 0x19
        /*001a*/ 	.short	0x01d0


	//----- nvinfo : EIATTR_KPARAM_INFO
	.align		4
        /*001c*/ 	.byte	0x04, 0x17
        /*001e*/ 	.short	(.L_462 - .L_461)
.L_461:
        /*0020*/ 	.word	0x00000000
        /*0024*/ 	.short	0x0000
        /*0026*/ 	.short	0x0000
        /*0028*/ 	.byte	0x00, 0xf0, 0x41, 0x07


	//----- nvinfo : EIATTR_MAXREG_COUNT
	.align		4
.L_462:
        /*002c*/ 	.byte	0x03, 0x1b
        /*002e*/ 	.short	0x00ff


	//----- nvinfo : EIATTR_NUM_BARRIERS
	.align		4
        /*0030*/ 	.byte	0x02, 0x4c
        /*0032*/ 	.byte	0x01
	.zero		1


	//----- nvinfo : EIATTR_MERCURY_ISA_VERSION
	.align		4
        /*0034*/ 	.byte	0x03, 0x5f
        /*0036*/ 	.short	0x0000


	//----- nvinfo : EIATTR_COOP_GROUP_MASK_REGIDS
	.align		4
        /*0038*/ 	.byte	0x04, 0x29
        /*003a*/ 	.short	(.L_464 - .L_463)


	//   ....[0]....
.L_463:
        /*003c*/ 	.word	0xffffffff


	//   ....[1]....
        /*0040*/ 	.word	0xffffffff


	//   ....[2]....
        /*0044*/ 	.word	0xffffffff


	//   ....[3]....
        /*0048*/ 	.word	0xffffffff


	//   ....[4]....
        /*004c*/ 	.word	0xffffffff


	//   ....[5]....
        /*0050*/ 	.word	0xffffffff


	//   ....[6]....
        /*0054*/ 	.word	0xffffffff


	//   ....[7]....
        /*0058*/ 	.word	0xffffffff


	//----- nvinfo : EIATTR_COOP_GROUP_INSTR_OFFSETS
	.align		4
.L_464:
        /*005c*/ 	.byte	0x04, 0x28
        /*005e*/ 	.short	(.L_466 - .L_465)


	//   ....[0]....
.L_465:
        /*0060*/ 	.word	0x00001c20


	//   ....[1]....
        /*0064*/ 	.word	0x00001c40


	//   ....[2]....
        /*0068*/ 	.word	0x00001c60


	//   ....[3]....
        /*006c*/ 	.word	0x00001c80


	//   ....[4]....
        /*0070*/ 	.word	0x00001cf0


	//   ....[5]....
        /*0074*/ 	.word	0x00001d20


	//   ....[6]....
        /*0078*/ 	.word	0x00001d40


	//   ....[7]....
        /*007c*/ 	.word	0x00001d60


	//----- nvinfo : EIATTR_EXIT_INSTR_OFFSETS
	.align		4
.L_466:
        /*0080*/ 	.byte	0x04, 0x1c
        /*0082*/ 	.short	(.L_468 - .L_467)


	//   ....[0]....
.L_467:
        /*0084*/ 	.word	0x00004070


	//   ....[1]....
        /*0088*/ 	.word	0x00004590


	//   ....[2]....
        /*008c*/ 	.word	0x000045f0


	//----- nvinfo : EIATTR_CRS_STACK_SIZE
	.align		4
.L_468:
        /*0090*/ 	.byte	0x04, 0x1e
        /*0092*/ 	.short	(.L_470 - .L_469)
.L_469:
        /*0094*/ 	.word	0x00000000
.L_470:


//--------------------- .nv.info._ZN5flash32flash_fwd_splitkv_combine_kernelI23Flash_fwd_kernel_traitsILi192ELi64ELi64ELi4ELb0ELb0EN7cutlass6half_tE19Flash_kernel_traitsILi192ELi64ELi64ELi4ES3_EELi8ELi3ELb0EEEvNS_16Flash_fwd_paramsE --------------------------
	.section	.nv.info._ZN5flash32flash_fwd_splitkv_combine_kernelI23Flash_fwd_kernel_traitsILi192ELi64ELi64ELi4ELb0ELb0EN7cutlass6half_tE19Flash_kernel_traitsILi192ELi64ELi64ELi4ES3_EELi8ELi3ELb0EEEvNS_16Flash_fwd_paramsE,"",@"SHT_CUDA_INFO"
	.sectionflags	@""
	.align	4


	//----- nvinfo : EIATTR_CUDA_API_VERSION
	.align		4
        /*0000*/ 	.byte	0x04, 0x37
        /*0002*/ 	.short	(.L_472 - .L_471)
.L_471:
        /*0004*/ 	.word	0x00000082


	//----- nvinfo : EIATTR_SW2861232_WAR
	.align		4
.L_472:
        /*0008*/ 	.byte	0x01, 0x35
	.zero		2


	//----- nvinfo : EIATTR_PARAM_CBANK
	.align		4
        /*000c*/ 	.byte	0x04, 0x0a
        /*000e*/ 	.short	(.L_474 - .L_473)
	.align		4
.L_473:
        /*0010*/ 	.word	index@(.nv.constant0._ZN5flash32flash_fwd_splitkv_combine_kernelI23Flash_fwd_kernel_traitsILi192ELi64ELi64ELi4ELb0ELb0EN7cutlass6half_tE19Flash_kernel_traitsILi192ELi64ELi64ELi4ES3_EELi8ELi3ELb0EEEvNS_16Flash_fwd_paramsE)
        /*0014*/ 	.short	0x0160
        /*0016*/ 	.short	0x01d0


	//----- nvinfo : EIATTR_CBANK_PARAM_SIZE
	.align		4
.L_474:
        /*0018*/ 	.byte	0x03, 0x19
        /*001a*/ 	.short	0x01d0


	//----- nvinfo : EIATTR_KPARAM_INFO
	.align		4
        /*001c*/ 	.byte	0x04, 0x17
        /*001e*/ 	.short	(.L_476 - .L_475)
.L_475:
        /*0020*/ 	.word	0x00000000
        /*0024*/ 	.short	0x0000
        /*0026*/ 	.short	0x0000
        /*0028*/ 	.byte	0x00, 0xf0, 0x41, 0x07


	//----- nvinfo : EIATTR_MAXREG_COUNT
	.align		4
.L_476:
        /*002c*/ 	.byte	0x03, 0x1b
        /*002e*/ 	.short	0x00ff


	//----- nvinfo : EIATTR_NUM_BARRIERS
	.align		4
        /*0030*/ 	.byte	0x02, 0x4c
        /*0032*/ 	.byte	0x01
	.zero		1


	//----- nvinfo : EIATTR_MERCURY_ISA_VERSION
	.align		4
        /*0034*/ 	.byte	0x03, 0x5f
        /*0036*/ 	.short	0x0000


	//----- nvinfo : EIATTR_COOP_GROUP_MASK_REGIDS
	.align		4
        /*0038*/ 	.byte	0x04, 0x29
        /*003a*/ 	.short	(.L_478 - .L_477)


	//   ....[0]....
.L_477:
        /*003c*/ 	.word	0xffffffff


	//   ....[1]....
        /*0040*/ 	.word	0xffffffff


	//   ....[2]....
        /*0044*/ 	.word	0xffffffff


	//   ....[3]....
        /*0048*/ 	.word	0xffffffff


	//   ....[4]....
        /*004c*/ 	.word	0xffffffff


	//   ....[5]....
        /*0050*/ 	.word	0xffffffff


	//----- nvinfo : EIATTR_COOP_GROUP_INSTR_OFFSETS
	.align		4
.L_478:
        /*0054*/ 	.byte	0x04, 0x28
        /*0056*/ 	.short	(.L_480 - .L_479)


	//   ....[0]....
.L_479:
        /*0058*/ 	.word	0x00001c00


	//   ....[1]....
        /*005c*/ 	.word	0x00001c20


	//   ....[2]....
        /*0060*/ 	.word	0x00001c50


	//   ....[3]....
        /*0064*/ 	.word	0x00001cc0


	//   ....[4]....
        /*0068*/ 	.word	0x00001ce0


	//   ....[5]....
        /*006c*/ 	.word	0x00001d00


	//----- nvinfo : EIATTR_EXIT_INSTR_OFFSETS
	.align		4
.L_480:
        /*0070*/ 	.byte	0x04, 0x1c
        /*0072*/ 	.short	(.L_482 - .L_481)


	//   ....[0]....
.L_481:
        /*0074*/ 	.word	0x00004030


	//   ....[1]....
        /*0078*/ 	.word	0x00004550


	//   ....[2]....
        /*007c*/ 	.word	0x000045b0


	//----- nvinfo : EIATTR_CRS_STACK_SIZE
	.align		4
.L_482:
        /*0080*/ 	.byte	0x04, 0x1e
        /*0082*/ 	.short	(.L_484 - .L_483)
.L_483:
        /*0084*/ 	.word	0x00000000
.L_484:


//--------------------- .nv.info._ZN5flash32flash_fwd_splitkv_combine_kernelI23Flash_fwd_kernel_traitsILi192ELi64ELi64ELi4ELb0ELb0EN7cutlass6half_tE19Flash_kernel_traitsILi192ELi64ELi64ELi4ES3_EELi8ELi2ELb0EEEvNS_16Flash_fwd_paramsE --------------------------
	.section	.nv.info._ZN5flash32flash_fwd_splitkv_combine_kernelI23Flash_fwd_kernel_traitsILi192ELi64ELi64ELi4ELb0ELb0EN7cutlass6half_tE19Flash_kernel_traitsILi192ELi64ELi64ELi4ES3_EELi8ELi2ELb0EEEvNS_16Flash_fwd_paramsE,"",@"SHT_CUDA_INFO"
	.sectionflags	@""
	.align	4


	//----- nvinfo : EIATTR_CUDA_API_VERSION
	.align		4
        /*0000*/ 	.byte	0x04, 0x37
        /*0002*/ 	.short	(.L_486 - .L_485)
.L_485:
        /*0004*/ 	.word	0x00000082


	//----- nvinfo : EIATTR_SW2861232_WAR
	.align		4
.L_486:
        /*0008*/ 	.byte	0x01, 0x35
	.zero		2


	//----- nvinfo : EIATTR_PARAM_CBANK
	.align		4
        /*000c*/ 	.byte	0x04, 0x0a
        /*000e*/ 	.short	(.L_488 - .L_487)
	.align		4
.L_487:
        /*0010*/ 	.word	index@(.nv.constant0._ZN5flash32flash_fwd_splitkv_combine_kernelI23Flash_fwd_kernel_traitsILi192ELi64ELi64ELi4ELb0ELb0EN7cutlass6half_tE19Flash_kernel_traitsILi192ELi64ELi64ELi4ES3_EELi8ELi2ELb0EEEvNS_16Flash_fwd_paramsE)
        /*0014*/ 	.short	0x0160
        /*0016*/ 	.short	0x01d0


	//----- nvinfo : EIATTR_CBANK_PARAM_SIZE
	.align		4
.L_488:
        /*0018*/ 	.byte	0x03, 0x19
        /*001a*/ 	.short	0x01d0


	//----- nvinfo : EIATTR_KPARAM_INFO
	.align		4
        /*001c*/ 	.byte	0x04, 0x17
        /*001e*/ 	.short	(.L_490 - .L_489)
.L_489:
        /*0020*/ 	.word	0x00000000
        /*0024*/ 	.short	0x0000
        /*0026*/ 	.short	0x0000
        /*0028*/ 	.byte	0x00, 0xf0, 0x41, 0x07


	//----- nvinfo : EIATTR_MAXREG_COUNT
	.align		4
.L_490:
        /*002c*/ 	.byte	0x03, 0x1b
        /*002e*/ 	.short	0x00ff


	//----- nvinfo : EIATTR_NUM_BARRIERS
	.align		4
        /*0030*/ 	.byte	0x02, 0x4c
        /*0032*/ 	.byte	0x01
	.zero		1


	//----- nvinfo : EIATTR_MERCURY_ISA_VERSION
	.align		4
        /*0034*/ 	.byte	0x03, 0x5f
        /*0036*/ 	.short	0x0000


	//----- nvinfo : EIATTR_COOP_GROUP_MASK_REGIDS
	.align		4
        /*0038*/ 	.byte	0x04, 0x29
        /*003a*/ 	.short	(.L_492 - .L_491)


	//   ....[0]....
.L_491:
        /*003c*/ 	.word	0xffffffff


	//   ....[1]....
        /*0040*/ 	.word	0xffffffff


	//   ....[2]....
        /*0044*/ 	.word	0xffffffff


	//   ....[3]....
        /*0048*/ 	.word	0xffffffff


	//----- nvinfo : EIATTR_COOP_GROUP_INSTR_OFFSETS
	.align		4
.L_492:
        /*004c*/ 	.byte	0x04, 0x28
        /*004e*/ 	.short	(.L_494 - .L_493)


	//   ....[0]....
.L_493:
        /*0050*/ 	.word	0x00001c20


	//   ....[1]....
        /*0054*/ 	.word	0x00001c40


	//   ....[2]....
        /*0058*/ 	.word	0x00001cb0


	//   ....[3]....
        /*005c*/ 	.word	0x00001cd0


	//----- nvinfo : EIATTR_EXIT_INSTR_OFFSETS
	.align		4
.L_494:
        /*0060*/ 	.byte	0x04, 0x1c
        /*0062*/ 	.short	(.L_496 - .L_495)


	//   ....[0]....
.L_495:
        /*0064*/ 	.word	0x00004000


	//   ....[1]....
        /*0068*/ 	.word	0x00004520


	//   ....[2]....
        /*006c*/ 	.word	0x00004580


	//----- nvinfo : EIATTR_CRS_STACK_SIZE
	.align		4
.L_496:
        /*0070*/ 	.byte	0x04, 0x1e
        /*0072*/ 	.short	(.L_498 - .L_497)
.L_497:
        /*0074*/ 	.word	0x00000000
.L_498:


//--------------------- .nv.info._ZN5flash32flash_fwd_splitkv_combine_kernelI23Flash_fwd_kernel_traitsILi192ELi64ELi64ELi4ELb0ELb0EN7cutlass6half_tE19Flash_kernel_traitsILi192ELi64ELi64ELi4ES3_EELi8ELi1ELb0EEEvNS_16Flash_fwd_paramsE --------------------------
	.section	.nv.info._ZN5flash32flash_fwd_splitkv_combine_kernelI23Flash_fwd_kernel_traitsILi192ELi64ELi64ELi4ELb0ELb0EN7cutlass6half_tE19Flash_kernel_traitsILi192ELi64ELi64ELi4ES3_EELi8ELi1ELb0EEEvNS_16Flash_fwd_paramsE,"",@"SHT_CUDA_INFO"
	.sectionflags	@""
	.align	4


	//----- nvinfo : EIATTR_CUDA_API_VERSION
	.align		4
        /*0000*/ 	.byte	0x04, 0x37
        /*0002*/ 	.short	(.L_500 - .L_499)
.L_499:
        /*0004*/ 	.word	0x00000082


	//----- nvinfo : EIATTR_SW2861232_WAR
	.align		4
.L_500:
        /*0008*/ 	.byte	0x01, 0x35
	.zero		2


	//----- nvinfo : EIATTR_PARAM_CBANK
	.align		4
        /*000c*/ 	.byte	0x04, 0x0a
        /*000e*/ 	.short	(.L_502 - .L_501)
	.align		4
.L_501:
        /*0010*/ 	.word	index@(.nv.constant0._ZN5flash32flash_fwd_splitkv_combine_kernelI23Flash_fwd_kernel_traitsILi192ELi64ELi64ELi4ELb0ELb0EN7cutlass6half_tE19Flash_kernel_traitsILi192ELi64ELi64ELi4ES3_EELi8ELi1ELb0EEEvNS_16Flash_fwd_paramsE)
        /*0014*/ 	.short	0x0160
        /*0016*/ 	.short	0x01d0


	//----- nvinfo : EIATTR_CBANK_PARAM_SIZE
	.align		4
.L_502:
        /*0018*/ 	.byte	0x03, 0x19
        /*001a*/ 	.short	0x01d0


	//----- nvinfo : EIATTR_KPARAM_INFO
	.align		4
        /*001c*/ 	.byte	0x04, 0x17
        /*001e*/ 	.short	(.L_504 - .L_503)
.L_503:
        /*0020*/ 	.word	0x00000000
        /*0024*/ 	.short	0x0000
        /*0026*/ 	.short	0x0000
        /*0028*/ 	.byte	0x00, 0xf0, 0x41, 0x07


	//----- nvinfo : EIATTR_MAXREG_COUNT
	.align		4
.L_504:
        /*002c*/ 	.byte	0x03, 0x1b
        /*002e*/ 	.short	0x00ff


	//----- nvinfo : EIATTR_NUM_BARRIERS
	.align		4
        /*0030*/ 	.byte	0x02, 0x4c
        /*0032*/ 	.byte	0x01
	.zero		1


	//----- nvinfo : EIATTR_MERCURY_ISA_VERSION
	.align		4
        /*0034*/ 	.byte	0x03, 0x5f
        /*0036*/ 	.short	0x0000


	//----- nvinfo : EIATTR_COOP_GROUP_MASK_REGIDS
	.align		4
        /*0038*/ 	.byte	0x04, 0x29
        /*003a*/ 	.short	(.L_506 - .L_505)


	//   ....[0]....
.L_505:
        /*003c*/ 	.word	0xffffffff


	//   ....[1]....
        /*0040*/ 	.word	0xffffffff


	//----- nvinfo : EIATTR_COOP_GROUP_INSTR_OFFSETS
	.align		4
.L_506:
        /*0044*/ 	.byte	0x04, 0x28
        /*0046*/ 	.short	(.L_508 - .L_507)


	//   ....[0]....
.L_507:
        /*0048*/ 	.word	0x00001c60


	//   ....[1]....
        /*004c*/ 	.word	0x00001cd0


	//----- nvinfo : EIATTR_EXIT_INSTR_OFFSETS
	.align		4
.L_508:
        /*0050*/ 	.byte	0x04, 0x1c
        /*0052*/ 	.short	(.L_510 - .L_509)


	//   ....[0]....
.L_509:
        /*0054*/ 	.word	0x00004020


	//   ....[1]....
        /*0058*/ 	.word	0x00004540


	//   ....[2]....
        /*005c*/ 	.word	0x000045a0


	//----- nvinfo : EIATTR_CRS_STACK_SIZE
	.align		4
.L_510:
        /*0060*/ 	.byte	0x04, 0x1e
        /*0062*/ 	.short	(.L_512 - .L_511)
.L_511:
        /*0064*/ 	.word	0x00000000
.L_512:


//--------------------- .nv.info._ZN5flash32flash_fwd_splitkv_combine_kernelI23Flash_fwd_kernel_traitsILi192ELi64ELi64ELi4ELb0ELb0EN7cutlass6half_tE19Flash_kernel_traitsILi192ELi64ELi64ELi4ES3_EELi8ELi7ELb1EEEvNS_16Flash_fwd_paramsE --------------------------
	.section	.nv.info._ZN5flash32flash_fwd_splitkv_combine_kernelI23Flash_fwd_kernel_traitsILi192ELi64ELi64ELi4ELb0ELb0EN7cutlass6half_tE19Flash_kernel_traitsILi192ELi64ELi64ELi4ES3_EELi8ELi7ELb1EEEvNS_16Flash_fwd_paramsE,"",@"SHT_CUDA_INFO"
	.sectionflags	@""
	.align	4


	//----- nvinfo : EIATTR_CUDA_API_VERSION
	.align		4
        /*0000*/ 	.byte	0x04, 0x37
        /*0002*/ 	.short	(.L_514 - .L_513)
.L_513:
        /*0004*/ 	.word	0x00000082


	//----- nvinfo : EIATTR_SW2861232_WAR
	.align		4
.L_514:
        /*0008*/ 	.byte	0x01, 0x35
	.zero		2


	//----- nvinfo : EIATTR_PARAM_CBANK
	.align		4
        /*000c*/ 	.byte	0x04, 0x0a
        /*000e*/ 	.short	(.L_516 - .L_515)
	.align		4
.L_515:
        /*0010*/ 	.word	index@(.nv.constant0._ZN5flash32flash_fwd_splitkv_combine_kernelI23Flash_fwd_kernel_traitsILi192ELi64ELi64ELi4ELb0ELb0EN7cutlass6half_tE19Flash_kernel_traitsILi192ELi64ELi64ELi4ES3_EELi8ELi7ELb1EEEvNS_16Flash_fwd_paramsE)
        /*0014*/ 	.short	0x0160
        /*0016*/ 	.short	0x01d0


	//----- nvinfo : EIATTR_CBANK_PARAM_SIZE
	.align		4
.L_516:
        /*0018*/ 	.byte	0x03, 0x19
        /*001a*/ 	.short	0x01d0


	//----- nvinfo : EIATTR_KPARAM_INFO
	.align		4
        /*001c*/ 	.byte	0x04, 0x17
        /*001e*/ 	.short	(.L_518 - .L_517)
.L_517:
        /*0020*/ 	.word	0x00000000
        /*0024*/ 	.short	0x0000
        /*0026*/ 	.short	0x0000
        /*0028*/ 	.byte	0x00, 0xf0, 0x41, 0x07


	//----- nvinfo : EIATTR_MAXREG_COUNT
	.align		4
.L_518:
        /*002c*/ 	.byte	0x03, 0x1b
        /*002e*/ 	.short	0x00ff


	//----- nvinfo : EIATTR_NUM_BARRIERS
	.align		4
        /*0030*/ 	.byte	0x02, 0x4c
        /*0032*/ 	.byte	0x01
	.zero		1


	//----- nvinfo : EIATTR_MERCURY_ISA_VERSION
	.align		4
        /*0034*/ 	.byte	0x03, 0x5f
        /*0036*/ 	.short	0x0000


	//----- nvinfo : EIATTR_COOP_GROUP_MASK_REGIDS
	.align		4
        /*0038*/ 	.byte	0x04, 0x29
        /*003a*/ 	.short	(.L_520 - .L_519)


	//   ....[0]....
.L_519:
        /*003c*/ 	.word	0xffffffff


	//   ....[1]....
        /*0040*/ 	.word	0xffffffff


	//   ....[2]....
        /*0044*/ 	.word	0xffffffff


	//   ....[3]....
        /*0048*/ 	.word	0xffffffff


	//   ....[4]....
        /*004c*/ 	.word	0xffffffff


	//   ....[5]....
        /*0050*/ 	.word	0xffffffff


	//   ....[6]....
        /*0054*/ 	.word	0xffffffff


	//   ....[7]....
        /*0058*/ 	.word	0xffffffff


	//----- nvinfo : EIATTR_COOP_GROUP_INSTR_OFFSETS
	.align		4
.L_520:
        /*005c*/ 	.byte	0x04, 0x28
        /*005e*/ 	.short	(.L_522 - .L_521)


	//   ....[0]....
.L_521:
        /*0060*/ 	.word	0x00001fc0


	//   ....[1]....
        /*0064*/ 	.word	0x00001fe0


	//   ....[2]....
        /*0068*/ 	.word	0x00002000


	//   ....[3]....
        /*006c*/ 	.word	0x00002020


	//   ....[4]....
        /*0070*/ 	.word	0x00002290


	//   ....[5]....
        /*0074*/ 	.word	0x000022f0


	//   ....[6]....
        /*0078*/ 	.word	0x000023b0


	//   ....[7]....
        /*007c*/ 	.word	0x00002490


	//----- nvinfo : EIATTR_EXIT_INSTR_OFFSETS
	.align		4
.L_522:
        /*0080*/ 	.byte	0x04, 0x1c
        /*0082*/ 	.short	(.L_524 - .L_523)


	//   ....[0]....
.L_523:
        /*0084*/ 	.word	0x000053a0


	//   ....[1]....
        /*0088*/ 	.word	0x00005900


	//----- nvinfo : EIATTR_CRS_STACK_SIZE
	.align		4
.L_524:
        /*008c*/ 	.byte	0x04, 0x1e
        /*008e*/ 	.short	(.L_526 - .L_525)
.L_525:
        /*0090*/ 	.word	0x00000000
.L_526:


//--------------------- .nv.info._ZN5flash32flash_fwd_splitkv_combine_kernelI23Flash_fwd_kernel_traitsILi192ELi64ELi64ELi4ELb0ELb0EN7cutlass6half_tE19Flash_kernel_traitsILi192ELi64ELi64ELi4ES3_EELi8ELi6ELb1EEEvNS_16Flash_fwd_paramsE --------------------------
	.section	.nv.info._ZN5flash32flash_fwd_splitkv_combine_kernelI23Flash_fwd_kernel_traitsILi192ELi64ELi64ELi4ELb0ELb0EN7cutlass6half_tE19Flash_kernel_traitsILi192ELi64ELi64ELi4ES3_EELi8ELi6ELb1EEEvNS_16Flash_fwd_paramsE,"",@"SHT_CUDA_INFO"
	.sectionflags	@""
	.align	4


	//----- nvinfo : EIATTR_CUDA_API_VERSION
	.align		4
        /*0000*/ 	.byte	0x04, 0x37
        /*0002*/ 	.short	(.L_528 - .L_527)
.L_527:
        /*0004*/ 	.word	0x00000082


	//----- nvinfo : EIATTR_SW2861232_WAR
	.align		4
.L_528:
        /*0008*/ 	.byte	0x01, 0x35
	.zero		2


	//----- nvinfo : EIATTR_PARAM_CBANK
	.align		4
        /*000c*/ 	.byte	0x04, 0x0a
        /*000e*/ 	.short	(.L_530 - .L_529)
	.align		4
.L_529:
        /*0010*/ 	.word	index@(.nv.constant0._ZN5flash32flash_fwd_splitkv_combine_kernelI23Flash_fwd_kernel_traitsILi192ELi64ELi64ELi4ELb0ELb0EN7cutlass6half_tE19Flash_kernel_traitsILi192ELi64ELi64ELi4ES3_EELi8ELi6ELb1EEEvNS_16Flash_fwd_paramsE)
        /*0014*/ 	.short	0x0160
        /*0016*/ 	.short	0x01d0


	//----- nvinfo : EIATTR_CBANK_PARAM_SIZE
	.align		4
.L_530:
        /*0018*/ 	.byte	0x03, 0x19
        /*001a*/ 	.short	0x01d0


	//----- nvinfo : EIATTR_KPARAM_INFO
	.align		4
        /*001c*/ 	.byte	0x04, 0x17
        /*001e*/ 	.short	(.L_532 - .L_531)
.L_531:
        /*0020*/ 	.word	0x00000000
        /*0024*/ 	.short	0x0000
        /*0026*/ 	.short	0x0000
        /*0028*/ 	.byte	0x00, 0xf0, 0x41, 0x07


	//----- nvinfo : EIATTR_MAXREG_COUNT
	.align		4
.L_532:
        /*002c*/ 	.byte	0x03, 0x1b
        /*002e*/ 	.short	0x00ff


	//----- nvinfo : EIATTR_NUM_BARRIERS
	.align		4
        /*0030*/ 	.byte	0x02, 0x4c
        /*0032*/ 	.byte	0x01
	.zero		1


	//----- nvinfo : EIATTR_MERCURY_ISA_VERSION
	.align		4
        /*0034*/ 	.byte	0x03, 0x5f
        /*0036*/ 	.short	0x0000


	//----- nvinfo : EIATTR_COOP_GROUP_MASK_REGIDS
	.align		4
        /*0038*/ 	.byte	0x04, 0x29
        /*003a*/ 	.short	(.L_534 - .L_533)


	//   ....[0]....
.L_533:
        /*003c*/ 	.word	0xffffffff


	//   ....[1]....
        /*0040*/ 	.word	0xffffffff


	//   ....[2]....
        /*0044*/ 	.word	0xffffffff


	//   ....[3]....
        /*0048*/ 	.word	0xffffffff


	//   ....[4]....
        /*004c*/ 	.word	0xffffffff


	//   ....[5]....
        /*0050*/ 	.word	0xffffffff


	//   ....[6]....
        /*0054*/ 	.word	0xffffffff


	//   ....[7]....
        /*0058*/ 	.word	0xffffffff


	//----- nvinfo : EIATTR_COOP_GROUP_INSTR_OFFSETS
	.align		4
.L_534:
        /*005c*/ 	.byte	0x04, 0x28
        /*005e*/ 	.short	(.L_536 - .L_535)


	//   ....[0]....
.L_535:
        /*0060*/ 	.word	0x00001aa0


	//   ....[1]....
        /*0064*/ 	.word	0x00001ac0


	//   ....[2]....
        /*0068*/ 	.word	0x00001ae0


	//   ....[3]....
        /*006c*/ 	.word	0x00001b00


	//   ....[4]....
        /*0070*/ 	.word	0x00001c60


	//   ....[5]....
        /*0074*/ 	.word	0x00001cd0


	//   ....[6]....
        /*0078*/ 	.word	0x00001dc0


	//   ....[7]....
        /*007c*/ 	.word	0x00001e90


	//----- nvinfo : EIATTR_EXIT_INSTR_OFFSETS
	.align		4
.L_536:
        /*0080*/ 	.byte	0x04, 0x1c
        /*0082*/ 	.short	(.L_538 - .L_537)


	//   ....[0]....
.L_537:
        /*0084*/ 	.word	0x00004b50


	//   ....[1]....
        /*0088*/ 	.word	0x000050b0


	//----- nvinfo : EIATTR_CRS_STACK_SIZE
	.align		4
.L_538:
        /*008c*/ 	.byte	0x04, 0x1e
        /*008e*/ 	.short	(.L_540 - .L_539)
.L_539:
        /*0090*/ 	.word	0x00000000
.L_540:


//--------------------- .nv.info._ZN5flash32flash_fwd_splitkv_combine_kernelI23Flash_fwd_kernel_traitsILi192ELi64ELi64ELi4ELb0ELb0EN7cutlass6half_tE19Flash_kernel_traitsILi192ELi64ELi64ELi4ES3_EELi8ELi5ELb1EEEvNS_16Flash_fwd_paramsE --------------------------
	.section	.nv.info._ZN5flash32flash_fwd_splitkv_combine_kernelI23Flash_fwd_kernel_traitsILi192ELi64ELi64ELi4ELb0ELb0EN7cutlass6half_tE19Flash_kernel_traitsILi192ELi64ELi64ELi4ES3_EELi8ELi5ELb1EEEvNS_16Flash_fwd_paramsE,"",@"SHT_CUDA_INFO"
	.sectionflags	@""
	.align	4


	//----- nvinfo : EIATTR_CUDA_API_VERSION
	.align		4
        /*0000*/ 	.byte	0x04, 0x37
        /*0002*/ 	.short	(.L_542 - .L_541)
.L_541:
        /*0004*/ 	.word	0x00000082


	//----- nvinfo : EIATTR_SW2861232_WAR
	.align		4
.L_542:
        /*0008*/ 	.byte	0x01, 0x35
	.zero		2


	//----- nvinfo : EIATTR_PARAM_CBANK
	.align		4
        /*000c*/ 	.byte	0x04, 0x0a
        /*000e*/ 	.short	(.L_544 - .L_543)
	.align		4
.L_543:
        /*0010*/ 	.word	index@(.nv.constant0._ZN5flash32flash_fwd_splitkv_combine_kernelI23Flash_fwd_kernel_traitsILi192ELi64ELi64ELi4ELb0ELb0EN7cutlass6half_tE19Flash_kernel_traitsILi192ELi64ELi64ELi4ES3_EELi8ELi5ELb1EEEvNS_16Flash_fwd_paramsE)
        /*0014*/ 	.short	0x0160
        /*0016*/ 	.short	0x01d0


	//----- nvinfo : EIATTR_CBANK_PARAM_SIZE
	.align		4
.L_544:
        /*0018*/ 	.byte	0x03, 0x19
        /*001a*/ 	.short	0x01d0


	//----- nvinfo : EIATTR_KPARAM_INFO
	.align		4
        /*001c*/ 	.byte	0x04, 0x17
        /*001e*/ 	.short	(.L_546 - .L_545)
.L_545:
        /*0020*/ 	.word	0x00000000
        /*0024*/ 	.short	0x0000
        /*0026*/ 	.short	0x0000
        /*0028*/ 	.byte	0x00, 0xf0, 0x41, 0x07


	//----- nvinfo : EIATTR_MAXREG_COUNT
	.align		4
.L_546:
        /*002c*/ 	.byte	0x03, 0x1b
        /*002e*/ 	.short	0x00ff


	//----- nvinfo : EIATTR_NUM_BARRIERS
	.align		4
        /*0030*/ 	.byte	0x02, 0x4c
        /*0032*/ 	.byte	0x01
	.zero		1


	//----- nvinfo : EIATTR_MERCURY_ISA_VERSION
	.align		4
        /*0034*/ 	.byte	0x03, 0x5f
        /*0036*/ 	.short	0x0000


	//----- nvinfo : EIATTR_COOP_GROUP_MASK_REGIDS
	.align		4
        /*0038*/ 	.byte	0x04, 0x29
        /*003a*/ 	.short	(.L_548 - .L_547)


	//   ....[0]....
.L_547:
        /*003c*/ 	.word	0xffffffff


	//   ....[1]....
        /*0040*/ 	.word	0xffffffff


	//   ....[2]....
        /*0044*/ 	.word	0xffffffff


	//   ....[3]....
        /*0048*/ 	.word	0xffffffff


	//   ....[4]....
        /*004c*/ 	.word	0xffffffff


	//   ....[5]....
        /*0050*/ 	.word	0xffffffff


	//   ....[6]....
        /*0054*/ 	.word	0xffffffff


	//   ....[7]....
        /*0058*/ 	.word	0xffffffff


	//----- nvinfo : EIATTR_COOP_GROUP_INSTR_OFFSETS
	.align		4
.L_548:
        /*005c*/ 	.byte	0x04, 0x28
        /*005e*/ 	.short	(.L_550 - .L_549)


	//   ....[0]....
.L_549:
        /*0060*/ 	.word	0x00001720


	//   ....[1]....
        /*0064*/ 	.word	0x00001740


	//   ....[2]....
        /*0068*/ 	.word	0x00001770


	//   ....[3]....
        /*006c*/ 	.word	0x000017f0


	//   ....[4]....
        /*0070*/ 	.word	0x00001980


	//   ....[5]....
        /*0074*/ 	.word	0x00001a30


	//   ....[6]....
        /*0078*/ 	.word	0x00001b10


	//   ....[7]....
        /*007c*/ 	.word	0x00001c30


	//----- nvinfo : EIATTR_EXIT_INSTR_OFFSETS
	.align		4
.L_550:
        /*0080*/ 	.byte	0x04, 0x1c
        /*0082*/ 	.short	(.L_552 - .L_551)


	//   ....[0]....
.L_551:
        /*0084*/ 	.word	0x00004800


	//   ....[1]....
        /*0088*/ 	.word	0x00004d60


	//----- nvinfo : EIATTR_CRS_STACK_SIZE
	.align		4
.L_552:
        /*008c*/ 	.byte	0x04, 0x1e
        /*008e*/ 	.short	(.L_554 - .L_553)
.L_553:
        /*0090*/ 	.word	0x00000000
.L_554:


//--------------------- .nv.info._ZN5flash32flash_fwd_splitkv_combine_kernelI23Flash_fwd_kernel_traitsILi192ELi64ELi64ELi4ELb0ELb0EN7cutlass6half_tE19Flash_kernel_traitsILi192ELi64ELi64ELi4ES3_EELi8ELi4ELb1EEEvNS_16Flash_fwd_paramsE --------------------------
	.section	.nv.info._ZN5flash32flash_fwd_splitkv_combine_kernelI23Flash_fwd_kernel_traitsILi192ELi64ELi64ELi4ELb0ELb0EN7cutlass6half_tE19Flash_kernel_traitsILi192ELi64ELi64ELi4ES3_EELi8ELi4ELb1EEEvNS_16Flash_fwd_paramsE,"",@"SHT_CUDA_INFO"
	.sectionflags	@""
	.align	4


	//----- nvinfo : EIATTR_CUDA_API_VERSION
	.align		4
        /*0000*/ 	.byte	0x04, 0x37
        /*0002*/ 	.short	(.L_556 - .L_555)
.L_555:
        /*0004*/ 	.word	0x00000082


	//----- nvinfo : EIATTR_SW2861232_WAR
	.align		4
.L_556:
        /*0008*/ 	.byte	0x01, 0x35
	.zero		2


	//----- nvinfo : EIATTR_PARAM_CBANK
	.align		4
        /*000c*/ 	.byte	0x04, 0x0a
        /*000e*/ 	.short	(.L_558 - .L_557)
	.align		4
.L_557:
        /*0010*/ 	.word	index@(.nv.constant0._ZN5flash32flash_fwd_splitkv_combine_kernelI23Flash_fwd_kernel_traitsILi192ELi64ELi64ELi4ELb0ELb0EN7cutlass6half_tE19Flash_kernel_traitsILi192ELi64ELi64ELi4ES3_EELi8ELi4ELb1EEEvNS_16Flash_fwd_paramsE)
        /*0014*/ 	.short	0x0160
        /*0016*/ 	.short	0x01d0


	//----- nvinfo : EIATTR_CBANK_PARAM_SIZE
	.align		4
.L_558:
        /*0018*/ 	.byte	0x03, 0x19
        /*001a*/ 	.short	0x01d0


	//----- nvinfo : EIATTR_KPARAM_INFO
	.align		4
        /*001c*/ 	.byte	0x04, 0x17
        /*001e*/ 	.short	(.L_560 - .L_559)
.L_559:
        /*0020*/ 	.word	0x00000000
        /*0024*/ 	.short	0x0000
        /*0026*/ 	.short	0x0000
        /*0028*/ 	.byte	0x00, 0xf0, 0x41, 0x07


	//----- nvinfo : EIATTR_MAXREG_COUNT
	.align		4
.L_560:
        /*002c*/ 	.byte	0x03, 0x1b
        /*002e*/ 	.short	0x00ff


	//----- nvinfo : EIATTR_NUM_BARRIERS
	.align		4
        /*0030*/ 	.byte	0x02, 0x4c
        /*0032*/ 	.byte	0x01
	.zero		1


	//----- nvinfo : EIATTR_MERCURY_ISA_VERSION
	.align		4
        /*0034*/ 	.byte	0x03, 0x5f
        /*0036*/ 	.short	0x0000


	//----- nvinfo : EIATTR_COOP_GROUP_MASK_REGIDS
	.align		4
        /*0038*/ 	.byte	0x04, 0x29
        /*003a*/ 	.short	(.L_562 - .L_561)


	//   ....[0]....
.L_561:
        /*003c*/ 	.word	0xffffffff


	//   ....[1]....
        /*0040*/ 	.word	0xffffffff


	//   ....[2]....
        /*0044*/ 	.word	0xffffffff


	//   ....[3]....
        /*0048*/ 	.word	0xffffffff


	//   ....[4]....
        /*004c*/ 	.word	0xffffffff


	//   ....[5]....
        /*0050*/ 	.word	0xffffffff


	//   ....[6]....
        /*0054*/ 	.word	0xffffffff


	//   ....[7]....
        /*0058*/ 	.word	0xffffffff


	//----- nvinfo : EIATTR_COOP_GROUP_INSTR_OFFSETS
	.align		4
.L_562:
        /*005c*/ 	.byte	0x04, 0x28
        /*005e*/ 	.short	(.L_564 - .L_563)


	//   ....[0]....
.L_563:
        /*0060*/ 	.word	0x00001c70


	//   ....[1]....
        /*0064*/ 	.word	0x00001c90


	//   ....[2]....
        /*0068*/ 	.word	0x00001cb0


	//   ....[3]....
        /*006c*/ 	.word	0x00001cd0


	//   ....[4]....
        /*0070*/ 	.word	0x00001d40


	//   ....[5]....
        /*0074*/ 	.word	0x00001d70


	//   ....[6]....
        /*0078*/ 	.word	0x00001d90


	//   ....[7]....
        /*007c*/ 	.word	0x00001db0


	//----- nvinfo : EIATTR_EXIT_INSTR_OFFSETS
	.align		4
.L_564:
        /*0080*/ 	.byte	0x04, 0x1c
        /*0082*/ 	.short	(.L_566 - .L_565)


	//   ....[0]....
.L_565:
        /*0084*/ 	.word	0x000047c0


	//   ....[1]....
        /*0088*/ 	.word	0x00004d20


	//----- nvinfo : EIATTR_CRS_STACK_SIZE
	.align		4
.L_566:
        /*008c*/ 	.byte	0x04, 0x1e
        /*008e*/ 	.short	(.L_568 - .L_567)
.L_567:
        /*0090*/ 	.word	0x00000000
.L_568:


//--------------------- .nv.info._ZN5flash32flash_fwd_splitkv_combine_kernelI23Flash_fwd_kernel_traitsILi192ELi64ELi64ELi4ELb0ELb0EN7cutlass6half_tE19Flash_kernel_traitsILi192ELi64ELi64ELi4ES3_EELi8ELi3ELb1EEEvNS_16Flash_fwd_paramsE --------------------------
	.section	.nv.info._ZN5flash32flash_fwd_splitkv_combine_kernelI23Flash_fwd_kernel_traitsILi192ELi64ELi64ELi4ELb0ELb0EN7cutlass6half_tE19Flash_kernel_traitsILi192ELi64ELi64ELi4ES3_EELi8ELi3ELb1EEEvNS_16Flash_fwd_paramsE,"",@"SHT_CUDA_INFO"
	.sectionflags	@""
	.align	4


	//----- nvinfo : EIATTR_CUDA_API_VERSION
	.align		4
        /*0000*/ 	.byte	0x04, 0x37
        /*0002*/ 	.short	(.L_570 - .L_569)
.L_569:
        /*0004*/ 	.word	0x00000082


	//----- nvinfo : EIATTR_SW2861232_WAR
	.align		4
.L_570:
        /*0008*/ 	.byte	0x01, 0x35
	.zero		2


	//----- nvinfo : EIATTR_PARAM_CBANK
	.align		4
        /*000c*/ 	.byte	0x04, 0x0a
        /*000e*/ 	.short	(.L_572 - .L_571)
	.align		4
.L_571:
        /*0010*/ 	.word	index@(.nv.constant0._ZN5flash32flash_fwd_splitkv_combine_kernelI23Flash_fwd_kernel_traitsILi192ELi64ELi64ELi4ELb0ELb0EN7cutlass6half_tE19Flash_kernel_traitsILi192ELi64ELi64ELi4ES3_EELi8ELi3ELb1EEEvNS_16Flash_fwd_paramsE)
        /*0014*/ 	.short	0x0160
        /*0016*/ 	.short	0x01d0


	//----- nvinfo : EIATTR_CBANK_PARAM_SIZE
	.align		4
.L_572:
        /*0018*/ 	.byte	0x03, 0x19
        /*001a*/ 	.short	0x01d0


	//----- nvinfo : EIATTR_KPARAM_INFO
	.align		4
        /*001c*/ 	.byte	0x04, 0x17
        /*001e*/ 	.short	(.L_574 - .L_573)
.L_573:
        /*0020*/ 	.word	0x00000000
        /*0024*/ 	.short	0x0000
        /*0026*/ 	.short	0x0000
        /*0028*/ 	.byte	0x00, 0xf0, 0x41, 0x07


	//----- nvinfo : EIATTR_MAXREG_COUNT
	.align		4
.L_574:
        /*002c*/ 	.byte	0x03, 0x1b
        /*002e*/ 	.short	0x00ff


	//----- nvinfo : EIATTR_NUM_BARRIERS
	.align		4
        /*0030*/ 	.byte	0x02, 0x4c
        /*0032*/ 	.byte	0x01
	.zero		1


	//----- nvinfo : EIATTR_MERCURY_ISA_VERSION
	.align		4
        /*0034*/ 	.byte	0x03, 0x5f
        /*0036*/ 	.short	0x0000


	//----- nvinfo : EIATTR_COOP_GROUP_MASK_REGIDS
	.align		4
        /*0038*/ 	.byte	0x04, 0x29
        /*003a*/ 	.short	(.L_576 - .L_575)


	//   ....[0]....
.L_575:
        /*003c*/ 	.word	0xffffffff


	//   ....[1]....
        /*0040*/ 	.word	0xffffffff


	//   ....[2]....
        /*0044*/ 	.word	0xffffffff


	//   ....[3]....
        /*0048*/ 	.word	0xffffffff


	//   ....[4]....
        /*004c*/ 	.word	0xffffffff


	//   ....[5]....
        /*0050*/ 	.word	0xffffffff


	//----- nvinfo : EIATTR_COOP_GROUP_INSTR_OFFSETS
	.align		4
.L_576:
        /*0054*/ 	.byte	0x04, 0x28
        /*0056*/ 	.short	(.L_578 - .L_577)


	//   ....[0]....
.L_577:
        /*0058*/ 	.word	0x00001c30


	//   ....[1]....
        /*005c*/ 	.word	0x00001c50


	//   ....[2]....
        /*0060*/ 	.word	0x00001c70


	//   ....[3]....
        /*0064*/ 	.word	0x00001cf0


	//   ....[4]....
        /*0068*/ 	.word	0x00001d30


	//   ....[5]....
        /*006c*/ 	.word	0x00001d60


	//----- nvinfo : EIATTR_EXIT_INSTR_OFFSETS
	.align		4
.L_578:
        /*0070*/ 	.byte	0x04, 0x1c
        /*0072*/ 	.short	(.L_580 - .L_579)


	//   ....[0]....
.L_579:
        /*0074*/ 	.word	0x00004740


	//   ....[1]....
        /*0078*/ 	.word	0x00004ca0


	//----- nvinfo : EIATTR_CRS_STACK_SIZE
	.align		4
.L_580:
        /*007c*/ 	.byte	0x04, 0x1e
        /*007e*/ 	.short	(.L_582 - .L_581)
.L_581:
        /*0080*/ 	.word	0x00000000
.L_582:


//--------------------- .nv.info._ZN5flash32flash_fwd_splitkv_combine_kernelI23Flash_fwd_kernel_traitsILi192ELi64ELi64ELi4ELb0ELb0EN7cutlass6half_tE19Flash_kernel_traitsILi192ELi64ELi64ELi4ES3_EELi8ELi2ELb1EEEvNS_16Flash_fwd_paramsE --------------------------
	.section	.nv.info._ZN5flash32flash_fwd_splitkv_combine_kernelI23Flash_fwd_kernel_traitsILi192ELi64ELi64ELi4ELb0ELb0EN7cutlass6half_tE19Flash_kernel_traitsILi192ELi64ELi64ELi4ES3_EELi8ELi2ELb1EEEvNS_16Flash_fwd_paramsE,"",@"SHT_CUDA_INFO"
	.sectionflags	@""
	.align	4


	//----- nvinfo : EIATTR_CUDA_API_VERSION
	.align		4
        /*0000*/ 	.byte	0x04, 0x37
        /*0002*/ 	.short	(.L_584 - .L_583)
.L_583:
        /*0004*/ 	.word	0x00000082


	//----- nvinfo : EIATTR_SW2861232_WAR
	.align		4
.L_584:
        /*0008*/ 	.byte	0x01, 0x35
	.zero		2


	//----- nvinfo : EIATTR_PARAM_CBANK
	.align		4
        /*000c*/ 	.byte	0x04, 0x0a
        /*000e*/ 	.short	(.L_586 - .L_585)
	.align		4
.L_585:
        /*0010*/ 	.word	index@(.nv.constant0._ZN5flash32flash_fwd_splitkv_combine_kernelI23Flash_fwd_kernel_traitsILi192ELi64ELi64ELi4ELb0ELb0EN7cutlass6half_tE19Flash_kernel_traitsILi192ELi64ELi64ELi4ES3_EELi8ELi2ELb1EEEvNS_16Flash_fwd_paramsE)
        /*0014*/ 	.short	0x0160
        /*0016*/ 	.short	0x01d0


	//----- nvinfo : EIATTR_CBANK_PARAM_SIZE
	.align		4
.L_586:
        /*0018*/ 	.byte	0x03, 0x19
        /*001a*/ 	.short	0x01d0


	//----- nvinfo : EIATTR_KPARAM_INFO
	.align		4
        /*001c*/ 	.byte	0x04, 0x17
        /*001e*/ 	.short	(.L_588 - .L_587)
.L_587:
        /*0020*/ 	.word	0x00000000
        /*0024*/ 	.short	0x0000
        /*0026*/ 	.short	0x0000
        /*0028*/ 	.byte	0x00, 0xf0, 0x41, 0x07


	//----- nvinfo : EIATTR_MAXREG_COUNT
	.align		4
.L_588:
        /*002c*/ 	.byte	0x03, 0x1b
        /*002e*/ 	.short	0x00ff


	//----- nvinfo : EIATTR_NUM_BARRIERS
	.align		4
        /*0030*/ 	.byte	0x02, 0x4c
        /*0032*/ 	.byte	0x01
	.zero		1


	//----- nvinfo : EIATTR_MERCURY_ISA_VERSION
	.align		4
        /*0034*/ 	.byte	0x03, 0x5f
        /*0036*/ 	.short	0x0000


	//----- nvinfo : EIATTR_COOP_GROUP_MASK_REGIDS
	.align		4
        /*0038*/ 	.byte	0x04, 0x29
        /*003a*/ 	.short	(.L_590 - .L_589)


	//   ....[0]....
.L_589:
        /*003c*/ 	.word	0xffffffff


	//   ....[1]....
        /*0040*/ 	.word	0xffffffff


	//   ....[2]....
        /*0044*/ 	.word	0xffffffff


	//   ....[3]....
        /*0048*/ 	.word	0xffffffff


	//----- nvinfo : EIATTR_COOP_GROUP_INSTR_OFFSETS
	.align		4
.L_590:
        /*004c*/ 	.byte	0x04, 0x28
        /*004e*/ 	.short	(.L_592 - .L_591)


	//   ....[0]....
.L_591:
        /*0050*/ 	.word	0x00001c70


	//   ....[1]....
        /*0054*/ 	.word	0x00001c90


	//   ....[2]....
        /*0058*/ 	.word	0x00001d00


	//   ....[3]....
        /*005c*/ 	.word	0x00001d20


	//----- nvinfo : EIATTR_EXIT_INSTR_OFFSETS
	.align		4
.L_592:
        /*0060*/ 	.byte	0x04, 0x1c
        /*0062*/ 	.short	(.L_594 - .L_593)


	//   ....[0]....
.L_593:
        /*0064*/ 	.word	0x00004760


	//   ....[1]....
        /*0068*/ 	.word	0x00004cc0


	//----- nvinfo : EIATTR_CRS_STACK_SIZE
	.align		4
.L_594:
        /*006c*/ 	.byte	0x04, 0x1e
        /*006e*/ 	.short	(.L_596 - .L_595)
.L_595:
        /*0070*/ 	.word	0x00000000
.L_596:


//--------------------- .nv.info._ZN5flash32flash_fwd_splitkv_combine_kernelI23Flash_fwd_kernel_traitsILi192ELi64ELi64ELi4ELb0ELb0EN7cutlass6half_tE19Flash_kernel_traitsILi192ELi64ELi64ELi4ES3_EELi8ELi1ELb1EEEvNS_16Flash_fwd_paramsE --------------------------
	.section	.nv.info._ZN5flash32flash_fwd_splitkv_combine_kernelI23Flash_fwd_kernel_traitsILi192ELi64ELi64ELi4ELb0ELb0EN7cutlass6half_tE19Flash_kernel_traitsILi192ELi64ELi64ELi4ES3_EELi8ELi1ELb1EEEvNS_16Flash_fwd_paramsE,"",@"SHT_CUDA_INFO"
	.sectionflags	@""
	.align	4


	//----- nvinfo : EIATTR_CUDA_API_VERSION
	.align		4
        /*0000*/ 	.byte	0x04, 0x37
        /*0002*/ 	.short	(.L_598 - .L_597)
.L_597:
        /*0004*/ 	.word	0x00000082


	//----- nvinfo : EIATTR_SW2861232_WAR
	.align		4
.L_598:
        /*0008*/ 	.byte	0x01, 0x35
	.zero		2


	//----- nvinfo : EIATTR_PARAM_CBANK
	.align		4
        /*000c*/ 	.byte	0x04, 0x0a
        /*000e*/ 	.short	(.L_600 - .L_599)
	.align		4
.L_599:
        /*0010*/ 	.word	index@(.nv.constant0._ZN5flash32flash_fwd_splitkv_combine_kernelI23Flash_fwd_kernel_traitsILi192ELi64ELi64ELi4ELb0ELb0EN7cutlass6half_tE19Flash_kernel_traitsILi192ELi64ELi64ELi4ES3_EELi8ELi1ELb1EEEvNS_16Flash_fwd_paramsE)
        /*0014*/ 	.short	0x0160
        /*0016*/ 	.short	0x01d0


	//----- nvinfo : EIATTR_CBANK_PARAM_SIZE
	.align		4
.L_600:
        /*0018*/ 	.byte	0x03, 0x19
        /*001a*/ 	.short	0x01d0


	//----- nvinfo : EIATTR_KPARAM_INFO
	.align		4
        /*001c*/ 	.byte	0x04, 0x17
        /*001e*/ 	.short	(.L_602 - .L_601)
.L_601:
        /*0020*/ 	.word	0x00000000
        /*0024*/ 	.short	0x0000
        /*0026*/ 	.short	0x0000
        /*0028*/ 	.byte	0x00, 0xf0, 0x41, 0x07


	//----- nvinfo : EIATTR_MAXREG_COUNT
	.align		4
.L_602:
        /*002c*/ 	.byte	0x03, 0x1b
        /*002e*/ 	.short	0x00ff


	//----- nvinfo : EIATTR_NUM_BARRIERS
	.align		4
        /*0030*/ 	.byte	0x02, 0x4c
        /*0032*/ 	.byte	0x01
	.zero		1


	//----- nvinfo : EIATTR_MERCURY_ISA_VERSION
	.align		4
        /*0034*/ 	.byte	0x03, 0x5f
        /*0036*/ 	.short	0x0000


	//----- nvinfo : EIATTR_COOP_GROUP_MASK_REGIDS
	.align		4
        /*0038*/ 	.byte	0x04, 0x29
        /*003a*/ 	.short	(.L_604 - .L_603)


	//   ....[0]....
.L_603:
        /*003c*/ 	.word	0xffffffff


	//   ....[1]....
        /*0040*/ 	.word	0xffffffff


	//----- nvinfo : EIATTR_COOP_GROUP_INSTR_OFFSETS
	.align		4
.L_604:
        /*0044*/ 	.byte	0x04, 0x28
        /*0046*/ 	.short	(.L_606 - .L_605)


	//   ....[0]....
.L_605:
        /*0048*/ 	.word	0x00001ca0


	//   ....[1]....
        /*004c*/ 	.word	0x00001d30


	//----- nvinfo : EIATTR_EXIT_INSTR_OFFSETS
	.align		4
.L_606:
        /*0050*/ 	.byte	0x04, 0x1c
        /*0052*/ 	.short	(.L_608 - .L_607)


	//   ....[0]....
.L_607:
        /*0054*/ 	.word	0x000047c0


	//   ....[1]....
        /*0058*/ 	.word	0x00004d20


	//----- nvinfo : EIATTR_CRS_STACK_SIZE
	.align		4
.L_608:
        /*005c*/ 	.byte	0x04, 0x1e
        /*005e*/ 	.short	(.L_610 - .L_609)
.L_609:
        /*0060*/ 	.word	0x00000000
.L_610:


//--------------------- .nv.info._ZN5flash24flash_fwd_splitkv_kernelI23Flash_fwd_kernel_traitsILi192ELi64ELi64ELi4ELb0ELb0EN7cutlass6half_tE19Flash_kernel_traitsILi192ELi64ELi64ELi4ES3_EELb0ELb0ELb0ELb0ELb0ELb0ELb0ELb0EEEvNS_16Flash_fwd_paramsE --------------------------
	.section	.nv.info._ZN5flash24flash_fwd_splitkv_kernelI23Flash_fwd_kernel_traitsILi192ELi64ELi64ELi4ELb0ELb0EN7cutlass6half_tE19Flash_kernel_traitsILi192ELi64ELi64ELi4ES3_EELb0ELb0ELb0ELb0ELb0ELb0ELb0ELb0EEEvNS_16Flash_fwd_paramsE,"",@"SHT_CUDA_INFO"
	.sectionflags	@""
	.align	4


	//----- nvinfo : EIATTR_CUDA_API_VERSION
	.align		4
        /*0000*/ 	.byte	0x04, 0x37
        /*0002*/ 	.short	(.L_612 - .L_611)
.L_611:
        /*0004*/ 	.word	0x00000082


	//----- nvinfo : EIATTR_SW2861232_WAR
	.align		4
.L_612:
        /*0008*/ 	.byte	0x01, 0x35
	.zero		2


	//----- nvinfo : EIATTR_PARAM_CBANK
	.align		4
        /*000c*/ 	.byte	0x04, 0x0a
        /*000e*/ 	.short	(.L_614 - .L_613)
	.align		4
.L_613:
        /*0010*/ 	.word	index@(.nv.constant0._ZN5flash24flash_fwd_splitkv_kernelI23Flash_fwd_kernel_traitsILi192ELi64ELi64ELi4ELb0ELb0EN7cutlass6half_tE19Flash_kernel_traitsILi192ELi64ELi64ELi4ES3_EELb0ELb0ELb0ELb0ELb0ELb0ELb0ELb0EEEvNS_16Flash_fwd_paramsE)
        /*0014*/ 	.short	0x0160
        /*0016*/ 	.short	0x01d0


	//----- nvinfo : EIATTR_CBANK_PARAM_SIZE
	.align		4
.L_614:
        /*0018*/ 	.byte	0x03, 0x19
        /*001a*/ 	.short	0x01d0


	//----- nvinfo : EIATTR_KPARAM_INFO
	.align		4
        /*001c*/ 	.byte	0x04, 0x17
        /*001e*/ 	.short	(.L_616 - .L_615)
.L_615:
        /*0020*/ 	.word	0x00000000
        /*0024*/ 	.short	0x0000
        /*0026*/ 	.short	0x0000
        /*0028*/ 	.byte	0x00, 0xf0, 0x41, 0x07


	//----- nvinfo : EIATTR_MAXREG_COUNT
	.align		4
.L_616:
        /*002c*/ 	.byte	0x03, 0x1b
        /*002e*/ 	.short	0x00ff


	//----- nvinfo : EIATTR_NUM_BARRIERS
	.align		4
        /*0030*/ 	.byte	0x02, 0x4c
        /*0032*/ 	.byte	0x01
	.zero		1


	//----- nvinfo : EIATTR_MERCURY_ISA_VERSION
	.align		4
        /*0034*/ 	.byte	0x03, 0x5f
        /*0036*/ 	.short	0x0000


	//----- nvinfo : EIATTR_COOP_GROUP_MASK_REGIDS
	.align		4
        /*0038*/ 	.byte	0x04, 0x29
        /*003a*/ 	.short	(.L_618 - .L_617)


	//   ....[0]....
.L_617:
        /*003c*/ 	.word	0xffffffff


	//   ....[1]....
        /*0040*/ 	.word	0xffffffff


	//   ....[2]....
        /*0044*/ 	.word	0xffffffff


	//   ....[3]....
        /*0048*/ 	.word	0xffffffff


	//   ....[4]....
        /*004c*/ 	.word	0xffffffff


	//   ....[5]....
        /*0050*/ 	.word	0xffffffff


	//   ....[6]....
        /*0054*/ 	.word	0xffffffff


	//   ....[7]....
        /*0058*/ 	.word	0xffffffff


	//   ....[8]....
        /*005c*/ 	.word	0xffffffff


	//   ....[9]....
        /*0060*/ 	.word	0xffffffff


	//   ....[10]....
        /*0064*/ 	.word	0xffffffff


	//   ....[11]....
        /*0068*/ 	.word	0xffffffff


	//----- nvinfo : EIATTR_COOP_GROUP_INSTR_OFFSETS
	.align		4
.L_618:
        /*006c*/ 	.byte	0x04, 0x28
        /*006e*/ 	.short	(.L_620 - .L_619)


	//   ....[0]....
.L_619:
        /*0070*/ 	.word	0x00005310


	//   ....[1]....
        /*0074*/ 	.word	0x00005330


	//   ....[2]....
        /*0078*/ 	.word	0x000053d0


	//   ....[3]....
        /*007c*/ 	.word	0x000053e0


	//   ....[4]....
        /*0080*/ 	.word	0x00008480


	//   ....[5]....
        /*0084*/ 	.word	0x000084a0


	//   ....[6]....
        /*0088*/ 	.word	0x000084d0


	//   ....[7]....
        /*008c*/ 	.word	0x000084e0


	//   ....[8]....
        /*0090*/ 	.word	0x00009bd0


	//   ....[9]....
        /*0094*/ 	.word	0x00009c10


	//   ....[10]....
        /*0098*/ 	.word	0x00009c50


	//   ....[11]....
        /*009c*/ 	.word	0x00009c60


	//----- nvinfo : EIATTR_EXIT_INSTR_OFFSETS
	.align		4
.L_620:
        /*00a0*/ 	.byte	0x04, 0x1c
        /*00a2*/ 	.short	(.L_622 - .L_621)


	//   ....[0]....
.L_621:
        /*00a4*/ 	.word	0x000002e0


	//   ....[1]....
        /*00a8*/ 	.word	0x00000ba0


	//   ....[2]....
        /*00ac*/ 	.word	0x00000bd0


	//   ....[3]....
        /*00b0*/ 	.word	0x0000b420


	//   ....[4]....
        /*00b4*/ 	.word	0x0000b520


	//   ....[5]....
        /*00b8*/ 	.word	0x0000b540


	//----- nvinfo : EIATTR_CTAIDZ_USED
	.align		4
.L_622:
        /*00bc*/ 	.byte	0x01, 0x04
	.zero		2


	//----- nvinfo : EIATTR_CRS_STACK_SIZE
	.align		4
        /*00c0*/ 	.byte	0x04, 0x1e
        /*00c2*/ 	.short	(.L_624 - .L_623)
.L_623:
        /*00c4*/ 	.word	0x00000000
.L_624:


//--------------------- .nv.info._ZN5flash24flash_fwd_splitkv_kernelI23Flash_fwd_kernel_traitsILi192ELi64ELi64ELi4ELb0ELb0EN7cutlass6half_tE19Flash_kernel_traitsILi192ELi64ELi64ELi4ES3_EELb0ELb0ELb0ELb0ELb0ELb1ELb0ELb0EEEvNS_16Flash_fwd_paramsE --------------------------
	.section	.nv.info._ZN5flash24flash_fwd_splitkv_kernelI23Flash_fwd_kernel_traitsILi192ELi64ELi64ELi4ELb0ELb0EN7cutlass6half_tE19Flash_kernel_traitsILi192ELi64ELi64ELi4ES3_EELb0ELb0ELb0ELb0ELb0ELb1ELb0ELb0EEEvNS_16Flash_fwd_paramsE,"",@"SHT_CUDA_INFO"
	.sectionflags	@""
	.align	4


	//----- nvinfo : EIATTR_CUDA_API_VERSION
	.align		4
        /*0000*/ 	.byte	0x04, 0x37
        /*0002*/ 	.short	(.L_626 - .L_625)
.L_625:
        /*0004*/ 	.word	0x00000082


	//----- nvinfo : EIATTR_SW2861232_WAR
	.align		4
.L_626:
        /*0008*/ 	.byte	0x01, 0x35
	.zero		2


	//----- nvinfo : EIATTR_PARAM_CBANK
	.align		4
        /*000c*/ 	.byte	0x04, 0x0a
        /*000e*/ 	.short	(.L_628 - .L_627)
	.align		4
.L_627:
        /*0010*/ 	.word	index@(.nv.constant0._ZN5flash24flash_fwd_splitkv_kernelI23Flash_fwd_kernel_traitsILi192ELi64ELi64ELi4ELb0ELb0EN7cutlass6half_tE19Flash_kernel_traitsILi192ELi64ELi64ELi4ES3_EELb0ELb0ELb0ELb0ELb0ELb1ELb0ELb0EEEvNS_16Flash_fwd_paramsE)
        /*0014*/ 	.short	0x0160
        /*0016*/ 	.short	0x01d0


	//----- nvinfo : EIATTR_CBANK_PARAM_SIZE
	.align		4
.L_628:
        /*0018*/ 	.byte	0x03, 0x19
        /*001a*/ 	.short	0x01d0


	//----- nvinfo : EIATTR_KPARAM_INFO
	.align		4
        /*001c*/ 	.byte	0x04, 0x17
        /*001e*/ 	.short	(.L_630 - .L_629)
.L_629:
        /*0020*/ 	.word	0x00000000
        /*0024*/ 	.short	0x0000
        /*0026*/ 	.short	0x0000
        /*0028*/ 	.byte	0x00, 0xf0, 0x41, 0x07


	//----- nvinfo : EIATTR_MAXREG_COUNT
	.align		4
.L_630:
        /*002c*/ 	.byte	0x03, 0x1b
        /*002e*/ 	.short	0x00ff


	//----- nvinfo : EIATTR_NUM_BARRIERS
	.align		4
        /*0030*/ 	.byte	0x02, 0x4c
        /*0032*/ 	.byte	0x01
	.zero		1


	//----- nvinfo : EIATTR_MERCURY_ISA_VERSION
	.align		4
        /*0034*/ 	.byte	0x03, 0x5f
        /*0036*/ 	.short	0x0000


	//----- nvinfo : EIATTR_COOP_GROUP_MASK_REGIDS
	.align		4
        /*0038*/ 	.byte	0x04, 0x29
        /*003a*/ 	.short	(.L_632 - .L_631)


	//   ....[0]....
.L_631:
        /*003c*/ 	.word	0xffffffff


	//   ....[1]....
        /*0040*/ 	.word	0xffffffff


	//   ....[2]....
        /*0044*/ 	.word	0xffffffff


	//   ....[3]....
        /*0048*/ 	.word	0xffffffff


	//   ....[4]....
        /*004c*/ 	.word	0xffffffff


	//   ....[5]....
        /*0050*/ 	.word	0xffffffff


	//   ....[6]....
        /*0054*/ 	.word	0xffffffff


	//   ....[7]....
        /*0058*/ 	.word	0xffffffff


	//   ....[8]....
        /*005c*/ 	.word	0xffffffff


	//   ....[9]....
        /*0060*/ 	.word	0xffffffff


	//   ....[10]....
        /*0064*/ 	.word	0xffffffff


	//   ....[11]....
        /*0068*/ 	.word	0xffffffff


	//----- nvinfo : EIATTR_COOP_GROUP_INSTR_OFFSETS
	.align		4
.L_632:
        /*006c*/ 	.byte	0x04, 0x28
        /*006e*/ 	.short	(.L_634 - .L_633)


	//   ....[0]....
.L_633:
        /*0070*/ 	.word	0x00005710


	//   ....[1]....
        /*0074*/ 	.word	0x00005730


	//   ....[2]....
        /*0078*/ 	.word	0x000057d0


	//   ....[3]....
        /*007c*/ 	.word	0x000057e0


	//   ....[4]....
        /*0080*/ 	.word	0x00008ca0


	//   ....[5]....
        /*0084*/ 	.word	0x00008cb0


	//   ....[6]....
        /*0088*/ 	.word	0x00008ce0


	//   ....[7]....
        /*008c*/ 	.word	0x00008d00


	//   ....[8]....
        /*0090*/ 	.word	0x0000a3c0


	//   ....[9]....
        /*0094*/ 	.word	0x0000a400


	//   ....[10]....
        /*0098*/ 	.word	0x0000a440


	//   ....[11]....
        /*009c*/ 	.word	0x0000a450


	//----- nvinfo : EIATTR_EXIT_INSTR_OFFSETS
	.align		4
.L_634:
        /*00a0*/ 	.byte	0x04, 0x1c
        /*00a2*/ 	.short	(.L_636 - .L_635)


	//   ....[0]....
.L_635:
        /*00a4*/ 	.word	0x000002e0


	//   ....[1]....
        /*00a8*/ 	.word	0x00000ba0


	//   ....[2]....
        /*00ac*/ 	.word	0x00000bd0


	//   ....[3]....
        /*00b0*/ 	.word	0x0000bc00


	//   ....[4]....
        /*00b4*/ 	.word	0x0000bd00


	//   ....[5]....
        /*00b8*/ 	.word	0x0000bd20


	//----- nvinfo : EIATTR_CTAIDZ_USED
	.align		4
.L_636:
        /*00bc*/ 	.byte	0x01, 0x04
	.zero		2


	//----- nvinfo : EIATTR_CRS_STACK_SIZE
	.align		4
        /*00c0*/ 	.byte	0x04, 0x1e
        /*00c2*/ 	.short	(.L_638 - .L_637)
.L_637:
        /*00c4*/ 	.word	0x00000000
.L_638:


//--------------------- .nv.info._ZN5flash24flash_fwd_splitkv_kernelI23Flash_fwd_kernel_traitsILi192ELi64ELi64ELi4ELb0ELb0EN7cutlass6half_tE19Flash_kernel_traitsILi192ELi64ELi64ELi4ES3_EELb0ELb0ELb0ELb0ELb0ELb0ELb0ELb1EEEvNS_16Flash_fwd_paramsE --------------------------
	.section	.nv.info._ZN5flash24flash_fwd_splitkv_kernelI23Flash_fwd_kernel_traitsILi192ELi64ELi64ELi4ELb0ELb0EN7cutlass6half_tE19Flash_kernel_traitsILi192ELi64ELi64ELi4ES3_EELb0ELb0ELb0ELb0ELb0ELb0ELb0ELb1EEEvNS_16Flash_fwd_paramsE,"",@"SHT_CUDA_INFO"
	.sectionflags	@""
	.align	4


	//----- nvinfo : EIATTR_CUDA_API_VERSION
	.align		4
        /*0000*/ 	.byte	0x04, 0x37
        /*0002*/ 	.short	(.L_640 - .L_639)
.L_639:
        /*0004*/ 	.word	0x00000082


	//----- nvinfo : EIATTR_SW2861232_WAR
	.align		4
.L_640:
        /*0008*/ 	.byte	0x01, 0x35
	.zero		2


	//----- nvinfo : EIATTR_PARAM_CBANK
	.align		4
        /*000c*/ 	.byte	0x04, 0x0a
        /*000e*/ 	.short	(.L_642 - .L_641)
	.align		4
.L_641:
        /*0010*/ 	.word	index@(.nv.constant0._ZN5flash24flash_fwd_splitkv_kernelI23Flash_fwd_kernel_traitsILi192ELi64ELi64ELi4ELb0ELb0EN7cutlass6half_tE19Flash_kernel_traitsILi192ELi64ELi64ELi4ES3_EELb0ELb0ELb0ELb0ELb0ELb0ELb0ELb1EEEvNS_16Flash_fwd_paramsE)
        /*0014*/ 	.short	0x0160
        /*0016*/ 	.short	0x01d0


	//----- nvinfo : EIATTR_CBANK_PARAM_SIZE
	.align		4
.L_642:
        /*0018*/ 	.byte	0x03, 0x19
        /*001a*/ 	.short	0x01d0


	//----- nvinfo : EIATTR_KPARAM_INFO
	.align		4
        /*001c*/ 	.byte	0x04, 0x17
        /*001e*/ 	.short	(.L_644 - .L_643)
.L_643:
        /*0020*/ 	.word	0x00000000
        /*0024*/ 	.short	0x0000
        /*0026*/ 	.short	0x0000
        /*0028*/ 	.byte	0x00, 0xf0, 0x41, 0x07


	//----- nvinfo : EIATTR_MAXREG_COUNT
	.align		4
.L_644:
        /*002c*/ 	.byte	0x03, 0x1b
        /*002e*/ 	.short	0x00ff


	//----- nvinfo : EIATTR_NUM_BARRIERS
	.align		4
        /*0030*/ 	.byte	0x02, 0x4c
        /*0032*/ 	.byte	0x01
	.zero		1


	//----- nvinfo : EIATTR_MERCURY_ISA_VERSION
	.align		4
        /*0034*/ 	.byte	0x03, 0x5f
        /*0036*/ 	.short	0x0000


	//----- nvinfo : EIATTR_COOP_GROUP_MASK_REGIDS
	.align		4
        /*0038*/ 	.byte	0x04, 0x29
        /*003a*/ 	.short	(.L_646 - .L_645)


	//   ....[0]....
.L_645:
        /*003c*/ 	.word	0xffffffff


	//   ....[1]....
        /*0040*/ 	.word	0xffffffff


	//   ....[2]....
        /*0044*/ 	.word	0xffffffff


	//   ....[3]....
        /*0048*/ 	.word	0xffffffff


	//   ....[4]....
        /*004c*/ 	.word	0xffffffff


	//   ....[5]....
        /*0050*/ 	.word	0xffffffff


	//   ....[6]....
        /*0054*/ 	.word	0xffffffff


	//   ....[7]....
        /*0058*/ 	.word	0xffffffff


	//   ....[8]....
        /*005c*/ 	.word	0xffffffff


	//   ....[9]....
        /*0060*/ 	.word	0xffffffff


	//   ....[10]....
        /*0064*/ 	.word	0xffffffff


	//   ....[11]....
        /*0068*/ 	.word	0xffffffff


	//----- nvinfo : EIATTR_COOP_GROUP_INSTR_OFFSETS
	.align		4
.L_646:
        /*006c*/ 	.byte	0x04, 0x28
        /*006e*/ 	.short	(.L_648 - .L_647)


	//   ....[0]....
.L_647:
        /*0070*/ 	.word	0x00015560


	//   ....[1]....
        /*0074*/ 	.word	0x00015580


	//   ....[2]....
        /*0078*/ 	.word	0x00015620


	//   ....[3]....
        /*007c*/ 	.word	0x00015630


	//   ....[4]....
        /*0080*/ 	.word	0x00018710


	//   ....[5]....
        /*0084*/ 	.word	0x00018730


	//   ....[6]....
        /*0088*/ 	.word	0x00018760


	//   ....[7]....
        /*008c*/ 	.word	0x00018770


	//   ....[8]....
        /*0090*/ 	.word	0x00019e60


	//   ....[9]....
        /*0094*/ 	.word	0x00019ea0


	//   ....[10]....
        /*0098*/ 	.word	0x00019ed0


	//   ....[11]....
        /*009c*/ 	.word	0x00019ee0


	//----- nvinfo : EIATTR_EXIT_INSTR_OFFSETS
	.align		4
.L_648:
        /*00a0*/ 	.byte	0x04, 0x1c
        /*00a2*/ 	.short	(.L_650 - .L_649)


	//   ....[0]....
.L_649:
        /*00a4*/ 	.word	0x00000320


	//   ....[1]....
        /*00a8*/ 	.word	0x00000be0


	//   ....[2]....
        /*00ac*/ 	.word	0x00000c10


	//   ....[3]....
        /*00b0*/ 	.word	0x0001b720


	//   ....[4]....
        /*00b4*/ 	.word	0x0001b820


	//   ....[5]....
        /*00b8*/ 	.word	0x0001b840


	//----- nvinfo : EIATTR_CTAIDZ_USED
	.align		4
.L_650:
        /*00bc*/ 	.byte	0x01, 0x04
	.zero		2


	//----- nvinfo : EIATTR_CRS_STACK_SIZE
	.align		4
        /*00c0*/ 	.byte	0x04, 0x1e
        /*00c2*/ 	.short	(.L_652 - .L_651)
.L_651:
        /*00c4*/ 	.word	0x00000000
.L_652:


//--------------------- .nv.info._ZN5flash24flash_fwd_splitkv_kernelI23Flash_fwd_kernel_traitsILi192ELi64ELi64ELi4ELb0ELb0EN7cutlass6half_tE19Flash_kernel_traitsILi192ELi64ELi64ELi4ES3_EELb0ELb0ELb0ELb0ELb0ELb1ELb0ELb1EEEvNS_16Flash_fwd_paramsE --------------------------
	.section	.nv.info._ZN5flash24flash_fwd_splitkv_kernelI23Flash_fwd_kernel_traitsILi192ELi64ELi64ELi4ELb0ELb0EN7cutlass6half_tE19Flash_kernel_traitsILi192ELi64ELi64ELi4ES3_EELb0ELb0ELb0ELb0ELb0ELb1ELb0ELb1EEEvNS_16Flash_fwd_paramsE,"",@"SHT_CUDA_INFO"
	.sectionflags	@""
	.align	4


	//----- nvinfo : EIATTR_CUDA_API_VERSION
	.align		4
        /*0000*/ 	.byte	0x04, 0x37
        /*0002*/ 	.short	(.L_654 - .L_653)
.L_653:
        /*0004*/ 	.word	0x00000082


	//----- nvinfo : EIATTR_SW2861232_WAR
	.align		4
.L_654:
        /*0008*/ 	.byte	0x01, 0x35
	.zero		2


	//----- nvinfo : EIATTR_PARAM_CBANK
	.align		4
        /*000c*/ 	.byte	0x04, 0x0a
        /*000e*/ 	.short	(.L_656 - .L_655)
	.align		4
.L_655:
        /*0010*/ 	.word	index@(.nv.constant0._ZN5flash24flash_fwd_splitkv_kernelI23Flash_fwd_kernel_traitsILi192ELi64ELi64ELi4ELb0ELb0EN7cutlass6half_tE19Flash_kernel_traitsILi192ELi64ELi64ELi4ES3_EELb0ELb0ELb0ELb0ELb0ELb1ELb0ELb1EEEvNS_16Flash_fwd_paramsE)
        /*0014*/ 	.short	0x0160
        /*0016*/ 	.short	0x01d0


	//----- nvinfo : EIATTR_CBANK_PARAM_SIZE
	.align		4
.L_656:
        /*0018*/ 	.byte	0x03, 0x19
        /*001a*/ 	.short	0x01d0


	//----- nvinfo : EIATTR_KPARAM_INFO
	.align		4
        /*001c*/ 	.byte	0x04, 0x17
        /*001e*/ 	.short	(.L_658 - .L_657)
.L_657:
        /*0020*/ 	.word	0x00000000
        /*0024*/ 	.short	0x0000
        /*0026*/ 	.short	0x0000
        /*0028*/ 	.byte	0x00, 0xf0, 0x41, 0x07


	//----- nvinfo : EIATTR_MAXREG_COUNT
	.align		4
.L_658:
        /*002c*/ 	.byte	0x03, 0x1b
        /*002e*/ 	.short	0x00ff


	//----- nvinfo : EIATTR_NUM_BARRIERS
	.align		4
        /*0030*/ 	.byte	0x02, 0x4c
        /*0032*/ 	.byte	0x01
	.zero		1


	//----- nvinfo : EIATTR_MERCURY_ISA_VERSION
	.align		4
        /*0034*/ 	.byte	0x03, 0x5f
        /*0036*/ 	.short	0x0000


	//----- nvinfo : EIATTR_COOP_GROUP_MASK_REGIDS
	.align		4
        /*0038*/ 	.byte	0x04, 0x29
        /*003a*/ 	.short	(.L_660 - .L_659)


	//   ....[0]....
.L_659:
        /*003c*/ 	.word	0xffffffff


	//   ....[1]....
        /*0040*/ 	.word	0xffffffff


	//   ....[2]....
        /*0044*/ 	.word	0xffffffff


	//   ....[3]....
        /*0048*/ 	.word	0xffffffff


	//   ....[4]....
        /*004c*/ 	.word	0xffffffff


	//   ....[5]....
        /*0050*/ 	.word	0xffffffff


	//   ....[6]....
        /*0054*/ 	.word	0xffffffff


	//   ....[7]....
        /*0058*/ 	.word	0xffffffff


	//   ....[8]....
        /*005c*/ 	.word	0xffffffff


	//   ....[9]....
        /*0060*/ 	.word	0xffffffff


	//   ....[10]....
        /*0064*/ 	.word	0xffffffff


	//   ....[11]....
        /*0068*/ 	.word	0xffffffff


	//----- nvinfo : EIATTR_COOP_GROUP_INSTR_OFFSETS
	.align		4
.L_660:
        /*006c*/ 	.byte	0x04, 0x28
        /*006e*/ 	.short	(.L_662 - .L_661)


	//   ....[0]....
.L_661:
        /*0070*/ 	.word	0x00015960


	//   ....[1]....
        /*0074*/ 	.word	0x00015980


	//   ....[2]....
        /*0078*/ 	.word	0x00015a20


	//   ....[3]....
        /*007c*/ 	.word	0x00015a30


	//   ....[4]....
        /*0080*/ 	.word	0x00018f00


	//   ....[5]....
        /*0084*/ 	.word	0x00018f10


	//   ....[6]....
        /*0088*/ 	.word	0x00018f40


	//   ....[7]....
        /*008c*/ 	.word	0x00018f50


	//   ....[8]....
        /*0090*/ 	.word	0x0001a660


	//   ....[9]....
        /*0094*/ 	.word	0x0001a6a0


	//   ....[10]....
        /*0098*/ 	.word	0x0001a6d0


	//   ....[11]....
        /*009c*/ 	.word	0x0001a6e0


	//----- nvinfo : EIATTR_EXIT_INSTR_OFFSETS
	.align		4
.L_662:
        /*00a0*/ 	.byte	0x04, 0x1c
        /*00a2*/ 	.short	(.L_664 - .L_663)


	//   ....[0]....
.L_663:
        /*00a4*/ 	.word	0x00000320


	//   ....[1]....
        /*00a8*/ 	.word	0x00000be0


	//   ....[2]....
        /*00ac*/ 	.word	0x00000c10


	//   ....[3]....
        /*00b0*/ 	.word	0x0001bf20


	//   ....[4]....
        /*00b4*/ 	.word	0x0001c020


	//   ....[5]....
        /*00b8*/ 	.word	0x0001c040


	//----- nvinfo : EIATTR_CTAIDZ_USED
	.align		4
.L_664:
        /*00bc*/ 	.byte	0x01, 0x04
	.zero		2


	//----- nvinfo : EIATTR_CRS_STACK_SIZE
	.align		4
        /*00c0*/ 	.byte	0x04, 0x1e
        /*00c2*/ 	.short	(.L_666 - .L_665)
.L_665:
        /*00c4*/ 	.word	0x00000000
.L_666:


//--------------------- .nv.info._ZN5flash24flash_fwd_splitkv_kernelI23Flash_fwd_kernel_traitsILi192ELi64ELi64ELi4ELb0ELb0EN7cutlass6half_tE19Flash_kernel_traitsILi192ELi64ELi64ELi4ES3_EELb0ELb0ELb0ELb0ELb0ELb0ELb1ELb0EEEvNS_16Flash_fwd_paramsE --------------------------
	.section	.nv.info._ZN5flash24flash_fwd_splitkv_kernelI23Flash_fwd_kernel_traitsILi192ELi64ELi64ELi4ELb0ELb0EN7cutlass6half_tE19Flash_kernel_traitsILi192ELi64ELi64ELi4ES3_EELb0ELb0ELb0ELb0ELb0ELb0ELb1ELb0EEEvNS_16Flash_fwd_paramsE,"",@"SHT_CUDA_INFO"
	.sectionflags	@""
	.align	4


	//----- nvinfo : EIATTR_CUDA_API_VERSION
	.align		4
        /*0000*/ 	.byte	0x04, 0x37
        /*0002*/ 	.short	(.L_668 - .L_667)
.L_667:
        /*0004*/ 	.word	0x00000082


	//----- nvinfo : EIATTR_SW2861232_WAR
	.align		4
.L_668:
        /*0008*/ 	.byte	0x01, 0x35
	.zero		2


	//----- nvinfo : EIATTR_PARAM_CBANK
	.align		4
        /*000c*/ 	.byte	0x04, 0x0a
        /*000e*/ 	.short	(.L_670 - .L_669)
	.align		4
.L_669:
        /*0010*/ 	.word	index@(.nv.constant0._ZN5flash24flash_fwd_splitkv_kernelI23Flash_fwd_kernel_traitsILi192ELi64ELi64ELi4ELb0ELb0EN7cutlass6half_tE19Flash_kernel_traitsILi192ELi64ELi64ELi4ES3_EELb0ELb0ELb0ELb0ELb0ELb0ELb1ELb0EEEvNS_16Flash_fwd_paramsE)
        /*0014*/ 	.short	0x0160
        /*0016*/ 	.short	0x01d0


	//----- nvinfo : EIATTR_CBANK_PARAM_SIZE
	.align		4
.L_670:
        /*0018*/ 	.byte	0x03, 0x19
        /*001a*/ 	.short	0x01d0


	//----- nvinfo : EIATTR_KPARAM_INFO
	.align		4
        /*001c*/ 	.byte	0x04, 0x17
        /*001e*/ 	.short	(.L_672 - .L_671)
.L_671:
        /*0020*/ 	.word	0x00000000
        /*0024*/ 	.short	0x0000
        /*0026*/ 	.short	0x0000
        /*0028*/ 	.byte	0x00, 0xf0, 0x41, 0x07


	//----- nvinfo : EIATTR_MAXREG_COUNT
	.align		4
.L_672:
        /*002c*/ 	.byte	0x03, 0x1b
        /*002e*/ 	.short	0x00ff


	//----- nvinfo : EIATTR_NUM_BARRIERS
	.align		4
        /*0030*/ 	.byte	0x02, 0x4c
        /*0032*/ 	.byte	0x01
	.zero		1


	//----- nvinfo : EIATTR_MERCURY_ISA_VERSION
	.align		4
        /*0034*/ 	.byte	0x03, 0x5f
        /*0036*/ 	.short	0x0000


	//----- nvinfo : EIATTR_COOP_GROUP_MASK_REGIDS
	.align		4
        /*0038*/ 	.byte	0x04, 0x29
        /*003a*/ 	.short	(.L_674 - .L_673)


	//   ....[0]....
.L_673:
        /*003c*/ 	.word	0xffffffff


	//   ....[1]....
        /*0040*/ 	.word	0xffffffff


	//   ....[2]....
        /*0044*/ 	.word	0xffffffff


	//   ....[3]....
        /*0048*/ 	.word	0xffffffff


	//   ....[4]....
        /*004c*/ 	.word	0xffffffff


	//   ....[5]....
        /*0050*/ 	.word	0xffffffff


	//   ....[6]....
        /*0054*/ 	.word	0xffffffff


	//   ....[7]....
        /*0058*/ 	.word	0xffffffff


	//   ....[8]....
        /*005c*/ 	.word	0xffffffff


	//   ....[9]....
        /*0060*/ 	.word	0xffffffff


	//   ....[10]....
        /*0064*/ 	.word	0xffffffff


	//   ....[11]....
        /*0068*/ 	.word	0xffffffff


	//----- nvinfo : EIATTR_COOP_GROUP_INSTR_OFFSETS
	.align		4
.L_674:
        /*006c*/ 	.byte	0x04, 0x28
        /*006e*/ 	.short	(.L_676 - .L_675)


	//   ....[0]....
.L_675:
        /*0070*/ 	.word	0x00005630


	//   ....[1]....
        /*0074*/ 	.word	0x00005650


	//   ....[2]....
        /*0078*/ 	.word	0x000056f0


	//   ....[3]....
        /*007c*/ 	.word	0x00005700


	//   ....[4]....
        /*0080*/ 	.word	0x000087d0


	//   ....[5]....
        /*0084*/ 	.word	0x000087f0


	//   ....[6]....
        /*0088*/ 	.word	0x00008820


	//   ....[7]....
        /*008c*/ 	.word	0x00008830


	//   ....[8]....
        /*0090*/ 	.word	0x00009f20


	//   ....[9]....
        /*0094*/ 	.word	0x00009f60


	//   ....[10]....
        /*0098*/ 	.word	0x00009fd0


	//   ....[11]....
        /*009c*/ 	.word	0x00009ff0


	//----- nvinfo : EIATTR_EXIT_INSTR_OFFSETS
	.align		4
.L_676:
        /*00a0*/ 	.byte	0x04, 0x1c
        /*00a2*/ 	.short	(.L_678 - .L_677)


	//   ....[0]....
.L_677:
        /*00a4*/ 	.word	0x00000420


	//   ....[1]....
        /*00a8*/ 	.word	0x00000ef0


	//   ....[2]....
        /*00ac*/ 	.word	0x00000f20


	//   ....[3]....
        /*00b0*/ 	.word	0x0000b650


	//   ....[4]....
        /*00b4*/ 	.word	0x0000b6c0


	//   ....[5]....
        /*00b8*/ 	.word	0x0000b6e0


	//----- nvinfo : EIATTR_CTAIDZ_USED
	.align		4
.L_678:
        /*00bc*/ 	.byte	0x01, 0x04
	.zero		2


	//----- nvinfo : EIATTR_CRS_STACK_SIZE
	.align		4
        /*00c0*/ 	.byte	0x04, 0x1e
        /*00c2*/ 	.short	(.L_680 - .L_679)
.L_679:
        /*00c4*/ 	.word	0x00000000
.L_680:


//--------------------- .nv.info._ZN5flash24flash_fwd_splitkv_kernelI23Flash_fwd_kernel_traitsILi192ELi64ELi64ELi4ELb0ELb0EN7cutlass6half_tE19Flash_kernel_traitsILi192ELi64ELi64ELi4ES3_EELb0ELb0ELb0ELb0ELb0ELb1ELb1ELb0EEEvNS_16Flash_fwd_paramsE --------------------------
	.section	.nv.info._ZN5flash24flash_fwd_splitkv_kernelI23Flash_fwd_kernel_traitsILi192ELi64ELi64ELi4ELb0ELb0EN7cutlass6half_tE19Flash_kernel_traitsILi192ELi64ELi64ELi4ES3_EELb0ELb0ELb0ELb0ELb0ELb1ELb1ELb0EEEvNS_16Flash_fwd_paramsE,"",@"SHT_CUDA_INFO"
	.sectionflags	@""
	.align	4


	//----- nvinfo : EIATTR_CUDA_API_VERSION
	.align		4
        /*0000*/ 	.byte	0x04, 0x37
        /*0002*/ 	.short	(.L_682 - .L_681)
.L_681:
        /*0004*/ 	.word	0x00000082


	//----- nvinfo : EIATTR_SW2861232_WAR
	.align		4
.L_682:
        /*0008*/ 	.byte	0x01, 0x35
	.zero		2


	//----- nvinfo : EIATTR_PARAM_CBANK
	.align		4
        /*000c*/ 	.byte	0x04, 0x0a
        /*000e*/ 	.short	(.L_684 - .L_683)
	.align		4
.L_683:
        /*0010*/ 	.word	index@(.nv.constant0._ZN5flash24flash_fwd_splitkv_kernelI23Flash_fwd_kernel_traitsILi192ELi64ELi64ELi4ELb0ELb0EN7cutlass6half_tE19Flash_kernel_traitsILi192ELi64ELi64ELi4ES3_EELb0ELb0ELb0ELb0ELb0ELb1ELb1ELb0EEEvNS_16Flash_fwd_paramsE)
        /*0014*/ 	.short	0x0160
        /*0016*/ 	.short	0x01d0


	//----- nvinfo : EIATTR_CBANK_PARAM_SIZE
	.align		4
.L_684:
        /*0018*/ 	.byte	0x03, 0x19
        /*001a*/ 	.short	0x01d0


	//----- nvinfo : EIATTR_KPARAM_INFO
	.align		4
        /*001c*/ 	.byte	0x04, 0x17
        /*001e*/ 	.short	(.L_686 - .L_685)
.L_685:
        /*0020*/ 	.word	0x00000000
        /*0024*/ 	.short	0x0000
        /*0026*/ 	.short	0x0000
        /*0028*/ 	.byte	0x00, 0xf0, 0x41, 0x07


	//----- nvinfo : EIATTR_MAXREG_COUNT
	.align		4
.L_686:
        /*002c*/ 	.byte	0x03, 0x1b
        /*002e*/ 	.short	0x00ff


	//----- nvinfo : EIATTR_NUM_BARRIERS
	.align		4
        /*0030*/ 	.byte	0x02, 0x4c
        /*0032*/ 	.byte	0x01
	.zero		1


	//----- nvinfo : EIATTR_MERCURY_ISA_VERSION
	.align		4
        /*0034*/ 	.byte	0x03, 0x5f
        /*0036*/ 	.short	0x0000


	//----- nvinfo : EIATTR_COOP_GROUP_MASK_REGIDS
	.align		4
        /*0038*/ 	.byte	0x04, 0x29
        /*003a*/ 	.short	(.L_688 - .L_687)


	//   ....[0]....
.L_687:
        /*003c*/ 	.word	0xffffffff


	//   ....[1]....
        /*0040*/ 	.word	0xffffffff


	//   ....[2]....
        /*0044*/ 	.word	0xffffffff


	//   ....[3]....
        /*0048*/ 	.word	0xffffffff


	//   ....[4]....
        /*004c*/ 	.word	0xffffffff


	//   ....[5]....
        /*0050*/ 	.word	0xffffffff


	//   ....[6]....
        /*0054*/ 	.word	0xffffffff


	//   ....[7]....
        /*0058*/ 	.word	0xffffffff


	//   ....[8]....
        /*005c*/ 	.word	0xffffffff


	//   ....[9]....
        /*0060*/ 	.word	0xffffffff


	//   ....[10]....
        /*0064*/ 	.word	0xffffffff


	//   ....[11]....
        /*0068*/ 	.word	0xffffffff


	//----- nvinfo : EIATTR_COOP_GROUP_INSTR_OFFSETS
	.align		4
.L_688:
        /*006c*/ 	.byte	0x04, 0x28
        /*006e*/ 	.short	(.L_690 - .L_689)


	//   ....[0]....
.L_689:
        /*0070*/ 	.word	0x00005a30


	//   ....[1]....
        /*0074*/ 	.word	0x00005a50


	//   ....[2]....
        /*0078*/ 	.word	0x00005af0


	//   ....[3]....
        /*007c*/ 	.word	0x00005b00


	//   ....[4]....
        /*0080*/ 	.word	0x00009000


	//   ....[5]....
        /*0084*/ 	.word	0x00009010


	//   ....[6]....
        /*0088*/ 	.word	0x00009040


	//   ....[7]....
        /*008c*/ 	.word	0x00009060


	//   ....[8]....
        /*0090*/ 	.word	0x0000a720


	//   ....[9]....
        /*0094*/ 	.word	0x0000a760


	//   ....[10]....
        /*0098*/ 	.word	0x0000a7d0


	//   ....[11]....
        /*009c*/ 	.word	0x0000a7f0


	//----- nvinfo : EIATTR_EXIT_INSTR_OFFSETS
	.align		4
.L_690:
        /*00a0*/ 	.byte	0x04, 0x1c
        /*00a2*/ 	.short	(.L_692 - .L_691)


	//   ....[0]....
.L_691:
        /*00a4*/ 	.word	0x00000420


	//   ....[1]....
        /*00a8*/ 	.word	0x00000ef0


	//   ....[2]....
        /*00ac*/ 	.word	0x00000f20


	//   ....[3]....
        /*00b0*/ 	.word	0x0000be50


	//   ....[4]....
        /*00b4*/ 	.word	0x0000bec0


	//   ....[5]....
        /*00b8*/ 	.word	0x0000bee0


	//----- nvinfo : EIATTR_CTAIDZ_USED
	.align		4
.L_692:
        /*00bc*/ 	.byte	0x01, 0x04
	.zero		2


	//----- nvinfo : EIATTR_CRS_STACK_SIZE
	.align		4
        /*00c0*/ 	.byte	0x04, 0x1e
        /*00c2*/ 	.short	(.L_694 - .L_693)
.L_693:
        /*00c4*/ 	.word	0x00000000
.L_694:


//--------------------- .nv.info._ZN5flash24flash_fwd_splitkv_kernelI23Flash_fwd_kernel_traitsILi192ELi64ELi64ELi4ELb0ELb0EN7cutlass6half_tE19Flash_kernel_traitsILi192ELi64ELi64ELi4ES3_EELb0ELb0ELb0ELb0ELb0ELb0ELb1ELb1EEEvNS_16Flash_fwd_paramsE --------------------------
	.section	.nv.info._ZN5flash24flash_fwd_splitkv_kernelI23Flash_fwd_kernel_traitsILi192ELi64ELi64ELi4ELb0ELb0EN7cutlass6half_tE19Flash_kernel_traitsILi192ELi64ELi64ELi4ES3_EELb0ELb0ELb0ELb0ELb0ELb0ELb1ELb1EEEvNS_16Flash_fwd_paramsE,"",@"SHT_CUDA_INFO"
	.sectionflags	@""
	.align	4


	//----- nvinfo : EIATTR_CUDA_API_VERSION
	.align		4
        /*0000*/ 	.byte	0x04, 0x37
        /*0002*/ 	.short	(.L_696 - .L_695)
.L_695:
        /*0004*/ 	.word	0x00000082


	//----- nvinfo : EIATTR_SW2861232_WAR
	.align		4
.L_696:
        /*0008*/ 	.byte	0x01, 0x35
	.zero		2


	//----- nvinfo : EIATTR_PARAM_CBANK
	.align		4
        /*000c*/ 	.byte	0x04, 0x0a
        /*000e*/ 	.short	(.L_698 - .L_697)
	.align		4
.L_697:
        /*0010*/ 	.word	index@(.nv.constant0._ZN5flash24flash_fwd_splitkv_kernelI23Flash_fwd_kernel_traitsILi192ELi64ELi64ELi4ELb0ELb0EN7cutlass6half_tE19Flash_kernel_traitsILi192ELi64ELi64ELi4ES3_EELb0ELb0ELb0ELb0ELb0ELb0ELb1ELb1EEEvNS_16Flash_fwd_paramsE)
        /*0014*/ 	.short	0x0160
        /*0016*/ 	.short	0x01d0


	//----- nvinfo : EIATTR_CBANK_PARAM_SIZE
	.align		4
.L_698:
        /*0018*/ 	.byte	0x03, 0x19
        /*001a*/ 	.short	0x01d0


	//----- nvinfo : EIATTR_KPARAM_INFO
	.align		4
        /*001c*/ 	.byte	0x04, 0x17
        /*001e*/ 	.short	(.L_700 - .L_699)
.L_699:
        /*0020*/ 	.word	0x00000000
        /*0024*/ 	.short	0x0000
        /*0026*/ 	.short	0x0000
        /*0028*/ 	.byte	0x00, 0xf0, 0x41, 0x07


	//----- nvinfo : EIATTR_MAXREG_COUNT
	.align		4
.L_700:
        /*002c*/ 	.byte	0x03, 0x1b
        /*002e*/ 	.short	0x00ff


	//----- nvinfo : EIATTR_NUM_BARRIERS
	.align		4
        /*0030*/ 	.byte	0x02, 0x4c
        /*0032*/ 	.byte	0x01
	.zero		1


	//----- nvinfo : EIATTR_MERCURY_ISA_VERSION
	.align		4
        /*0034*/ 	.byte	0x03, 0x5f
        /*0036*/ 	.short	0x0000


	//----- nvinfo : EIATTR_COOP_GROUP_MASK_REGIDS
	.align		4
        /*0038*/ 	.byte	0x04, 0x29
        /*003a*/ 	.short	(.L_702 - .L_701)


	//   ....[0]....
.L_701:
        /*003c*/ 	.word	0xffffffff


	//   ....[1]....
        /*0040*/ 	.word	0xffffffff


	//   ....[2]....
        /*0044*/ 	.word	0xffffffff


	//   ....[3]....
        /*0048*/ 	.word	0xffffffff


	//   ....[4]....
        /*004c*/ 	.word	0xffffffff


	//   ....[5]....
        /*0050*/ 	.word	0xffffffff


	//   ....[6]....
        /*0054*/ 	.word	0xffffffff


	//   ....[7]....
        /*0058*/ 	.word	0xffffffff


	//   ....[8]....
        /*005c*/ 	.word	0xffffffff


	//   ....[9]....
        /*0060*/ 	.word	0xffffffff


	//   ....[10]....
        /*0064*/ 	.word	0xffffffff


	//   ....[11]....
        /*0068*/ 	.word	0xffffffff


	//----- nvinfo : EIATTR_COOP_GROUP_INSTR_OFFSETS
	.align		4
.L_702:
        /*006c*/ 	.byte	0x04, 0x28
        /*006e*/ 	.short	(.L_704 - .L_703)


	//   ....[0]....
.L_703:
        /*0070*/ 	.word	0x000158e0


	//   ....[1]....
        /*0074*/ 	.word	0x00015900


	//   ....[2]....
        /*0078*/ 	.word	0x000159a0


	//   ....[3]....
        /*007c*/ 	.word	0x000159b0


	//   ....[4]....
        /*0080*/ 	.word	0x00018a50


	//   ....[5]....
        /*0084*/ 	.word	0x00018a70


	//   ....[6]....
        /*0088*/ 	.word	0x00018aa0


	//   ....[7]....
        /*008c*/ 	.word	0x00018ab0


	//   ....[8]....
        /*0090*/ 	.word	0x0001a1a0


	//   ....[9]....
        /*0094*/ 	.word	0x0001a1e0


	//   ....[10]....
        /*0098*/ 	.word	0x0001a250


	//   ....[11]....
        /*009c*/ 	.word	0x0001a270


	//----- nvinfo : EIATTR_EXIT_INSTR_OFFSETS
	.align		4
.L_704:
        /*00a0*/ 	.byte	0x04, 0x1c
        /*00a2*/ 	.short	(.L_706 - .L_705)


	//   ....[0]....
.L_705:
        /*00a4*/ 	.word	0x00000430


	//   ....[1]....
        /*00a8*/ 	.word	0x00000f00


	//   ....[2]....
        /*00ac*/ 	.word	0x00000f30


	//   ....[3]....
        /*00b0*/ 	.word	0x0001b8f0


	//   ....[4]....
        /*00b4*/ 	.word	0x0001b960


	//   ....[5]....
        /*00b8*/ 	.word	0x0001b980


	//----- nvinfo : EIATTR_CTAIDZ_USED
	.align		4
.L_706:
        /*00bc*/ 	.byte	0x01, 0x04
	.zero		2


	//----- nvinfo : EIATTR_CRS_STACK_SIZE
	.align		4
        /*00c0*/ 	.byte	0x04, 0x1e
        /*00c2*/ 	.short	(.L_708 - .L_707)
.L_707:
        /*00c4*/ 	.word	0x00000000
.L_708:


//--------------------- .nv.info._ZN5flash24flash_fwd_splitkv_kernelI23Flash_fwd_kernel_traitsILi192ELi64ELi64ELi4ELb0ELb0EN7cutlass6half_tE19Flash_kernel_traitsILi192ELi64ELi64ELi4ES3_EELb0ELb0ELb0ELb0ELb0ELb1ELb1ELb1EEEvNS_16Flash_fwd_paramsE --------------------------
	.section	.nv.info._ZN5flash24flash_fwd_splitkv_kernelI23Flash_fwd_kernel_traitsILi192ELi64ELi64ELi4ELb0ELb0EN7cutlass6half_tE19Flash_kernel_traitsILi192ELi64ELi64ELi4ES3_EELb0ELb0ELb0ELb0ELb0ELb1ELb1ELb1EEEvNS_16Flash_fwd_paramsE,"",@"SHT_CUDA_INFO"
	.sectionflags	@""
	.align	4


	//----- nvinfo : EIATTR_CUDA_API_VERSION
	.align		4
        /*0000*/ 	.byte	0x04, 0x37
        /*0002*/ 	.short	(.L_710 - .L_709)
.L_709:
        /*0004*/ 	.word	0x00000082


	//----- nvinfo : EIATTR_SW2861232_WAR
	.align		4
.L_710:
        /*0008*/ 	.byte	0x01, 0x35
	.zero		2


	//----- nvinfo : EIATTR_PARAM_CBANK
	.align		4
        /*000c*/ 	.byte	0x04, 0x0a
        /*000e*/ 	.short	(.L_712 - .L_711)
	.align		4
.L_711:
        /*0010*/ 	.word	index@(.nv.constant0._ZN5flash24flash_fwd_splitkv_kernelI23Flash_fwd_kernel_traitsILi192ELi64ELi64ELi4ELb0ELb0EN7cutlass6half_tE19Flash_kernel_traitsILi192ELi64ELi64ELi4ES3_EELb0ELb0ELb0ELb0ELb0ELb1ELb1ELb1EEEvNS_16Flash_fwd_paramsE)
        /*0014*/ 	.short	0x0160
        /*0016*/ 	.short	0x01d0


	//----- nvinfo : EIATTR_CBANK_PARAM_SIZE
	.align		4
.L_712:
        /*0018*/ 	.byte	0x03, 0x19
        /*001a*/ 	.short	0x01d0


	//----- nvinfo : EIATTR_KPARAM_INFO
	.align		4
        /*001c*/ 	.byte	0x04, 0x17
        /*001e*/ 	.short	(.L_714 - .L_713)
.L_713:
        /*0020*/ 	.word	0x00000000
        /*0024*/ 	.short	0x0000
        /*0026*/ 	.short	0x0000
        /*0028*/ 	.byte	0x00, 0xf0, 0x41, 0x07


	//----- nvinfo : EIATTR_MAXREG_COUNT
	.align		4
.L_714:
        /*002c*/ 	.byte	0x03, 0x1b
        /*002e*/ 	.short	0x00ff


	//----- nvinfo : EIATTR_NUM_BARRIERS
	.align		4
        /*0030*/ 	.byte	0x02, 0x4c
        /*0032*/ 	.byte	0x01
	.zero		1


	//----- nvinfo : EIATTR_MERCURY_ISA_VERSION
	.align		4
        /*0034*/ 	.byte	0x03, 0x5f
        /*0036*/ 	.short	0x0000


	//----- nvinfo : EIATTR_COOP_GROUP_MASK_REGIDS
	.align		4
        /*0038*/ 	.byte	0x04, 0x29
        /*003a*/ 	.short	(.L_716 - .L_715)


	//   ....[0]....
.L_715:
        /*003c*/ 	.word	0xffffffff


	//   ....[1]....
        /*0040*/ 	.word	0xffffffff


	//   ....[2]....
        /*0044*/ 	.word	0xffffffff


	//   ....[3]....
        /*0048*/ 	.word	0xffffffff


	//   ....[4]....
        /*004c*/ 	.word	0xffffffff


	//   ....[5]....
        /*0050*/ 	.word	0xffffffff


	//   ....[6]....
        /*0054*/ 	.word	0xffffffff


	//   ....[7]....
        /*0058*/ 	.word	0xffffffff


	//   ....[8]....
        /*005c*/ 	.word	0xffffffff


	//   ....[9]....
        /*0060*/ 	.word	0xffffffff


	//   ....[10]....
        /*0064*/ 	.word	0xffffffff


	//   ....[11]....
        /*0068*/ 	.word	0xffffffff


	//----- nvinfo : EIATTR_COOP_GROUP_INSTR_OFFSETS
	.align		4
.L_716:
        /*006c*/ 	.byte	0x04, 0x28
        /*006e*/ 	.short	(.L_718 - .L_717)


	//   ....[0]....
.L_717:
        /*0070*/ 	.word	0x00015ce0


	//   ....[1]....
        /*0074*/ 	.word	0x00015d00


	//   ....[2]....
        /*0078*/ 	.word	0x00015da0


	//   ....[3]....
        /*007c*/ 	.word	0x00015db0


	//   ....[4]....
        /*0080*/ 	.word	0x00019250


	//   ....[5]....
        /*0084*/ 	.word	0x00019260


	//   ....[6]....
        /*0088*/ 	.word	0x00019290


	//   ....[7]....
        /*008c*/ 	.word	0x000192a0


	//   ....[8]....
        /*0090*/ 	.word	0x0001a9a0


	//   ....[9]....
        /*0094*/ 	.word	0x0001a9e0


	//   ....[10]....
        /*0098*/ 	.word	0x0001aa50


	//   ....[11]....
        /*009c*/ 	.word	0x0001aa70


	//----- nvinfo : EIATTR_EXIT_INSTR_OFFSETS
	.align		4
.L_718:
        /*00a0*/ 	.byte	0x04, 0x1c
        /*00a2*/ 	.short	(.L_720 - .L_719)


	//   ....[0]....
.L_719:
        /*00a4*/ 	.word	0x00000430


	//   ....[1]....
        /*00a8*/ 	.word	0x00000f00


	//   ....[2]....
        /*00ac*/ 	.word	0x00000f30


	//   ....[3]....
        /*00b0*/ 	.word	0x0001c0f0


	//   ....[4]....
        /*00b4*/ 	.word	0x0001c160


	//   ....[5]....
        /*00b8*/ 	.word	0x0001c180


	//----- nvinfo : EIATTR_CTAIDZ_USED
	.align		4
.L_720:
        /*00bc*/ 	.byte	0x01, 0x04
	.zero		2


	//----- nvinfo : EIATTR_CRS_STACK_SIZE
	.align		4
        /*00c0*/ 	.byte	0x04, 0x1e
        /*00c2*/ 	.short	(.L_722 - .L_721)
.L_721:
        /*00c4*/ 	.word	0x00000000
.L_722:


//--------------------- .nv.info._ZN5flash24flash_fwd_splitkv_kernelI23Flash_fwd_kernel_traitsILi192ELi64ELi64ELi4ELb0ELb0EN7cutlass6half_tE19Flash_kernel_traitsILi192ELi64ELi64ELi4ES3_EELb0ELb1ELb0ELb0ELb0ELb0ELb0ELb0EEEvNS_16Flash_fwd_paramsE --------------------------
	.section	.nv.info._ZN5flash24flash_fwd_splitkv_kernelI23Flash_fwd_kernel_traitsILi192ELi64ELi64ELi4ELb0ELb0EN7cutlass6half_tE19Flash_kernel_traitsILi192ELi64ELi64ELi4ES3_EELb0ELb1ELb0ELb0ELb0ELb0ELb0ELb0EEEvNS_16Flash_fwd_paramsE,"",@"SHT_CUDA_INFO"
	.sectionflags	@""
	.align	4


	//----- nvinfo : EIATTR_CUDA_API_VERSION
	.align		4
        /*0000*/ 	.byte	0x04, 0x37
        /*0002*/ 	.short	(.L_724 - .L_723)
.L_723:
        /*0004*/ 	.word	0x00000082


	//----- nvinfo : EIATTR_SW2861232_WAR
	.align		4
.L_724:
        /*0008*/ 	.byte	0x01, 0x35
	.zero		2


	//----- nvinfo : EIATTR_PARAM_CBANK
	.align		4
        /*000c*/ 	.byte	0x04, 0x0a
        /*000e*/ 	.short	(.L_726 - .L_725)
	.align		4
.L_725:
        /*0010*/ 	.word	index@(.nv.constant0._ZN5flash24flash_fwd_splitkv_kernelI23Flash_fwd_kernel_traitsILi192ELi64ELi64ELi4ELb0ELb0EN7cutlass6half_tE19Flash_kernel_traitsILi192ELi64ELi64ELi4ES3_EELb0ELb1ELb0ELb0ELb0ELb0ELb0ELb0EEEvNS_16Flash_fwd_paramsE)
        /*0014*/ 	.short	0x0160
        /*0016*/ 	.short	0x01d0


	//----- nvinfo : EIATTR_CBANK_PARAM_SIZE
	.align		4
.L_726:
        /*0018*/ 	.byte	0x03, 0x19
        /*001a*/ 	.short	0x01d0


	//----- nvinfo : EIATTR_KPARAM_INFO
	.align		4
        /*001c*/ 	.byte	0x04, 0x17
        /*001e*/ 	.short	(.L_728 - .L_727)
.L_727:
        /*0020*/ 	.word	0x00000000
        /*0024*/ 	.short	0x0000
        /*0026*/ 	.short	0x0000
        /*0028*/ 	.byte	0x00, 0xf0, 0x41, 0x07


	//----- nvinfo : EIATTR_MAXREG_COUNT
	.align		4
.L_728:
        /*002c*/ 	.byte	0x03, 0x1b
        /*002e*/ 	.short	0x00ff


	//----- nvinfo : EIATTR_NUM_BARRIERS
	.align		4
        /*0030*/ 	.byte	0x02, 0x4c
        /*0032*/ 	.byte	0x01
	.zero		1


	//----- nvinfo : EIATTR_MERCURY_ISA_VERSION
	.align		4
        /*0034*/ 	.byte	0x03, 0x5f
        /*0036*/ 	.short	0x0000


	//----- nvinfo : EIATTR_COOP_GROUP_MASK_REGIDS
	.align		4
        /*0038*/ 	.byte	0x04, 0x29
        /*003a*/ 	.short	(.L_730 - .L_729)


	//   ....[0]....
.L_729:
        /*003c*/ 	.word	0xffffffff


	//   ....[1]....
        /*0040*/ 	.word	0xffffffff


	//   ....[2]....
        /*0044*/ 	.word	0xffffffff


	//   ....[3]....
        /*0048*/ 	.word	0xffffffff


	//   ....[4]....
        /*004c*/ 	.word	0xffffffff


	//   ....[5]....
        /*0050*/ 	.word	0xffffffff


	//   ....[6]....
        /*0054*/ 	.word	0xffffffff


	//   ....[7]....
        /*0058*/ 	.word	0xffffffff


	//   ....[8]....
        /*005c*/ 	.word	0xffffffff


	//   ....[9]....
        /*0060*/ 	.word	0xffffffff


	//   ....[10]....
        /*0064*/ 	.word	0xffffffff


	//   ....[11]....
        /*0068*/ 	.word	0xffffffff


	//   ....[12]....
        /*006c*/ 	.word	0xffffffff


	//   ....[13]....
        /*0070*/ 	.word	0xffffffff


	//   ....[14]....
        /*0074*/ 	.word	0xffffffff


	//   ....[15]....
        /*0078*/ 	.word	0xffffffff


	//----- nvinfo : EIATTR_COOP_GROUP_INSTR_OFFSETS
	.align		4
.L_730:
        /*007c*/ 	.byte	0x04, 0x28
        /*007e*/ 	.short	(.L_732 - .L_731)


	//   ....[0]....
.L_731:
        /*0080*/ 	.word	0x000060a0


	//   ....[1]....
        /*0084*/ 	.word	0x000060c0


	//   ....[2]....
        /*0088*/ 	.word	0x000060f0


	//   ....[3]....
        /*008c*/ 	.word	0x00006110


	//   ....[4]....
        /*0090*/ 	.word	0x00009d40


	//   ....[5]....
        /*0094*/ 	.word	0x00009d50


	//   ....[6]....
        /*0098*/ 	.word	0x00009d80


	//   ....[7]....
        /*009c*/ 	.word	0x00009d90


	//   ....[8]....
        /*00a0*/ 	.word	0x0000df30


	//   ....[9]....
        /*00a4*/ 	.word	0x0000df50


	//   ....[10]....
        /*00a8*/ 	.word	0x0000df80


	//   ....[11]....
        /*00ac*/ 	.word	0x0000df90


	//   ....[12]....
        /*00b0*/ 	.word	0x0000f6b0


	//   ....[13]....
        /*00b4*/ 	.word	0x0000f6f0


	//   ....[14]....
        /*00b8*/ 	.word	0x0000f7d0


	//   ....[15]....
        /*00bc*/ 	.word	0x0000f800


	//----- nvinfo : EIATTR_EXIT_INSTR_OFFSETS
	.align		4
.L_732:
        /*00c0*/ 	.byte	0x04, 0x1c
        /*00c2*/ 	.short	(.L_734 - .L_733)


	//   ....[0]....
.L_733:
        /*00c4*/ 	.word	0x000004c0


	//   ....[1]....
        /*00c8*/ 	.word	0x00000f50


	//   ....[2]....
        /*00cc*/ 	.word	0x00000f80


	//   ....[3]....
        /*00d0*/ 	.word	0x00010fb0


	//   ....[4]....
        /*00d4*/ 	.word	0x000110a0


	//   ....[5]....
        /*00d8*/ 	.word	0x000110c0


	//----- nvinfo : EIATTR_CTAIDZ_USED
	.align		4
.L_734:
        /*00dc*/ 	.byte	0x01, 0x04
	.zero		2


	//----- nvinfo : EIATTR_CRS_STACK_SIZE
	.align		4
        /*00e0*/ 	.byte	0x04, 0x1e
        /*00e2*/ 	.short	(.L_736 - .L_735)
.L_735:
        /*00e4*/ 	.word	0x00000000
.L_736:


//--------------------- .nv.info._ZN5flash24flash_fwd_splitkv_kernelI23Flash_fwd_kernel_traitsILi192ELi64ELi64ELi4ELb0ELb0EN7cutlass6half_tE19Flash_kernel_traitsILi192ELi64ELi64ELi4ES3_EELb0ELb1ELb0ELb0ELb0ELb1ELb0ELb0EEEvNS_16Flash_fwd_paramsE --------------------------
	.section	.nv.info._ZN5flash24flash_fwd_splitkv_kernelI23Flash_fwd_kernel_traitsILi192ELi64ELi64ELi4ELb0ELb0EN7cutlass6half_tE19Flash_kernel_traitsILi192ELi64ELi64ELi4ES3_EELb0ELb1ELb0ELb0ELb0ELb1ELb0ELb0EEEvNS_16Flash_fwd_paramsE,"",@"SHT_CUDA_INFO"
	.sectionflags	@""
	.align	4


	//----- nvinfo : EIATTR_CUDA_API_VERSION
	.align		4
        /*0000*/ 	.byte	0x04, 0x37
        /*0002*/ 	.short	(.L_738 - .L_737)
.L_737:
        /*0004*/ 	.word	0x00000082


	//----- nvinfo : EIATTR_SW2861232_WAR
	.align		4
.L_738:
        /*0008*/ 	.byte	0x01, 0x35
	.zero		2


	//----- nvinfo : EIATTR_PARAM_CBANK
	.align		4
        /*000c*/ 	.byte	0x04, 0x0a
        /*000e*/ 	.short	(.L_740 - .L_739)
	.align		4
.L_739:
        /*0010*/ 	.word	index@(.nv.constant0._ZN5flash24flash_fwd_splitkv_kernelI23Flash_fwd_kernel_traitsILi192ELi64ELi64ELi4ELb0ELb0EN7cutlass6half_tE19Flash_kernel_traitsILi192ELi64ELi64ELi4ES3_EELb0ELb1ELb0ELb0ELb0ELb1ELb0ELb0EEEvNS_16Flash_fwd_paramsE)
        /*0014*/ 	.short	0x0160
        /*0016*/ 	.short	0x01d0


	//----- nvinfo : EIATTR_CBANK_PARAM_SIZE
	.align		4
.L_740:
        /*0018*/ 	.byte	0x03, 0x19
        /*001a*/ 	.short	0x01d0


	//----- nvinfo : EIATTR_KPARAM_INFO
	.align		4
        /*001c*/ 	.byte	0x04, 0x17
        /*001e*/ 	.short	(.L_742 - .L_741)
.L_741:
        /*0020*/ 	.word	0x00000000
        /*0024*/ 	.short	0x0000
        /*0026*/ 	.short	0x0000
        /*0028*/ 	.byte	0x00, 0xf0, 0x41, 0x07


	//----- nvinfo : EIATTR_MAXREG_COUNT
	.align		4
.L_742:
        /*002c*/ 	.byte	0x03, 0x1b
        /*002e*/ 	.short	0x00ff


	//----- nvinfo : EIATTR_NUM_BARRIERS
	.align		4
        /*0030*/ 	.byte	0x02, 0x4c
        /*0032*/ 	.byte	0x01
	.zero		1


	//----- nvinfo : EIATTR_MERCURY_ISA_VERSION
	.align		4
        /*0034*/ 	.byte	0x03, 0x5f
        /*0036*/ 	.short	0x0000


	//----- nvinfo : EIATTR_COOP_GROUP_MASK_REGIDS
	.align		4
        /*0038*/ 	.byte	0x04, 0x29
        /*003a*/ 	.short	(.L_744 - .L_743)


	//   ....[0]....
.L_743:
        /*003c*/ 	.word	0xffffffff


	//   ....[1]....
        /*0040*/ 	.word	0xffffffff


	//   ....[2]....
        /*0044*/ 	.word	0xffffffff


	//   ....[3]....
        /*0048*/ 	.word	0xffffffff


	//   ....[4]....
        /*004c*/ 	.word	0xffffffff


	//   ....[5]....
        /*0050*/ 	.word	0xffffffff


	//   ....[6]....
        /*0054*/ 	.word	0xffffffff


	//   ....[7]....
        /*0058*/ 	.word	0xffffffff


	//   ....[8]....
        /*005c*/ 	.word	0xffffffff


	//   ....[9]....
        /*0060*/ 	.word	0xffffffff


	//   ....[10]....
        /*0064*/ 	.word	0xffffffff


	//   ....[11]....
        /*0068*/ 	.word	0xffffffff


	//   ....[12]....
        /*006c*/ 	.word	0xffffffff


	//   ....[13]....
        /*0070*/ 	.word	0xffffffff


	//   ....[14]....
        /*0074*/ 	.word	0xffffffff


	//   ....[15]....
        /*0078*/ 	.word	0xffffffff


	//----- nvinfo : EIATTR_COOP_GROUP_INSTR_OFFSETS
	.align		4
.L_744:
        /*007c*/ 	.byte	0x04, 0x28
        /*007e*/ 	.short	(.L_746 - .L_745)


	//   ....[0]....
.L_745:
        /*0080*/ 	.word	0x000064a0


	//   ....[1]....
        /*0084*/ 	.word	0x000064c0


	//   ....[2]....
        /*0088*/ 	.word	0x000064e0


	//   ....[3]....
        /*008c*/ 	.word	0x00006500


	//   ....[4]....
        /*0090*/ 	.word	0x0000a540


	//   ....[5]....
        /*0094*/ 	.word	0x0000a550


	//   ....[6]....
        /*0098*/ 	.word	0x0000a580


	//   ....[7]....
        /*009c*/ 	.word	0x0000a590


	//   ....[8]....
        /*00a0*/ 	.word	0x0000eb20


	//   ....[9]....
        /*00a4*/ 	.word	0x0000eb40


	//   ....[10]....
        /*00a8*/ 	.word	0x0000eb80


	//   ....[11]....
        /*00ac*/ 	.word	0x0000eb90


	//   ....[12]....
        /*00b0*/ 	.word	0x000102b0


	//   ....[13]....
        /*00b4*/ 	.word	0x000102f0


	//   ....[14]....
        /*00b8*/ 	.word	0x000103d0


	//   ....[15]....
        /*00bc*/ 	.word	0x00010400


	//----- nvinfo : EIATTR_EXIT_INSTR_OFFSETS
	.align		4
.L_746:
        /*00c0*/ 	.byte	0x04, 0x1c
        /*00c2*/ 	.short	(.L_748 - .L_747)


	//   ....[0]....
.L_747:
        /*00c4*/ 	.word	0x000004c0


	//   ....[1]....
        /*00c8*/ 	.word	0x00000f50


	//   ....[2]....
        /*00cc*/ 	.word	0x00000f80


	//   ....[3]....
        /*00d0*/ 	.word	0x00011bb0


	//   ....[4]....
        /*00d4*/ 	.word	0x00011ca0


	//   ....[5]....
        /*00d8*/ 	.word	0x00011cc0


	//----- nvinfo : EIATTR_CTAIDZ_USED
	.align		4
.L_748:
        /*00dc*/ 	.byte	0x01, 0x04
	.zero		2


	//----- nvinfo : EIATTR_CRS_STACK_SIZE
	.align		4
        /*00e0*/ 	.byte	0x04, 0x1e
        /*00e2*/ 	.short	(.L_750 - .L_749)
.L_749:
        /*00e4*/ 	.word	0x00000000
.L_750:


//--------------------- .nv.info._ZN5flash24flash_fwd_splitkv_kernelI23Flash_fwd_kernel_traitsILi192ELi64ELi64ELi4ELb0ELb0EN7cutlass6half_tE19Flash_kernel_traitsILi192ELi64ELi64ELi4ES3_EELb0ELb1ELb0ELb0ELb0ELb0ELb0ELb1EEEvNS_16Flash_fwd_paramsE --------------------------
	.section	.nv.info._ZN5flash24flash_fwd_splitkv_kernelI23Flash_fwd_kernel_traitsILi192ELi64ELi64ELi4ELb0ELb0EN7cutlass6half_tE19Flash_kernel_traitsILi192ELi64ELi64ELi4ES3_EELb0ELb1ELb0ELb0ELb0ELb0ELb0ELb1EEEvNS_16Flash_fwd_paramsE,"",@"SHT_CUDA_INFO"
	.sectionflags	@""
	.align	4


	//----- nvinfo : EIATTR_CUDA_API_VERSION
	.align		4
        /*0000*/ 	.byte	0x04, 0x37
        /*0002*/ 	.short	(.L_752 - .L_751)
.L_751:
        /*0004*/ 	.word	0x00000082


	//----- nvinfo : EIATTR_SW2861232_WAR
	.align		4
.L_752:
        /*0008*/ 	.byte	0x01, 0x35
	.zero		2


	//----- nvinfo : EIATTR_PARAM_CBANK
	.align		4
        /*000c*/ 	.byte	0x04, 0x0a
        /*000e*/ 	.short	(.L_754 - .L_753)
	.align		4
.L_753:
        /*0010*/ 	.word	index@(.nv.constant0._ZN5flash24flash_fwd_splitkv_kernelI23Flash_fwd_kernel_traitsILi192ELi64ELi64ELi4ELb0ELb0EN7cutlass6half_tE19Flash_kernel_traitsILi192ELi64ELi64ELi4ES3_EELb0ELb1ELb0ELb0ELb0ELb0ELb0ELb1EEEvNS_16Flash_fwd_paramsE)
        /*0014*/ 	.short	0x0160
        /*0016*/ 	.short	0x01d0


	//----- nvinfo : EIATTR_CBANK_PARAM_SIZE
	.align		4
.L_754:
        /*0018*/ 	.byte	0x03, 0x19
        /*001a*/ 	.short	0x01d0


	//----- nvinfo : EIATTR_KPARAM_INFO
	.align		4
        /*001c*/ 	.byte	0x04, 0x17
        /*001e*/ 	.short	(.L_756 - .L_755)
.L_755:
        /*0020*/ 	.word	0x00000000
        /*0024*/ 	.short	0x0000
        /*0026*/ 	.short	0x0000
        /*0028*/ 	.byte	0x00, 0xf0, 0x41, 0x07


	//----- nvinfo : EIATTR_MAXREG_COUNT
	.align		4
.L_756:
        /*002c*/ 	.byte	0x03, 0x1b
        /*002e*/ 	.short	0x00ff


	//----- nvinfo : EIATTR_NUM_BARRIERS
	.align		4
        /*0030*/ 	.byte	0x02, 0x4c
        /*0032*/ 	.byte	0x01
	.zero		1


	//----- nvinfo : EIATTR_MERCURY_ISA_VERSION
	.align		4
        /*0034*/ 	.byte	0x03, 0x5f
        /*0036*/ 	.short	0x0000


	//----- nvinfo : EIATTR_COOP_GROUP_MASK_REGIDS
	.align		4
        /*0038*/ 	.byte	0x04, 0x29
        /*003a*/ 	.short	(.L_758 - .L_757)


	//   ....[0]....
.L_757:
        /*003c*/ 	.word	0xffffffff


	//   ....[1]....
        /*0040*/ 	.word	0xffffffff


	//   ....[2]....
        /*0044*/ 	.word	0xffffffff


	//   ....[3]....
        /*0048*/ 	.word	0xffffffff


	//   ....[4]....
        /*004c*/ 	.word	0xffffffff


	//   ....[5]....
        /*0050*/ 	.word	0xffffffff


	//   ....[6]....
        /*0054*/ 	.word	0xffffffff


	//   ....[7]....
        /*0058*/ 	.word	0xffffffff


	//   ....[8]....
        /*005c*/ 	.word	0xffffffff


	//   ....[9]....
        /*0060*/ 	.word	0xffffffff


	//   ....[10]....
        /*0064*/ 	.word	0xffffffff


	//   ....[11]....
        /*0068*/ 	.word	0xffffffff


	//   ....[12]....
        /*006c*/ 	.word	0xffffffff


	//   ....[13]....
        /*0070*/ 	.word	0xffffffff


	//   ....[14]....
        /*0074*/ 	.word	0xffffffff


	//   ....[15]....
        /*0078*/ 	.word	0xffffffff


	//----- nvinfo : EIATTR_COOP_GROUP_INSTR_OFFSETS
	.align		4
.L_758:
        /*007c*/ 	.byte	0x04, 0x28
        /*007e*/ 	.short	(.L_760 - .L_759)


	//   ....[0]....
.L_759:
        /*0080*/ 	.word	0x00015ce0


	//   ....[1]....
        /*0084*/ 	.word	0x00015d70


	//   ....[2]....
        /*0088*/ 	.word	0x00015d90


	//   ....[3]....
        /*008c*/ 	.word	0x00015db0


	//   ....[4]....
        /*0090*/ 	.word	0x000196e0


	//   ....[5]....
        /*0094*/ 	.word	0x000196f0


	//   ....[6]....
        /*0098*/ 	.word	0x00019720


	//   ....[7]....
        /*009c*/ 	.word	0x00019730


	//   ....[8]....
        /*00a0*/ 	.word	0x0001d630


	//   ....[9]....
        /*00a4*/ 	.word	0x0001d650


	//   ....[10]....
        /*00a8*/ 	.word	0x0001d680


	//   ....[11]....
        /*00ac*/ 	.word	0x0001d690


	//   ....[12]....
        /*00b0*/ 	.word	0x0001edb0


	//   ....[13]....
        /*00b4*/ 	.word	0x0001edf0


	//   ....[14]....
        /*00b8*/ 	.word	0x0001ee20


	//   ....[15]....
        /*00bc*/ 	.word	0x0001ee30


	//----- nvinfo : EIATTR_EXIT_INSTR_OFFSETS
	.align		4
.L_760:
        /*00c0*/ 	.byte	0x04, 0x1c
        /*00c2*/ 	.short	(.L_762 - .L_761)


	//   ....[0]....
.L_761:
        /*00c4*/ 	.word	0x00000310


	//   ....[1]....
        /*00c8*/ 	.word	0x00000ca0


	//   ....[2]....
        /*00cc*/ 	.word	0x00000cd0


	//   ....[3]....
        /*00d0*/ 	.word	0x000206f0


	//   ....[4]....
        /*00d4*/ 	.word	0x000207f0


	//   ....[5]....
        /*00d8*/ 	.word	0x00020810


	//----- nvinfo : EIATTR_CTAIDZ_USED
	.align		4
.L_762:
        /*00dc*/ 	.byte	0x01, 0x04
	.zero		2


	//----- nvinfo : EIATTR_CRS_STACK_SIZE
	.align		4
        /*00e0*/ 	.byte	0x04, 0x1e
        /*00e2*/ 	.short	(.L_764 - .L_763)
.L_763:
        /*00e4*/ 	.word	0x00000000
.L_764:


//--------------------- .nv.info._ZN5flash24flash_fwd_splitkv_kernelI23Flash_fwd_kernel_traitsILi192ELi64ELi64ELi4ELb0ELb0EN7cutlass6half_tE19Flash_kernel_traitsILi192ELi64ELi64ELi4ES3_EELb0ELb1ELb0ELb0ELb0ELb1ELb0ELb1EEEvNS_16Flash_fwd_paramsE --------------------------
	.section	.nv.info._ZN5flash24flash_fwd_splitkv_kernelI23Flash_fwd_kernel_traitsILi192ELi64ELi64ELi4ELb0ELb0EN7cutlass6half_tE19Flash_kernel_traitsILi192ELi64ELi64ELi4ES3_EELb0ELb1ELb0ELb0ELb0ELb1ELb0ELb1EEEvNS_16Flash_fwd_paramsE,"",@"SHT_CUDA_INFO"
	.sectionflags	@""
	.align	4


	//----- nvinfo : EIATTR_CUDA_API_VERSION
	.align		4
        /*0000*/ 	.byte	0x04, 0x37
        /*0002*/ 	.short	(.L_766 - .L_765)
.L_765:
        /*0004*/ 	.word	0x00000082


	//----- nvinfo : EIATTR_SW2861232_WAR
	.align		4
.L_766:
        /*0008*/ 	.byte	0x01, 0x35
	.zero		2


	//----- nvinfo : EIATTR_PARAM_CBANK
	.align		4
        /*000c*/ 	.byte	0x04, 0x0a
        /*000e*/ 	.short	(.L_768 - .L_767)
	.align		4
.L_767:
        /*0010*/ 	.word	index@(.nv.constant0._ZN5flash24flash_fwd_splitkv_kernelI23Flash_fwd_kernel_traitsILi192ELi64ELi64ELi4ELb0ELb0EN7cutlass6half_tE19Flash_kernel_traitsILi192ELi64ELi64ELi4ES3_EELb0ELb1ELb0ELb0ELb0ELb1ELb0ELb1EEEvNS_16Flash_fwd_paramsE)
        /*0014*/ 	.short	0x0160
        /*0016*/ 	.short	0x01d0


	//----- nvinfo : EIATTR_CBANK_PARAM_SIZE
	.align		4
.L_768:
        /*0018*/ 	.byte	0x03, 0x19
        /*001a*/ 	.short	0x01d0


	//----- nvinfo : EIATTR_KPARAM_INFO
	.align		4
        /*001c*/ 	.byte	0x04, 0x17
        /*001e*/ 	.short	(.L_770 - .L_769)
.L_769:
        /*0020*/ 	.word	0x00000000
        /*0024*/ 	.short	0x0000
        /*0026*/ 	.short	0x0000
        /*0028*/ 	.byte	0x00, 0xf0, 0x41, 0x07


	//----- nvinfo : EIATTR_MAXREG_COUNT
	.align		4
.L_770:
        /*002c*/ 	.byte	0x03, 0x1b
        /*002e*/ 	.short	0x00ff


	//----- nvinfo : EIATTR_NUM_BARRIERS
	.align		4
        /*0030*/ 	.byte	0x02, 0x4c
        /*0032*/ 	.byte	0x01
	.zero		1


	//----- nvinfo : EIATTR_MERCURY_ISA_VERSION
	.align		4
        /*0034*/ 	.byte	0x03, 0x5f
        /*0036*/ 	.short	0x0000


	//----- nvinfo : EIATTR_COOP_GROUP_MASK_REGIDS
	.align		4
        /*0038*/ 	.byte	0x04, 0x29
        /*003a*/ 	.short	(.L_772 - .L_771)


	//   ....[0]....
.L_771:
        /*003c*/ 	.word	0xffffffff


	//   ....[1]....
        /*0040*/ 	.word	0xffffffff


	//   ....[2]....
        /*0044*/ 	.word	0xffffffff


	//   ....[3]....
        /*0048*/ 	.word	0xffffffff


	//   ....[4]....
        /*004c*/ 	.word	0xffffffff


	//   ....[5]....
        /*0050*/ 	.word	0xffffffff


	//   ....[6]....
        /*0054*/ 	.word	0xffffffff


	//   ....[7]....
        /*0058*/ 	.word	0xffffffff


	//   ....[8]....
        /*005c*/ 	.word	0xffffffff


	//   ....[9]....
        /*0060*/ 	.word	0xffffffff


	//   ....[10]....
        /*0064*/ 	.word	0xffffffff


	//   ....[11]....
        /*0068*/ 	.word	0xffffffff


	//   ....[12]....
        /*006c*/ 	.word	0xffffffff


	//   ....[13]....
        /*0070*/ 	.word	0xffffffff


	//   ....[14]....
        /*0074*/ 	.word	0xffffffff


	//   ....[15]....
        /*0078*/ 	.word	0xffffffff


	//----- nvinfo : EIATTR_COOP_GROUP_INSTR_OFFSETS
	.align		4
.L_772:
        /*007c*/ 	.byte	0x04, 0x28
        /*007e*/ 	.short	(.L_774 - .L_773)


	//   ....[0]....
.L_773:
        /*0080*/ 	.word	0x00016130


	//   ....[1]....
        /*0084*/ 	.word	0x00016150


	//   ....[2]....
        /*0088*/ 	.word	0x00016170


	//   ....[3]....
        /*008c*/ 	.word	0x00016190


	//   ....[4]....
        /*0090*/ 	.word	0x00019ed0


	//   ....[5]....
        /*0094*/ 	.word	0x00019ee0


	//   ....[6]....
        /*0098*/ 	.word	0x00019f10


	//   ....[7]....
        /*009c*/ 	.word	0x00019f20


	//   ....[8]....
        /*00a0*/ 	.word	0x0001e220


	//   ....[9]....
        /*00a4*/ 	.word	0x0001e230


	//   ....[10]....
        /*00a8*/ 	.word	0x0001e250


	//   ....[11]....
        /*00ac*/ 	.word	0x0001e270


	//   ....[12]....
        /*00b0*/ 	.word	0x0001f9a0


	//   ....[13]....
        /*00b4*/ 	.word	0x0001f9e0


	//   ....[14]....
        /*00b8*/ 	.word	0x0001fa10


	//   ....[15]....
        /*00bc*/ 	.word	0x0001fa20


	//----- nvinfo : EIATTR_EXIT_INSTR_OFFSETS
	.align		4
.L_774:
        /*00c0*/ 	.byte	0x04, 0x1c
        /*00c2*/ 	.short	(.L_776 - .L_775)


	//   ....[0]....
.L_775:
        /*00c4*/ 	.word	0x00000310


	//   ....[1]....
        /*00c8*/ 	.word	0x00000ca0


	//   ....[2]....
        /*00cc*/ 	.word	0x00000cd0


	//   ....[3]....
        /*00d0*/ 	.word	0x000212e0


	//   ....[4]....
        /*00d4*/ 	.word	0x000213e0


	//   ....[5]....
        /*00d8*/ 	.word	0x00021400


	//----- nvinfo : EIATTR_CTAIDZ_USED
	.align		4
.L_776:
        /*00dc*/ 	.byte	0x01, 0x04
	.zero		2


	//----- nvinfo : EIATTR_CRS_STACK_SIZE
	.align		4
        /*00e0*/ 	.byte	0x04, 0x1e
        /*00e2*/ 	.short	(.L_778 - .L_777)
.L_777:
        /*00e4*/ 	.word	0x00000000
.L_778:


//--------------------- .nv.info._ZN5flash24flash_fwd_splitkv_kernelI23Flash_fwd_kernel_traitsILi192ELi64ELi64ELi4ELb0ELb0EN7cutlass6half_tE19Flash_kernel_traitsILi192ELi64ELi64ELi4ES3_EELb0ELb1ELb0ELb0ELb0ELb0ELb1ELb0EEEvNS_16Flash_fwd_paramsE --------------------------
	.section	.nv.info._ZN5flash24flash_fwd_splitkv_kernelI23Flash_fwd_kernel_traitsILi192ELi64ELi64ELi4ELb0ELb0EN7cutlass6half_tE19Flash_kernel_traitsILi192ELi64ELi64ELi4ES3_EELb0ELb1ELb0ELb0ELb0ELb0ELb1ELb0EEEvNS_16Flash_fwd_paramsE,"",@"SHT_CUDA_INFO"
	.sectionflags	@""
	.align	4


	//----- nvinfo : EIATTR_CUDA_API_VERSION
	.align		4
        /*0000*/ 	.byte	0x04, 0x37
        /*0002*/ 	.short	(.L_780 - .L_779)
.L_779:
        /*0004*/ 	.word	0x00000082


	//----- nvinfo : EIATTR_SW2861232_WAR
	.align		4
.L_780:
        /*0008*/ 	.byte	0x01, 0x35
	.zero		2


	//----- nvinfo : EIATTR_PARAM_CBANK
	.align		4
        /*000c*/ 	.byte	0x04, 0x0a
        /*000e*/ 	.short	(.L_782 - .L_781)
	.align		4
.L_781:
        /*0010*/ 	.word	index@(.nv.constant0._ZN5flash24flash_fwd_splitkv_kernelI23Flash_fwd_kernel_traitsILi192ELi64ELi64ELi4ELb0ELb0EN7cutlass6half_tE19Flash_kernel_traitsILi192ELi64ELi64ELi4ES3_EELb0ELb1ELb0ELb0ELb0ELb0ELb1ELb0EEEvNS_16Flash_fwd_paramsE)
        /*0014*/ 	.short	0x0160
        /*0016*/ 	.short	0x01d0


	//----- nvinfo : EIATTR_CBANK_PARAM_SIZE
	.align		4
.L_782:
        /*0018*/ 	.byte	0x03, 0x19
        /*001a*/ 	.short	0x01d0


	//----- nvinfo : EIATTR_KPARAM_INFO
	.align		4
        /*001c*/ 	.byte	0x04, 0x17
        /*001e*/ 	.short	(.L_784 - .L_783)
.L_783:
        /*0020*/ 	.word	0x00000000
        /*0024*/ 	.short	0x0000
        /*0026*/ 	.short	0x0000
        /*0028*/ 	.byte	0x00, 0xf0, 0x41, 0x07


	//----- nvinfo : EIATTR_MAXREG_COUNT
	.align		4
.L_784:
        /*002c*/ 	.byte	0x03, 0x1b
        /*002e*/ 	.short	0x00ff


	//----- nvinfo : EIATTR_NUM_BARRIERS
	.align		4
        /*0030*/ 	.byte	0x02, 0x4c
        /*0032*/ 	.byte	0x01
	.zero		1


	//----- nvinfo : EIATTR_MERCURY_ISA_VERSION
	.align		4
        /*0034*/ 	.byte	0x03, 0x5f
        /*0036*/ 	.short	0x0000


	//----- nvinfo : EIATTR_COOP_GROUP_MASK_REGIDS
	.align		4
        /*0038*/ 	.byte	0x04, 0x29
        /*003a*/ 	.short	(.L_786 - .L_785)


	//   ....[0]....
.L_785:
        /*003c*/ 	.word	0xffffffff


	//   ....[1]....
        /*0040*/ 	.word	0xffffffff


	//   ....[2]....
        /*0044*/ 	.word	0xffffffff


	//   ....[3]....
        /*0048*/ 	.word	0xffffffff


	//   ....[4]....
        /*004c*/ 	.word	0xffffffff


	//   ....[5]....
        /*0050*/ 	.word	0xffffffff


	//   ....[6]....
        /*0054*/ 	.word	0xffffffff


	//   ....[7]....
        /*0058*/ 	.word	0xffffffff


	//   ....[8]....
        /*005c*/ 	.word	0xffffffff


	//   ....[9]....
        /*0060*/ 	.word	0xffffffff


	//   ....[10]....
        /*0064*/ 	.word	0xffffffff


	//   ....[11]....
        /*0068*/ 	.word	0xffffffff


	//   ....[12]....
        /*006c*/ 	.word	0xffffffff


	//   ....[13]....
        /*0070*/ 	.word	0xffffffff


	//   ....[14]....
        /*0074*/ 	.word	0xffffffff


	//   ....[15]....
        /*0078*/ 	.word	0xffffffff


	//----- nvinfo : EIATTR_COOP_GROUP_INSTR_OFFSETS
	.align		4
.L_786:
        /*007c*/ 	.byte	0x04, 0x28
        /*007e*/ 	.short	(.L_788 - .L_787)


	//   ....[0]....
.L_787:
        /*0080*/ 	.word	0x00005bd0


	//   ....[1]....
        /*0084*/ 	.word	0x00005c60


	//   ....[2]....
        /*0088*/ 	.word	0x00005c90


	//   ....[3]....
        /*008c*/ 	.word	0x00005cb0


	//   ....[4]....
        /*0090*/ 	.word	0x000095e0


	//   ....[5]....
        /*0094*/ 	.word	0x000095f0


	//   ....[6]....
        /*0098*/ 	.word	0x00009620


	//   ....[7]....
        /*009c*/ 	.word	0x00009630


	//   ....[8]....
        /*00a0*/ 	.word	0x0000d4c0


	//   ....[9]....
        /*00a4*/ 	.word	0x0000d4e0


	//   ....[10]....
        /*00a8*/ 	.word	0x0000d510


	//   ....[11]....
        /*00ac*/ 	.word	0x0000d520


	//   ....[12]....
        /*00b0*/ 	.word	0x0000ec40


	//   ....[13]....
        /*00b4*/ 	.word	0x0000ec80


	//   ....[14]....
        /*00b8*/ 	.word	0x0000ece0


	//   ....[15]....
        /*00bc*/ 	.word	0x0000ecf0


	//----- nvinfo : EIATTR_EXIT_INSTR_OFFSETS
	.align		4
.L_788:
        /*00c0*/ 	.byte	0x04, 0x1c
        /*00c2*/ 	.short	(.L_790 - .L_789)


	//   ....[0]....
.L_789:
        /*00c4*/ 	.word	0x00000410


	//   ....[1]....
        /*00c8*/ 	.word	0x00000fc0


	//   ....[2]....
        /*00cc*/ 	.word	0x00000ff0


	//   ....[3]....
        /*00d0*/ 	.word	0x000103a0


	//   ....[4]....
        /*00d4*/ 	.word	0x00010410


	//   ....[5]....
        /*00d8*/ 	.word	0x00010430


	//----- nvinfo : EIATTR_CTAIDZ_USED
	.align		4
.L_790:
        /*00dc*/ 	.byte	0x01, 0x04
	.zero		2


	//----- nvinfo : EIATTR_CRS_STACK_SIZE
	.align		4
        /*00e0*/ 	.byte	0x04, 0x1e
        /*00e2*/ 	.short	(.L_792 - .L_791)
.L_791:
        /*00e4*/ 	.word	0x00000000
.L_792:


//--------------------- .nv.info._ZN5flash24flash_fwd_splitkv_kernelI23Flash_fwd_kernel_traitsILi192ELi64ELi64ELi4ELb0ELb0EN7cutlass6half_tE19Flash_kernel_traitsILi192ELi64ELi64ELi4ES3_EELb0ELb1ELb0ELb0ELb0ELb1ELb1ELb0EEEvNS_16Flash_fwd_paramsE --------------------------
	.section	.nv.info._ZN5flash24flash_fwd_splitkv_kernelI23Flash_fwd_kernel_traitsILi192ELi64ELi64ELi4ELb0ELb0EN7cutlass6half_tE19Flash_kernel_traitsILi192ELi64ELi64ELi4ES3_EELb0ELb1ELb0ELb0ELb0ELb1ELb1ELb0EEEvNS_16Flash_fwd_paramsE,"",@"SHT_CUDA_INFO"
	.sectionflags	@""
	.align	4


	//----- nvinfo : EIATTR_CUDA_API_VERSION
	.align		4
        /*0000*/ 	.byte	0x04, 0x37
        /*0002*/ 	.short	(.L_794 - .L_793)
.L_793:
        /*0004*/ 	.word	0x00000082


	//----- nvinfo : EIATTR_SW2861232_WAR
	.align		4
.L_794:
        /*0008*/ 	.byte	0x01, 0x35
	.zero		2


	//----- nvinfo : EIATTR_PARAM_CBANK
	.align		4
        /*000c*/ 	.byte	0x04, 0x0a
        /*000e*/ 	.short	(.L_796 - .L_795)
	.align		4
.L_795:
        /*0010*/ 	.word	index@(.nv.constant0._ZN5flash24flash_fwd_splitkv_kernelI23Flash_fwd_kernel_traitsILi192ELi64ELi64ELi4ELb0ELb0EN7cutlass6half_tE19Flash_kernel_traitsILi192ELi64ELi64ELi4ES3_EELb0ELb1ELb0ELb0ELb0ELb1ELb1ELb0EEEvNS_16Flash_fwd_paramsE)
        /*0014*/ 	.short	0x0160
        /*0016*/ 	.short	0x01d0


	//----- nvinfo : EIATTR_CBANK_PARAM_SIZE
	.align		4
.L_796:
        /*0018*/ 	.byte	0x03, 0x19
        /*001a*/ 	.short	0x01d0


	//----- nvinfo : EIATTR_KPARAM_INFO
	.align		4
        /*001c*/ 	.byte	0x04, 0x17
        /*001e*/ 	.short	(.L_798 - .L_797)
.L_797:
        /*0020*/ 	.word	0x00000000
        /*0024*/ 	.short	0x0000
        /*0026*/ 	.short	0x0000
        /*0028*/ 	.byte	0x00, 0xf0, 0x41, 0x07


	//----- nvinfo : EIATTR_MAXREG_COUNT
	.align		4
.L_798:
        /*002c*/ 	.byte	0x03, 0x1b
        /*002e*/ 	.short	0x00ff


	//----- nvinfo : EIATTR_NUM_BARRIERS
	.align		4
        /*0030*/ 	.byte	0x02, 0x4c
        /*0032*/ 	.byte	0x01
	.zero		1


	//----- nvinfo : EIATTR_MERCURY_ISA_VERSION
	.align		4
        /*0034*/ 	.byte	0x03, 0x5f
        /*0036*/ 	.short	0x0000


	//----- nvinfo : EIATTR_COOP_GROUP_MASK_REGIDS
	.align		4
        /*0038*/ 	.byte	0x04, 0x29
        /*003a*/ 	.short	(.L_800 - .L_799)


	//   ....[0]....
.L_799:
        /*003c*/ 	.word	0xffffffff


	//   ....[1]....
        /*0040*/ 	.word	0xffffffff


	//   ....[2]....
        /*0044*/ 	.word	0xffffffff


	//   ....[3]....
        /*0048*/ 	.word	0xffffffff


	//   ....[4]....
        /*004c*/ 	.word	0xffffffff


	//   ....[5]....
        /*0050*/ 	.word	0xffffffff


	//   ....[6]....
        /*0054*/ 	.word	0xffffffff


	//   ....[7]....
        /*0058*/ 	.word	0xffffffff


	//   ....[8]....
        /*005c*/ 	.word	0xffffffff


	//   ....[9]....
        /*0060*/ 	.word	0xffffffff


	//   ....[10]....
        /*0064*/ 	.word	0xffffffff


	//   ....[11]....
        /*0068*/ 	.word	0xffffffff


	//   ....[12]....
        /*006c*/ 	.word	0xffffffff


	//   ....[13]....
        /*0070*/ 	.word	0xffffffff


	//   ....[14]....
        /*0074*/ 	.word	0xffffffff


	//   ....[15]....
        /*0078*/ 	.word	0xffffffff


	//----- nvinfo : EIATTR_COOP_GROUP_INSTR_OFFSETS
	.align		4
.L_800:
        /*007c*/ 	.byte	0x04, 0x28
        /*007e*/ 	.short	(.L_802 - .L_801)


	//   ....[0]....
.L_801:
        /*0080*/ 	.word	0x00006020


	//   ....[1]....
        /*0084*/ 	.word	0x00006040


	//   ....[2]....
        /*0088*/ 	.word	0x00006060


	//   ....[3]....
        /*008c*/ 	.word	0x00006080


	//   ....[4]....
        /*0090*/ 	.word	0x00009dd0


	//   ....[5]....
        /*0094*/ 	.word	0x00009de0


	//   ....[6]....
        /*0098*/ 	.word	0x00009e10


	//   ....[7]....
        /*009c*/ 	.word	0x00009e20


	//   ....[8]....
        /*00a0*/ 	.word	0x0000e090


	//   ....[9]....
        /*00a4*/ 	.word	0x0000e0b0


	//   ....[10]....
        /*00a8*/ 	.word	0x0000e0f0


	//   ....[11]....
        /*00ac*/ 	.word	0x0000e100


	//   ....[12]....
        /*00b0*/ 	.word	0x0000f820


	//   ....[13]....
        /*00b4*/ 	.word	0x0000f860


	//   ....[14]....
        /*00b8*/ 	.word	0x0000f8c0


	//   ....[15]....
        /*00bc*/ 	.word	0x0000f8d0


	//----- nvinfo : EIATTR_EXIT_INSTR_OFFSETS
	.align		4
.L_802:
        /*00c0*/ 	.byte	0x04, 0x1c
        /*00c2*/ 	.short	(.L_804 - .L_803)


	//   ....[0]....
.L_803:
        /*00c4*/ 	.word	0x00000410


	//   ....[1]....
        /*00c8*/ 	.word	0x00000fc0


	//   ....[2]....
        /*00cc*/ 	.word	0x00000ff0


	//   ....[3]....
        /*00d0*/ 	.word	0x00010f80


	//   ....[4]....
        /*00d4*/ 	.word	0x00010ff0


	//   ....[5]....
        /*00d8*/ 	.word	0x00011010


	//----- nvinfo : EIATTR_CTAIDZ_USED
	.align		4
.L_804:
        /*00dc*/ 	.byte	0x01, 0x04
	.zero		2


	//----- nvinfo : EIATTR_CRS_STACK_SIZE
	.align		4
        /*00e0*/ 	.byte	0x04, 0x1e
        /*00e2*/ 	.short	(.L_806 - .L_805)
.L_805:
        /*00e4*/ 	.word	0x00000000
.L_806:


//--------------------- .nv.info._ZN5flash24flash_fwd_splitkv_kernelI23Flash_fwd_kernel_traitsILi192ELi64ELi64ELi4ELb0ELb0EN7cutlass6half_tE19Flash_kernel_traitsILi192ELi64ELi64ELi4ES3_EELb0ELb1ELb0ELb0ELb0ELb0ELb1ELb1EEEvNS_16Flash_fwd_paramsE --------------------------
	.section	.nv.info._ZN5flash24flash_fwd_splitkv_kernelI23Flash_fwd_kernel_traitsILi192ELi64ELi64ELi4ELb0ELb0EN7cutlass6half_tE19Flash_kernel_traitsILi192ELi64ELi64ELi4ES3_EELb0ELb1ELb0ELb0ELb0ELb0ELb1ELb1EEEvNS_16Flash_fwd_paramsE,"",@"SHT_CUDA_INFO"
	.sectionflags	@""
	.align	4


	//----- nvinfo : EIATTR_CUDA_API_VERSION
	.align		4
        /*0000*/ 	.byte	0x04, 0x37
        /*0002*/ 	.short	(.L_808 - .L_807)
.L_807:
        /*0004*/ 	.word	0x00000082


	//----- nvinfo : EIATTR_SW2861232_WAR
	.align		4
.L_808:
        /*0008*/ 	.byte	0x01, 0x35
	.zero		2


	//----- nvinfo : EIATTR_PARAM_CBANK
	.align		4
        /*000c*/ 	.byte	0x04, 0x0a
        /*000e*/ 	.short	(.L_810 - .L_809)
	.align		4
.L_809:
        /*0010*/ 	.word	index@(.nv.constant0._ZN5flash24flash_fwd_splitkv_kernelI23Flash_fwd_kernel_traitsILi192ELi64ELi64ELi4ELb0ELb0EN7cutlass6half_tE19Flash_kernel_traitsILi192ELi64ELi64ELi4ES3_EELb0ELb1ELb0ELb0ELb0ELb0ELb1ELb1EEEvNS_16Flash_fwd_paramsE)
        /*0014*/ 	.short	0x0160
        /*0016*/ 	.short	0x01d0


	//----- nvinfo : EIATTR_CBANK_PARAM_SIZE
	.align		4
.L_810:
        /*0018*/ 	.byte	0x03, 0x19
        /*001a*/ 	.short	0x01d0


	//----- nvinfo : EIATTR_KPARAM_INFO
	.align		4
        /*001c*/ 	.byte	0x04, 0x17
        /*001e*/ 	.short	(.L_812 - .L_811)
.L_811:
        /*0020*/ 	.word	0x00000000
        /*0024*/ 	.short	0x0000
        /*0026*/ 	.short	0x0000
        /*0028*/ 	.byte	0x00, 0xf0, 0x41, 0x07


	//----- nvinfo : EIATTR_MAXREG_COUNT
	.align		4
.L_812:
        /*002c*/ 	.byte	0x03, 0x1b
        /*002e*/ 	.short	0x00ff


	//----- nvinfo : EIATTR_NUM_BARRIERS
	.align		4
        /*0030*/ 	.byte	0x02, 0x4c
        /*0032*/ 	.byte	0x01
	.zero		1


	//----- nvinfo : EIATTR_MERCURY_ISA_VERSION
	.align		4
        /*0034*/ 	.byte	0x03, 0x5f
        /*0036*/ 	.short	0x0000


	//----- nvinfo : EIATTR_COOP_GROUP_MASK_REGIDS
	.align		4
        /*0038*/ 	.byte	0x04, 0x29
        /*003a*/ 	.short	(.L_814 - .L_813)


	//   ....[0]....
.L_813:
        /*003c*/ 	.word	0xffffffff


	//   ....[1]....
        /*0040*/ 	.word	0xffffffff


	//   ....[2]....
        /*0044*/ 	.word	0xffffffff


	//   ....[3]....
        /*0048*/ 	.word	0xffffffff


	//   ....[4]....
        /*004c*/ 	.word	0xffffffff


	//   ....[5]....
        /*0050*/ 	.word	0xffffffff


	//   ....[6]....
        /*0054*/ 	.word	0xffffffff


	//   ....[7]....
        /*0058*/ 	.word	0xffffffff


	//   ....[8]....
        /*005c*/ 	.word	0xffffffff


	//   ....[9]....
        /*0060*/ 	.word	0xffffffff


	//   ....[10]....
        /*0064*/ 	.word	0xffffffff


	//   ....[11]....
        /*0068*/ 	.word	0xffffffff


	//   ....[12]....
        /*006c*/ 	.word	0xffffffff


	//   ....[13]....
        /*0070*/ 	.word	0xffffffff


	//   ....[14]....
        /*0074*/ 	.word	0xffffffff


	//   ....[15]....
        /*0078*/ 	.word	0xffffffff


	//----- nvinfo : EIATTR_COOP_GROUP_INSTR_OFFSETS
	.align		4
.L_814:
        /*007c*/ 	.byte	0x04, 0x28
        /*007e*/ 	.short	(.L_816 - .L_815)


	//   ....[0]....
.L_815:
        /*0080*/ 	.word	0x00016100


	//   ....[1]....
        /*0084*/ 	.word	0x00016190


	//   ....[2]....
        /*0088*/ 	.word	0x000161b0


	//   ....[3]....
        /*008c*/ 	.word	0x000161d0


	//   ....[4]....
        /*0090*/ 	.word	0x00019a70


	//   ....[5]....
        /*0094*/ 	.word	0x00019a80


	//   ....[6]....
        /*0098*/ 	.word	0x00019ab0


	//   ....[7]....
        /*009c*/ 	.word	0x00019ac0


	//   ....[8]....
        /*00a0*/ 	.word	0x0001d9c0


	//   ....[9]....
        /*00a4*/ 	.word	0x0001d9e0


	//   ....[10]....
        /*00a8*/ 	.word	0x0001da10


	//   ....[11]....
        /*00ac*/ 	.word	0x0001da20


	//   ....[12]....
        /*00b0*/ 	.word	0x0001f140


	//   ....[13]....
        /*00b4*/ 	.word	0x0001f180


	//   ....[14]....
        /*00b8*/ 	.word	0x0001f1e0


	//   ....[15]....
        /*00bc*/ 	.word	0x0001f1f0


	//----- nvinfo : EIATTR_EXIT_INSTR_OFFSETS
	.align		4
.L_816:
        /*00c0*/ 	.byte	0x04, 0x1c
        /*00c2*/ 	.short	(.L_818 - .L_817)


	//   ....[0]....
.L_817:
        /*00c4*/ 	.word	0x00000420


	//   ....[1]....
        /*00c8*/ 	.word	0x00000fd0


	//   ....[2]....
        /*00cc*/ 	.word	0x00001000


	//   ....[3]....
        /*00d0*/ 	.word	0x000208c0


	//   ....[4]....
        /*00d4*/ 	.word	0x00020930


	//   ....[5]....
        /*00d8*/ 	.word	0x00020950


	//----- nvinfo : EIATTR_CTAIDZ_USED
	.align		4
.L_818:
        /*00dc*/ 	.byte	0x01, 0x04
	.zero		2


	//----- nvinfo : EIATTR_CRS_STACK_SIZE
	.align		4
        /*00e0*/ 	.byte	0x04, 0x1e
        /*00e2*/ 	.short	(.L_820 - .L_819)
.L_819:
        /*00e4*/ 	.word	0x00000000
.L_820:


//--------------------- .nv.info._ZN5flash24flash_fwd_splitkv_kernelI23Flash_fwd_kernel_traitsILi192ELi64ELi64ELi4ELb0ELb0EN7cutlass6half_tE19Flash_kernel_traitsILi192ELi64ELi64ELi4ES3_EELb0ELb1ELb0ELb0ELb0ELb1ELb1ELb1EEEvNS_16Flash_fwd_paramsE --------------------------
	.section	.nv.info._ZN5flash24flash_fwd_splitkv_kernelI23Flash_fwd_kernel_traitsILi192ELi64ELi64ELi4ELb0ELb0EN7cutlass6half_tE19Flash_kernel_traitsILi192ELi64ELi64ELi4ES3_EELb0ELb1ELb0ELb0ELb0ELb1ELb1ELb1EEEvNS_16Flash_fwd_paramsE,"",@"SHT_CUDA_INFO"
	.sectionflags	@""
	.align	4


	//----- nvinfo : EIATTR_CUDA_API_VERSION
	.align		4
        /*0000*/ 	.byte	0x04, 0x37
        /*0002*/ 	.short	(.L_822 - .L_821)
.L_821:
        /*0004*/ 	.word	0x00000082


	//----- nvinfo : EIATTR_SW2861232_WAR
	.align		4
.L_822:
        /*0008*/ 	.byte	0x01, 0x35
	.zero		2


	//----- nvinfo : EIATTR_PARAM_CBANK
	.align		4
        /*000c*/ 	.byte	0x04, 0x0a
        /*000e*/ 	.short	(.L_824 - .L_823)
	.align		4
.L_823:
        /*0010*/ 	.word	index@(.nv.constant0._ZN5flash24flash_fwd_splitkv_kernelI23Flash_fwd_kernel_traitsILi192ELi64ELi64ELi4ELb0ELb0EN7cutlass6half_tE19Flash_kernel_traitsILi192ELi64ELi64ELi4ES3_EELb0ELb1ELb0ELb0ELb0ELb1ELb1ELb1EEEvNS_16Flash_fwd_paramsE)
        /*0014*/ 	.short	0x0160
        /*0016*/ 	.short	0x01d0


	//----- nvinfo : EIATTR_CBANK_PARAM_SIZE
	.align		4
.L_824:
        /*0018*/ 	.byte	0x03, 0x19
        /*001a*/ 	.short	0x01d0


	//----- nvinfo : EIATTR_KPARAM_INFO
	.align		4
        /*001c*/ 	.byte	0x04, 0x17
        /*001e*/ 	.short	(.L_826 - .L_825)
.L_825:
        /*0020*/ 	.word	0x00000000
        /*0024*/ 	.short	0x0000
        /*0026*/ 	.short	0x0000
        /*0028*/ 	.byte	0x00, 0xf0, 0x41, 0x07


	//----- nvinfo : EIATTR_MAXREG_COUNT
	.align		4
.L_826:
        /*002c*/ 	.byte	0x03, 0x1b
        /*002e*/ 	.short	0x00ff


	//----- nvinfo : EIATTR_NUM_BARRIERS
	.align		4
        /*0030*/ 	.byte	0x02, 0x4c
        /*0032*/ 	.byte	0x01
	.zero		1


	//----- nvinfo : EIATTR_MERCURY_ISA_VERSION
	.align		4
        /*0034*/ 	.byte	0x03, 0x5f
        /*0036*/ 	.short	0x0000


	//----- nvinfo : EIATTR_COOP_GROUP_MASK_REGIDS
	.align		4
        /*0038*/ 	.byte	0x04, 0x29
        /*003a*/ 	.short	(.L_828 - .L_827)


	//   ....[0]....
.L_827:
        /*003c*/ 	.word	0xffffffff


	//   ....[1]....
        /*0040*/ 	.word	0xffffffff


	//   ....[2]....
        /*0044*/ 	.word	0xffffffff


	//   ....[3]....
        /*0048*/ 	.word	0xffffffff


	//   ....[4]....
        /*004c*/ 	.word	0xffffffff


	//   ....[5]....
        /*0050*/ 	.word	0xffffffff


	//   ....[6]....
        /*0054*/ 	.word	0xffffffff


	//   ....[7]....
        /*0058*/ 	.word	0xffffffff


	//   ....[8]....
        /*005c*/ 	.word	0xffffffff


	//   ....[9]....
        /*0060*/ 	.word	0xffffffff


	//   ....[10]....
        /*0064*/ 	.word	0xffffffff


	//   ....[11]....
        /*0068*/ 	.word	0xffffffff


	//   ....[12]....
        /*006c*/ 	.word	0xffffffff


	//   ....[13]....
        /*0070*/ 	.word	0xffffffff


	//   ....[14]....
        /*0074*/ 	.word	0xffffffff


	//   ....[15]....
        /*0078*/ 	.word	0xffffffff


	//----- nvinfo : EIATTR_COOP_GROUP_INSTR_OFFSETS
	.align		4
.L_828:
        /*007c*/ 	.byte	0x04, 0x28
        /*007e*/ 	.short	(.L_830 - .L_829)


	//   ....[0]....
.L_829:
        /*0080*/ 	.word	0x00016560


	//   ....[1]....
        /*0084*/ 	.word	0x00016580


	//   ....[2]....
        /*0088*/ 	.word	0x000165a0


	//   ....[3]....
        /*008c*/ 	.word	0x000165c0


	//   ....[4]....
        /*0090*/ 	.word	0x0001a260


	//   ....[5]....
        /*0094*/ 	.word	0x0001a270


	//   ....[6]....
        /*0098*/ 	.word	0x0001a2b0


	//   ....[7]....
        /*009c*/ 	.word	0x0001a2c0


	//   ....[8]....
        /*00a0*/ 	.word	0x0001e5c0


	//   ....[9]....
        /*00a4*/ 	.word	0x0001e5d0


	//   ....[10]....
        /*00a8*/ 	.word	0x0001e5f0


	//   ....[11]....
        /*00ac*/ 	.word	0x0001e610


	//   ....[12]....
        /*00b0*/ 	.word	0x0001fd40


	//   ....[13]....
        /*00b4*/ 	.word	0x0001fd80


	//   ....[14]....
        /*00b8*/ 	.word	0x0001fde0


	//   ....[15]....
        /*00bc*/ 	.word	0x0001fdf0


	//----- nvinfo : EIATTR_EXIT_INSTR_OFFSETS
	.align		4
.L_830:
        /*00c0*/ 	.byte	0x04, 0x1c
        /*00c2*/ 	.short	(.L_832 - .L_831)


	//   ....[0]....
.L_831:
        /*00c4*/ 	.word	0x00000420


	//   ....[1]....
        /*00c8*/ 	.word	0x00000fd0


	//   ....[2]....
        /*00cc*/ 	.word	0x00001000


	//   ....[3]....
        /*00d0*/ 	.word	0x000214c0


	//   ....[4]....
        /*00d4*/ 	.word	0x00021530


	//   ....[5]....
        /*00d8*/ 	.word	0x00021550


	//----- nvinfo : EIATTR_CTAIDZ_USED
	.align		4
.L_832:
        /*00dc*/ 	.byte	0x01, 0x04
	.zero		2


	//----- nvinfo : EIATTR_CRS_STACK_SIZE
	.align		4
        /*00e0*/ 	.byte	0x04, 0x1e
        /*00e2*/ 	.short	(.L_834 - .L_833)
.L_833:
        /*00e4*/ 	.word	0x00000000
.L_834:


//--------------------- .nv.info._ZN5flash24flash_fwd_splitkv_kernelI23Flash_fwd_kernel_traitsILi192ELi64ELi64ELi4ELb0ELb0EN7cutlass6half_tE19Flash_kernel_traitsILi192ELi64ELi64ELi4ES3_EELb0ELb0ELb0ELb0ELb1ELb0ELb0ELb0EEEvNS_16Flash_fwd_paramsE --------------------------
	.section	.nv.info._ZN5flash24flash_fwd_splitkv_kernelI23Flash_fwd_kernel_traitsILi192ELi64ELi64ELi4ELb0ELb0EN7cutlass6half_tE19Flash_kernel_traitsILi192ELi64ELi64ELi4ES3_EELb0ELb0ELb0ELb0ELb1ELb0ELb0ELb0EEEvNS_16Flash_fwd_paramsE,"",@"SHT_CUDA_INFO"
	.sectionflags	@""
	.align	4


	//----- nvinfo : EIATTR_CUDA_API_VERSION
	.align		4
        /*0000*/ 	.byte	0x04, 0x37
        /*0002*/ 	.short	(.L_836 - .L_835)
.L_835:
        /*0004*/ 	.word	0x00000082


	//----- nvinfo : EIATTR_SW2861232_WAR
	.align		4
.L_836:
        /*0008*/ 	.byte	0x01, 0x35
	.zero		2


	//----- nvinfo : EIATTR_PARAM_CBANK
	.align		4
        /*000c*/ 	.byte	0x04, 0x0a
        /*000e*/ 	.short	(.L_838 - .L_837)
	.align		4
.L_837:
        /*0010*/ 	.word	index@(.nv.constant0._ZN5flash24flash_fwd_splitkv_kernelI23Flash_fwd_kernel_traitsILi192ELi64ELi64ELi4ELb0ELb0EN7cutlass6half_tE19Flash_kernel_traitsILi192ELi64ELi64ELi4ES3_EELb0ELb0ELb0ELb0ELb1ELb0ELb0ELb0EEEvNS_16Flash_fwd_paramsE)
        /*0014*/ 	.short	0x0160
        /*0016*/ 	.short	0x01d0


	//----- nvinfo : EIATTR_CBANK_PARAM_SIZE
	.align		4
.L_838:
        /*0018*/ 	.byte	0x03, 0x19
        /*001a*/ 	.short	0x01d0


	//----- nvinfo : EIATTR_KPARAM_INFO
	.align		4
        /*001c*/ 	.byte	0x04, 0x17
        /*001e*/ 	.short	(.L_840 - .L_839)
.L_839:
        /*0020*/ 	.word	0x00000000
        /*0024*/ 	.short	0x0000
        /*0026*/ 	.short	0x0000
        /*0028*/ 	.byte	0x00, 0xf0, 0x41, 0x07


	//----- nvinfo : EIATTR_MAXREG_COUNT
	.align		4
.L_840:
        /*002c*/ 	.byte	0x03, 0x1b
        /*002e*/ 	.short	0x00ff


	//----- nvinfo : EIATTR_NUM_BARRIERS
	.align		4
        /*0030*/ 	.byte	0x02, 0x4c
        /*0032*/ 	.byte	0x01
	.zero		1


	//----- nvinfo : EIATTR_MERCURY_ISA_VERSION
	.align		4
        /*0034*/ 	.byte	0x03, 0x5f
        /*0036*/ 	.short	0x0000


	//----- nvinfo : EIATTR_COOP_GROUP_MASK_REGIDS
	.align		4
        /*0038*/ 	.byte	0x04, 0x29
        /*003a*/ 	.short	(.L_842 - .L_841)


	//   ....[0]....
.L_841:
        /*003c*/ 	.word	0xffffffff


	//   ....[1]....
        /*0040*/ 	.word	0xffffffff


	//   ....[2]....
        /*0044*/ 	.word	0xffffffff


	//   ....[3]....
        /*0048*/ 	.word	0xffffffff


	//   ....[4]....
        /*004c*/ 	.word	0xffffffff


	//   ....[5]....
        /*0050*/ 	.word	0xffffffff


	//   ....[6]....
        /*0054*/ 	.word	0xffffffff


	//   ....[7]....
        /*0058*/ 	.word	0xffffffff


	//   ....[8]....
        /*005c*/ 	.word	0xffffffff


	//   ....[9]....
        /*0060*/ 	.word	0xffffffff


	//   ....[10]....
        /*0064*/ 	.word	0xffffffff


	//   ....[11]....
        /*0068*/ 	.word	0xffffffff


	//----- nvinfo : EIATTR_COOP_GROUP_INSTR_OFFSETS
	.align		4
.L_842:
        /*006c*/ 	.byte	0x04, 0x28
        /*006e*/ 	.short	(.L_844 - .L_843)


	//   ....[0]....
.L_843:
        /*0070*/ 	.word	0x00003be0


	//   ....[1]....
        /*0074*/ 	.word	0x00003c00


	//   ....[2]....
        /*0078*/ 	.word	0x00003ca0


	//   ....[3]....
        /*007c*/ 	.word	0x00003cb0


	//   ....[4]....
        /*0080*/ 	.word	0x00006540


	//   ....[5]....
        /*0084*/ 	.word	0x00006560


	//   ....[6]....
        /*0088*/ 	.word	0x00006590


	//   ....[7]....
        /*008c*/ 	.word	0x000065a0


	//   ....[8]....
        /*0090*/ 	.word	0x00007c90


	//   ....[9]....
        /*0094*/ 	.word	0x00007cd0


	//   ....[10]....
        /*0098*/ 	.word	0x00007d00


	//   ....[11]....
        /*009c*/ 	.word	0x00007d10


	//----- nvinfo : EIATTR_EXIT_INSTR_OFFSETS
	.align		4
.L_844:
        /*00a0*/ 	.byte	0x04, 0x1c
        /*00a2*/ 	.short	(.L_846 - .L_845)


	//   ....[0]....
.L_845:
        /*00a4*/ 	.word	0x000002e0


	//   ....[1]....
        /*00a8*/ 	.word	0x00000ac0


	//   ....[2]....
        /*00ac*/ 	.word	0x00000af0


	//   ....[3]....
        /*00b0*/ 	.word	0x000093b0


	//   ....[4]....
        /*00b4*/ 	.word	0x00009480


	//----- nvinfo : EIATTR_CTAIDZ_USED
	.align		4
.L_846:
        /*00b8*/ 	.byte	0x01, 0x04
	.zero		2


	//----- nvinfo : EIATTR_CRS_STACK_SIZE
	.align		4
        /*00bc*/ 	.byte	0x04, 0x1e
        /*00be*/ 	.short	(.L_848 - .L_847)
.L_847:
        /*00c0*/ 	.word	0x00000000
.L_848:


//--------------------- .nv.info._ZN5flash24flash_fwd_splitkv_kernelI23Flash_fwd_kernel_traitsILi192ELi64ELi64ELi4ELb0ELb0EN7cutlass6half_tE19Flash_kernel_traitsILi192ELi64ELi64ELi4ES3_EELb0ELb0ELb0ELb0ELb1ELb1ELb0ELb0EEEvNS_16Flash_fwd_paramsE --------------------------
	.section	.nv.info._ZN5flash24flash_fwd_splitkv_kernelI23Flash_fwd_kernel_traitsILi192ELi64ELi64ELi4ELb0ELb0EN7cutlass6half_tE19Flash_kernel_traitsILi192ELi64ELi64ELi4ES3_EELb0ELb0ELb0ELb0ELb1ELb1ELb0ELb0EEEvNS_16Flash_fwd_paramsE,"",@"SHT_CUDA_INFO"
	.sectionflags	@""
	.align	4


	//----- nvinfo : EIATTR_CUDA_API_VERSION
	.align		4
        /*0000*/ 	.byte	0x04, 0x37
        /*0002*/ 	.short	(.L_850 - .L_849)
.L_849:
        /*0004*/ 	.word	0x00000082


	//----- nvinfo : EIATTR_SW2861232_WAR
	.align		4
.L_850:
        /*0008*/ 	.byte	0x01, 0x35
	.zero		2


	//----- nvinfo : EIATTR_PARAM_CBANK
	.align		4
        /*000c*/ 	.byte	0x04, 0x0a
        /*000e*/ 	.short	(.L_852 - .L_851)
	.align		4
.L_851:
        /*0010*/ 	.word	index@(.nv.constant0._ZN5flash24flash_fwd_splitkv_kernelI23Flash_fwd_kernel_traitsILi192ELi64ELi64ELi4ELb0ELb0EN7cutlass6half_tE19Flash_kernel_traitsILi192ELi64ELi64ELi4ES3_EELb0ELb0ELb0ELb0ELb1ELb1ELb0ELb0EEEvNS_16Flash_fwd_paramsE)
        /*0014*/ 	.short	0x0160
        /*0016*/ 	.short	0x01d0


	//----- nvinfo : EIATTR_CBANK_PARAM_SIZE
	.align		4
.L_852:
        /*0018*/ 	.byte	0x03, 0x19
        /*001a*/ 	.short	0x01d0


	//----- nvinfo : EIATTR_KPARAM_INFO
	.align		4
        /*001c*/ 	.byte	0x04, 0x17
        /*001e*/ 	.short	(.L_854 - .L_853)
.L_853:
        /*0020*/ 	.word	0x00000000
        /*0024*/ 	.short	0x0000
        /*0026*/ 	.short	0x0000
        /*0028*/ 	.byte	0x00, 0xf0, 0x41, 0x07


	//----- nvinfo : EIATTR_MAXREG_COUNT
	.align		4
.L_854:
        /*002c*/ 	.byte	0x03, 0x1b
        /*002e*/ 	.short	0x00ff


	//----- nvinfo : EIATTR_NUM_BARRIERS
	.align		4
        /*0030*/ 	.byte	0x02, 0x4c
        /*0032*/ 	.byte	0x01
	.zero		1


	//----- nvinfo : EIATTR_MERCURY_ISA_VERSION
	.align		4
        /*0034*/ 	.byte	0x03, 0x5f
        /*0036*/ 	.short	0x0000


	//----- nvinfo : EIATTR_COOP_GROUP_MASK_REGIDS
	.align		4
        /*0038*/ 	.byte	0x04, 0x29
        /*003a*/ 	.short	(.L_856 - .L_855)


	//   ....[0]....
.L_855:
        /*003c*/ 	.word	0xffffffff


	//   ....[1]....
        /*0040*/ 	.word	0xffffffff


	//   ....[2]....
        /*0044*/ 	.word	0xffffffff


	//   ....[3]....
        /*0048*/ 	.word	0xffffffff


	//   ....[4]....
        /*004c*/ 	.word	0xffffffff


	//   ....[5]....
        /*0050*/ 	.word	0xffffffff


	//   ....[6]....
        /*0054*/ 	.word	0xffffffff


	//   ....[7]....
        /*0058*/ 	.word	0xffffffff


	//   ....[8]....
        /*005c*/ 	.word	0xffffffff


	//   ....[9]....
        /*0060*/ 	.word	0xffffffff


	//   ....[10]....
        /*0064*/ 	.word	0xffffffff


	//   ....[11]....
        /*0068*/ 	.word	0xffffffff


	//----- nvinfo : EIATTR_COOP_GROUP_INSTR_OFFSETS
	.align		4
.L_856:
        /*006c*/ 	.byte	0x04, 0x28
        /*006e*/ 	.short	(.L_858 - .L_857)


	//   ....[0]....
.L_857:
        /*0070*/ 	.word	0x00003fe0


	//   ....[1]....
        /*0074*/ 	.word	0x00004000


	//   ....[2]....
        /*0078*/ 	.word	0x000040a0


	//   ....[3]....
        /*007c*/ 	.word	0x000040b0


	//   ....[4]....
        /*0080*/ 	.word	0x00006d70


	//   ....[5]....
        /*0084*/ 	.word	0x00006d80


	//   ....[6]....
        /*0088*/ 	.word	0x00006dd0


	//   ....[7]....
        /*008c*/ 	.word	0x00006de0


	//   ....[8]....
        /*0090*/ 	.word	0x00008490


	//   ....[9]....
        /*0094*/ 	.word	0x000084d0


	//   ....[10]....
        /*0098*/ 	.word	0x00008500


	//   ....[11]....
        /*009c*/ 	.word	0x00008510


	//----- nvinfo : EIATTR_EXIT_INSTR_OFFSETS
	.align		4
.L_858:
        /*00a0*/ 	.byte	0x04, 0x1c
        /*00a2*/ 	.short	(.L_860 - .L_859)


	//   ....[0]....
.L_859:
        /*00a4*/ 	.word	0x000002e0


	//   ....[1]....
        /*00a8*/ 	.word	0x00000ac0


	//   ....[2]....
        /*00ac*/ 	.word	0x00000af0


	//   ....[3]....
        /*00b0*/ 	.word	0x00009bb0


	//   ....[4]....
        /*00b4*/ 	.word	0x00009c80


	//----- nvinfo : EIATTR_CTAIDZ_USED
	.align		4
.L_860:
        /*00b8*/ 	.byte	0x01, 0x04
	.zero		2


	//----- nvinfo : EIATTR_CRS_STACK_SIZE
	.align		4
        /*00bc*/ 	.byte	0x04, 0x1e
        /*00be*/ 	.short	(.L_862 - .L_861)
.L_861:
        /*00c0*/ 	.word	0x00000000
.L_862:


//--------------------- .nv.info._ZN5flash24flash_fwd_splitkv_kernelI23Flash_fwd_kernel_traitsILi192ELi64ELi64ELi4ELb0ELb0EN7cutlass6half_tE19Flash_kernel_traitsILi192ELi64ELi64ELi4ES3_EELb0ELb0ELb1ELb0ELb0ELb0ELb0ELb0EEEvNS_16Flash_fwd_paramsE --------------------------
	.section	.nv.info._ZN5flash24flash_fwd_splitkv_kernelI23Flash_fwd_kernel_traitsILi192ELi64ELi64ELi4ELb0ELb0EN7cutlass6half_tE19Flash_kernel_traitsILi192ELi64ELi64ELi4ES3_EELb0ELb0ELb1ELb0ELb0ELb0ELb0ELb0EEEvNS_16Flash_fwd_paramsE,"",@"SHT_CUDA_INFO"
	.sectionflags	@""
	.align	4


	//----- nvinfo : EIATTR_CUDA_API_VERSION
	.align		4
        /*0000*/ 	.byte	0x04, 0x37
        /*0002*/ 	.short	(.L_864 - .L_863)
.L_863:
        /*0004*/ 	.word	0x00000082


	//----- nvinfo : EIATTR_SW2861232_WAR
	.align		4
.L_864:
        /*0008*/ 	.byte	0x01, 0x35
	.zero		2


	//----- nvinfo : EIATTR_PARAM_CBANK
	.align		4
        /*000c*/ 	.byte	0x04, 0x0a
        /*000e*/ 	.short	(.L_866 - .L_865)
	.align		4
.L_865:
        /*0010*/ 	.word	index@(.nv.constant0._ZN5flash24flash_fwd_splitkv_kernelI23Flash_fwd_kernel_traitsILi192ELi64ELi64ELi4ELb0ELb0EN7cutlass6half_tE19Flash_kernel_traitsILi192ELi64ELi64ELi4ES3_EELb0ELb0ELb1ELb0ELb0ELb0ELb0ELb0EEEvNS_16Flash_fwd_paramsE)
        /*0014*/ 	.short	0x0160
        /*0016*/ 	.short	0x01d0


	//----- nvinfo : EIATTR_CBANK_PARAM_SIZE
	.align		4
.L_866:
        /*0018*/ 	.byte	0x03, 0x19
        /*001a*/ 	.short	0x01d0


	//----- nvinfo : EIATTR_KPARAM_INFO
	.align		4
        /*001c*/ 	.byte	0x04, 0x17
        /*001e*/ 	.short	(.L_868 - .L_867)
.L_867:
        /*0020*/ 	.word	0x00000000
        /*0024*/ 	.short	0x0000
        /*0026*/ 	.short	0x0000
        /*0028*/ 	.byte	0x00, 0xf0, 0x41, 0x07


	//----- nvinfo : EIATTR_MAXREG_COUNT
	.align		4
.L_868:
        /*002c*/ 	.byte	0x03, 0x1b
        /*002e*/ 	.short	0x00ff


	//----- nvinfo : EIATTR_NUM_BARRIERS
	.align		4
        /*0030*/ 	.byte	0x02, 0x4c
        /*0032*/ 	.byte	0x01
	.zero		1


	//----- nvinfo : EIATTR_MERCURY_ISA_VERSION
	.align		4
        /*0034*/ 	.byte	0x03, 0x5f
        /*0036*/ 	.short	0x0000


	//----- nvinfo : EIATTR_COOP_GROUP_MASK_REGIDS
	.align		4
        /*0038*/ 	.byte	0x04, 0x29
        /*003a*/ 	.short	(.L_870 - .L_869)


	//   ....[0]....
.L_869:
        /*003c*/ 	.word	0xffffffff


	//   ....[1]....
        /*0040*/ 	.word	0xffffffff


	//   ....[2]....
        /*0044*/ 	.word	0xffffffff


	//   ....[3]....
        /*0048*/ 	.word	0xffffffff


	//   ....[4]....
        /*004c*/ 	.word	0xffffffff


	//   ....[5]....
        /*0050*/ 	.word	0xffffffff


	//   ....[6]....
        /*0054*/ 	.word	0xffffffff


	//   ....[7]....
        /*0058*/ 	.word	0xffffffff


	//   ....[8]....
        /*005c*/ 	.word	0xffffffff


	//   ....[9]....
        /*0060*/ 	.word	0xffffffff


	//   ....[10]....
        /*0064*/ 	.word	0xffffffff


	//   ....[11]....
        /*0068*/ 	.word	0xffffffff


	//----- nvinfo : EIATTR_COOP_GROUP_INSTR_OFFSETS
	.align		4
.L_870:
        /*006c*/ 	.byte	0x04, 0x28
        /*006e*/ 	.short	(.L_872 - .L_871)


	//   ....[0]....
.L_871:
        /*0070*/ 	.word	0x00005d10


	//   ....[1]....
        /*0074*/ 	.word	0x00005d30


	//   ....[2]....
        /*0078*/ 	.word	0x00005dd0


	//   ....[3]....
        /*007c*/ 	.word	0x00005de0


	//   ....[4]....
        /*0080*/ 	.word	0x00009520


	//   ....[5]....
        /*0084*/ 	.word	0x00009530


	//   ....[6]....
        /*0088*/ 	.word	0x00009560


	//   ....[7]....
        /*008c*/ 	.word	0x00009580


	//   ....[8]....
        /*0090*/ 	.word	0x0000ac80


	//   ....[9]....
        /*0094*/ 	.word	0x0000acc0


	//   ....[10]....
        /*0098*/ 	.word	0x0000acf0


	//   ....[11]....
        /*009c*/ 	.word	0x0000ad00


	//----- nvinfo : EIATTR_EXIT_INSTR_OFFSETS
	.align		4
.L_872:
        /*00a0*/ 	.byte	0x04, 0x1c
        /*00a2*/ 	.short	(.L_874 - .L_873)


	//   ....[0]....
.L_873:
        /*00a4*/ 	.word	0x000002e0


	//   ....[1]....
        /*00a8*/ 	.word	0x00000ba0


	//   ....[2]....
        /*00ac*/ 	.word	0x00000bd0


	//   ....[3]....
        /*00b0*/ 	.word	0x0000c540


	//   ....[4]....
        /*00b4*/ 	.word	0x0000c630


	//   ....[5]....
        /*00b8*/ 	.word	0x0000c650


	//----- nvinfo : EIATTR_CTAIDZ_USED
	.align		4
.L_874:
        /*00bc*/ 	.byte	0x01, 0x04
	.zero		2


	//----- nvinfo : EIATTR_CRS_STACK_SIZE
	.align		4
        /*00c0*/ 	.byte	0x04, 0x1e
        /*00c2*/ 	.short	(.L_876 - .L_875)
.L_875:
        /*00c4*/ 	.word	0x00000000
.L_876:


//--------------------- .nv.info._ZN5flash24flash_fwd_splitkv_kernelI23Flash_fwd_kernel_traitsILi192ELi64ELi64ELi4ELb0ELb0EN7cutlass6half_tE19Flash_kernel_traitsILi192ELi64ELi64ELi4ES3_EELb0ELb0ELb1ELb0ELb0ELb1ELb0ELb0EEEvNS_16Flash_fwd_paramsE --------------------------
	.section	.nv.info._ZN5flash24flash_fwd_splitkv_kernelI23Flash_fwd_kernel_traitsILi192ELi64ELi64ELi4ELb0ELb0EN7cutlass6half_tE19Flash_kernel_traitsILi192ELi64ELi64ELi4ES3_EELb0ELb0ELb1ELb0ELb0ELb1ELb0ELb0EEEvNS_16Flash_fwd_paramsE,"",@"SHT_CUDA_INFO"
	.sectionflags	@""
	.align	4


	//----- nvinfo : EIATTR_CUDA_API_VERSION
	.align		4
        /*0000*/ 	.byte	0x04, 0x37
        /*0002*/ 	.short	(.L_878 - .L_877)
.L_877:
        /*0004*/ 	.word	0x00000082


	//----- nvinfo : EIATTR_SW2861232_WAR
	.align		4
.L_878:
        /*0008*/ 	.byte	0x01, 0x35
	.zero		2


	//----- nvinfo : EIATTR_PARAM_CBANK
	.align		4
        /*000c*/ 	.byte	0x04, 0x0a
        /*000e*/ 	.short	(.L_880 - .L_879)
	.align		4
.L_879:
        /*0010*/ 	.word	index@(.nv.constant0._ZN5flash24flash_fwd_splitkv_kernelI23Flash_fwd_kernel_traitsILi192ELi64ELi64ELi4ELb0ELb0EN7cutlass6half_tE19Flash_kernel_traitsILi192ELi64ELi64ELi4ES3_EELb0ELb0ELb1ELb0ELb0ELb1ELb0ELb0EEEvNS_16Flash_fwd_paramsE)
        /*0014*/ 	.short	0x0160
        /*0016*/ 	.short	0x01d0


	//----- nvinfo : EIATTR_CBANK_PARAM_SIZE
	.align		4
.L_880:
        /*0018*/ 	.byte	0x03, 0x19
        /*001a*/ 	.short	0x01d0


	//----- nvinfo : EIATTR_KPARAM_INFO
	.align		4
        /*001c*/ 	.byte	0x04, 0x17
        /*001e*/ 	.short	(.L_882 - .L_881)
.L_881:
        /*0020*/ 	.word	0x00000000
        /*0024*/ 	.short	0x0000
        /*0026*/ 	.short	0x0000
        /*0028*/ 	.byte	0x00, 0xf0, 0x41, 0x07


	//----- nvinfo : EIATTR_MAXREG_COUNT
	.align		4
.L_882:
        /*002c*/ 	.byte	0x03, 0x1b
        /*002e*/ 	.short	0x00ff


	//----- nvinfo : EIATTR_NUM_BARRIERS
	.align		4
        /*0030*/ 	.byte	0x02, 0x4c
        /*0032*/ 	.byte	0x01
	.zero		1


	//----- nvinfo : EIATTR_MERCURY_ISA_VERSION
	.align		4
        /*0034*/ 	.byte	0x03, 0x5f
        /*0036*/ 	.short	0x0000


	//----- nvinfo : EIATTR_COOP_GROUP_MASK_REGIDS
	.align		4
        /*0038*/ 	.byte	0x04, 0x29
        /*003a*/ 	.short	(.L_884 - .L_883)


	//   ....[0]....
.L_883:
        /*003c*/ 	.word	0xffffffff


	//   ....[1]....
        /*0040*/ 	.word	0xffffffff


	//   ....[2]....
        /*0044*/ 	.word	0xffffffff


	//   ....[3]....
        /*0048*/ 	.word	0xffffffff


	//   ....[4]....
        /*004c*/ 	.word	0xffffffff


	//   ....[5]....
        /*0050*/ 	.word	0xffffffff


	//   ....[6]....
        /*0054*/ 	.word	0xffffffff


	//   ....[7]....
        /*0058*/ 	.word	0xffffffff


	//   ....[8]....
        /*005c*/ 	.word	0xffffffff


	//   ....[9]....
        /*0060*/ 	.word	0xffffffff


	//   ....[10]....
        /*0064*/ 	.word	0xffffffff


	//   ....[11]....
        /*0068*/ 	.word	0xffffffff


	//----- nvinfo : EIATTR_COOP_GROUP_INSTR_OFFSETS
	.align		4
.L_884:
        /*006c*/ 	.byte	0x04, 0x28
        /*006e*/ 	.short	(.L_886 - .L_885)


	//   ....[0]....
.L_885:
        /*0070*/ 	.word	0x00006150


	//   ....[1]....
        /*0074*/ 	.word	0x00006170


	//   ....[2]....
        /*0078*/ 	.word	0x00006210


	//   ....[3]....
        /*007c*/ 	.word	0x00006220


	//   ....[4]....
        /*0080*/ 	.word	0x00009d50


	//   ....[5]....
        /*0084*/ 	.word	0x00009d60


	//   ....[6]....
        /*0088*/ 	.word	0x00009d80


	//   ....[7]....
        /*008c*/ 	.word	0x00009da0


	//   ....[8]....
        /*0090*/ 	.word	0x0000b4b0


	//   ....[9]....
        /*0094*/ 	.word	0x0000b4f0


	//   ....[10]....
        /*0098*/ 	.word	0x0000b520


	//   ....[11]....
        /*009c*/ 	.word	0x0000b530


	//----- nvinfo : EIATTR_EXIT_INSTR_OFFSETS
	.align		4
.L_886:
        /*00a0*/ 	.byte	0x04, 0x1c
        /*00a2*/ 	.short	(.L_888 - .L_887)


	//   ....[0]....
.L_887:
        /*00a4*/ 	.word	0x000002e0


	//   ....[1]....
        /*00a8*/ 	.word	0x00000ba0


	//   ....[2]....
        /*00ac*/ 	.word	0x00000bd0


	//   ....[3]....
        /*00b0*/ 	.word	0x0000cd70


	//   ....[4]....
        /*00b4*/ 	.word	0x0000ce60


	//   ....[5]....
        /*00b8*/ 	.word	0x0000ce80


	//----- nvinfo : EIATTR_CTAIDZ_USED
	.align		4
.L_888:
        /*00bc*/ 	.byte	0x01, 0x04
	.zero		2


	//----- nvinfo : EIATTR_CRS_STACK_SIZE
	.align		4
        /*00c0*/ 	.byte	0x04, 0x1e
        /*00c2*/ 	.short	(.L_890 - .L_889)
.L_889:
        /*00c4*/ 	.word	0x00000000
.L_890:


//--------------------- .nv.info._ZN5flash24flash_fwd_splitkv_kernelI23Flash_fwd_kernel_traitsILi192ELi64ELi64ELi4ELb0ELb0EN7cutlass6half_tE19Flash_kernel_traitsILi192ELi64ELi64ELi4ES3_EELb0ELb0ELb0ELb0ELb1ELb0ELb0ELb1EEEvNS_16Flash_fwd_paramsE --------------------------
	.section	.nv.info._ZN5flash24flash_fwd_splitkv_kernelI23Flash_fwd_kernel_traitsILi192ELi64ELi64ELi4ELb0ELb0EN7cutlass6half_tE19Flash_kernel_traitsILi192ELi64ELi64ELi4ES3_EELb0ELb0ELb0ELb0ELb1ELb0ELb0ELb1EEEvNS_16Flash_fwd_paramsE,"",@"SHT_CUDA_INFO"
	.sectionflags	@""
	.align	4


	//----- nvinfo : EIATTR_CUDA_API_VERSION
	.align		4
        /*0000*/ 	.byte	0x04, 0x37
        /*0002*/ 	.short	(.L_892 - .L_891)
.L_891:
        /*0004*/ 	.word	0x00000082


	//----- nvinfo : EIATTR_SW2861232_WAR
	.align		4
.L_892:
        /*0008*/ 	.byte	0x01, 0x35
	.zero		2


	//----- nvinfo : EIATTR_PARAM_CBANK
	.align		4
        /*000c*/ 	.byte	0x04, 0x0a
        /*000e*/ 	.short	(.L_894 - .L_893)
	.align		4
.L_893:
        /*0010*/ 	.word	index@(.nv.constant0._ZN5flash24flash_fwd_splitkv_kernelI23Flash_fwd_kernel_traitsILi192ELi64ELi64ELi4ELb0ELb0EN7cutlass6half_tE19Flash_kernel_traitsILi192ELi64ELi64ELi4ES3_EELb0ELb0ELb0ELb0ELb1ELb0ELb0ELb1EEEvNS_16Flash_fwd_paramsE)
        /*0014*/ 	.short	0x0160
        /*0016*/ 	.short	0x01d0


	//----- nvinfo : EIATTR_CBANK_PARAM_SIZE
	.align		4
.L_894:
        /*0018*/ 	.byte	0x03, 0x19
        /*001a*/ 	.short	0x01d0


	//----- nvinfo : EIATTR_KPARAM_INFO
	.align		4
        /*001c*/ 	.byte	0x04, 0x17
        /*001e*/ 	.short	(.L_896 - .L_895)
.L_895:
        /*0020*/ 	.word	0x00000000
        /*0024*/ 	.short	0x0000
        /*0026*/ 	.short	0x0000
        /*0028*/ 	.byte	0x00, 0xf0, 0x41, 0x07


	//----- nvinfo : EIATTR_MAXREG_COUNT
	.align		4
.L_896:
        /*002c*/ 	.byte	0x03, 0x1b
        /*002e*/ 	.short	0x00ff


	//----- nvinfo : EIATTR_NUM_BARRIERS
	.align		4
        /*0030*/ 	.byte	0x02, 0x4c
        /*0032*/ 	.byte	0x01
	.zero		1


	//----- nvinfo : EIATTR_MERCURY_ISA_VERSION
	.align		4
        /*0034*/ 	.byte	0x03, 0x5f
        /*0036*/ 	.short	0x0000


	//----- nvinfo : EIATTR_COOP_GROUP_MASK_REGIDS
	.align		4
        /*0038*/ 	.byte	0x04, 0x29
        /*003a*/ 	.short	(.L_898 - .L_897)


	//   ....[0]....
.L_897:
        /*003c*/ 	.word	0xffffffff


	//   ....[1]....
        /*0040*/ 	.word	0xffffffff


	//   ....[2]....
        /*0044*/ 	.word	0xffffffff


	//   ....[3]....
        /*0048*/ 	.word	0xffffffff


	//   ....[4]....
        /*004c*/ 	.word	0xffffffff


	//   ....[5]....
        /*0050*/ 	.word	0xffffffff


	//   ....[6]....
        /*0054*/ 	.word	0xffffffff


	//   ....[7]....
        /*0058*/ 	.word	0xffffffff


	//   ....[8]....
        /*005c*/ 	.word	0xffffffff


	//   ....[9]....
        /*0060*/ 	.word	0xffffffff


	//   ....[10]....
        /*0064*/ 	.word	0xffffffff


	//   ....[11]....
        /*0068*/ 	.word	0xffffffff


	//----- nvinfo : EIATTR_COOP_GROUP_INSTR_OFFSETS
	.align		4
.L_898:
        /*006c*/ 	.byte	0x04, 0x28
        /*006e*/ 	.short	(.L_900 - .L_899)


	//   ....[0]....
.L_899:
        /*0070*/ 	.word	0x00012fe0


	//   ....[1]....
        /*0074*/ 	.word	0x00013000


	//   ....[2]....
        /*0078*/ 	.word	0x000130b0


	//   ....[3]....
        /*007c*/ 	.word	0x000130c0


	//   ....[4]....
        /*0080*/ 	.word	0x00015950


	//   ....[5]....
        /*0084*/ 	.word	0x00015970


	//   ....[6]....
        /*0088*/ 	.word	0x000159a0


	//   ....[7]....
        /*008c*/ 	.word	0x000159b0


	//   ....[8]....
        /*0090*/ 	.word	0x000170a0


	//   ....[9]....
        /*0094*/ 	.word	0x000170e0


	//   ....[10]....
        /*0098*/ 	.word	0x00017110


	//   ....[11]....
        /*009c*/ 	.word	0x00017120


	//----- nvinfo : EIATTR_EXIT_INSTR_OFFSETS
	.align		4
.L_900:
        /*00a0*/ 	.byte	0x04, 0x1c
        /*00a2*/ 	.short	(.L_902 - .L_901)


	//   ....[0]....
.L_901:
        /*00a4*/ 	.word	0x00000320


	//   ....[1]....
        /*00a8*/ 	.word	0x00000b00


	//   ....[2]....
        /*00ac*/ 	.word	0x00000b30


	//   ....[3]....
        /*00b0*/ 	.word	0x00018870


	//   ....[4]....
        /*00b4*/ 	.word	0x00018950


	//----- nvinfo : EIATTR_CTAIDZ_USED
	.align		4
.L_902:
        /*00b8*/ 	.byte	0x01, 0x04
	.zero		2


	//----- nvinfo : EIATTR_CRS_STACK_SIZE
	.align		4
        /*00bc*/ 	.byte	0x04, 0x1e
        /*00be*/ 	.short	(.L_904 - .L_903)
.L_903:
        /*00c0*/ 	.word	0x00000000
.L_904:


//--------------------- .nv.info._ZN5flash24flash_fwd_splitkv_kernelI23Flash_fwd_kernel_traitsILi192ELi64ELi64ELi4ELb0ELb0EN7cutlass6half_tE19Flash_kernel_traitsILi192ELi64ELi64ELi4ES3_EELb0ELb0ELb0ELb0ELb1ELb1ELb0ELb1EEEvNS_16Flash_fwd_paramsE --------------------------
	.section	.nv.info._ZN5flash24flash_fwd_splitkv_kernelI23Flash_fwd_kernel_traitsILi192ELi64ELi64ELi4ELb0ELb0EN7cutlass6half_tE19Flash_kernel_traitsILi192ELi64ELi64ELi4ES3_EELb0ELb0ELb0ELb0ELb1ELb1ELb0ELb1EEEvNS_16Flash_fwd_paramsE,"",@"SHT_CUDA_INFO"
	.sectionflags	@""
	.align	4


	//----- nvinfo : EIATTR_CUDA_API_VERSION
	.align		4
        /*0000*/ 	.byte	0x04, 0x37
        /*0002*/ 	.short	(.L_906 - .L_905)
.L_905:
        /*0004*/ 	.word	0x00000082


	//----- nvinfo : EIATTR_SW2861232_WAR
	.align		4
.L_906:
        /*0008*/ 	.byte	0x01, 0x35
	.zero		2


	//----- nvinfo : EIATTR_PARAM_CBANK
	.align		4
        /*000c*/ 	.byte	0x04, 0x0a
        /*000e*/ 	.short	(.L_908 - .L_907)
	.align		4
.L_907:
        /*0010*/ 	.word	index@(.nv.constant0._ZN5flash24flash_fwd_splitkv_kernelI23Flash_fwd_kernel_traitsILi192ELi64ELi64ELi4ELb0ELb0EN7cutlass6half_tE19Flash_kernel_traitsILi192ELi64ELi64ELi4ES3_EELb0ELb0ELb0ELb0ELb1ELb1ELb0ELb1EEEvNS_16Flash_fwd_paramsE)
        /*0014*/ 	.short	0x0160
        /*0016*/ 	.short	0x01d0


	//----- nvinfo : EIATTR_CBANK_PARAM_SIZE
	.align		4
.L_908:
        /*0018*/ 	.byte	0x03, 0x19
        /*001a*/ 	.short	0x01d0


	//----- nvinfo : EIATTR_KPARAM_INFO
	.align		4
        /*001c*/ 	.byte	0x04, 0x17
        /*001e*/ 	.short	(.L_910 - .L_909)
.L_909:
        /*0020*/ 	.word	0x00000000
        /*0024*/ 	.short	0x0000
        /*0026*/ 	.short	0x0000
        /*0028*/ 	.byte	0x00, 0xf0, 0x41, 0x07


	//----- nvinfo : EIATTR_MAXREG_COUNT
	.align		4
.L_910:
        /*002c*/ 	.byte	0x03, 0x1b
        /*002e*/ 	.short	0x00ff


	//----- nvinfo : EIATTR_NUM_BARRIERS
	.align		4
        /*0030*/ 	.byte	0x02, 0x4c
        /*0032*/ 	.byte	0x01
	.zero		1


	//----- nvinfo : EIATTR_MERCURY_ISA_VERSION
	.align		4
        /*0034*/ 	.byte	0x03, 0x5f
        /*0036*/ 	.short	0x0000


	//----- nvinfo : EIATTR_COOP_GROUP_MASK_REGIDS
	.align		4
        /*0038*/ 	.byte	0x04, 0x29
        /*003a*/ 	.short	(.L_912 - .L_911)


	//   ....[0]....
.L_911:
        /*003c*/ 	.word	0xffffffff


	//   ....[1]....
        /*0040*/ 	.word	0xffffffff


	//   ....[2]....
        /*0044*/ 	.word	0xffffffff


	//   ....[3]....
        /*0048*/ 	.word	0xffffffff


	//   ....[4]....
        /*004c*/ 	.word	0xffffffff


	//   ....[5]....
        /*0050*/ 	.word	0xffffffff


	//   ....[6]....
        /*0054*/ 	.word	0xffffffff


	//   ....[7]....
        /*0058*/ 	.word	0xffffffff


	//   ....[8]....
        /*005c*/ 	.word	0xffffffff


	//   ....[9]....
        /*0060*/ 	.word	0xffffffff


	//   ....[10]....
        /*0064*/ 	.word	0xffffffff


	//   ....[11]....
        /*0068*/ 	.word	0xffffffff


	//----- nvinfo : EIATTR_COOP_GROUP_INSTR_OFFSETS
	.align		4
.L_912:
        /*006c*/ 	.byte	0x04, 0x28
        /*006e*/ 	.short	(.L_914 - .L_913)


	//   ....[0]....
.L_913:
        /*0070*/ 	.word	0x00013350


	//   ....[1]....
        /*0074*/ 	.word	0x00013370


	//   ....[2]....
        /*0078*/ 	.word	0x00013420


	//   ....[3]....
        /*007c*/ 	.word	0x00013430


	//   ....[4]....
        /*0080*/ 	.word	0x00016090


	//   ....[5]....
        /*0084*/ 	.word	0x000160b0


	//   ....[6]....
        /*0088*/ 	.word	0x000160e0


	//   ....[7]....
        /*008c*/ 	.word	0x000160f0


	//   ....[8]....
        /*0090*/ 	.word	0x00017810


	//   ....[9]....
        /*0094*/ 	.word	0x00017850


	//   ....[10]....
        /*0098*/ 	.word	0x00017880


	//   ....[11]....
        /*009c*/ 	.word	0x00017890


	//----- nvinfo : EIATTR_EXIT_INSTR_OFFSETS
	.align		4
.L_914:
        /*00a0*/ 	.byte	0x04, 0x1c
        /*00a2*/ 	.short	(.L_916 - .L_915)


	//   ....[0]....
.L_915:
        /*00a4*/ 	.word	0x00000320


	//   ....[1]....
        /*00a8*/ 	.word	0x00000b00


	//   ....[2]....
        /*00ac*/ 	.word	0x00000b30


	//   ....[3]....
        /*00b0*/ 	.word	0x00018fe0


	//   ....[4]....
        /*00b4*/ 	.word	0x000190c0


	//----- nvinfo : EIATTR_CTAIDZ_USED
	.align		4
.L_916:
        /*00b8*/ 	.byte	0x01, 0x04
	.zero		2


	//----- nvinfo : EIATTR_CRS_STACK_SIZE
	.align		4
        /*00bc*/ 	.byte	0x04, 0x1e
        /*00be*/ 	.short	(.L_918 - .L_917)
.L_917:
        /*00c0*/ 	.word	0x00000000
.L_918:


//--------------------- .nv.info._ZN5flash24flash_fwd_splitkv_kernelI23Flash_fwd_kernel_traitsILi192ELi64ELi64ELi4ELb0ELb0EN7cutlass6half_tE19Flash_kernel_traitsILi192ELi64ELi64ELi4ES3_EELb0ELb0ELb1ELb0ELb0ELb0ELb0ELb1EEEvNS_16Flash_fwd_paramsE --------------------------
	.section	.nv.info._ZN5flash24flash_fwd_splitkv_kernelI23Flash_fwd_kernel_traitsILi192ELi64ELi64ELi4ELb0ELb0EN7cutlass6half_tE19Flash_kernel_traitsILi192ELi64ELi64ELi4ES3_EELb0ELb0ELb1ELb0ELb0ELb0ELb0ELb1EEEvNS_16Flash_fwd_paramsE,"",@"SHT_CUDA_INFO"
	.sectionflags	@""
	.align	4


	//----- nvinfo : EIATTR_CUDA_API_VERSION
	.align		4
        /*0000*/ 	.byte	0x04, 0x37
        /*0002*/ 	.short	(.L_920 - .L_919)
.L_919:
        /*0004*/ 	.word	0x00000082


	//----- nvinfo : EIATTR_SW2861232_WAR
	.align		4
.L_920:
        /*0008*/ 	.byte	0x01, 0x35
	.zero		2


	//----- nvinfo : EIATTR_PARAM_CBANK
	.align		4
        /*000c*/ 	.byte	0x04, 0x0a
        /*000e*/ 	.short	(.L_922 - .L_921)
	.align		4
.L_921:
        /*0010*/ 	.word	index@(.nv.constant0._ZN5flash24flash_fwd_splitkv_kernelI23Flash_fwd_kernel_traitsILi192ELi64ELi64ELi4ELb0ELb0EN7cutlass6half_tE19Flash_kernel_traitsILi192ELi64ELi64ELi4ES3_EELb0ELb0ELb1ELb0ELb0ELb0ELb0ELb1EEEvNS_16Flash_fwd_paramsE)
        /*0014*/ 	.short	0x0160
        /*0016*/ 	.short	0x01d0


	//----- nvinfo : EIATTR_CBANK_PARAM_SIZE
	.align		4
.L_922:
        /*0018*/ 	.byte	0x03, 0x19
        /*001a*/ 	.short	0x01d0


	//----- nvinfo : EIATTR_KPARAM_INFO
	.align		4
        /*001c*/ 	.byte	0x04, 0x17
        /*001e*/ 	.short	(.L_924 - .L_923)
.L_923:
        /*0020*/ 	.word	0x00000000
        /*0024*/ 	.short	0x0000
        /*0026*/ 	.short	0x0000
        /*0028*/ 	.byte	0x00, 0xf0, 0x41, 0x07


	//----- nvinfo : EIATTR_MAXREG_COUNT
	.align		4
.L_924:
        /*002c*/ 	.byte	0x03, 0x1b
        /*002e*/ 	.short	0x00ff


	//----- nvinfo : EIATTR_NUM_BARRIERS
	.align		4
        /*0030*/ 	.byte	0x02, 0x4c
        /*0032*/ 	.byte	0x01
	.zero		1


	//----- nvinfo : EIATTR_MERCURY_ISA_VERSION
	.align		4
        /*0034*/ 	.byte	0x03, 0x5f
        /*0036*/ 	.short	0x0000


	//----- nvinfo : EIATTR_COOP_GROUP_MASK_REGIDS
	.align		4
        /*0038*/ 	.byte	0x04, 0x29
        /*003a*/ 	.short	(.L_926 - .L_925)


	//   ....[0]....
.L_925:
        /*003c*/ 	.word	0xffffffff


	//   ....[1]....
        /*0040*/ 	.word	0xffffffff


	//   ....[2]....
        /*0044*/ 	.word	0xffffffff


	//   ....[3]....
        /*0048*/ 	.word	0xffffffff


	//   ....[4]....
        /*004c*/ 	.word	0xffffffff


	//   ....[5]....
        /*0050*/ 	.word	0xffffffff


	//   ....[6]....
        /*0054*/ 	.word	0xffffffff


	//   ....[7]....
        /*0058*/ 	.word	0xffffffff


	//   ....[8]....
        /*005c*/ 	.word	0xffffffff


	//   ....[9]....
        /*0060*/ 	.word	0xffffffff


	//   ....[10]....
        /*0064*/ 	.word	0xffffffff


	//   ....[11]....
        /*0068*/ 	.word	0xffffffff


	//----- nvinfo : EIATTR_COOP_GROUP_INSTR_OFFSETS
	.align		4
.L_926:
        /*006c*/ 	.byte	0x04, 0x28
        /*006e*/ 	.short	(.L_928 - .L_927)


	//   ....[0]....
.L_927:
        /*0070*/ 	.word	0x000160c0


	//   ....[1]....
        /*0074*/ 	.word	0x000160e0


	//   ....[2]....
        /*0078*/ 	.word	0x00016180


	//   ....[3]....
        /*007c*/ 	.word	0x00016190


	//   ....[4]....
        /*0080*/ 	.word	0x00019a00


	//   ....[5]....
        /*0084*/ 	.word	0x00019a10


	//   ....[6]....
        /*0088*/ 	.word	0x00019a40


	//   ....[7]....
        /*008c*/ 	.word	0x00019a60


	//   ....[8]....
        /*0090*/ 	.word	0x0001b160


	//   ....[9]....
        /*0094*/ 	.word	0x0001b1a0


	//   ....[10]....
        /*0098*/ 	.word	0x0001b1d0


	//   ....[11]....
        /*009c*/ 	.word	0x0001b1e0


	//----- nvinfo : EIATTR_EXIT_INSTR_OFFSETS
	.align		4
.L_928:
        /*00a0*/ 	.byte	0x04, 0x1c
        /*00a2*/ 	.short	(.L_930 - .L_929)


	//   ....[0]....
.L_929:
        /*00a4*/ 	.word	0x00000310


	//   ....[1]....
        /*00a8*/ 	.word	0x00000bc0


	//   ....[2]....
        /*00ac*/ 	.word	0x00000bf0


	//   ....[3]....
        /*00b0*/ 	.word	0x0001ca60


	//   ....[4]....
        /*00b4*/ 	.word	0x0001cb60


	//   ....[5]....
        /*00b8*/ 	.word	0x0001cb80


	//----- nvinfo : EIATTR_CTAIDZ_USED
	.align		4
.L_930:
        /*00bc*/ 	.byte	0x01, 0x04
	.zero		2


	//----- nvinfo : EIATTR_CRS_STACK_SIZE
	.align		4
        /*00c0*/ 	.byte	0x04, 0x1e
        /*00c2*/ 	.short	(.L_932 - .L_931)
.L_931:
        /*00c4*/ 	.word	0x00000000
.L_932:


//--------------------- .nv.info._ZN5flash24flash_fwd_splitkv_kernelI23Flash_fwd_kernel_traitsILi192ELi64ELi64ELi4ELb0ELb0EN7cutlass6half_tE19Flash_kernel_traitsILi192ELi64ELi64ELi4ES3_EELb0ELb0ELb1ELb0ELb0ELb1ELb0ELb1EEEvNS_16Flash_fwd_paramsE --------------------------
	.section	.nv.info._ZN5flash24flash_fwd_splitkv_kernelI23Flash_fwd_kernel_traitsILi192ELi64ELi64ELi4ELb0ELb0EN7cutlass6half_tE19Flash_kernel_traitsILi192ELi64ELi64ELi4ES3_EELb0ELb0ELb1ELb0ELb0ELb1ELb0ELb1EEEvNS_16Flash_fwd_paramsE,"",@"SHT_CUDA_INFO"
	.sectionflags	@""
	.align	4


	//----- nvinfo : EIATTR_CUDA_API_VERSION
	.align		4
        /*0000*/ 	.byte	0x04, 0x37
        /*0002*/ 	.short	(.L_934 - .L_933)
.L_933:
        /*0004*/ 	.word	0x00000082


	//----- nvinfo : EIATTR_SW2861232_WAR
	.align		4
.L_934:
        /*0008*/ 	.byte	0x01, 0x35
	.zero		2


	//----- nvinfo : EIATTR_PARAM_CBANK
	.align		4
        /*000c*/ 	.byte	0x04, 0x0a
        /*000e*/ 	.short	(.L_936 - .L_935)
	.align		4
.L_935:
        /*0010*/ 	.word	index@(.nv.constant0._ZN5flash24flash_fwd_splitkv_kernelI23Flash_fwd_kernel_traitsILi192ELi64ELi64ELi4ELb0ELb0EN7cutlass6half_tE19Flash_kernel_traitsILi192ELi64ELi64ELi4ES3_EELb0ELb0ELb1ELb0ELb0ELb1ELb0ELb1EEEvNS_16Flash_fwd_paramsE)
        /*0014*/ 	.short	0x0160
        /*0016*/ 	.short	0x01d0


	//----- nvinfo : EIATTR_CBANK_PARAM_SIZE
	.align		4
.L_936:
        /*0018*/ 	.byte	0x03, 0x19
        /*001a*/ 	.short	0x01d0


	//----- nvinfo : EIATTR_KPARAM_INFO
	.align		4
        /*001c*/ 	.byte	0x04, 0x17
        /*001e*/ 	.short	(.L_938 - .L_937)
.L_937:
        /*0020*/ 	.word	0x00000000
        /*0024*/ 	.short	0x0000
        /*0026*/ 	.short	0x0000
        /*0028*/ 	.byte	0x00, 0xf0, 0x41, 0x07


	//----- nvinfo : EIATTR_MAXREG_COUNT
	.align		4
.L_938:
        /*002c*/ 	.byte	0x03, 0x1b
        /*002e*/ 	.short	0x00ff


	//----- nvinfo : EIATTR_NUM_BARRIERS
	.align		4
        /*0030*/ 	.byte	0x02, 0x4c
        /*0032*/ 	.byte	0x01
	.zero		1


	//----- nvinfo : EIATTR_MERCURY_ISA_VERSION
	.align		4
        /*0034*/ 	.byte	0x03, 0x5f
        /*0036*/ 	.short	0x0000


	//----- nvinfo : EIATTR_COOP_GROUP_MASK_REGIDS
	.align		4
        /*0038*/ 	.byte	0x04, 0x29
        /*003a*/ 	.short	(.L_940 - .L_939)


	//   ....[0]....
.L_939:
        /*003c*/ 	.word	0xffffffff


	//   ....[1]....
        /*0040*/ 	.word	0xffffffff


	//   ....[2]....
        /*0044*/ 	.word	0xffffffff


	//   ....[3]....
        /*0048*/ 	.word	0xffffffff


	//   ....[4]....
        /*004c*/ 	.word	0xffffffff


	//   ....[5]....
        /*0050*/ 	.word	0xffffffff


	//   ....[6]....
        /*0054*/ 	.word	0xffffffff


	//   ....[7]....
        /*0058*/ 	.word	0xffffffff


	//   ....[8]....
        /*005c*/ 	.word	0xffffffff


	//   ....[9]....
        /*0060*/ 	.word	0xffffffff


	//   ....[10]....
        /*0064*/ 	.word	0xffffffff


	//   ....[11]....
        /*0068*/ 	.word	0xffffffff


	//----- nvinfo : EIATTR_COOP_GROUP_INSTR_OFFSETS
	.align		4
.L_940:
        /*006c*/ 	.byte	0x04, 0x28
        /*006e*/ 	.short	(.L_942 - .L_941)


	//   ....[0]....
.L_941:
        /*0070*/ 	.word	0x00016540


	//   ....[1]....
        /*0074*/ 	.word	0x00016560


	//   ....[2]....
        /*0078*/ 	.word	0x00016600


	//   ....[3]....
        /*007c*/ 	.word	0x00016610


	//   ....[4]....
        /*0080*/ 	.word	0x0001a240


	//   ....[5]....
        /*0084*/ 	.word	0x0001a260


	//   ....[6]....
        /*0088*/ 	.word	0x0001a290


	//   ....[7]....
        /*008c*/ 	.word	0x0001a2b0


	//   ....[8]....
        /*0090*/ 	.word	0x0001b9e0


	//   ....[9]....
        /*0094*/ 	.word	0x0001ba20


	//   ....[10]....
        /*0098*/ 	.word	0x0001ba50


	//   ....[11]....
        /*009c*/ 	.word	0x0001ba60


	//----- nvinfo : EIATTR_EXIT_INSTR_OFFSETS
	.align		4
.L_942:
        /*00a0*/ 	.byte	0x04, 0x1c
        /*00a2*/ 	.short	(.L_944 - .L_943)


	//   ....[0]....
.L_943:
        /*00a4*/ 	.word	0x00000310


	//   ....[1]....
        /*00a8*/ 	.word	0x00000bc0


	//   ....[2]....
        /*00ac*/ 	.word	0x00000bf0


	//   ....[3]....
        /*00b0*/ 	.word	0x0001d2e0


	//   ....[4]....
        /*00b4*/ 	.word	0x0001d3e0


	//   ....[5]....
        /*00b8*/ 	.word	0x0001d400


	//----- nvinfo : EIATTR_CTAIDZ_USED
	.align		4
.L_944:
        /*00bc*/ 	.byte	0x01, 0x04
	.zero		2


	//----- nvinfo : EIATTR_CRS_STACK_SIZE
	.align		4
        /*00c0*/ 	.byte	0x04, 0x1e
        /*00c2*/ 	.short	(.L_946 - .L_945)
.L_945:
        /*00c4*/ 	.word	0x00000000
.L_946:


//--------------------- .nv.info._ZN5flash24flash_fwd_splitkv_kernelI23Flash_fwd_kernel_traitsILi192ELi64ELi64ELi4ELb0ELb0EN7cutlass6half_tE19Flash_kernel_traitsILi192ELi64ELi64ELi4ES3_EELb0ELb0ELb0ELb0ELb1ELb0ELb1ELb0EEEvNS_16Flash_fwd_paramsE --------------------------
	.section	.nv.info._ZN5flash24flash_fwd_splitkv_kernelI23Flash_fwd_kernel_traitsILi192ELi64ELi64ELi4ELb0ELb0EN7cutlass6half_tE19Flash_kernel_traitsILi192ELi64ELi64ELi4ES3_EELb0ELb0ELb0ELb0ELb1ELb0ELb1ELb0EEEvNS_16Flash_fwd_paramsE,"",@"SHT_CUDA_INFO"
	.sectionflags	@""
	.align	4


	//----- nvinfo : EIATTR_CUDA_API_VERSION
	.align		4
        /*0000*/ 	.byte	0x04, 0x37
        /*0002*/ 	.short	(.L_948 - .L_947)
.L_947:
        /*0004*/ 	.word	0x00000082


	//----- nvinfo : EIATTR_SW2861232_WAR
	.align		4
.L_948:
        /*0008*/ 	.byte	0x01, 0x35
	.zero		2


	//----- nvinfo : EIATTR_PARAM_CBANK
	.align		4
        /*000c*/ 	.byte	0x04, 0x0a
        /*000e*/ 	.short	(.L_950 - .L_949)
	.align		4
.L_949:
        /*0010*/ 	.word	index@(.nv.constant0._ZN5flash24flash_fwd_splitkv_kernelI23Flash_fwd_kernel_traitsILi192ELi64ELi64ELi4ELb0ELb0EN7cutlass6half_tE19Flash_kernel_traitsILi192ELi64ELi64ELi4ES3_EELb0ELb0ELb0ELb0ELb1ELb0ELb1ELb0EEEvNS_16Flash_fwd_paramsE)
        /*0014*/ 	.short	0x0160
        /*0016*/ 	.short	0x01d0


	//----- nvinfo : EIATTR_CBANK_PARAM_SIZE
	.align		4
.L_950:
        /*0018*/ 	.byte	0x03, 0x19
        /*001a*/ 	.short	0x01d0


	//----- nvinfo : EIATTR_KPARAM_INFO
	.align		4
        /*001c*/ 	.byte	0x04, 0x17
        /*001e*/ 	.short	(.L_952 - .L_951)
.L_951:
        /*0020*/ 	.word	0x00000000
        /*0024*/ 	.short	0x0000
        /*0026*/ 	.short	0x0000
        /*0028*/ 	.byte	0x00, 0xf0, 0x41, 0x07


	//----- nvinfo : EIATTR_MAXREG_COUNT
	.align		4
.L_952:
        /*002c*/ 	.byte	0x03, 0x1b
        /*002e*/ 	.short	0x00ff


	//----- nvinfo : EIATTR_NUM_BARRIERS
	.align		4
        /*0030*/ 	.byte	0x02, 0x4c
        /*0032*/ 	.byte	0x01
	.zero		1


	//----- nvinfo : EIATTR_MERCURY_ISA_VERSION
	.align		4
        /*0034*/ 	.byte	0x03, 0x5f
        /*0036*/ 	.short	0x0000


	//----- nvinfo : EIATTR_COOP_GROUP_MASK_REGIDS
	.align		4
        /*0038*/ 	.byte	0x04, 0x29
        /*003a*/ 	.short	(.L_954 - .L_953)


	//   ....[0]....
.L_953:
        /*003c*/ 	.word	0xffffffff


	//   ....[1]....
        /*0040*/ 	.word	0xffffffff


	//   ....[2]....
        /*0044*/ 	.word	0xffffffff


	//   ....[3]....
        /*0048*/ 	.word	0xffffffff


	//   ....[4]....
        /*004c*/ 	.word	0xffffffff


	//   ....[5]....
        /*0050*/ 	.word	0xffffffff


	//   ....[6]....
        /*0054*/ 	.word	0xffffffff


	//   ....[7]....
        /*0058*/ 	.word	0xffffffff


	//   ....[8]....
        /*005c*/ 	.word	0xffffffff


	//   ....[9]....
        /*0060*/ 	.word	0xffffffff


	//   ....[10]....
        /*0064*/ 	.word	0xffffffff


	//   ....[11]....
        /*0068*/ 	.word	0xffffffff


	//----- nvinfo : EIATTR_COOP_GROUP_INSTR_OFFSETS
	.align		4
.L_954:
        /*006c*/ 	.byte	0x04, 0x28
        /*006e*/ 	.short	(.L_956 - .L_955)


	//   ....[0]....
.L_955:
        /*0070*/ 	.word	0x00003c90


	//   ....[1]....
        /*0074*/ 	.word	0x00003cb0


	//   ....[2]....
        /*0078*/ 	.word	0x00003d50


	//   ....[3]....
        /*007c*/ 	.word	0x00003d60


	//   ....[4]....
        /*0080*/ 	.word	0x00006600


	//   ....[5]....
        /*0084*/ 	.word	0x00006620


	//   ....[6]....
        /*0088*/ 	.word	0x00006650


	//   ....[7]....
        /*008c*/ 	.word	0x00006660


	//   ....[8]....
        /*0090*/ 	.word	0x00007d50


	//   ....[9]....
        /*0094*/ 	.word	0x00007d90


	//   ....[10]....
        /*0098*/ 	.word	0x00007e00


	//   ....[11]....
        /*009c*/ 	.word	0x00007e20


	//----- nvinfo : EIATTR_EXIT_INSTR_OFFSETS
	.align		4
.L_956:
        /*00a0*/ 	.byte	0x04, 0x1c
        /*00a2*/ 	.short	(.L_958 - .L_957)


	//   ....[0]....
.L_957:
        /*00a4*/ 	.word	0x00000420


	//   ....[1]....
        /*00a8*/ 	.word	0x00000bd0


	//   ....[2]....
        /*00ac*/ 	.word	0x00000c00


	//   ....[3]....
        /*00b0*/ 	.word	0x000090e0


	//   ....[4]....
        /*00b4*/ 	.word	0x00009120


	//----- nvinfo : EIATTR_CTAIDZ_USED
	.align		4
.L_958:
        /*00b8*/ 	.byte	0x01, 0x04
	.zero		2


	//----- nvinfo : EIATTR_CRS_STACK_SIZE
	.align		4
        /*00bc*/ 	.byte	0x04, 0x1e
        /*00be*/ 	.short	(.L_960 - .L_959)
.L_959:
        /*00c0*/ 	.word	0x00000000
.L_960:


//--------------------- .nv.info._ZN5flash24flash_fwd_splitkv_kernelI23Flash_fwd_kernel_traitsILi192ELi64ELi64ELi4ELb0ELb0EN7cutlass6half_tE19Flash_kernel_traitsILi192ELi64ELi64ELi4ES3_EELb0ELb0ELb0ELb0ELb1ELb1ELb1ELb0EEEvNS_16Flash_fwd_paramsE --------------------------
	.section	.nv.info._ZN5flash24flash_fwd_splitkv_kernelI23Flash_fwd_kernel_traitsILi192ELi64ELi64ELi4ELb0ELb0EN7cutlass6half_tE19Flash_kernel_traitsILi192ELi64ELi64ELi4ES3_EELb0ELb0ELb0ELb0ELb1ELb1ELb1ELb0EEEvNS_16Flash_fwd_paramsE,"",@"SHT_CUDA_INFO"
	.sectionflags	@""
	.align	4


	//----- nvinfo : EIATTR_CUDA_API_VERSION
	.align		4
        /*0000*/ 	.byte	0x04, 0x37
        /*0002*/ 	.short	(.L_962 - .L_961)
.L_961:
        /*0004*/ 	.word	0x00000082


	//----- nvinfo : EIATTR_SW2861232_WAR
	.align		4
.L_962:
        /*0008*/ 	.byte	0x01, 0x35
	.zero		2


	//----- nvinfo : EIATTR_PARAM_CBANK
	.align		4
        /*000c*/ 	.byte	0x04, 0x0a
        /*000e*/ 	.short	(.L_964 - .L_963)
	.align		4
.L_963:
        /*0010*/ 	.word	index@(.nv.constant0._ZN5flash24flash_fwd_splitkv_kernelI23Flash_fwd_kernel_traitsILi192ELi64ELi64ELi4ELb0ELb0EN7cutlass6half_tE19Flash_kernel_traitsILi192ELi64ELi64ELi4ES3_EELb0ELb0ELb0ELb0ELb1ELb1ELb1ELb0EEEvNS_16Flash_fwd_paramsE)
        /*0014*/ 	.short	0x0160
        /*0016*/ 	.short	0x01d0


	//----- nvinfo : EIATTR_CBANK_PARAM_SIZE
	.align		4
.L_964:
        /*0018*/ 	.byte	0x03, 0x19
        /*001a*/ 	.short	0x01d0


	//----- nvinfo : EIATTR_KPARAM_INFO
	.align		4
        /*001c*/ 	.byte	0x04, 0x17
        /*001e*/ 	.short	(.L_966 - .L_965)
.L_965:
        /*0020*/ 	.word	0x00000000
        /*0024*/ 	.short	0x0000
        /*0026*/ 	.short	0x0000
        /*0028*/ 	.byte	0x00, 0xf0, 0x41, 0x07


	//----- nvinfo : EIATTR_MAXREG_COUNT
	.align		4
.L_966:
        /*002c*/ 	.byte	0x03, 0x1b
        /*002e*/ 	.short	0x00ff


	//----- nvinfo : EIATTR_NUM_BARRIERS
	.align		4
        /*0030*/ 	.byte	0x02, 0x4c
        /*0032*/ 	.byte	0x01
	.zero		1


	//----- nvinfo : EIATTR_MERCURY_ISA_VERSION
	.align		4
        /*0034*/ 	.byte	0x03, 0x5f
        /*0036*/ 	.short	0x0000


	//----- nvinfo : EIATTR_COOP_GROUP_MASK_REGIDS
	.align		4
        /*0038*/ 	.byte	0x04, 0x29
        /*003a*/ 	.short	(.L_968 - .L_967)


	//   ....[0]....
.L_967:
        /*003c*/ 	.word	0xffffffff


	//   ....[1]....
        /*0040*/ 	.word	0xffffffff


	//   ....[2]....
        /*0044*/ 	.word	0xffffffff


	//   ....[3]....
        /*0048*/ 	.word	0xffffffff


	//   ....[4]....
        /*004c*/ 	.word	0xffffffff


	//   ....[5]....
        /*0050*/ 	.word	0xffffffff


	//   ....[6]....
        /*0054*/ 	.word	0xffffffff


	//   ....[7]....
        /*0058*/ 	.word	0xffffffff


	//   ....[8]....
        /*005c*/ 	.word	0xffffffff


	//   ....[9]....
        /*0060*/ 	.word	0xffffffff


	//   ....[10]....
        /*0064*/ 	.word	0xffffffff


	//   ....[11]....
        /*0068*/ 	.word	0xffffffff


	//----- nvinfo : EIATTR_COOP_GROUP_INSTR_OFFSETS
	.align		4
.L_968:
        /*006c*/ 	.byte	0x04, 0x28
        /*006e*/ 	.short	(.L_970 - .L_969)


	//   ....[0]....
.L_969:
        /*0070*/ 	.word	0x00004090


	//   ....[1]....
        /*0074*/ 	.word	0x000040b0


	//   ....[2]....
        /*0078*/ 	.word	0x00004150


	//   ....[3]....
        /*007c*/ 	.word	0x00004160


	//   ....[4]....
        /*0080*/ 	.word	0x00006e30


	//   ....[5]....
        /*0084*/ 	.word	0x00006e40


	//   ....[6]....
        /*0088*/ 	.word	0x00006e90


	//   ....[7]....
        /*008c*/ 	.word	0x00006ea0


	//   ....[8]....
        /*0090*/ 	.word	0x00008550


	//   ....[9]....
        /*0094*/ 	.word	0x00008590


	//   ....[10]....
        /*0098*/ 	.word	0x00008600


	//   ....[11]....
        /*009c*/ 	.word	0x00008620


	//----- nvinfo : EIATTR_EXIT_INSTR_OFFSETS
	.align		4
.L_970:
        /*00a0*/ 	.byte	0x04, 0x1c
        /*00a2*/ 	.short	(.L_972 - .L_971)


	//   ....[0]....
.L_971:
        /*00a4*/ 	.word	0x00000420


	//   ....[1]....
        /*00a8*/ 	.word	0x00000bd0


	//   ....[2]....
        /*00ac*/ 	.word	0x00000c00


	//   ....[3]....
        /*00b0*/ 	.word	0x000098e0


	//   ....[4]....
        /*00b4*/ 	.word	0x00009920


	//----- nvinfo : EIATTR_CTAIDZ_USED
	.align		4
.L_972:
        /*00b8*/ 	.byte	0x01, 0x04
	.zero		2


	//----- nvinfo : EIATTR_CRS_STACK_SIZE
	.align		4
        /*00bc*/ 	.byte	0x04, 0x1e
        /*00be*/ 	.short	(.L_974 - .L_973)
.L_973:
        /*00c0*/ 	.word	0x00000000
.L_974:


//--------------------- .nv.info._ZN5flash24flash_fwd_splitkv_kernelI23Flash_fwd_kernel_traitsILi192ELi64ELi64ELi4ELb0ELb0EN7cutlass6half_tE19Flash_kernel_traitsILi192ELi64ELi64ELi4ES3_EELb0ELb0ELb1ELb0ELb0ELb0ELb1ELb0EEEvNS_16Flash_fwd_paramsE --------------------------
	.section	.nv.info._ZN5flash24flash_fwd_splitkv_kernelI23Flash_fwd_kernel_traitsILi192ELi64ELi64ELi4ELb0ELb0EN7cutlass6half_tE19Flash_kernel_traitsILi192ELi64ELi64ELi4ES3_EELb0ELb0ELb1ELb0ELb0ELb0ELb1ELb0EEEvNS_16Flash_fwd_paramsE,"",@"SHT_CUDA_INFO"
	.sectionflags	@""
	.align	4


	//----- nvinfo : EIATTR_CUDA_API_VERSION
	.align		4
        /*0000*/ 	.byte	0x04, 0x37
        /*0002*/ 	.short	(.L_976 - .L_975)
.L_975:
        /*0004*/ 	.word	0x00000082


	//----- nvinfo : EIATTR_SW2861232_WAR
	.align		4
.L_976:
        /*0008*/ 	.byte	0x01, 0x35
	.zero		2


	//----- nvinfo : EIATTR_PARAM_CBANK
	.align		4
        /*000c*/ 	.byte	0x04, 0x0a
        /*000e*/ 	.short	(.L_978 - .L_977)
	.align		4
.L_977:
        /*0010*/ 	.word	index@(.nv.constant0._ZN5flash24flash_fwd_splitkv_kernelI23Flash_fwd_kernel_traitsILi192ELi64ELi64ELi4ELb0ELb0EN7cutlass6half_tE19Flash_kernel_traitsILi192ELi64ELi64ELi4ES3_EELb0ELb0ELb1ELb0ELb0ELb0ELb1ELb0EEEvNS_16Flash_fwd_paramsE)
        /*0014*/ 	.short	0x0160
        /*0016*/ 	.short	0x01d0


	//----- nvinfo : EIATTR_CBANK_PARAM_SIZE
	.align		4
.L_978:
        /*0018*/ 	.byte	0x03, 0x19
        /*001a*/ 	.short	0x01d0


	//----- nvinfo : EIATTR_KPARAM_INFO
	.align		4
        /*001c*/ 	.byte	0x04, 0x17
        /*001e*/ 	.short	(.L_980 - .L_979)
.L_979:
        /*0020*/ 	.word	0x00000000
        /*0024*/ 	.short	0x0000
        /*0026*/ 	.short	0x0000
        /*0028*/ 	.byte	0x00, 0xf0, 0x41, 0x07


	//----- nvinfo : EIATTR_MAXREG_COUNT
	.align		4
.L_980:
        /*002c*/ 	.byte	0x03, 0x1b
        /*002e*/ 	.short	0x00ff


	//----- nvinfo : EIATTR_NUM_BARRIERS
	.align		4
        /*0030*/ 	.byte	0x02, 0x4c
        /*0032*/ 	.byte	0x01
	.zero		1


	//----- nvinfo : EIATTR_MERCURY_ISA_VERSION
	.align		4
        /*0034*/ 	.byte	0x03, 0x5f
        /*0036*/ 	.short	0x0000


	//----- nvinfo : EIATTR_COOP_GROUP_MASK_REGIDS
	.align		4
        /*0038*/ 	.byte	0x04, 0x29
        /*003a*/ 	.short	(.L_982 - .L_981)


	//   ....[0]....
.L_981:
        /*003c*/ 	.word	0xffffffff


	//   ....[1]....
        /*0040*/ 	.word	0xffffffff


	//   ....[2]....
        /*0044*/ 	.word	0xffffffff


	//   ....[3]....
        /*0048*/ 	.word	0xffffffff


	//   ....[4]....
        /*004c*/ 	.word	0xffffffff


	//   ....[5]....
        /*0050*/ 	.word	0xffffffff


	//   ....[6]....
        /*0054*/ 	.word	0xffffffff


	//   ....[7]....
        /*0058*/ 	.word	0xffffffff


	//   ....[8]....
        /*005c*/ 	.word	0xffffffff


	//   ....[9]....
        /*0060*/ 	.word	0xffffffff


	//   ....[10]....
        /*0064*/ 	.word	0xffffffff


	//   ....[11]....
        /*0068*/ 	.word	0xffffffff


	//----- nvinfo : EIATTR_COOP_GROUP_INSTR_OFFSETS
	.align		4
.L_982:
        /*006c*/ 	.byte	0x04, 0x28
        /*006e*/ 	.short	(.L_984 - .L_983)


	//   ....[0]....
.L_983:
        /*0070*/ 	.word	0x00006620


	//   ....[1]....
        /*0074*/ 	.word	0x00006640


	//   ....[2]....
        /*0078*/ 	.word	0x000066e0


	//   ....[3]....
        /*007c*/ 	.word	0x000066f0


	//   ....[4]....
        /*0080*/ 	.word	0x00009e80


	//   ....[5]....
        /*0084*/ 	.word	0x00009e90


	//   ....[6]....
        /*0088*/ 	.word	0x00009ec0


	//   ....[7]....
        /*008c*/ 	.word	0x00009ee0


	//   ....[8]....
        /*0090*/ 	.word	0x0000b5e0


	//   ....[9]....
        /*0094*/ 	.word	0x0000b620


	//   ....[10]....
        /*0098*/ 	.word	0x0000b6e0


	//   ....[11]....
        /*009c*/ 	.word	0x0000b6f0


	//----- nvinfo : EIATTR_EXIT_INSTR_OFFSETS
	.align		4
.L_984:
        /*00a0*/ 	.byte	0x04, 0x1c
        /*00a2*/ 	.short	(.L_986 - .L_985)


	//   ....[0]....
.L_985:
        /*00a4*/ 	.word	0x00000630


	//   ....[1]....
        /*00a8*/ 	.word	0x00001150


	//   ....[2]....
        /*00ac*/ 	.word	0x00001180


	//   ....[3]....
        /*00b0*/ 	.word	0x0000cd90


	//   ....[4]....
        /*00b4*/ 	.word	0x0000ce00


	//   ....[5]....
        /*00b8*/ 	.word	0x0000ce20


	//----- nvinfo : EIATTR_CTAIDZ_USED
	.align		4
.L_986:
        /*00bc*/ 	.byte	0x01, 0x04
	.zero		2


	//----- nvinfo : EIATTR_CRS_STACK_SIZE
	.align		4
        /*00c0*/ 	.byte	0x04, 0x1e
        /*00c2*/ 	.short	(.L_988 - .L_987)
.L_987:
        /*00c4*/ 	.word	0x00000000
.L_988:


//--------------------- .nv.info._ZN5flash24flash_fwd_splitkv_kernelI23Flash_fwd_kernel_traitsILi192ELi64ELi64ELi4ELb0ELb0EN7cutlass6half_tE19Flash_kernel_traitsILi192ELi64ELi64ELi4ES3_EELb0ELb0ELb1ELb0ELb0ELb1ELb1ELb0EEEvNS_16Flash_fwd_paramsE --------------------------
	.section	.nv.info._ZN5flash24flash_fwd_splitkv_kernelI23Flash_fwd_kernel_traitsILi192ELi64ELi64ELi4ELb0ELb0EN7cutlass6half_tE19Flash_kernel_traitsILi192ELi64ELi64ELi4ES3_EELb0ELb0ELb1ELb0ELb0ELb1ELb1ELb0EEEvNS_16Flash_fwd_paramsE,"",@"SHT_CUDA_INFO"
	.sectionflags	@""
	.align	4


	//----- nvinfo : EIATTR_CUDA_API_VERSION
	.align		4
        /*0000*/ 	.byte	0x04, 0x37
        /*0002*/ 	.short	(.L_990 - .L_989)
.L_989:
        /*0004*/ 	.word	0x00000082


	//----- nvinfo : EIATTR_SW2861232_WAR
	.align		4
.L_990:
        /*0008*/ 	.byte	0x01, 0x35
	.zero		2


	//----- nvinfo : EIATTR_PARAM_CBANK
	.align		4
        /*000c*/ 	.byte	0x04, 0x0a
        /*000e*/ 	.short	(.L_992 - .L_991)
	.align		4
.L_991:
        /*0010*/ 	.word	index@(.nv.constant0._ZN5flash24flash_fwd_splitkv_kernelI23Flash_fwd_kernel_traitsILi192ELi64ELi64ELi4ELb0ELb0EN7cutlass6half_tE19Flash_kernel_traitsILi192ELi64ELi64ELi4ES3_EELb0ELb0ELb1ELb0ELb0ELb1ELb1ELb0EEEvNS_16Flash_fwd_paramsE)
        /*0014*/ 	.short	0x0160
        /*0016*/ 	.short	0x01d0


	//----- nvinfo : EIATTR_CBANK_PARAM_SIZE
	.align		4
.L_992:
        /*0018*/ 	.byte	0x03, 0x19
        /*001a*/ 	.short	0x01d0


	//----- nvinfo : EIATTR_KPARAM_INFO
	.align		4
        /*001c*/ 	.byte	0x04, 0x17
        /*001e*/ 	.short	(.L_994 - .L_993)
.L_993:
        /*0020*/ 	.word	0x00000000
        /*0024*/ 	.short	0x0000
        /*0026*/ 	.short	0x0000
        /*0028*/ 	.byte	0x00, 0xf0, 0x41, 0x07


	//----- nvinfo : EIATTR_MAXREG_COUNT
	.align		4
.L_994:
        /*002c*/ 	.byte	0x03, 0x1b
        /*002e*/ 	.short	0x00ff


	//----- nvinfo : EIATTR_NUM_BARRIERS
	.align		4
        /*0030*/ 	.byte	0x02, 0x4c
        /*0032*/ 	.byte	0x01
	.zero		1


	//----- nvinfo : EIATTR_MERCURY_ISA_VERSION
	.align		4
        /*0034*/ 	.byte	0x03, 0x5f
        /*0036*/ 	.short	0x0000


	//----- nvinfo : EIATTR_COOP_GROUP_MASK_REGIDS
	.align		4
        /*0038*/ 	.byte	0x04, 0x29
        /*003a*/ 	.short	(.L_996 - .L_995)


	//   ....[0]....
.L_995:
        /*003c*/ 	.word	0xffffffff


	//   ....[1]....
        /*0040*/ 	.word	0xffffffff


	//   ....[2]....
        /*0044*/ 	.word	0xffffffff


	//   ....[3]....
        /*0048*/ 	.word	0xffffffff


	//   ....[4]....
        /*004c*/ 	.word	0xffffffff


	//   ....[5]....
        /*0050*/ 	.word	0xffffffff


	//   ....[6]....
        /*0054*/ 	.word	0xffffffff


	//   ....[7]....
        /*0058*/ 	.word	0xffffffff


	//   ....[8]....
        /*005c*/ 	.word	0xffffffff


	//   ....[9]....
        /*0060*/ 	.word	0xffffffff


	//   ....[10]....
        /*0064*/ 	.word	0xffffffff


	//   ....[11]....
        /*0068*/ 	.word	0xffffffff


	//----- nvinfo : EIATTR_COOP_GROUP_INSTR_OFFSETS
	.align		4
.L_996:
        /*006c*/ 	.byte	0x04, 0x28
        /*006e*/ 	.short	(.L_998 - .L_997)


	//   ....[0]....
.L_997:
        /*0070*/ 	.word	0x00006a60


	//   ....[1]....
        /*0074*/ 	.word	0x00006a80


	//   ....[2]....
        /*0078*/ 	.word	0x00006b20


	//   ....[3]....
        /*007c*/ 	.word	0x00006b30


	//   ....[4]....
        /*0080*/ 	.word	0x0000a6d0


	//   ....[5]....
        /*0084*/ 	.word	0x0000a6e0


	//   ....[6]....
        /*0088*/ 	.word	0x0000a700


	//   ....[7]....
        /*008c*/ 	.word	0x0000a720


	//   ....[8]....
        /*0090*/ 	.word	0x0000be20


	//   ....[9]....
        /*0094*/ 	.word	0x0000be60


	//   ....[10]....
        /*0098*/ 	.word	0x0000bf20


	//   ....[11]....
        /*009c*/ 	.word	0x0000bf30


	//----- nvinfo : EIATTR_EXIT_INSTR_OFFSETS
	.align		4
.L_998:
        /*00a0*/ 	.byte	0x04, 0x1c
        /*00a2*/ 	.short	(.L_1000 - .L_999)


	//   ....[0]....
.L_999:
        /*00a4*/ 	.word	0x00000630


	//   ....[1]....
        /*00a8*/ 	.word	0x00001150


	//   ....[2]....
        /*00ac*/ 	.word	0x00001180


	//   ....[3]....
        /*00b0*/ 	.word	0x0000d5d0


	//   ....[4]....
        /*00b4*/ 	.word	0x0000d640


	//   ....[5]....
        /*00b8*/ 	.word	0x0000d660


	//----- nvinfo : EIATTR_CTAIDZ_USED
	.align		4
.L_1000:
        /*00bc*/ 	.byte	0x01, 0x04
	.zero		2


	//----- nvinfo : EIATTR_CRS_STACK_SIZE
	.align		4
        /*00c0*/ 	.byte	0x04, 0x1e
        /*00c2*/ 	.short	(.L_1002 - .L_1001)
.L_1001:
        /*00c4*/ 	.word	0x00000000
.L_1002:


//--------------------- .nv.info._ZN5flash24flash_fwd_splitkv_kernelI23Flash_fwd_kernel_traitsILi192ELi64ELi64ELi4ELb0ELb0EN7cutlass6half_tE19Flash_kernel_traitsILi192ELi64ELi64ELi4ES3_EELb0ELb0ELb0ELb0ELb1ELb0ELb1ELb1EEEvNS_16Flash_fwd_paramsE --------------------------
	.section	.nv.info._ZN5flash24flash_fwd_splitkv_kernelI23Flash_fwd_kernel_traitsILi192ELi64ELi64ELi4ELb0ELb0EN7cutlass6half_tE19Flash_kernel_traitsILi192ELi64ELi64ELi4ES3_EELb0ELb0ELb0ELb0ELb1ELb0ELb1ELb1EEEvNS_16Flash_fwd_paramsE,"",@"SHT_CUDA_INFO"
	.sectionflags	@""
	.align	4


	//----- nvinfo : EIATTR_CUDA_API_VERSION
	.align		4
        /*0000*/ 	.byte	0x04, 0x37
        /*0002*/ 	.short	(.L_1004 - .L_1003)
.L_1003:
        /*0004*/ 	.word	0x00000082


	//----- nvinfo : EIATTR_SW2861232_WAR
	.align		4
.L_1004:
        /*0008*/ 	.byte	0x01, 0x35
	.zero		2


	//----- nvinfo : EIATTR_PARAM_CBANK
	.align		4
        /*000c*/ 	.byte	0x04, 0x0a
        /*000e*/ 	.short	(.L_1006 - .L_1005)
	.align		4
.L_1005:
        /*0010*/ 	.word	index@(.nv.constant0._ZN5flash24flash_fwd_splitkv_kernelI23Flash_fwd_kernel_traitsILi192ELi64ELi64ELi4ELb0ELb0EN7cutlass6half_tE19Flash_kernel_traitsILi192ELi64ELi64ELi4ES3_EELb0ELb0ELb0ELb0ELb1ELb0ELb1ELb1EEEvNS_16Flash_fwd_paramsE)
        /*0014*/ 	.short	0x0160
        /*0016*/ 	.short	0x01d0


	//----- nvinfo : EIATTR_CBANK_PARAM_SIZE
	.align		4
.L_1006:
        /*0018*/ 	.byte	0x03, 0x19
        /*001a*/ 	.short	0x01d0


	//----- nvinfo : EIATTR_KPARAM_INFO
	.align		4
        /*001c*/ 	.byte	0x04, 0x17
        /*001e*/ 	.short	(.L_1008 - .L_1007)
.L_1007:
        /*0020*/ 	.word	0x00000000
        /*0024*/ 	.short	0x0000
        /*0026*/ 	.short	0x0000
        /*0028*/ 	.byte	0x00, 0xf0, 0x41, 0x07


	//----- nvinfo : EIATTR_MAXREG_COUNT
	.align		4
.L_1008:
        /*002c*/ 	.byte	0x03, 0x1b
        /*002e*/ 	.short	0x00ff


	//----- nvinfo : EIATTR_NUM_BARRIERS
	.align		4
        /*0030*/ 	.byte	0x02, 0x4c
        /*0032*/ 	.byte	0x01
	.zero		1


	//----- nvinfo : EIATTR_MERCURY_ISA_VERSION
	.align		4
        /*0034*/ 	.byte	0x03, 0x5f
        /*0036*/ 	.short	0x0000


	//----- nvinfo : EIATTR_COOP_GROUP_MASK_REGIDS
	.align		4
        /*0038*/ 	.byte	0x04, 0x29
        /*003a*/ 	.short	(.L_1010 - .L_1009)


	//   ....[0]....
.L_1009:
        /*003c*/ 	.word	0xffffffff


	//   ....[1]....
        /*0040*/ 	.word	0xffffffff


	//   ....[2]....
        /*0044*/ 	.word	0xffffffff


	//   ....[3]....
        /*0048*/ 	.word	0xffffffff


	//   ....[4]....
        /*004c*/ 	.word	0xffffffff


	//   ....[5]....
        /*0050*/ 	.word	0xffffffff


	//   ....[6]....
        /*0054*/ 	.word	0xffffffff


	//   ....[7]....
        /*0058*/ 	.word	0xffffffff


	//   ....[8]....
        /*005c*/ 	.word	0xffffffff


	//   ....[9]....
        /*0060*/ 	.word	0xffffffff


	//   ....[10]....
        /*0064*/ 	.word	0xffffffff


	//   ....[11]....
        /*0068*/ 	.word	0xffffffff


	//----- nvinfo : EIATTR_COOP_GROUP_INSTR_OFFSETS
	.align		4
.L_1010:
        /*006c*/ 	.byte	0x04, 0x28
        /*006e*/ 	.short	(.L_1012 - .L_1011)


	//   ....[0]....
.L_1011:
        /*0070*/ 	.word	0x00012ff0


	//   ....[1]....
        /*0074*/ 	.word	0x00013010


	//   ....[2]....
        /*0078*/ 	.word	0x000130b0


	//   ....[3]....
        /*007c*/ 	.word	0x000130c0


	//   ....[4]....
        /*0080*/ 	.word	0x00015950


	//   ....[5]....
        /*0084*/ 	.word	0x00015970


	//   ....[6]....
        /*0088*/ 	.word	0x000159a0


	//   ....[7]....
        /*008c*/ 	.word	0x000159b0


	//   ....[8]....
        /*0090*/ 	.word	0x000170a0


	//   ....[9]....
        /*0094*/ 	.word	0x000170e0


	//   ....[10]....
        /*0098*/ 	.word	0x00017150


	//   ....[11]....
        /*009c*/ 	.word	0x00017170


	//----- nvinfo : EIATTR_EXIT_INSTR_OFFSETS
	.align		4
.L_1012:
        /*00a0*/ 	.byte	0x04, 0x1c
        /*00a2*/ 	.short	(.L_1014 - .L_1013)


	//   ....[0]....
.L_1013:
        /*00a4*/ 	.word	0x00000430


	//   ....[1]....
        /*00a8*/ 	.word	0x00000bf0


	//   ....[2]....
        /*00ac*/ 	.word	0x00000c20


	//   ....[3]....
        /*00b0*/ 	.word	0x00018450


	//   ....[4]....
        /*00b4*/ 	.word	0x00018490


	//----- nvinfo : EIATTR_CTAIDZ_USED
	.align		4
.L_1014:
        /*00b8*/ 	.byte	0x01, 0x04
	.zero		2


	//----- nvinfo : EIATTR_CRS_STACK_SIZE
	.align		4
        /*00bc*/ 	.byte	0x04, 0x1e
        /*00be*/ 	.short	(.L_1016 - .L_1015)
.L_1015:
        /*00c0*/ 	.word	0x00000000
.L_1016:


//--------------------- .nv.info._ZN5flash24flash_fwd_splitkv_kernelI23Flash_fwd_kernel_traitsILi192ELi64ELi64ELi4ELb0ELb0EN7cutlass6half_tE19Flash_kernel_traitsILi192ELi64ELi64ELi4ES3_EELb0ELb0ELb0ELb0ELb1ELb1ELb1ELb1EEEvNS_16Flash_fwd_paramsE --------------------------
	.section	.nv.info._ZN5flash24flash_fwd_splitkv_kernelI23Flash_fwd_kernel_traitsILi192ELi64ELi64ELi4ELb0ELb0EN7cutlass6half_tE19Flash_kernel_traitsILi192ELi64ELi64ELi4ES3_EELb0ELb0ELb0ELb0ELb1ELb1ELb1ELb1EEEvNS_16Flash_fwd_paramsE,"",@"SHT_CUDA_INFO"
	.sectionflags	@""
	.align	4


	//----- nvinfo : EIATTR_CUDA_API_VERSION
	.align		4
        /*0000*/ 	.byte	0x04, 0x37
        /*0002*/ 	.short	(.L_1018 - .L_1017)
.L_1017:
        /*0004*/ 	.word	0x00000082


	//----- nvinfo : EIATTR_SW2861232_WAR
	.align		4
.L_1018:
        /*0008*/ 	.byte	0x01, 0x35
	.zero		2


	//----- nvinfo : EIATTR_PARAM_CBANK
	.align		4
        /*000c*/ 	.byte	0x04, 0x0a
        /*000e*/ 	.short	(.L_1020 - .L_1019)
	.align		4
.L_1019:
        /*0010*/ 	.word	index@(.nv.constant0._ZN5flash24flash_fwd_splitkv_kernelI23Flash_fwd_kernel_traitsILi192ELi64ELi64ELi4ELb0ELb0EN7cutlass6half_tE19Flash_kernel_traitsILi192ELi64ELi64ELi4ES3_EELb0ELb0ELb0ELb0ELb1ELb1ELb1ELb1EEEvNS_16Flash_fwd_paramsE)
        /*0014*/ 	.short	0x0160
        /*0016*/ 	.short	0x01d0


	//----- nvinfo : EIATTR_CBANK_PARAM_SIZE
	.align		4
.L_1020:
        /*0018*/ 	.byte	0x03, 0x19
        /*001a*/ 	.short	0x01d0


	//----- nvinfo : EIATTR_KPARAM_INFO
	.align		4
        /*001c*/ 	.byte	0x04, 0x17
        /*001e*/ 	.short	(.L_1022 - .L_1021)
.L_1021:
        /*0020*/ 	.word	0x00000000
        /*0024*/ 	.short	0x0000
        /*0026*/ 	.short	0x0000
        /*0028*/ 	.byte	0x00, 0xf0, 0x41, 0x07


	//----- nvinfo : EIATTR_MAXREG_COUNT
	.align		4
.L_1022:
        /*002c*/ 	.byte	0x03, 0x1b
        /*002e*/ 	.short	0x00ff


	//----- nvinfo : EIATTR_NUM_BARRIERS
	.align		4
        /*0030*/ 	.byte	0x02, 0x4c
        /*0032*/ 	.byte	0x01
	.zero		1


	//----- nvinfo : EIATTR_MERCURY_ISA_VERSION
	.align		4
        /*0034*/ 	.byte	0x03, 0x5f
        /*0036*/ 	.short	0x0000


	//----- nvinfo : EIATTR_COOP_GROUP_MASK_REGIDS
	.align		4
        /*0038*/ 	.byte	0x04, 0x29
        /*003a*/ 	.short	(.L_1024 - .L_1023)


	//   ....[0]....
.L_1023:
        /*003c*/ 	.word	0xffffffff


	//   ....[1]....
        /*0040*/ 	.word	0xffffffff


	//   ....[2]....
        /*0044*/ 	.word	0xffffffff


	//   ....[3]....
        /*0048*/ 	.word	0xffffffff


	//   ....[4]....
        /*004c*/ 	.word	0xffffffff


	//   ....[5]....
        /*0050*/ 	.word	0xffffffff


	//   ....[6]....
        /*0054*/ 	.word	0xffffffff


	//   ....[7]....
        /*0058*/ 	.word	0xffffffff


	//   ....[8]....
        /*005c*/ 	.word	0xffffffff


	//   ....[9]....
        /*0060*/ 	.word	0xffffffff


	//   ....[10]....
        /*0064*/ 	.word	0xffffffff


	//   ....[11]....
        /*0068*/ 	.word	0xffffffff


	//----- nvinfo : EIATTR_COOP_GROUP_INSTR_OFFSETS
	.align		4
.L_1024:
        /*006c*/ 	.byte	0x04, 0x28
        /*006e*/ 	.short	(.L_1026 - .L_1025)


	//   ....[0]....
.L_1025:
        /*0070*/ 	.word	0x000133f0


	//   ....[1]....
        /*0074*/ 	.word	0x00013410


	//   ....[2]....
        /*0078*/ 	.word	0x000134b0


	//   ....[3]....
        /*007c*/ 	.word	0x000134c0


	//   ....[4]....
        /*0080*/ 	.word	0x00016120


	//   ....[5]....
        /*0084*/ 	.word	0x00016140


	//   ....[6]....
        /*0088*/ 	.word	0x00016170


	//   ....[7]....
        /*008c*/ 	.word	0x00016180


	//   ....[8]....
        /*0090*/ 	.word	0x000178a0


	//   ....[9]....
        /*0094*/ 	.word	0x000178e0


	//   ....[10]....
        /*0098*/ 	.word	0x00017950


	//   ....[11]....
        /*009c*/ 	.word	0x00017970


	//----- nvinfo : EIATTR_EXIT_INSTR_OFFSETS
	.align		4
.L_1026:
        /*00a0*/ 	.byte	0x04, 0x1c
        /*00a2*/ 	.short	(.L_1028 - .L_1027)


	//   ....[0]....
.L_1027:
        /*00a4*/ 	.word	0x00000430


	//   ....[1]....
        /*00a8*/ 	.word	0x00000bf0


	//   ....[2]....
        /*00ac*/ 	.word	0x00000c20


	//   ....[3]....
        /*00b0*/ 	.word	0x00018c50


	//   ....[4]....
        /*00b4*/ 	.word	0x00018c90


	//----- nvinfo : EIATTR_CTAIDZ_USED
	.align		4
.L_1028:
        /*00b8*/ 	.byte	0x01, 0x04
	.zero		2


	//----- nvinfo : EIATTR_CRS_STACK_SIZE
	.align		4
        /*00bc*/ 	.byte	0x04, 0x1e
        /*00be*/ 	.short	(.L_1030 - .L_1029)
.L_1029:
        /*00c0*/ 	.word	0x00000000
.L_1030:


//--------------------- .nv.info._ZN5flash24flash_fwd_splitkv_kernelI23Flash_fwd_kernel_traitsILi192ELi64ELi64ELi4ELb0ELb0EN7cutlass6half_tE19Flash_kernel_traitsILi192ELi64ELi64ELi4ES3_EELb0ELb0ELb1ELb0ELb0ELb0ELb1ELb1EEEvNS_16Flash_fwd_paramsE --------------------------
	.section	.nv.info._ZN5flash24flash_fwd_splitkv_kernelI23Flash_fwd_kernel_traitsILi192ELi64ELi64ELi4ELb0ELb0EN7cutlass6half_tE19Flash_kernel_traitsILi192ELi64ELi64ELi4ES3_EELb0ELb0ELb1ELb0ELb0ELb0ELb1ELb1EEEvNS_16Flash_fwd_paramsE,"",@"SHT_CUDA_INFO"
	.sectionflags	@""
	.align	4


	//----- nvinfo : EIATTR_CUDA_API_VERSION
	.align		4
        /*0000*/ 	.byte	0x04, 0x37
        /*0002*/ 	.short	(.L_1032 - .L_1031)
.L_1031:
        /*0004*/ 	.word	0x00000082


	//----- nvinfo : EIATTR_SW2861232_WAR
	.align		4
.L_1032:
        /*0008*/ 	.byte	0x01, 0x35
	.zero		2


	//----- nvinfo : EIATTR_PARAM_CBANK
	.align		4
        /*000c*/ 	.byte	0x04, 0x0a
        /*000e*/ 	.short	(.L_1034 - .L_1033)
	.align		4
.L_1033:
        /*0010*/ 	.word	index@(.nv.constant0._ZN5flash24flash_fwd_splitkv_kernelI23Flash_fwd_kernel_traitsILi192ELi64ELi64ELi4ELb0ELb0EN7cutlass6half_tE19Flash_kernel_traitsILi192ELi64ELi64ELi4ES3_EELb0ELb0ELb1ELb0ELb0ELb0ELb1ELb1EEEvNS_16Flash_fwd_paramsE)
        /*0014*/ 	.short	0x0160
        /*0016*/ 	.short	0x01d0


	//----- nvinfo : EIATTR_CBANK_PARAM_SIZE
	.align		4
.L_1034:
        /*0018*/ 	.byte	0x03, 0x19
        /*001a*/ 	.short	0x01d0


	//----- nvinfo : EIATTR_KPARAM_INFO
	.align		4
        /*001c*/ 	.byte	0x04, 0x17
        /*001e*/ 	.short	(.L_1036 - .L_1035)
.L_1035:
        /*0020*/ 	.word	0x00000000
        /*0024*/ 	.short	0x0000
        /*0026*/ 	.short	0x0000
        /*0028*/ 	.byte	0x00, 0xf0, 0x41, 0x07


	//----- nvinfo : EIATTR_MAXREG_COUNT
	.align		4
.L_1036:
        /*002c*/ 	.byte	0x03, 0x1b
        /*002e*/ 	.short	0x00ff


	//----- nvinfo : EIATTR_NUM_BARRIERS
	.align		4
        /*0030*/ 	.byte	0x02, 0x4c
        /*0032*/ 	.byte	0x01
	.zero		1


	//----- nvinfo : EIATTR_MERCURY_ISA_VERSION
	.align		4
        /*0034*/ 	.byte	0x03, 0x5f
        /*0036*/ 	.short	0x0000


	//----- nvinfo : EIATTR_COOP_GROUP_MASK_REGIDS
	.align		4
        /*0038*/ 	.byte	0x04, 0x29
        /*003a*/ 	.short	(.L_1038 - .L_1037)


	//   ....[0]....
.L_1037:
        /*003c*/ 	.word	0xffffffff


	//   ....[1]....
        /*0040*/ 	.word	0xffffffff


	//   ....[2]....
        /*0044*/ 	.word	0xffffffff


	//   ....[3]....
        /*0048*/ 	.word	0xffffffff


	//   ....[4]....
        /*004c*/ 	.word	0xffffffff


	//   ....[5]....
        /*0050*/ 	.word	0xffffffff


	//   ....[6]....
        /*0054*/ 	.word	0xffffffff


	//   ....[7]....
        /*0058*/ 	.word	0xffffffff


	//   ....[8]....
        /*005c*/ 	.word	0xffffffff


	//   ....[9]....
        /*0060*/ 	.word	0xffffffff


	//   ....[10]....
        /*0064*/ 	.word	0xffffffff


	//   ....[11]....
        /*0068*/ 	.word	0xffffffff


	//----- nvinfo : EIATTR_COOP_GROUP_INSTR_OFFSETS
	.align		4
.L_1038:
        /*006c*/ 	.byte	0x04, 0x28
        /*006e*/ 	.short	(.L_1040 - .L_1039)


	//   ....[0]....
.L_1039:
        /*0070*/ 	.word	0x000162c0


	//   ....[1]....
        /*0074*/ 	.word	0x000162e0


	//   ....[2]....
        /*0078*/ 	.word	0x00016300


	//   ....[3]....
        /*007c*/ 	.word	0x00016320


	//   ....[4]....
        /*0080*/ 	.word	0x00019a30


	//   ....[5]....
        /*0084*/ 	.word	0x00019a40


	//   ....[6]....
        /*0088*/ 	.word	0x00019a70


	//   ....[7]....
        /*008c*/ 	.word	0x00019a90


	//   ....[8]....
        /*0090*/ 	.word	0x0001b190


	//   ....[9]....
        /*0094*/ 	.word	0x0001b1d0


	//   ....[10]....
        /*0098*/ 	.word	0x0001b230


	//   ....[11]....
        /*009c*/ 	.word	0x0001b240


	//----- nvinfo : EIATTR_EXIT_INSTR_OFFSETS
	.align		4
.L_1040:
        /*00a0*/ 	.byte	0x04, 0x1c
        /*00a2*/ 	.short	(.L_1042 - .L_1041)


	//   ....[0]....
.L_1041:
        /*00a4*/ 	.word	0x00000430


	//   ....[1]....
        /*00a8*/ 	.word	0x00000f00


	//   ....[2]....
        /*00ac*/ 	.word	0x00000f30


	//   ....[3]....
        /*00b0*/ 	.word	0x0001c910


	//   ....[4]....
        /*00b4*/ 	.word	0x0001c980


	//   ....[5]....
        /*00b8*/ 	.word	0x0001c9a0


	//----- nvinfo : EIATTR_CTAIDZ_USED
	.align		4
.L_1042:
        /*00bc*/ 	.byte	0x01, 0x04
	.zero		2


	//----- nvinfo : EIATTR_CRS_STACK_SIZE
	.align		4
        /*00c0*/ 	.byte	0x04, 0x1e
        /*00c2*/ 	.short	(.L_1044 - .L_1043)
.L_1043:
        /*00c4*/ 	.word	0x00000000
.L_1044:


//--------------------- .nv.info._ZN5flash24flash_fwd_splitkv_kernelI23Flash_fwd_kernel_traitsILi192ELi64ELi64ELi4ELb0ELb0EN7cutlass6half_tE19Flash_kernel_traitsILi192ELi64ELi64ELi4ES3_EELb0ELb0ELb1ELb0ELb0ELb1ELb1ELb1EEEvNS_16Flash_fwd_paramsE --------------------------
	.section	.nv.info._ZN5flash24flash_fwd_splitkv_kernelI23Flash_fwd_kernel_traitsILi192ELi64ELi64ELi4ELb0ELb0EN7cutlass6half_tE19Flash_kernel_traitsILi192ELi64ELi64ELi4ES3_EELb0ELb0ELb1ELb0ELb0ELb1ELb1ELb1EEEvNS_16Flash_fwd_paramsE,"",@"SHT_CUDA_INFO"
	.sectionflags	@""
	.align	4


	//----- nvinfo : EIATTR_CUDA_API_VERSION
	.align		4
        /*0000*/ 	.byte	0x04, 0x37
        /*0002*/ 	.short	(.L_1046 - .L_1045)
.L_1045:
        /*0004*/ 	.word	0x00000082


	//----- nvinfo : EIATTR_SW2861232_WAR
	.align		4
.L_1046:
        /*0008*/ 	.byte	0x01, 0x35
	.zero		2


	//----- nvinfo : EIATTR_PARAM_CBANK
	.align		4
        /*000c*/ 	.byte	0x04, 0x0a
        /*000e*/ 	.short	(.L_1048 - .L_1047)
	.align		4
.L_1047:
        /*0010*/ 	.word	index@(.nv.constant0._ZN5flash24flash_fwd_splitkv_kernelI23Flash_fwd_kernel_traitsILi192ELi64ELi64ELi4ELb0ELb0EN7cutlass6half_tE19Flash_kernel_traitsILi192ELi64ELi64ELi4ES3_EELb0ELb0ELb1ELb0ELb0ELb1ELb1ELb1EEEvNS_16Flash_fwd_paramsE)
        /*0014*/ 	.short	0x0160
        /*0016*/ 	.short	0x01d0


	//----- nvinfo : EIATTR_CBANK_PARAM_SIZE
	.align		4
.L_1048:
        /*0018*/ 	.byte	0x03, 0x19
        /*001a*/ 	.short	0x01d0


	//----- nvinfo : EIATTR_KPARAM_INFO
	.align		4
        /*001c*/ 	.byte	0x04, 0x17
        /*001e*/ 	.short	(.L_1050 - .L_1049)
.L_1049:
        /*0020*/ 	.word	0x00000000
        /*0024*/ 	.short	0x0000
        /*0026*/ 	.short	0x0000
        /*0028*/ 	.byte	0x00, 0xf0, 0x41, 0x07


	//----- nvinfo : EIATTR_MAXREG_COUNT
	.align		4
.L_1050:
        /*002c*/ 	.byte	0x03, 0x1b
        /*002e*/ 	.short	0x00ff


	//----- nvinfo : EIATTR_NUM_BARRIERS
	.align		4
        /*0030*/ 	.byte	0x02, 0x4c
        /*0032*/ 	.byte	0x01
	.zero		1


	//----- nvinfo : EIATTR_MERCURY_ISA_VERSION
	.align		4
        /*0034*/ 	.byte	0x03, 0x5f
        /*0036*/ 	.short	0x0000


	//----- nvinfo : EIATTR_COOP_GROUP_MASK_REGIDS
	.align		4
        /*0038*/ 	.byte	0x04, 0x29
        /*003a*/ 	.short	(.L_1052 - .L_1051)


	//   ....[0]....
.L_1051:
        /*003c*/ 	.word	0xffffffff


	//   ....[1]....
        /*0040*/ 	.word	0xffffffff


	//   ....[2]....
        /*0044*/ 	.word	0xffffffff


	//   ....[3]....
        /*0048*/ 	.word	0xffffffff


	//   ....[4]....
        /*004c*/ 	.word	0xffffffff


	//   ....[5]....
        /*0050*/ 	.word	0xffffffff


	//   ....[6]....
        /*0054*/ 	.word	0xffffffff


	//   ....[7]....
        /*0058*/ 	.word	0xffffffff


	//   ....[8]....
        /*005c*/ 	.word	0xffffffff


	//   ....[9]....
        /*0060*/ 	.word	0xffffffff


	//   ....[10]....
        /*0064*/ 	.word	0xffffffff


	//   ....[11]....
        /*0068*/ 	.word	0xffffffff


	//----- nvinfo : EIATTR_COOP_GROUP_INSTR_OFFSETS
	.align		4
.L_1052:
        /*006c*/ 	.byte	0x04, 0x28
        /*006e*/ 	.short	(.L_1054 - .L_1053)


	//   ....[0]....
.L_1053:
        /*0070*/ 	.word	0x000166c0


	//   ....[1]....
        /*0074*/ 	.word	0x000166e0


	//   ....[2]....
        /*0078*/ 	.word	0x00016700


	//   ....[3]....
        /*007c*/ 	.word	0x00016720


	//   ....[4]....
        /*0080*/ 	.word	0x0001a200


	//   ....[5]....
        /*0084*/ 	.word	0x0001a220


	//   ....[6]....
        /*0088*/ 	.word	0x0001a250


	//   ....[7]....
        /*008c*/ 	.word	0x0001a270


	//   ....[8]....
        /*0090*/ 	.word	0x0001b9a0


	//   ....[9]....
        /*0094*/ 	.word	0x0001b9e0


	//   ....[10]....
        /*0098*/ 	.word	0x0001ba40


	//   ....[11]....
        /*009c*/ 	.word	0x0001ba50


	//----- nvinfo : EIATTR_EXIT_INSTR_OFFSETS
	.align		4
.L_1054:
        /*00a0*/ 	.byte	0x04, 0x1c
        /*00a2*/ 	.short	(.L_1056 - .L_1055)


	//   ....[0]....
.L_1055:
        /*00a4*/ 	.word	0x00000430


	//   ....[1]....
        /*00a8*/ 	.word	0x00000f00


	//   ....[2]....
        /*00ac*/ 	.word	0x00000f30


	//   ....[3]....
        /*00b0*/ 	.word	0x0001d120


	//   ....[4]....
        /*00b4*/ 	.word	0x0001d190


	//   ....[5]....
        /*00b8*/ 	.word	0x0001d1b0


	//----- nvinfo : EIATTR_CTAIDZ_USED
	.align		4
.L_1056:
        /*00bc*/ 	.byte	0x01, 0x04
	.zero		2


	//----- nvinfo : EIATTR_CRS_STACK_SIZE
	.align		4
        /*00c0*/ 	.byte	0x04, 0x1e
        /*00c2*/ 	.short	(.L_1058 - .L_1057)
.L_1057:
        /*00c4*/ 	.word	0x00000000
.L_1058:


//--------------------- .nv.info._ZN5flash24flash_fwd_splitkv_kernelI23Flash_fwd_kernel_traitsILi192ELi64ELi64ELi4ELb0ELb0EN7cutlass6half_tE19Flash_kernel_traitsILi192ELi64ELi64ELi4ES3_EELb0ELb1ELb0ELb0ELb1ELb0ELb0ELb0EEEvNS_16Flash_fwd_paramsE --------------------------
	.section	.nv.info._ZN5flash24flash_fwd_splitkv_kernelI23Flash_fwd_kernel_traitsILi192ELi64ELi64ELi4ELb0ELb0EN7cutlass6half_tE19Flash_kernel_traitsILi192ELi64ELi64ELi4ES3_EELb0ELb1ELb0ELb0ELb1ELb0ELb0ELb0EEEvNS_16Flash_fwd_paramsE,"",@"SHT_CUDA_INFO"
	.sectionflags	@""
	.align	4


	//----- nvinfo : EIATTR_CUDA_API_VERSION
	.align		4
        /*0000*/ 	.byte	0x04, 0x37
        /*0002*/ 	.short	(.L_1060 - .L_1059)
.L_1059:
        /*0004*/ 	.word	0x00000082


	//----- nvinfo : EIATTR_SW2861232_WAR
	.align		4
.L_1060:
        /*0008*/ 	.byte	0x01, 0x35
	.zero		2


	//----- nvinfo : EIATTR_PARAM_CBANK
	.align		4
        /*000c*/ 	.byte	0x04, 0x0a
        /*000e*/ 	.short	(.L_1062 - .L_1061)
	.align		4
.L_1061:
        /*0010*/ 	.word	index@(.nv.constant0._ZN5flash24flash_fwd_splitkv_kernelI23Flash_fwd_kernel_traitsILi192ELi64ELi64ELi4ELb0ELb0EN7cutlass6half_tE19Flash_kernel_traitsILi192ELi64ELi64ELi4ES3_EELb0ELb1ELb0ELb0ELb1ELb0ELb0ELb0EEEvNS_16Flash_fwd_paramsE)
        /*0014*/ 	.short	0x0160
        /*0016*/ 	.short	0x01d0


	//----- nvinfo : EIATTR_CBANK_PARAM_SIZE
	.align		4
.L_1062:
        /*0018*/ 	.byte	0x03, 0x19
        /*001a*/ 	.short	0x01d0


	//----- nvinfo : EIATTR_KPARAM_INFO
	.align		4
        /*001c*/ 	.byte	0x04, 0x17
        /*001e*/ 	.short	(.L_1064 - .L_1063)
.L_1063:
        /*0020*/ 	.word	0x00000000
        /*0024*/ 	.short	0x0000
        /*0026*/ 	.short	0x0000
        /*0028*/ 	.byte	0x00, 0xf0, 0x41, 0x07


	//----- nvinfo : EIATTR_MAXREG_COUNT
	.align		4
.L_1064:
        /*002c*/ 	.byte	0x03, 0x1b
        /*002e*/ 	.short	0x00ff


	//----- nvinfo : EIATTR_NUM_BARRIERS
	.align		4
        /*0030*/ 	.byte	0x02, 0x4c
        /*0032*/ 	.byte	0x01
	.zero		1


	//----- nvinfo : EIATTR_MERCURY_ISA_VERSION
	.align		4
        /*0034*/ 	.byte	0x03, 0x5f
        /*0036*/ 	.short	0x0000


	//----- nvinfo : EIATTR_COOP_GROUP_MASK_REGIDS
	.align		4
        /*0038*/ 	.byte	0x04, 0x29
        /*003a*/ 	.short	(.L_1066 - .L_1065)


	//   ....[0]....
.L_1065:
        /*003c*/ 	.word	0xffffffff


	//   ....[1]....
        /*0040*/ 	.word	0xffffffff


	//   ....[2]....
        /*0044*/ 	.word	0xffffffff


	//   ....[3]....
        /*0048*/ 	.word	0xffffffff


	//   ....[4]....
        /*004c*/ 	.word	0xffffffff


	//   ....[5]....
        /*0050*/ 	.word	0xffffffff


	//   ....[6]....
        /*0054*/ 	.word	0xffffffff


	//   ....[7]....
        /*0058*/ 	.word	0xffffffff


	//   ....[8]....
        /*005c*/ 	.word	0xffffffff


	//   ....[9]....
        /*0060*/ 	.word	0xffffffff


	//   ....[10]....
        /*0064*/ 	.word	0xffffffff


	//   ....[11]....
        /*0068*/ 	.word	0xffffffff


	//   ....[12]....
        /*006c*/ 	.word	0xffffffff


	//   ....[13]....
        /*0070*/ 	.word	0xffffffff


	//   ....[14]....
        /*0074*/ 	.word	0xffffffff


	//   ....[15]....
        /*0078*/ 	.word	0xffffffff


	//----- nvinfo : EIATTR_COOP_GROUP_INSTR_OFFSETS
	.align		4
.L_1066:
        /*007c*/ 	.byte	0x04, 0x28
        /*007e*/ 	.short	(.L_1068 - .L_1067)


	//   ....[0]....
.L_1067:
        /*0080*/ 	.word	0x00004130


	//   ....[1]....
        /*0084*/ 	.word	0x00004160


	//   ....[2]....
        /*0088*/ 	.word	0x00004200


	//   ....[3]....
        /*008c*/ 	.word	0x00004210


	//   ....[4]....
        /*0090*/ 	.word	0x000072e0


	//   ....[5]....
        /*0094*/ 	.word	0x000072f0


	//   ....[6]....
        /*0098*/ 	.word	0x00007320


	//   ....[7]....
        /*009c*/ 	.word	0x00007330


	//   ....[8]....
        /*00a0*/ 	.word	0x0000a940


	//   ....[9]....
        /*00a4*/ 	.word	0x0000a990


	//   ....[10]....
        /*00a8*/ 	.word	0x0000a9b0


	//   ....[11]....
        /*00ac*/ 	.word	0x0000a9d0


	//   ....[12]....
        /*00b0*/ 	.word	0x0000c100


	//   ....[13]....
        /*00b4*/ 	.word	0x0000c140


	//   ....[14]....
        /*00b8*/ 	.word	0x0000c1b0


	//   ....[15]....
        /*00bc*/ 	.word	0x0000c1c0


	//----- nvinfo : EIATTR_EXIT_INSTR_OFFSETS
	.align		4
.L_1068:
        /*00c0*/ 	.byte	0x04, 0x1c
        /*00c2*/ 	.short	(.L_1070 - .L_1069)


	//   ....[0]....
.L_1069:
        /*00c4*/ 	.word	0x000002e0


	//   ....[1]....
        /*00c8*/ 	.word	0x00000b90


	//   ....[2]....
        /*00cc*/ 	.word	0x00000bc0


	//   ....[3]....
        /*00d0*/ 	.word	0x0000d8e0


	//   ....[4]....
        /*00d4*/ 	.word	0x0000d9b0


	//----- nvinfo : EIATTR_CTAIDZ_USED
	.align		4
.L_1070:
        /*00d8*/ 	.byte	0x01, 0x04
	.zero		2


	//----- nvinfo : EIATTR_CRS_STACK_SIZE
	.align		4
        /*00dc*/ 	.byte	0x04, 0x1e
        /*00de*/ 	.short	(.L_1072 - .L_1071)
.L_1071:
        /*00e0*/ 	.word	0x00000000
.L_1072:


//--------------------- .nv.info._ZN5flash24flash_fwd_splitkv_kernelI23Flash_fwd_kernel_traitsILi192ELi64ELi64ELi4ELb0ELb0EN7cutlass6half_tE19Flash_kernel_traitsILi192ELi64ELi64ELi4ES3_EELb0ELb1ELb0ELb0ELb1ELb1ELb0ELb0EEEvNS_16Flash_fwd_paramsE --------------------------
	.section	.nv.info._ZN5flash24flash_fwd_splitkv_kernelI23Flash_fwd_kernel_traitsILi192ELi64ELi64ELi4ELb0ELb0EN7cutlass6half_tE19Flash_kernel_traitsILi192ELi64ELi64ELi4ES3_EELb0ELb1ELb0ELb0ELb1ELb1ELb0ELb0EEEvNS_16Flash_fwd_paramsE,"",@"SHT_CUDA_INFO"
	.sectionflags	@""
	.align	4


	//----- nvinfo : EIATTR_CUDA_API_VERSION
	.align		4
        /*0000*/ 	.byte	0x04, 0x37
        /*0002*/ 	.short	(.L_1074 - .L_1073)
.L_1073:
        /*0004*/ 	.word	0x00000082


	//----- nvinfo : EIATTR_SW2861232_WAR
	.align		4
.L_1074:
        /*0008*/ 	.byte	0x01, 0x35
	.zero		2


	//----- nvinfo : EIATTR_PARAM_CBANK
	.align		4
        /*000c*/ 	.byte	0x04, 0x0a
        /*000e*/ 	.short	(.L_1076 - .L_1075)
	.align		4
.L_1075:
        /*0010*/ 	.word	index@(.nv.constant0._ZN5flash24flash_fwd_splitkv_kernelI23Flash_fwd_kernel_traitsILi192ELi64ELi64ELi4ELb0ELb0EN7cutlass6half_tE19Flash_kernel_traitsILi192ELi64ELi64ELi4ES3_EELb0ELb1ELb0ELb0ELb1ELb1ELb0ELb0EEEvNS_16Flash_fwd_paramsE)
        /*0014*/ 	.short	0x0160
        /*0016*/ 	.short	0x01d0


	//----- nvinfo : EIATTR_CBANK_PARAM_SIZE
	.align		4
.L_1076:
        /*0018*/ 	.byte	0x03, 0x19
        /*001a*/ 	.short	0x01d0


	//----- nvinfo : EIATTR_KPARAM_INFO
	.align		4
        /*001c*/ 	.byte	0x04, 0x17
        /*001e*/ 	.short	(.L_1078 - .L_1077)
.L_1077:
        /*0020*/ 	.word	0x00000000
        /*0024*/ 	.short	0x0000
        /*0026*/ 	.short	0x0000
        /*0028*/ 	.byte	0x00, 0xf0, 0x41, 0x07


	//----- nvinfo : EIATTR_MAXREG_COUNT
	.align		4
.L_1078:
        /*002c*/ 	.byte	0x03, 0x1b
        /*002e*/ 	.short	0x00ff


	//----- nvinfo : EIATTR_NUM_BARRIERS
	.align		4
        /*0030*/ 	.byte	0x02, 0x4c
        /*0032*/ 	.byte	0x01
	.zero		1


	//----- nvinfo : EIATTR_MERCURY_ISA_VERSION
	.align		4
        /*0034*/ 	.byte	0x03, 0x5f
        /*0036*/ 	.short	0x0000


	//----- nvinfo : EIATTR_COOP_GROUP_MASK_REGIDS
	.align		4
        /*0038*/ 	.byte	0x04, 0x29
        /*003a*/ 	.short	(.L_1080 - .L_1079)


	//   ....[0]....
.L_1079:
        /*003c*/ 	.word	0xffffffff


	//   ....[1]....
        /*0040*/ 	.word	0xffffffff


	//   ....[2]....
        /*0044*/ 	.word	0xffffffff


	//   ....[3]....
        /*0048*/ 	.word	0xffffffff


	//   ....[4]....
        /*004c*/ 	.word	0xffffffff


	//   ....[5]....
        /*0050*/ 	.word	0xffffffff


	//   ....[6]....
        /*0054*/ 	.word	0xffffffff


	//   ....[7]....
        /*0058*/ 	.word	0xffffffff


	//   ....[8]....
        /*005c*/ 	.word	0xffffffff


	//   ....[9]....
        /*0060*/ 	.word	0xffffffff


	//   ....[10]....
        /*0064*/ 	.word	0xffffffff


	//   ....[11]....
        /*0068*/ 	.word	0xffffffff


	//   ....[12]....
        /*006c*/ 	.word	0xffffffff


	//   ....[13]....
        /*0070*/ 	.word	0xffffffff


	//   ....[14]....
        /*0074*/ 	.word	0xffffffff


	//   ....[15]....
        /*0078*/ 	.word	0xffffffff


	//----- nvinfo : EIATTR_COOP_GROUP_INSTR_OFFSETS
	.align		4
.L_1080:
        /*007c*/ 	.byte	0x04, 0x28
        /*007e*/ 	.short	(.L_1082 - .L_1081)


	//   ....[0]....
.L_1081:
        /*0080*/ 	.word	0x00004530


	//   ....[1]....
        /*0084*/ 	.word	0x00004560


	//   ....[2]....
        /*0088*/ 	.word	0x00004600


	//   ....[3]....
        /*008c*/ 	.word	0x00004610


	//   ....[4]....
        /*0090*/ 	.word	0x00007af0


	//   ....[5]....
        /*0094*/ 	.word	0x00007b00


	//   ....[6]....
        /*0098*/ 	.word	0x00007b30


	//   ....[7]....
        /*009c*/ 	.word	0x00007b40


	//   ....[8]....
        /*00a0*/ 	.word	0x0000b570


	//   ....[9]....
        /*00a4*/ 	.word	0x0000b580


	//   ....[10]....
        /*00a8*/ 	.word	0x0000b5a0


	//   ....[11]....
        /*00ac*/ 	.word	0x0000b5c0


	//   ....[12]....
        /*00b0*/ 	.word	0x0000ccf0


	//   ....[13]....
        /*00b4*/ 	.word	0x0000cd30


	//   ....[14]....
        /*00b8*/ 	.word	0x0000cda0


	//   ....[15]....
        /*00bc*/ 	.word	0x0000cdb0


	//----- nvinfo : EIATTR_EXIT_INSTR_OFFSETS
	.align		4
.L_1082:
        /*00c0*/ 	.byte	0x04, 0x1c
        /*00c2*/ 	.short	(.L_1084 - .L_1083)


	//   ....[0]....
.L_1083:
        /*00c4*/ 	.word	0x000002e0


	//   ....[1]....
        /*00c8*/ 	.word	0x00000b90


	//   ....[2]....
        /*00cc*/ 	.word	0x00000bc0


	//   ....[3]....
        /*00d0*/ 	.word	0x0000e4d0


	//   ....[4]....
        /*00d4*/ 	.word	0x0000e5a0


	//----- nvinfo : EIATTR_CTAIDZ_USED
	.align		4
.L_1084:
        /*00d8*/ 	.byte	0x01, 0x04
	.zero		2


	//----- nvinfo : EIATTR_CRS_STACK_SIZE
	.align		4
        /*00dc*/ 	.byte	0x04, 0x1e
        /*00de*/ 	.short	(.L_1086 - .L_1085)
.L_1085:
        /*00e0*/ 	.word	0x00000000
.L_1086:


//--------------------- .nv.info._ZN5flash24flash_fwd_splitkv_kernelI23Flash_fwd_kernel_traitsILi192ELi64ELi64ELi4ELb0ELb0EN7cutlass6half_tE19Flash_kernel_traitsILi192ELi64ELi64ELi4ES3_EELb0ELb1ELb1ELb0ELb0ELb0ELb0ELb0EEEvNS_16Flash_fwd_paramsE --------------------------
	.section	.nv.info._ZN5flash24flash_fwd_splitkv_kernelI23Flash_fwd_kernel_traitsILi192ELi64ELi64ELi4ELb0ELb0EN7cutlass6half_tE19Flash_kernel_traitsILi192ELi64ELi64ELi4ES3_EELb0ELb1ELb1ELb0ELb0ELb0ELb0ELb0EEEvNS_16Flash_fwd_paramsE,"",@"SHT_CUDA_INFO"
	.sectionflags	@""
	.align	4


	//----- nvinfo : EIATTR_CUDA_API_VERSION
	.align		4
        /*0000*/ 	.byte	0x04, 0x37
        /*0002*/ 	.short	(.L_1088 - .L_1087)
.L_1087:
        /*0004*/ 	.word	0x00000082


	//----- nvinfo : EIATTR_SW2861232_WAR
	.align		4
.L_1088:
        /*0008*/ 	.byte	0x01, 0x35
	.zero		2


	//----- nvinfo : EIATTR_PARAM_CBANK
	.align		4
        /*000c*/ 	.byte	0x04, 0x0a
        /*000e*/ 	.short	(.L_1090 - .L_1089)
	.align		4
.L_1089:
        /*0010*/ 	.word	index@(.nv.constant0._ZN5flash24flash_fwd_splitkv_kernelI23Flash_fwd_kernel_traitsILi192ELi64ELi64ELi4ELb0ELb0EN7cutlass6half_tE19Flash_kernel_traitsILi192ELi64ELi64ELi4ES3_EELb0ELb1ELb1ELb0ELb0ELb0ELb0ELb0EEEvNS_16Flash_fwd_paramsE)
        /*0014*/ 	.short	0x0160
        /*0016*/ 	.short	0x01d0


	//----- nvinfo : EIATTR_CBANK_PARAM_SIZE
	.align		4
.L_1090:
        /*0018*/ 	.byte	0x03, 0x19
        /*001a*/ 	.short	0x01d0


	//----- nvinfo : EIATTR_KPARAM_INFO
	.align		4
        /*001c*/ 	.byte	0x04, 0x17
        /*001e*/ 	.short	(.L_1092 - .L_1091)
.L_1091:
        /*0020*/ 	.word	0x00000000
        /*0024*/ 	.short	0x0000
        /*0026*/ 	.short	0x0000
        /*0028*/ 	.byte	0x00, 0xf0, 0x41, 0x07


	//----- nvinfo : EIATTR_MAXREG_COUNT
	.align		4
.L_1092:
        /*002c*/ 	.byte	0x03, 0x1b
        /*002e*/ 	.short	0x00ff


	//----- nvinfo : EIATTR_NUM_BARRIERS
	.align		4
        /*0030*/ 	.byte	0x02, 0x4c
        /*0032*/ 	.byte	0x01
	.zero		1


	//----- nvinfo : EIATTR_MERCURY_ISA_VERSION
	.align		4
        /*0034*/ 	.byte	0x03, 0x5f
        /*0036*/ 	.short	0x0000


	//----- nvinfo : EIATTR_COOP_GROUP_MASK_REGIDS
	.align		4
        /*0038*/ 	.byte	0x04, 0x29
        /*003a*/ 	.short	(.L_1094 - .L_1093)


	//   ....[0]....
.L_1093:
        /*003c*/ 	.word	0xffffffff


	//   ....[1]....
        /*0040*/ 	.word	0xffffffff


	//   ....[2]....
        /*0044*/ 	.word	0xffffffff


	//   ....[3]....
        /*0048*/ 	.word	0xffffffff


	//   ....[4]....
        /*004c*/ 	.word	0xffffffff


	//   ....[5]....
        /*0050*/ 	.word	0xffffffff


	//   ....[6]....
        /*0054*/ 	.word	0xffffffff


	//   ....[7]....
        /*0058*/ 	.word	0xffffffff


	//   ....[8]....
        /*005c*/ 	.word	0xffffffff


	//   ....[9]....
        /*0060*/ 	.word	0xffffffff


	//   ....[10]....
        /*0064*/ 	.word	0xffffffff


	//   ....[11]....
        /*0068*/ 	.word	0xffffffff


	//   ....[12]....
        /*006c*/ 	.word	0xffffffff


	//   ....[13]....
        /*0070*/ 	.word	0xffffffff


	//   ....[14]....
        /*0074*/ 	.word	0xffffffff


	//   ....[15]....
        /*0078*/ 	.word	0xffffffff


	//----- nvinfo : EIATTR_COOP_GROUP_INSTR_OFFSETS
	.align		4
.L_1094:
        /*007c*/ 	.byte	0x04, 0x28
        /*007e*/ 	.short	(.L_1096 - .L_1095)


	//   ....[0]....
.L_1095:
        /*0080*/ 	.word	0x000069b0


	//   ....[1]....
        /*0084*/ 	.word	0x000069e0


	//   ....[2]....
        /*0088*/ 	.word	0x00006a00


	//   ....[3]....
        /*008c*/ 	.word	0x00006a20


	//   ....[4]....
        /*0090*/ 	.word	0x0000aef0


	//   ....[5]....
        /*0094*/ 	.word	0x0000af00


	//   ....[6]....
        /*0098*/ 	.word	0x0000af30


	//   ....[7]....
        /*009c*/ 	.word	0x0000af40


	//   ....[8]....
        /*00a0*/ 	.word	0x0000f8f0


	//   ....[9]....
        /*00a4*/ 	.word	0x0000f910


	//   ....[10]....
        /*00a8*/ 	.word	0x0000f930


	//   ....[11]....
        /*00ac*/ 	.word	0x0000f950


	//   ....[12]....
        /*00b0*/ 	.word	0x00011080


	//   ....[13]....
        /*00b4*/ 	.word	0x000110c0


	//   ....[14]....
        /*00b8*/ 	.word	0x000110f0


	//   ....[15]....
        /*00bc*/ 	.word	0x00011100


	//----- nvinfo : EIATTR_EXIT_INSTR_OFFSETS
	.align		4
.L_1096:
        /*00c0*/ 	.byte	0x04, 0x1c
        /*00c2*/ 	.short	(.L_1098 - .L_1097)


	//   ....[0]....
.L_1097:
        /*00c4*/ 	.word	0x000004c0


	//   ....[1]....
        /*00c8*/ 	.word	0x00000f50


	//   ....[2]....
        /*00cc*/ 	.word	0x00000f80


	//   ....[3]....
        /*00d0*/ 	.word	0x000129c0


	//   ....[4]....
        /*00d4*/ 	.word	0x00012ab0


	//   ....[5]....
        /*00d8*/ 	.word	0x00012ad0


	//----- nvinfo : EIATTR_CTAIDZ_USED
	.align		4
.L_1098:
        /*00dc*/ 	.byte	0x01, 0x04
	.zero		2


	//----- nvinfo : EIATTR_CRS_STACK_SIZE
	.align		4
        /*00e0*/ 	.byte	0x04, 0x1e
        /*00e2*/ 	.short	(.L_1100 - .L_1099)
.L_1099:
        /*00e4*/ 	.word	0x00000000
.L_1100:


//--------------------- .nv.info._ZN5flash24flash_fwd_splitkv_kernelI23Flash_fwd_kernel_traitsILi192ELi64ELi64ELi4ELb0ELb0EN7cutlass6half_tE19Flash_kernel_traitsILi192ELi64ELi64ELi4ES3_EELb0ELb1ELb1ELb0ELb0ELb1ELb0ELb0EEEvNS_16Flash_fwd_paramsE --------------------------
	.section	.nv.info._ZN5flash24flash_fwd_splitkv_kernelI23Flash_fwd_kernel_traitsILi192ELi64ELi64ELi4ELb0ELb0EN7cutlass6half_tE19Flash_kernel_traitsILi192ELi64ELi64ELi4ES3_EELb0ELb1ELb1ELb0ELb0ELb1ELb0ELb0EEEvNS_16Flash_fwd_paramsE,"",@"SHT_CUDA_INFO"
	.sectionflags	@""
	.align	4


	//----- nvinfo : EIATTR_CUDA_API_VERSION
	.align		4
        /*0000*/ 	.byte	0x04, 0x37
        /*0002*/ 	.short	(.L_1102 - .L_1101)
.L_1101:
        /*0004*/ 	.word	0x00000082


	//----- nvinfo : EIATTR_SW2861232_WAR
	.align		4
.L_1102:
        /*0008*/ 	.byte	0x01, 0x35
	.zero		2


	//----- nvinfo : EIATTR_PARAM_CBANK
	.align		4
        /*000c*/ 	.byte	0x04, 0x0a
        /*000e*/ 	.short	(.L_1104 - .L_1103)
	.align		4
.L_1103:
        /*0010*/ 	.word	index@(.nv.constant0._ZN5flash24flash_fwd_splitkv_kernelI23Flash_fwd_kernel_traitsILi192ELi64ELi64ELi4ELb0ELb0EN7cutlass6half_tE19Flash_kernel_traitsILi192ELi64ELi64ELi4ES3_EELb0ELb1ELb1ELb0ELb0ELb1ELb0ELb0EEEvNS_16Flash_fwd_paramsE)
        /*0014*/ 	.short	0x0160
        /*0016*/ 	.short	0x01d0


	//----- nvinfo : EIATTR_CBANK_PARAM_SIZE
	.align		4
.L_1104:
        /*0018*/ 	.byte	0x03, 0x19
        /*001a*/ 	.short	0x01d0


	//----- nvinfo : EIATTR_KPARAM_INFO
	.align		4
        /*001c*/ 	.byte	0x04, 0x17
        /*001e*/ 	.short	(.L_1106 - .L_1105)
.L_1105:
        /*0020*/ 	.word	0x00000000
        /*0024*/ 	.short	0x0000
        /*0026*/ 	.short	0x0000
        /*0028*/ 	.byte	0x00, 0xf0, 0x41, 0x07


	//----- nvinfo : EIATTR_MAXREG_COUNT
	.align		4
.L_1106:
        /*002c*/ 	.byte	0x03, 0x1b
        /*002e*/ 	.short	0x00ff


	//----- nvinfo : EIATTR_NUM_BARRIERS
	.align		4
        /*0030*/ 	.byte	0x02, 0x4c
        /*0032*/ 	.byte	0x01
	.zero		1


	//----- nvinfo : EIATTR_MERCURY_ISA_VERSION
	.align		4
        /*0034*/ 	.byte	0x03, 0x5f
        /*0036*/ 	.short	0x0000


	//----- nvinfo : EIATTR_COOP_GROUP_MASK_REGIDS
	.align		4
        /*0038*/ 	.byte	0x04, 0x29
        /*003a*/ 	.short	(.L_1108 - .L_1107)


	//   ....[0]....
.L_1107:
        /*003c*/ 	.word	0xffffffff


	//   ....[1]....
        /*0040*/ 	.word	0xffffffff


	//   ....[2]....
        /*0044*/ 	.word	0xffffffff


	//   ....[3]....
        /*0048*/ 	.word	0xffffffff


	//   ....[4]....
        /*004c*/ 	.word	0xffffffff


	//   ....[5]....
        /*0050*/ 	.word	0xffffffff


	//   ....[6]....
        /*0054*/ 	.word	0xffffffff


	//   ....[7]....
        /*0058*/ 	.word	0xffffffff


	//   ....[8]....
        /*005c*/ 	.word	0xffffffff


	//   ....[9]....
        /*0060*/ 	.word	0xffffffff


	//   ....[10]....
        /*0064*/ 	.word	0xffffffff


	//   ....[11]....
        /*0068*/ 	.word	0xffffffff


	//   ....[12]....
        /*006c*/ 	.word	0xffffffff


	//   ....[13]....
        /*0070*/ 	.word	0xffffffff


	//   ....[14]....
        /*0074*/ 	.word	0xffffffff


	//   ....[15]....
        /*0078*/ 	.word	0xffffffff


	//----- nvinfo : EIATTR_COOP_GROUP_INSTR_OFFSETS
	.align		4
.L_1108:
        /*007c*/ 	.byte	0x04, 0x28
        /*007e*/ 	.short	(.L_1110 - .L_1109)


	//   ....[0]....
.L_1109:
        /*0080*/ 	.word	0x00006dd0


	//   ....[1]....
        /*0084*/ 	.word	0x00006df0


	//   ....[2]....
        /*0088*/ 	.word	0x00006e10


	//   ....[3]....
        /*008c*/ 	.word	0x00006e30


	//   ....[4]....
        /*0090*/ 	.word	0x0000b760


	//   ....[5]....
        /*0094*/ 	.word	0x0000b770


	//   ....[6]....
        /*0098*/ 	.word	0x0000b7a0


	//   ....[7]....
        /*009c*/ 	.word	0x0000b7b0


	//   ....[8]....
        /*00a0*/ 	.word	0x00010580


	//   ....[9]....
        /*00a4*/ 	.word	0x000105a0


	//   ....[10]....
        /*00a8*/ 	.word	0x000105c0


	//   ....[11]....
        /*00ac*/ 	.word	0x000105e0


	//   ....[12]....
        /*00b0*/ 	.word	0x00011d10


	//   ....[13]....
        /*00b4*/ 	.word	0x00011d50


	//   ....[14]....
        /*00b8*/ 	.word	0x00011d80


	//   ....[15]....
        /*00bc*/ 	.word	0x00011d90


	//----- nvinfo : EIATTR_EXIT_INSTR_OFFSETS
	.align		4
.L_1110:
        /*00c0*/ 	.byte	0x04, 0x1c
        /*00c2*/ 	.short	(.L_1112 - .L_1111)


	//   ....[0]....
.L_1111:
        /*00c4*/ 	.word	0x000004c0


	//   ....[1]....
        /*00c8*/ 	.word	0x00000f50


	//   ....[2]....
        /*00cc*/ 	.word	0x00000f80


	//   ....[3]....
        /*00d0*/ 	.word	0x00013650


	//   ....[4]....
        /*00d4*/ 	.word	0x00013740


	//   ....[5]....
        /*00d8*/ 	.word	0x00013760


	//----- nvinfo : EIATTR_CTAIDZ_USED
	.align		4
.L_1112:
        /*00dc*/ 	.byte	0x01, 0x04
	.zero		2


	//----- nvinfo : EIATTR_CRS_STACK_SIZE
	.align		4
        /*00e0*/ 	.byte	0x04, 0x1e
        /*00e2*/ 	.short	(.L_1114 - .L_1113)
.L_1113:
        /*00e4*/ 	.word	0x00000000
.L_1114:


//--------------------- .nv.info._ZN5flash24flash_fwd_splitkv_kernelI23Flash_fwd_kernel_traitsILi192ELi64ELi64ELi4ELb0ELb0EN7cutlass6half_tE19Flash_kernel_traitsILi192ELi64ELi64ELi4ES3_EELb0ELb1ELb0ELb0ELb1ELb0ELb0ELb1EEEvNS_16Flash_fwd_paramsE --------------------------
	.section	.nv.info._ZN5flash24flash_fwd_splitkv_kernelI23Flash_fwd_kernel_traitsILi192ELi64ELi64ELi4ELb0ELb0EN7cutlass6half_tE19Flash_kernel_traitsILi192ELi64ELi64ELi4ES3_EELb0ELb1ELb0ELb0ELb1ELb0ELb0ELb1EEEvNS_16Flash_fwd_paramsE,"",@"SHT_CUDA_INFO"
	.sectionflags	@""
	.align	4


	//----- nvinfo : EIATTR_CUDA_API_VERSION
	.align		4
        /*0000*/ 	.byte	0x04, 0x37
        /*0002*/ 	.short	(.L_1116 - .L_1115)
.L_1115:
        /*0004*/ 	.word	0x00000082


	//----- nvinfo : EIATTR_SW2861232_WAR
	.align		4
.L_1116:
        /*0008*/ 	.byte	0x01, 0x35
	.zero		2


	//----- nvinfo : EIATTR_PARAM_CBANK
	.align		4
        /*000c*/ 	.byte	0x04, 0x0a
        /*000e*/ 	.short	(.L_1118 - .L_1117)
	.align		4
.L_1117:
        /*0010*/ 	.word	index@(.nv.constant0._ZN5flash24flash_fwd_splitkv_kernelI23Flash_fwd_kernel_traitsILi192ELi64ELi64ELi4ELb0ELb0EN7cutlass6half_tE19Flash_kernel_traitsILi192ELi64ELi64ELi4ES3_EELb0ELb1ELb0ELb0ELb1ELb0ELb0ELb1EEEvNS_16Flash_fwd_paramsE)
        /*0014*/ 	.short	0x0160
        /*0016*/ 	.short	0x01d0


	//----- nvinfo : EIATTR_CBANK_PARAM_SIZE
	.align		4
.L_1118:
        /*0018*/ 	.byte	0x03, 0x19
        /*001a*/ 	.short	0x01d0


	//----- nvinfo : EIATTR_KPARAM_INFO
	.align		4
        /*001c*/ 	.byte	0x04, 0x17
        /*001e*/ 	.short	(.L_1120 - .L_1119)
.L_1119:
        /*0020*/ 	.word	0x00000000
        /*0024*/ 	.short	0x0000
        /*0026*/ 	.short	0x0000
        /*0028*/ 	.byte	0x00, 0xf0, 0x41, 0x07


	//----- nvinfo : EIATTR_MAXREG_COUNT
	.align		4
.L_1120:
        /*002c*/ 	.byte	0x03, 0x1b
        /*002e*/ 	.short	0x00ff


	//----- nvinfo : EIATTR_NUM_BARRIERS
	.align		4
        /*0030*/ 	.byte	0x02, 0x4c
        /*0032*/ 	.byte	0x01
	.zero		1


	//----- nvinfo : EIATTR_MERCURY_ISA_VERSION
	.align		4
        /*0034*/ 	.byte	0x03, 0x5f
        /*0036*/ 	.short	0x0000


	//----- nvinfo : EIATTR_COOP_GROUP_MASK_REGIDS
	.align		4
        /*0038*/ 	.byte	0x04, 0x29
        /*003a*/ 	.short	(.L_1122 - .L_1121)


	//   ....[0]....
.L_1121:
        /*003c*/ 	.word	0xffffffff


	//   ....[1]....
        /*0040*/ 	.word	0xffffffff


	//   ....[2]....
        /*0044*/ 	.word	0xffffffff


	//   ....[3]....
        /*0048*/ 	.word	0xffffffff


	//   ....[4]....
        /*004c*/ 	.word	0xffffffff


	//   ....[5]....
        /*0050*/ 	.word	0xffffffff


	//   ....[6]....
        /*0054*/ 	.word	0xffffffff


	//   ....[7]....
        /*0058*/ 	.word	0xffffffff


	//   ....[8]....
        /*005c*/ 	.word	0xffffffff


	//   ....[9]....
        /*0060*/ 	.word	0xffffffff


	//   ....[10]....
        /*0064*/ 	.word	0xffffffff


	//   ....[11]....
        /*0068*/ 	.word	0xffffffff


	//   ....[12]....
        /*006c*/ 	.word	0xffffffff


	//   ....[13]....
        /*0070*/ 	.word	0xffffffff


	//   ....[14]....
        /*0074*/ 	.word	0xffffffff


	//   ....[15]....
        /*0078*/ 	.word	0xffffffff


	//----- nvinfo : EIATTR_COOP_GROUP_INSTR_OFFSETS
	.align		4
.L_1122:
        /*007c*/ 	.byte	0x04, 0x28
        /*007e*/ 	.short	(.L_1124 - .L_1123)


	//   ....[0]....
.L_1123:
        /*0080*/ 	.word	0x00013890


	//   ....[1]....
        /*0084*/ 	.word	0x000138b0


	//   ....[2]....
        /*0088*/ 	.word	0x00013950


	//   ....[3]....
        /*008c*/ 	.word	0x00013960


	//   ....[4]....
        /*0090*/ 	.word	0x00016950


	//   ....[5]....
        /*0094*/ 	.word	0x00016960


	//   ....[6]....
        /*0098*/ 	.word	0x00016990


	//   ....[7]....
        /*009c*/ 	.word	0x000169a0


	//   ....[8]....
        /*00a0*/ 	.word	0x0001a050


	//   ....[9]....
        /*00a4*/ 	.word	0x0001a070


	//   ....[10]....
        /*00a8*/ 	.word	0x0001a0a0


	//   ....[11]....
        /*00ac*/ 	.word	0x0001a0b0


	//   ....[12]....
        /*00b0*/ 	.word	0x0001b7d0


	//   ....[13]....
        /*00b4*/ 	.word	0x0001b810


	//   ....[14]....
        /*00b8*/ 	.word	0x0001b840


	//   ....[15]....
        /*00bc*/ 	.word	0x0001b850


	//----- nvinfo : EIATTR_EXIT_INSTR_OFFSETS
	.align		4
.L_1124:
        /*00c0*/ 	.byte	0x04, 0x1c
        /*00c2*/ 	.short	(.L_1126 - .L_1125)


	//   ....[0]....
.L_1125:
        /*00c4*/ 	.word	0x00000320


	//   ....[1]....
        /*00c8*/ 	.word	0x00000bb0


	//   ....[2]....
        /*00cc*/ 	.word	0x00000be0


	//   ....[3]....
        /*00d0*/ 	.word	0x0001d040


	//   ....[4]....
        /*00d4*/ 	.word	0x0001d120


	//----- nvinfo : EIATTR_CTAIDZ_USED
	.align		4
.L_1126:
        /*00d8*/ 	.byte	0x01, 0x04
	.zero		2


	//----- nvinfo : EIATTR_CRS_STACK_SIZE
	.align		4
        /*00dc*/ 	.byte	0x04, 0x1e
        /*00de*/ 	.short	(.L_1128 - .L_1127)
.L_1127:
        /*00e0*/ 	.word	0x00000000
.L_1128:


//--------------------- .nv.info._ZN5flash24flash_fwd_splitkv_kernelI23Flash_fwd_kernel_traitsILi192ELi64ELi64ELi4ELb0ELb0EN7cutlass6half_tE19Flash_kernel_traitsILi192ELi64ELi64ELi4ES3_EELb0ELb1ELb0ELb0ELb1ELb1ELb0ELb1EEEvNS_16Flash_fwd_paramsE --------------------------
	.section	.nv.info._ZN5flash24flash_fwd_splitkv_kernelI23Flash_fwd_kernel_traitsILi192ELi64ELi64ELi4ELb0ELb0EN7cutlass6half_tE19Flash_kernel_traitsILi192ELi64ELi64ELi4ES3_EELb0ELb1ELb0ELb0ELb1ELb1ELb0ELb1EEEvNS_16Flash_fwd_paramsE,"",@"SHT_CUDA_INFO"
	.sectionflags	@""
	.align	4


	//----- nvinfo : EIATTR_CUDA_API_VERSION
	.align		4
        /*0000*/ 	.byte	0x04, 0x37
        /*0002*/ 	.short	(.L_1130 - .L_1129)
.L_1129:
        /*0004*/ 	.word	0x00000082


	//----- nvinfo : EIATTR_SW2861232_WAR
	.align		4
.L_1130:
        /*0008*/ 	.byte	0x01, 0x35
	.zero		2


	//----- nvinfo : EIATTR_PARAM_CBANK
	.align		4
        /*000c*/ 	.byte	0x04, 0x0a
        /*000e*/ 	.short	(.L_1132 - .L_1131)
	.align		4
.L_1131:
        /*0010*/ 	.word	index@(.nv.constant0._ZN5flash24flash_fwd_splitkv_kernelI23Flash_fwd_kernel_traitsILi192ELi64ELi64ELi4ELb0ELb0EN7cutlass6half_tE19Flash_kernel_traitsILi192ELi64ELi64ELi4ES3_EELb0ELb1ELb0ELb0ELb1ELb1ELb0ELb1EEEvNS_16Flash_fwd_paramsE)
        /*0014*/ 	.short	0x0160
        /*0016*/ 	.short	0x01d0


	//----- nvinfo : EIATTR_CBANK_PARAM_SIZE
	.align		4
.L_1132:
        /*0018*/ 	.byte	0x03, 0x19
        /*001a*/ 	.short	0x01d0


	//----- nvinfo : EIATTR_KPARAM_INFO
	.align		4
        /*001c*/ 	.byte	0x04, 0x17
        /*001e*/ 	.short	(.L_1134 - .L_1133)
.L_1133:
        /*0020*/ 	.word	0x00000000
        /*0024*/ 	.short	0x0000
        /*0026*/ 	.short	0x0000
        /*0028*/ 	.byte	0x00, 0xf0, 0x41, 0x07


	//----- nvinfo : EIATTR_MAXREG_COUNT
	.align		4
.L_1134:
        /*002c*/ 	.byte	0x03, 0x1b
        /*002e*/ 	.short	0x00ff


	//----- nvinfo : EIATTR_NUM_BARRIERS
	.align		4
        /*0030*/ 	.byte	0x02, 0x4c
        /*0032*/ 	.byte	0x01
	.zero		1


	//----- nvinfo : EIATTR_MERCURY_ISA_VERSION
	.align		4
        /*0034*/ 	.byte	0x03, 0x5f
        /*0036*/ 	.short	0x0000


	//----- nvinfo : EIATTR_COOP_GROUP_MASK_REGIDS
	.align		4
        /*0038*/ 	.byte	0x04, 0x29
        /*003a*/ 	.short	(.L_1136 - .L_1135)


	//   ....[0]....
.L_1135:
        /*003c*/ 	.word	0xffffffff


	//   ....[1]....
        /*0040*/ 	.word	0xffffffff


	//   ....[2]....
        /*0044*/ 	.word	0xffffffff


	//   ....[3]....
        /*0048*/ 	.word	0xffffffff


	//   ....[4]....
        /*004c*/ 	.word	0xffffffff


	//   ....[5]....
        /*0050*/ 	.word	0xffffffff


	//   ....[6]....
        /*0054*/ 	.word	0xffffffff


	//   ....[7]....
        /*0058*/ 	.word	0xffffffff


	//   ....[8]....
        /*005c*/ 	.word	0xffffffff


	//   ....[9]....
        /*0060*/ 	.word	0xffffffff


	//   ....[10]....
        /*0064*/ 	.word	0xffffffff


	//   ....[11]....
        /*0068*/ 	.word	0xffffffff


	//   ....[12]....
        /*006c*/ 	.word	0xffffffff


	//   ....[13]....
        /*0070*/ 	.word	0xffffffff


	//   ....[14]....
        /*0074*/ 	.word	0xffffffff


	//   ....[15]....
        /*0078*/ 	.word	0xffffffff


	//----- nvinfo : EIATTR_COOP_GROUP_INSTR_OFFSETS
	.align		4
.L_1136:
        /*007c*/ 	.byte	0x04, 0x28
        /*007e*/ 	.short	(.L_1138 - .L_1137)


	//   ....[0]....
.L_1137:
        /*0080*/ 	.word	0x00013c80


	//   ....[1]....
        /*0084*/ 	.word	0x00013ca0


	//   ....[2]....
        /*0088*/ 	.word	0x00013d40


	//   ....[3]....
        /*008c*/ 	.word	0x00013d50


	//   ....[4]....
        /*0090*/ 	.word	0x00017140


	//   ....[5]....
        /*0094*/ 	.word	0x00017150


	//   ....[6]....
        /*0098*/ 	.word	0x00017180


	//   ....[7]....
        /*009c*/ 	.word	0x00017190


	//   ....[8]....
        /*00a0*/ 	.word	0x0001ac30


	//   ....[9]....
        /*00a4*/ 	.word	0x0001ac50


	//   ....[10]....
        /*00a8*/ 	.word	0x0001ac80


	//   ....[11]....
        /*00ac*/ 	.word	0x0001ac90


	//   ....[12]....
        /*00b0*/ 	.word	0x0001c3c0


	//   ....[13]....
        /*00b4*/ 	.word	0x0001c400


	//   ....[14]....
        /*00b8*/ 	.word	0x0001c430


	//   ....[15]....
        /*00bc*/ 	.word	0x0001c440


	//----- nvinfo : EIATTR_EXIT_INSTR_OFFSETS
	.align		4
.L_1138:
        /*00c0*/ 	.byte	0x04, 0x1c
        /*00c2*/ 	.short	(.L_1140 - .L_1139)


	//   ....[0]....
.L_1139:
        /*00c4*/ 	.word	0x00000320


	//   ....[1]....
        /*00c8*/ 	.word	0x00000bb0


	//   ....[2]....
        /*00cc*/ 	.word	0x00000be0


	//   ....[3]....
        /*00d0*/ 	.word	0x0001dc30


	//   ....[4]....
        /*00d4*/ 	.word	0x0001dd10


	//----- nvinfo : EIATTR_CTAIDZ_USED
	.align		4
.L_1140:
        /*00d8*/ 	.byte	0x01, 0x04
	.zero		2


	//----- nvinfo : EIATTR_CRS_STACK_SIZE
	.align		4
        /*00dc*/ 	.byte	0x04, 0x1e
        /*00de*/ 	.short	(.L_1142 - .L_1141)
.L_1141:
        /*00e0*/ 	.word	0x00000000
.L_1142:


//--------------------- .nv.info._ZN5flash24flash_fwd_splitkv_kernelI23Flash_fwd_kernel_traitsILi192ELi64ELi64ELi4ELb0ELb0EN7cutlass6half_tE19Flash_kernel_traitsILi192ELi64ELi64ELi4ES3_EELb0ELb1ELb1ELb0ELb0ELb0ELb0ELb1EEEvNS_16Flash_fwd_paramsE --------------------------
	.section	.nv.info._ZN5flash24flash_fwd_splitkv_kernelI23Flash_fwd_kernel_traitsILi192ELi64ELi64ELi4ELb0ELb0EN7cutlass6half_tE19Flash_kernel_traitsILi192ELi64ELi64ELi4ES3_EELb0ELb1ELb1ELb0ELb0ELb0ELb0ELb1EEEvNS_16Flash_fwd_paramsE,"",@"SHT_CUDA_INFO"
	.sectionflags	@""
	.align	4


	//----- nvinfo : EIATTR_CUDA_API_VERSION
	.align		4
        /*0000*/ 	.byte	0x04, 0x37
        /*0002*/ 	.short	(.L_1144 - .L_1143)
.L_1143:
        /*0004*/ 	.word	0x00000082


	//----- nvinfo : EIATTR_SW2861232_WAR
	.align		4
.L_1144:
        /*0008*/ 	.byte	0x01, 0x35
	.zero		2


	//----- nvinfo : EIATTR_PARAM_CBANK
	.align		4
        /*000c*/ 	.byte	0x04, 0x0a
        /*000e*/ 	.short	(.L_1146 - .L_1145)
	.align		4
.L_1145:
        /*0010*/ 	.word	index@(.nv.constant0._ZN5flash24flash_fwd_splitkv_kernelI23Flash_fwd_kernel_traitsILi192ELi64ELi64ELi4ELb0ELb0EN7cutlass6half_tE19Flash_kernel_traitsILi192ELi64ELi64ELi4ES3_EELb0ELb1ELb1ELb0ELb0ELb0ELb0ELb1EEEvNS_16Flash_fwd_paramsE)
        /*0014*/ 	.short	0x0160
        /*0016*/ 	.short	0x01d0


	//----- nvinfo : EIATTR_CBANK_PARAM_SIZE
	.align		4
.L_1146:
        /*0018*/ 	.byte	0x03, 0x19
        /*001a*/ 	.short	0x01d0


	//----- nvinfo : EIATTR_KPARAM_INFO
	.align		4
        /*001c*/ 	.byte	0x04, 0x17
        /*001e*/ 	.short	(.L_1148 - .L_1147)
.L_1147:
        /*0020*/ 	.word	0x00000000
        /*0024*/ 	.short	0x0000
        /*0026*/ 	.short	0x0000
        /*0028*/ 	.byte	0x00, 0xf0, 0x41, 0x07


	//----- nvinfo : EIATTR_MAXREG_COUNT
	.align		4
.L_1148:
        /*002c*/ 	.byte	0x03, 0x1b
        /*002e*/ 	.short	0x00ff


	//----- nvinfo : EIATTR_NUM_BARRIERS
	.align		4
        /*0030*/ 	.byte	0x02, 0x4c
        /*0032*/ 	.byte	0x01
	.zero		1


	//----- nvinfo : EIATTR_MERCURY_ISA_VERSION
	.align		4
        /*0034*/ 	.byte	0x03, 0x5f
        /*0036*/ 	.short	0x0000


	//----- nvinfo : EIATTR_COOP_GROUP_MASK_REGIDS
	.align		4
        /*0038*/ 	.byte	0x04, 0x29
        /*003a*/ 	.short	(.L_1150 - .L_1149)


	//   ....[0]....
.L_1149:
        /*003c*/ 	.word	0xffffffff


	//   ....[1]....
        /*0040*/ 	.word	0xffffffff


	//   ....[2]....
        /*0044*/ 	.word	0xffffffff


	//   ....[3]....
        /*0048*/ 	.word	0xffffffff


	//   ....[4]....
        /*004c*/ 	.word	0xffffffff


	//   ....[5]....
        /*0050*/ 	.word	0xffffffff


	//   ....[6]....
        /*0054*/ 	.word	0xffffffff


	//   ....[7]....
        /*0058*/ 	.word	0xffffffff


	//   ....[8]....
        /*005c*/ 	.word	0xffffffff


	//   ....[9]....
        /*0060*/ 	.word	0xffffffff


	//   ....[10]....
        /*0064*/ 	.word	0xffffffff


	//   ....[11]....
        /*0068*/ 	.word	0xffffffff


	//   ....[12]....
        /*006c*/ 	.word	0xffffffff


	//   ....[13]....
        /*0070*/ 	.word	0xffffffff


	//   ....[14]....
        /*0074*/ 	.word	0xffffffff


	//   ....[15]....
        /*0078*/ 	.word	0xffffffff


	//----- nvinfo : EIATTR_COOP_GROUP_INSTR_OFFSETS
	.align		4
.L_1150:
        /*007c*/ 	.byte	0x04, 0x28
        /*007e*/ 	.short	(.L_1152 - .L_1151)


	//   ....[0]....
.L_1151:
        /*0080*/ 	.word	0x00016540


	//   ....[1]....
        /*0084*/ 	.word	0x000165d0


	//   ....[2]....
        /*0088*/ 	.word	0x000165f0


	//   ....[3]....
        /*008c*/ 	.word	0x00016610


	//   ....[4]....
        /*0090*/ 	.word	0x0001a850


	//   ....[5]....
        /*0094*/ 	.word	0x0001a860


	//   ....[6]....
        /*0098*/ 	.word	0x0001a890


	//   ....[7]....
        /*009c*/ 	.word	0x0001a8a0


	//   ....[8]....
        /*00a0*/ 	.word	0x0001f000


	//   ....[9]....
        /*00a4*/ 	.word	0x0001f010


	//   ....[10]....
        /*00a8*/ 	.word	0x0001f040


	//   ....[11]....
        /*00ac*/ 	.word	0x0001f050


	//   ....[12]....
        /*00b0*/ 	.word	0x00020770


	//   ....[13]....
        /*00b4*/ 	.word	0x000207b0


	//   ....[14]....
        /*00b8*/ 	.word	0x000207e0


	//   ....[15]....
        /*00bc*/ 	.word	0x000207f0


	//----- nvinfo : EIATTR_EXIT_INSTR_OFFSETS
	.align		4
.L_1152:
        /*00c0*/ 	.byte	0x04, 0x1c
        /*00c2*/ 	.short	(.L_1154 - .L_1153)


	//   ....[0]....
.L_1153:
        /*00c4*/ 	.word	0x00000310


	//   ....[1]....
        /*00c8*/ 	.word	0x00000c90


	//   ....[2]....
        /*00cc*/ 	.word	0x00000cc0


	//   ....[3]....
        /*00d0*/ 	.word	0x000220b0


	//   ....[4]....
        /*00d4*/ 	.word	0x000221b0


	//   ....[5]....
        /*00d8*/ 	.word	0x000221d0


	//----- nvinfo : EIATTR_CTAIDZ_USED
	.align		4
.L_1154:
        /*00dc*/ 	.byte	0x01, 0x04
	.zero		2


	//----- nvinfo : EIATTR_CRS_STACK_SIZE
	.align		4
        /*00e0*/ 	.byte	0x04, 0x1e
        /*00e2*/ 	.short	(.L_1156 - .L_1155)
.L_1155:
        /*00e4*/ 	.word	0x00000000
.L_1156:


//--------------------- .nv.info._ZN5flash24flash_fwd_splitkv_kernelI23Flash_fwd_kernel_traitsILi192ELi64ELi64ELi4ELb0ELb0EN7cutlass6half_tE19Flash_kernel_traitsILi192ELi64ELi64ELi4ES3_EELb0ELb1ELb1ELb0ELb0ELb1ELb0ELb1EEEvNS_16Flash_fwd_paramsE --------------------------
	.section	.nv.info._ZN5flash24flash_fwd_splitkv_kernelI23Flash_fwd_kernel_traitsILi192ELi64ELi64ELi4ELb0ELb0EN7cutlass6half_tE19Flash_kernel_traitsILi192ELi64ELi64ELi4ES3_EELb0ELb1ELb1ELb0ELb0ELb1ELb0ELb1EEEvNS_16Flash_fwd_paramsE,"",@"SHT_CUDA_INFO"
	.sectionflags	@""
	.align	4


	//----- nvinfo : EIATTR_CUDA_API_VERSION
	.align		4
        /*0000*/ 	.byte	0x04, 0x37
        /*0002*/ 	.short	(.L_1158 - .L_1157)
.L_1157:
        /*0004*/ 	.word	0x00000082


	//----- nvinfo : EIATTR_SW2861232_WAR
	.align		4
.L_1158:
        /*0008*/ 	.byte	0x01, 0x35
	.zero		2


	//----- nvinfo : EIATTR_PARAM_CBANK
	.align		4
        /*000c*/ 	.byte	0x04, 0x0a
        /*000e*/ 	.short	(.L_1160 - .L_1159)
	.align		4
.L_1159:
        /*0010*/ 	.word	index@(.nv.constant0._ZN5flash24flash_fwd_splitkv_kernelI23Flash_fwd_kernel_traitsILi192ELi64ELi64ELi4ELb0ELb0EN7cutlass6half_tE19Flash_kernel_traitsILi192ELi64ELi64ELi4ES3_EELb0ELb1ELb1ELb0ELb0ELb1ELb0ELb1EEEvNS_16Flash_fwd_paramsE)
        /*0014*/ 	.short	0x0160
        /*0016*/ 	.short	0x01d0


	//----- nvinfo : EIATTR_CBANK_PARAM_SIZE
	.align		4
.L_1160:
        /*0018*/ 	.byte	0x03, 0x19
        /*001a*/ 	.short	0x01d0


	//----- nvinfo : EIATTR_KPARAM_INFO
	.align		4
        /*001c*/ 	.byte	0x04, 0x17
        /*001e*/ 	.short	(.L_1162 - .L_1161)
.L_1161:
        /*0020*/ 	.word	0x00000000
        /*0024*/ 	.short	0x0000
        /*0026*/ 	.short	0x0000
        /*0028*/ 	.byte	0x00, 0xf0, 0x41, 0x07


	//----- nvinfo : EIATTR_MAXREG_COUNT
	.align		4
.L_1162:
        /*002c*/ 	.byte	0x03, 0x1b
        /*002e*/ 	.short	0x00ff


	//----- nvinfo : EIATTR_NUM_BARRIERS
	.align		4
        /*0030*/ 	.byte	0x02, 0x4c
        /*0032*/ 	.byte	0x01
	.zero		1


	//----- nvinfo : EIATTR_MERCURY_ISA_VERSION
	.align		4
        /*0034*/ 	.byte	0x03, 0x5f
        /*0036*/ 	.short	0x0000


	//----- nvinfo : EIATTR_COOP_GROUP_MASK_REGIDS
	.align		4
        /*0038*/ 	.byte	0x04, 0x29
        /*003a*/ 	.short	(.L_1164 - .L_1163)


	//   ....[0]....
.L_1163:
        /*003c*/ 	.word	0xffffffff


	//   ....[1]....
        /*0040*/ 	.word	0xffffffff


	//   ....[2]....
        /*0044*/ 	.word	0xffffffff


	//   ....[3]....
        /*0048*/ 	.word	0xffffffff


	//   ....[4]....
        /*004c*/ 	.word	0xffffffff


	//   ....[5]....
        /*0050*/ 	.word	0xffffffff


	//   ....[6]....
        /*0054*/ 	.word	0xffffffff


	//   ....[7]....
        /*0058*/ 	.word	0xffffffff


	//   ....[8]....
        /*005c*/ 	.word	0xffffffff


	//   ....[9]....
        /*0060*/ 	.word	0xffffffff


	//   ....[10]....
        /*0064*/ 	.word	0xffffffff


	//   ....[11]....
        /*0068*/ 	.word	0xffffffff


	//   ....[12]....
        /*006c*/ 	.word	0xffffffff


	//   ....[13]....
        /*0070*/ 	.word	0xffffffff


	//   ....[14]....
        /*0074*/ 	.word	0xffffffff


	//   ....[15]....
        /*0078*/ 	.word	0xffffffff


	//----- nvinfo : EIATTR_COOP_GROUP_INSTR_OFFSETS
	.align		4
.L_1164:
        /*007c*/ 	.byte	0x04, 0x28
        /*007e*/ 	.short	(.L_1166 - .L_1165)


	//   ....[0]....
.L_1165:
        /*0080*/ 	.word	0x000169a0


	//   ....[1]....
        /*0084*/ 	.word	0x000169c0


	//   ....[2]....
        /*0088*/ 	.word	0x000169e0


	//   ....[3]....
        /*008c*/ 	.word	0x00016a00


	//   ....[4]....
        /*0090*/ 	.word	0x0001b060


	//   ....[5]....
        /*0094*/ 	.word	0x0001b070


	//   ....[6]....
        /*0098*/ 	.word	0x0001b0a0


	//   ....[7]....
        /*009c*/ 	.word	0x0001b0b0


	//   ....[8]....
        /*00a0*/ 	.word	0x0001fc00


	//   ....[9]....
        /*00a4*/ 	.word	0x0001fc20


	//   ....[10]....
        /*00a8*/ 	.word	0x0001fc40


	//   ....[11]....
        /*00ac*/ 	.word	0x0001fc60


	//   ....[12]....
        /*00b0*/ 	.word	0x00021390


	//   ....[13]....
        /*00b4*/ 	.word	0x000213d0


	//   ....[14]....
        /*00b8*/ 	.word	0x00021400


	//   ....[15]....
        /*00bc*/ 	.word	0x00021410


	//----- nvinfo : EIATTR_EXIT_INSTR_OFFSETS
	.align		4
.L_1166:
        /*00c0*/ 	.byte	0x04, 0x1c
        /*00c2*/ 	.short	(.L_1168 - .L_1167)


	//   ....[0]....
.L_1167:
        /*00c4*/ 	.word	0x00000310


	//   ....[1]....
        /*00c8*/ 	.word	0x00000c90


	//   ....[2]....
        /*00cc*/ 	.word	0x00000cc0


	//   ....[3]....
        /*00d0*/ 	.word	0x00022cd0


	//   ....[4]....
        /*00d4*/ 	.word	0x00022dd0


	//   ....[5]....
        /*00d8*/ 	.word	0x00022df0


	//----- nvinfo : EIATTR_CTAIDZ_USED
	.align		4
.L_1168:
        /*00dc*/ 	.byte	0x01, 0x04
	.zero		2


	//----- nvinfo : EIATTR_CRS_STACK_SIZE
	.align		4
        /*00e0*/ 	.byte	0x04, 0x1e
        /*00e2*/ 	.short	(.L_1170 - .L_1169)
.L_1169:
        /*00e4*/ 	.word	0x00000000
.L_1170:


//--------------------- .nv.info._ZN5flash24flash_fwd_splitkv_kernelI23Flash_fwd_kernel_traitsILi192ELi64ELi64ELi4ELb0ELb0EN7cutlass6half_tE19Flash_kernel_traitsILi192ELi64ELi64ELi4ES3_EELb0ELb1ELb0ELb0ELb1ELb0ELb1ELb0EEEvNS_16Flash_fwd_paramsE --------------------------
	.section	.nv.info._ZN5flash24flash_fwd_splitkv_kernelI23Flash_fwd_kernel_traitsILi192ELi64ELi64ELi4ELb0ELb0EN7cutlass6half_tE19Flash_kernel_traitsILi192ELi64ELi64ELi4ES3_EELb0ELb1ELb0ELb0ELb1ELb0ELb1ELb0EEEvNS_16Flash_fwd_paramsE,"",@"SHT_CUDA_INFO"
	.sectionflags	@""
	.align	4


	//----- nvinfo : EIATTR_CUDA_API_VERSION
	.align		4
        /*0000*/ 	.byte	0x04, 0x37
        /*0002*/ 	.short	(.L_1172 - .L_1171)
.L_1171:
        /*0004*/ 	.word	0x00000082


	//----- nvinfo : EIATTR_SW2861232_WAR
	.align		4
.L_1172:
        /*0008*/ 	.byte	0x01, 0x35
	.zero		2


	//----- nvinfo : EIATTR_PARAM_CBANK
	.align		4
        /*000c*/ 	.byte	0x04, 0x0a
        /*000e*/ 	.short	(.L_1174 - .L_1173)
	.align		4
.L_1173:
        /*0010*/ 	.word	index@(.nv.constant0._ZN5flash24flash_fwd_splitkv_kernelI23Flash_fwd_kernel_traitsILi192ELi64ELi64ELi4ELb0ELb0EN7cutlass6half_tE19Flash_kernel_traitsILi192ELi64ELi64ELi4ES3_EELb0ELb1ELb0ELb0ELb1ELb0ELb1ELb0EEEvNS_16Flash_fwd_paramsE)
        /*0014*/ 	.short	0x0160
        /*0016*/ 	.short	0x01d0


	//----- nvinfo : EIATTR_CBANK_PARAM_SIZE
	.align		4
.L_1174:
        /*0018*/ 	.byte	0x03, 0x19
        /*001a*/ 	.short	0x01d0


	//----- nvinfo : EIATTR_KPARAM_INFO
	.align		4
        /*001c*/ 	.byte	0x04, 0x17
        /*001e*/ 	.short	(.L_1176 - .L_1175)
.L_1175:
        /*0020*/ 	.word	0x00000000
        /*0024*/ 	.short	0x0000
        /*0026*/ 	.short	0x0000
        /*0028*/ 	.byte	0x00, 0xf0, 0x41, 0x07


	//----- nvinfo : EIATTR_MAXREG_COUNT
	.align		4
.L_1176:
        /*002c*/ 	.byte	0x03, 0x1b
        /*002e*/ 	.short	0x00ff


	//----- nvinfo : EIATTR_NUM_BARRIERS
	.align		4
        /*0030*/ 	.byte	0x02, 0x4c
        /*0032*/ 	.byte	0x01
	.zero		1


	//----- nvinfo : EIATTR_MERCURY_ISA_VERSION
	.align		4
        /*0034*/ 	.byte	0x03, 0x5f
        /*0036*/ 	.short	0x0000


	//----- nvinfo : EIATTR_COOP_GROUP_MASK_REGIDS
	.align		4
        /*0038*/ 	.byte	0x04, 0x29
        /*003a*/ 	.short	(.L_1178 - .L_1177)


	//   ....[0]....
.L_1177:
        /*003c*/ 	.word	0xffffffff


	//   ....[1]....
        /*0040*/ 	.word	0xffffffff


	//   ....[2]....
        /*0044*/ 	.word	0xffffffff


	//   ....[3]....
        /*0048*/ 	.word	0xffffffff


	//   ....[4]....
        /*004c*/ 	.word	0xffffffff


	//   ....[5]....
        /*0050*/ 	.word	0xffffffff


	//   ....[6]....
        /*0054*/ 	.word	0xffffffff


	//   ....[7]....
        /*0058*/ 	.word	0xffffffff


	//   ....[8]....
        /*005c*/ 	.word	0xffffffff


	//   ....[9]....
        /*0060*/ 	.word	0xffffffff


	//   ....[10]....
        /*0064*/ 	.word	0xffffffff


	//   ....[11]....
        /*0068*/ 	.word	0xffffffff


	//   ....[12]....
        /*006c*/ 	.word	0xffffffff


	//   ....[13]....
        /*0070*/ 	.word	0xffffffff


	//   ....[14]....
        /*0074*/ 	.word	0xffffffff


	//   ....[15]....
        /*0078*/ 	.word	0xffffffff


	//----- nvinfo : EIATTR_COOP_GROUP_INSTR_OFFSETS
	.align		4
.L_1178:
        /*007c*/ 	.byte	0x04, 0x28
        /*007e*/ 	.short	(.L_1180 - .L_1179)


	//   ....[0]....
.L_1179:
        /*0080*/ 	.word	0x00004290


	//   ....[1]....
        /*0084*/ 	.word	0x000042c0


	//   ....[2]....
        /*0088*/ 	.word	0x00004360


	//   ....[3]....
        /*008c*/ 	.word	0x00004370


	//   ....[4]....
        /*0090*/ 	.word	0x00007430


	//   ....[5]....
        /*0094*/ 	.word	0x00007440


	//   ....[6]....
        /*0098*/ 	.word	0x00007470


	//   ....[7]....
        /*009c*/ 	.word	0x00007480


	//   ....[8]....
        /*00a0*/ 	.word	0x0000aa90


	//   ....[9]....
        /*00a4*/ 	.word	0x0000aae0


	//   ....[10]....
        /*00a8*/ 	.word	0x0000ab00


	//   ....[11]....
        /*00ac*/ 	.word	0x0000ab20


	//   ....[12]....
        /*00b0*/ 	.word	0x0000c250


	//   ....[13]....
        /*00b4*/ 	.word	0x0000c290


	//   ....[14]....
        /*00b8*/ 	.word	0x0000c2e0


	//   ....[15]....
        /*00bc*/ 	.word	0x0000c2f0


	//----- nvinfo : EIATTR_EXIT_INSTR_OFFSETS
	.align		4
.L_1180:
        /*00c0*/ 	.byte	0x04, 0x1c
        /*00c2*/ 	.short	(.L_1182 - .L_1181)


	//   ....[0]....
.L_1181:
        /*00c4*/ 	.word	0x00000420


	//   ....[1]....
        /*00c8*/ 	.word	0x00000ca0


	//   ....[2]....
        /*00cc*/ 	.word	0x00000cd0


	//   ....[3]....
        /*00d0*/ 	.word	0x0000d670


	//   ....[4]....
        /*00d4*/ 	.word	0x0000d6b0


	//----- nvinfo : EIATTR_CTAIDZ_USED
	.align		4
.L_1182:
        /*00d8*/ 	.byte	0x01, 0x04
	.zero		2


	//----- nvinfo : EIATTR_CRS_STACK_SIZE
	.align		4
        /*00dc*/ 	.byte	0x04, 0x1e
        /*00de*/ 	.short	(.L_1184 - .L_1183)
.L_1183:
        /*00e0*/ 	.word	0x00000000
.L_1184:


//--------------------- .nv.info._ZN5flash24flash_fwd_splitkv_kernelI23Flash_fwd_kernel_traitsILi192ELi64ELi64ELi4ELb0ELb0EN7cutlass6half_tE19Flash_kernel_traitsILi192ELi64ELi64ELi4ES3_EELb0ELb1ELb0ELb0ELb1ELb1ELb1ELb0EEEvNS_16Flash_fwd_paramsE --------------------------
	.section	.nv.info._ZN5flash24flash_fwd_splitkv_kernelI23Flash_fwd_kernel_traitsILi192ELi64ELi64ELi4ELb0ELb0EN7cutlass6half_tE19Flash_kernel_traitsILi192ELi64ELi64ELi4ES3_EELb0ELb1ELb0ELb0ELb1ELb1ELb1ELb0EEEvNS_16Flash_fwd_paramsE,"",@"SHT_CUDA_INFO"
	.sectionflags	@""
	.align	4


	//----- nvinfo : EIATTR_CUDA_API_VERSION
	.align		4
        /*0000*/ 	.byte	0x04, 0x37
        /*0002*/ 	.short	(.L_1186 - .L_1185)
.L_1185:
        /*0004*/ 	.word	0x00000082


	//----- nvinfo : EIATTR_SW2861232_WAR
	.align		4
.L_1186:
        /*0008*/ 	.byte	0x01, 0x35
	.zero		2


	//----- nvinfo : EIATTR_PARAM_CBANK
	.align		4
        /*000c*/ 	.byte	0x04, 0x0a
        /*000e*/ 	.short	(.L_1188 - .L_1187)
	.align		4
.L_1187:
        /*0010*/ 	.word	index@(.nv.constant0._ZN5flash24flash_fwd_splitkv_kernelI23Flash_fwd_kernel_traitsILi192ELi64ELi64ELi4ELb0ELb0EN7cutlass6half_tE19Flash_kernel_traitsILi192ELi64ELi64ELi4ES3_EELb0ELb1ELb0ELb0ELb1ELb1ELb1ELb0EEEvNS_16Flash_fwd_paramsE)
        /*0014*/ 	.short	0x0160
        /*0016*/ 	.short	0x01d0


	//----- nvinfo : EIATTR_CBANK_PARAM_SIZE
	.align		4
.L_1188:
        /*0018*/ 	.byte	0x03, 0x19
        /*001a*/ 	.short	0x01d0


	//----- nvinfo : EIATTR_KPARAM_INFO
	.align		4
        /*001c*/ 	.byte	0x04, 0x17
        /*001e*/ 	.short	(.L_1190 - .L_1189)
.L_1189:
        /*0020*/ 	.word	0x00000000
        /*0024*/ 	.short	0x0000
        /*0026*/ 	.short	0x0000
        /*0028*/ 	.byte	0x00, 0xf0, 0x41, 0x07


	//----- nvinfo : EIATTR_MAXREG_COUNT
	.align		4
.L_1190:
        /*002c*/ 	.byte	0x03, 0x1b
        /*002e*/ 	.short	0x00ff


	//----- nvinfo : EIATTR_NUM_BARRIERS
	.align		4
        /*0030*/ 	.byte	0x02, 0x4c
        /*0032*/ 	.byte	0x01
	.zero		1


	//----- nvinfo : EIATTR_MERCURY_ISA_VERSION
	.align		4
        /*0034*/ 	.byte	0x03, 0x5f
        /*0036*/ 	.short	0x0000


	//----- nvinfo : EIATTR_COOP_GROUP_MASK_REGIDS
	.align		4
        /*0038*/ 	.byte	0x04, 0x29
        /*003a*/ 	.short	(.L_1192 - .L_1191)


	//   ....[0]....
.L_1191:
        /*003c*/ 	.word	0xffffffff


	//   ....[1]....
        /*0040*/ 	.word	0xffffffff


	//   ....[2]....
        /*0044*/ 	.word	0xffffffff


	//   ....[3]....
        /*0048*/ 	.word	0xffffffff


	//   ....[4]....
        /*004c*/ 	.word	0xffffffff


	//   ....[5]....
        /*0050*/ 	.word	0xffffffff


	//   ....[6]....
        /*0054*/ 	.word	0xffffffff


	//   ....[7]....
        /*0058*/ 	.word	0xffffffff


	//   ....[8]....
        /*005c*/ 	.word	0xffffffff


	//   ....[9]....
        /*0060*/ 	.word	0xffffffff


	//   ....[10]....
        /*0064*/ 	.word	0xffffffff


	//   ....[11]....
        /*0068*/ 	.word	0xffffffff


	//   ....[12]....
        /*006c*/ 	.word	0xffffffff


	//   ....[13]....
        /*0070*/ 	.word	0xffffffff


	//   ....[14]....
        /*0074*/ 	.word	0xffffffff


	//   ....[15]....
        /*0078*/ 	.word	0xffffffff


	//----- nvinfo : EIATTR_COOP_GROUP_INSTR_OFFSETS
	.align		4
.L_1192:
        /*007c*/ 	.byte	0x04, 0x28
        /*007e*/ 	.short	(.L_1194 - .L_1193)


	//   ....[0]....
.L_1193:
        /*0080*/ 	.word	0x00004690


	//   ....[1]....
        /*0084*/ 	.word	0x000046c0


	//   ....[2]....
        /*0088*/ 	.word	0x00004760


	//   ....[3]....
        /*008c*/ 	.word	0x00004770


	//   ....[4]....
        /*0090*/ 	.word	0x00007c40


	//   ....[5]....
        /*0094*/ 	.word	0x00007c50


	//   ....[6]....
        /*0098*/ 	.word	0x00007c80


	//   ....[7]....
        /*009c*/ 	.word	0x00007c90


	//   ....[8]....
        /*00a0*/ 	.word	0x0000b6c0


	//   ....[9]....
        /*00a4*/ 	.word	0x0000b6d0


	//   ....[10]....
        /*00a8*/ 	.word	0x0000b6f0


	//   ....[11]....
        /*00ac*/ 	.word	0x0000b710


	//   ....[12]....
        /*00b0*/ 	.word	0x0000ce40


	//   ....[13]....
        /*00b4*/ 	.word	0x0000ce80


	//   ....[14]....
        /*00b8*/ 	.word	0x0000ced0


	//   ....[15]....
        /*00bc*/ 	.word	0x0000cee0


	//----- nvinfo : EIATTR_EXIT_INSTR_OFFSETS
	.align		4
.L_1194:
        /*00c0*/ 	.byte	0x04, 0x1c
        /*00c2*/ 	.short	(.L_1196 - .L_1195)


	//   ....[0]....
.L_1195:
        /*00c4*/ 	.word	0x00000420


	//   ....[1]....
        /*00c8*/ 	.word	0x00000ca0


	//   ....[2]....
        /*00cc*/ 	.word	0x00000cd0


	//   ....[3]....
        /*00d0*/ 	.word	0x0000e260


	//   ....[4]....
        /*00d4*/ 	.word	0x0000e2a0


	//----- nvinfo : EIATTR_CTAIDZ_USED
	.align		4
.L_1196:
        /*00d8*/ 	.byte	0x01, 0x04
	.zero		2


	//----- nvinfo : EIATTR_CRS_STACK_SIZE
	.align		4
        /*00dc*/ 	.byte	0x04, 0x1e
        /*00de*/ 	.short	(.L_1198 - .L_1197)
.L_1197:
        /*00e0*/ 	.word	0x00000000
.L_1198:


//--------------------- .nv.info._ZN5flash24flash_fwd_splitkv_kernelI23Flash_fwd_kernel_traitsILi192ELi64ELi64ELi4ELb0ELb0EN7cutlass6half_tE19Flash_kernel_traitsILi192ELi64ELi64ELi4ES3_EELb0ELb1ELb1ELb0ELb0ELb0ELb1ELb0EEEvNS_16Flash_fwd_paramsE --------------------------
	.section	.nv.info._ZN5flash24flash_fwd_splitkv_kernelI23Flash_fwd_kernel_traitsILi192ELi64ELi64ELi4ELb0ELb0EN7cutlass6half_tE19Flash_kernel_traitsILi192ELi64ELi64ELi4ES3_EELb0ELb1ELb1ELb0ELb0ELb0ELb1ELb0EEEvNS_16Flash_fwd_paramsE,"",@"SHT_CUDA_INFO"
	.sectionflags	@""
	.align	4


	//----- nvinfo : EIATTR_CUDA_API_VERSION
	.align		4
        /*0000*/ 	.byte	0x04, 0x37
        /*0002*/ 	.short	(.L_1200 - .L_1199)
.L_1199:
        /*0004*/ 	.word	0x00000082


	//----- nvinfo : EIATTR_SW2861232_WAR
	.align		4
.L_1200:
        /*0008*/ 	.byte	0x01, 0x35
	.zero		2


	//----- nvinfo : EIATTR_PARAM_CBANK
	.align		4
        /*000c*/ 	.byte	0x04, 0x0a
        /*000e*/ 	.short	(.L_1202 - .L_1201)
	.align		4
.L_1201:
        /*0010*/ 	.word	index@(.nv.constant0._ZN5flash24flash_fwd_splitkv_kernelI23Flash_fwd_kernel_traitsILi192ELi64ELi64ELi4ELb0ELb0EN7cutlass6half_tE19Flash_kernel_traitsILi192ELi64ELi64ELi4ES3_EELb0ELb1ELb1ELb0ELb0ELb0ELb1ELb0EEEvNS_16Flash_fwd_paramsE)
        /*0014*/ 	.short	0x0160
        /*0016*/ 	.short	0x01d0


	//----- nvinfo : EIATTR_CBANK_PARAM_SIZE
	.align		4
.L_1202:
        /*0018*/ 	.byte	0x03, 0x19
        /*001a*/ 	.short	0x01d0


	//----- nvinfo : EIATTR_KPARAM_INFO
	.align		4
        /*001c*/ 	.byte	0x04, 0x17
        /*001e*/ 	.short	(.L_1204 - .L_1203)
.L_1203:
        /*0020*/ 	.word	0x00000000
        /*0024*/ 	.short	0x0000
        /*0026*/ 	.short	0x0000
        /*0028*/ 	.byte	0x00, 0xf0, 0x41, 0x07


	//----- nvinfo : EIATTR_MAXREG_COUNT
	.align		4
.L_1204:
        /*002c*/ 	.byte	0x03, 0x1b
        /*002e*/ 	.short	0x00ff


	//----- nvinfo : EIATTR_NUM_BARRIERS
	.align		4
        /*0030*/ 	.byte	0x02, 0x4c
        /*0032*/ 	.byte	0x01
	.zero		1


	//----- nvinfo : EIATTR_MERCURY_ISA_VERSION
	.align		4
        /*0034*/ 	.byte	0x03, 0x5f
        /*0036*/ 	.short	0x0000


	//----- nvinfo : EIATTR_COOP_GROUP_MASK_REGIDS
	.align		4
        /*0038*/ 	.byte	0x04, 0x29
        /*003a*/ 	.short	(.L_1206 - .L_1205)


	//   ....[0]....
.L_1205:
        /*003c*/ 	.word	0xffffffff


	//   ....[1]....
        /*0040*/ 	.word	0xffffffff


	//   ....[2]....
        /*0044*/ 	.word	0xffffffff


	//   ....[3]....
        /*0048*/ 	.word	0xffffffff


	//   ....[4]....
        /*004c*/ 	.word	0xffffffff


	//   ....[5]....
        /*0050*/ 	.word	0xffffffff


	//   ....[6]....
        /*0054*/ 	.word	0xffffffff


	//   ....[7]....
        /*0058*/ 	.word	0xffffffff


	//   ....[8]....
        /*005c*/ 	.word	0xffffffff


	//   ....[9]....
        /*0060*/ 	.word	0xffffffff


	//   ....[10]....
        /*0064*/ 	.word	0xffffffff


	//   ....[11]....
        /*0068*/ 	.word	0xffffffff


	//   ....[12]....
        /*006c*/ 	.word	0xffffffff


	//   ....[13]....
        /*0070*/ 	.word	0xffffffff


	//   ....[14]....
        /*0074*/ 	.word	0xffffffff


	//   ....[15]....
        /*0078*/ 	.word	0xffffffff


	//----- nvinfo : EIATTR_COOP_GROUP_INSTR_OFFSETS
	.align		4
.L_1206:
        /*007c*/ 	.byte	0x04, 0x28
        /*007e*/ 	.short	(.L_1208 - .L_1207)


	//   ....[0]....
.L_1207:
        /*0080*/ 	.word	0x00006d40


	//   ....[1]....
        /*0084*/ 	.word	0x00006d70


	//   ....[2]....
        /*0088*/ 	.word	0x00006d90


	//   ....[3]....
        /*008c*/ 	.word	0x00006db0


	//   ....[4]....
        /*0090*/ 	.word	0x0000b2b0


	//   ....[5]....
        /*0094*/ 	.word	0x0000b2c0


	//   ....[6]....
        /*0098*/ 	.word	0x0000b2f0


	//   ....[7]....
        /*009c*/ 	.word	0x0000b300


	//   ....[8]....
        /*00a0*/ 	.word	0x0000fcb0


	//   ....[9]....
        /*00a4*/ 	.word	0x0000fcd0


	//   ....[10]....
        /*00a8*/ 	.word	0x0000fcf0


	//   ....[11]....
        /*00ac*/ 	.word	0x0000fd10


	//   ....[12]....
        /*00b0*/ 	.word	0x00011440


	//   ....[13]....
        /*00b4*/ 	.word	0x00011480


	//   ....[14]....
        /*00b8*/ 	.word	0x00011540


	//   ....[15]....
        /*00bc*/ 	.word	0x00011550


	//----- nvinfo : EIATTR_EXIT_INSTR_OFFSETS
	.align		4
.L_1208:
        /*00c0*/ 	.byte	0x04, 0x1c
        /*00c2*/ 	.short	(.L_1210 - .L_1209)


	//   ....[0]....
.L_1209:
        /*00c4*/ 	.word	0x00000620


	//   ....[1]....
        /*00c8*/ 	.word	0x000012d0


	//   ....[2]....
        /*00cc*/ 	.word	0x00001300


	//   ....[3]....
        /*00d0*/ 	.word	0x00012bf0


	//   ....[4]....
        /*00d4*/ 	.word	0x00012c60


	//   ....[5]....
        /*00d8*/ 	.word	0x00012c80


	//----- nvinfo : EIATTR_CTAIDZ_USED
	.align		4
.L_1210:
        /*00dc*/ 	.byte	0x01, 0x04
	.zero		2


	//----- nvinfo : EIATTR_CRS_STACK_SIZE
	.align		4
        /*00e0*/ 	.byte	0x04, 0x1e
        /*00e2*/ 	.short	(.L_1212 - .L_1211)
.L_1211:
        /*00e4*/ 	.word	0x00000000
.L_1212:


//--------------------- .nv.info._ZN5flash24flash_fwd_splitkv_kernelI23Flash_fwd_kernel_traitsILi192ELi64ELi64ELi4ELb0ELb0EN7cutlass6half_tE19Flash_kernel_traitsILi192ELi64ELi64ELi4ES3_EELb0ELb1ELb1ELb0ELb0ELb1ELb1ELb0EEEvNS_16Flash_fwd_paramsE --------------------------
	.section	.nv.info._ZN5flash24flash_fwd_splitkv_kernelI23Flash_fwd_kernel_traitsILi192ELi64ELi64ELi4ELb0ELb0EN7cutlass6half_tE19Flash_kernel_traitsILi192ELi64ELi64ELi4ES3_EELb0ELb1ELb1ELb0ELb0ELb1ELb1ELb0EEEvNS_16Flash_fwd_paramsE,"",@"SHT_CUDA_INFO"
	.sectionflags	@""
	.align	4


	//----- nvinfo : EIATTR_CUDA_API_VERSION
	.align		4
        /*0000*/ 	.byte	0x04, 0x37
        /*0002*/ 	.short	(.L_1214 - .L_1213)
.L_1213:
        /*0004*/ 	.word	0x00000082


	//----- nvinfo : EIATTR_SW2861232_WAR
	.align		4
.L_1214:
        /*0008*/ 	.byte	0x01, 0x35
	.zero		2


	//----- nvinfo : EIATTR_PARAM_CBANK
	.align		4
        /*000c*/ 	.byte	0x04, 0x0a
        /*000e*/ 	.short	(.L_1216 - .L_1215)
	.align		4
.L_1215:
        /*0010*/ 	.word	index@(.nv.constant0._ZN5flash24flash_fwd_splitkv_kernelI23Flash_fwd_kernel_traitsILi192ELi64ELi64ELi4ELb0ELb0EN7cutlass6half_tE19Flash_kernel_traitsILi192ELi64ELi64ELi4ES3_EELb0ELb1ELb1ELb0ELb0ELb1ELb1ELb0EEEvNS_16Flash_fwd_paramsE)
        /*0014*/ 	.short	0x0160
        /*0016*/ 	.short	0x01d0


	//----- nvinfo : EIATTR_CBANK_PARAM_SIZE
	.align		4
.L_1216:
        /*0018*/ 	.byte	0x03, 0x19
        /*001a*/ 	.short	0x01d0


	//----- nvinfo : EIATTR_KPARAM_INFO
	.align		4
        /*001c*/ 	.byte	0x04, 0x17
        /*001e*/ 	.short	(.L_1218 - .L_1217)
.L_1217:
        /*0020*/ 	.word	0x00000000
        /*0024*/ 	.short	0x0000
        /*0026*/ 	.short	0x0000
        /*0028*/ 	.byte	0x00, 0xf0, 0x41, 0x07


	//----- nvinfo : EIATTR_MAXREG_COUNT
	.align		4
.L_1218:
        /*002c*/ 	.byte	0x03, 0x1b
        /*002e*/ 	.short	0x00ff


	//----- nvinfo : EIATTR_NUM_BARRIERS
	.align		4
        /*0030*/ 	.byte	0x02, 0x4c
        /*0032*/ 	.byte	0x01
	.zero		1


	//----- nvinfo : EIATTR_MERCURY_ISA_VERSION
	.align		4
        /*0034*/ 	.byte	0x03, 0x5f
        /*0036*/ 	.short	0x0000


	//----- nvinfo : EIATTR_COOP_GROUP_MASK_REGIDS
	.align		4
        /*0038*/ 	.byte	0x04, 0x29
        /*003a*/ 	.short	(.L_1220 - .L_1219)


	//   ....[0]....
.L_1219:
        /*003c*/ 	.word	0xffffffff


	//   ....[1]....
        /*0040*/ 	.word	0xffffffff


	//   ....[2]....
        /*0044*/ 	.word	0xffffffff


	//   ....[3]....
        /*0048*/ 	.word	0xffffffff


	//   ....[4]....
        /*004c*/ 	.word	0xffffffff


	//   ....[5]....
        /*0050*/ 	.word	0xffffffff


	//   ....[6]....
        /*0054*/ 	.word	0xffffffff


	//   ....[7]....
        /*0058*/ 	.word	0xffffffff


	//   ....[8]....
        /*005c*/ 	.word	0xffffffff


	//   ....[9]....
        /*0060*/ 	.word	0xffffffff


	//   ....[10]....
        /*0064*/ 	.word	0xffffffff


	//   ....[11]....
        /*0068*/ 	.word	0xffffffff


	//   ....[12]....
        /*006c*/ 	.word	0xffffffff


	//   ....[13]....
        /*0070*/ 	.word	0xffffffff


	//   ....[14]....
        /*0074*/ 	.word	0xffffffff


	//   ....[15]....
        /*0078*/ 	.word	0xffffffff


	//----- nvinfo : EIATTR_COOP_GROUP_INSTR_OFFSETS
	.align		4
.L_1220:
        /*007c*/ 	.byte	0x04, 0x28
        /*007e*/ 	.short	(.L_1222 - .L_1221)


	//   ....[0]....
.L_1221:
        /*0080*/ 	.word	0x00007130


	//   ....[1]....
        /*0084*/ 	.word	0x00007150


	//   ....[2]....
        /*0088*/ 	.word	0x00007170


	//   ....[3]....
        /*008c*/ 	.word	0x00007190


	//   ....[4]....
        /*0090*/ 	.word	0x0000bb00


	//   ....[5]....
        /*0094*/ 	.word	0x0000bb10


	//   ....[6]....
        /*0098*/ 	.word	0x0000bb40


	//   ....[7]....
        /*009c*/ 	.word	0x0000bb50


	//   ....[8]....
        /*00a0*/ 	.word	0x00010930


	//   ....[9]....
        /*00a4*/ 	.word	0x00010950


	//   ....[10]....
        /*00a8*/ 	.word	0x00010970


	//   ....[11]....
        /*00ac*/ 	.word	0x00010990


	//   ....[12]....
        /*00b0*/ 	.word	0x000120c0


	//   ....[13]....
        /*00b4*/ 	.word	0x00012100


	//   ....[14]....
        /*00b8*/ 	.word	0x000121c0


	//   ....[15]....
        /*00bc*/ 	.word	0x000121d0


	//----- nvinfo : EIATTR_EXIT_INSTR_OFFSETS
	.align		4
.L_1222:
        /*00c0*/ 	.byte	0x04, 0x1c
        /*00c2*/ 	.short	(.L_1224 - .L_1223)


	//   ....[0]....
.L_1223:
        /*00c4*/ 	.word	0x00000620


	//   ....[1]....
        /*00c8*/ 	.word	0x000012d0


	//   ....[2]....
        /*00cc*/ 	.word	0x00001300


	//   ....[3]....
        /*00d0*/ 	.word	0x00013870


	//   ....[4]....
        /*00d4*/ 	.word	0x000138e0


	//   ....[5]....
        /*00d8*/ 	.word	0x00013900


	//----- nvinfo : EIATTR_CTAIDZ_USED
	.align		4
.L_1224:
        /*00dc*/ 	.byte	0x01, 0x04
	.zero		2


	//----- nvinfo : EIATTR_CRS_STACK_SIZE
	.align		4
        /*00e0*/ 	.byte	0x04, 0x1e
        /*00e2*/ 	.short	(.L_1226 - .L_1225)
.L_1225:
        /*00e4*/ 	.word	0x00000000
.L_1226:


//--------------------- .nv.info._ZN5flash24flash_fwd_splitkv_kernelI23Flash_fwd_kernel_traitsILi192ELi64ELi64ELi4ELb0ELb0EN7cutlass6half_tE19Flash_kernel_traitsILi192ELi64ELi64ELi4ES3_EELb0ELb1ELb0ELb0ELb1ELb0ELb1ELb1EEEvNS_16Flash_fwd_paramsE --------------------------
	.section	.nv.info._ZN5flash24flash_fwd_splitkv_kernelI23Flash_fwd_kernel_traitsILi192ELi64ELi64ELi4ELb0ELb0EN7cutlass6half_tE19Flash_kernel_traitsILi192ELi64ELi64ELi4ES3_EELb0ELb1ELb0ELb0ELb1ELb0ELb1ELb1EEEvNS_16Flash_fwd_paramsE,"",@"SHT_CUDA_INFO"
	.sectionflags	@""
	.align	4


	//----- nvinfo : EIATTR_CUDA_API_VERSION
	.align		4
        /*0000*/ 	.byte	0x04, 0x37
        /*0002*/ 	.short	(.L_1228 - .L_1227)
.L_1227:
        /*0004*/ 	.word	0x00000082


	//----- nvinfo : EIATTR_SW2861232_WAR
	.align		4
.L_1228:
        /*0008*/ 	.byte	0x01, 0x35
	.zero		2


	//----- nvinfo : EIATTR_PARAM_CBANK
	.align		4
        /*000c*/ 	.byte	0x04, 0x0a
        /*000e*/ 	.short	(.L_1230 - .L_1229)
	.align		4
.L_1229:
        /*0010*/ 	.word	index@(.nv.constant0._ZN5flash24flash_fwd_splitkv_kernelI23Flash_fwd_kernel_traitsILi192ELi64ELi64ELi4ELb0ELb0EN7cutlass6half_tE19Flash_kernel_traitsILi192ELi64ELi64ELi4ES3_EELb0ELb1ELb0ELb0ELb1ELb0ELb1ELb1EEEvNS_16Flash_fwd_paramsE)
        /*0014*/ 	.short	0x0160
        /*0016*/ 	.short	0x01d0


	//----- nvinfo : EIATTR_CBANK_PARAM_SIZE
	.align		4
.L_1230:
        /*0018*/ 	.byte	0x03, 0x19
        /*001a*/ 	.short	0x01d0


	//----- nvinfo : EIATTR_KPARAM_INFO
	.align		4
        /*001c*/ 	.byte	0x04, 0x17
        /*001e*/ 	.short	(.L_1232 - .L_1231)
.L_1231:
        /*0020*/ 	.word	0x00000000
        /*0024*/ 	.short	0x0000
        /*0026*/ 	.short	0x0000
        /*0028*/ 	.byte	0x00, 0xf0, 0x41, 0x07


	//----- nvinfo : EIATTR_MAXREG_COUNT
	.align		4
.L_1232:
        /*002c*/ 	.byte	0x03, 0x1b
        /*002e*/ 	.short	0x00ff


	//----- nvinfo : EIATTR_NUM_BARRIERS
	.align		4
        /*0030*/ 	.byte	0x02, 0x4c
        /*0032*/ 	.byte	0x01
	.zero		1


	//----- nvinfo : EIATTR_MERCURY_ISA_VERSION
	.align		4
        /*0034*/ 	.byte	0x03, 0x5f
        /*0036*/ 	.short	0x0000


	//----- nvinfo : EIATTR_COOP_GROUP_MASK_REGIDS
	.align		4
        /*0038*/ 	.byte	0x04, 0x29
        /*003a*/ 	.short	(.L_1234 - .L_1233)


	//   ....[0]....
.L_1233:
        /*003c*/ 	.word	0xffffffff


	//   ....[1]....
        /*0040*/ 	.word	0xffffffff


	//   ....[2]....
        /*0044*/ 	.word	0xffffffff


	//   ....[3]....
        /*0048*/ 	.word	0xffffffff


	//   ....[4]....
        /*004c*/ 	.word	0xffffffff


	//   ....[5]....
        /*0050*/ 	.word	0xffffffff


	//   ....[6]....
        /*0054*/ 	.word	0xffffffff


	//   ....[7]....
        /*0058*/ 	.word	0xffffffff


	//   ....[8]....
        /*005c*/ 	.word	0xffffffff


	//   ....[9]....
        /*0060*/ 	.word	0xffffffff


	//   ....[10]....
        /*0064*/ 	.word	0xffffffff


	//   ....[11]....
        /*0068*/ 	.word	0xffffffff


	//   ....[12]....
        /*006c*/ 	.word	0xffffffff


	//   ....[13]....
        /*0070*/ 	.word	0xffffffff


	//   ....[14]....
        /*0074*/ 	.word	0xffffffff


	//   ....[15]....
        /*0078*/ 	.word	0xffffffff


	//----- nvinfo : EIATTR_COOP_GROUP_INSTR_OFFSETS
	.align		4
.L_1234:
        /*007c*/ 	.byte	0x04, 0x28
        /*007e*/ 	.short	(.L_1236 - .L_1235)


	//   ....[0]....
.L_1235:
        /*0080*/ 	.word	0x00013900


	//   ....[1]....
        /*0084*/ 	.word	0x00013920


	//   ....[2]....
        /*0088*/ 	.word	0x000139c0


	//   ....[3]....
        /*008c*/ 	.word	0x000139d0


	//   ....[4]....
        /*0090*/ 	.word	0x000169c0


	//   ....[5]....
        /*0094*/ 	.word	0x000169d0


	//   ....[6]....
        /*0098*/ 	.word	0x00016a00


	//   ....[7]....
        /*009c*/ 	.word	0x00016a10


	//   ....[8]....
        /*00a0*/ 	.word	0x0001a0c0


	//   ....[9]....
        /*00a4*/ 	.word	0x0001a0e0


	//   ....[10]....
        /*00a8*/ 	.word	0x0001a110


	//   ....[11]....
        /*00ac*/ 	.word	0x0001a120


	//   ....[12]....
        /*00b0*/ 	.word	0x0001b840


	//   ....[13]....
        /*00b4*/ 	.word	0x0001b880


	//   ....[14]....
        /*00b8*/ 	.word	0x0001b8e0


	//   ....[15]....
        /*00bc*/ 	.word	0x0001b8f0


	//----- nvinfo : EIATTR_EXIT_INSTR_OFFSETS
	.align		4
.L_1236:
        /*00c0*/ 	.byte	0x04, 0x1c
        /*00c2*/ 	.short	(.L_1238 - .L_1237)


	//   ....[0]....
.L_1237:
        /*00c4*/ 	.word	0x00000430


	//   ....[1]....
        /*00c8*/ 	.word	0x00000ca0


	//   ....[2]....
        /*00cc*/ 	.word	0x00000cd0


	//   ....[3]....
        /*00d0*/ 	.word	0x0001cca0


	//   ....[4]....
        /*00d4*/ 	.word	0x0001cce0


	//----- nvinfo : EIATTR_CTAIDZ_USED
	.align		4
.L_1238:
        /*00d8*/ 	.byte	0x01, 0x04
	.zero		2


	//----- nvinfo : EIATTR_CRS_STACK_SIZE
	.align		4
        /*00dc*/ 	.byte	0x04, 0x1e
        /*00de*/ 	.short	(.L_1240 - .L_1239)
.L_1239:
        /*00e0*/ 	.word	0x00000000
.L_1240:


//--------------------- .nv.info._ZN5flash24flash_fwd_splitkv_kernelI23Flash_fwd_kernel_traitsILi192ELi64ELi64ELi4ELb0ELb0EN7cutlass6half_tE19Flash_kernel_traitsILi192ELi64ELi64ELi4ES3_EELb0ELb1ELb0ELb0ELb1ELb1ELb1ELb1EEEvNS_16Flash_fwd_paramsE --------------------------
	.section	.nv.info._ZN5flash24flash_fwd_splitkv_kernelI23Flash_fwd_kernel_traitsILi192ELi64ELi64ELi4ELb0ELb0EN7cutlass6half_tE19Flash_kernel_traitsILi192ELi64ELi64ELi4ES3_EELb0ELb1ELb0ELb0ELb1ELb1ELb1ELb1EEEvNS_16Flash_fwd_paramsE,"",@"SHT_CUDA_INFO"
	.sectionflags	@""
	.align	4


	//----- nvinfo : EIATTR_CUDA_API_VERSION
	.align		4
        /*0000*/ 	.byte	0x04, 0x37
        /*0002*/ 	.short	(.L_1242 - .L_1241)
.L_1241:
        /*0004*/ 	.word	0x00000082


	//----- nvinfo : EIATTR_SW2861232_WAR
	.align		4
.L_1242:
        /*0008*/ 	.byte	0x01, 0x35
	.zero		2


	//----- nvinfo : EIATTR_PARAM_CBANK
	.align		4
        /*000c*/ 	.byte	0x04, 0x0a
        /*000e*/ 	.short	(.L_1244 - .L_1243)
	.align		4
.L_1243:
        /*0010*/ 	.word	index@(.nv.constant0._ZN5flash24flash_fwd_splitkv_kernelI23Flash_fwd_kernel_traitsILi192ELi64ELi64ELi4ELb0ELb0EN7cutlass6half_tE19Flash_kernel_traitsILi192ELi64ELi64ELi4ES3_EELb0ELb1ELb0ELb0ELb1ELb1ELb1ELb1EEEvNS_16Flash_fwd_paramsE)
        /*0014*/ 	.short	0x0160
        /*0016*/ 	.short	0x01d0


	//----- nvinfo : EIATTR_CBANK_PARAM_SIZE
	.align		4
.L_1244:
        /*0018*/ 	.byte	0x03, 0x19
        /*001a*/ 	.short	0x01d0


	//----- nvinfo : EIATTR_KPARAM_INFO
	.align		4
        /*001c*/ 	.byte	0x04, 0x17
        /*001e*/ 	.short	(.L_1246 - .L_1245)
.L_1245:
        /*0020*/ 	.word	0x00000000
        /*0024*/ 	.short	0x0000
        /*0026*/ 	.short	0x0000
        /*0028*/ 	.byte	0x00, 0xf0, 0x41, 0x07


	//----- nvinfo : EIATTR_MAXREG_COUNT
	.align		4
.L_1246:
        /*002c*/ 	.byte	0x03, 0x1b
        /*002e*/ 	.short	0x00ff


	//----- nvinfo : EIATTR_NUM_BARRIERS
	.align		4
        /*0030*/ 	.byte	0x02, 0x4c
        /*0032*/ 	.byte	0x01
	.zero		1


	//----- nvinfo : EIATTR_MERCURY_ISA_VERSION
	.align		4
        /*0034*/ 	.byte	0x03, 0x5f
        /*0036*/ 	.short	0x0000


	//----- nvinfo : EIATTR_COOP_GROUP_MASK_REGIDS
	.align		4
        /*0038*/ 	.byte	0x04, 0x29
        /*003a*/ 	.short	(.L_1248 - .L_1247)


	//   ....[0]....
.L_1247:
        /*003c*/ 	.word	0xffffffff


	//   ....[1]....
        /*0040*/ 	.word	0xffffffff


	//   ....[2]....
        /*0044*/ 	.word	0xffffffff


	//   ....[3]....
        /*0048*/ 	.word	0xffffffff


	//   ....[4]....
        /*004c*/ 	.word	0xffffffff


	//   ....[5]....
        /*0050*/ 	.word	0xffffffff


	//   ....[6]....
        /*0054*/ 	.word	0xffffffff


	//   ....[7]....
        /*0058*/ 	.word	0xffffffff


	//   ....[8]....
        /*005c*/ 	.word	0xffffffff


	//   ....[9]....
        /*0060*/ 	.word	0xffffffff


	//   ....[10]....
        /*0064*/ 	.word	0xffffffff


	//   ....[11]....
        /*0068*/ 	.word	0xffffffff


	//   ....[12]....
        /*006c*/ 	.word	0xffffffff


	//   ....[13]....
        /*0070*/ 	.word	0xffffffff


	//   ....[14]....
        /*0074*/ 	.word	0xffffffff


	//   ....[15]....
        /*0078*/ 	.word	0xffffffff


	//----- nvinfo : EIATTR_COOP_GROUP_INSTR_OFFSETS
	.align		4
.L_1248:
        /*007c*/ 	.byte	0x04, 0x28
        /*007e*/ 	.short	(.L_1250 - .L_1249)


	//   ....[0]....
.L_1249:
        /*0080*/ 	.word	0x00013cf0


	//   ....[1]....
        /*0084*/ 	.word	0x00013d10


	//   ....[2]....
        /*0088*/ 	.word	0x00013db0


	//   ....[3]....
        /*008c*/ 	.word	0x00013dc0


	//   ....[4]....
        /*0090*/ 	.word	0x000171b0


	//   ....[5]....
        /*0094*/ 	.word	0x000171c0


	//   ....[6]....
        /*0098*/ 	.word	0x000171f0


	//   ....[7]....
        /*009c*/ 	.word	0x00017200


	//   ....[8]....
        /*00a0*/ 	.word	0x0001aca0


	//   ....[9]....
        /*00a4*/ 	.word	0x0001acc0


	//   ....[10]....
        /*00a8*/ 	.word	0x0001acf0


	//   ....[11]....
        /*00ac*/ 	.word	0x0001ad00


	//   ....[12]....
        /*00b0*/ 	.word	0x0001c430


	//   ....[13]....
        /*00b4*/ 	.word	0x0001c470


	//   ....[14]....
        /*00b8*/ 	.word	0x0001c4d0


	//   ....[15]....
        /*00bc*/ 	.word	0x0001c4e0


	//----- nvinfo : EIATTR_EXIT_INSTR_OFFSETS
	.align		4
.L_1250:
        /*00c0*/ 	.byte	0x04, 0x1c
        /*00c2*/ 	.short	(.L_1252 - .L_1251)


	//   ....[0]....
.L_1251:
        /*00c4*/ 	.word	0x00000430


	//   ....[1]....
        /*00c8*/ 	.word	0x00000ca0


	//   ....[2]....
        /*00cc*/ 	.word	0x00000cd0


	//   ....[3]....
        /*00d0*/ 	.word	0x0001d890


	//   ....[4]....
        /*00d4*/ 	.word	0x0001d8d0


	//----- nvinfo : EIATTR_CTAIDZ_USED
	.align		4
.L_1252:
        /*00d8*/ 	.byte	0x01, 0x04
	.zero		2


	//----- nvinfo : EIATTR_CRS_STACK_SIZE
	.align		4
        /*00dc*/ 	.byte	0x04, 0x1e
        /*00de*/ 	.short	(.L_1254 - .L_1253)
.L_1253:
        /*00e0*/ 	.word	0x00000000
.L_1254:


//--------------------- .nv.info._ZN5flash24flash_fwd_splitkv_kernelI23Flash_fwd_kernel_traitsILi192ELi64ELi64ELi4ELb0ELb0EN7cutlass6half_tE19Flash_kernel_traitsILi192ELi64ELi64ELi4ES3_EELb0ELb1ELb1ELb0ELb0ELb0ELb1ELb1EEEvNS_16Flash_fwd_paramsE --------------------------
	.section	.nv.info._ZN5flash24flash_fwd_splitkv_kernelI23Flash_fwd_kernel_traitsILi192ELi64ELi64ELi4ELb0ELb0EN7cutlass6half_tE19Flash_kernel_traitsILi192ELi64ELi64ELi4ES3_EELb0ELb1ELb1ELb0ELb0ELb0ELb1ELb1EEEvNS_16Flash_fwd_paramsE,"",@"SHT_CUDA_INFO"
	.sectionflags	@""
	.align	4


	//----- nvinfo : EIATTR_CUDA_API_VERSION
	.align		4
        /*0000*/ 	.byte	0x04, 0x37
        /*0002*/ 	.short	(.L_1256 - .L_1255)
.L_1255:
        /*0004*/ 	.word	0x00000082


	//----- nvinfo : EIATTR_SW2861232_WAR
	.align		4
.L_1256:
        /*0008*/ 	.byte	0x01, 0x35
	.zero		2


	//----- nvinfo : EIATTR_PARAM_CBANK
	.align		4
        /*000c*/ 	.byte	0x04, 0x0a
        /*000e*/ 	.short	(.L_1258 - .L_1257)
	.align		4
.L_1257:
        /*0010*/ 	.word	index@(.nv.constant0._ZN5flash24flash_fwd_splitkv_kernelI23Flash_fwd_kernel_traitsILi192ELi64ELi64ELi4ELb0ELb0EN7cutlass6half_tE19Flash_kernel_traitsILi192ELi64ELi64ELi4ES3_EELb0ELb1ELb1ELb0ELb0ELb0ELb1ELb1EEEvNS_16Flash_fwd_paramsE)
        /*0014*/ 	.short	0x0160
        /*0016*/ 	.short	0x01d0


	//----- nvinfo : EIATTR_CBANK_PARAM_SIZE
	.align		4
.L_1258:
        /*0018*/ 	.byte	0x03, 0x19
        /*001a*/ 	.short	0x01d0


	//----- nvinfo : EIATTR_KPARAM_INFO
	.align		4
        /*001c*/ 	.byte	0x04, 0x17
        /*001e*/ 	.short	(.L_1260 - .L_1259)
.L_1259:
        /*0020*/ 	.word	0x00000000
        /*0024*/ 	.short	0x0000
        /*0026*/ 	.short	0x0000
        /*0028*/ 	.byte	0x00, 0xf0, 0x41, 0x07


	//----- nvinfo : EIATTR_MAXREG_COUNT
	.align		4
.L_1260:
        /*002c*/ 	.byte	0x03, 0x1b
        /*002e*/ 	.short	0x00ff


	//----- nvinfo : EIATTR_NUM_BARRIERS
	.align		4
        /*0030*/ 	.byte	0x02, 0x4c
        /*0032*/ 	.byte	0x01
	.zero		1


	//----- nvinfo : EIATTR_MERCURY_ISA_VERSION
	.align		4
        /*0034*/ 	.byte	0x03, 0x5f
        /*0036*/ 	.short	0x0000


	//----- nvinfo : EIATTR_COOP_GROUP_MASK_REGIDS
	.align		4
        /*0038*/ 	.byte	0x04, 0x29
        /*003a*/ 	.short	(.L_1262 - .L_1261)


	//   ....[0]....
.L_1261:
        /*003c*/ 	.word	0xffffffff


	//   ....[1]....
        /*0040*/ 	.word	0xffffffff


	//   ....[2]....
        /*0044*/ 	.word	0xffffffff


	//   ....[3]....
        /*0048*/ 	.word	0xffffffff


	//   ....[4]....
        /*004c*/ 	.word	0xffffffff


	//   ....[5]....
        /*0050*/ 	.word	0xffffffff


	//   ....[6]....
        /*0054*/ 	.word	0xffffffff


	//   ....[7]....
        /*0058*/ 	.word	0xffffffff


	//   ....[8]....
        /*005c*/ 	.word	0xffffffff


	//   ....[9]....
        /*0060*/ 	.word	0xffffffff


	//   ....[10]....
        /*0064*/ 	.word	0xffffffff


	//   ....[11]....
        /*0068*/ 	.word	0xffffffff


	//   ....[12]....
        /*006c*/ 	.word	0xffffffff


	//   ....[13]....
        /*0070*/ 	.word	0xffffffff


	//   ....[14]....
        /*0074*/ 	.word	0xffffffff


	//   ....[15]....
        /*0078*/ 	.word	0xffffffff


	//----- nvinfo : EIATTR_COOP_GROUP_INSTR_OFFSETS
	.align		4
.L_1262:
        /*007c*/ 	.byte	0x04, 0x28
        /*007e*/ 	.short	(.L_1264 - .L_1263)


	//   ....[0]....
.L_1263:
        /*0080*/ 	.word	0x00016a80


	//   ....[1]....
        /*0084*/ 	.word	0x00016b10


	//   ....[2]....
        /*0088*/ 	.word	0x00016b30


	//   ....[3]....
        /*008c*/ 	.word	0x00016b50


	//   ....[4]....
        /*0090*/ 	.word	0x0001ad00


	//   ....[5]....
        /*0094*/ 	.word	0x0001ad10


	//   ....[6]....
        /*0098*/ 	.word	0x0001ad40


	//   ....[7]....
        /*009c*/ 	.word	0x0001ad50


	//   ....[8]....
        /*00a0*/ 	.word	0x0001f4c0


	//   ....[9]....
        /*00a4*/ 	.word	0x0001f4d0


	//   ....[10]....
        /*00a8*/ 	.word	0x0001f500


	//   ....[11]....
        /*00ac*/ 	.word	0x0001f510


	//   ....[12]....
        /*00b0*/ 	.word	0x00020c30


	//   ....[13]....
        /*00b4*/ 	.word	0x00020c70


	//   ....[14]....
        /*00b8*/ 	.word	0x00020cd0


	//   ....[15]....
        /*00bc*/ 	.word	0x00020ce0


	//----- nvinfo : EIATTR_EXIT_INSTR_OFFSETS
	.align		4
.L_1264:
        /*00c0*/ 	.byte	0x04, 0x1c
        /*00c2*/ 	.short	(.L_1266 - .L_1265)


	//   ....[0]....
.L_1265:
        /*00c4*/ 	.word	0x00000420


	//   ....[1]....
        /*00c8*/ 	.word	0x00000fd0


	//   ....[2]....
        /*00cc*/ 	.word	0x00001000


	//   ....[3]....
        /*00d0*/ 	.word	0x000223b0


	//   ....[4]....
        /*00d4*/ 	.word	0x00022420


	//   ....[5]....
        /*00d8*/ 	.word	0x00022440


	//----- nvinfo : EIATTR_CTAIDZ_USED
	.align		4
.L_1266:
        /*00dc*/ 	.byte	0x01, 0x04
	.zero		2


	//----- nvinfo : EIATTR_CRS_STACK_SIZE
	.align		4
        /*00e0*/ 	.byte	0x04, 0x1e
        /*00e2*/ 	.short	(.L_1268 - .L_1267)
.L_1267:
        /*00e4*/ 	.word	0x00000000
.L_1268:


//--------------------- .nv.info._ZN5flash24flash_fwd_splitkv_kernelI23Flash_fwd_kernel_traitsILi192ELi64ELi64ELi4ELb0ELb0EN7cutlass6half_tE19Flash_kernel_traitsILi192ELi64ELi64ELi4ES3_EELb0ELb1ELb1ELb0ELb0ELb1ELb1ELb1EEEvNS_16Flash_fwd_paramsE --------------------------
	.section	.nv.info._ZN5flash24flash_fwd_splitkv_kernelI23Flash_fwd_kernel_traitsILi192ELi64ELi64ELi4ELb0ELb0EN7cutlass6half_tE19Flash_kernel_traitsILi192ELi64ELi64ELi4ES3_EELb0ELb1ELb1ELb0ELb0ELb1ELb1ELb1EEEvNS_16Flash_fwd_paramsE,"",@"SHT_CUDA_INFO"
	.sectionflags	@""
	.align	4


	//----- nvinfo : EIATTR_CUDA_API_VERSION
	.align		4
        /*0000*/ 	.byte	0x04, 0x37
        /*0002*/ 	.short	(.L_1270 - .L_1269)
.L_1269:
        /*0004*/ 	.word	0x00000082


	//----- nvinfo : EIATTR_SW2861232_WAR
	.align		4
.L_1270:
        /*0008*/ 	.byte	0x01, 0x35
	.zero		2


	//----- nvinfo : EIATTR_PARAM_CBANK
	.align		4
        /*000c*/ 	.byte	0x04, 0x0a
        /*000e*/ 	.short	(.L_1272 - .L_1271)
	.align		4
.L_1271:
        /*0010*/ 	.word	index@(.nv.constant0._ZN5flash24flash_fwd_splitkv_kernelI23Flash_fwd_kernel_traitsILi192ELi64ELi64ELi4ELb0ELb0EN7cutlass6half_tE19Flash_kernel_traitsILi192ELi64ELi64ELi4ES3_EELb0ELb1ELb1ELb0ELb0ELb1ELb1ELb1EEEvNS_16Flash_fwd_paramsE)
        /*0014*/ 	.short	0x0160
        /*0016*/ 	.short	0x01d0


	//----- nvinfo : EIATTR_CBANK_PARAM_SIZE
	.align		4
.L_1272:
        /*0018*/ 	.byte	0x03, 0x19
        /*001a*/ 	.short	0x01d0


	//----- nvinfo : EIATTR_KPARAM_INFO
	.align		4
        /*001c*/ 	.byte	0x04, 0x17
        /*001e*/ 	.short	(.L_1274 - .L_1273)
.L_1273:
        /*0020*/ 	.word	0x00000000
        /*0024*/ 	.short	0x0000
        /*0026*/ 	.short	0x0000
        /*0028*/ 	.byte	0x00, 0xf0, 0x41, 0x07


	//----- nvinfo : EIATTR_MAXREG_COUNT
	.align		4
.L_1274:
        /*002c*/ 	.byte	0x03, 0x1b
        /*002e*/ 	.short	0x00ff


	//----- nvinfo : EIATTR_NUM_BARRIERS
	.align		4
        /*0030*/ 	.byte	0x02, 0x4c
        /*0032*/ 	.byte	0x01
	.zero		1


	//----- nvinfo : EIATTR_MERCURY_ISA_VERSION
	.align		4
        /*0034*/ 	.byte	0x03, 0x5f
        /*0036*/ 	.short	0x0000


	//----- nvinfo : EIATTR_COOP_GROUP_MASK_REGIDS
	.align		4
        /*0038*/ 	.byte	0x04, 0x29
        /*003a*/ 	.short	(.L_1276 - .L_1275)


	//   ....[0]....
.L_1275:
        /*003c*/ 	.word	0xffffffff


	//   ....[1]....
        /*0040*/ 	.word	0xffffffff


	//   ....[2]....
        /*0044*/ 	.word	0xffffffff


	//   ....[3]....
        /*0048*/ 	.word	0xffffffff


	//   ....[4]....
        /*004c*/ 	.word	0xffffffff


	//   ....[5]....
        /*0050*/ 	.word	0xffffffff


	//   ....[6]....
        /*0054*/ 	.word	0xffffffff


	//   ....[7]....
        /*0058*/ 	.word	0xffffffff


	//   ....[8]....
        /*005c*/ 	.word	0xffffffff


	//   ....[9]....
        /*0060*/ 	.word	0xffffffff


	//   ....[10]....
        /*0064*/ 	.word	0xffffffff


	//   ....[11]....
        /*0068*/ 	.word	0xffffffff


	//   ....[12]....
        /*006c*/ 	.word	0xffffffff


	//   ....[13]....
        /*0070*/ 	.word	0xffffffff


	//   ....[14]....
        /*0074*/ 	.word	0xffffffff


	//   ....[15]....
        /*0078*/ 	.word	0xffffffff


	//   ....[16]....
        /*007c*/ 	.word	0xffffffff


	//   ....[17]....
        /*0080*/ 	.word	0xffffffff


	//   ....[18]....
        /*0084*/ 	.word	0xffffffff


	//   ....[19]....
        /*0088*/ 	.word	0xffffffff


	//----- nvinfo : EIATTR_COOP_GROUP_INSTR_OFFSETS
	.align		4
.L_1276:
        /*008c*/ 	.byte	0x04, 0x28
        /*008e*/ 	.short	(.L_1278 - .L_1277)


	//   ....[0]....
.L_1277:
        /*0090*/ 	.word	0x000174e0


	//   ....[1]....
        /*0094*/ 	.word	0x00017500


	//   ....[2]....
        /*0098*/ 	.word	0x00017520


	//   ....[3]....
        /*009c*/ 	.word	0x00017540


	//   ....[4]....
        /*00a0*/ 	.word	0x0001bbc0


	//   ....[5]....
        /*00a4*/ 	.word	0x0001bc10


	//   ....[6]....
        /*00a8*/ 	.word	0x0001bc30


	//   ....[7]....
        /*00ac*/ 	.word	0x0001bc50


	//   ....[8]....
        /*00b0*/ 	.word	0x00020830


	//   ....[9]....
        /*00b4*/ 	.word	0x00020840


	//   ....[10]....
        /*00b8*/ 	.word	0x00020860


	//   ....[11]....
        /*00bc*/ 	.word	0x00020880


	//   ....[12]....
        /*00c0*/ 	.word	0x00022060


	//   ....[13]....
        /*00c4*/ 	.word	0x00022090


	//   ....[14]....
        /*00c8*/ 	.word	0x000220a0


	//   ....[15]....
        /*00cc*/ 	.word	0x000220d0


	//   ....[16]....
        /*00d0*/ 	.word	0x000239a0


	//   ....[17]....
        /*00d4*/ 	.word	0x000239e0


	//   ....[18]....
        /*00d8*/ 	.word	0x00023a30


	//   ....[19]....
        /*00dc*/ 	.word	0x00023a80


	//----- nvinfo : EIATTR_EXIT_INSTR_OFFSETS
	.align		4
.L_1278:
        /*00e0*/ 	.byte	0x04, 0x1c
        /*00e2*/ 	.short	(.L_1280 - .L_1279)


	//   ....[0]....
.L_1279:
        /*00e4*/ 	.word	0x000001f0


	//----- nvinfo : EIATTR_CTAIDZ_USED
	.align		4
.L_1280:
        /*00e8*/ 	.byte	0x01, 0x04
	.zero		2


	//----- nvinfo : EIATTR_CRS_STACK_SIZE
	.align		4
        /*00ec*/ 	.byte	0x04, 0x1e
        /*00ee*/ 	.short	(.L_1282 - .L_1281)
.L_1281:
        /*00f0*/ 	.word	0x00000000
.L_1282:


//--------------------- .nv.callgraph             --------------------------
	.section	.nv.callgraph,"",@"SHT_CUDA_CALLGRAPH"
	.align	4
	.sectionentsize	8
	.align		4
        /*0000*/ 	.word	0x00000000
	.align		4
        /*0004*/ 	.word	0xffffffff
	.align		4
        /*0008*/ 	.word	0x00000000
	.align		4
        /*000c*/ 	.word	0xfffffffe
	.align		4
        /*0010*/ 	.word	0x00000000
	.align		4
        /*0014*/ 	.word	0xfffffffd
	.align		4
        /*0018*/ 	.word	0x00000000
	.align		4
        /*001c*/ 	.word	0xfffffffc


//--------------------- .nv.rel.action            --------------------------
	.section	.nv.rel.action,"",@"SHT_CUDA_RELOCINFO"
	.align	8
	.sectionentsize	8
        /*0000*/ 	.byte	0x73, 0x00, 0x00, 0x00, 0x00, 0x00, 0x00, 0x00, 0x00, 0x00, 0x00, 0x11, 0x25, 0x00, 0x05, 0x36


//--------------------- .nv.constant4             --------------------------
	.section	.nv.constant4,"a",@progbits
	.align	8
	.align		8
.nv.constant4:
        /*0000*/ 	.dword	_ZN72_INTERNAL_35b72431_36_flash_fwd_split_hdim192_fp16_sm80_cu_2acf44d3_27744cuda3std3__45__cpo5beginE
	.align		8
        /*0008*/ 	.dword	_ZN72_INTERNAL_35b72431_36_flash_fwd_split_hdim192_fp16_sm80_cu_2acf44d3_27744cuda3std3__45__cpo3endE
	.align		8
        /*0010*/ 	.dword	_ZN72_INTERNAL_35b72431_36_flash_fwd_split_hdim192_fp16_sm80_cu_2acf44d3_27744cuda3std3__45__cpo6cbeginE
	.align		8
        /*0018*/ 	.dword	_ZN72_INTERNAL_35b72431_36_flash_fwd_split_hdim192_fp16_sm80_cu_2acf44d3_27744cuda3std3__45__cpo4cendE
	.align		8
        /*0020*/ 	.dword	_ZN72_INTERNAL_35b72431_36_flash_fwd_split_hdim192_fp16_sm80_cu_2acf44d3_27744cuda3std3__474_GLOBAL__N__35b72431_36_flash_fwd_split_hdim192_fp16_sm80_cu_2acf44d3_27746ignoreE
	.align		8
        /*0028*/ 	.dword	_ZN72_INTERNAL_35b72431_36_flash_fwd_split_hdim192_fp16_sm80_cu_2acf44d3_27744cuda3std3__419piecewise_constructE
	.align		8
        /*0030*/ 	.dword	_ZN72_INTERNAL_35b72431_36_flash_fwd_split_hdim192_fp16_sm80_cu_2acf44d3_27744cuda3std3__48in_placeE
	.align		8
        /*0038*/ 	.dword	_ZN72_INTERNAL_35b72431_36_flash_fwd_split_hdim192_fp16_sm80_cu_2acf44d3_27744cuda3std6ranges3__45__cpo4swapE
	.align		8
        /*0040*/ 	.dword	_ZN72_INTERNAL_35b72431_36_flash_fwd_split_hdim192_fp16_sm80_cu_2acf44d3_27744cuda3std6ranges3__45__cpo9iter_moveE
	.align		8
        /*0048*/ 	.dword	_ZN72_INTERNAL_35b72431_36_flash_fwd_split_hdim192_fp16_sm80_cu_2acf44d3_27744cute7productE
	.align		8
        /*0050*/ 	.dword	_ZN72_INTERNAL_35b72431_36_flash_fwd_split_hdim192_fp16_sm80_cu_2acf44d3_27744cute1_E


//--------------------- .nv.constant0._ZN5flash32flash_fwd_splitkv_combine_kernelI23Flash_fwd_kernel_traitsILi192ELi64ELi64ELi4ELb0ELb0EN7cutlass6half_tE19Flash_kernel_traitsILi192ELi64ELi64ELi4ES3_EELi8ELi7ELb0EEEvNS_16Flash_fwd_paramsE --------------------------
	.section	.nv.constant0._ZN5flash32flash_fwd_splitkv_combine_kernelI23Flash_fwd_kernel_traitsILi192ELi64ELi64ELi4ELb0ELb0EN7cutlass6half_tE19Flash_kernel_traitsILi192ELi64ELi64ELi4ES3_EELi8ELi7ELb0EEEvNS_16Flash_fwd_paramsE,"a",@progbits
	.sectionflags	@""
	.align	4
.nv.constant0._ZN5flash32flash_fwd_splitkv_combine_kernelI23Flash_fwd_kernel_traitsILi192ELi64ELi64ELi4ELb0ELb0EN7cutlass6half_tE19Flash_kernel_traitsILi192ELi64ELi64ELi4ES3_EELi8ELi7ELb0EEEvNS_16Flash_fwd_paramsE:
	.zero		816


//--------------------- .nv.constant0._ZN5flash32flash_fwd_splitkv_combine_kernelI23Flash_fwd_kernel_traitsILi192ELi64ELi64ELi4ELb0ELb0EN7cutlass6half_tE19Flash_kernel_traitsILi192ELi64ELi64ELi4ES3_EELi8ELi6ELb0EEEvNS_16Flash_fwd_paramsE --------------------------
	.section	.nv.constant0._ZN5flash32flash_fwd_splitkv_combine_kernelI23Flash_fwd_kernel_traitsILi192ELi64ELi64ELi4ELb0ELb0EN7cutlass6half_tE19Flash_kernel_traitsILi192ELi64ELi64ELi4ES3_EELi8ELi6ELb0EEEvNS_16Flash_fwd_paramsE,"a",@progbits
	.sectionflags	@""
	.align	4
.nv.constant0._ZN5flash32flash_fwd_splitkv_combine_kernelI23Flash_fwd_kernel_traitsILi192ELi64ELi64ELi4ELb0ELb0EN7cutlass6half_tE19Flash_kernel_traitsILi192ELi64ELi64ELi4ES3_EELi8ELi6ELb0EEEvNS_16Flash_fwd_paramsE:
	.zero		816


//--------------------- .nv.constant0._ZN5flash32flash_fwd_splitkv_combine_kernelI23Flash_fwd_kernel_traitsILi192ELi64ELi64ELi4ELb0ELb0EN7cutlass6half_tE19Flash_kernel_traitsILi192ELi64ELi64ELi4ES3_EELi8ELi5ELb0EEEvNS_16Flash_fwd_paramsE --------------------------
	.section	.nv.constant0._ZN5flash32flash_fwd_splitkv_combine_kernelI23Flash_fwd_kernel_traitsILi192ELi64ELi64ELi4ELb0ELb0EN7cutlass6half_tE19Flash_kernel_traitsILi192ELi64ELi64ELi4ES3_EELi8ELi5ELb0EEEvNS_16Flash_fwd_paramsE,"a",@progbits
	.sectionflags	@""
	.align	4
.nv.constant0._ZN5flash32flash_fwd_splitkv_combine_kernelI23Flash_fwd_kernel_traitsILi192ELi64ELi64ELi4ELb0ELb0EN7cutlass6half_tE19Flash_kernel_traitsILi192ELi64ELi64ELi4ES3_EELi8ELi5ELb0EEEvNS_16Flash_fwd_paramsE:
	.zero		816


//--------------------- .nv.constant0._ZN5flash32flash_fwd_splitkv_combine_kernelI23Flash_fwd_kernel_traitsILi192ELi64ELi64ELi4ELb0ELb0EN7cutlass6half_tE19Flash_kernel_traitsILi192ELi64ELi64ELi4ES3_EELi8ELi4ELb0EEEvNS_16Flash_fwd_paramsE --------------------------
	.section	.nv.constant0._ZN5flash32flash_fwd_splitkv_combine_kernelI23Flash_fwd_kernel_traitsILi192ELi64ELi64ELi4ELb0ELb0EN7cutlass6half_tE19Flash_kernel_traitsILi192ELi64ELi64ELi4ES3_EELi8ELi4ELb0EEEvNS_16Flash_fwd_paramsE,"a",@progbits
	.sectionflags	@""
	.align	4
.nv.constant0._ZN5flash32flash_fwd_splitkv_combine_kernelI23Flash_fwd_kernel_traitsILi192ELi64ELi64ELi4ELb0ELb0EN7cutlass6half_tE19Flash_kernel_traitsILi192ELi64ELi64ELi4ES3_EELi8ELi4ELb0EEEvNS_16Flash_fwd_paramsE:
	.zero		816


//--------------------- .nv.constant0._ZN5flash32flash_fwd_splitkv_combine_kernelI23Flash_fwd_kernel_traitsILi192ELi64ELi64ELi4ELb0ELb0EN7cutlass6half_tE19Flash_kernel_traitsILi192ELi64ELi64ELi4ES3_EELi8ELi3ELb0EEEvNS_16Flash_fwd_paramsE --------------------------
	.section	.nv.constant0._ZN5flash32flash_fwd_splitkv_combine_kernelI23Flash_fwd_kernel_traitsILi192ELi64ELi64ELi4ELb0ELb0EN7cutlass6half_tE19Flash_kernel_traitsILi192ELi64ELi64ELi4ES3_EELi8ELi3ELb0EEEvNS_16Flash_fwd_paramsE,"a",@progbits
	.sectionflags	@""
	.align	4
.nv.constant0._ZN5flash32flash_fwd_splitkv_combine_kernelI23Flash_fwd_kernel_traitsILi192ELi64ELi64ELi4ELb0ELb0EN7cutlass6half_tE19Flash_kernel_traitsILi192ELi64ELi64ELi4ES3_EELi8ELi3ELb0EEEvNS_16Flash_fwd_paramsE:
	.zero		816


//--------------------- .nv.constant0._ZN5flash32flash_fwd_splitkv_combine_kernelI23Flash_fwd_kernel_traitsILi192ELi64ELi64ELi4ELb0ELb0EN7cutlass6half_tE19Flash_kernel_traitsILi192ELi64ELi64ELi4ES3_EELi8ELi2ELb0EEEvNS_16Flash_fwd_paramsE --------------------------
	.section	.nv.constant0._ZN5flash32flash_fwd_splitkv_combine_kernelI23Flash_fwd_kernel_traitsILi192ELi64ELi64ELi4ELb0ELb0EN7cutlass6half_tE19Flash_kernel_traitsILi192ELi64ELi64ELi4ES3_EELi8ELi2ELb0EEEvNS_16Flash_fwd_paramsE,"a",@progbits
	.sectionflags	@""
	.align	4
.nv.constant0._ZN5flash32flash_fwd_splitkv_combine_kernelI23Flash_fwd_kernel_traitsILi192ELi64ELi64ELi4ELb0ELb0EN7cutlass6half_tE19Flash_kernel_traitsILi192ELi64ELi64ELi4ES3_EELi8ELi2ELb0EEEvNS_16Flash_fwd_paramsE:
	.zero		816


//--------------------- .nv.constant0._ZN5flash32flash_fwd_splitkv_combine_kernelI23Flash_fwd_kernel_traitsILi192ELi64ELi64ELi4ELb0ELb0EN7cutlass6half_tE19Flash_kernel_traitsILi192ELi64ELi64ELi4ES3_EELi8ELi1ELb0EEEvNS_16Flash_fwd_paramsE --------------------------
	.section	.nv.constant0._ZN5flash32flash_fwd_splitkv_combine_kernelI23Flash_fwd_kernel_traitsILi192ELi64ELi64ELi4ELb0ELb0EN7cutlass6half_tE19Flash_kernel_traitsILi192ELi64ELi64ELi4ES3_EELi8ELi1ELb0EEEvNS_16Flash_fwd_paramsE,"a",@progbits
	.sectionflags	@""
	.align	4
.nv.constant0._ZN5flash32flash_fwd_splitkv_combine_kernelI23Flash_fwd_kernel_traitsILi192ELi64ELi64ELi4ELb0ELb0EN7cutlass6half_tE19Flash_kernel_traitsILi192ELi64ELi64ELi4ES3_EELi8ELi1ELb0EEEvNS_16Flash_fwd_paramsE:
	.zero		816


//--------------------- .nv.constant0._ZN5flash32flash_fwd_splitkv_combine_kernelI23Flash_fwd_kernel_traitsILi192ELi64ELi64ELi4ELb0ELb0EN7cutlass6half_tE19Flash_kernel_traitsILi192ELi64ELi64ELi4ES3_EELi8ELi7ELb1EEEvNS_16Flash_fwd_paramsE --------------------------
	.section	.nv.constant0._ZN5flash32flash_fwd_splitkv_combine_kernelI23Flash_fwd_kernel_traitsILi192ELi64ELi64ELi4ELb0ELb0EN7cutlass6half_tE19Flash_kernel_traitsILi192ELi64ELi64ELi4ES3_EELi8ELi7ELb1EEEvNS_16Flash_fwd_paramsE,"a",@progbits
	.sectionflags	@""
	.align	4
.nv.constant0._ZN5flash32flash_fwd_splitkv_combine_kernelI23Flash_fwd_kernel_traitsILi192ELi64ELi64ELi4ELb0ELb0EN7cutlass6half_tE19Flash_kernel_traitsILi192ELi64ELi64ELi4ES3_EELi8ELi7ELb1EEEvNS_16Flash_fwd_paramsE:
	.zero		816


//--------------------- .nv.constant0._ZN5flash32flash_fwd_splitkv_combine_kernelI23Flash_fwd_kernel_traitsILi192ELi64ELi64ELi4ELb0ELb0EN7cutlass6half_tE19Flash_kernel_traitsILi192ELi64ELi64ELi4ES3_EELi8ELi6ELb1EEEvNS_16Flash_fwd_paramsE --------------------------
	.section	.nv.constant0._ZN5flash32flash_fwd_splitkv_combine_kernelI23Flash_fwd_kernel_traitsILi192ELi64ELi64ELi4ELb0ELb0EN7cutlass6half_tE19Flash_kernel_traitsILi192ELi64ELi64ELi4ES3_EELi8ELi6ELb1EEEvNS_16Flash_fwd_paramsE,"a",@progbits
	.sectionflags	@""
	.align	4
.nv.constant0._ZN5flash32flash_fwd_splitkv_combine_kernelI23Flash_fwd_kernel_traitsILi192ELi64ELi64ELi4ELb0ELb0EN7cutlass6half_tE19Flash_kernel_traitsILi192ELi64ELi64ELi4ES3_EELi8ELi6ELb1EEEvNS_16Flash_fwd_paramsE:
	.zero		816


//--------------------- .nv.constant0._ZN5flash32flash_fwd_splitkv_combine_kernelI23Flash_fwd_kernel_traitsILi192ELi64ELi64ELi4ELb0ELb0EN7cutlass6half_tE19Flash_kernel_traitsILi192ELi64ELi64ELi4ES3_EELi8ELi5ELb1EEEvNS_16Flash_fwd_paramsE --------------------------
	.section	.nv.constant0._ZN5flash32flash_fwd_splitkv_combine_kernelI23Flash_fwd_kernel_traitsILi192ELi64ELi64ELi4ELb0ELb0EN7cutlass6half_tE19Flash_kernel_traitsILi192ELi64ELi64ELi4ES3_EELi8ELi5ELb1EEEvNS_16Flash_fwd_paramsE,"a",@progbits
	.sectionflags	@""
	.align	4
.nv.constant0._ZN5flash32flash_fwd_splitkv_combine_kernelI23Flash_fwd_kernel_traitsILi192ELi64ELi64ELi4ELb0ELb0EN7cutlass6half_tE19Flash_kernel_traitsILi192ELi64ELi64ELi4ES3_EELi8ELi5ELb1EEEvNS_16Flash_fwd_paramsE:
	.zero		816


//--------------------- .nv.constant0._ZN5flash32flash_fwd_splitkv_combine_kernelI23Flash_fwd_kernel_traitsILi192ELi64ELi64ELi4ELb0ELb0EN7cutlass6half_tE19Flash_kernel_traitsILi192ELi64ELi64ELi4ES3_EELi8ELi4ELb1EEEvNS_16Flash_fwd_paramsE --------------------------
	.section	.nv.constant0._ZN5flash32flash_fwd_splitkv_combine_kernelI23Flash_fwd_kernel_traitsILi192ELi64ELi64ELi4ELb0ELb0EN7cutlass6half_tE19Flash_kernel_traitsILi192ELi64ELi64ELi4ES3_EELi8ELi4ELb1EEEvNS_16Flash_fwd_paramsE,"a",@progbits
	.sectionflags	@""
	.align	4
.nv.constant0._ZN5flash32flash_fwd_splitkv_combine_kernelI23Flash_fwd_kernel_traitsILi192ELi64ELi64ELi4ELb0ELb0EN7cutlass6half_tE19Flash_kernel_traitsILi192ELi64ELi64ELi4ES3_EELi8ELi4ELb1EEEvNS_16Flash_fwd_paramsE:
	.zero		816


//--------------------- .nv.constant0._ZN5flash32flash_fwd_splitkv_combine_kernelI23Flash_fwd_kernel_traitsILi192ELi64ELi64ELi4ELb0ELb0EN7cutlass6half_tE19Flash_kernel_traitsILi192ELi64ELi64ELi4ES3_EELi8ELi3ELb1EEEvNS_16Flash_fwd_paramsE --------------------------
	.section	.nv.constant0._ZN5flash32flash_fwd_splitkv_combine_kernelI23Flash_fwd_kernel_traitsILi192ELi64ELi64ELi4ELb0ELb0EN7cutlass6half_tE19Flash_kernel_traitsILi192ELi64ELi64ELi4ES3_EELi8ELi3ELb1EEEvNS_16Flash_fwd_paramsE,"a",@progbits
	.sectionflags	@""
	.align	4
.nv.constant0._ZN5flash32flash_fwd_splitkv_combine_kernelI23Flash_fwd_kernel_traitsILi192ELi64ELi64ELi4ELb0ELb0EN7cutlass6half_tE19Flash_kernel_traitsILi192ELi64ELi64ELi4ES3_EELi8ELi3ELb1EEEvNS_16Flash_fwd_paramsE:
	.zero		816


//--------------------- .nv.constant0._ZN5flash32flash_fwd_splitkv_combine_kernelI23Flash_fwd_kernel_traitsILi192ELi64ELi64ELi4ELb0ELb0EN7cutlass6half_tE19Flash_kernel_traitsILi192ELi64ELi64ELi4ES3_EELi8ELi2ELb1EEEvNS_16Flash_fwd_paramsE --------------------------
	.section	.nv.constant0._ZN5flash32flash_fwd_splitkv_combine_kernelI23Flash_fwd_kernel_traitsILi192ELi64ELi64ELi4ELb0ELb0EN7cutlass6half_tE19Flash_kernel_traitsILi192ELi64ELi64ELi4ES3_EELi8ELi2ELb1EEEvNS_16Flash_fwd_paramsE,"a",@progbits
	.sectionflags	@""
	.align	4
.nv.constant0._ZN5flash32flash_fwd_splitkv_combine_kernelI23Flash_fwd_kernel_traitsILi192ELi64ELi64ELi4ELb0ELb0EN7cutlass6half_tE19Flash_kernel_traitsILi192ELi64ELi64ELi4ES3_EELi8ELi2ELb1EEEvNS_16Flash_fwd_paramsE:
	.zero		816


//--------------------- .nv.constant0._ZN5flash32flash_fwd_splitkv_combine_kernelI23Flash_fwd_kernel_traitsILi192ELi64ELi64ELi4ELb0ELb0EN7cutlass6half_tE19Flash_kernel_traitsILi192ELi64ELi64ELi4ES3_EELi8ELi1ELb1EEEvNS_16Flash_fwd_paramsE --------------------------
	.section	.nv.constant0._ZN5flash32flash_fwd_splitkv_combine_kernelI23Flash_fwd_kernel_traitsILi192ELi64ELi64ELi4ELb0ELb0EN7cutlass6half_tE19Flash_kernel_traitsILi192ELi64ELi64ELi4ES3_EELi8ELi1ELb1EEEvNS_16Flash_fwd_paramsE,"a",@progbits
	.sectionflags	@""
	.align	4
.nv.constant0._ZN5flash32flash_fwd_splitkv_combine_kernelI23Flash_fwd_kernel_traitsILi192ELi64ELi64ELi4ELb0ELb0EN7cutlass6half_tE19Flash_kernel_traitsILi192ELi64ELi64ELi4ES3_EELi8ELi1ELb1EEEvNS_16Flash_fwd_paramsE:
	.zero		816


//--------------------- .nv.constant0._ZN5flash24flash_fwd_splitkv_kernelI23Flash_fwd_kernel_traitsILi192ELi64ELi64ELi4ELb0ELb0EN7cutlass6half_tE19Flash_kernel_traitsILi192ELi64ELi64ELi4ES3_EELb0ELb0ELb0ELb0ELb0ELb0ELb0ELb0EEEvNS_16Flash_fwd_paramsE --------------------------
	.section	.nv.constant0._ZN5flash24flash_fwd_splitkv_kernelI23Flash_fwd_kernel_traitsILi192ELi64ELi64ELi4ELb0ELb0EN7cutlass6half_tE19Flash_kernel_traitsILi192ELi64ELi64ELi4ES3_EELb0ELb0ELb0ELb0ELb0ELb0ELb0ELb0EEEvNS_16Flash_fwd_paramsE,"a",@progbits
	.sectionflags	@""
	.align	4
.nv.constant0._ZN5flash24flash_fwd_splitkv_kernelI23Flash_fwd_kernel_traitsILi192ELi64ELi64ELi4ELb0ELb0EN7cutlass6half_tE19Flash_kernel_traitsILi192ELi64ELi64ELi4ES3_EELb0ELb0ELb0ELb0ELb0ELb0ELb0ELb0EEEvNS_16Flash_fwd_paramsE:
	.zero		816


//--------------------- .nv.constant0._ZN5flash24flash_fwd_splitkv_kernelI23Flash_fwd_kernel_traitsILi192ELi64ELi64ELi4ELb0ELb0EN7cutlass6half_tE19Flash_kernel_traitsILi192ELi64ELi64ELi4ES3_EELb0ELb0ELb0ELb0ELb0ELb1ELb0ELb0EEEvNS_16Flash_fwd_paramsE --------------------------
	.section	.nv.constant0._ZN5flash24flash_fwd_splitkv_kernelI23Flash_fwd_kernel_traitsILi192ELi64ELi64ELi4ELb0ELb0EN7cutlass6half_tE19Flash_kernel_traitsILi192ELi64ELi64ELi4ES3_EELb0ELb0ELb0ELb0ELb0ELb1ELb0ELb0EEEvNS_16Flash_fwd_paramsE,"a",@progbits
	.sectionflags	@""
	.align	4
.nv.constant0._ZN5flash24flash_fwd_splitkv_kernelI23Flash_fwd_kernel_traitsILi192ELi64ELi64ELi4ELb0ELb0EN7cutlass6half_tE19Flash_kernel_traitsILi192ELi64ELi64ELi4ES3_EELb0ELb0ELb0ELb0ELb0ELb1ELb0ELb0EEEvNS_16Flash_fwd_paramsE:
	.zero		816


//--------------------- .nv.constant0._ZN5flash24flash_fwd_splitkv_kernelI23Flash_fwd_kernel_traitsILi192ELi64ELi64ELi4ELb0ELb0EN7cutlass6half_tE19Flash_kernel_traitsILi192ELi64ELi64ELi4ES3_EELb0ELb0ELb0ELb0ELb0ELb0ELb0ELb1EEEvNS_16Flash_fwd_paramsE --------------------------
	.section	.nv.constant0._ZN5flash24flash_fwd_splitkv_kernelI23Flash_fwd_kernel_traitsILi192ELi64ELi64ELi4ELb0ELb0EN7cutlass6half_tE19Flash_kernel_traitsILi192ELi64ELi64ELi4ES3_EELb0ELb0ELb0ELb0ELb0ELb0ELb0ELb1EEEvNS_16Flash_fwd_paramsE,"a",@progbits
	.sectionflags	@""
	.align	4
.nv.constant0._ZN5flash24flash_fwd_splitkv_kernelI23Flash_fwd_kernel_traitsILi192ELi64ELi64ELi4ELb0ELb0EN7cutlass6half_tE19Flash_kernel_traitsILi192ELi64ELi64ELi4ES3_EELb0ELb0ELb0ELb0ELb0ELb0ELb0ELb1EEEvNS_16Flash_fwd_paramsE:
	.zero		816


//--------------------- .nv.constant0._ZN5flash24flash_fwd_splitkv_kernelI23Flash_fwd_kernel_traitsILi192ELi64ELi64ELi4ELb0ELb0EN7cutlass6half_tE19Flash_kernel_traitsILi192ELi64ELi64ELi4ES3_EELb0ELb0ELb0ELb0ELb0ELb1ELb0ELb1EEEvNS_16Flash_fwd_paramsE --------------------------
	.section	.nv.constant0._ZN5flash24flash_fwd_splitkv_kernelI23Flash_fwd_kernel_traitsILi192ELi64ELi64ELi4ELb0ELb0EN7cutlass6half_tE19Flash_kernel_traitsILi192ELi64ELi64ELi4ES3_EELb0ELb0ELb0ELb0ELb0ELb1ELb0ELb1EEEvNS_16Flash_fwd_paramsE,"a",@progbits
	.sectionflags	@""
	.align	4
.nv.constant0._ZN5flash24flash_fwd_splitkv_kernelI23Flash_fwd_kernel_traitsILi192ELi64ELi64ELi4ELb0ELb0EN7cutlass6half_tE19Flash_kernel_traitsILi192ELi64ELi64ELi4ES3_EELb0ELb0ELb0ELb0ELb0ELb1ELb0ELb1EEEvNS_16Flash_fwd_paramsE:
	.zero		816


//--------------------- .nv.constant0._ZN5flash24flash_fwd_splitkv_kernelI23Flash_fwd_kernel_traitsILi192ELi64ELi64ELi4ELb0ELb0EN7cutlass6half_tE19Flash_kernel_traitsILi192ELi64ELi64ELi4ES3_EELb0ELb0ELb0ELb0ELb0ELb0ELb1ELb0EEEvNS_16Flash_fwd_paramsE --------------------------
	.section	.nv.constant0._ZN5flash24flash_fwd_splitkv_kernelI23Flash_fwd_kernel_traitsILi192ELi64ELi64ELi4ELb0ELb0EN7cutlass6half_tE19Flash_kernel_traitsILi192ELi64ELi64ELi4ES3_EELb0ELb0ELb0ELb0ELb0ELb0ELb1ELb0EEEvNS_16Flash_fwd_paramsE,"a",@progbits
	.sectionflags	@""
	.align	4
.nv.constant0._ZN5flash24flash_fwd_splitkv_kernelI23Flash_fwd_kernel_traitsILi192ELi64ELi64ELi4ELb0ELb0EN7cutlass6half_tE19Flash_kernel_traitsILi192ELi64ELi64ELi4ES3_EELb0ELb0ELb0ELb0ELb0ELb0ELb1ELb0EEEvNS_16Flash_fwd_paramsE:
	.zero		816


//--------------------- .nv.constant0._ZN5flash24flash_fwd_splitkv_kernelI23Flash_fwd_kernel_traitsILi192ELi64ELi64ELi4ELb0ELb0EN7cutlass6half_tE19Flash_kernel_traitsILi192ELi64ELi64ELi4ES3_EELb0ELb0ELb0ELb0ELb0ELb1ELb1ELb0EEEvNS_16Flash_fwd_paramsE --------------------------
	.section	.nv.constant0._ZN5flash24flash_fwd_splitkv_kernelI23Flash_fwd_kernel_traitsILi192ELi64ELi64ELi4ELb0ELb0EN7cutlass6half_tE19Flash_kernel_traitsILi192ELi64ELi64ELi4ES3_EELb0ELb0ELb0ELb0ELb0ELb1ELb1ELb0EEEvNS_16Flash_fwd_paramsE,"a",@progbits
	.sectionflags	@""
	.align	4
.nv.constant0._ZN5flash24flash_fwd_splitkv_kernelI23Flash_fwd_kernel_traitsILi192ELi64ELi64ELi4ELb0ELb0EN7cutlass6half_tE19Flash_kernel_traitsILi192ELi64ELi64ELi4ES3_EELb0ELb0ELb0ELb0ELb0ELb1ELb1ELb0EEEvNS_16Flash_fwd_paramsE:
	.zero		816


//--------------------- .nv.constant0._ZN5flash24flash_fwd_splitkv_kernelI23Flash_fwd_kernel_traitsILi192ELi64ELi64ELi4ELb0ELb0EN7cutlass6half_tE19Flash_kernel_traitsILi192ELi64ELi64ELi4ES3_EELb0ELb0ELb0ELb0ELb0ELb0ELb1ELb1EEEvNS_16Flash_fwd_paramsE --------------------------
	.section	.nv.constant0._ZN5flash24flash_fwd_splitkv_kernelI23Flash_fwd_kernel_traitsILi192ELi64ELi64ELi4ELb0ELb0EN7cutlass6half_tE19Flash_kernel_traitsILi192ELi64ELi64ELi4ES3_EELb0ELb0ELb0ELb0ELb0ELb0ELb1ELb1EEEvNS_16Flash_fwd_paramsE,"a",@progbits
	.sectionflags	@""
	.align	4
.nv.constant0._ZN5flash24flash_fwd_splitkv_kernelI23Flash_fwd_kernel_traitsILi192ELi64ELi64ELi4ELb0ELb0EN7cutlass6half_tE19Flash_kernel_traitsILi192ELi64ELi64ELi4ES3_EELb0ELb0ELb0ELb0ELb0ELb0ELb1ELb1EEEvNS_16Flash_fwd_paramsE:
	.zero		816


//--------------------- .nv.constant0._ZN5flash24flash_fwd_splitkv_kernelI23Flash_fwd_kernel_traitsILi192ELi64ELi64ELi4ELb0ELb0EN7cutlass6half_tE19Flash_kernel_traitsILi192ELi64ELi64ELi4ES3_EELb0ELb0ELb0ELb0ELb0ELb1ELb1ELb1EEEvNS_16Flash_fwd_paramsE --------------------------
	.section	.nv.constant0._ZN5flash24flash_fwd_splitkv_kernelI23Flash_fwd_kernel_traitsILi192ELi64ELi64ELi4ELb0ELb0EN7cutlass6half_tE19Flash_kernel_traitsILi192ELi64ELi64ELi4ES3_EELb0ELb0ELb0ELb0ELb0ELb1ELb1ELb1EEEvNS_16Flash_fwd_paramsE,"a",@progbits
	.sectionflags	@""
	.align	4
.nv.constant0._ZN5flash24flash_fwd_splitkv_kernelI23Flash_fwd_kernel_traitsILi192ELi64ELi64ELi4ELb0ELb0EN7cutlass6half_tE19Flash_kernel_traitsILi192ELi64ELi64ELi4ES3_EELb0ELb0ELb0ELb0ELb0ELb1ELb1ELb1EEEvNS_16Flash_fwd_paramsE:
	.zero		816


//--------------------- .nv.constant0._ZN5flash24flash_fwd_splitkv_kernelI23Flash_fwd_kernel_traitsILi192ELi64ELi64ELi4ELb0ELb0EN7cutlass6half_tE19Flash_kernel_traitsILi192ELi64ELi64ELi4ES3_EELb0ELb1ELb0ELb0ELb0ELb0ELb0ELb0EEEvNS_16Flash_fwd_paramsE --------------------------
	.section	.nv.constant0._ZN5flash24flash_fwd_splitkv_kernelI23Flash_fwd_kernel_traitsILi192ELi64ELi64ELi4ELb0ELb0EN7cutlass6half_tE19Flash_kernel_traitsILi192ELi64ELi64ELi4ES3_EELb0ELb1ELb0ELb0ELb0ELb0ELb0ELb0EEEvNS_16Flash_fwd_paramsE,"a",@progbits
	.sectionflags	@""
	.align	4
.nv.constant0._ZN5flash24flash_fwd_splitkv_kernelI23Flash_fwd_kernel_traitsILi192ELi64ELi64ELi4ELb0ELb0EN7cutlass6half_tE19Flash_kernel_traitsILi192ELi64ELi64ELi4ES3_EELb0ELb1ELb0ELb0ELb0ELb0ELb0ELb0EEEvNS_16Flash_fwd_paramsE:
	.zero		816


//--------------------- .nv.constant0._ZN5flash24flash_fwd_splitkv_kernelI23Flash_fwd_kernel_traitsILi192ELi64ELi64ELi4ELb0ELb0EN7cutlass6half_tE19Flash_kernel_traitsILi192ELi64ELi64ELi4ES3_EELb0ELb1ELb0ELb0ELb0ELb1ELb0ELb0EEEvNS_16Flash_fwd_paramsE --------------------------
	.section	.nv.constant0._ZN5flash24flash_fwd_splitkv_kernelI23Flash_fwd_kernel_traitsILi192ELi64ELi64ELi4ELb0ELb0EN7cutlass6half_tE19Flash_kernel_traitsILi192ELi64ELi64ELi4ES3_EELb0ELb1ELb0ELb0ELb0ELb1ELb0ELb0EEEvNS_16Flash_fwd_paramsE,"a",@progbits
	.sectionflags	@""
	.align	4
.nv.constant0._ZN5flash24flash_fwd_splitkv_kernelI23Flash_fwd_kernel_traitsILi192ELi64ELi64ELi4ELb0ELb0EN7cutlass6half_tE19Flash_kernel_traitsILi192ELi64ELi64ELi4ES3_EELb0ELb1ELb0ELb0ELb0ELb1ELb0ELb0EEEvNS_16Flash_fwd_paramsE:
	.zero		816


//--------------------- .nv.constant0._ZN5flash24flash_fwd_splitkv_kernelI23Flash_fwd_kernel_traitsILi192ELi64ELi64ELi4ELb0ELb0EN7cutlass6half_tE19Flash_kernel_traitsILi192ELi64ELi64ELi4ES3_EELb0ELb1ELb0ELb0ELb0ELb0ELb0ELb1EEEvNS_16Flash_fwd_paramsE --------------------------
	.section	.nv.constant0._ZN5flash24flash_fwd_splitkv_kernelI23Flash_fwd_kernel_traitsILi192ELi64ELi64ELi4ELb0ELb0EN7cutlass6half_tE19Flash_kernel_traitsILi192ELi64ELi64ELi4ES3_EELb0ELb1ELb0ELb0ELb0ELb0ELb0ELb1EEEvNS_16Flash_fwd_paramsE,"a",@progbits
	.sectionflags	@""
	.align	4
.nv.constant0._ZN5flash24flash_fwd_splitkv_kernelI23Flash_fwd_kernel_traitsILi192ELi64ELi64ELi4ELb0ELb0EN7cutlass6half_tE19Flash_kernel_traitsILi192ELi64ELi64ELi4ES3_EELb0ELb1ELb0ELb0ELb0ELb0ELb0ELb1EEEvNS_16Flash_fwd_paramsE:
	.zero		816


//--------------------- .nv.constant0._ZN5flash24flash_fwd_splitkv_kernelI23Flash_fwd_kernel_traitsILi192ELi64ELi64ELi4ELb0ELb0EN7cutlass6half_tE19Flash_kernel_traitsILi192ELi64ELi64ELi4ES3_EELb0ELb1ELb0ELb0ELb0ELb1ELb0ELb1EEEvNS_16Flash_fwd_paramsE --------------------------
	.section	.nv.constant0._ZN5flash24flash_fwd_splitkv_kernelI23Flash_fwd_kernel_traitsILi192ELi64ELi64ELi4ELb0ELb0EN7cutlass6half_tE19Flash_kernel_traitsILi192ELi64ELi64ELi4ES3_EELb0ELb1ELb0ELb0ELb0ELb1ELb0ELb1EEEvNS_16Flash_fwd_paramsE,"a",@progbits
	.sectionflags	@""
	.align	4
.nv.constant0._ZN5flash24flash_fwd_splitkv_kernelI23Flash_fwd_kernel_traitsILi192ELi64ELi64ELi4ELb0ELb0EN7cutlass6half_tE19Flash_kernel_traitsILi192ELi64ELi64ELi4ES3_EELb0ELb1ELb0ELb0ELb0ELb1ELb0ELb1EEEvNS_16Flash_fwd_paramsE:
	.zero		816


//--------------------- .nv.constant0._ZN5flash24flash_fwd_splitkv_kernelI23Flash_fwd_kernel_traitsILi192ELi64ELi64ELi4ELb0ELb0EN7cutlass6half_tE19Flash_kernel_traitsILi192ELi64ELi64ELi4ES3_EELb0ELb1ELb0ELb0ELb0ELb0ELb1ELb0EEEvNS_16Flash_fwd_paramsE --------------------------
	.section	.nv.constant0._ZN5flash24flash_fwd_splitkv_kernelI23Flash_fwd_kernel_traitsILi192ELi64ELi64ELi4ELb0ELb0EN7cutlass6half_tE19Flash_kernel_traitsILi192ELi64ELi64ELi4ES3_EELb0ELb1ELb0ELb0ELb0ELb0ELb1ELb0EEEvNS_16Flash_fwd_paramsE,"a",@progbits
	.sectionflags	@""
	.align	4
.nv.constant0._ZN5flash24flash_fwd_splitkv_kernelI23Flash_fwd_kernel_traitsILi192ELi64ELi64ELi4ELb0ELb0EN7cutlass6half_tE19Flash_kernel_traitsILi192ELi64ELi64ELi4ES3_EELb0ELb1ELb0ELb0ELb0ELb0ELb1ELb0EEEvNS_16Flash_fwd_paramsE:
	.zero		816


//--------------------- .nv.constant0._ZN5flash24flash_fwd_splitkv_kernelI23Flash_fwd_kernel_traitsILi192ELi64ELi64ELi4ELb0ELb0EN7cutlass6half_tE19Flash_kernel_traitsILi192ELi64ELi64ELi4ES3_EELb0ELb1ELb0ELb0ELb0ELb1ELb1ELb0EEEvNS_16Flash_fwd_paramsE --------------------------
	.section	.nv.constant0._ZN5flash24flash_fwd_splitkv_kernelI23Flash_fwd_kernel_traitsILi192ELi64ELi64ELi4ELb0ELb0EN7cutlass6half_tE19Flash_kernel_traitsILi192ELi64ELi64ELi4ES3_EELb0ELb1ELb0ELb0ELb0ELb1ELb1ELb0EEEvNS_16Flash_fwd_paramsE,"a",@progbits
	.sectionflags	@""
	.align	4
.nv.constant0._ZN5flash24flash_fwd_splitkv_kernelI23Flash_fwd_kernel_traitsILi192ELi64ELi64ELi4ELb0ELb0EN7cutlass6half_tE19Flash_kernel_traitsILi192ELi64ELi64ELi4ES3_EELb0ELb1ELb0ELb0ELb0ELb1ELb1ELb0EEEvNS_16Flash_fwd_paramsE:
	.zero		816


//--------------------- .nv.constant0._ZN5flash24flash_fwd_splitkv_kernelI23Flash_fwd_kernel_traitsILi192ELi64ELi64ELi4ELb0ELb0EN7cutlass6half_tE19Flash_kernel_traitsILi192ELi64ELi64ELi4ES3_EELb0ELb1ELb0ELb0ELb0ELb0ELb1ELb1EEEvNS_16Flash_fwd_paramsE --------------------------
	.section	.nv.constant0._ZN5flash24flash_fwd_splitkv_kernelI23Flash_fwd_kernel_traitsILi192ELi64ELi64ELi4ELb0ELb0EN7cutlass6half_tE19Flash_kernel_traitsILi192ELi64ELi64ELi4ES3_EELb0ELb1ELb0ELb0ELb0ELb0ELb1ELb1EEEvNS_16Flash_fwd_paramsE,"a",@progbits
	.sectionflags	@""
	.align	4
.nv.constant0._ZN5flash24flash_fwd_splitkv_kernelI23Flash_fwd_kernel_traitsILi192ELi64ELi64ELi4ELb0ELb0EN7cutlass6half_tE19Flash_kernel_traitsILi192ELi64ELi64ELi4ES3_EELb0ELb1ELb0ELb0ELb0ELb0ELb1ELb1EEEvNS_16Flash_fwd_paramsE:
	.zero		816


//--------------------- .nv.constant0._ZN5flash24flash_fwd_splitkv_kernelI23Flash_fwd_kernel_traitsILi192ELi64ELi64ELi4ELb0ELb0EN7cutlass6half_tE19Flash_kernel_traitsILi192ELi64ELi64ELi4ES3_EELb0ELb1ELb0ELb0ELb0ELb1ELb1ELb1EEEvNS_16Flash_fwd_paramsE --------------------------
	.section	.nv.constant0._ZN5flash24flash_fwd_splitkv_kernelI23Flash_fwd_kernel_traitsILi192ELi64ELi64ELi4ELb0ELb0EN7cutlass6half_tE19Flash_kernel_traitsILi192ELi64ELi64ELi4ES3_EELb0ELb1ELb0ELb0ELb0ELb1ELb1ELb1EEEvNS_16Flash_fwd_paramsE,"a",@progbits
	.sectionflags	@""
	.align	4
.nv.constant0._ZN5flash24flash_fwd_splitkv_kernelI23Flash_fwd_kernel_traitsILi192ELi64ELi64ELi4ELb0ELb0EN7cutlass6half_tE19Flash_kernel_traitsILi192ELi64ELi64ELi4ES3_EELb0ELb1ELb0ELb0ELb0ELb1ELb1ELb1EEEvNS_16Flash_fwd_paramsE:
	.zero		816


//--------------------- .nv.constant0._ZN5flash24flash_fwd_splitkv_kernelI23Flash_fwd_kernel_traitsILi192ELi64ELi64ELi4ELb0ELb0EN7cutlass6half_tE19Flash_kernel_traitsILi192ELi64ELi64ELi4ES3_EELb0ELb0ELb0ELb0ELb1ELb0ELb0ELb0EEEvNS_16Flash_fwd_paramsE --------------------------
	.section	.nv.constant0._ZN5flash24flash_fwd_splitkv_kernelI23Flash_fwd_kernel_traitsILi192ELi64ELi64ELi4ELb0ELb0EN7cutlass6half_tE19Flash_kernel_traitsILi192ELi64ELi64ELi4ES3_EELb0ELb0ELb0ELb0ELb1ELb0ELb0ELb0EEEvNS_16Flash_fwd_paramsE,"a",@progbits
	.sectionflags	@""
	.align	4
.nv.constant0._ZN5flash24flash_fwd_splitkv_kernelI23Flash_fwd_kernel_traitsILi192ELi64ELi64ELi4ELb0ELb0EN7cutlass6half_tE19Flash_kernel_traitsILi192ELi64ELi64ELi4ES3_EELb0ELb0ELb0ELb0ELb1ELb0ELb0ELb0EEEvNS_16Flash_fwd_paramsE:
	.zero		816


//--------------------- .nv.constant0._ZN5flash24flash_fwd_splitkv_kernelI23Flash_fwd_kernel_traitsILi192ELi64ELi64ELi4ELb0ELb0EN7cutlass6half_tE19Flash_kernel_traitsILi192ELi64ELi64ELi4ES3_EELb0ELb0ELb0ELb0ELb1ELb1ELb0ELb0EEEvNS_16Flash_fwd_paramsE --------------------------
	.section	.nv.constant0._ZN5flash24flash_fwd_splitkv_kernelI23Flash_fwd_kernel_traitsILi192ELi64ELi64ELi4ELb0ELb0EN7cutlass6half_tE19Flash_kernel_traitsILi192ELi64ELi64ELi4ES3_EELb0ELb0ELb0ELb0ELb1ELb1ELb0ELb0EEEvNS_16Flash_fwd_paramsE,"a",@progbits
	.sectionflags	@""
	.align	4
.nv.constant0._ZN5flash24flash_fwd_splitkv_kernelI23Flash_fwd_kernel_traitsILi192ELi64ELi64ELi4ELb0ELb0EN7cutlass6half_tE19Flash_kernel_traitsILi192ELi64ELi64ELi4ES3_EELb0ELb0ELb0ELb0ELb1ELb1ELb0ELb0EEEvNS_16Flash_fwd_paramsE:
	.zero		816


//--------------------- .nv.constant0._ZN5flash24flash_fwd_splitkv_kernelI23Flash_fwd_kernel_traitsILi192ELi64ELi64ELi4ELb0ELb0EN7cutlass6half_tE19Flash_kernel_traitsILi192ELi64ELi64ELi4ES3_EELb0ELb0ELb1ELb0ELb0ELb0ELb0ELb0EEEvNS_16Flash_fwd_paramsE --------------------------
	.section	.nv.constant0._ZN5flash24flash_fwd_splitkv_kernelI23Flash_fwd_kernel_traitsILi192ELi64ELi64ELi4ELb0ELb0EN7cutlass6half_tE19Flash_kernel_traitsILi192ELi64ELi64ELi4ES3_EELb0ELb0ELb1ELb0ELb0ELb0ELb0ELb0EEEvNS_16Flash_fwd_paramsE,"a",@progbits
	.sectionflags	@""
	.align	4
.nv.constant0._ZN5flash24flash_fwd_splitkv_kernelI23Flash_fwd_kernel_traitsILi192ELi64ELi64ELi4ELb0ELb0EN7cutlass6half_tE19Flash_kernel_traitsILi192ELi64ELi64ELi4ES3_EELb0ELb0ELb1ELb0ELb0ELb0ELb0ELb0EEEvNS_16Flash_fwd_paramsE:
	.zero		816


//--------------------- .nv.constant0._ZN5flash24flash_fwd_splitkv_kernelI23Flash_fwd_kernel_traitsILi192ELi64ELi64ELi4ELb0ELb0EN7cutlass6half_tE19Flash_kernel_traitsILi192ELi64ELi64ELi4ES3_EELb0ELb0ELb1ELb0ELb0ELb1ELb0ELb0EEEvNS_16Flash_fwd_paramsE --------------------------
	.section	.nv.constant0._ZN5flash24flash_fwd_splitkv_kernelI23Flash_fwd_kernel_traitsILi192ELi64ELi64ELi4ELb0ELb0EN7cutlass6half_tE19Flash_kernel_traitsILi192ELi64ELi64ELi4ES3_EELb0ELb0ELb1ELb0ELb0ELb1ELb0ELb0EEEvNS_16Flash_fwd_paramsE,"a",@progbits
	.sectionflags	@""
	.align	4
.nv.constant0._ZN5flash24flash_fwd_splitkv_kernelI23Flash_fwd_kernel_traitsILi192ELi64ELi64ELi4ELb0ELb0EN7cutlass6half_tE19Flash_kernel_traitsILi192ELi64ELi64ELi4ES3_EELb0ELb0ELb1ELb0ELb0ELb1ELb0ELb0EEEvNS_16Flash_fwd_paramsE:
	.zero		816


//--------------------- .nv.constant0._ZN5flash24flash_fwd_splitkv_kernelI23Flash_fwd_kernel_traitsILi192ELi64ELi64ELi4ELb0ELb0EN7cutlass6half_tE19Flash_kernel_traitsILi192ELi64ELi64ELi4ES3_EELb0ELb0ELb0ELb0ELb1ELb0ELb0ELb1EEEvNS_16Flash_fwd_paramsE --------------------------
	.section	.nv.constant0._ZN5flash24flash_fwd_splitkv_kernelI23Flash_fwd_kernel_traitsILi192ELi64ELi64ELi4ELb0ELb0EN7cutlass6half_tE19Flash_kernel_traitsILi192ELi64ELi64ELi4ES3_EELb0ELb0ELb0ELb0ELb1ELb0ELb0ELb1EEEvNS_16Flash_fwd_paramsE,"a",@progbits
	.sectionflags	@""
	.align	4
.nv.constant0._ZN5flash24flash_fwd_splitkv_kernelI23Flash_fwd_kernel_traitsILi192ELi64ELi64ELi4ELb0ELb0EN7cutlass6half_tE19Flash_kernel_traitsILi192ELi64ELi64ELi4ES3_EELb0ELb0ELb0ELb0ELb1ELb0ELb0ELb1EEEvNS_16Flash_fwd_paramsE:
	.zero		816


//--------------------- .nv.constant0._ZN5flash24flash_fwd_splitkv_kernelI23Flash_fwd_kernel_traitsILi192ELi64ELi64ELi4ELb0ELb0EN7cutlass6half_tE19Flash_kernel_traitsILi192ELi64ELi64ELi4ES3_EELb0ELb0ELb0ELb0ELb1ELb1ELb0ELb1EEEvNS_16Flash_fwd_paramsE --------------------------
	.section	.nv.constant0._ZN5flash24flash_fwd_splitkv_kernelI23Flash_fwd_kernel_traitsILi192ELi64ELi64ELi4ELb0ELb0EN7cutlass6half_tE19Flash_kernel_traitsILi192ELi64ELi64ELi4ES3_EELb0ELb0ELb0ELb0ELb1ELb1ELb0ELb1EEEvNS_16Flash_fwd_paramsE,"a",@progbits
	.sectionflags	@""
	.align	4
.nv.constant0._ZN5flash24flash_fwd_splitkv_kernelI23Flash_fwd_kernel_traitsILi192ELi64ELi64ELi4ELb0ELb0EN7cutlass6half_tE19Flash_kernel_traitsILi192ELi64ELi64ELi4ES3_EELb0ELb0ELb0ELb0ELb1ELb1ELb0ELb1EEEvNS_16Flash_fwd_paramsE:
	.zero		816


//--------------------- .nv.constant0._ZN5flash24flash_fwd_splitkv_kernelI23Flash_fwd_kernel_traitsILi192ELi64ELi64ELi4ELb0ELb0EN7cutlass6half_tE19Flash_kernel_traitsILi192ELi64ELi64ELi4ES3_EELb0ELb0ELb1ELb0ELb0ELb0ELb0ELb1EEEvNS_16Flash_fwd_paramsE --------------------------
	.section	.nv.constant0._ZN5flash24flash_fwd_splitkv_kernelI23Flash_fwd_kernel_traitsILi192ELi64ELi64ELi4ELb0ELb0EN7cutlass6half_tE19Flash_kernel_traitsILi192ELi64ELi64ELi4ES3_EELb0ELb0ELb1ELb0ELb0ELb0ELb0ELb1EEEvNS_16Flash_fwd_paramsE,"a",@progbits
	.sectionflags	@""
	.align	4
.nv.constant0._ZN5flash24flash_fwd_splitkv_kernelI23Flash_fwd_kernel_traitsILi192ELi64ELi64ELi4ELb0ELb0EN7cutlass6half_tE19Flash_kernel_traitsILi192ELi64ELi64ELi4ES3_EELb0ELb0ELb1ELb0ELb0ELb0ELb0ELb1EEEvNS_16Flash_fwd_paramsE:
	.zero		816


//--------------------- .nv.constant0._ZN5flash24flash_fwd_splitkv_kernelI23Flash_fwd_kernel_traitsILi192ELi64ELi64ELi4ELb0ELb0EN7cutlass6half_tE19Flash_kernel_traitsILi192ELi64ELi64ELi4ES3_EELb0ELb0ELb1ELb0ELb0ELb1ELb0ELb1EEEvNS_16Flash_fwd_paramsE --------------------------
	.section	.nv.constant0._ZN5flash24flash_fwd_splitkv_kernelI23Flash_fwd_kernel_traitsILi192ELi64ELi64ELi4ELb0ELb0EN7cutlass6half_tE19Flash_kernel_traitsILi192ELi64ELi64ELi4ES3_EELb0ELb0ELb1ELb0ELb0ELb1ELb0ELb1EEEvNS_16Flash_fwd_paramsE,"a",@progbits
	.sectionflags	@""
	.align	4
.nv.constant0._ZN5flash24flash_fwd_splitkv_kernelI23Flash_fwd_kernel_traitsILi192ELi64ELi64ELi4ELb0ELb0EN7cutlass6half_tE19Flash_kernel_traitsILi192ELi64ELi64ELi4ES3_EELb0ELb0ELb1ELb0ELb0ELb1ELb0ELb1EEEvNS_16Flash_fwd_paramsE:
	.zero		816


//--------------------- .nv.constant0._ZN5flash24flash_fwd_splitkv_kernelI23Flash_fwd_kernel_traitsILi192ELi64ELi64ELi4ELb0ELb0EN7cutlass6half_tE19Flash_kernel_traitsILi192ELi64ELi64ELi4ES3_EELb0ELb0ELb0ELb0ELb1ELb0ELb1ELb0EEEvNS_16Flash_fwd_paramsE --------------------------
	.section	.nv.constant0._ZN5flash24flash_fwd_splitkv_kernelI23Flash_fwd_kernel_traitsILi192ELi64ELi64ELi4ELb0ELb0EN7cutlass6half_tE19Flash_kernel_traitsILi192ELi64ELi64ELi4ES3_EELb0ELb0ELb0ELb0ELb1ELb0ELb1ELb0EEEvNS_16Flash_fwd_paramsE,"a",@progbits
	.sectionflags	@""
	.align	4
.nv.constant0._ZN5flash24flash_fwd_splitkv_kernelI23Flash_fwd_kernel_traitsILi192ELi64ELi64ELi4ELb0ELb0EN7cutlass6half_tE19Flash_kernel_traitsILi192ELi64ELi64ELi4ES3_EELb0ELb0ELb0ELb0ELb1ELb0ELb1ELb0EEEvNS_16Flash_fwd_paramsE:
	.zero		816


//--------------------- .nv.constant0._ZN5flash24flash_fwd_splitkv_kernelI23Flash_fwd_kernel_traitsILi192ELi64ELi64ELi4ELb0ELb0EN7cutlass6half_tE19Flash_kernel_traitsILi192ELi64ELi64ELi4ES3_EELb0ELb0ELb0ELb0ELb1ELb1ELb1ELb0EEEvNS_16Flash_fwd_paramsE --------------------------
	.section	.nv.constant0._ZN5flash24flash_fwd_splitkv_kernelI23Flash_fwd_kernel_traitsILi192ELi64ELi64ELi4ELb0ELb0EN7cutlass6half_tE19Flash_kernel_traitsILi192ELi64ELi64ELi4ES3_EELb0ELb0ELb0ELb0ELb1ELb1ELb1ELb0EEEvNS_16Flash_fwd_paramsE,"a",@progbits
	.sectionflags	@""
	.align	4
.nv.constant0._ZN5flash24flash_fwd_splitkv_kernelI23Flash_fwd_kernel_traitsILi192ELi64ELi64ELi4ELb0ELb0EN7cutlass6half_tE19Flash_kernel_traitsILi192ELi64ELi64ELi4ES3_EELb0ELb0ELb0ELb0ELb1ELb1ELb1ELb0EEEvNS_16Flash_fwd_paramsE:
	.zero		816


//--------------------- .nv.constant0._ZN5flash24flash_fwd_splitkv_kernelI23Flash_fwd_kernel_traitsILi192ELi64ELi64ELi4ELb0ELb0EN7cutlass6half_tE19Flash_kernel_traitsILi192ELi64ELi64ELi4ES3_EELb0ELb0ELb1ELb0ELb0ELb0ELb1ELb0EEEvNS_16Flash_fwd_paramsE --------------------------
	.section	.nv.constant0._ZN5flash24flash_fwd_splitkv_kernelI23Flash_fwd_kernel_traitsILi192ELi64ELi64ELi4ELb0ELb0EN7cutlass6half_tE19Flash_kernel_traitsILi192ELi64ELi64ELi4ES3_EELb0ELb0ELb1ELb0ELb0ELb0ELb1ELb0EEEvNS_16Flash_fwd_paramsE,"a",@progbits
	.sectionflags	@""
	.align	4
.nv.constant0._ZN5flash24flash_fwd_splitkv_kernelI23Flash_fwd_kernel_traitsILi192ELi64ELi64ELi4ELb0ELb0EN7cutlass6half_tE19Flash_kernel_traitsILi192ELi64ELi64ELi4ES3_EELb0ELb0ELb1ELb0ELb0ELb0ELb1ELb0EEEvNS_16Flash_fwd_paramsE:
	.zero		816


//--------------------- .nv.constant0._ZN5flash24flash_fwd_splitkv_kernelI23Flash_fwd_kernel_traitsILi192ELi64ELi64ELi4ELb0ELb0EN7cutlass6half_tE19Flash_kernel_traitsILi192ELi64ELi64ELi4ES3_EELb0ELb0ELb1ELb0ELb0ELb1ELb1ELb0EEEvNS_16Flash_fwd_paramsE --------------------------
	.section	.nv.constant0._ZN5flash24flash_fwd_splitkv_kernelI23Flash_fwd_kernel_traitsILi192ELi64ELi64ELi4ELb0ELb0EN7cutlass6half_tE19Flash_kernel_traitsILi192ELi64ELi64ELi4ES3_EELb0ELb0ELb1ELb0ELb0ELb1ELb1ELb0EEEvNS_16Flash_fwd_paramsE,"a",@progbits
	.sectionflags	@""
	.align	4
.nv.constant0._ZN5flash24flash_fwd_splitkv_kernelI23Flash_fwd_kernel_traitsILi192ELi64ELi64ELi4ELb0ELb0EN7cutlass6half_tE19Flash_kernel_traitsILi192ELi64ELi64ELi4ES3_EELb0ELb0ELb1ELb0ELb0ELb1ELb1ELb0EEEvNS_16Flash_fwd_paramsE:
	.zero		816


//--------------------- .nv.constant0._ZN5flash24flash_fwd_splitkv_kernelI23Flash_fwd_kernel_traitsILi192ELi64ELi64ELi4ELb0ELb0EN7cutlass6half_tE19Flash_kernel_traitsILi192ELi64ELi64ELi4ES3_EELb0ELb0ELb0ELb0ELb1ELb0ELb1ELb1EEEvNS_16Flash_fwd_paramsE --------------------------
	.section	.nv.constant0._ZN5flash24flash_fwd_splitkv_kernelI23Flash_fwd_kernel_traitsILi192ELi64ELi64ELi4ELb0ELb0EN7cutlass6half_tE19Flash_kernel_traitsILi192ELi64ELi64ELi4ES3_EELb0ELb0ELb0ELb0ELb1ELb0ELb1ELb1EEEvNS_16Flash_fwd_paramsE,"a",@progbits
	.sectionflags	@""
	.align	4
.nv.constant0._ZN5flash24flash_fwd_splitkv_kernelI23Flash_fwd_kernel_traitsILi192ELi64ELi64ELi4ELb0ELb0EN7cutlass6half_tE19Flash_kernel_traitsILi192ELi64ELi64ELi4ES3_EELb0ELb0ELb0ELb0ELb1ELb0ELb1ELb1EEEvNS_16Flash_fwd_paramsE:
	.zero		816


//--------------------- .nv.constant0._ZN5flash24flash_fwd_splitkv_kernelI23Flash_fwd_kernel_traitsILi192ELi64ELi64ELi4ELb0ELb0EN7cutlass6half_tE19Flash_kernel_traitsILi192ELi64ELi64ELi4ES3_EELb0ELb0ELb0ELb0ELb1ELb1ELb1ELb1EEEvNS_16Flash_fwd_paramsE --------------------------
	.section	.nv.constant0._ZN5flash24flash_fwd_splitkv_kernelI23Flash_fwd_kernel_traitsILi192ELi64ELi64ELi4ELb0ELb0EN7cutlass6half_tE19Flash_kernel_traitsILi192ELi64ELi64ELi4ES3_EELb0ELb0ELb0ELb0ELb1ELb1ELb1ELb1EEEvNS_16Flash_fwd_paramsE,"a",@progbits
	.sectionflags	@""
	.align	4
.nv.constant0._ZN5flash24flash_fwd_splitkv_kernelI23Flash_fwd_kernel_traitsILi192ELi64ELi64ELi4ELb0ELb0EN7cutlass6half_tE19Flash_kernel_traitsILi192ELi64ELi64ELi4ES3_EELb0ELb0ELb0ELb0ELb1ELb1ELb1ELb1EEEvNS_16Flash_fwd_paramsE:
	.zero		816


//--------------------- .nv.constant0._ZN5flash24flash_fwd_splitkv_kernelI23Flash_fwd_kernel_traitsILi192ELi64ELi64ELi4ELb0ELb0EN7cutlass6half_tE19Flash_kernel_traitsILi192ELi64ELi64ELi4ES3_EELb0ELb0ELb1ELb0ELb0ELb0ELb1ELb1EEEvNS_16Flash_fwd_paramsE --------------------------
	.section	.nv.constant0._ZN5flash24flash_fwd_splitkv_kernelI23Flash_fwd_kernel_traitsILi192ELi64ELi64ELi4ELb0ELb0EN7cutlass6half_tE19Flash_kernel_traitsILi192ELi64ELi64ELi4ES3_EELb0ELb0ELb1ELb0ELb0ELb0ELb1ELb1EEEvNS_16Flash_fwd_paramsE,"a",@progbits
	.sectionflags	@""
	.align	4
.nv.constant0._ZN5flash24flash_fwd_splitkv_kernelI23Flash_fwd_kernel_traitsILi192ELi64ELi64ELi4ELb0ELb0EN7cutlass6half_tE19Flash_kernel_traitsILi192ELi64ELi64ELi4ES3_EELb0ELb0ELb1ELb0ELb0ELb0ELb1ELb1EEEvNS_16Flash_fwd_paramsE:
	.zero		816


//--------------------- .nv.constant0._ZN5flash24flash_fwd_splitkv_kernelI23Flash_fwd_kernel_traitsILi192ELi64ELi64ELi4ELb0ELb0EN7cutlass6half_tE19Flash_kernel_traitsILi192ELi64ELi64ELi4ES3_EELb0ELb0ELb1ELb0ELb0ELb1ELb1ELb1EEEvNS_16Flash_fwd_paramsE --------------------------
	.section	.nv.constant0._ZN5flash24flash_fwd_splitkv_kernelI23Flash_fwd_kernel_traitsILi192ELi64ELi64ELi4ELb0ELb0EN7cutlass6half_tE19Flash_kernel_traitsILi192ELi64ELi64ELi4ES3_EELb0ELb0ELb1ELb0ELb0ELb1ELb1ELb1EEEvNS_16Flash_fwd_paramsE,"a",@progbits
	.sectionflags	@""
	.align	4
.nv.constant0._ZN5flash24flash_fwd_splitkv_kernelI23Flash_fwd_kernel_traitsILi192ELi64ELi64ELi4ELb0ELb0EN7cutlass6half_tE19Flash_kernel_traitsILi192ELi64ELi64ELi4ES3_EELb0ELb0ELb1ELb0ELb0ELb1ELb1ELb1EEEvNS_16Flash_fwd_paramsE:
	.zero		816


//--------------------- .nv.constant0._ZN5flash24flash_fwd_splitkv_kernelI23Flash_fwd_kernel_traitsILi192ELi64ELi64ELi4ELb0ELb0EN7cutlass6half_tE19Flash_kernel_traitsILi192ELi64ELi64ELi4ES3_EELb0ELb1ELb0ELb0ELb1ELb0ELb0ELb0EEEvNS_16Flash_fwd_paramsE --------------------------
	.section	.nv.constant0._ZN5flash24flash_fwd_splitkv_kernelI23Flash_fwd_kernel_traitsILi192ELi64ELi64ELi4ELb0ELb0EN7cutlass6half_tE19Flash_kernel_traitsILi192ELi64ELi64ELi4ES3_EELb0ELb1ELb0ELb0ELb1ELb0ELb0ELb0EEEvNS_16Flash_fwd_paramsE,"a",@progbits
	.sectionflags	@""
	.align	4
.nv.constant0._ZN5flash24flash_fwd_splitkv_kernelI23Flash_fwd_kernel_traitsILi192ELi64ELi64ELi4ELb0ELb0EN7cutlass6half_tE19Flash_kernel_traitsILi192ELi64ELi64ELi4ES3_EELb0ELb1ELb0ELb0ELb1ELb0ELb0ELb0EEEvNS_16Flash_fwd_paramsE:
	.zero		816


//--------------------- .nv.constant0._ZN5flash24flash_fwd_splitkv_kernelI23Flash_fwd_kernel_traitsILi192ELi64ELi64ELi4ELb0ELb0EN7cutlass6half_tE19Flash_kernel_traitsILi192ELi64ELi64ELi4ES3_EELb0ELb1ELb0ELb0ELb1ELb1ELb0ELb0EEEvNS_16Flash_fwd_paramsE --------------------------
	.section	.nv.constant0._ZN5flash24flash_fwd_splitkv_kernelI23Flash_fwd_kernel_traitsILi192ELi64ELi64ELi4ELb0ELb0EN7cutlass6half_tE19Flash_kernel_traitsILi192ELi64ELi64ELi4ES3_EELb0ELb1ELb0ELb0ELb1ELb1ELb0ELb0EEEvNS_16Flash_fwd_paramsE,"a",@progbits
	.sectionflags	@""
	.align	4
.nv.constant0._ZN5flash24flash_fwd_splitkv_kernelI23Flash_fwd_kernel_traitsILi192ELi64ELi64ELi4ELb0ELb0EN7cutlass6half_tE19Flash_kernel_traitsILi192ELi64ELi64ELi4ES3_EELb0ELb1ELb0ELb0ELb1ELb1ELb0ELb0EEEvNS_16Flash_fwd_paramsE:
	.zero		816


//--------------------- .nv.constant0._ZN5flash24flash_fwd_splitkv_kernelI23Flash_fwd_kernel_traitsILi192ELi64ELi64ELi4ELb0ELb0EN7cutlass6half_tE19Flash_kernel_traitsILi192ELi64ELi64ELi4ES3_EELb0ELb1ELb1ELb0ELb0ELb0ELb0ELb0EEEvNS_16Flash_fwd_paramsE --------------------------
	.section	.nv.constant0._ZN5flash24flash_fwd_splitkv_kernelI23Flash_fwd_kernel_traitsILi192ELi64ELi64ELi4ELb0ELb0EN7cutlass6half_tE19Flash_kernel_traitsILi192ELi64ELi64ELi4ES3_EELb0ELb1ELb1ELb0ELb0ELb0ELb0ELb0EEEvNS_16Flash_fwd_paramsE,"a",@progbits
	.sectionflags	@""
	.align	4
.nv.constant0._ZN5flash24flash_fwd_splitkv_kernelI23Flash_fwd_kernel_traitsILi192ELi64ELi64ELi4ELb0ELb0EN7cutlass6half_tE19Flash_kernel_traitsILi192ELi64ELi64ELi4ES3_EELb0ELb1ELb1ELb0ELb0ELb0ELb0ELb0EEEvNS_16Flash_fwd_paramsE:
	.zero		816


//--------------------- .nv.constant0._ZN5flash24flash_fwd_splitkv_kernelI23Flash_fwd_kernel_traitsILi192ELi64ELi64ELi4ELb0ELb0EN7cutlass6half_tE19Flash_kernel_traitsILi192ELi64ELi64ELi4ES3_EELb0ELb1ELb1ELb0ELb0ELb1ELb0ELb0EEEvNS_16Flash_fwd_paramsE --------------------------
	.section	.nv.constant0._ZN5flash24flash_fwd_splitkv_kernelI23Flash_fwd_kernel_traitsILi192ELi64ELi64ELi4ELb0ELb0EN7cutlass6half_tE19Flash_kernel_traitsILi192ELi64ELi64ELi4ES3_EELb0ELb1ELb1ELb0ELb0ELb1ELb0ELb0EEEvNS_16Flash_fwd_paramsE,"a",@progbits
	.sectionflags	@""
	.align	4
.nv.constant0._ZN5flash24flash_fwd_splitkv_kernelI23Flash_fwd_kernel_traitsILi192ELi64ELi64ELi4ELb0ELb0EN7cutlass6half_tE19Flash_kernel_traitsILi192ELi64ELi64ELi4ES3_EELb0ELb1ELb1ELb0ELb0ELb1ELb0ELb0EEEvNS_16Flash_fwd_paramsE:
	.zero		816


//--------------------- .nv.constant0._ZN5flash24flash_fwd_splitkv_kernelI23Flash_fwd_kernel_traitsILi192ELi64ELi64ELi4ELb0ELb0EN7cutlass6half_tE19Flash_kernel_traitsILi192ELi64ELi64ELi4ES3_EELb0ELb1ELb0ELb0ELb1ELb0ELb0ELb1EEEvNS_16Flash_fwd_paramsE --------------------------
	.section	.nv.constant0._ZN5flash24flash_fwd_splitkv_kernelI23Flash_fwd_kernel_traitsILi192ELi64ELi64ELi4ELb0ELb0EN7cutlass6half_tE19Flash_kernel_traitsILi192ELi64ELi64ELi4ES3_EELb0ELb1ELb0ELb0ELb1ELb0ELb0ELb1EEEvNS_16Flash_fwd_paramsE,"a",@progbits
	.sectionflags	@""
	.align	4
.nv.constant0._ZN5flash24flash_fwd_splitkv_kernelI23Flash_fwd_kernel_traitsILi192ELi64ELi64ELi4ELb0ELb0EN7cutlass6half_tE19Flash_kernel_traitsILi192ELi64ELi64ELi4ES3_EELb0ELb1ELb0ELb0ELb1ELb0ELb0ELb1EEEvNS_16Flash_fwd_paramsE:
	.zero		816


//--------------------- .nv.constant0._ZN5flash24flash_fwd_splitkv_kernelI23Flash_fwd_kernel_traitsILi192ELi64ELi64ELi4ELb0ELb0EN7cutlass6half_tE19Flash_kernel_traitsILi192ELi64ELi64ELi4ES3_EELb0ELb1ELb0ELb0ELb1ELb1ELb0ELb1EEEvNS_16Flash_fwd_paramsE --------------------------
	.section	.nv.constant0._ZN5flash24flash_fwd_splitkv_kernelI23Flash_fwd_kernel_traitsILi192ELi64ELi64ELi4ELb0ELb0EN7cutlass6half_tE19Flash_kernel_traitsILi192ELi64ELi64ELi4ES3_EELb0ELb1ELb0ELb0ELb1ELb1ELb0ELb1EEEvNS_16Flash_fwd_paramsE,"a",@progbits
	.sectionflags	@""
	.align	4
.nv.constant0._ZN5flash24flash_fwd_splitkv_kernelI23Flash_fwd_kernel_traitsILi192ELi64ELi64ELi4ELb0ELb0EN7cutlass6half_tE19Flash_kernel_traitsILi192ELi64ELi64ELi4ES3_EELb0ELb1ELb0ELb0ELb1ELb1ELb0ELb1EEEvNS_16Flash_fwd_paramsE:
	.zero		816


//--------------------- .nv.constant0._ZN5flash24flash_fwd_splitkv_kernelI23Flash_fwd_kernel_traitsILi192ELi64ELi64ELi4ELb0ELb0EN7cutlass6half_tE19Flash_kernel_traitsILi192ELi64ELi64ELi4ES3_EELb0ELb1ELb1ELb0ELb0ELb0ELb0ELb1EEEvNS_16Flash_fwd_paramsE --------------------------
	.section	.nv.constant0._ZN5flash24flash_fwd_splitkv_kernelI23Flash_fwd_kernel_traitsILi192ELi64ELi64ELi4ELb0ELb0EN7cutlass6half_tE19Flash_kernel_traitsILi192ELi64ELi64ELi4ES3_EELb0ELb1ELb1ELb0ELb0ELb0ELb0ELb1EEEvNS_16Flash_fwd_paramsE,"a",@progbits
	.sectionflags	@""
	.align	4
.nv.constant0._ZN5flash24flash_fwd_splitkv_kernelI23Flash_fwd_kernel_traitsILi192ELi64ELi64ELi4ELb0ELb0EN7cutlass6half_tE19Flash_kernel_traitsILi192ELi64ELi64ELi4ES3_EELb0ELb1ELb1ELb0ELb0ELb0ELb0ELb1EEEvNS_16Flash_fwd_paramsE:
	.zero		816


//--------------------- .nv.constant0._ZN5flash24flash_fwd_splitkv_kernelI23Flash_fwd_kernel_traitsILi192ELi64ELi64ELi4ELb0ELb0EN7cutlass6half_tE19Flash_kernel_traitsILi192ELi64ELi64ELi4ES3_EELb0ELb1ELb1ELb0ELb0ELb1ELb0ELb1EEEvNS_16Flash_fwd_paramsE --------------------------
	.section	.nv.constant0._ZN5flash24flash_fwd_splitkv_kernelI23Flash_fwd_kernel_traitsILi192ELi64ELi64ELi4ELb0ELb0EN7cutlass6half_tE19Flash_kernel_traitsILi192ELi64ELi64ELi4ES3_EELb0ELb1ELb1ELb0ELb0ELb1ELb0ELb1EEEvNS_16Flash_fwd_paramsE,"a",@progbits
	.sectionflags	@""
	.align	4
.nv.constant0._ZN5flash24flash_fwd_splitkv_kernelI23Flash_fwd_kernel_traitsILi192ELi64ELi64ELi4ELb0ELb0EN7cutlass6half_tE19Flash_kernel_traitsILi192ELi64ELi64ELi4ES3_EELb0ELb1ELb1ELb0ELb0ELb1ELb0ELb1EEEvNS_16Flash_fwd_paramsE:
	.zero		816


//--------------------- .nv.constant0._ZN5flash24flash_fwd_splitkv_kernelI23Flash_fwd_kernel_traitsILi192ELi64ELi64ELi4ELb0ELb0EN7cutlass6half_tE19Flash_kernel_traitsILi192ELi64ELi64ELi4ES3_EELb0ELb1ELb0ELb0ELb1ELb0ELb1ELb0EEEvNS_16Flash_fwd_paramsE --------------------------
	.section	.nv.constant0._ZN5flash24flash_fwd_splitkv_kernelI23Flash_fwd_kernel_traitsILi192ELi64ELi64ELi4ELb0ELb0EN7cutlass6half_tE19Flash_kernel_traitsILi192ELi64ELi64ELi4ES3_EELb0ELb1ELb0ELb0ELb1ELb0ELb1ELb0EEEvNS_16Flash_fwd_paramsE,"a",@progbits
	.sectionflags	@""
	.align	4
.nv.constant0._ZN5flash24flash_fwd_splitkv_kernelI23Flash_fwd_kernel_traitsILi192ELi64ELi64ELi4ELb0ELb0EN7cutlass6half_tE19Flash_kernel_traitsILi192ELi64ELi64ELi4ES3_EELb0ELb1ELb0ELb0ELb1ELb0ELb1ELb0EEEvNS_16Flash_fwd_paramsE:
	.zero		816


//--------------------- .nv.constant0._ZN5flash24flash_fwd_splitkv_kernelI23Flash_fwd_kernel_traitsILi192ELi64ELi64ELi4ELb0ELb0EN7cutlass6half_tE19Flash_kernel_traitsILi192ELi64ELi64ELi4ES3_EELb0ELb1ELb0ELb0ELb1ELb1ELb1ELb0EEEvNS_16Flash_fwd_paramsE --------------------------
	.section	.nv.constant0._ZN5flash24flash_fwd_splitkv_kernelI23Flash_fwd_kernel_traitsILi192ELi64ELi64ELi4ELb0ELb0EN7cutlass6half_tE19Flash_kernel_traitsILi192ELi64ELi64ELi4ES3_EELb0ELb1ELb0ELb0ELb1ELb1ELb1ELb0EEEvNS_16Flash_fwd_paramsE,"a",@progbits
	.sectionflags	@""
	.align	4
.nv.constant0._ZN5flash24flash_fwd_splitkv_kernelI23Flash_fwd_kernel_traitsILi192ELi64ELi64ELi4ELb0ELb0EN7cutlass6half_tE19Flash_kernel_traitsILi192ELi64ELi64ELi4ES3_EELb0ELb1ELb0ELb0ELb1ELb1ELb1ELb0EEEvNS_16Flash_fwd_paramsE:
	.zero		816


//--------------------- .nv.constant0._ZN5flash24flash_fwd_splitkv_kernelI23Flash_fwd_kernel_traitsILi192ELi64ELi64ELi4ELb0ELb0EN7cutlass6half_tE19Flash_kernel_traitsILi192ELi64ELi64ELi4ES3_EELb0ELb1ELb1ELb0ELb0ELb0ELb1ELb0EEEvNS_16Flash_fwd_paramsE --------------------------
	.section	.nv.constant0._ZN5flash24flash_fwd_splitkv_kernelI23Flash_fwd_kernel_traitsILi192ELi64ELi64ELi4ELb0ELb0EN7cutlass6half_tE19Flash_kernel_traitsILi192ELi64ELi64ELi4ES3_EELb0ELb1ELb1ELb0ELb0ELb0ELb1ELb0EEEvNS_16Flash_fwd_paramsE,"a",@progbits
	.sectionflags	@""
	.align	4
.nv.constant0._ZN5flash24flash_fwd_splitkv_kernelI23Flash_fwd_kernel_traitsILi192ELi64ELi64ELi4ELb0ELb0EN7cutlass6half_tE19Flash_kernel_traitsILi192ELi64ELi64ELi4ES3_EELb0ELb1ELb1ELb0ELb0ELb0ELb1ELb0EEEvNS_16Flash_fwd_paramsE:
	.zero		816


//--------------------- .nv.constant0._ZN5flash24flash_fwd_splitkv_kernelI23Flash_fwd_kernel_traitsILi192ELi64ELi64ELi4ELb0ELb0EN7cutlass6half_tE19Flash_kernel_traitsILi192ELi64ELi64ELi4ES3_EELb0ELb1ELb1ELb0ELb0ELb1ELb1ELb0EEEvNS_16Flash_fwd_paramsE --------------------------
	.section	.nv.constant0._ZN5flash24flash_fwd_splitkv_kernelI23Flash_fwd_kernel_traitsILi192ELi64ELi64ELi4ELb0ELb0EN7cutlass6half_tE19Flash_kernel_traitsILi192ELi64ELi64ELi4ES3_EELb0ELb1ELb1ELb0ELb0ELb1ELb1ELb0EEEvNS_16Flash_fwd_paramsE,"a",@progbits
	.sectionflags	@""
	.align	4
.nv.constant0._ZN5flash24flash_fwd_splitkv_kernelI23Flash_fwd_kernel_traitsILi192ELi64ELi64ELi4ELb0ELb0EN7cutlass6half_tE19Flash_kernel_traitsILi192ELi64ELi64ELi4ES3_EELb0ELb1ELb1ELb0ELb0ELb1ELb1ELb0EEEvNS_16Flash_fwd_paramsE:
	.zero		816


//--------------------- .nv.constant0._ZN5flash24flash_fwd_splitkv_kernelI23Flash_fwd_kernel_traitsILi192ELi64ELi64ELi4ELb0ELb0EN7cutlass6half_tE19Flash_kernel_traitsILi192ELi64ELi64ELi4ES3_EELb0ELb1ELb0ELb0ELb1ELb0ELb1ELb1EEEvNS_16Flash_fwd_paramsE --------------------------
	.section	.nv.constant0._ZN5flash24flash_fwd_splitkv_kernelI23Flash_fwd_kernel_traitsILi192ELi64ELi64ELi4ELb0ELb0EN7cutlass6half_tE19Flash_kernel_traitsILi192ELi64ELi64ELi4ES3_EELb0ELb1ELb0ELb0ELb1ELb0ELb1ELb1EEEvNS_16Flash_fwd_paramsE,"a",@progbits
	.sectionflags	@""
	.align	4
.nv.constant0._ZN5flash24flash_fwd_splitkv_kernelI23Flash_fwd_kernel_traitsILi192ELi64ELi64ELi4ELb0ELb0EN7cutlass6half_tE19Flash_kernel_traitsILi192ELi64ELi64ELi4ES3_EELb0ELb1ELb0ELb0ELb1ELb0ELb1ELb1EEEvNS_16Flash_fwd_paramsE:
	.zero		816


//--------------------- .nv.constant0._ZN5flash24flash_fwd_splitkv_kernelI23Flash_fwd_kernel_traitsILi192ELi64ELi64ELi4ELb0ELb0EN7cutlass6half_tE19Flash_kernel_traitsILi192ELi64ELi64ELi4ES3_EELb0ELb1ELb0ELb0ELb1ELb1ELb1ELb1EEEvNS_16Flash_fwd_paramsE --------------------------
	.section	.nv.constant0._ZN5flash24flash_fwd_splitkv_kernelI23Flash_fwd_kernel_traitsILi192ELi64ELi64ELi4ELb0ELb0EN7cutlass6half_tE19Flash_kernel_traitsILi192ELi64ELi64ELi4ES3_EELb0ELb1ELb0ELb0ELb1ELb1ELb1ELb1EEEvNS_16Flash_fwd_paramsE,"a",@progbits
	.sectionflags	@""
	.align	4
.nv.constant0._ZN5flash24flash_fwd_splitkv_kernelI23Flash_fwd_kernel_traitsILi192ELi64ELi64ELi4ELb0ELb0EN7cutlass6half_tE19Flash_kernel_traitsILi192ELi64ELi64ELi4ES3_EELb0ELb1ELb0ELb0ELb1ELb1ELb1ELb1EEEvNS_16Flash_fwd_paramsE:
	.zero		816


//--------------------- .nv.constant0._ZN5flash24flash_fwd_splitkv_kernelI23Flash_fwd_kernel_traitsILi192ELi64ELi64ELi4ELb0ELb0EN7cutlass6half_tE19Flash_kernel_traitsILi192ELi64ELi64ELi4ES3_EELb0ELb1ELb1ELb0ELb0ELb0ELb1ELb1EEEvNS_16Flash_fwd_paramsE --------------------------
	.section	.nv.constant0._ZN5flash24flash_fwd_splitkv_kernelI23Flash_fwd_kernel_traitsILi192ELi64ELi64ELi4ELb0ELb0EN7cutlass6half_tE19Flash_kernel_traitsILi192ELi64ELi64ELi4ES3_EELb0ELb1ELb1ELb0ELb0ELb0ELb1ELb1EEEvNS_16Flash_fwd_paramsE,"a",@progbits
	.sectionflags	@""
	.align	4
.nv.constant0._ZN5flash24flash_fwd_splitkv_kernelI23Flash_fwd_kernel_traitsILi192ELi64ELi64ELi4ELb0ELb0EN7cutlass6half_tE19Flash_kernel_traitsILi192ELi64ELi64ELi4ES3_EELb0ELb1ELb1ELb0ELb0ELb0ELb1ELb1EEEvNS_16Flash_fwd_paramsE:
	.zero		816


//--------------------- .nv.constant0._ZN5flash24flash_fwd_splitkv_kernelI23Flash_fwd_kernel_traitsILi192ELi64ELi64ELi4ELb0ELb0EN7cutlass6half_tE19Flash_kernel_traitsILi192ELi64ELi64ELi4ES3_EELb0ELb1ELb1ELb0ELb0ELb1ELb1ELb1EEEvNS_16Flash_fwd_paramsE --------------------------
	.section	.nv.constant0._ZN5flash24flash_fwd_splitkv_kernelI23Flash_fwd_kernel_traitsILi192ELi64ELi64ELi4ELb0ELb0EN7cutlass6half_tE19Flash_kernel_traitsILi192ELi64ELi64ELi4ES3_EELb0ELb1ELb1ELb0ELb0ELb1ELb1ELb1EEEvNS_16Flash_fwd_paramsE,"a",@progbits
	.sectionflags	@""
	.align	4
.nv.constant0._ZN5flash24flash_fwd_splitkv_kernelI23Flash_fwd_kernel_traitsILi192ELi64ELi64ELi4ELb0ELb0EN7cutlass6half_tE19Flash_kernel_traitsILi192ELi64ELi64ELi4ES3_EELb0ELb1ELb1ELb0ELb0ELb1ELb1ELb1EEEvNS_16Flash_fwd_paramsE:
	.zero		816


//--------------------- .text._ZN5flash32flash_fwd_splitkv_combine_kernelI23Flash_fwd_kernel_traitsILi192ELi64ELi64ELi4ELb0ELb0EN7cutlass6half_tE19Flash_kernel_traitsILi192ELi64ELi64ELi4ES3_EELi8ELi7ELb0EEEvNS_16Flash_fwd_paramsE --------------------------
	.section	.text._ZN5flash32flash_fwd_splitkv_combine_kernelI23Flash_fwd_kernel_traitsILi192ELi64ELi64ELi4ELb0ELb0EN7cutlass6half_tE19Flash_kernel_traitsILi192ELi64ELi64ELi4ES3_EELi8ELi7ELb0EEEvNS_16Flash_fwd_paramsE,"ax",@progbits
	.sectioninfo	@"SHI_REGISTERS=62"
	.align	128
        .global         _ZN5flash32flash_fwd_splitkv_combine_kernelI23Flash_fwd_kernel_traitsILi192ELi64ELi64ELi4ELb0ELb0EN7cutlass6half_tE19Flash_kernel_traitsILi192ELi64ELi64ELi4ES3_EELi8ELi7ELb0EEEvNS_16Flash_fwd_paramsE
        .type           _ZN5flash32flash_fwd_splitkv_combine_kernelI23Flash_fwd_kernel_traitsILi192ELi64ELi64ELi4ELb0ELb0EN7cutlass6half_tE19Flash_kernel_traitsILi192ELi64ELi64ELi4ES3_EELi8ELi7ELb0EEEvNS_16Flash_fwd_paramsE,@function
        .size           _ZN5flash32flash_fwd_splitkv_combine_kernelI23Flash_fwd_kernel_traitsILi192ELi64ELi64ELi4ELb0ELb0EN7cutlass6half_tE19Flash_kernel_traitsILi192ELi64ELi64ELi4ES3_EELi8ELi7ELb0EEEvNS_16Flash_fwd_paramsE,(.L_x_7322 - _ZN5flash32flash_fwd_splitkv_combine_kernelI23Flash_fwd_kernel_traitsILi192ELi64ELi64ELi4ELb0ELb0EN7cutlass6half_tE19Flash_kernel_traitsILi192ELi64ELi64ELi4ES3_EELi8ELi7ELb0EEEvNS_16Flash_fwd_paramsE)
        .other          _ZN5flash32flash_fwd_splitkv_combine_kernelI23Flash_fwd_kernel_traitsILi192ELi64ELi64ELi4ELb0ELb0EN7cutlass6half_tE19Flash_kernel_traitsILi192ELi64ELi64ELi4ES3_EELi8ELi7ELb0EEEvNS_16Flash_fwd_paramsE,@"STO_CUDA_ENTRY STV_DEFAULT"
_ZN5flash32flash_fwd_splitkv_combine_kernelI23Flash_fwd_kernel_traitsILi192ELi64ELi64ELi4ELb0ELb0EN7cutlass6half_tE19Flash_kernel_traitsILi192ELi64ELi64ELi4ES3_EELi8ELi7ELb0EEEvNS_16Flash_fwd_paramsE:
.text._ZN5flash32flash_fwd_splitkv_combine_kernelI23Flash_fwd_kernel_traitsILi192ELi64ELi64ELi4ELb0ELb0EN7cutlass6half_tE19Flash_kernel_traitsILi192ELi64ELi64ELi4ES3_EELi8ELi7ELb0EEEvNS_16Flash_fwd_paramsE:
[----:B------:R-:W-:Y:S02]  /*0000*/  MOV R1, c[0x0][0x28] ;  /* 0x00000a0000017a02 */ /* 0x000fe40000000f00 */
[----:B------:R-:W-:Y:S01]  /*0010*/  IMAD.MOV.U32 R3, RZ, RZ, c[0x0][0x1c0] ;  /* 0x00007000ff037624 */ /* 0x000fe200078e00ff */
[----:B------:R-:W0:Y:S01]  /*0020*/  S2UR UR7, SR_CTAID.X ;  /* 0x00000000000779c3 */ /* 0x000e220000002500 */
[----:B------:R-:W-:Y:S02]  /*0030*/  IMAD.MOV.U32 R2, RZ, RZ, c[0x0][0x214] ;  /* 0x00008500ff027624 */ /* 0x000fe400078e00ff */
[----:B------:R-:W-:Y:S01]  /*0040*/  IMAD R28, R3, c[0x0][0x210], RZ ;  /* 0x00008400031c7a24 */ /* 0x000fe200078e02ff */
[----:B------:R-:W-:Y:S02]  /*0050*/  SHF.R.S32.HI R3, RZ, 0x1f, R3 ;  /* 0x0000001fff037819 */ /* 0x000fe40000011403 */
[----:B------:R-:W-:Y:S01]  /*0060*/  SHF.R.S32.HI R2, RZ, 0x1f, R2 ;  /* 0x0000001fff027819 */ /* 0x000fe20000011402 */
[----:B------:R-:W-:-:S05]  /*0070*/  IMAD R28, R28, c[0x0][0x214], RZ ;  /* 0x000085001c1c7a24 */ /* 0x000fca00078e02ff */
[----:B------:R-:W-:Y:S02]  /*0080*/  ISETP.LT.U32.AND P0, PT, R28, c[0x0][0x214], PT ;  /* 0x000085001c007a0c */ /* 0x000fe40003f01070 */
[----:B------:R-:W-:-:S04]  /*0090*/  SHF.R.S32.HI R5, RZ, 0x1f, R28 ;  /* 0x0000001fff057819 */ /* 0x000fc8000001141c */
[----:B------:R-:W-:-:S04]  /*00a0*/  ISETP.LT.AND.EX P0, PT, R5, R2, PT, P0 ;  /* 0x000000020500720c */ /* 0x000fc80003f01300 */
[C---:B------:R-:W-:Y:S01]  /*00b0*/  SEL R2, R5.reuse, R2, P0 ;  /* 0x0000000205027207 */ /* 0x040fe20000000000 */
[----:B0-----:R-:W-:Y:S01]  /*00c0*/  USHF.L.U32 UR7, UR7, 0x3, URZ ;  /* 0x0000000307077899 */ /* 0x001fe2000800063f */
[----:B------:R-:W-:Y:S02]  /*00d0*/  SEL R40, R28, c[0x0][0x214], P0 ;  /* 0x000085001c287a07 */ /* 0x000fe40000000000 */
[----:B------:R-:W-:Y:S01]  /*00e0*/  LOP3.LUT R0, R5, R2, RZ, 0xfc, !PT ;  /* 0x0000000205007212 */ /* 0x000fe200078efcff */
[----:B------:R-:W-:-:S03]  /*00f0*/  USHF.R.S32.HI UR6, URZ, 0x1f, UR7 ;  /* 0x0000001f3f067899 */ /* 0x000fc60008011407 */
[----:B------:R-:W-:-:S13]  /*0100*/  ISETP.NE.U32.AND P1, PT, R0, RZ, PT ;  /* 0x000000ff0000720c */ /* 0x000fda0003f25070 */
[----:B------:R-:W-:Y:S05]  /*0110*/  @!P1 BRA `(.L_x_0) ;  /* 0x0000009000009947 */ /* 0x000fea0003800000 */
[----:B------:R-:W-:Y:S01]  /*0120*/  IMAD.MOV.U32 R27, RZ, RZ, R28 ;  /* 0x000000ffff1b7224 */ /* 0x000fe200078e001c */
[----:B------:R-:W-:Y:S01]  /*0130*/  MOV R24, R40 ;  /* 0x0000002800187202 */ /* 0x000fe20000000f00 */
[----:B------:R-:W-:Y:S01]  /*0140*/  IMAD.MOV.U32 R18, RZ, RZ, R5 ;  /* 0x000000ffff127224 */ /* 0x000fe200078e0005 */
[----:B------:R-:W-:Y:S02]  /*0150*/  MOV R23, R2 ;  /* 0x0000000200177202 */ /* 0x000fe40000000f00 */
[----:B------:R-:W-:Y:S02]  /*0160*/  MOV R22, 0x180 ;  /* 0x0000018000167802 */ /* 0x000fe40000000f00 */
[----:B------:R-:W-:Y:S05]  /*0170*/  CALL.REL.NOINC `($__internal_0_$__cuda_sm20_div_s64) ;  /* 0x000050e000007944 */ /* 0x000fea0003c00000 */
[----:B------:R-:W-:Y:S02]  /*0180*/  MOV R8, R0 ;  /* 0x0000000000087202 */ /* 0x000fe40000000f00 */
[----:B------:R-:W-:Y:S01]  /*0190*/  MOV R9, R21 ;  /* 0x0000001500097202 */ /* 0x000fe20000000f00 */
[----:B------:R-:W-:Y:S05]  /*01a0*/  BRA `(.L_x_1) ;  /* 0x0000013000007947 */ /* 0x000fea0003800000 */
.L_x_0:
[----:B------:R-:W0:Y:S01]  /*01b0*/  I2F.U32.RP R6, R40 ;  /* 0x0000002800067306 */ /* 0x000e220000209000 */
[----:B------:R-:W-:Y:S01]  /*01c0*/  ISETP.NE.U32.AND P0, PT, R40, RZ, PT ;  /* 0x000000ff2800720c */ /* 0x000fe20003f05070 */
[----:B------:R-:W-:-:S06]  /*01d0*/  HFMA2.MMA R9, -RZ, RZ, 0, 0 ;  /* 0x00000000ff097435 */ /* 0x000fcc00000001ff */
[----:B0-----:R-:W0:Y:S02]  /*01e0*/  MUFU.RCP R6, R6 ;  /* 0x0000000600067308 */ /* 0x001e240000001000 */
[----:B0-----:R-:W-:-:S06]  /*01f0*/  IADD3 R6, R6, 0xffffffe, RZ ;  /* 0x0ffffffe06067810 */ /* 0x001fcc0007ffe0ff */
[----:B------:R-:W0:Y:S02]  /*0200*/  F2I.FTZ.U32.TRUNC.NTZ R7, R6 ;  /* 0x0000000600077305 */ /* 0x000e24000021f000 */
[----:B0-----:R-:W-:Y:S02]  /*0210*/  IMAD.MOV R0, RZ, RZ, -R7 ;  /* 0x000000ffff007224 */ /* 0x001fe400078e0a07 */
[----:B------:R-:W-:Y:S02]  /*0220*/  IMAD.MOV.U32 R6, RZ, RZ, RZ ;  /* 0x000000ffff067224 */ /* 0x000fe400078e00ff */
[----:B------:R-:W-:-:S04]  /*0230*/  IMAD R0, R0, R40, RZ ;  /* 0x0000002800007224 */ /* 0x000fc800078e02ff */
[----:B------:R-:W-:-:S06]  /*0240*/  IMAD.HI.U32 R0, R7, R0, R6 ;  /* 0x0000000007007227 */ /* 0x000fcc00078e0006 */
[----:B------:R-:W-:-:S05]  /*0250*/  IMAD.HI.U32 R8, R0, R28, RZ ;  /* 0x0000001c00087227 */ /* 0x000fca00078e00ff */
[----:B------:R-:W-:-:S05]  /*0260*/  IADD3 R0, -R8, RZ, RZ ;  /* 0x000000ff08007210 */ /* 0x000fca0007ffe1ff */
[----:B------:R-:W-:-:S05]  /*0270*/  IMAD R0, R40, R0, R28 ;  /* 0x0000000028007224 */ /* 0x000fca00078e021c */
[----:B------:R-:W-:-:S13]  /*0280*/  ISETP.GE.U32.AND P2, PT, R0, R40, PT ;  /* 0x000000280000720c */ /* 0x000fda0003f46070 */
[----:B------:R-:W-:Y:S01]  /*0290*/  @P2 IMAD.IADD R0, R0, 0x1, -R40 ;  /* 0x0000000100002824 */ /* 0x000fe200078e0a28 */
[----:B------:R-:W-:-:S04]  /*02a0*/  @P2 IADD3 R8, R8, 0x1, RZ ;  /* 0x0000000108082810 */ /* 0x000fc80007ffe0ff */
[----:B------:R-:W-:-:S13]  /*02b0*/  ISETP.GE.U32.AND P1, PT, R0, R40, PT ;  /* 0x000000280000720c */ /* 0x000fda0003f26070 */
[----:B------:R-:W-:Y:S02]  /*02c0*/  @P1 IADD3 R8, R8, 0x1, RZ ;  /* 0x0000000108081810 */ /* 0x000fe40007ffe0ff */
[----:B------:R-:W-:-:S04]  /*02d0*/  @!P0 LOP3.LUT R8, RZ, R40, RZ, 0x33, !PT ;  /* 0x00000028ff088212 */ /* 0x000fc800078e33ff */
.L_x_1:
[----:B------:R-:W-:Y:S01]  /*02e0*/  ISETP.LT.U32.AND P0, PT, R8, c[0x0][0x1c0], PT ;  /* 0x0000700008007a0c */ /* 0x000fe20003f01070 */
[----:B------:R-:W-:Y:S03]  /*02f0*/  BSSY B0, `(.L_x_2) ;  /* 0x0000024000007945 */ /* 0x000fe60003800000 */
[----:B------:R-:W-:-:S04]  /*0300*/  ISETP.LT.AND.EX P0, PT, R9, R3, PT, P0 ;  /* 0x000000030900720c */ /* 0x000fc80003f01300 */
[C---:B------:R-:W-:Y:S02]  /*0310*/  SEL R3, R9.reuse, R3, P0 ;  /* 0x0000000309037207 */ /* 0x040fe40000000000 */
[----:B------:R-:W-:Y:S02]  /*0320*/  SEL R6, R8, c[0x0][0x1c0], P0 ;  /* 0x0000700008067a07 */ /* 0x000fe40000000000 */
[----:B------:R-:W-:-:S04]  /*0330*/  LOP3.LUT R0, R9, R3, RZ, 0xfc, !PT ;  /* 0x0000000309007212 */ /* 0x000fc800078efcff */
        /* <DEDUP_REMOVED lines=11> */
.L_x_3:
[----:B------:R-:W0:Y:S01]  /*03f0*/  I2F.U32.RP R10, R6 ;  /* 0x00000006000a7306 */ /* 0x000e220000209000 */
[----:B------:R-:W-:-:S07]  /*0400*/  ISETP.NE.U32.AND P0, PT, R6, RZ, PT ;  /* 0x000000ff0600720c */ /* 0x000fce0003f05070 */
        /* <DEDUP_REMOVED lines=16> */
[----:B------:R-:W-:Y:S01]  /*0510*/  MOV R8, R9 ;  /* 0x0000000900087202 */ /* 0x000fe20000000f00 */
[----:B------:R-:W-:Y:S02]  /*0520*/  IMAD.MOV.U32 R9, RZ, RZ, RZ ;  /* 0x000000ffff097224 */ /* 0x000fe400078e00ff */
.L_x_4:
[----:B------:R-:W-:Y:S05]  /*0530*/  BSYNC B0 ;  /* 0x0000000000007941 */ /* 0x000fea0003800000 */
.L_x_2:
[----:B------:R-:W-:Y:S01]  /*0540*/  IABS R7, c[0x0][0x214] ;  /* 0x0000850000077a13 */ /* 0x000fe20000000000 */
[----:B------:R-:W-:Y:S01]  /*0550*/  ULDC UR4, c[0x0][0x214] ;  /* 0x0000850000047ab9 */ /* 0x000fe20000000800 */
[----:B------:R-:W-:Y:S01]  /*0560*/  BSSY B0, `(.L_x_5) ;  /* 0x000004a000007945 */ /* 0x000fe20003800000 */
[----:B------:R-:W-:Y:S01]  /*0570*/  UIADD3 UR8, UR4, -0x1, URZ ;  /* 0xffffffff04087890 */ /* 0x000fe2000fffe03f */
[----:B------:R-:W0:Y:S01]  /*0580*/  I2F.RP R12, R7 ;  /* 0x00000007000c7306 */ /* 0x000e220000209400 */
[----:B------:R-:W-:Y:S02]  /*0590*/  UISETP.LT.AND UP0, UPT, URZ, UR4, UPT ;  /* 0x000000043f00728c */ /* 0x000fe4000bf01270 */
[----:B------:R-:W-:Y:S02]  /*05a0*/  USHF.R.S32.HI UR5, URZ, 0x1f, UR4 ;  /* 0x0000001f3f057899 */ /* 0x000fe40008011404 */
[----:B------:R-:W-:Y:S01]  /*05b0*/  IADD3 R10, R7, UR8, RZ ;  /* 0x00000008070a7c10 */ /* 0x000fe2000fffe0ff */
[----:B------:R-:W-:-:S03]  /*05c0*/  ULEA.HI.SX32 UR4, UR4, 0x1, 0x1 ;  /* 0x0000000104047891 */ /* 0x000fc6000f8f0a3f */
[----:B------:R-:W-:-:S03]  /*05d0*/  IABS R0, R10 ;  /* 0x0000000a00007213 */ /* 0x000fc60000000000 */
[----:B------:R-:W-:Y:S02]  /*05e0*/  @!UP0 UIADD3 UR4, UR5, URZ, URZ ;  /* 0x0000003f05048290 */ /* 0x000fe4000fffe03f */
[----:B------:R-:W-:Y:S01]  /*05f0*/  IMAD.MOV.U32 R11, RZ, RZ, R0 ;  /* 0x000000ffff0b7224 */ /* 0x000fe200078e0000 */
[----:B0-----:R-:W0:Y:S02]  /*0600*/  MUFU.RCP R12, R12 ;  /* 0x0000000c000c7308 */ /* 0x001e240000001000 */
[----:B0-----:R-:W-:-:S06]  /*0610*/  IADD3 R12, R12, 0xffffffe, RZ ;  /* 0x0ffffffe0c0c7810 */ /* 0x001fcc0007ffe0ff */
[----:B------:R-:W0:Y:S02]  /*0620*/  F2I.FTZ.U32.TRUNC.NTZ R13, R12 ;  /* 0x0000000c000d7305 */ /* 0x000e24000021f000 */
[----:B0-----:R-:W-:Y:S02]  /*0630*/  IMAD.MOV R4, RZ, RZ, -R13 ;  /* 0x000000ffff047224 */ /* 0x001fe400078e0a0d */
[----:B------:R-:W-:Y:S02]  /*0640*/  IMAD.MOV.U32 R12, RZ, RZ, RZ ;  /* 0x000000ffff0c7224 */ /* 0x000fe400078e00ff */
[----:B------:R-:W-:-:S04]  /*0650*/  IMAD R4, R4, R7, RZ ;  /* 0x0000000704047224 */ /* 0x000fc800078e02ff */
[----:B------:R-:W-:-:S06]  /*0660*/  IMAD.HI.U32 R4, R13, R4, R12 ;  /* 0x000000040d047227 */ /* 0x000fcc00078e000c */
[----:B------:R-:W-:-:S04]  /*0670*/  IMAD.HI.U32 R0, R4, R11, RZ ;  /* 0x0000000b04007227 */ /* 0x000fc800078e00ff */
[----:B------:R-:W-:-:S04]  /*0680*/  IMAD.MOV R4, RZ, RZ, -R0 ;  /* 0x000000ffff047224 */ /* 0x000fc800078e0a00 */
[----:B------:R-:W-:-:S05]  /*0690*/  IMAD R4, R7, R4, R11 ;  /* 0x0000000407047224 */ /* 0x000fca00078e020b */
[----:B------:R-:W-:-:S13]  /*06a0*/  ISETP.GT.U32.AND P1, PT, R7, R4, PT ;  /* 0x000000040700720c */ /* 0x000fda0003f24070 */
[----:B------:R-:W-:Y:S01]  /*06b0*/  @!P1 IMAD.IADD R4, R4, 0x1, -R7 ;  /* 0x0000000104049824 */ /* 0x000fe200078e0a07 */
[----:B------:R-:W-:Y:S02]  /*06c0*/  @!P1 IADD3 R0, R0, 0x1, RZ ;  /* 0x0000000100009810 */ /* 0x000fe40007ffe0ff */
[----:B------:R-:W-:Y:S02]  /*06d0*/  ISETP.NE.AND P1, PT, RZ, c[0x0][0x214], PT ;  /* 0x00008500ff007a0c */ /* 0x000fe40003f25270 */
[-C--:B------:R-:W-:Y:S02]  /*06e0*/  ISETP.GE.U32.AND P2, PT, R4, R7.reuse, PT ;  /* 0x000000070400720c */ /* 0x080fe40003f46070 */
[C---:B------:R-:W-:Y:S02]  /*06f0*/  LOP3.LUT R4, R10.reuse, R7, RZ, 0x3c, !PT ;  /* 0x000000070a047212 */ /* 0x040fe400078e3cff */
[----:B------:R-:W-:Y:S02]  /*0700*/  LOP3.LUT R10, R10, c[0x0][0x214], RZ, 0x3c, !PT ;  /* 0x000085000a0a7a12 */ /* 0x000fe400078e3cff */
[----:B------:R-:W-:-:S07]  /*0710*/  ISETP.GE.AND P0, PT, R4, RZ, PT ;  /* 0x000000ff0400720c */ /* 0x000fce0003f06270 */
[----:B------:R-:W-:Y:S02]  /*0720*/  @P2 IADD3 R0, R0, 0x1, RZ ;  /* 0x0000000100002810 */ /* 0x000fe40007ffe0ff */
[----:B------:R-:W-:-:S03]  /*0730*/  ISETP.NE.AND P2, PT, RZ, c[0x0][0x214], PT ;  /* 0x00008500ff007a0c */ /* 0x000fc60003f45270 */
[--C-:B------:R-:W-:Y:S02]  /*0740*/  IMAD.MOV.U32 R17, RZ, RZ, R0.reuse ;  /* 0x000000ffff117224 */ /* 0x100fe400078e0000 */
[----:B------:R-:W-:Y:S02]  /*0750*/  IMAD.MOV.U32 R4, RZ, RZ, R0 ;  /* 0x000000ffff047224 */ /* 0x000fe400078e0000 */
[----:B------:R-:W-:Y:S01]  /*0760*/  @!P0 IMAD.MOV R17, RZ, RZ, -R17 ;  /* 0x000000ffff118224 */ /* 0x000fe200078e0a11 */
[----:B------:R-:W-:Y:S02]  /*0770*/  @!P1 LOP3.LUT R17, RZ, R7, RZ, 0x33, !PT ;  /* 0x00000007ff119212 */ /* 0x000fe400078e33ff */
[----:B------:R-:W-:Y:S02]  /*0780*/  ISETP.GE.AND P1, PT, R10, RZ, PT ;  /* 0x000000ff0a00720c */ /* 0x000fe40003f26270 */
[----:B------:R-:W-:Y:S02]  /*0790*/  ISETP.LT.U32.AND P0, PT, R6, R17, PT ;  /* 0x000000110600720c */ /* 0x000fe40003f01070 */
[----:B------:R-:W-:-:S04]  /*07a0*/  SHF.R.S32.HI R16, RZ, 0x1f, R17 ;  /* 0x0000001fff107819 */ /* 0x000fc80000011411 */
[----:B------:R-:W-:-:S04]  /*07b0*/  ISETP.LT.AND.EX P0, PT, R3, R16, PT, P0 ;  /* 0x000000100300720c */ /* 0x000fc80003f01300 */
[C---:B------:R-:W-:Y:S01]  /*07c0*/  SEL R16, R3.reuse, R16, P0 ;  /* 0x0000001003107207 */ /* 0x040fe20000000000 */
[----:B------:R-:W-:Y:S01]  /*07d0*/  @!P1 IMAD.MOV R4, RZ, RZ, -R4 ;  /* 0x000000ffff049224 */ /* 0x000fe200078e0a04 */
[----:B------:R-:W-:Y:S02]  /*07e0*/  @!P2 LOP3.LUT R4, RZ, c[0x0][0x214], RZ, 0x33, !PT ;  /* 0x00008500ff04aa12 */ /* 0x000fe400078e33ff */
[----:B------:R-:W-:Y:S02]  /*07f0*/  LOP3.LUT R0, R3, R16, RZ, 0xfc, !PT ;  /* 0x0000001003007212 */ /* 0x000fe400078efcff */
[----:B------:R-:W-:Y:S01]  /*0800*/  SEL R17, R6, R17, P0 ;  /* 0x0000001106117207 */ /* 0x000fe20000000000 */
[----:B------:R-:W-:Y:S01]  /*0810*/  IMAD R4, R4, UR4, RZ ;  /* 0x0000000404047c24 */ /* 0x000fe2000f8e02ff */
        /* <DEDUP_REMOVED lines=11> */
.L_x_6:
        /* <DEDUP_REMOVED lines=18> */
[----:B------:R-:W-:Y:S02]  /*09f0*/  @!P0 LOP3.LUT R30, RZ, R17, RZ, 0x33, !PT ;  /* 0x00000011ff1e8212 */ /* 0x000fe400078e33ff */
.L_x_7:
[----:B------:R-:W-:Y:S05]  /*0a00*/  BSYNC B0 ;  /* 0x0000000000007941 */ /* 0x000fea0003800000 */
.L_x_5:
[----:B------:R-:W-:Y:S01]  /*0a10*/  IMAD.MOV.U32 R7, RZ, RZ, c[0x0][0x1c0] ;  /* 0x00007000ff077624 */ /* 0x000fe200078e00ff */
[----:B------:R-:W-:Y:S01]  /*0a20*/  IABS R18, R4 ;  /* 0x0000000400127213 */ /* 0x000fe20000000000 */
[----:B------:R-:W-:Y:S01]  /*0a30*/  IMAD.MOV.U32 R24, RZ, RZ, RZ ;  /* 0x000000ffff187224 */ /* 0x000fe200078e00ff */
[----:B------:R-:W-:Y:S01]  /*0a40*/  IABS R13, c[0x0][0x214] ;  /* 0x00008500000d7a13 */ /* 0x000fe20000000000 */
[C---:B------:R-:W-:Y:S01]  /*0a50*/  IMAD R0, R7.reuse, c[0x0][0x214], RZ ;  /* 0x0000850007007a24 */ /* 0x040fe200078e02ff */
[----:B------:R-:W0:Y:S01]  /*0a60*/  I2F.RP R3, R18 ;  /* 0x0000001200037306 */ /* 0x000e220000209400 */
[----:B------:R-:W-:Y:S01]  /*0a70*/  IADD3 R7, R7, -0x1, RZ ;  /* 0xffffffff07077810 */ /* 0x000fe20007ffe0ff */
[----:B------:R-:W1:Y:S01]  /*0a80*/  S2R R39, SR_TID.X ;  /* 0x0000000000277919 */ /* 0x000e620000002100 */
[----:B------:R-:W-:Y:S01]  /*0a90*/  ISETP.NE.AND P5, PT, R4, RZ, PT ;  /* 0x000000ff0400720c */ /* 0x000fe20003fa5270 */
[----:B------:R-:W-:Y:S01]  /*0aa0*/  BSSY B0, `(.L_x_8) ;  /* 0x0000075000007945 */ /* 0x000fe20003800000 */
[----:B------:R-:W-:Y:S01]  /*0ab0*/  IABS R15, R0 ;  /* 0x00000000000f7213 */ /* 0x000fe20000000000 */
[----:B------:R-:W-:-:S02]  /*0ac0*/  IMAD.IADD R6, R7, 0x1, R18 ;  /* 0x0000000107067824 */ /* 0x000fc400078e0212 */
[----:B------:R-:W-:Y:S01]  /*0ad0*/  I2F.RP R22, R13 ;  /* 0x0000000d00167306 */ /* 0x000fe20000209400 */
[----:B------:R-:W-:Y:S02]  /*0ae0*/  IADD3 R20, R15, UR8, RZ ;  /* 0x000000080f147c10 */ /* 0x000fe4000fffe0ff */
[----:B------:R-:W-:Y:S02]  /*0af0*/  IABS R12, R6 ;  /* 0x00000006000c7213 */ /* 0x000fe40000000000 */
[----:B------:R-:W-:-:S03]  /*0b00*/  IABS R14, R20 ;  /* 0x00000014000e7213 */ /* 0x000fc60000000000 */
[----:B------:R-:W2:Y:S08]  /*0b10*/  I2F.RP R10, R15 ;  /* 0x0000000f000a7306 */ /* 0x000eb00000209400 */
[----:B0-----:R-:W0:Y:S08]  /*0b20*/  MUFU.RCP R3, R3 ;  /* 0x0000000300037308 */ /* 0x001e300000001000 */
[----:B--2---:R-:W2:Y:S08]  /*0b30*/  MUFU.RCP R10, R10 ;  /* 0x0000000a000a7308 */ /* 0x004eb00000001000 */
[----:B------:R-:W3:Y:S01]  /*0b40*/  MUFU.RCP R22, R22 ;  /* 0x0000001600167308 */ /* 0x000ee20000001000 */
[----:B0-----:R-:W-:-:S02]  /*0b50*/  IADD3 R3, R3, 0xffffffe, RZ ;  /* 0x0ffffffe03037810 */ /* 0x001fc40007ffe0ff */
[----:B--2---:R-:W-:-:S05]  /*0b60*/  IADD3 R10, R10, 0xffffffe, RZ ;  /* 0x0ffffffe0a0a7810 */ /* 0x004fca0007ffe0ff */
[----:B------:R-:W0:Y:S01]  /*0b70*/  F2I.FTZ.U32.TRUNC.NTZ R25, R3 ;  /* 0x0000000300197305 */ /* 0x000e22000021f000 */
[----:B---3--:R-:W-:-:S07]  /*0b80*/  IADD3 R22, R22, 0xffffffe, RZ ;  /* 0x0ffffffe16167810 */ /* 0x008fce0007ffe0ff */
[----:B------:R-:W2:Y:S08]  /*0b90*/  F2I.FTZ.U32.TRUNC.NTZ R11, R10 ;  /* 0x0000000a000b7305 */ /* 0x000eb0000021f000 */
[----:B------:R-:W3:Y:S01]  /*0ba0*/  F2I.FTZ.U32.TRUNC.NTZ R23, R22 ;  /* 0x0000001600177305 */ /* 0x000ee2000021f000 */
[----:B0-----:R-:W-:-:S04]  /*0bb0*/  IMAD.MOV R21, RZ, RZ, -R25 ;  /* 0x000000ffff157224 */ /* 0x001fc800078e0a19 */
[----:B------:R-:W-:Y:S02]  /*0bc0*/  IMAD R21, R21, R18, RZ ;  /* 0x0000001215157224 */ /* 0x000fe400078e02ff */
[----:B--2---:R-:W-:Y:S02]  /*0bd0*/  IMAD.MOV R19, RZ, RZ, -R11 ;  /* 0x000000ffff137224 */ /* 0x004fe400078e0a0b */
[----:B------:R-:W-:Y:S02]  /*0be0*/  IMAD.MOV.U32 R10, RZ, RZ, RZ ;  /* 0x000000ffff0a7224 */ /* 0x000fe400078e00ff */
[----:B------:R-:W-:Y:S02]  /*0bf0*/  IMAD R19, R19, R15, RZ ;  /* 0x0000000f13137224 */ /* 0x000fe400078e02ff */
[----:B------:R-:W-:-:S04]  /*0c00*/  IMAD.HI.U32 R21, R25, R21, R24 ;  /* 0x0000001519157227 */ /* 0x000fc800078e0018 */
[----:B------:R-:W-:Y:S01]  /*0c10*/  IMAD.HI.U32 R19, R11, R19, R10 ;  /* 0x000000130b137227 */ /* 0x000fe200078e000a */
[----:B------:R-:W-:Y:S02]  /*0c20*/  IABS R10, R0 ;  /* 0x00000000000a7213 */ /* 0x000fe40000000000 */
[----:B------:R-:W-:Y:S01]  /*0c30*/  IABS R11, R4 ;  /* 0x00000004000b7213 */ /* 0x000fe20000000000 */
[----:B---3--:R-:W-:Y:S02]  /*0c40*/  IMAD.MOV R3, RZ, RZ, -R23 ;  /* 0x000000ffff037224 */ /* 0x008fe400078e0a17 */
[----:B------:R-:W-:Y:S02]  /*0c50*/  IMAD.MOV R10, RZ, RZ, -R10 ;  /* 0x000000ffff0a7224 */ /* 0x000fe400078e0a0a */
[----:B------:R-:W-:-:S04]  /*0c60*/  IMAD.HI.U32 R19, R19, R14, RZ ;  /* 0x0000000e13137227 */ /* 0x000fc800078e00ff */
[----:B------:R-:W-:Y:S02]  /*0c70*/  IMAD R3, R3, R13, RZ ;  /* 0x0000000d03037224 */ /* 0x000fe400078e02ff */
[----:B------:R-:W-:Y:S02]  /*0c80*/  IMAD.MOV.U32 R22, RZ, RZ, RZ ;  /* 0x000000ffff167224 */ /* 0x000fe400078e00ff */
[----:B------:R-:W-:Y:S02]  /*0c90*/  IMAD R10, R19, R10, R14 ;  /* 0x0000000a130a7224 */ /* 0x000fe400078e020e */
[----:B------:R-:W-:Y:S02]  /*0ca0*/  IMAD.MOV R11, RZ, RZ, -R11 ;  /* 0x000000ffff0b7224 */ /* 0x000fe400078e0a0b */
[----:B------:R-:W-:Y:S01]  /*0cb0*/  IMAD.HI.U32 R21, R21, R12, RZ ;  /* 0x0000000c15157227 */ /* 0x000fe200078e00ff */
[----:B------:R-:W-:-:S03]  /*0cc0*/  ISETP.GT.U32.AND P4, PT, R15, R10, PT ;  /* 0x0000000a0f00720c */ /* 0x000fc60003f84070 */
[----:B------:R-:W-:-:S04]  /*0cd0*/  IMAD.HI.U32 R3, R23, R3, R22 ;  /* 0x0000000317037227 */ /* 0x000fc800078e0016 */
[----:B------:R-:W-:Y:S02]  /*0ce0*/  IMAD R12, R21, R11, R12 ;  /* 0x0000000b150c7224 */ /* 0x000fe400078e020c */
[----:B------:R-:W-:-:S03]  /*0cf0*/  IMAD.HI.U32 R3, R3, R14, RZ ;  /* 0x0000000e03037227 */ /* 0x000fc600078e00ff */
[----:B------:R-:W-:Y:S01]  /*0d00*/  ISETP.GT.U32.AND P3, PT, R18, R12, PT ;  /* 0x0000000c1200720c */ /* 0x000fe20003f64070 */
[----:B------:R-:W-:Y:S01]  /*0d10*/  IMAD.MOV R11, RZ, RZ, -R3 ;  /* 0x000000ffff0b7224 */ /* 0x000fe200078e0a03 */
[----:B------:R-:W-:Y:S01]  /*0d20*/  @!P4 IADD3 R19, R19, 0x1, RZ ;  /* 0x000000011313c810 */ /* 0x000fe20007ffe0ff */
[----:B------:R-:W-:Y:S01]  /*0d30*/  @!P4 IMAD.IADD R10, R10, 0x1, -R15 ;  /* 0x000000010a0ac824 */ /* 0x000fe200078e0a0f */
[----:B------:R-:W-:Y:S01]  /*0d40*/  ISETP.NE.AND P4, PT, R0, RZ, PT ;  /* 0x000000ff0000720c */ /* 0x000fe20003f85270 */
[----:B------:R-:W-:-:S03]  /*0d50*/  IMAD R11, R13, R11, R14 ;  /* 0x0000000b0d0b7224 */ /* 0x000fc600078e020e */
[----:B------:R-:W-:Y:S02]  /*0d60*/  ISETP.GE.U32.AND P2, PT, R10, R15, PT ;  /* 0x0000000f0a00720c */ /* 0x000fe40003f46070 */
[----:B------:R-:W-:Y:S02]  /*0d70*/  ISETP.GT.U32.AND P0, PT, R13, R11, PT ;  /* 0x0000000b0d00720c */ /* 0x000fe40003f04070 */
[----:B------:R-:W-:Y:S01]  /*0d80*/  LOP3.LUT R10, R20, R15, RZ, 0x3c, !PT ;  /* 0x0000000f140a7212 */ /* 0x000fe200078e3cff */
[----:B------:R-:W-:Y:S01]  /*0d90*/  @!P3 IMAD.IADD R12, R12, 0x1, -R18 ;  /* 0x000000010c0cb824 */ /* 0x000fe200078e0a12 */
[----:B------:R-:W-:Y:S02]  /*0da0*/  @!P3 IADD3 R21, R21, 0x1, RZ ;  /* 0x000000011515b810 */ /* 0x000fe40007ffe0ff */
[----:B------:R-:W-:Y:S02]  /*0db0*/  ISETP.GE.AND P1, PT, R10, RZ, PT ;  /* 0x000000ff0a00720c */ /* 0x000fe40003f26270 */
[----:B------:R-:W-:-:S02]  /*0dc0*/  ISETP.GE.U32.AND P6, PT, R12, R18, PT ;  /* 0x000000120c00720c */ /* 0x000fc40003fc6070 */
[----:B------:R-:W-:Y:S02]  /*0dd0*/  LOP3.LUT R10, R6, R18, RZ, 0x3c, !PT ;  /* 0x00000012060a7212 */ /* 0x000fe400078e3cff */
[----:B------:R-:W-:Y:S01]  /*0de0*/  @P2 IADD3 R19, R19, 0x1, RZ ;  /* 0x0000000113132810 */ /* 0x000fe20007ffe0ff */
[----:B------:R-:W-:Y:S01]  /*0df0*/  @!P0 IMAD.IADD R11, R11, 0x1, -R13 ;  /* 0x000000010b0b8824 */ /* 0x000fe200078e0a0d */
[----:B------:R-:W-:Y:S02]  /*0e00*/  ISETP.GE.AND P2, PT, R10, RZ, PT ;  /* 0x000000ff0a00720c */ /* 0x000fe40003f46270 */
[----:B------:R-:W-:Y:S01]  /*0e10*/  @!P0 IADD3 R3, R3, 0x1, RZ ;  /* 0x0000000103038810 */ /* 0x000fe20007ffe0ff */
[----:B------:R-:W-:Y:S01]  /*0e20*/  IMAD.MOV.U32 R12, RZ, RZ, R19 ;  /* 0x000000ffff0c7224 */ /* 0x000fe200078e0013 */
[----:B------:R-:W-:Y:S02]  /*0e30*/  ISETP.GE.U32.AND P3, PT, R11, R13, PT ;  /* 0x0000000d0b00720c */ /* 0x000fe40003f66070 */
[----:B------:R-:W-:Y:S01]  /*0e40*/  LOP3.LUT R20, R20, c[0x0][0x214], RZ, 0x3c, !PT ;  /* 0x0000850014147a12 */ /* 0x000fe200078e3cff */
[----:B------:R-:W-:Y:S01]  /*0e50*/  @!P1 IMAD.MOV R12, RZ, RZ, -R12 ;  /* 0x000000ffff0c9224 */ /* 0x000fe200078e0a0c */
[----:B------:R-:W-:-:S02]  /*0e60*/  @P6 IADD3 R21, R21, 0x1, RZ ;  /* 0x0000000115156810 */ /* 0x000fc40007ffe0ff */
[----:B------:R-:W-:Y:S02]  /*0e70*/  @!P4 LOP3.LUT R12, RZ, R15, RZ, 0x33, !PT ;  /* 0x0000000fff0cc212 */ /* 0x000fe400078e33ff */
[----:B------:R-:W-:Y:S01]  /*0e80*/  ISETP.GE.AND P1, PT, R20, RZ, PT ;  /* 0x000000ff1400720c */ /* 0x000fe20003f26270 */
[----:B------:R-:W-:Y:S01]  /*0e90*/  IMAD.MOV.U32 R14, RZ, RZ, R21 ;  /* 0x000000ffff0e7224 */ /* 0x000fe200078e0015 */
[----:B------:R-:W-:Y:S02]  /*0ea0*/  ISETP.LT.U32.AND P0, PT, R8, R12, PT ;  /* 0x0000000c0800720c */ /* 0x000fe40003f01070 */
[----:B------:R-:W-:Y:S01]  /*0eb0*/  SHF.R.S32.HI R11, RZ, 0x1f, R12 ;  /* 0x0000001fff0b7819 */ /* 0x000fe2000001140c */
[----:B------:R-:W-:Y:S01]  /*0ec0*/  @!P2 IMAD.MOV R14, RZ, RZ, -R14 ;  /* 0x000000ffff0ea224 */ /* 0x000fe200078e0a0e */
[----:B------:R-:W-:Y:S02]  /*0ed0*/  ISETP.GT.AND P2, PT, R0, RZ, PT ;  /* 0x000000ff0000720c */ /* 0x000fe40003f44270 */
[----:B------:R-:W-:-:S02]  /*0ee0*/  @P3 IADD3 R3, R3, 0x1, RZ ;  /* 0x0000000103033810 */ /* 0x000fc40007ffe0ff */
[CC--:B------:R-:W-:Y:S02]  /*0ef0*/  ISETP.LT.AND.EX P0, PT, R9.reuse, R11.reuse, PT, P0 ;  /* 0x0000000b0900720c */ /* 0x0c0fe40003f01300 */
[----:B------:R-:W-:Y:S01]  /*0f00*/  LEA.HI.SX32 R15, R0, 0x1, 0x1 ;  /* 0x00000001000f7811 */ /* 0x000fe200078f0aff */
[----:B------:R-:W-:Y:S01]  /*0f10*/  IMAD.MOV.U32 R10, RZ, RZ, R3 ;  /* 0x000000ffff0a7224 */ /* 0x000fe200078e0003 */
[C---:B------:R-:W-:Y:S02]  /*0f20*/  SEL R11, R9.reuse, R11, P0 ;  /* 0x0000000b090b7207 */ /* 0x040fe40000000000 */
[----:B------:R-:W-:Y:S01]  /*0f30*/  SHF.R.S32.HI R3, RZ, 0x1f, R0 ;  /* 0x0000001fff037819 */ /* 0x000fe20000011400 */
[----:B------:R-:W-:Y:S01]  /*0f40*/  @!P1 IMAD.MOV R10, RZ, RZ, -R10 ;  /* 0x000000ffff0a9224 */ /* 0x000fe200078e0a0a */
[----:B------:R-:W-:Y:S02]  /*0f50*/  LOP3.LUT R0, R9, R11, RZ, 0xfc, !PT ;  /* 0x0000000b09007212 */ /* 0x000fe400078efcff */
[----:B------:R-:W-:Y:S01]  /*0f60*/  ISETP.NE.AND P4, PT, RZ, c[0x0][0x214], PT ;  /* 0x00008500ff007a0c */ /* 0x000fe20003f85270 */
[----:B------:R-:W-:Y:S01]  /*0f70*/  @!P2 IMAD.MOV R15, RZ, RZ, R3 ;  /* 0x000000ffff0fa224 */ /* 0x000fe200078e0203 */
[----:B------:R-:W-:-:S02]  /*0f80*/  ISETP.NE.U32.AND P2, PT, R0, RZ, PT ;  /* 0x000000ff0000720c */ /* 0x000fc40003f45070 */
[----:B------:R-:W-:Y:S02]  /*0f90*/  @!P5 LOP3.LUT R14, RZ, R18, RZ, 0x33, !PT ;  /* 0x00000012ff0ed212 */ /* 0x000fe400078e33ff */
[----:B------:R-:W-:Y:S02]  /*0fa0*/  SEL R12, R8, R12, P0 ;  /* 0x0000000c080c7207 */ /* 0x000fe40000000000 */
[----:B------:R-:W-:Y:S02]  /*0fb0*/  ISETP.LT.U32.AND P1, PT, R30, R14, PT ;  /* 0x0000000e1e00720c */ /* 0x000fe40003f21070 */
[----:B------:R-:W-:-:S03]  /*0fc0*/  SHF.R.S32.HI R13, RZ, 0x1f, R14 ;  /* 0x0000001fff0d7819 */ /* 0x000fc6000001140e */
[----:B------:R-:W-:Y:S02]  /*0fd0*/  @!P4 LOP3.LUT R10, RZ, c[0x0][0x214], RZ, 0x33, !PT ;  /* 0x00008500ff0aca12 */ /* 0x000fe400078e33ff */
[----:B------:R-:W-:-:S03]  /*0fe0*/  ISETP.LT.AND.EX P1, PT, R31, R13, PT, P1 ;  /* 0x0000000d1f00720c */ /* 0x000fc60003f21310 */
[----:B------:R-:W-:Y:S01]  /*0ff0*/  IMAD R3, R10, R15, RZ ;  /* 0x0000000f0a037224 */ /* 0x000fe200078e02ff */
[----:B------:R-:W-:Y:S02]  /*1000*/  SEL R14, R30, R14, P1 ;  /* 0x0000000e1e0e7207 */ /* 0x000fe40000800000 */
[----:B------:R-:W-:Y:S01]  /*1010*/  SEL R13, R31, R13, P1 ;  /* 0x0000000d1f0d7207 */ /* 0x000fe20000800000 */
[----:B------:R-:W-:Y:S05]  /*1020*/  @!P2 BRA `(.L_x_9) ;  /* 0x000000900000a947 */ /* 0x000fea0003800000 */
[----:B-1----:R-:W-:Y:S01]  /*1030*/  IMAD.MOV.U32 R27, RZ, RZ, R8 ;  /* 0x000000ffff1b7224 */ /* 0x002fe200078e0008 */
        /* <DEDUP_REMOVED lines=8> */
.L_x_9:
[----:B-1----:R-:W0:Y:S01]  /*10c0*/  I2F.U32.RP R18, R12 ;  /* 0x0000000c00127306 */ /* 0x002e220000209000 */
        /* <DEDUP_REMOVED lines=18> */
.L_x_10:
[----:B------:R-:W-:Y:S05]  /*11f0*/  BSYNC B0 ;  /* 0x0000000000007941 */ /* 0x000fea0003800000 */
.L_x_8:
[----:B------:R-:W-:Y:S01]  /*1200*/  SHF.R.S32.HI R8, RZ, 0x1f, R39 ;  /* 0x0000001fff087819 */ /* 0x000fe20000011427 */
[----:B------:R-:W-:Y:S01]  /*1210*/  IMAD.MOV.U32 R22, RZ, RZ, -0x800000 ;  /* 0xff800000ff167424 */ /* 0x000fe200078e00ff */
[----:B------:R-:W-:Y:S01]  /*1220*/  IADD3 R9, P0, R28, -UR7, RZ ;  /* 0x800000071c097c10 */ /* 0x000fe2000ff1e0ff */
[----:B------:R-:W-:Y:S01]  /*1230*/  ULDC.64 UR8, c[0x0][0x118] ;  /* 0x0000460000087ab9 */ /* 0x000fe20000000a00 */
[----:B------:R-:W-:Y:S02]  /*1240*/  LEA.HI R24, R8, R39, RZ, 0x3 ;  /* 0x0000002708187211 */ /* 0x000fe400078f18ff */
[----:B------:R-:W-:Y:S02]  /*1250*/  IADD3.X R0, R5, ~UR6, RZ, P0, !PT ;  /* 0x8000000605007c10 */ /* 0x000fe400087fe4ff */
[----:B------:R-:W-:-:S02]  /*1260*/  LOP3.LUT R25, R24, 0xfffffff8, RZ, 0xc0, !PT ;  /* 0xfffffff818197812 */ /* 0x000fc400078ec0ff */
[----:B------:R-:W-:-:S03]  /*1270*/  SHF.R.S32.HI R24, RZ, 0x3, R24 ;  /* 0x00000003ff187819 */ /* 0x000fc60000011418 */
[----:B------:R-:W-:Y:S01]  /*1280*/  IMAD.IADD R25, R39, 0x1, -R25 ;  /* 0x0000000127197824 */ /* 0x000fe200078e0a19 */
[C---:B------:R-:W-:Y:S02]  /*1290*/  IADD3 R18, R24.reuse, 0x10, RZ ;  /* 0x0000001018127810 */ /* 0x040fe40007ffe0ff */
[----:B------:R-:W-:Y:S02]  /*12a0*/  IADD3 R15, R24, 0x30, RZ ;  /* 0x00000030180f7810 */ /* 0x000fe40007ffe0ff */
[----:B------:R-:W-:Y:S02]  /*12b0*/  ISETP.GT.U32.AND P2, PT, R9, R25, PT ;  /* 0x000000190900720c */ /* 0x000fe40003f44070 */
[----:B------:R-:W-:Y:S02]  /*12c0*/  SHF.R.S32.HI R10, RZ, 0x1f, R25 ;  /* 0x0000001fff0a7819 */ /* 0x000fe40000011419 */
[----:B------:R-:W-:Y:S02]  /*12d0*/  IADD3 R26, P0, R25, UR7, RZ ;  /* 0x00000007191a7c10 */ /* 0x000fe4000ff1e0ff */
[----:B------:R-:W-:-:S02]  /*12e0*/  ISETP.GT.AND.EX P2, PT, R0, R10, PT, P2 ;  /* 0x0000000a0000720c */ /* 0x000fc40003f44320 */
[----:B------:R-:W-:Y:S02]  /*12f0*/  IADD3.X R27, R10, UR6, RZ, P0, !PT ;  /* 0x000000060a1b7c10 */ /* 0x000fe400087fe4ff */
[----:B------:R-:W-:Y:S02]  /*1300*/  ISETP.GE.OR P4, PT, R18, c[0x0][0x314], !P2 ;  /* 0x0000c50012007a0c */ /* 0x000fe40005786670 */
[C---:B------:R-:W-:Y:S02]  /*1310*/  ISETP.GE.OR P0, PT, R24.reuse, c[0x0][0x314], !P2 ;  /* 0x0000c50018007a0c */ /* 0x040fe40005706670 */
[----:B------:R-:W-:Y:S02]  /*1320*/  IADD3 R9, R24, 0x20, RZ ;  /* 0x0000002018097810 */ /* 0x000fe40007ffe0ff */
[----:B------:R-:W-:Y:S02]  /*1330*/  ISETP.GE.OR P6, PT, R15, c[0x0][0x314], !P2 ;  /* 0x0000c5000f007a0c */ /* 0x000fe400057c6670 */
[----:B------:R-:W-:-:S05]  /*1340*/  ISETP.GE.OR P1, PT, R9, c[0x0][0x314], !P2 ;  /* 0x0000c50009007a0c */ /* 0x000fca0005726670 */
[----:B------:R-:W-:Y:S01]  /*1350*/  @!P4 SHF.R.S32.HI R0, RZ, 0x1f, R18 ;  /* 0x0000001fff00c819 */ /* 0x000fe20000011412 */
[----:B------:R-:W-:-:S04]  /*1360*/  @!P4 IMAD.WIDE.U32 R20, R28, R18, R26 ;  /* 0x000000121c14c225 */ /* 0x000fc800078e001a */
[----:B------:R-:W-:-:S03]  /*1370*/  @!P4 IMAD R0, R0, R28, RZ ;  /* 0x0000001c0000c224 */ /* 0x000fc600078e02ff */
[----:B------:R-:W-:Y:S01]  /*1380*/  @!P1 SHF.R.S32.HI R10, RZ, 0x1f, R9 ;  /* 0x0000001fff0a9819 */ /* 0x000fe20000011409 */
[-C--:B------:R-:W-:Y:S01]  /*1390*/  @!P4 IMAD R0, R18, R5.reuse, R0 ;  /* 0x000000051200c224 */ /* 0x080fe200078e0200 */
[----:B------:R-:W-:Y:S01]  /*13a0*/  @!P4 LEA R18, P3, R20, c[0x0][0x208], 0x2 ;  /* 0x000082001412ca11 */ /* 0x000fe200078610ff */
[----:B------:R-:W-:Y:S02]  /*13b0*/  @!P1 IMAD.MOV.U32 R42, RZ, RZ, R26 ;  /* 0x000000ffff2a9224 */ /* 0x000fe400078e001a */
[----:B------:R-:W-:Y:S01]  /*13c0*/  @!P4 IMAD.IADD R0, R21, 0x1, R0 ;  /* 0x000000011500c824 */ /* 0x000fe200078e0200 */
[----:B------:R-:W-:Y:S01]  /*13d0*/  IADD3 R21, R24, 0x40, RZ ;  /* 0x0000004018157810 */ /* 0x000fe20007ffe0ff */
[----:B------:R-:W-:Y:S02]  /*13e0*/  @!P1 IMAD R10, R10, R28, RZ ;  /* 0x0000001c0a0a9224 */ /* 0x000fe400078e02ff */
[----:B------:R-:W-:Y:S01]  /*13f0*/  @!P1 IMAD.MOV.U32 R43, RZ, RZ, R27 ;  /* 0x000000ffff2b9224 */ /* 0x000fe200078e001b */
[----:B------:R-:W-:Y:S01]  /*1400*/  @!P4 LEA.HI.X R19, R20, c[0x0][0x20c], R0, 0x2, P3 ;  /* 0x000083001413ca11 */ /* 0x000fe200018f1400 */
[----:B------:R-:W-:Y:S01]  /*1410*/  @!P1 IMAD R10, R9, R5, R10 ;  /* 0x00000005090a9224 */ /* 0x000fe200078e020a */
[----:B------:R-:W-:Y:S01]  /*1420*/  @!P0 SHF.R.S32.HI R0, RZ, 0x1f, R24 ;  /* 0x0000001fff008819 */ /* 0x000fe20000011418 */
[----:B------:R-:W-:-:S02]  /*1430*/  @!P1 IMAD.WIDE.U32 R42, R28, R9, R42 ;  /* 0x000000091c2a9225 */ /* 0x000fc400078e002a */
[----:B------:R0:W2:Y:S01]  /*1440*/  @!P4 LDG.E R22, [R18.64] ;  /* 0x000000081216c981 */ /* 0x0000a2000c1e1900 */
[----:B------:R-:W-:Y:S01]  /*1450*/  IADD3 R20, R24, 0x50, RZ ;  /* 0x0000005018147810 */ /* 0x000fe20007ffe0ff */
[----:B------:R-:W-:Y:S01]  /*1460*/  @!P0 IMAD R0, R0, R28, RZ ;  /* 0x0000001c00008224 */ /* 0x000fe200078e02ff */
[----:B------:R-:W-:Y:S01]  /*1470*/  ISETP.GE.OR P5, PT, R21, c[0x0][0x314], !P2 ;  /* 0x0000c50015007a0c */ /* 0x000fe200057a6670 */
[----:B------:R-:W-:Y:S01]  /*1480*/  IMAD.MOV.U32 R23, RZ, RZ, -0x800000 ;  /* 0xff800000ff177424 */ /* 0x000fe200078e00ff */
[----:B------:R-:W-:Y:S01]  /*1490*/  @!P6 SHF.R.S32.HI R9, RZ, 0x1f, R15 ;  /* 0x0000001fff09e819 */ /* 0x000fe2000001140f */
[----:B------:R-:W-:Y:S01]  /*14a0*/  @!P0 IMAD R0, R24, R5, R0 ;  /* 0x0000000518008224 */ /* 0x000fe200078e0200 */
[----:B------:R-:W-:Y:S01]  /*14b0*/  ISETP.GE.OR P4, PT, R20, c[0x0][0x314], !P2 ;  /* 0x0000c50014007a0c */ /* 0x000fe20005786670 */
[----:B------:R-:W-:Y:S02]  /*14c0*/  @!P6 IMAD.MOV.U32 R34, RZ, RZ, R26 ;  /* 0x000000ffff22e224 */ /* 0x000fe400078e001a */
[----:B------:R-:W-:-:S02]  /*14d0*/  @!P6 IMAD.MOV.U32 R35, RZ, RZ, R27 ;  /* 0x000000ffff23e224 */ /* 0x000fc400078e001b */
[----:B------:R-:W-:Y:S02]  /*14e0*/  @!P6 IMAD R9, R9, R28, RZ ;  /* 0x0000001c0909e224 */ /* 0x000fe400078e02ff */
[----:B------:R-:W-:Y:S02]  /*14f0*/  @!P1 IMAD.IADD R10, R43, 0x1, R10 ;  /* 0x000000012b0a9824 */ /* 0x000fe400078e020a */
[----:B------:R-:W-:-:S04]  /*1500*/  @!P6 IMAD.WIDE.U32 R34, R28, R15, R34 ;  /* 0x0000000f1c22e225 */ /* 0x000fc800078e0022 */
[----:B------:R-:W-:Y:S02]  /*1510*/  @!P6 IMAD R9, R15, R5, R9 ;  /* 0x000000050f09e224 */ /* 0x000fe400078e0209 */
[----:B0-----:R-:W-:Y:S02]  /*1520*/  @!P0 IMAD.MOV.U32 R18, RZ, RZ, R26 ;  /* 0x000000ffff128224 */ /* 0x001fe400078e001a */
[----:B------:R-:W-:-:S04]  /*1530*/  @!P0 IMAD.MOV.U32 R19, RZ, RZ, R27 ;  /* 0x000000ffff138224 */ /* 0x000fc800078e001b */
[----:B------:R-:W-:-:S04]  /*1540*/  @!P0 IMAD.WIDE.U32 R18, R28, R24, R18 ;  /* 0x000000181c128225 */ /* 0x000fc800078e0012 */
[----:B------:R-:W-:Y:S01]  /*1550*/  @!P0 IMAD.IADD R0, R19, 0x1, R0 ;  /* 0x0000000113008824 */ /* 0x000fe200078e0200 */
[----:B------:R-:W-:Y:S02]  /*1560*/  @!P0 LEA R32, P3, R18, c[0x0][0x208], 0x2 ;  /* 0x0000820012208a11 */ /* 0x000fe400078610ff */
[----:B------:R-:W-:Y:S02]  /*1570*/  IADD3 R19, R24, 0x60, RZ ;  /* 0x0000006018137810 */ /* 0x000fe40007ffe0ff */
[----:B------:R-:W-:Y:S02]  /*1580*/  @!P0 LEA.HI.X R33, R18, c[0x0][0x20c], R0, 0x2, P3 ;  /* 0x0000830012218a11 */ /* 0x000fe400018f1400 */
[----:B------:R-:W-:Y:S02]  /*1590*/  IADD3 R18, R24, 0x70, RZ ;  /* 0x0000007018127810 */ /* 0x000fe40007ffe0ff */
[----:B------:R-:W-:Y:S01]  /*15a0*/  ISETP.GE.OR P3, PT, R19, c[0x0][0x314], !P2 ;  /* 0x0000c50013007a0c */ /* 0x000fe20005766670 */
[----:B------:R0:W3:Y:S01]  /*15b0*/  @!P0 LDG.E R23, [R32.64] ;  /* 0x0000000820178981 */ /* 0x0000e2000c1e1900 */
[----:B------:R-:W-:-:S02]  /*15c0*/  ISETP.GE.OR P2, PT, R18, c[0x0][0x314], !P2 ;  /* 0x0000c50012007a0c */ /* 0x000fc40005746670 */
[----:B------:R-:W-:Y:S02]  /*15d0*/  @!P5 SHF.R.S32.HI R0, RZ, 0x1f, R21 ;  /* 0x0000001fff00d819 */ /* 0x000fe40000011415 */
[----:B------:R-:W-:Y:S01]  /*15e0*/  @!P1 LEA R36, P0, R42, c[0x0][0x208], 0x2 ;  /* 0x000082002a249a11 */ /* 0x000fe200078010ff */
[----:B------:R-:W-:Y:S01]  /*15f0*/  @!P6 IMAD.IADD R9, R35, 0x1, R9 ;  /* 0x000000012309e824 */ /* 0x000fe200078e0209 */
[----:B------:R-:W-:Y:S01]  /*1600*/  @!P4 SHF.R.S32.HI R15, RZ, 0x1f, R20 ;  /* 0x0000001fff0fc819 */ /* 0x000fe20000011414 */
[-C--:B------:R-:W-:Y:S01]  /*1610*/  @!P5 IMAD R0, R0, R28.reuse, RZ ;  /* 0x0000001c0000d224 */ /* 0x080fe200078e02ff */
[----:B------:R-:W-:Y:S02]  /*1620*/  @!P1 LEA.HI.X R37, R42, c[0x0][0x20c], R10, 0x2, P0 ;  /* 0x000083002a259a11 */ /* 0x000fe400000f140a */
[C---:B------:R-:W-:Y:S01]  /*1630*/  @!P6 LEA R42, P0, R34.reuse, c[0x0][0x208], 0x2 ;  /* 0x00008200222aea11 */ /* 0x040fe200078010ff */
[----:B------:R-:W-:Y:S02]  /*1640*/  @!P5 IMAD R0, R21, R5, R0 ;  /* 0x000000051500d224 */ /* 0x000fe400078e0200 */
[----:B------:R-:W-:Y:S01]  /*1650*/  @!P4 IMAD R15, R15, R28, RZ ;  /* 0x0000001c0f0fc224 */ /* 0x000fe200078e02ff */
[----:B------:R-:W-:Y:S01]  /*1660*/  @!P6 LEA.HI.X R43, R34, c[0x0][0x20c], R9, 0x2, P0 ;  /* 0x00008300222bea11 */ /* 0x000fe200000f1409 */
[----:B------:R-:W-:Y:S01]  /*1670*/  @!P4 IMAD.MOV.U32 R46, RZ, RZ, R26 ;  /* 0x000000ffff2ec224 */ /* 0x000fe200078e001a */
[----:B------:R-:W-:Y:S01]  /*1680*/  @!P2 SHF.R.S32.HI R9, RZ, 0x1f, R18 ;  /* 0x0000001fff09a819 */ /* 0x000fe20000011412 */
[----:B------:R-:W-:-:S02]  /*1690*/  @!P4 IMAD.MOV.U32 R47, RZ, RZ, R27 ;  /* 0x000000ffff2fc224 */ /* 0x000fc400078e001b */
[----:B0-----:R-:W-:Y:S02]  /*16a0*/  @!P5 IMAD.MOV.U32 R32, RZ, RZ, R26 ;  /* 0x000000ffff20d224 */ /* 0x001fe400078e001a */
[----:B------:R-:W-:-:S04]  /*16b0*/  @!P5 IMAD.MOV.U32 R33, RZ, RZ, R27 ;  /* 0x000000ffff21d224 */ /* 0x000fc800078e001b */
[----:B------:R-:W-:-:S04]  /*16c0*/  @!P5 IMAD.WIDE.U32 R32, R28, R21, R32 ;  /* 0x000000151c20d225 */ /* 0x000fc800078e0020 */
[----:B------:R-:W-:-:S04]  /*16d0*/  @!P4 IMAD.WIDE.U32 R46, R28, R20, R46 ;  /* 0x000000141c2ec225 */ /* 0x000fc800078e002e */
[----:B------:R-:W-:Y:S01]  /*16e0*/  @!P4 IMAD R15, R20, R5, R15 ;  /* 0x00000005140fc224 */ /* 0x000fe200078e020f */
[C---:B------:R-:W-:Y:S01]  /*16f0*/  @!P5 LEA R20, P0, R32.reuse, c[0x0][0x208], 0x2 ;  /* 0x000082002014da11 */ /* 0x040fe200078010ff */
[----:B------:R-:W-:Y:S02]  /*1700*/  @!P5 IMAD.IADD R0, R33, 0x1, R0 ;  /* 0x000000012100d824 */ /* 0x000fe400078e0200 */
[----:B------:R-:W-:Y:S01]  /*1710*/  @!P2 IMAD R9, R9, R28, RZ ;  /* 0x0000001c0909a224 */ /* 0x000fe200078e02ff */
[----:B------:R-:W-:Y:S01]  /*1720*/  @!P3 SHF.R.S32.HI R10, RZ, 0x1f, R19 ;  /* 0x0000001fff0ab819 */ /* 0x000fe20000011413 */
[----:B------:R-:W-:Y:S01]  /*1730*/  @!P3 IMAD.MOV.U32 R34, RZ, RZ, R26 ;  /* 0x000000ffff22b224 */ /* 0x000fe200078e001a */
[----:B------:R-:W-:Y:S01]  /*1740*/  @!P5 LEA.HI.X R21, R32, c[0x0][0x20c], R0, 0x2, P0 ;  /* 0x000083002015da11 */ /* 0x000fe200000f1400 */
[----:B------:R-:W-:Y:S01]  /*1750*/  @!P3 IMAD.MOV.U32 R35, RZ, RZ, R27 ;  /* 0x000000ffff23b224 */ /* 0x000fe200078e001b */
[----:B------:R-:W-:Y:S01]  /*1760*/  @!P4 LEA R32, P0, R46, c[0x0][0x208], 0x2 ;  /* 0x000082002e20ca11 */ /* 0x000fe200078010ff */
[----:B------:R-:W-:-:S02]  /*1770*/  @!P4 IMAD.IADD R15, R47, 0x1, R15 ;  /* 0x000000012f0fc824 */ /* 0x000fc400078e020f */
[----:B------:R-:W-:-:S04]  /*1780*/  @!P2 IMAD.WIDE.U32 R26, R28, R18, R26 ;  /* 0x000000121c1aa225 */ /* 0x000fc800078e001a */
[----:B------:R-:W-:Y:S01]  /*1790*/  @!P2 IMAD R9, R18, R5, R9 ;  /* 0x000000051209a224 */ /* 0x000fe200078e0209 */
[----:B------:R-:W-:Y:S01]  /*17a0*/  @!P4 LEA.HI.X R33, R46, c[0x0][0x20c], R15, 0x2, P0 ;  /* 0x000083002e21ca11 */ /* 0x000fe200000f140f */
[----:B------:R-:W-:Y:S01]  /*17b0*/  @!P3 IMAD R10, R10, R28, RZ ;  /* 0x0000001c0a0ab224 */ /* 0x000fe200078e02ff */
[----:B------:R-:W-:Y:S01]  /*17c0*/  @!P2 LEA R18, P0, R26, c[0x0][0x208], 0x2 ;  /* 0x000082001a12aa11 */ /* 0x000fe200078010ff */
[----:B------:R-:W-:Y:S02]  /*17d0*/  @!P2 IMAD.IADD R9, R27, 0x1, R9 ;  /* 0x000000011b09a824 */ /* 0x000fe400078e0209 */
[----:B------:R-:W-:-:S04]  /*17e0*/  @!P3 IMAD.WIDE.U32 R34, R28, R19, R34 ;  /* 0x000000131c22b225 */ /* 0x000fc800078e0022 */
[----:B------:R-:W-:Y:S01]  /*17f0*/  @!P3 IMAD R10, R19, R5, R10 ;  /* 0x00000005130ab224 */ /* 0x000fe200078e020a */
[----:B------:R-:W-:Y:S01]  /*1800*/  @!P2 LEA.HI.X R19, R26, c[0x0][0x20c], R9, 0x2, P0 ;  /* 0x000083001a13aa11 */ /* 0x000fe200000f1409 */
[----:B------:R-:W-:Y:S02]  /*1810*/  IMAD.MOV.U32 R0, RZ, RZ, -0x800000 ;  /* 0xff800000ff007424 */ /* 0x000fe400078e00ff */
[----:B------:R-:W-:Y:S02]  /*1820*/  IMAD.MOV.U32 R9, RZ, RZ, -0x800000 ;  /* 0xff800000ff097424 */ /* 0x000fe400078e00ff */
[----:B------:R-:W-:Y:S02]  /*1830*/  IMAD.MOV.U32 R15, RZ, RZ, -0x800000 ;  /* 0xff800000ff0f7424 */ /* 0x000fe400078e00ff */
[----:B------:R0:W4:Y:S01]  /*1840*/  @!P1 LDG.E R0, [R36.64] ;  /* 0x0000000824009981 */ /* 0x000122000c1e1900 */
[----:B------:R-:W-:-:S03]  /*1850*/  @!P3 IMAD.IADD R10, R35, 0x1, R10 ;  /* 0x00000001230ab824 */ /* 0x000fc600078e020a */
[----:B------:R1:W5:Y:S04]  /*1860*/  @!P5 LDG.E R9, [R20.64] ;  /* 0x000000081409d981 */ /* 0x000368000c1e1900 */
[----:B------:R-:W5:Y:S01]  /*1870*/  @!P6 LDG.E R15, [R42.64] ;  /* 0x000000082a0fe981 */ /* 0x000f62000c1e1900 */
[----:B0-----:R-:W-:Y:S01]  /*1880*/  @!P3 LEA R36, P1, R34, c[0x0][0x208], 0x2 ;  /* 0x000082002224ba11 */ /* 0x001fe200078210ff */
[----:B-1----:R-:W-:-:S03]  /*1890*/  IMAD.MOV.U32 R20, RZ, RZ, -0x800000 ;  /* 0xff800000ff147424 */ /* 0x002fc600078e00ff */
[----:B------:R-:W-:Y:S01]  /*18a0*/  @!P3 LEA.HI.X R37, R34, c[0x0][0x20c], R10, 0x2, P1 ;  /* 0x000083002225ba11 */ /* 0x000fe200008f140a */
[----:B------:R-:W-:Y:S02]  /*18b0*/  IMAD.MOV.U32 R10, RZ, RZ, -0x800000 ;  /* 0xff800000ff0a7424 */ /* 0x000fe400078e00ff */
[----:B------:R-:W-:Y:S01]  /*18c0*/  IMAD.MOV.U32 R21, RZ, RZ, -0x800000 ;  /* 0xff800000ff157424 */ /* 0x000fe200078e00ff */
[----:B------:R0:W5:Y:S04]  /*18d0*/  @!P2 LDG.E R20, [R18.64] ;  /* 0x000000081214a981 */ /* 0x000168000c1e1900 */
[----:B------:R1:W5:Y:S04]  /*18e0*/  @!P4 LDG.E R10, [R32.64] ;  /* 0x00000008200ac981 */ /* 0x000368000c1e1900 */
[----:B------:R-:W5:Y:S01]  /*18f0*/  @!P3 LDG.E R21, [R36.64] ;  /* 0x000000082415b981 */ /* 0x000f62000c1e1900 */
[----:B------:R-:W-:-:S04]  /*1900*/  IABS R26, c[0x0][0x1c0] ;  /* 0x00007000001a7a13 */ /* 0x000fc80000000000 */
[----:B-1----:R-:W1:Y:S08]  /*1910*/  I2F.U32.RP R32, R26 ;  /* 0x0000001a00207306 */ /* 0x002e700000209000 */
[----:B-1----:R-:W1:Y:S02]  /*1920*/  MUFU.RCP R32, R32 ;  /* 0x0000002000207308 */ /* 0x002e640000001000 */
[----:B-1----:R-:W-:-:S06]  /*1930*/  IADD3 R32, R32, 0xffffffe, RZ ;  /* 0x0ffffffe20207810 */ /* 0x002fcc0007ffe0ff */
[----:B------:R-:W1:Y:S01]  /*1940*/  F2I.FTZ.U32.TRUNC.NTZ R33, R32 ;  /* 0x0000002000217305 */ /* 0x000e62000021f000 */
[----:B0-----:R-:W-:Y:S01]  /*1950*/  IABS R19, R6 ;  /* 0x0000000600137213 */ /* 0x001fe20000000000 */
[----:B-1----:R-:W-:Y:S02]  /*1960*/  IMAD.MOV R18, RZ, RZ, -R33 ;  /* 0x000000ffff127224 */ /* 0x002fe400078e0a21 */
[----:B------:R-:W-:Y:S02]  /*1970*/  IMAD.MOV.U32 R32, RZ, RZ, RZ ;  /* 0x000000ffff207224 */ /* 0x000fe400078e00ff */
[----:B------:R-:W-:Y:S01]  /*1980*/  IMAD R27, R18, R26, RZ ;  /* 0x0000001a121b7224 */ /* 0x000fe200078e02ff */
[----:B------:R-:W-:-:S03]  /*1990*/  IABS R18, c[0x0][0x1c0] ;  /* 0x0000700000127a13 */ /* 0x000fc60000000000 */
[----:B------:R-:W-:-:S04]  /*19a0*/  IMAD.HI.U32 R27, R33, R27, R32 ;  /* 0x0000001b211b7227 */ /* 0x000fc800078e0020 */
[----:B------:R-:W-:Y:S02]  /*19b0*/  IMAD.MOV R18, RZ, RZ, -R18 ;  /* 0x000000ffff127224 */ /* 0x000fe400078e0a12 */
[----:B------:R-:W-:Y:S01]  /*19c0*/  IMAD.HI.U32 R27, R27, R19, RZ ;  /* 0x000000131b1b7227 */ /* 0x000fe200078e00ff */
[----:B------:R-:W-:-:S03]  /*19d0*/  ISETP.GT.AND P1, PT, R39, 0x37f, PT ;  /* 0x0000037f2700780c */ /* 0x000fc60003f24270 */
[----:B------:R-:W-:Y:S01]  /*19e0*/  IMAD R18, R27, R18, R19 ;  /* 0x000000121b127224 */ /* 0x000fe200078e0213 */
[C---:B------:R-:W-:Y:S02]  /*19f0*/  ISETP.GT.AND P2, PT, R39.reuse, 0x3ff, PT ;  /* 0x000003ff2700780c */ /* 0x040fe40003f44270 */
[C---:B------:R-:W-:Y:S02]  /*1a00*/  ISETP.GT.AND P0, PT, R39.reuse, 0x2ff, PT ;  /* 0x000002ff2700780c */ /* 0x040fe40003f04270 */
[----:B------:R-:W-:Y:S02]  /*1a10*/  ISETP.GT.U32.AND P4, PT, R26, R18, PT ;  /* 0x000000121a00720c */ /* 0x000fe40003f84070 */
[C---:B------:R-:W-:Y:S01]  /*1a20*/  ISETP.GT.AND P3, PT, R39.reuse, 0x27f, PT ;  /* 0x0000027f2700780c */ /* 0x040fe20003f64270 */
[----:B------:R-:W-:Y:S01]  /*1a30*/  IMAD R24, R24, 0x9, R25 ;  /* 0x0000000918187824 */ /* 0x000fe200078e0219 */
[----:B------:R-:W-:-:S09]  /*1a40*/  ISETP.GT.AND P6, PT, R39, 0x7f, PT ;  /* 0x0000007f2700780c */ /* 0x000fd20003fc4270 */
[----:B------:R-:W-:Y:S01]  /*1a50*/  @!P4 IMAD.IADD R18, R18, 0x1, -R26 ;  /* 0x000000011212c824 */ /* 0x000fe200078e0a1a */
[----:B------:R-:W-:Y:S02]  /*1a60*/  LOP3.LUT R6, R6, c[0x0][0x1c0], RZ, 0x3c, !PT ;  /* 0x0000700006067a12 */ /* 0x000fe400078e3cff */
[----:B------:R-:W-:Y:S01]  /*1a70*/  @!P4 IADD3 R27, R27, 0x1, RZ ;  /* 0x000000011b1bc810 */ /* 0x000fe20007ffe0ff */
[----:B--2---:R-:W-:Y:S01]  /*1a80*/  @!P1 STS [R24.X4+0x240], R22 ;  /* 0x0002401618009388 */ /* 0x004fe20000004800 */
[C---:B------:R-:W-:Y:S01]  /*1a90*/  ISETP.GT.AND P1, PT, R39.reuse, 0x17f, PT ;  /* 0x0000017f2700780c */ /* 0x040fe20003f24270 */
[----:B------:R-:W-:Y:S02]  /*1aa0*/  BSSY B0, `(.L_x_11) ;  /* 0x0000030000007945 */ /* 0x000fe40003800000 */
[----:B---3--:R-:W-:Y:S01]  /*1ab0*/  @!P2 STS [R24.X4], R23 ;  /* 0x000000171800a388 */ /* 0x008fe20000004800 */
[----:B------:R-:W-:-:S03]  /*1ac0*/  ISETP.GT.AND P2, PT, R39, 0x1ff, PT ;  /* 0x000001ff2700780c */ /* 0x000fc60003f44270 */
[----:B----4-:R0:W-:Y:S01]  /*1ad0*/  @!P0 STS [R24.X4+0x480], R0 ;  /* 0x0004800018008388 */ /* 0x0101e20000004800 */
[----:B------:R-:W-:-:S03]  /*1ae0*/  ISETP.GT.AND P0, PT, R39, 0xff, PT ;  /* 0x000000ff2700780c */ /* 0x000fc60003f04270 */
[----:B-----5:R1:W-:Y:S01]  /*1af0*/  @!P3 STS [R24.X4+0x6c0], R15 ;  /* 0x0006c00f1800b388 */ /* 0x0203e20000004800 */
[----:B------:R-:W-:-:S05]  /*1b00*/  ISETP.GE.U32.AND P3, PT, R18, R26, PT ;  /* 0x0000001a1200720c */ /* 0x000fca0003f66070 */
[----:B------:R1:W-:Y:S01]  /*1b10*/  @!P2 STS [R24.X4+0x900], R9 ;  /* 0x000900091800a388 */ /* 0x0003e20000004800 */
[----:B------:R-:W-:Y:S02]  /*1b20*/  ISETP.GE.AND P2, PT, R6, RZ, PT ;  /* 0x000000ff0600720c */ /* 0x000fe40003f46270 */
[----:B0-----:R-:W-:Y:S01]  /*1b30*/  LOP3.LUT R0, R31, R13, RZ, 0xfc, !PT ;  /* 0x0000000d1f007212 */ /* 0x001fe200078efcff */
[----:B------:R1:W-:Y:S04]  /*1b40*/  @!P6 STS [R24.X4+0xfc0], R20 ;  /* 0x000fc0141800e388 */ /* 0x0003e80000004800 */
[----:B------:R1:W-:Y:S01]  /*1b50*/  @!P1 STS [R24.X4+0xb40], R10 ;  /* 0x000b400a18009388 */ /* 0x0003e20000004800 */
[----:B------:R-:W-:-:S03]  /*1b60*/  ISETP.NE.U32.AND P1, PT, R0, RZ, PT ;  /* 0x000000ff0000720c */ /* 0x000fc60003f25070 */
[----:B------:R1:W-:Y:S01]  /*1b70*/  @!P0 STS [R24.X4+0xd80], R21 ;  /* 0x000d801518008388 */ /* 0x0003e20000004800 */
[----:B------:R-:W-:Y:S02]  /*1b80*/  ISETP.NE.AND P0, PT, RZ, c[0x0][0x1c0], PT ;  /* 0x00007000ff007a0c */ /* 0x000fe40003f05270 */
[----:B------:R-:W-:-:S05]  /*1b90*/  @P3 IADD3 R27, R27, 0x1, RZ ;  /* 0x000000011b1b3810 */ /* 0x000fca0007ffe0ff */
[----:B------:R-:W-:-:S04]  /*1ba0*/  IMAD.MOV.U32 R6, RZ, RZ, R27 ;  /* 0x000000ffff067224 */ /* 0x000fc800078e001b */
[----:B------:R-:W-:Y:S02]  /*1bb0*/  @!P2 IMAD.MOV R6, RZ, RZ, -R6 ;  /* 0x000000ffff06a224 */ /* 0x000fe400078e0a06 */
[----:B------:R-:W-:Y:S01]  /*1bc0*/  @!P0 LOP3.LUT R6, RZ, c[0x0][0x1c0], RZ, 0x33, !PT ;  /* 0x00007000ff068a12 */ /* 0x000fe200078e33ff */
[----:B------:R-:W-:Y:S05]  /*1bd0*/  @!P1 BRA `(.L_x_12) ;  /* 0x0000009000009947 */ /* 0x000fea0003800000 */
[----:B------:R-:W-:Y:S01]  /*1be0*/  IMAD.MOV.U32 R27, RZ, RZ, R30 ;  /* 0x000000ffff1b7224 */ /* 0x000fe200078e001e */
[----:B-1----:R-:W-:Y:S01]  /*1bf0*/  MOV R24, R14 ;  /* 0x0000000e00187202 */ /* 0x002fe20000000f00 */
[----:B------:R-:W-:Y:S01]  /*1c00*/  IMAD.MOV.U32 R18, RZ, RZ, R31 ;  /* 0x000000ffff127224 */ /* 0x000fe200078e001f */
[----:B------:R-:W-:Y:S02]  /*1c10*/  MOV R23, R13 ;  /* 0x0000000d00177202 */ /* 0x000fe40000000f00 */
[----:B------:R-:W-:Y:S02]  /*1c20*/  MOV R22, 0x1c40 ;  /* 0x00001c4000167802 */ /* 0x000fe40000000f00 */
[----:B------:R-:W-:Y:S05]  /*1c30*/  CALL.REL.NOINC `($__internal_0_$__cuda_sm20_div_s64) ;  /* 0x0000362000007944 */ /* 0x000fea0003c00000 */
[----:B------:R-:W-:Y:S02]  /*1c40*/  MOV R42, R0 ;  /* 0x00000000002a7202 */ /* 0x000fe40000000f00 */
[----:B------:R-:W-:Y:S01]  /*1c50*/  MOV R43, R21 ;  /* 0x00000015002b7202 */ /* 0x000fe20000000f00 */
[----:B------:R-:W-:Y:S05]  /*1c60*/  BRA `(.L_x_13) ;  /* 0x0000013000007947 */ /* 0x000fea0003800000 */
.L_x_12:
        /* <DEDUP_REMOVED lines=19> */
.L_x_13:
[----:B------:R-:W-:Y:S05]  /*1da0*/  BSYNC B0 ;  /* 0x0000000000007941 */ /* 0x000fea0003800000 */
.L_x_11:
[----:B------:R-:W-:Y:S01]  /*1db0*/  BAR.SYNC.DEFER_BLOCKING 0x0 ;  /* 0x0000000000007b1d */ /* 0x000fe20000010000 */
[----:B------:R-:W-:Y:S01]  /*1dc0*/  LEA.HI R8, R8, R39, RZ, 0x4 ;  /* 0x0000002708087211 */ /* 0x000fe200078f20ff */
[----:B------:R-:W-:Y:S01]  /*1dd0*/  IMAD.MOV.U32 R37, RZ, RZ, -0x800000 ;  /* 0xff800000ff257424 */ /* 0x000fe200078e00ff */
[----:B------:R-:W-:Y:S01]  /*1de0*/  MOV R35, 0xff800000 ;  /* 0xff80000000237802 */ /* 0x000fe20000000f00 */
[----:B------:R-:W-:Y:S01]  /*1df0*/  IMAD.MOV.U32 R38, RZ, RZ, -0x800000 ;  /* 0xff800000ff267424 */ /* 0x000fe200078e00ff */
[----:B------:R-:W-:Y:S01]  /*1e00*/  LOP3.LUT R0, R8, 0xfffffff0, RZ, 0xc0, !PT ;  /* 0xfffffff008007812 */ /* 0x000fe200078ec0ff */
[----:B------:R-:W-:Y:S01]  /*1e10*/  IMAD.MOV.U32 R36, RZ, RZ, -0x800000 ;  /* 0xff800000ff247424 */ /* 0x000fe200078e00ff */
[----:B-1----:R-:W-:Y:S01]  /*1e20*/  SHF.R.S32.HI R15, RZ, 0x4, R8 ;  /* 0x00000004ff0f7819 */ /* 0x002fe20000011408 */
[----:B------:R-:W-:Y:S01]  /*1e30*/  IMAD.MOV.U32 R33, RZ, RZ, -0x800000 ;  /* 0xff800000ff217424 */ /* 0x000fe200078e00ff */
[----:B------:R-:W-:Y:S01]  /*1e40*/  MOV R31, 0xff800000 ;  /* 0xff800000001f7802 */ /* 0x000fe20000000f00 */
[----:B------:R-:W-:Y:S01]  /*1e50*/  IMAD.IADD R39, R39, 0x1, -R0 ;  /* 0x0000000127277824 */ /* 0x000fe200078e0a00 */
[----:B------:R-:W-:Y:S01]  /*1e60*/  ULDC.U8 UR4, c[0x0][0x329] ;  /* 0x0000ca4000047ab9 */ /* 0x000fe20000000000 */
[----:B------:R-:W-:Y:S01]  /*1e70*/  IMAD.MOV.U32 R34, RZ, RZ, -0x800000 ;  /* 0xff800000ff227424 */ /* 0x000fe200078e00ff */
[----:B------:R-:W-:Y:S01]  /*1e80*/  BSSY B1, `(.L_x_14) ;  /* 0x0000261000017945 */ /* 0x000fe20003800000 */
[----:B------:R-:W-:-:S02]  /*1e90*/  IMAD R25, R39, 0x9, R15 ;  /* 0x0000000927197824 */ /* 0x000fc400078e020f */
[----:B------:R-:W-:Y:S02]  /*1ea0*/  IMAD.MOV.U32 R32, RZ, RZ, -0x800000 ;  /* 0xff800000ff207424 */ /* 0x000fe400078e00ff */
[----:B------:R-:W-:Y:S02]  /*1eb0*/  IMAD.MOV.U32 R46, RZ, RZ, RZ ;  /* 0x000000ffff2e7224 */ /* 0x000fe400078e00ff */
[----:B------:R-:W-:Y:S01]  /*1ec0*/  IMAD.MOV.U32 R30, RZ, RZ, 0x7f800000 ;  /* 0x7f800000ff1e7424 */ /* 0x000fe200078e00ff */
[----:B------:R-:W-:Y:S04]  /*1ed0*/  @!P6 LDS R37, [R25.X4] ;  /* 0x000000001925e984 */ /* 0x000fe80000004800 */
[----:B------:R-:W0:Y:S04]  /*1ee0*/  @!P6 LDS R38, [R25.X4+0x240] ;  /* 0x000240001926e984 */ /* 0x000e280000004800 */
[----:B------:R-:W1:Y:S04]  /*1ef0*/  @!P6 LDS R35, [R25.X4+0x480] ;  /* 0x000480001923e984 */ /* 0x000e680000004800 */
[----:B------:R-:W2:Y:S04]  /*1f00*/  @!P6 LDS R36, [R25.X4+0x6c0] ;  /* 0x0006c0001924e984 */ /* 0x000ea80000004800 */
[----:B------:R-:W3:Y:S04]  /*1f10*/  @!P6 LDS R33, [R25.X4+0x900] ;  /* 0x000900001921e984 */ /* 0x000ee80000004800 */
[----:B------:R-:W4:Y:S04]  /*1f20*/  @!P6 LDS R34, [R25.X4+0xb40] ;  /* 0x000b40001922e984 */ /* 0x000f280000004800 */
[----:B------:R-:W5:Y:S04]  /*1f30*/  @!P6 LDS R31, [R25.X4+0xd80] ;  /* 0x000d8000191fe984 */ /* 0x000f680000004800 */
[----:B------:R-:W5:Y:S01]  /*1f40*/  @!P6 LDS R32, [R25.X4+0xfc0] ;  /* 0x000fc0001920e984 */ /* 0x000f620000004800 */
[----:B0-----:R-:W-:-:S04]  /*1f50*/  FMNMX.FTZ R0, R37, R38, !PT ;  /* 0x0000002625007209 */ /* 0x001fc80007810000 */
[----:B-1----:R-:W-:-:S04]  /*1f60*/  FMNMX.FTZ R0, R0, R35, !PT ;  /* 0x0000002300007209 */ /* 0x002fc80007810000 */
[----:B--2---:R-:W-:-:S04]  /*1f70*/  FMNMX.FTZ R0, R0, R36, !PT ;  /* 0x0000002400007209 */ /* 0x004fc80007810000 */
[----:B---3--:R-:W-:-:S04]  /*1f80*/  FMNMX.FTZ R0, R0, R33, !PT ;  /* 0x0000002100007209 */ /* 0x008fc80007810000 */
[----:B----4-:R-:W-:-:S04]  /*1f90*/  FMNMX.FTZ R0, R0, R34, !PT ;  /* 0x0000002200007209 */ /* 0x010fc80007810000 */
[----:B-----5:R-:W-:-:S04]  /*1fa0*/  FMNMX.FTZ R0, R0, R31, !PT ;  /* 0x0000001f00007209 */ /* 0x020fc80007810000 */
[----:B------:R-:W-:-:S05]  /*1fb0*/  FMNMX.FTZ R0, R0, R32, !PT ;  /* 0x0000002000007209 */ /* 0x000fca0007810000 */
[----:B------:R-:W0:Y:S02]  /*1fc0*/  SHFL.BFLY PT, R8, R0, 0x8, 0x1f ;  /* 0x0d001f0000087f89 */ /* 0x000e2400000e0000 */
[----:B0-----:R-:W-:-:S05]  /*1fd0*/  FMNMX.FTZ R8, R0, R8, !PT ;  /* 0x0000000800087209 */ /* 0x001fca0007810000 */
[----:B------:R-:W0:Y:S02]  /*1fe0*/  SHFL.BFLY PT, R0, R8, 0x4, 0x1f ;  /* 0x0c801f0008007f89 */ /* 0x000e2400000e0000 */
[----:B0-----:R-:W-:-:S05]  /*1ff0*/  FMNMX.FTZ R0, R8, R0, !PT ;  /* 0x0000000008007209 */ /* 0x001fca0007810000 */
[----:B------:R-:W0:Y:S02]  /*2000*/  SHFL.BFLY PT, R8, R0, 0x2, 0x1f ;  /* 0x0c401f0000087f89 */ /* 0x000e2400000e0000 */
[----:B0-----:R-:W-:-:S05]  /*2010*/  FMNMX.FTZ R8, R0, R8, !PT ;  /* 0x0000000800087209 */ /* 0x001fca0007810000 */
[----:B------:R-:W0:Y:S02]  /*2020*/  SHFL.BFLY PT, R0, R8, 0x1, 0x1f ;  /* 0x0c201f0008007f89 */ /* 0x000e2400000e0000 */
[----:B0-----:R-:W-:-:S04]  /*2030*/  FMNMX.FTZ R0, R8, R0, !PT ;  /* 0x0000000008007209 */ /* 0x001fc80007810000 */
[----:B------:R-:W-:-:S04]  /*2040*/  FSETP.NEU.FTZ.AND P0, PT, R0, -INF , PT ;  /* 0xff8000000000780b */ /* 0x000fc80003f1d000 */
[----:B------:R-:W-:-:S05]  /*2050*/  FSEL R0, R0, RZ, P0 ;  /* 0x000000ff00007208 */ /* 0x000fca0000000000 */
[C---:B------:R-:W-:Y:S02]  /*2060*/  FADD.FTZ R8, -R0.reuse, R37 ;  /* 0x0000002500087221 */ /* 0x040fe40000010100 */
[----:B------:R-:W-:Y:S02]  /*2070*/  FADD.FTZ R21, -R0, R38 ;  /* 0x0000002600157221 */ /* 0x000fe40000010100 */
[----:B------:R-:W-:Y:S02]  /*2080*/  FMUL.FTZ R8, R8, 1.4426950216293334961 ;  /* 0x3fb8aa3b08087820 */ /* 0x000fe40000410000 */
[----:B------:R-:W-:Y:S02]  /*2090*/  FMUL.FTZ R21, R21, 1.4426950216293334961 ;  /* 0x3fb8aa3b15157820 */ /* 0x000fe40000410000 */
[C---:B------:R-:W-:Y:S02]  /*20a0*/  FADD.FTZ R20, -R0.reuse, R35 ;  /* 0x0000002300147221 */ /* 0x040fe40000010100 */
[----:B------:R-:W-:Y:S01]  /*20b0*/  MUFU.EX2 R8, R8 ;  /* 0x0000000800087308 */ /* 0x000fe20000000800 */
[----:B------:R-:W-:-:S02]  /*20c0*/  FADD.FTZ R19, -R0, R36 ;  /* 0x0000002400137221 */ /* 0x000fc40000010100 */
[----:B------:R-:W-:Y:S02]  /*20d0*/  FMUL.FTZ R20, R20, 1.4426950216293334961 ;  /* 0x3fb8aa3b14147820 */ /* 0x000fe40000410000 */
[----:B------:R-:W-:Y:S02]  /*20e0*/  FMUL.FTZ R19, R19, 1.4426950216293334961 ;  /* 0x3fb8aa3b13137820 */ /* 0x000fe40000410000 */
[C---:B------:R-:W-:Y:S01]  /*20f0*/  FADD.FTZ R18, -R0.reuse, R33 ;  /* 0x0000002100127221 */ /* 0x040fe20000010100 */
[----:B------:R-:W0:Y:S01]  /*2100*/  MUFU.EX2 R21, R21 ;  /* 0x0000001500157308 */ /* 0x000e220000000800 */
[----:B------:R-:W-:Y:S02]  /*2110*/  FADD.FTZ R10, -R0, R34 ;  /* 0x00000022000a7221 */ /* 0x000fe40000010100 */
[----:B------:R-:W-:Y:S02]  /*2120*/  FMUL.FTZ R18, R18, 1.4426950216293334961 ;  /* 0x3fb8aa3b12127820 */ /* 0x000fe40000410000 */
[----:B------:R-:W-:-:S02]  /*2130*/  FMUL.FTZ R10, R10, 1.4426950216293334961 ;  /* 0x3fb8aa3b0a0a7820 */ /* 0x000fc40000410000 */
[----:B------:R-:W-:Y:S01]  /*2140*/  FADD.FTZ R9, -R0, R31 ;  /* 0x0000001f00097221 */ /* 0x000fe20000010100 */
[----:B------:R-:W1:Y:S03]  /*2150*/  MUFU.EX2 R20, R20 ;  /* 0x0000001400147308 */ /* 0x000e660000000800 */
[----:B------:R-:W-:-:S05]  /*2160*/  FMUL.FTZ R9, R9, 1.4426950216293334961 ;  /* 0x3fb8aa3b09097820 */ /* 0x000fca0000410000 */
[----:B------:R-:W2:Y:S01]  /*2170*/  MUFU.EX2 R19, R19 ;  /* 0x0000001300137308 */ /* 0x000ea20000000800 */
[----:B0-----:R-:W-:Y:S02]  /*2180*/  FADD.FTZ R21, R8, R21 ;  /* 0x0000001508157221 */ /* 0x001fe40000010000 */
[----:B------:R-:W-:-:S04]  /*2190*/  FADD.FTZ R8, -R0, R32 ;  /* 0x0000002000087221 */ /* 0x000fc80000010100 */
[----:B------:R-:W-:Y:S01]  /*21a0*/  FMUL.FTZ R8, R8, 1.4426950216293334961 ;  /* 0x3fb8aa3b08087820 */ /* 0x000fe20000410000 */
[----:B------:R-:W0:Y:S01]  /*21b0*/  MUFU.EX2 R18, R18 ;  /* 0x0000001200127308 */ /* 0x000e220000000800 */
[----:B-1----:R-:W-:-:S07]  /*21c0*/  FADD.FTZ R20, R21, R20 ;  /* 0x0000001415147221 */ /* 0x002fce0000010000 */
[----:B------:R-:W1:Y:S01]  /*21d0*/  MUFU.EX2 R10, R10 ;  /* 0x0000000a000a7308 */ /* 0x000e620000000800 */
[----:B--2---:R-:W-:-:S07]  /*21e0*/  FADD.FTZ R19, R20, R19 ;  /* 0x0000001314137221 */ /* 0x004fce0000010000 */
[----:B------:R-:W2:Y:S01]  /*21f0*/  MUFU.EX2 R9, R9 ;  /* 0x0000000900097308 */ /* 0x000ea20000000800 */
[----:B0-----:R-:W-:-:S07]  /*2200*/  FADD.FTZ R18, R19, R18 ;  /* 0x0000001213127221 */ /* 0x001fce0000010000 */
[----:B------:R-:W0:Y:S01]  /*2210*/  MUFU.EX2 R8, R8 ;  /* 0x0000000800087308 */ /* 0x000e220000000800 */
[----:B-1----:R-:W-:Y:S01]  /*2220*/  FADD.FTZ R18, R18, R10 ;  /* 0x0000000a12127221 */ /* 0x002fe20000010000 */
[----:B------:R-:W-:-:S05]  /*2230*/  IABS R10, R3 ;  /* 0x00000003000a7213 */ /* 0x000fca0000000000 */
[----:B------:R-:W-:Y:S01]  /*2240*/  IMAD.IADD R20, R7, 0x1, R10 ;  /* 0x0000000107147824 */ /* 0x000fe200078e020a */
[----:B------:R-:W1:Y:S01]  /*2250*/  I2F.RP R19, R10 ;  /* 0x0000000a00137306 */ /* 0x000e620000209400 */
[----:B--2---:R-:W-:-:S04]  /*2260*/  FADD.FTZ R9, R18, R9 ;  /* 0x0000000912097221 */ /* 0x004fc80000010000 */
[----:B0-----:R-:W-:Y:S01]  /*2270*/  FADD.FTZ R18, R9, R8 ;  /* 0x0000000809127221 */ /* 0x001fe20000010000 */
[----:B------:R-:W-:-:S04]  /*2280*/  IABS R9, c[0x0][0x1c0] ;  /* 0x0000700000097a13 */ /* 0x000fc80000000000 */
[----:B------:R-:W0:Y:S01]  /*2290*/  SHFL.BFLY PT, R8, R18, 0x8, 0x1f ;  /* 0x0d001f0012087f89 */ /* 0x000e2200000e0000 */
[----:B------:R-:W2:Y:S08]  /*22a0*/  I2F.U32.RP R26, R9 ;  /* 0x00000009001a7306 */ /* 0x000eb00000209000 */
[----:B-1----:R-:W1:Y:S08]  /*22b0*/  MUFU.RCP R19, R19 ;  /* 0x0000001300137308 */ /* 0x002e700000001000 */
[----:B--2---:R-:W2:Y:S01]  /*22c0*/  MUFU.RCP R26, R26 ;  /* 0x0000001a001a7308 */ /* 0x004ea20000001000 */
[----:B0-----:R-:W-:Y:S01]  /*22d0*/  FADD.FTZ R8, R18, R8 ;  /* 0x0000000812087221 */ /* 0x001fe20000010000 */
[----:B-1----:R-:W-:-:S04]  /*22e0*/  IADD3 R19, R19, 0xffffffe, RZ ;  /* 0x0ffffffe13137810 */ /* 0x002fc80007ffe0ff */
[----:B------:R-:W0:Y:S02]  /*22f0*/  SHFL.BFLY PT, R18, R8, 0x4, 0x1f ;  /* 0x0c801f0008127f89 */ /* 0x000e2400000e0000 */
[----:B------:R-:W1:Y:S01]  /*2300*/  F2I.FTZ.U32.TRUNC.NTZ R47, R19 ;  /* 0x00000013002f7305 */ /* 0x000e62000021f000 */
[----:B--2---:R-:W-:-:S07]  /*2310*/  IADD3 R26, R26, 0xffffffe, RZ ;  /* 0x0ffffffe1a1a7810 */ /* 0x004fce0007ffe0ff */
[----:B------:R-:W2:Y:S01]  /*2320*/  F2I.FTZ.U32.TRUNC.NTZ R27, R26 ;  /* 0x0000001a001b7305 */ /* 0x000ea2000021f000 */
[----:B-1----:R-:W-:Y:S01]  /*2330*/  IMAD.MOV R21, RZ, RZ, -R47 ;  /* 0x000000ffff157224 */ /* 0x002fe200078e0a2f */
[----:B------:R-:W-:-:S03]  /*2340*/  IABS R19, R20 ;  /* 0x0000001400137213 */ /* 0x000fc60000000000 */
[----:B------:R-:W-:Y:S01]  /*2350*/  IMAD R21, R21, R10, RZ ;  /* 0x0000000a15157224 */ /* 0x000fe200078e02ff */
[----:B------:R-:W-:Y:S01]  /*2360*/  MOV R23, R19 ;  /* 0x0000001300177202 */ /* 0x000fe20000000f00 */
[----:B0-----:R-:W-:Y:S01]  /*2370*/  FADD.FTZ R18, R8, R18 ;  /* 0x0000001208127221 */ /* 0x001fe20000010000 */
[----:B--2---:R-:W-:Y:S01]  /*2380*/  IADD3 R7, RZ, -R27, RZ ;  /* 0x8000001bff077210 */ /* 0x004fe20007ffe0ff */
[----:B------:R-:W-:Y:S01]  /*2390*/  IMAD.HI.U32 R21, R47, R21, R46 ;  /* 0x000000152f157227 */ /* 0x000fe200078e002e */
[----:B------:R-:W-:Y:S02]  /*23a0*/  IABS R8, R3 ;  /* 0x0000000300087213 */ /* 0x000fe40000000000 */
[----:B------:R-:W0:Y:S01]  /*23b0*/  SHFL.BFLY PT, R22, R18, 0x2, 0x1f ;  /* 0x0c401f0012167f89 */ /* 0x000e2200000e0000 */
[----:B------:R-:W-:Y:S01]  /*23c0*/  IMAD R7, R7, R9, RZ ;  /* 0x0000000907077224 */ /* 0x000fe200078e02ff */
[----:B------:R-:W-:Y:S01]  /*23d0*/  IABS R19, c[0x0][0x1c0] ;  /* 0x0000700000137a13 */ /* 0x000fe20000000000 */
[----:B------:R-:W-:-:S02]  /*23e0*/  IMAD.MOV.U32 R26, RZ, RZ, RZ ;  /* 0x000000ffff1a7224 */ /* 0x000fc400078e00ff */
[----:B------:R-:W-:Y:S02]  /*23f0*/  IMAD.MOV R8, RZ, RZ, -R8 ;  /* 0x000000ffff087224 */ /* 0x000fe400078e0a08 */
[----:B------:R-:W-:-:S04]  /*2400*/  IMAD.HI.U32 R21, R21, R23, RZ ;  /* 0x0000001715157227 */ /* 0x000fc800078e00ff */
[----:B------:R-:W-:-:S04]  /*2410*/  IMAD.HI.U32 R7, R27, R7, R26 ;  /* 0x000000071b077227 */ /* 0x000fc800078e001a */
[----:B------:R-:W-:Y:S02]  /*2420*/  IMAD R8, R21, R8, R23 ;  /* 0x0000000815087224 */ /* 0x000fe400078e0217 */
[----:B------:R-:W-:Y:S02]  /*2430*/  IMAD.MOV R19, RZ, RZ, -R19 ;  /* 0x000000ffff137224 */ /* 0x000fe400078e0a13 */
[----:B------:R-:W-:Y:S01]  /*2440*/  IMAD.HI.U32 R7, R7, R23, RZ ;  /* 0x0000001707077227 */ /* 0x000fe200078e00ff */
[----:B------:R-:W-:-:S03]  /*2450*/  ISETP.GT.U32.AND P0, PT, R10, R8, PT ;  /* 0x000000080a00720c */ /* 0x000fc60003f04070 */
[----:B------:R-:W-:Y:S02]  /*2460*/  IMAD R19, R7, R19, R23 ;  /* 0x0000001307137224 */ /* 0x000fe400078e0217 */
[----:B0-----:R-:W-:-:S03]  /*2470*/  FADD.FTZ R22, R18, R22 ;  /* 0x0000001612167221 */ /* 0x001fc60000010000 */
[----:B------:R-:W-:Y:S02]  /*2480*/  ISETP.GT.U32.AND P5, PT, R9, R19, PT ;  /* 0x000000130900720c */ /* 0x000fe40003fa4070 */
[----:B------:R-:W0:Y:S03]  /*2490*/  SHFL.BFLY PT, R18, R22, 0x1, 0x1f ;  /* 0x0c201f0016127f89 */ /* 0x000e2600000e0000 */
[-C--:B------:R-:W-:Y:S02]  /*24a0*/  @!P0 IADD3 R8, R8, -R10.reuse, RZ ;  /* 0x8000000a08088210 */ /* 0x080fe40007ffe0ff */
[----:B------:R-:W-:Y:S02]  /*24b0*/  @!P0 IADD3 R21, R21, 0x1, RZ ;  /* 0x0000000115158810 */ /* 0x000fe40007ffe0ff */
[-C--:B------:R-:W-:Y:S02]  /*24c0*/  ISETP.GE.U32.AND P4, PT, R8, R10.reuse, PT ;  /* 0x0000000a0800720c */ /* 0x080fe40003f86070 */
[----:B------:R-:W-:-:S02]  /*24d0*/  LOP3.LUT R8, R20, R10, RZ, 0x3c, !PT ;  /* 0x0000000a14087212 */ /* 0x000fc400078e3cff */
[----:B------:R-:W-:Y:S01]  /*24e0*/  @!P5 IMAD.IADD R19, R19, 0x1, -R9 ;  /* 0x000000011313d824 */ /* 0x000fe200078e0a09 */
[----:B------:R-:W-:Y:S02]  /*24f0*/  LOP3.LUT R20, R20, c[0x0][0x1c0], RZ, 0x3c, !PT ;  /* 0x0000700014147a12 */ /* 0x000fe400078e3cff */
[----:B------:R-:W-:Y:S02]  /*2500*/  ISETP.GE.AND P3, PT, R8, RZ, PT ;  /* 0x000000ff0800720c */ /* 0x000fe40003f66270 */
[----:B------:R-:W-:Y:S01]  /*2510*/  ISETP.GE.U32.AND P1, PT, R19, R9, PT ;  /* 0x000000091300720c */ /* 0x000fe20003f26070 */
[----:B------:R-:W1:Y:S01]  /*2520*/  S2R R8, SR_TID.X ;  /* 0x0000000000087919 */ /* 0x000e620000002100 */
[----:B------:R-:W-:Y:S02]  /*2530*/  ISETP.GT.AND P0, PT, R3, RZ, PT ;  /* 0x000000ff0300720c */ /* 0x000fe40003f04270 */
[----:B------:R-:W-:Y:S02]  /*2540*/  @!P5 IADD3 R7, R7, 0x1, RZ ;  /* 0x000000010707d810 */ /* 0x000fe40007ffe0ff */
[----:B------:R-:W-:Y:S01]  /*2550*/  ISETP.GE.AND P2, PT, R20, RZ, PT ;  /* 0x000000ff1400720c */ /* 0x000fe20003f46270 */
[----:B0-----:R-:W-:Y:S01]  /*2560*/  FADD.FTZ R18, R22, R18 ;  /* 0x0000001216127221 */ /* 0x001fe20000010000 */
[----:B------:R-:W-:-:S02]  /*2570*/  @P4 IADD3 R21, R21, 0x1, RZ ;  /* 0x0000000115154810 */ /* 0x000fc40007ffe0ff */
[----:B------:R-:W-:-:S03]  /*2580*/  ISETP.GT.AND P4, PT, R4, RZ, PT ;  /* 0x000000ff0400720c */ /* 0x000fc60003f84270 */
[----:B------:R-:W-:Y:S01]  /*2590*/  @P1 IADD3 R7, R7, 0x1, RZ ;  /* 0x0000000107071810 */ /* 0x000fe20007ffe0ff */
[----:B------:R-:W-:Y:S01]  /*25a0*/  @!P3 IMAD.MOV R21, RZ, RZ, -R21 ;  /* 0x000000ffff15b224 */ /* 0x000fe200078e0a15 */
[----:B------:R-:W-:Y:S02]  /*25b0*/  SHF.R.S32.HI R22, RZ, 0x1f, R3 ;  /* 0x0000001fff167819 */ /* 0x000fe40000011403 */
[----:B------:R-:W-:Y:S02]  /*25c0*/  FSETP.NE.FTZ.AND P1, PT, R18, RZ, PT ;  /* 0x000000ff1200720b */ /* 0x000fe40003f35000 */
[C---:B------:R-:W-:Y:S02]  /*25d0*/  ISETP.NE.AND P5, PT, R3.reuse, RZ, PT ;  /* 0x000000ff0300720c */ /* 0x040fe40003fa5270 */
[----:B------:R-:W-:Y:S01]  /*25e0*/  LEA.HI.SX32 R9, R3, 0x1, 0x1 ;  /* 0x0000000103097811 */ /* 0x000fe200078f0aff */
[----:B------:R-:W-:Y:S01]  /*25f0*/  @!P0 IMAD.MOV R9, RZ, RZ, R22 ;  /* 0x000000ffff098224 */ /* 0x000fe200078e0216 */
[----:B------:R-:W-:-:S02]  /*2600*/  ISETP.NE.AND P0, PT, RZ, c[0x0][0x1c0], PT ;  /* 0x00007000ff007a0c */ /* 0x000fc40003f05270 */
[----:B------:R-:W-:Y:S02]  /*2610*/  SHF.R.S32.HI R19, RZ, 0x1f, R4 ;  /* 0x0000001fff137819 */ /* 0x000fe40000011404 */
[----:B------:R-:W-:Y:S02]  /*2620*/  @!P2 IADD3 R7, -R7, RZ, RZ ;  /* 0x000000ff0707a210 */ /* 0x000fe40007ffe1ff */
[----:B-1----:R-:W-:Y:S01]  /*2630*/  LOP3.LUT P2, RZ, R8, 0xf, RZ, 0xc0, !PT ;  /* 0x0000000f08ff7812 */ /* 0x002fe2000784c0ff */
[----:B------:R-:W0:Y:S01]  /*2640*/  @P1 MUFU.LG2 R18, R18 ;  /* 0x0000001200121308 */ /* 0x000e220000000c00 */
[----:B------:R-:W-:Y:S02]  /*2650*/  LEA.HI.SX32 R20, R4, 0x1, 0x1 ;  /* 0x0000000104147811 */ /* 0x000fe400078f0aff */
[----:B------:R-:W-:Y:S01]  /*2660*/  @!P4 IADD3 R20, R19, RZ, RZ ;  /* 0x000000ff1314c210 */ /* 0x000fe20007ffe0ff */
[----:B------:R-:W-:Y:S01]  /*2670*/  IMAD.MOV.U32 R19, RZ, RZ, c[0x0][0x214] ;  /* 0x00008500ff137624 */ /* 0x000fe200078e00ff */
[----:B------:R-:W-:-:S02]  /*2680*/  ISETP.GT.OR P2, PT, R8, 0x7f, P2 ;  /* 0x0000007f0800780c */ /* 0x000fc40001744670 */
[----:B------:R-:W-:Y:S02]  /*2690*/  ISETP.NE.AND P3, PT, RZ, UR4, PT ;  /* 0x00000004ff007c0c */ /* 0x000fe4000bf65270 */
[----:B------:R-:W-:Y:S02]  /*26a0*/  @!P5 LOP3.LUT R21, RZ, R10, RZ, 0x33, !PT ;  /* 0x0000000aff15d212 */ /* 0x000fe400078e33ff */
[----:B------:R-:W-:Y:S02]  /*26b0*/  SEL R10, R19, 0x1, !P3 ;  /* 0x00000001130a7807 */ /* 0x000fe40005800000 */
[----:B------:R-:W-:Y:S02]  /*26c0*/  @!P0 LOP3.LUT R7, RZ, c[0x0][0x1c0], RZ, 0x33, !PT ;  /* 0x00007000ff078a12 */ /* 0x000fe400078e33ff */
[----:B------:R-:W-:Y:S01]  /*26d0*/  ISETP.LT.U32.AND P0, PT, R44, R21, PT ;  /* 0x000000152c00720c */ /* 0x000fe20003f01070 */
[-C--:B------:R-:W-:Y:S01]  /*26e0*/  IMAD R6, R6, R10.reuse, RZ ;  /* 0x0000000a06067224 */ /* 0x080fe200078e02ff */
[----:B------:R-:W-:Y:S01]  /*26f0*/  SHF.R.S32.HI R19, RZ, 0x1f, R21 ;  /* 0x0000001fff137819 */ /* 0x000fe20000011415 */
[----:B------:R-:W-:-:S02]  /*2700*/  IMAD R8, R7, R10, RZ ;  /* 0x0000000a07087224 */ /* 0x000fc400078e02ff */
[----:B------:R-:W-:Y:S01]  /*2710*/  IMAD R7, R6, R20, RZ ;  /* 0x0000001406077224 */ /* 0x000fe200078e02ff */
[----:B------:R-:W-:Y:S01]  /*2720*/  ISETP.LT.AND.EX P0, PT, R45, R19, PT, P0 ;  /* 0x000000132d00720c */ /* 0x000fe20003f01300 */
[----:B------:R-:W-:Y:S02]  /*2730*/  IMAD R8, R9, R8, RZ ;  /* 0x0000000809087224 */ /* 0x000fe400078e02ff */
[----:B0-----:R-:W-:Y:S01]  /*2740*/  @P1 FFMA.FTZ R30, R18, 0.69314718246459960938, R0 ;  /* 0x3f317218121e1823 */ /* 0x001fe20000010000 */
[----:B------:R-:W-:Y:S02]  /*2750*/  SEL R10, R44, R21, P0 ;  /* 0x000000152c0a7207 */ /* 0x000fe40000000000 */
[----:B------:R-:W-:Y:S01]  /*2760*/  SEL R9, R45, R19, P0 ;  /* 0x000000132d097207 */ /* 0x000fe20000000000 */
[----:B------:R-:W-:Y:S05]  /*2770*/  @P2 BRA `(.L_x_15) ;  /* 0x00001d1000002947 */ /* 0x000fea0003800000 */
[----:B------:R-:W-:Y:S01]  /*2780*/  ULDC.U8 UR4, c[0x0][0x328] ;  /* 0x0000ca0000047ab9 */ /* 0x000fe20000000000 */
[----:B------:R-:W-:Y:S02]  /*2790*/  IADD3 R44, P0, R15, UR7, RZ ;  /* 0x000000070f2c7c10 */ /* 0x000fe4000ff1e0ff */
[----:B------:R-:W-:-:S02]  /*27a0*/  ISETP.NE.AND P1, PT, RZ, UR4, PT ;  /* 0x00000004ff007c0c */ /* 0x000fc4000bf25270 */
[----:B------:R-:W-:-:S11]  /*27b0*/  LEA.HI.X.SX32 R45, R15, UR6, 0x1, P0 ;  /* 0x000000060f2d7c11 */ /* 0x000fd600080f0eff */
[----:B------:R-:W-:Y:S05]  /*27c0*/  @!P1 BRA `(.L_x_16) ;  /* 0x00001c9000009947 */ /* 0x000fea0003800000 */
[----:B------:R-:W-:Y:S01]  /*27d0*/  ISETP.GE.U32.AND P1, PT, R44, R28, PT ;  /* 0x0000001c2c00720c */ /* 0x000fe20003f26070 */
[----:B------:R-:W-:-:S03]  /*27e0*/  IMAD.MOV.U32 R6, RZ, RZ, c[0x0][0x1c0] ;  /* 0x00007000ff067624 */ /* 0x000fc600078e00ff */
[----:B------:R-:W-:Y:S02]  /*27f0*/  ISETP.GE.AND.EX P1, PT, R45, R5, PT, P1 ;  /* 0x000000052d00720c */ /* 0x000fe40003f26310 */
[----:B------:R-:W-:Y:S02]  /*2800*/  ISETP.LT.U32.AND P0, PT, R6, 0x1, PT ;  /* 0x000000010600780c */ /* 0x000fe40003f01070 */
[----:B------:R-:W-:-:S04]  /*2810*/  SHF.R.S32.HI R0, RZ, 0x1f, R6 ;  /* 0x0000001fff007819 */ /* 0x000fc80000011406 */
[----:B------:R-:W-:-:S04]  /*2820*/  ISETP.LT.AND.EX P0, PT, R0, RZ, PT, P0 ;  /* 0x000000ff0000720c */ /* 0x000fc80003f01300 */
[----:B------:R-:W-:Y:S02]  /*2830*/  SEL R6, R6, 0x1, P0 ;  /* 0x0000000106067807 */ /* 0x000fe40000000000 */
[----:B------:R-:W-:Y:S01]  /*2840*/  SEL R5, R0, RZ, P0 ;  /* 0x000000ff00057207 */ /* 0x000fe20000000000 */
[----:B------:R-:W-:Y:S05]  /*2850*/  @P1 BRA `(.L_x_15) ;  /* 0x00001c3000001947 */ /* 0x000fea0003800000 */
[----:B------:R-:W-:Y:S01]  /*2860*/  IADD3 R0, P1, R6, 0x1, RZ ;  /* 0x0000000106007810 */ /* 0x000fe20007f3e0ff */
[----:B------:R-:W-:Y:S03]  /*2870*/  BSSY B0, `(.L_x_17) ;  /* 0x0000036000007945 */ /* 0x000fe60003800000 */
[----:B------:R-:W-:Y:S01]  /*2880*/  ISETP.GE.U32.AND P0, PT, R0, 0x3, PT ;  /* 0x000000030000780c */ /* 0x000fe20003f06070 */
[----:B------:R-:W-:-:S05]  /*2890*/  IMAD.X R0, RZ, RZ, R5, P1 ;  /* 0x000000ffff007224 */ /* 0x000fca00008e0605 */
[----:B------:R-:W-:-:S04]  /*28a0*/  ISETP.GE.U32.AND.EX P0, PT, R0, RZ, PT, P0 ;  /* 0x000000ff0000720c */ /* 0x000fc80003f06100 */
[----:B------:R-:W-:Y:S02]  /*28b0*/  SEL R0, R5, RZ, !P0 ;  /* 0x000000ff05007207 */ /* 0x000fe40004000000 */
[----:B------:R-:W-:-:S03]  /*28c0*/  SEL R18, R6, RZ, !P0 ;  /* 0x000000ff06127207 */ /* 0x000fc60004000000 */
[-C--:B------:R-:W-:Y:S02]  /*28d0*/  IMAD R0, R0, R40.reuse, RZ ;  /* 0x0000002800007224 */ /* 0x080fe400078e02ff */
[----:B------:R-:W-:-:S04]  /*28e0*/  IMAD.WIDE.U32 R20, R18, R40, RZ ;  /* 0x0000002812147225 */ /* 0x000fc800078e00ff */
[----:B------:R-:W-:Y:S02]  /*28f0*/  IMAD R0, R18, R2, R0 ;  /* 0x0000000212007224 */ /* 0x000fe400078e0200 */
[----:B------:R-:W-:-:S03]  /*2900*/  IMAD.WIDE.U32 R48, R20, R6, RZ ;  /* 0x0000000614307225 */ /* 0x000fc600078e00ff */
[----:B------:R-:W-:-:S05]  /*2910*/  IADD3 R0, R21, R0, RZ ;  /* 0x0000000015007210 */ /* 0x000fca0007ffe0ff */
[----:B------:R-:W-:-:S04]  /*2920*/  IMAD R19, R0, R6, RZ ;  /* 0x0000000600137224 */ /* 0x000fc800078e02ff */
[----:B------:R-:W-:-:S04]  /*2930*/  IMAD R19, R5, R20, R19 ;  /* 0x0000001405137224 */ /* 0x000fc800078e0213 */
[----:B------:R-:W-:-:S05]  /*2940*/  IMAD.IADD R19, R49, 0x1, R19 ;  /* 0x0000000131137824 */ /* 0x000fca00078e0213 */
        /* <DEDUP_REMOVED lines=9> */
[-C--:B------:R-:W-:Y:S02]  /*29e0*/  IADD3 R20, P0, RZ, -R0.reuse, RZ ;  /* 0x80000000ff147210 */ /* 0x080fe40007f1e0ff */
[----:B------:R-:W-:Y:S02]  /*29f0*/  MOV R50, R0 ;  /* 0x0000000000327202 */ /* 0x000fe40000000f00 */
[-C--:B------:R-:W-:Y:S01]  /*2a00*/  IADD3.X R18, RZ, ~R21.reuse, RZ, P0, !PT ;  /* 0x80000015ff127210 */ /* 0x080fe200007fe4ff */
[----:B------:R-:W-:Y:S01]  /*2a10*/  IMAD.WIDE.U32 R44, R48, R20, R44 ;  /* 0x00000014302c7225 */ /* 0x000fe200078e002c */
[----:B------:R-:W-:-:S03]  /*2a20*/  MOV R51, R21 ;  /* 0x0000001500337202 */ /* 0x000fc60000000f00 */
[----:B------:R-:W-:-:S04]  /*2a30*/  IMAD R18, R18, R48, RZ ;  /* 0x0000003012127224 */ /* 0x000fc800078e02ff */
[----:B------:R-:W-:Y:S01]  /*2a40*/  IMAD R18, R19, R20, R18 ;  /* 0x0000001413127224 */ /* 0x000fe200078e0212 */
[----:B------:R-:W-:-:S04]  /*2a50*/  MOV R19, R44 ;  /* 0x0000002c00137202 */ /* 0x000fc80000000f00 */
[----:B------:R-:W-:Y:S01]  /*2a60*/  IADD3 R18, R45, R18, RZ ;  /* 0x000000122d127210 */ /* 0x000fe20007ffe0ff */
[----:B------:R-:W-:Y:S05]  /*2a70*/  BRA `(.L_x_19) ;  /* 0x0000015000007947 */ /* 0x000fea0003800000 */
.L_x_18:
[----:B------:R-:W0:Y:S01]  /*2a80*/  I2F.U32.RP R18, R48 ;  /* 0x0000003000127306 */ /* 0x000e220000209000 */
[----:B------:R-:W-:Y:S01]  /*2a90*/  ISETP.NE.U32.AND P0, PT, R48, RZ, PT ;  /* 0x000000ff3000720c */ /* 0x000fe20003f05070 */
[----:B------:R-:W-:-:S06]  /*2aa0*/  IMAD.MOV.U32 R51, RZ, RZ, RZ ;  /* 0x000000ffff337224 */ /* 0x000fcc00078e00ff */
        /* <DEDUP_REMOVED lines=16> */
[----:B------:R-:W-:-:S05]  /*2bb0*/  IADD3 R19, -R50, RZ, RZ ;  /* 0x000000ff32137210 */ /* 0x000fca0007ffe1ff */
[----:B------:R-:W-:Y:S02]  /*2bc0*/  IMAD R19, R48, R19, R44 ;  /* 0x0000001330137224 */ /* 0x000fe400078e022c */
.L_x_19:
[----:B------:R-:W-:Y:S05]  /*2bd0*/  BSYNC B0 ;  /* 0x0000000000007941 */ /* 0x000fea0003800000 */
.L_x_17:
[----:B------:R-:W-:Y:S01]  /*2be0*/  LOP3.LUT R0, R18, R2, RZ, 0xfc, !PT ;  /* 0x0000000212007212 */ /* 0x000fe200078efcff */
[----:B------:R-:W-:Y:S03]  /*2bf0*/  BSSY B0, `(.L_x_20) ;  /* 0x000002a000007945 */ /* 0x000fe60003800000 */
[----:B------:R-:W-:-:S13]  /*2c00*/  ISETP.NE.U32.AND P0, PT, R0, RZ, PT ;  /* 0x000000ff0000720c */ /* 0x000fda0003f05070 */
[----:B------:R-:W-:Y:S05]  /*2c10*/  @!P0 BRA `(.L_x_21) ;  /* 0x0000011000008947 */ /* 0x000fea0003800000 */
[----:B------:R-:W-:Y:S01]  /*2c20*/  IMAD.MOV.U32 R27, RZ, RZ, R19 ;  /* 0x000000ffff1b7224 */ /* 0x000fe200078e0013 */
[----:B------:R-:W-:Y:S01]  /*2c30*/  MOV R24, R40 ;  /* 0x0000002800187202 */ /* 0x000fe20000000f00 */
[----:B------:R-:W-:Y:S01]  /*2c40*/  IMAD.MOV.U32 R23, RZ, RZ, R2 ;  /* 0x000000ffff177224 */ /* 0x000fe200078e0002 */
[----:B------:R-:W-:Y:S02]  /*2c50*/  MOV R22, 0x2c70 ;  /* 0x00002c7000167802 */ /* 0x000fe40000000f00 */
[----:B------:R-:W-:Y:S05]  /*2c60*/  CALL.REL.NOINC `($__internal_0_$__cuda_sm20_div_s64) ;  /* 0x000025f000007944 */ /* 0x000fea0003c00000 */
[----:B------:R-:W-:Y:S02]  /*2c70*/  IADD3 R22, P0, RZ, -R0, RZ ;  /* 0x80000000ff167210 */ /* 0x000fe40007f1e0ff */
[----:B------:R-:W-:Y:S02]  /*2c80*/  LOP3.LUT R19, R19, R18, RZ, 0x3c, !PT ;  /* 0x0000001213137212 */ /* 0x000fe400078e3cff */
[----:B------:R-:W-:Y:S01]  /*2c90*/  MOV R44, R0 ;  /* 0x00000000002c7202 */ /* 0x000fe20000000f00 */
[----:B------:R-:W-:Y:S01]  /*2ca0*/  IMAD.X R20, RZ, RZ, ~R21, P0 ;  /* 0x000000ffff147224 */ /* 0x000fe200000e0e15 */
[C---:B------:R-:W-:Y:S02]  /*2cb0*/  LOP3.LUT R18, R19.reuse, R18, RZ, 0x3c, !PT ;  /* 0x0000001213127212 */ /* 0x040fe400078e3cff */
[----:B------:R-:W-:Y:S01]  /*2cc0*/  MOV R45, R21 ;  /* 0x00000015002d7202 */ /* 0x000fe20000000f00 */
[----:B------:R-:W-:Y:S01]  /*2cd0*/  IMAD R20, R20, R40, RZ ;  /* 0x0000002814147224 */ /* 0x000fe200078e02ff */
[----:B------:R-:W-:-:S03]  /*2ce0*/  LOP3.LUT R19, R19, R18, RZ, 0x3c, !PT ;  /* 0x0000001213137212 */ /* 0x000fc600078e3cff */
[-C--:B------:R-:W-:Y:S02]  /*2cf0*/  IMAD R2, R2, R22.reuse, R20 ;  /* 0x0000001602027224 */ /* 0x080fe400078e0214 */
[----:B------:R-:W-:-:S04]  /*2d00*/  IMAD.WIDE.U32 R40, R40, R22, R18 ;  /* 0x0000001628287225 */ /* 0x000fc800078e0012 */
[----:B------:R-:W-:Y:S01]  /*2d10*/  IMAD.IADD R2, R41, 0x1, R2 ;  /* 0x0000000129027824 */ /* 0x000fe200078e0202 */
[----:B------:R-:W-:Y:S05]  /*2d20*/  BRA `(.L_x_22) ;  /* 0x0000016000007947 */ /* 0x000fea0003800000 */
.L_x_21:
[----:B------:R-:W0:Y:S01]  /*2d30*/  I2F.U32.RP R20, R40 ;  /* 0x0000002800147306 */ /* 0x000e220000209000 */
[----:B------:R-:W-:Y:S01]  /*2d40*/  ISETP.NE.U32.AND P0, PT, R40, RZ, PT ;  /* 0x000000ff2800720c */ /* 0x000fe20003f05070 */
[----:B------:R-:W-:Y:S01]  /*2d50*/  IMAD.MOV.U32 R45, RZ, RZ, RZ ;  /* 0x000000ffff2d7224 */ /* 0x000fe200078e00ff */
[----:B------:R-:W-:-:S05]  /*2d60*/  MOV R2, RZ ;  /* 0x000000ff00027202 */ /* 0x000fca0000000f00 */
[----:B0-----:R-:W0:Y:S02]  /*2d70*/  MUFU.RCP R20, R20 ;  /* 0x0000001400147308 */ /* 0x001e240000001000 */
[----:B0-----:R-:W-:-:S06]  /*2d80*/  IADD3 R20, R20, 0xffffffe, RZ ;  /* 0x0ffffffe14147810 */ /* 0x001fcc0007ffe0ff */
[----:B------:R0:W1:Y:S02]  /*2d90*/  F2I.FTZ.U32.TRUNC.NTZ R21, R20 ;  /* 0x0000001400157305 */ /* 0x000064000021f000 */
[----:B0-----:R-:W-:Y:S01]  /*2da0*/  HFMA2.MMA R20, -RZ, RZ, 0, 0 ;  /* 0x00000000ff147435 */ /* 0x001fe200000001ff */
[----:B-1----:R-:W-:-:S04]  /*2db0*/  IMAD.MOV R0, RZ, RZ, -R21 ;  /* 0x000000ffff007224 */ /* 0x002fc800078e0a15 */
[----:B------:R-:W-:-:S05]  /*2dc0*/  IMAD R0, R0, R40, RZ ;  /* 0x0000002800007224 */ /* 0x000fca00078e02ff */
[----:B------:R-:W-:-:S06]  /*2dd0*/  IMAD.HI.U32 R0, R21, R0, R20 ;  /* 0x0000000015007227 */ /* 0x000fcc00078e0014 */
[----:B------:R-:W-:-:S04]  /*2de0*/  IMAD.HI.U32 R44, R0, R19, RZ ;  /* 0x00000013002c7227 */ /* 0x000fc800078e00ff */
[----:B------:R-:W-:-:S04]  /*2df0*/  IMAD.MOV R0, RZ, RZ, -R44 ;  /* 0x000000ffff007224 */ /* 0x000fc800078e0a2c */
[----:B------:R-:W-:-:S05]  /*2e00*/  IMAD R0, R40, R0, R19 ;  /* 0x0000000028007224 */ /* 0x000fca00078e0213 */
[----:B------:R-:W-:-:S13]  /*2e10*/  ISETP.GE.U32.AND P2, PT, R0, R40, PT ;  /* 0x000000280000720c */ /* 0x000fda0003f46070 */
[-C--:B------:R-:W-:Y:S02]  /*2e20*/  @P2 IADD3 R0, R0, -R40.reuse, RZ ;  /* 0x8000002800002210 */ /* 0x080fe40007ffe0ff */
[----:B------:R-:W-:Y:S02]  /*2e30*/  @P2 IADD3 R44, R44, 0x1, RZ ;  /* 0x000000012c2c2810 */ /* 0x000fe40007ffe0ff */
[----:B------:R-:W-:-:S13]  /*2e40*/  ISETP.GE.U32.AND P1, PT, R0, R40, PT ;  /* 0x000000280000720c */ /* 0x000fda0003f26070 */
[----:B------:R-:W-:Y:S02]  /*2e50*/  @P1 IADD3 R44, R44, 0x1, RZ ;  /* 0x000000012c2c1810 */ /* 0x000fe40007ffe0ff */
[----:B------:R-:W-:-:S05]  /*2e60*/  @!P0 LOP3.LUT R44, RZ, R40, RZ, 0x33, !PT ;  /* 0x00000028ff2c8212 */ /* 0x000fca00078e33ff */
[----:B------:R-:W-:-:S04]  /*2e70*/  IMAD.MOV R0, RZ, RZ, -R44 ;  /* 0x000000ffff007224 */ /* 0x000fc800078e0a2c */
[----:B------:R-:W-:Y:S02]  /*2e80*/  IMAD R40, R40, R0, R19 ;  /* 0x0000000028287224 */ /* 0x000fe400078e0213 */
.L_x_22:
[----:B------:R-:W-:Y:S05]  /*2e90*/  BSYNC B0 ;  /* 0x0000000000007941 */ /* 0x000fea0003800000 */
.L_x_20:
[----:B------:R-:W-:Y:S01]  /*2ea0*/  LOP3.LUT R0, R45, R5, RZ, 0xfc, !PT ;  /* 0x000000052d007212 */ /* 0x000fe200078efcff */
[----:B------:R-:W-:Y:S01]  /*2eb0*/  IMAD.MOV.U32 R26, RZ, RZ, c[0x0][0x210] ;  /* 0x00008400ff1a7624 */ /* 0x000fe200078e00ff */
[----:B------:R-:W-:Y:S02]  /*2ec0*/  BSSY B0, `(.L_x_23) ;  /* 0x000002b000007945 */ /* 0x000fe40003800000 */
[----:B------:R-:W-:Y:S02]  /*2ed0*/  ISETP.NE.U32.AND P0, PT, R0, RZ, PT ;  /* 0x000000ff0000720c */ /* 0x000fe40003f05070 */
[----:B------:R-:W-:-:S11]  /*2ee0*/  SEL R26, R26, 0x1, P3 ;  /* 0x000000011a1a7807 */ /* 0x000fd60001800000 */
[----:B------:R-:W-:Y:S05]  /*2ef0*/  @!P0 BRA `(.L_x_24) ;  /* 0x0000011000008947 */ /* 0x000fea0003800000 */
[----:B------:R-:W-:Y:S01]  /*2f00*/  IMAD.MOV.U32 R27, RZ, RZ, R44 ;  /* 0x000000ffff1b7224 */ /* 0x000fe200078e002c */
[----:B------:R-:W-:Y:S01]  /*2f10*/  MOV R24, R6 ;  /* 0x0000000600187202 */ /* 0x000fe20000000f00 */
[----:B------:R-:W-:Y:S01]  /*2f20*/  IMAD.MOV.U32 R18, RZ, RZ, R45 ;  /* 0x000000ffff127224 */ /* 0x000fe200078e002d */
[----:B------:R-:W-:Y:S02]  /*2f30*/  MOV R23, R5 ;  /* 0x0000000500177202 */ /* 0x000fe40000000f00 */
[----:B------:R-:W-:Y:S02]  /*2f40*/  MOV R22, 0x2f60 ;  /* 0x00002f6000167802 */ /* 0x000fe40000000f00 */
[----:B------:R-:W-:Y:S05]  /*2f50*/  CALL.REL.NOINC `($__internal_0_$__cuda_sm20_div_s64) ;  /* 0x0000230000007944 */ /* 0x000fea0003c00000 */
[----:B------:R-:W-:Y:S01]  /*2f60*/  IADD3 R19, P0, RZ, -R0, RZ ;  /* 0x80000000ff137210 */ /* 0x000fe20007f1e0ff */
[----:B------:R-:W-:Y:S01]  /*2f70*/  IMAD.MOV.U32 R20, RZ, RZ, R0 ;  /* 0x000000ffff147224 */ /* 0x000fe200078e0000 */
[----:B------:R-:W-:Y:S02]  /*2f80*/  MOV R22, R44 ;  /* 0x0000002c00167202 */ /* 0x000fe40000000f00 */
[----:B------:R-:W-:Y:S02]  /*2f90*/  IADD3.X R18, RZ, ~R21, RZ, P0, !PT ;  /* 0x80000015ff127210 */ /* 0x000fe400007fe4ff */
[----:B------:R-:W-:-:S03]  /*2fa0*/  MOV R23, R45 ;  /* 0x0000002d00177202 */ /* 0x000fc60000000f00 */
[----:B------:R-:W-:Y:S02]  /*2fb0*/  IMAD R18, R18, R6, RZ ;  /* 0x0000000612127224 */ /* 0x000fe400078e02ff */
[----:B------:R-:W-:-:S04]  /*2fc0*/  IMAD.WIDE.U32 R22, R6, R19, R22 ;  /* 0x0000001306167225 */ /* 0x000fc800078e0016 */
[----:B------:R-:W-:Y:S02]  /*2fd0*/  IMAD R5, R5, R19, R18 ;  /* 0x0000001305057224 */ /* 0x000fe400078e0212 */
[----:B------:R-:W-:-:S03]  /*2fe0*/  IMAD.MOV.U32 R44, RZ, RZ, R22 ;  /* 0x000000ffff2c7224 */ /* 0x000fc600078e0016 */
[----:B------:R-:W-:Y:S01]  /*2ff0*/  IADD3 R5, R23, R5, RZ ;  /* 0x0000000517057210 */ /* 0x000fe20007ffe0ff */
[----:B------:R-:W-:Y:S05]  /*3000*/  BRA `(.L_x_25) ;  /* 0x0000016000007947 */ /* 0x000fea0003800000 */
.L_x_24:
        /* <DEDUP_REMOVED lines=22> */
.L_x_25:
[----:B------:R-:W-:Y:S05]  /*3170*/  BSYNC B0 ;  /* 0x0000000000007941 */ /* 0x000fea0003800000 */
.L_x_23:
[-C--:B------:R-:W-:Y:S01]  /*3180*/  IMAD R0, R43, R17.reuse, RZ ;  /* 0x000000112b007224 */ /* 0x080fe200078e02ff */
[----:B------:R-:W-:Y:S01]  /*3190*/  ULDC.U8 UR10, c[0x0][0x329] ;  /* 0x0000ca40000a7ab9 */ /* 0x000fe20000000000 */
[C---:B------:R-:W-:Y:S01]  /*31a0*/  IMAD.WIDE.U32 R48, R42.reuse, R17, RZ ;  /* 0x000000112a307225 */ /* 0x040fe200078e00ff */
[----:B------:R-:W-:Y:S01]  /*31b0*/  UISETP.NE.AND UP0, UPT, UR10, URZ, UPT ;  /* 0x0000003f0a00728c */ /* 0x000fe2000bf05270 */
[----:B------:R-:W-:Y:S01]  /*31c0*/  BSSY B0, `(.L_x_26) ;  /* 0x0000046000007945 */ /* 0x000fe20003800000 */
[----:B------:R-:W-:Y:S01]  /*31d0*/  ULDC.64 UR4, c[0x0][0x210] ;  /* 0x0000840000047ab9 */ /* 0x000fe20000000a00 */
[----:B------:R-:W-:Y:S01]  /*31e0*/  IMAD R0, R42, R16, R0 ;  /* 0x000000102a007224 */ /* 0x000fe200078e0200 */
[----:B------:R-:W-:Y:S01]  /*31f0*/  UIMAD UR4, UR4, UR5, URZ ;  /* 0x00000005040472a4 */ /* 0x000fe2000f8e023f */
[----:B------:R-:W-:Y:S01]  /*3200*/  IMAD R2, R2, R26, RZ ;  /* 0x0000001a02027224 */ /* 0x000fe200078e02ff */
[----:B------:R-:W-:Y:S02]  /*3210*/  USEL UR5, UR5, 0x1, !UP0 ;  /* 0x0000000105057887 */ /* 0x000fe4000c000000 */
[----:B------:R-:W-:Y:S01]  /*3220*/  IADD3 R0, R49, R0, RZ ;  /* 0x0000000031007210 */ /* 0x000fe20007ffe0ff */
[----:B------:R-:W-:Y:S01]  /*3230*/  USHF.R.S32.HI UR11, URZ, 0x1f, UR4 ;  /* 0x0000001f3f0b7899 */ /* 0x000fe20008011404 */
[----:B------:R-:W-:Y:S01]  /*3240*/  IMAD R6, R5, UR4, RZ ;  /* 0x0000000405067c24 */ /* 0x000fe2000f8e02ff */
[----:B------:R-:W-:Y:S01]  /*3250*/  USHF.R.S32.HI UR10, URZ, 0x1f, UR5 ;  /* 0x0000001f3f0a7899 */ /* 0x000fe20008011405 */
[----:B------:R-:W-:-:S02]  /*3260*/  IMAD R5, R21, UR5, RZ ;  /* 0x0000000515057c24 */ /* 0x000fc4000f8e02ff */
[----:B------:R-:W-:Y:S01]  /*3270*/  IMAD R19, R0, R14, RZ ;  /* 0x0000000e00137224 */ /* 0x000fe200078e02ff */
[----:B------:R-:W-:Y:S01]  /*3280*/  SHF.R.S32.HI R0, RZ, 0x1f, R26 ;  /* 0x0000001fff007819 */ /* 0x000fe2000001141a */
[----:B------:R-:W-:Y:S02]  /*3290*/  IMAD R6, R44, UR11, R6 ;  /* 0x0000000b2c067c24 */ /* 0x000fe4000f8e0206 */
[----:B------:R-:W-:Y:S02]  /*32a0*/  IMAD R19, R13, R48, R19 ;  /* 0x000000300d137224 */ /* 0x000fe400078e0213 */
[----:B------:R-:W-:-:S04]  /*32b0*/  IMAD.WIDE.U32 R48, R48, R14, RZ ;  /* 0x0000000e30307225 */ /* 0x000fc800078e00ff */
[----:B------:R-:W-:Y:S01]  /*32c0*/  IMAD R2, R0, R40, R2 ;  /* 0x0000002800027224 */ /* 0x000fe200078e0202 */
[----:B------:R-:W-:Y:S01]  /*32d0*/  IADD3 R19, R49, R19, RZ ;  /* 0x0000001331137210 */ /* 0x000fe20007ffe0ff */
[----:B------:R-:W-:-:S03]  /*32e0*/  IMAD.WIDE.U32 R40, R40, R26, RZ ;  /* 0x0000001a28287225 */ /* 0x000fc600078e00ff */
[----:B------:R-:W-:Y:S01]  /*32f0*/  LOP3.LUT R0, R51, R19, RZ, 0xfc, !PT ;  /* 0x0000001333007212 */ /* 0x000fe200078efcff */
[----:B------:R-:W-:Y:S01]  /*3300*/  IMAD.WIDE.U32 R44, R44, UR4, RZ ;  /* 0x000000042c2c7c25 */ /* 0x000fe2000f8e00ff */
[----:B------:R-:W-:Y:S02]  /*3310*/  IADD3 R2, R41, R2, RZ ;  /* 0x0000000229027210 */ /* 0x000fe40007ffe0ff */
[----:B------:R-:W-:Y:S01]  /*3320*/  ISETP.NE.U32.AND P0, PT, R0, RZ, PT ;  /* 0x000000ff0000720c */ /* 0x000fe20003f05070 */
[C---:B------:R-:W-:Y:S01]  /*3330*/  IMAD R5, R20.reuse, UR10, R5 ;  /* 0x0000000a14057c24 */ /* 0x040fe2000f8e0205 */
[----:B------:R-:W-:Y:S01]  /*3340*/  IADD3 R6, R45, R6, RZ ;  /* 0x000000062d067210 */ /* 0x000fe20007ffe0ff */
[----:B------:R-:W-:-:S04]  /*3350*/  IMAD.WIDE.U32 R42, R20, UR5, RZ ;  /* 0x00000005142a7c25 */ /* 0x000fc8000f8e00ff */
[----:B------:R-:W-:Y:S01]  /*3360*/  IMAD R4, R4, UR4, RZ ;  /* 0x0000000404047c24 */ /* 0x000fe2000f8e02ff */
[----:B------:R-:W-:Y:S01]  /*3370*/  IADD3 R5, R43, R5, RZ ;  /* 0x000000052b057210 */ /* 0x000fe20007ffe0ff */
[----:B------:R-:W-:-:S04]  /*3380*/  IMAD R3, R3, UR4, RZ ;  /* 0x0000000403037c24 */ /* 0x000fc8000f8e02ff */
        /* <DEDUP_REMOVED lines=10> */
[----:B------:R-:W-:-:S05]  /*3430*/  IADD3.X R18, RZ, ~R21, RZ, P0, !PT ;  /* 0x80000015ff127210 */ /* 0x000fca00007fe4ff */
[-C--:B------:R-:W-:Y:S02]  /*3440*/  IMAD R18, R18, R48.reuse, RZ ;  /* 0x0000003012127224 */ /* 0x080fe400078e02ff */
[----:B------:R-:W-:-:S04]  /*3450*/  IMAD.WIDE.U32 R48, R20, R48, R22 ;  /* 0x0000003014307225 */ /* 0x000fc800078e0016 */
[----:B------:R-:W-:Y:S01]  /*3460*/  IMAD R18, R19, R20, R18 ;  /* 0x0000001413127224 */ /* 0x000fe200078e0212 */
[----:B------:R-:W-:Y:S02]  /*3470*/  MOV R19, R48 ;  /* 0x0000003000137202 */ /* 0x000fe40000000f00 */
[----:B------:R-:W-:Y:S01]  /*3480*/  MOV R48, R0 ;  /* 0x0000000000307202 */ /* 0x000fe20000000f00 */
[----:B------:R-:W-:Y:S01]  /*3490*/  IMAD.IADD R18, R49, 0x1, R18 ;  /* 0x0000000131127824 */ /* 0x000fe200078e0212 */
[----:B------:R-:W-:Y:S01]  /*34a0*/  MOV R49, R21 ;  /* 0x0000001500317202 */ /* 0x000fe20000000f00 */
[----:B------:R-:W-:Y:S05]  /*34b0*/  BRA `(.L_x_28) ;  /* 0x0000016000007947 */ /* 0x000fea0003800000 */
.L_x_27:
[----:B------:R-:W0:Y:S01]  /*34c0*/  I2F.U32.RP R0, R48 ;  /* 0x0000003000007306 */ /* 0x000e220000209000 */
[----:B------:R-:W-:Y:S01]  /*34d0*/  HFMA2.MMA R18, -RZ, RZ, 0, 0 ;  /* 0x00000000ff127435 */ /* 0x000fe200000001ff */
[----:B------:R-:W-:-:S06]  /*34e0*/  ISETP.NE.U32.AND P0, PT, R48, RZ, PT ;  /* 0x000000ff3000720c */ /* 0x000fcc0003f05070 */
[----:B0-----:R-:W0:Y:S02]  /*34f0*/  MUFU.RCP R0, R0 ;  /* 0x0000000000007308 */ /* 0x001e240000001000 */
[----:B0-----:R-:W-:-:S06]  /*3500*/  IADD3 R0, R0, 0xffffffe, RZ ;  /* 0x0ffffffe00007810 */ /* 0x001fcc0007ffe0ff */
[----:B------:R-:W0:Y:S02]  /*3510*/  F2I.FTZ.U32.TRUNC.NTZ R19, R0 ;  /* 0x0000000000137305 */ /* 0x000e24000021f000 */
[----:B0-----:R-:W-:-:S04]  /*3520*/  IMAD.MOV R0, RZ, RZ, -R19 ;  /* 0x000000ffff007224 */ /* 0x001fc800078e0a13 */
[----:B------:R-:W-:-:S04]  /*3530*/  IMAD R0, R0, R48, RZ ;  /* 0x0000003000007224 */ /* 0x000fc800078e02ff */
        /* <DEDUP_REMOVED lines=11> */
[----:B------:R-:W-:Y:S01]  /*35f0*/  IMAD R19, R48, R19, R50 ;  /* 0x0000001330137224 */ /* 0x000fe200078e0232 */
[----:B------:R-:W-:Y:S01]  /*3600*/  MOV R48, R49 ;  /* 0x0000003100307202 */ /* 0x000fe20000000f00 */
[----:B------:R-:W-:Y:S02]  /*3610*/  IMAD.MOV.U32 R49, RZ, RZ, RZ ;  /* 0x000000ffff317224 */ /* 0x000fe400078e00ff */
.L_x_28:
[----:B------:R-:W-:Y:S05]  /*3620*/  BSYNC B0 ;  /* 0x0000000000007941 */ /* 0x000fea0003800000 */
.L_x_26:
        /* <DEDUP_REMOVED lines=9> */
[----:B------:R-:W-:Y:S01]  /*36c0*/  LOP3.LUT R19, R19, R18, RZ, 0x3c, !PT ;  /* 0x0000001213137212 */ /* 0x000fe200078e3cff */
[--C-:B------:R-:W-:Y:S01]  /*36d0*/  IMAD.MOV.U32 R51, RZ, RZ, R21.reuse ;  /* 0x000000ffff337224 */ /* 0x100fe200078e0015 */
[----:B------:R-:W-:Y:S02]  /*36e0*/  IADD3 R22, P0, RZ, -R0, RZ ;  /* 0x80000000ff167210 */ /* 0x000fe40007f1e0ff */
[C---:B------:R-:W-:Y:S02]  /*36f0*/  LOP3.LUT R18, R19.reuse, R18, RZ, 0x3c, !PT ;  /* 0x0000001213127212 */ /* 0x040fe400078e3cff */
[----:B------:R-:W-:Y:S01]  /*3700*/  MOV R50, R0 ;  /* 0x0000000000327202 */ /* 0x000fe20000000f00 */
[----:B------:R-:W-:Y:S01]  /*3710*/  IMAD.X R20, RZ, RZ, ~R21, P0 ;  /* 0x000000ffff147224 */ /* 0x000fe200000e0e15 */
[----:B------:R-:W-:-:S03]  /*3720*/  LOP3.LUT R19, R19, R18, RZ, 0x3c, !PT ;  /* 0x0000001213137212 */ /* 0x000fc600078e3cff */
[----:B------:R-:W-:Y:S02]  /*3730*/  IMAD R20, R20, R17, RZ ;  /* 0x0000001114147224 */ /* 0x000fe400078e02ff */
[----:B------:R-:W-:-:S04]  /*3740*/  IMAD.WIDE.U32 R18, R17, R22, R18 ;  /* 0x0000001611127225 */ /* 0x000fc800078e0012 */
[----:B------:R-:W-:Y:S01]  /*3750*/  IMAD R16, R16, R22, R20 ;  /* 0x0000001610107224 */ /* 0x000fe200078e0214 */
[----:B------:R-:W-:-:S03]  /*3760*/  MOV R17, R18 ;  /* 0x0000001200117202 */ /* 0x000fc60000000f00 */
[----:B------:R-:W-:Y:S01]  /*3770*/  IMAD.IADD R16, R19, 0x1, R16 ;  /* 0x0000000113107824 */ /* 0x000fe200078e0210 */
[----:B------:R-:W-:Y:S05]  /*3780*/  BRA `(.L_x_31) ;  /* 0x0000016000007947 */ /* 0x000fea0003800000 */
.L_x_30:
[----:B------:R-:W0:Y:S01]  /*3790*/  I2F.U32.RP R0, R17 ;  /* 0x0000001100007306 */ /* 0x000e220000209000 */
[----:B------:R-:W-:Y:S01]  /*37a0*/  HFMA2.MMA R50, -RZ, RZ, 0, 0 ;  /* 0x00000000ff327435 */ /* 0x000fe200000001ff */
[----:B------:R-:W-:Y:S02]  /*37b0*/  ISETP.NE.U32.AND P0, PT, R17, RZ, PT ;  /* 0x000000ff1100720c */ /* 0x000fe40003f05070 */
[----:B------:R-:W-:-:S04]  /*37c0*/  MOV R16, RZ ;  /* 0x000000ff00107202 */ /* 0x000fc80000000f00 */
[----:B0-----:R-:W0:Y:S02]  /*37d0*/  MUFU.RCP R0, R0 ;  /* 0x0000000000007308 */ /* 0x001e240000001000 */
[----:B0-----:R-:W-:-:S06]  /*37e0*/  IADD3 R0, R0, 0xffffffe, RZ ;  /* 0x0ffffffe00007810 */ /* 0x001fcc0007ffe0ff */
[----:B------:R-:W0:Y:S02]  /*37f0*/  F2I.FTZ.U32.TRUNC.NTZ R51, R0 ;  /* 0x0000000000337305 */ /* 0x000e24000021f000 */
[----:B0-----:R-:W-:-:S04]  /*3800*/  IMAD.MOV R0, RZ, RZ, -R51 ;  /* 0x000000ffff007224 */ /* 0x001fc800078e0a33 */
[----:B------:R-:W-:-:S04]  /*3810*/  IMAD R0, R0, R17, RZ ;  /* 0x0000001100007224 */ /* 0x000fc800078e02ff */
[----:B------:R-:W-:-:S04]  /*3820*/  IMAD.HI.U32 R50, R51, R0, R50 ;  /* 0x0000000033327227 */ /* 0x000fc800078e0032 */
[----:B------:R-:W-:Y:S02]  /*3830*/  IMAD.MOV.U32 R51, RZ, RZ, RZ ;  /* 0x000000ffff337224 */ /* 0x000fe400078e00ff */
        /* <DEDUP_REMOVED lines=11> */
.L_x_31:
[----:B------:R-:W-:Y:S05]  /*38f0*/  BSYNC B0 ;  /* 0x0000000000007941 */ /* 0x000fea0003800000 */
.L_x_29:
[----:B------:R-:W-:Y:S01]  /*3900*/  LOP3.LUT R0, R51, R13, RZ, 0xfc, !PT ;  /* 0x0000000d33007212 */ /* 0x000fe200078efcff */
[----:B------:R-:W-:Y:S03]  /*3910*/  BSSY B0, `(.L_x_32) ;  /* 0x000002b000007945 */ /* 0x000fe60003800000 */
        /* <DEDUP_REMOVED lines=19> */
.L_x_33:
[----:B------:R-:W0:Y:S01]  /*3a50*/  I2F.U32.RP R0, R14 ;  /* 0x0000000e00007306 */ /* 0x000e220000209000 */
[----:B------:R-:W-:Y:S01]  /*3a60*/  IMAD.MOV.U32 R18, RZ, RZ, RZ ;  /* 0x000000ffff127224 */ /* 0x000fe200078e00ff */
[----:B------:R-:W-:Y:S01]  /*3a70*/  ISETP.NE.U32.AND P0, PT, R14, RZ, PT ;  /* 0x000000ff0e00720c */ /* 0x000fe20003f05070 */
[----:B------:R-:W-:-:S05]  /*3a80*/  IMAD.MOV.U32 R21, RZ, RZ, RZ ;  /* 0x000000ffff157224 */ /* 0x000fca00078e00ff */
[----:B0-----:R-:W0:Y:S02]  /*3a90*/  MUFU.RCP R0, R0 ;  /* 0x0000000000007308 */ /* 0x001e240000001000 */
[----:B0-----:R-:W-:-:S06]  /*3aa0*/  IADD3 R0, R0, 0xffffffe, RZ ;  /* 0x0ffffffe00007810 */ /* 0x001fcc0007ffe0ff */
[----:B------:R-:W0:Y:S02]  /*3ab0*/  F2I.FTZ.U32.TRUNC.NTZ R19, R0 ;  /* 0x0000000000137305 */ /* 0x000e24000021f000 */
[----:B0-----:R-:W-:-:S04]  /*3ac0*/  IMAD.MOV R0, RZ, RZ, -R19 ;  /* 0x000000ffff007224 */ /* 0x001fc800078e0a13 */
        /* <DEDUP_REMOVED lines=8> */
[----:B------:R-:W-:Y:S01]  /*3b50*/  ISETP.GE.U32.AND P1, PT, R13, R14, PT ;  /* 0x0000000e0d00720c */ /* 0x000fe20003f26070 */
[----:B------:R-:W-:-:S12]  /*3b60*/  IMAD.MOV.U32 R13, RZ, RZ, RZ ;  /* 0x000000ffff0d7224 */ /* 0x000fd800078e00ff */
[----:B------:R-:W-:Y:S02]  /*3b70*/  @P1 IADD3 R0, R0, 0x1, RZ ;  /* 0x0000000100001810 */ /* 0x000fe40007ffe0ff */
[----:B------:R-:W-:-:S04]  /*3b80*/  @!P0 LOP3.LUT R0, RZ, R14, RZ, 0x33, !PT ;  /* 0x0000000eff008212 */ /* 0x000fc800078e33ff */
[----:B------:R-:W-:Y:S02]  /*3b90*/  IADD3 R18, -R0, RZ, RZ ;  /* 0x000000ff00127210 */ /* 0x000fe40007ffe1ff */
[----:B------:R-:W-:-:S03]  /*3ba0*/  MOV R20, R0 ;  /* 0x0000000000147202 */ /* 0x000fc60000000f00 */
[----:B------:R-:W-:Y:S02]  /*3bb0*/  IMAD R14, R14, R18, R50 ;  /* 0x000000120e0e7224 */ /* 0x000fe400078e0232 */
.L_x_34:
[----:B------:R-:W-:Y:S05]  /*3bc0*/  BSYNC B0 ;  /* 0x0000000000007941 */ /* 0x000fea0003800000 */
.L_x_32:
[----:B------:R-:W-:Y:S01]  /*3bd0*/  SHF.R.S32.HI R19, RZ, 0x1f, R7 ;  /* 0x0000001fff137819 */ /* 0x000fe20000011407 */
[-C--:B------:R-:W-:Y:S01]  /*3be0*/  IMAD R18, R21, R7.reuse, RZ ;  /* 0x0000000715127224 */ /* 0x080fe200078e02ff */
[----:B------:R-:W-:Y:S01]  /*3bf0*/  BSSY B0, `(.L_x_35) ;  /* 0x000003b000007945 */ /* 0x000fe20003800000 */
[----:B------:R-:W-:-:S04]  /*3c00*/  IMAD.WIDE.U32 R50, R20, R7, RZ ;  /* 0x0000000714327225 */ /* 0x000fc800078e00ff */
[----:B------:R-:W-:Y:S01]  /*3c10*/  IMAD R7, R19, R20, R18 ;  /* 0x0000001413077224 */ /* 0x000fe200078e0212 */
[----:B------:R-:W-:Y:S01]  /*3c20*/  LOP3.LUT R19, R49, R11, RZ, 0xfc, !PT ;  /* 0x0000000b31137212 */ /* 0x000fe200078efcff */
[----:B------:R-:W-:Y:S01]  /*3c30*/  IMAD R0, R26, c[0x0][0x214], RZ ;  /* 0x000085001a007a24 */ /* 0x000fe200078e02ff */
[----:B------:R-:W-:Y:S01]  /*3c40*/  SHF.R.S32.HI R20, RZ, 0x1f, R4 ;  /* 0x0000001fff147819 */ /* 0x000fe20000011404 */
[----:B------:R-:W-:Y:S01]  /*3c50*/  IMAD R13, R13, R4, RZ ;  /* 0x000000040d0d7224 */ /* 0x000fe200078e02ff */
[----:B------:R-:W-:Y:S01]  /*3c60*/  ISETP.NE.U32.AND P0, PT, R19, RZ, PT ;  /* 0x000000ff1300720c */ /* 0x000fe20003f05070 */
[----:B------:R-:W-:Y:S01]  /*3c70*/  IMAD R16, R16, R0, RZ ;  /* 0x0000000010107224 */ /* 0x000fe200078e02ff */
[----:B------:R-:W-:Y:S01]  /*3c80*/  SHF.R.S32.HI R18, RZ, 0x1f, R0 ;  /* 0x0000001fff127819 */ /* 0x000fe20000011400 */
[----:B------:R-:W-:Y:S01]  /*3c90*/  IMAD.WIDE.U32 R52, R14, R4, RZ ;  /* 0x000000040e347225 */ /* 0x000fe200078e00ff */
[----:B------:R-:W-:-:S03]  /*3ca0*/  IADD3 R7, R51, R7, RZ ;  /* 0x0000000733077210 */ /* 0x000fc60007ffe0ff */
[----:B------:R-:W-:Y:S02]  /*3cb0*/  IMAD R4, R18, R17, R16 ;  /* 0x0000001112047224 */ /* 0x000fe400078e0210 */
[----:B------:R-:W-:Y:S02]  /*3cc0*/  IMAD R13, R20, R14, R13 ;  /* 0x0000000e140d7224 */ /* 0x000fe400078e020d */
[----:B------:R-:W-:-:S03]  /*3cd0*/  IMAD.WIDE.U32 R16, R17, R0, RZ ;  /* 0x0000000011107225 */ /* 0x000fc600078e00ff */
[----:B------:R-:W-:Y:S02]  /*3ce0*/  IADD3 R13, R53, R13, RZ ;  /* 0x0000000d350d7210 */ /* 0x000fe40007ffe0ff */
[----:B------:R-:W-:Y:S01]  /*3cf0*/  IADD3 R4, R17, R4, RZ ;  /* 0x0000000411047210 */ /* 0x000fe20007ffe0ff */
        /* <DEDUP_REMOVED lines=9> */
[----:B------:R-:W-:-:S02]  /*3d90*/  MOV R22, R48 ;  /* 0x0000003000167202 */ /* 0x000fc40000000f00 */
[-C--:B------:R-:W-:Y:S02]  /*3da0*/  IADD3.X R14, RZ, ~R21.reuse, RZ, P0, !PT ;  /* 0x80000015ff0e7210 */ /* 0x080fe400007fe4ff */
[----:B------:R-:W-:Y:S01]  /*3db0*/  MOV R48, R0 ;  /* 0x0000000000307202 */ /* 0x000fe20000000f00 */
[----:B------:R-:W-:Y:S01]  /*3dc0*/  IMAD.WIDE.U32 R22, R12, R18, R22 ;  /* 0x000000120c167225 */ /* 0x000fe200078e0016 */
[----:B------:R-:W-:-:S03]  /*3dd0*/  MOV R49, R21 ;  /* 0x0000001500317202 */ /* 0x000fc60000000f00 */
[----:B------:R-:W-:Y:S01]  /*3de0*/  IMAD R14, R14, R12, RZ ;  /* 0x0000000c0e0e7224 */ /* 0x000fe200078e02ff */
[----:B------:R-:W-:-:S03]  /*3df0*/  MOV R12, R22 ;  /* 0x00000016000c7202 */ /* 0x000fc60000000f00 */
[----:B------:R-:W-:-:S04]  /*3e00*/  IMAD R11, R11, R18, R14 ;  /* 0x000000120b0b7224 */ /* 0x000fc800078e020e */
[----:B------:R-:W-:Y:S01]  /*3e10*/  IMAD.IADD R11, R23, 0x1, R11 ;  /* 0x00000001170b7824 */ /* 0x000fe200078e020b */
[----:B------:R-:W-:Y:S05]  /*3e20*/  BRA `(.L_x_37) ;  /* 0x0000017000007947 */ /* 0x000fea0003800000 */
.L_x_36:
        /* <DEDUP_REMOVED lines=20> */
[----:B------:R-:W-:Y:S01]  /*3f70*/  IMAD R12, R12, R0, R48 ;  /* 0x000000000c0c7224 */ /* 0x000fe200078e0230 */
[----:B------:R-:W-:Y:S01]  /*3f80*/  MOV R48, R49 ;  /* 0x0000003100307202 */ /* 0x000fe20000000f00 */
[----:B------:R-:W-:Y:S02]  /*3f90*/  IMAD.MOV.U32 R49, RZ, RZ, RZ ;  /* 0x000000ffff317224 */ /* 0x000fe400078e00ff */
.L_x_37:
[----:B------:R-:W-:Y:S05]  /*3fa0*/  BSYNC B0 ;  /* 0x0000000000007941 */ /* 0x000fea0003800000 */
.L_x_35:
[----:B------:R-:W-:Y:S01]  /*3fb0*/  ULDC UR5, c[0x0][0x1c0] ;  /* 0x0000700000057ab9 */ /* 0x000fe20000000800 */
[----:B------:R-:W-:Y:S01]  /*3fc0*/  LOP3.LUT R14, R49, R9, RZ, 0xfc, !PT ;  /* 0x00000009310e7212 */ /* 0x000fe200078efcff */
[----:B------:R-:W-:Y:S01]  /*3fd0*/  ULDC UR4, c[0x0][0x214] ;  /* 0x0000850000047ab9 */ /* 0x000fe20000000800 */
[----:B------:R-:W-:Y:S01]  /*3fe0*/  BSSY B0, `(.L_x_38) ;  /* 0x0000033000007945 */ /* 0x000fe20003800000 */
[----:B------:R-:W-:Y:S01]  /*3ff0*/  UIMAD UR4, UR5, UR4, URZ ;  /* 0x00000004050472a4 */ /* 0x000fe2000f8e023f */
[----:B------:R-:W-:-:S05]  /*4000*/  ISETP.NE.U32.AND P0, PT, R14, RZ, PT ;  /* 0x000000ff0e00720c */ /* 0x000fca0003f05070 */
[----:B------:R-:W-:-:S04]  /*4010*/  IMAD R26, R26, UR4, RZ ;  /* 0x000000041a1a7c24 */ /* 0x000fc8000f8e02ff */
[-C--:B------:R-:W-:Y:S01]  /*4020*/  IMAD R11, R11, R26.reuse, RZ ;  /* 0x0000001a0b0b7224 */ /* 0x080fe200078e02ff */
[----:B------:R-:W-:Y:S01]  /*4030*/  SHF.R.S32.HI R0, RZ, 0x1f, R26 ;  /* 0x0000001fff007819 */ /* 0x000fe2000001141a */
[----:B------:R-:W-:-:S04]  /*4040*/  IMAD.WIDE.U32 R54, R12, R26, RZ ;  /* 0x0000001a0c367225 */ /* 0x000fc800078e00ff */
[----:B------:R-:W-:-:S05]  /*4050*/  IMAD R11, R0, R12, R11 ;  /* 0x0000000c000b7224 */ /* 0x000fca00078e020b */
        /* <DEDUP_REMOVED lines=11> */
[----:B------:R-:W-:-:S03]  /*4110*/  IADD3.X R12, RZ, ~R21, RZ, P0, !PT ;  /* 0x80000015ff0c7210 */ /* 0x000fc600007fe4ff */
[----:B------:R-:W-:-:S04]  /*4120*/  IMAD.WIDE.U32 R18, R10, R14, R18 ;  /* 0x0000000e0a127225 */ /* 0x000fc800078e0012 */
[----:B------:R-:W-:Y:S01]  /*4130*/  IMAD R12, R12, R10, RZ ;  /* 0x0000000a0c0c7224 */ /* 0x000fe200078e02ff */
[----:B------:R-:W-:Y:S02]  /*4140*/  MOV R10, R18 ;  /* 0x00000012000a7202 */ /* 0x000fe40000000f00 */
[----:B------:R-:W-:Y:S01]  /*4150*/  MOV R18, R0 ;  /* 0x0000000000127202 */ /* 0x000fe20000000f00 */
[----:B------:R-:W-:-:S04]  /*4160*/  IMAD R9, R9, R14, R12 ;  /* 0x0000000e09097224 */ /* 0x000fc800078e020c */
[----:B------:R-:W-:Y:S01]  /*4170*/  IMAD.IADD R9, R19, 0x1, R9 ;  /* 0x0000000113097824 */ /* 0x000fe200078e0209 */
[----:B------:R-:W-:Y:S01]  /*4180*/  MOV R19, R21 ;  /* 0x0000001500137202 */ /* 0x000fe20000000f00 */
[----:B------:R-:W-:Y:S05]  /*4190*/  BRA `(.L_x_40) ;  /* 0x0000017000007947 */ /* 0x000fea0003800000 */
.L_x_39:
        /* <DEDUP_REMOVED lines=9> */
[----:B------:R-:W-:-:S04]  /*4230*/  IMAD.HI.U32 R0, R19, R0, R18 ;  /* 0x0000000013007227 */ /* 0x000fc800078e0012 */
[----:B------:R-:W-:Y:S02]  /*4240*/  IMAD.MOV.U32 R19, RZ, RZ, RZ ;  /* 0x000000ffff137224 */ /* 0x000fe400078e00ff */
        /* <DEDUP_REMOVED lines=9> */
[----:B------:R-:W-:Y:S02]  /*42e0*/  IADD3 R0, -R12, RZ, RZ ;  /* 0x000000ff0c007210 */ /* 0x000fe40007ffe1ff */
[----:B------:R-:W-:-:S03]  /*42f0*/  MOV R18, R12 ;  /* 0x0000000c00127202 */ /* 0x000fc60000000f00 */
[----:B------:R-:W-:Y:S02]  /*4300*/  IMAD R10, R10, R0, R48 ;  /* 0x000000000a0a7224 */ /* 0x000fe400078e0230 */
.L_x_40:
[----:B------:R-:W-:Y:S05]  /*4310*/  BSYNC B0 ;  /* 0x0000000000007941 */ /* 0x000fea0003800000 */
.L_x_38:
[----:B------:R-:W-:Y:S01]  /*4320*/  IADD3 R40, P1, P0, R44, R42, R40 ;  /* 0x0000002a2c287210 */ /* 0x000fe2000783e028 */
[----:B------:R-:W-:Y:S02]  /*4330*/  IMAD R0, R19, R8, RZ ;  /* 0x0000000813007224 */ /* 0x000fe400078e02ff */
[----:B------:R-:W-:Y:S01]  /*4340*/  IMAD R9, R9, R3, RZ ;  /* 0x0000000309097224 */ /* 0x000fe200078e02ff */
[----:B------:R-:W-:Y:S02]  /*4350*/  IADD3 R40, P3, P2, R50, R40, R16 ;  /* 0x0000002832287210 */ /* 0x000fe40007a7e010 */
[----:B------:R-:W-:Y:S02]  /*4360*/  IADD3.X R2, R6, R5, R2, P1, P0 ;  /* 0x0000000506027210 */ /* 0x000fe40000fe0402 */
[----:B------:R-:W-:Y:S02]  /*4370*/  IADD3 R40, P1, P0, R54, R40, R52 ;  /* 0x0000002836287210 */ /* 0x000fe4000783e034 */
[----:B------:R-:W-:-:S02]  /*4380*/  IADD3.X R2, R7, R2, R4, P3, P2 ;  /* 0x0000000207027210 */ /* 0x000fc40001fe4404 */
[----:B------:R-:W-:Y:S02]  /*4390*/  SHF.R.S32.HI R4, RZ, 0x1f, R8 ;  /* 0x0000001fff047819 */ /* 0x000fe40000011408 */
[----:B------:R-:W-:Y:S02]  /*43a0*/  IADD3.X R41, R11, R2, R13, P1, P0 ;  /* 0x000000020b297210 */ /* 0x000fe40000fe040d */
[----:B------:R-:W-:Y:S01]  /*43b0*/  SHF.R.S32.HI R2, RZ, 0x1f, R3 ;  /* 0x0000001fff027819 */ /* 0x000fe20000011403 */
[-C--:B------:R-:W-:Y:S02]  /*43c0*/  IMAD R0, R4, R18.reuse, R0 ;  /* 0x0000001204007224 */ /* 0x080fe400078e0200 */
[----:B------:R-:W-:-:S04]  /*43d0*/  IMAD.WIDE.U32 R40, R8, R18, R40 ;  /* 0x0000001208287225 */ /* 0x000fc800078e0028 */
[----:B------:R-:W-:Y:S02]  /*43e0*/  IMAD.IADD R41, R41, 0x1, R0 ;  /* 0x0000000129297824 */ /* 0x000fe400078e0200 */
[-C--:B------:R-:W-:Y:S02]  /*43f0*/  IMAD R2, R2, R10.reuse, R9 ;  /* 0x0000000a02027224 */ /* 0x080fe400078e0209 */
[----:B------:R-:W-:-:S04]  /*4400*/  IMAD.WIDE.U32 R10, R3, R10, R40 ;  /* 0x0000000a030a7225 */ /* 0x000fc800078e0028 */
[----:B------:R-:W-:Y:S01]  /*4410*/  IMAD.IADD R2, R11, 0x1, R2 ;  /* 0x000000010b027824 */ /* 0x000fe200078e0202 */
[----:B------:R-:W-:-:S04]  /*4420*/  LEA R4, P0, R10, c[0x0][0x200], 0x2 ;  /* 0x000080000a047a11 */ /* 0x000fc800078010ff */
[----:B------:R-:W-:-:S05]  /*4430*/  LEA.HI.X R5, R10, c[0x0][0x204], R2, 0x2, P0 ;  /* 0x000081000a057a11 */ /* 0x000fca00000f1402 */
[----:B------:R0:W-:Y:S01]  /*4440*/  STG.E [R4.64], R30 ;  /* 0x0000001e04007986 */ /* 0x0001e2000c101908 */
[----:B------:R-:W-:Y:S05]  /*4450*/  BRA `(.L_x_15) ;  /* 0x0000003000007947 */ /* 0x000fea0003800000 */
.L_x_16:
[----:B------:R-:W-:-:S04]  /*4460*/  LEA R2, P0, R44, c[0x0][0x200], 0x2 ;  /* 0x000080002c027a11 */ /* 0x000fc800078010ff */
[----:B------:R-:W-:-:S05]  /*4470*/  LEA.HI.X R3, R44, c[0x0][0x204], R45, 0x2, P0 ;  /* 0x000081002c037a11 */ /* 0x000fca00000f142d */
[----:B------:R0:W-:Y:S04]  /*4480*/  STG.E [R2.64], R30 ;  /* 0x0000001e02007986 */ /* 0x0001e8000c101908 */
.L_x_15:
[----:B------:R-:W-:Y:S05]  /*4490*/  BSYNC B1 ;  /* 0x0000000000017941 */ /* 0x000fea0003800000 */
.L_x_14:
[C---:B------:R-:W-:Y:S01]  /*44a0*/  IADD3 R0, R39.reuse, 0x10, RZ ;  /* 0x0000001027007810 */ /* 0x040fe20007ffe0ff */
[----:B------:R-:W-:Y:S01]  /*44b0*/  HFMA2.MMA R12, -RZ, RZ, 0, 0 ;  /* 0x00000000ff0c7435 */ /* 0x000fe200000001ff */
[C---:B------:R-:W-:Y:S01]  /*44c0*/  ISETP.GE.OR P5, PT, R39.reuse, c[0x0][0x314], P6 ;  /* 0x0000c50027007a0c */ /* 0x040fe200037a6670 */
[----:B------:R-:W-:Y:S01]  /*44d0*/  CS2R R10, SRZ ;  /* 0x00000000000a7805 */ /* 0x000fe2000001ff00 */
[----:B------:R-:W-:Y:S01]  /*44e0*/  ISETP.GE.OR P0, PT, R0, c[0x0][0x314], P6 ;  /* 0x0000c50000007a0c */ /* 0x000fe20003706670 */
[----:B------:R-:W-:Y:S01]  /*44f0*/  CS2R R8, SRZ ;  /* 0x0000000000087805 */ /* 0x000fe2000001ff00 */
[----:B------:R-:W-:Y:S01]  /*4500*/  IADD3 R0, R39, 0x20, RZ ;  /* 0x0000002027007810 */ /* 0x000fe20007ffe0ff */
[----:B------:R-:W-:Y:S01]  /*4510*/  CS2R R6, SRZ ;  /* 0x0000000000067805 */ /* 0x000fe2000001ff00 */
[----:B0-----:R-:W-:Y:S02]  /*4520*/  CS2R R4, SRZ ;  /* 0x0000000000047805 */ /* 0x001fe4000001ff00 */
[----:B------:R-:W-:-:S02]  /*4530*/  ISETP.GE.OR P4, PT, R0, c[0x0][0x314], P6 ;  /* 0x0000c50000007a0c */ /* 0x000fc40003786670 */
[----:B------:R-:W-:-:S03]  /*4540*/  IADD3 R0, R39, 0x30, RZ ;  /* 0x0000003027007810 */ /* 0x000fc60007ffe0ff */
[----:B------:R-:W-:Y:S01]  /*4550*/  @!P5 FADD.FTZ R37, -R30, R37 ;  /* 0x000000251e25d221 */ /* 0x000fe20000010100 */
[----:B------:R-:W-:Y:S01]  /*4560*/  ISETP.GE.OR P3, PT, R0, c[0x0][0x314], P6 ;  /* 0x0000c50000007a0c */ /* 0x000fe20003766670 */
[----:B------:R-:W-:Y:S01]  /*4570*/  @!P0 FADD.FTZ R2, -R30, R38 ;  /* 0x000000261e028221 */ /* 0x000fe20000010100 */
[----:B------:R-:W-:Y:S01]  /*4580*/  IADD3 R0, R39, 0x40, RZ ;  /* 0x0000004027007810 */ /* 0x000fe20007ffe0ff */
[----:B------:R-:W-:Y:S02]  /*4590*/  @!P5 FMUL.FTZ R37, R37, 1.4426950216293334961 ;  /* 0x3fb8aa3b2525d820 */ /* 0x000fe40000410000 */
[----:B------:R-:W-:Y:S01]  /*45a0*/  @!P0 FMUL.FTZ R2, R2, 1.4426950216293334961 ;  /* 0x3fb8aa3b02028820 */ /* 0x000fe20000410000 */
[----:B------:R-:W-:Y:S01]  /*45b0*/  ISETP.GE.OR P2, PT, R0, c[0x0][0x314], P6 ;  /* 0x0000c50000007a0c */ /* 0x000fe20003746670 */
[----:B------:R-:W-:Y:S01]  /*45c0*/  @!P4 FADD.FTZ R35, -R30, R35 ;  /* 0x000000231e23c221 */ /* 0x000fe20000010100 */
[----:B------:R-:W-:Y:S01]  /*45d0*/  IADD3 R0, R39, 0x50, RZ ;  /* 0x0000005027007810 */ /* 0x000fe20007ffe0ff */
[----:B------:R-:W0:Y:S02]  /*45e0*/  @!P5 MUFU.EX2 R37, R37 ;  /* 0x000000250025d308 */ /* 0x000e240000000800 */
[----:B------:R-:W-:Y:S01]  /*45f0*/  @!P4 FMUL.FTZ R35, R35, 1.4426950216293334961 ;  /* 0x3fb8aa3b2323c820 */ /* 0x000fe20000410000 */
[----:B------:R-:W-:Y:S01]  /*4600*/  ISETP.GE.OR P1, PT, R0, c[0x0][0x314], P6 ;  /* 0x0000c50000007a0c */ /* 0x000fe20003726670 */
[----:B------:R-:W-:Y:S01]  /*4610*/  @!P3 FADD.FTZ R36, -R30, R36 ;  /* 0x000000241e24b221 */ /* 0x000fe20000010100 */
[----:B------:R-:W-:-:S03]  /*4620*/  IADD3 R0, R39, 0x60, RZ ;  /* 0x0000006027007810 */ /* 0x000fc60007ffe0ff */
[----:B------:R-:W1:Y:S01]  /*4630*/  @!P0 MUFU.EX2 R2, R2 ;  /* 0x0000000200028308 */ /* 0x000e620000000800 */
[----:B------:R-:W-:Y:S02]  /*4640*/  @!P3 FMUL.FTZ R36, R36, 1.4426950216293334961 ;  /* 0x3fb8aa3b2424b820 */ /* 0x000fe40000410000 */
[----:B------:R-:W-:-:S04]  /*4650*/  @!P2 FADD.FTZ R33, -R30, R33 ;  /* 0x000000211e21a221 */ /* 0x000fc80000010100 */
[----:B------:R-:W-:Y:S01]  /*4660*/  @!P2 FMUL.FTZ R33, R33, 1.4426950216293334961 ;  /* 0x3fb8aa3b2121a820 */ /* 0x000fe20000410000 */
[----:B------:R-:W2:Y:S01]  /*4670*/  @!P4 MUFU.EX2 R35, R35 ;  /* 0x000000230023c308 */ /* 0x000ea20000000800 */
[----:B------:R-:W-:Y:S01]  /*4680*/  @!P1 FADD.FTZ R34, -R30, R34 ;  /* 0x000000221e229221 */ /* 0x000fe20000010100 */
[----:B0-----:R-:W-:Y:S03]  /*4690*/  @!P5 STS [R25.X4], R37 ;  /* 0x000000251900d388 */ /* 0x001fe60000004800 */
[----:B------:R-:W-:Y:S01]  /*46a0*/  @!P1 FMUL.FTZ R34, R34, 1.4426950216293334961 ;  /* 0x3fb8aa3b22229820 */ /* 0x000fe20000410000 */
[----:B-1----:R0:W-:Y:S01]  /*46b0*/  @!P0 STS [R25.X4+0x240], R2 ;  /* 0x0002400219008388 */ /* 0x0021e20000004800 */
[----:B------:R-:W-:Y:S01]  /*46c0*/  ISETP.GE.OR P0, PT, R0, c[0x0][0x314], P6 ;  /* 0x0000c50000007a0c */ /* 0x000fe20003706670 */
[----:B------:R-:W1:Y:S01]  /*46d0*/  @!P3 MUFU.EX2 R36, R36 ;  /* 0x000000240024b308 */ /* 0x000e620000000800 */
[C---:B------:R-:W-:Y:S01]  /*46e0*/  IADD3 R0, R39.reuse, 0x70, RZ ;  /* 0x0000007027007810 */ /* 0x040fe20007ffe0ff */
[----:B------:R-:W-:-:S03]  /*46f0*/  IMAD.SHL.U32 R39, R39, 0x4, RZ ;  /* 0x0000000427277824 */ /* 0x000fc600078e00ff */
[----:B------:R-:W-:Y:S01]  /*4700*/  ISETP.GE.OR P6, PT, R0, c[0x0][0x314], P6 ;  /* 0x0000c50000007a0c */ /* 0x000fe200037c6670 */
[----:B--2---:R-:W-:Y:S02]  /*4710*/  @!P4 STS [R25.X4+0x480], R35 ;  /* 0x000480231900c388 */ /* 0x004fe40000004800 */
[----:B------:R-:W2:Y:S04]  /*4720*/  @!P2 MUFU.EX2 R33, R33 ;  /* 0x000000210021a308 */ /* 0x000ea80000000800 */
[----:B------:R-:W-:-:S04]  /*4730*/  @!P0 FADD.FTZ R31, -R30, R31 ;  /* 0x0000001f1e1f8221 */ /* 0x000fc80000010100 */
[----:B------:R-:W-:Y:S01]  /*4740*/  @!P0 FMUL.FTZ R31, R31, 1.4426950216293334961 ;  /* 0x3fb8aa3b1f1f8820 */ /* 0x000fe20000410000 */
[----:B------:R-:W3:Y:S01]  /*4750*/  @!P1 MUFU.EX2 R34, R34 ;  /* 0x0000002200229308 */ /* 0x000ee20000000800 */
[----:B------:R-:W-:Y:S01]  /*4760*/  @!P6 FADD.FTZ R30, -R30, R32 ;  /* 0x000000201e1ee221 */ /* 0x000fe20000010100 */
[----:B-1----:R-:W-:Y:S03]  /*4770*/  @!P3 STS [R25.X4+0x6c0], R36 ;  /* 0x0006c0241900b388 */ /* 0x002fe60000004800 */
[----:B------:R-:W-:Y:S01]  /*4780*/  @!P6 FMUL.FTZ R0, R30, 1.4426950216293334961 ;  /* 0x3fb8aa3b1e00e820 */ /* 0x000fe20000410000 */
[----:B0-----:R-:W-:Y:S01]  /*4790*/  CS2R R2, SRZ ;  /* 0x0000000000027805 */ /* 0x001fe2000001ff00 */
[----:B--2---:R0:W-:Y:S01]  /*47a0*/  @!P2 STS [R25.X4+0x900], R33 ;  /* 0x000900211900a388 */ /* 0x0041e20000004800 */
[----:B------:R-:W1:Y:S08]  /*47b0*/  @!P0 MUFU.EX2 R31, R31 ;  /* 0x0000001f001f8308 */ /* 0x000e700000000800 */
[----:B------:R-:W2:Y:S01]  /*47c0*/  @!P6 MUFU.EX2 R0, R0 ;  /* 0x000000000000e308 */ /* 0x000ea20000000800 */
[----:B---3--:R3:W-:Y:S04]  /*47d0*/  @!P1 STS [R25.X4+0xb40], R34 ;  /* 0x000b402219009388 */ /* 0x0087e80000004800 */
[----:B-1----:R-:W-:Y:S04]  /*47e0*/  @!P0 STS [R25.X4+0xd80], R31 ;  /* 0x000d801f19008388 */ /* 0x002fe80000004800 */
[----:B--2---:R1:W-:Y:S01]  /*47f0*/  @!P6 STS [R25.X4+0xfc0], R0 ;  /* 0x000fc0001900e388 */ /* 0x0043e20000004800 */
[----:B0-----:R-:W-:-:S02]  /*4800*/  IADD3 R33, R39, 0x80, RZ ;  /* 0x0000008027217810 */ /* 0x001fc40007ffe0ff */
[----:B---3--:R-:W-:Y:S01]  /*4810*/  IADD3 R34, R39, 0x40, RZ ;  /* 0x0000004027227810 */ /* 0x008fe20007ffe0ff */
[----:B-1----:R-:W-:Y:S01]  /*4820*/  IMAD.MOV.U32 R0, RZ, RZ, c[0x0][0x314] ;  /* 0x0000c500ff007624 */ /* 0x002fe200078e00ff */
[----:B------:R-:W-:Y:S04]  /*4830*/  BAR.SYNC.DEFER_BLOCKING 0x0 ;  /* 0x0000000000007b1d */ /* 0x000fe80000010000 */
[----:B------:R-:W-:Y:S01]  /*4840*/  ISETP.GE.AND P0, PT, R0, 0x1, PT ;  /* 0x000000010000780c */ /* 0x000fe20003f06270 */
[----:B------:R-:W-:-:S12]  /*4850*/  IMAD.MOV.U32 R0, RZ, RZ, RZ ;  /* 0x000000ffff007224 */ /* 0x000fd800078e00ff */
[----:B------:R-:W-:Y:S05]  /*4860*/  @!P0 BRA `(.L_x_41) ;  /* 0x000003a000008947 */ /* 0x000fea0003800000 */
[----:B------:R-:W-:Y:S01]  /*4870*/  ULDC UR5, c[0x0][0x22c] ;  /* 0x00008b0000057ab9 */ /* 0x000fe20000000800 */
[C---:B------:R-:W-:Y:S01]  /*4880*/  IMAD R29, R15.reuse, 0xc0, R39 ;  /* 0x000000c00f1d7824 */ /* 0x040fe200078e0227 */
[----:B------:R-:W-:Y:S01]  /*4890*/  UIMAD UR5, UR7, UR5, URZ ;  /* 0x00000005070572a4 */ /* 0x000fe2000f8e023f */
[C---:B------:R-:W-:Y:S01]  /*48a0*/  IADD3 R13, R28.reuse, -UR7, RZ ;  /* 0x800000071c0d7c10 */ /* 0x040fe2000fffe0ff */
[----:B------:R-:W-:Y:S01]  /*48b0*/  IMAD R36, R28, c[0x0][0x22c], RZ ;  /* 0x00008b001c247a24 */ /* 0x000fe200078e02ff */
[----:B------:R-:W-:Y:S01]  /*48c0*/  CS2R R16, SRZ ;  /* 0x0000000000107805 */ /* 0x000fe2000001ff00 */
[----:B------:R-:W-:Y:S01]  /*48d0*/  USHF.R.S32.HI UR4, URZ, 0x1f, UR5 ;  /* 0x0000001f3f047899 */ /* 0x000fe20008011405 */
[C---:B------:R-:W-:Y:S01]  /*48e0*/  ISETP.GE.AND P3, PT, R15.reuse, R13, PT ;  /* 0x0000000d0f00720c */ /* 0x040fe20003f66270 */
[----:B------:R-:W-:Y:S01]  /*48f0*/  IMAD.SHL.U32 R14, R15, 0x4, RZ ;  /* 0x000000040f0e7824 */ /* 0x000fe200078e00ff */
[C---:B------:R-:W-:Y:S01]  /*4900*/  IADD3 R12, P0, R29.reuse, UR5, RZ ;  /* 0x000000051d0c7c10 */ /* 0x040fe2000ff1e0ff */
[----:B------:R-:W-:Y:S01]  /*4910*/  IMAD.MOV.U32 R32, RZ, RZ, RZ ;  /* 0x000000ffff207224 */ /* 0x000fe200078e00ff */
[----:B------:R-:W-:Y:S01]  /*4920*/  CS2R R18, SRZ ;  /* 0x0000000000127805 */ /* 0x000fe2000001ff00 */
[----:B------:R-:W-:Y:S01]  /*4930*/  CS2R R20, SRZ ;  /* 0x0000000000147805 */ /* 0x000fe2000001ff00 */
[----:B------:R-:W-:Y:S01]  /*4940*/  LEA.HI.X.SX32 R29, R29, UR4, 0x1, P0 ;  /* 0x000000041d1d7c11 */ /* 0x000fe200080f0eff */
[----:B------:R-:W-:Y:S01]  /*4950*/  CS2R R22, SRZ ;  /* 0x0000000000167805 */ /* 0x000fe2000001ff00 */
[----:B------:R-:W-:Y:S01]  /*4960*/  LEA R30, P0, R12, c[0x0][0x1d8], 0x2 ;  /* 0x000076000c1e7a11 */ /* 0x000fe200078010ff */
[----:B------:R-:W-:Y:S01]  /*4970*/  CS2R R24, SRZ ;  /* 0x0000000000187805 */ /* 0x000fe2000001ff00 */
[----:B------:R-:W-:Y:S01]  /*4980*/  CS2R R26, SRZ ;  /* 0x00000000001a7805 */ /* 0x000fe2000001ff00 */
[----:B------:R-:W-:Y:S01]  /*4990*/  IMAD.WIDE R36, R36, 0x4, RZ ;  /* 0x0000000424247825 */ /* 0x000fe200078e02ff */
[----:B------:R-:W-:-:S02]  /*49a0*/  LEA.HI.X R29, R12, c[0x0][0x1dc], R29, 0x2, P0 ;  /* 0x000077000c1d7a11 */ /* 0x000fc400000f141d */
[----:B------:R-:W-:Y:S01]  /*49b0*/  IADD3 R30, P0, R30, 0x200, RZ ;  /* 0x000002001e1e7810 */ /* 0x000fe20007f1e0ff */
[----:B------:R-:W-:-:S04]  /*49c0*/  IMAD.MOV.U32 R12, RZ, RZ, RZ ;  /* 0x000000ffff0c7224 */ /* 0x000fc800078e00ff */
[----:B------:R-:W-:-:S05]  /*49d0*/  IMAD.X R29, RZ, RZ, R29, P0 ;  /* 0x000000ffff1d7224 */ /* 0x000fca00000e061d */
.L_x_44:
[----:B------:R-:W-:Y:S01]  /*49e0*/  MOV R31, R29 ;  /* 0x0000001d001f7202 */ /* 0x000fe20000000f00 */
[----:B------:R-:W-:Y:S01]  /*49f0*/  BSSY B0, `(.L_x_42) ;  /* 0x000000e000007945 */ /* 0x000fe20003800000 */
[----:B------:R-:W-:-:S05]  /*4a00*/  @P3 BRA `(.L_x_43) ;  /* 0x000000c000003947 */ /* 0x000fca0003800000 */
[----:B------:R-:W-:Y:S01]  /*4a10*/  ISETP.GE.AND P2, PT, R39, c[0x0][0x220], PT ;  /* 0x0000880027007a0c */ /* 0x000fe20003f46270 */
[----:B------:R-:W-:Y:S01]  /*4a20*/  CS2R R16, SRZ ;  /* 0x0000000000107805 */ /* 0x000fe2000001ff00 */
[----:B------:R-:W-:Y:S01]  /*4a30*/  ISETP.GE.AND P1, PT, R34, c[0x0][0x220], PT ;  /* 0x0000880022007a0c */ /* 0x000fe20003f26270 */
[----:B------:R-:W-:Y:S01]  /*4a40*/  CS2R R18, SRZ ;  /* 0x0000000000127805 */ /* 0x000fe2000001ff00 */
[----:B------:R-:W-:Y:S01]  /*4a50*/  ISETP.GE.AND P0, PT, R33, c[0x0][0x220], PT ;  /* 0x0000880021007a0c */ /* 0x000fe20003f06270 */
[----:B------:R-:W-:Y:S01]  /*4a60*/  CS2R R20, SRZ ;  /* 0x0000000000147805 */ /* 0x000fe2000001ff00 */
[----:B------:R-:W-:Y:S01]  /*4a70*/  CS2R R22, SRZ ;  /* 0x0000000000167805 */ /* 0x000fe2000001ff00 */
[----:B------:R-:W-:Y:S01]  /*4a80*/  CS2R R24, SRZ ;  /* 0x0000000000187805 */ /* 0x000fe2000001ff00 */
[----:B------:R-:W-:Y:S05]  /*4a90*/  CS2R R26, SRZ ;  /* 0x00000000001a7805 */ /* 0x000fea000001ff00 */
[----:B------:R0:W5:Y:S04]  /*4aa0*/  @!P2 LDG.E.128 R16, [R30.64+-0x200] ;  /* 0xfffe00081e10a981 */ /* 0x000168000c1e1d00 */
[----:B------:R0:W5:Y:S04]  /*4ab0*/  @!P1 LDG.E.128 R20, [R30.64+-0x100] ;  /* 0xffff00081e149981 */ /* 0x000168000c1e1d00 */
[----:B------:R0:W5:Y:S02]  /*4ac0*/  @!P0 LDG.E.128 R24, [R30.64] ;  /* 0x000000081e188981 */ /* 0x000164000c1e1d00 */
.L_x_43:
[----:B------:R-:W-:Y:S05]  /*4ad0*/  BSYNC B0 ;  /* 0x0000000000007941 */ /* 0x000fea0003800000 */
.L_x_42:
[----:B------:R1:W2:Y:S01]  /*4ae0*/  LDS R13, [R14] ;  /* 0x000000000e0d7984 */ /* 0x0002a20000000800 */
[----:B0-----:R-:W-:Y:S02]  /*4af0*/  IADD3 R30, P0, R36, R30, RZ ;  /* 0x0000001e241e7210 */ /* 0x001fe40007f1e0ff */
[----:B------:R-:W-:Y:S02]  /*4b00*/  IADD3 R32, R32, 0x1, RZ ;  /* 0x0000000120207810 */ /* 0x000fe40007ffe0ff */
[----:B------:R-:W-:Y:S02]  /*4b10*/  IADD3.X R29, R37, R31, RZ, P0, !PT ;  /* 0x0000001f251d7210 */ /* 0x000fe400007fe4ff */
[----:B------:R-:W-:Y:S02]  /*4b20*/  ISETP.GE.AND P0, PT, R32, c[0x0][0x314], PT ;  /* 0x0000c50020007a0c */ /* 0x000fe40003f06270 */
[----:B-1----:R-:W-:Y:S01]  /*4b30*/  IADD3 R14, R14, 0x24, RZ ;  /* 0x000000240e0e7810 */ /* 0x002fe20007ffe0ff */
[C---:B--2--5:R-:W-:Y:S02]  /*4b40*/  FFMA.FTZ R0, R13.reuse, R16, R0 ;  /* 0x000000100d007223 */ /* 0x064fe40000010000 */
[C---:B------:R-:W-:Y:S02]  /*4b50*/  FFMA.FTZ R2, R13.reuse, R17, R2 ;  /* 0x000000110d027223 */ /* 0x040fe40000010002 */
        /* <DEDUP_REMOVED lines=9> */
[----:B------:R-:W-:Y:S01]  /*4bf0*/  FFMA.FTZ R12, R13, R27, R12 ;  /* 0x0000001b0d0c7223 */ /* 0x000fe2000001000c */
[----:B------:R-:W-:-:S05]  /*4c00*/  @!P0 BRA `(.L_x_44) ;  /* 0xfffffdd000008947 */ /* 0x000fca000383ffff */
.L_x_41:
[----:B------:R-:W-:Y:S02]  /*4c10*/  IADD3 R15, R15, UR7, RZ ;  /* 0x000000070f0f7c10 */ /* 0x000fe4000fffe0ff */
[----:B------:R-:W-:-:S02]  /*4c20*/  F2FP.PACK_AB R3, R4, R3 ;  /* 0x000000030403723e */ /* 0x000fc400000000ff */
[----:B------:R-:W-:Y:S02]  /*4c30*/  ISETP.GE.AND P0, PT, R15, R28, PT ;  /* 0x0000001c0f00720c */ /* 0x000fe40003f06270 */
[----:B------:R-:W-:Y:S02]  /*4c40*/  F2FP.PACK_AB R0, R2, R0 ;  /* 0x000000000200723e */ /* 0x000fe400000000ff */
[----:B------:R-:W-:Y:S02]  /*4c50*/  F2FP.PACK_AB R7, R8, R7 ;  /* 0x000000070807723e */ /* 0x000fe400000000ff */
[----:B------:R-:W-:Y:S01]  /*4c60*/  F2FP.PACK_AB R5, R6, R5 ;  /* 0x000000050605723e */ /* 0x000fe200000000ff */
[----:B------:R-:W-:Y:S01]  /*4c70*/  IMAD.MOV.U32 R8, RZ, RZ, R0 ;  /* 0x000000ffff087224 */ /* 0x000fe200078e0000 */
[----:B------:R-:W-:Y:S01]  /*4c80*/  F2FP.PACK_AB R10, R10, R9 ;  /* 0x000000090a0a723e */ /* 0x000fe200000000ff */
[----:B------:R-:W-:Y:S01]  /*4c90*/  IMAD.MOV.U32 R9, RZ, RZ, R3 ;  /* 0x000000ffff097224 */ /* 0x000fe200078e0003 */
[----:B------:R-:W-:Y:S01]  /*4ca0*/  F2FP.PACK_AB R11, R12, R11 ;  /* 0x0000000b0c0b723e */ /* 0x000fe200000000ff */
[----:B------:R-:W-:-:S02]  /*4cb0*/  IMAD.MOV.U32 R16, RZ, RZ, R5 ;  /* 0x000000ffff107224 */ /* 0x000fc400078e0005 */
[----:B------:R-:W-:Y:S01]  /*4cc0*/  IMAD.MOV.U32 R17, RZ, RZ, R7 ;  /* 0x000000ffff117224 */ /* 0x000fe200078e0007 */
[----:B------:R-:W-:Y:S06]  /*4cd0*/  @P0 EXIT ;  /* 0x000000000000094d */ /* 0x000fec0003800000 */
[----:B------:R-:W-:Y:S01]  /*4ce0*/  IMAD.MOV.U32 R4, RZ, RZ, c[0x0][0x1c0] ;  /* 0x00007000ff047624 */ /* 0x000fe200078e00ff */
[----:B------:R-:W-:Y:S02]  /*4cf0*/  IABS R7, R15 ;  /* 0x0000000f00077213 */ /* 0x000fe40000000000 */
[----:B------:R-:W-:Y:S01]  /*4d00*/  IABS R3, c[0x0][0x214] ;  /* 0x0000850000037a13 */ /* 0x000fe20000000000 */
[----:B------:R-:W-:-:S05]  /*4d10*/  IMAD R4, R4, c[0x0][0x214], RZ ;  /* 0x0000850004047a24 */ /* 0x000fca00078e02ff */
[-C--:B------:R-:W-:Y:S02]  /*4d20*/  IABS R6, R4.reuse ;  /* 0x0000000400067213 */ /* 0x080fe40000000000 */
[----:B------:R-:W-:Y:S02]  /*4d30*/  IABS R2, R4 ;  /* 0x0000000400027213 */ /* 0x000fe40000000000 */
[----:B------:R-:W0:Y:S03]  /*4d40*/  I2F.RP R12, R6 ;  /* 0x00000006000c7306 */ /* 0x000e260000209400 */
[----:B------:R-:W-:-:S05]  /*4d50*/  IMAD.MOV R2, RZ, RZ, -R2 ;  /* 0x000000ffff027224 */ /* 0x000fca00078e0a02 */
[----:B0-----:R-:W0:Y:S02]  /*4d60*/  MUFU.RCP R12, R12 ;  /* 0x0000000c000c7308 */ /* 0x001e240000001000 */
[----:B0-----:R-:W-:-:S06]  /*4d70*/  IADD3 R12, R12, 0xffffffe, RZ ;  /* 0x0ffffffe0c0c7810 */ /* 0x001fcc0007ffe0ff */
[----:B------:R-:W0:Y:S02]  /*4d80*/  F2I.FTZ.U32.TRUNC.NTZ R13, R12 ;  /* 0x0000000c000d7305 */ /* 0x000e24000021f000 */
[--C-:B0-----:R-:W-:Y:S02]  /*4d90*/  IMAD.MOV R0, RZ, RZ, -R13.reuse ;  /* 0x000000ffff007224 */ /* 0x101fe400078e0a0d */
[----:B------:R-:W-:Y:S02]  /*4da0*/  IMAD.MOV.U32 R12, RZ, RZ, RZ ;  /* 0x000000ffff0c7224 */ /* 0x000fe400078e00ff */
[----:B------:R-:W-:Y:S02]  /*4db0*/  IMAD R5, R0, R6, RZ ;  /* 0x0000000600057224 */ /* 0x000fe400078e02ff */
[----:B------:R-:W0:Y:S02]  /*4dc0*/  I2F.RP R0, R3 ;  /* 0x0000000300007306 */ /* 0x000e240000209400 */
[----:B------:R-:W-:-:S06]  /*4dd0*/  IMAD.HI.U32 R5, R13, R5, R12 ;  /* 0x000000050d057227 */ /* 0x000fcc00078e000c */
[----:B------:R-:W-:-:S04]  /*4de0*/  IMAD.HI.U32 R5, R5, R7, RZ ;  /* 0x0000000705057227 */ /* 0x000fc800078e00ff */
[----:B------:R-:W-:Y:S01]  /*4df0*/  IMAD R2, R5, R2, R7 ;  /* 0x0000000205027224 */ /* 0x000fe200078e0207 */
[----:B0-----:R-:W0:Y:S04]  /*4e00*/  MUFU.RCP R0, R0 ;  /* 0x0000000000007308 */ /* 0x001e280000001000 */
[----:B------:R-:W-:-:S13]  /*4e10*/  ISETP.GT.U32.AND P1, PT, R6, R2, PT ;  /* 0x000000020600720c */ /* 0x000fda0003f24070 */
[----:B------:R-:W-:Y:S01]  /*4e20*/  @!P1 IMAD.IADD R2, R2, 0x1, -R6 ;  /* 0x0000000102029824 */ /* 0x000fe200078e0a06 */
[----:B------:R-:W-:Y:S02]  /*4e30*/  @!P1 IADD3 R5, R5, 0x1, RZ ;  /* 0x0000000105059810 */ /* 0x000fe40007ffe0ff */
[----:B0-----:R-:W-:Y:S02]  /*4e40*/  IADD3 R0, R0, 0xffffffe, RZ ;  /* 0x0ffffffe00007810 */ /* 0x001fe40007ffe0ff */
[----:B------:R-:W-:Y:S02]  /*4e50*/  ISETP.GE.U32.AND P2, PT, R2, R6, PT ;  /* 0x000000060200720c */ /* 0x000fe40003f46070 */
[----:B------:R-:W-:Y:S01]  /*4e60*/  LOP3.LUT R2, R15, R4, RZ, 0x3c, !PT ;  /* 0x000000040f027212 */ /* 0x000fe200078e3cff */
[----:B------:R-:W0:Y:S01]  /*4e70*/  F2I.FTZ.U32.TRUNC.NTZ R13, R0 ;  /* 0x00000000000d7305 */ /* 0x000e22000021f000 */
[----:B------:R-:W-:Y:S02]  /*4e80*/  ISETP.NE.AND P1, PT, R4, RZ, PT ;  /* 0x000000ff0400720c */ /* 0x000fe40003f25270 */
[----:B------:R-:W-:-:S07]  /*4e90*/  ISETP.GE.AND P0, PT, R2, RZ, PT ;  /* 0x000000ff0200720c */ /* 0x000fce0003f06270 */
[----:B------:R-:W-:-:S06]  /*4ea0*/  @P2 IADD3 R5, R5, 0x1, RZ ;  /* 0x0000000105052810 */ /* 0x000fcc0007ffe0ff */
[----:B------:R-:W-:Y:S01]  /*4eb0*/  @!P0 IMAD.MOV R5, RZ, RZ, -R5 ;  /* 0x000000ffff058224 */ /* 0x000fe200078e0a05 */
[----:B------:R-:W-:Y:S01]  /*4ec0*/  @!P1 LOP3.LUT R5, RZ, R4, RZ, 0x33, !PT ;  /* 0x00000004ff059212 */ /* 0x000fe200078e33ff */
[----:B0-----:R-:W-:-:S04]  /*4ed0*/  IMAD.MOV R2, RZ, RZ, -R13 ;  /* 0x000000ffff027224 */ /* 0x001fc800078e0a0d */
[----:B------:R-:W-:Y:S02]  /*4ee0*/  IMAD R4, R5, R4, RZ ;  /* 0x0000000405047224 */ /* 0x000fe400078e02ff */
[----:B------:R-:W-:Y:S02]  /*4ef0*/  IMAD R2, R2, R3, RZ ;  /* 0x0000000302027224 */ /* 0x000fe400078e02ff */
[----:B------:R-:W-:Y:S02]  /*4f00*/  IMAD.IADD R6, R15, 0x1, -R4 ;  /* 0x000000010f067824 */ /* 0x000fe400078e0a04 */
[----:B------:R-:W-:-:S03]  /*4f10*/  IMAD.HI.U32 R2, R13, R2, R12 ;  /* 0x000000020d027227 */ /* 0x000fc600078e000c */
[----:B------:R-:W-:Y:S01]  /*4f20*/  IABS R0, R6 ;  /* 0x0000000600007213 */ /* 0x000fe20000000000 */
[----:B------:R-:W-:Y:S01]  /*4f30*/  IMAD.WIDE.U32 R12, R5, c[0x0][0x1e0], RZ ;  /* 0x00007800050c7a25 */ /* 0x000fe200078e00ff */
[----:B------:R-:W-:-:S03]  /*4f40*/  LOP3.LUT R6, R6, c[0x0][0x214], RZ, 0x3c, !PT ;  /* 0x0000850006067a12 */ /* 0x000fc600078e3cff */
[----:B------:R-:W-:Y:S01]  /*4f50*/  IMAD.HI.U32 R7, R2, R0, RZ ;  /* 0x0000000002077227 */ /* 0x000fe200078e00ff */
[----:B------:R-:W-:-:S03]  /*4f60*/  ISETP.GE.AND P1, PT, R6, RZ, PT ;  /* 0x000000ff0600720c */ /* 0x000fc60003f26270 */
[----:B------:R-:W-:-:S04]  /*4f70*/  IMAD.MOV R2, RZ, RZ, -R7 ;  /* 0x000000ffff027224 */ /* 0x000fc800078e0a07 */
[----:B------:R-:W-:-:S05]  /*4f80*/  IMAD R0, R3, R2, R0 ;  /* 0x0000000203007224 */ /* 0x000fca00078e0200 */
[----:B------:R-:W-:-:S13]  /*4f90*/  ISETP.GT.U32.AND P0, PT, R3, R0, PT ;  /* 0x000000000300720c */ /* 0x000fda0003f04070 */
[----:B------:R-:W-:Y:S01]  /*4fa0*/  @!P0 IMAD.IADD R0, R0, 0x1, -R3 ;  /* 0x0000000100008824 */ /* 0x000fe200078e0a03 */
[----:B------:R-:W-:Y:S02]  /*4fb0*/  @!P0 IADD3 R7, R7, 0x1, RZ ;  /* 0x0000000107078810 */ /* 0x000fe40007ffe0ff */
[----:B------:R-:W-:Y:S02]  /*4fc0*/  ISETP.NE.AND P0, PT, RZ, c[0x0][0x214], PT ;  /* 0x00008500ff007a0c */ /* 0x000fe40003f05270 */
[----:B------:R-:W-:Y:S02]  /*4fd0*/  ISETP.GE.U32.AND P2, PT, R0, R3, PT ;  /* 0x000000030000720c */ /* 0x000fe40003f46070 */
[----:B------:R-:W-:-:S05]  /*4fe0*/  SHF.R.S32.HI R0, RZ, 0x1f, R5 ;  /* 0x0000001fff007819 */ /* 0x000fca0000011405 */
[----:B------:R-:W-:-:S04]  /*4ff0*/  IMAD R0, R0, c[0x0][0x1e0], RZ ;  /* 0x0000780000007a24 */ /* 0x000fc800078e02ff */
[----:B------:R-:W-:Y:S02]  /*5000*/  IMAD R0, R5, c[0x0][0x1e4], R0 ;  /* 0x0000790005007a24 */ /* 0x000fe400078e0200 */
[----:B------:R-:W-:Y:S02]  /*5010*/  @P2 IADD3 R7, R7, 0x1, RZ ;  /* 0x0000000107072810 */ /* 0x000fe40007ffe0ff */
[----:B------:R-:W-:-:S03]  /*5020*/  IMAD.IADD R13, R13, 0x1, R0 ;  /* 0x000000010d0d7824 */ /* 0x000fc600078e0200 */
[----:B------:R-:W-:Y:S01]  /*5030*/  @!P1 IMAD.MOV R7, RZ, RZ, -R7 ;  /* 0x000000ffff079224 */ /* 0x000fe200078e0a07 */
[----:B------:R-:W-:Y:S02]  /*5040*/  @!P0 LOP3.LUT R7, RZ, c[0x0][0x214], RZ, 0x33, !PT ;  /* 0x00008500ff078a12 */ /* 0x000fe400078e33ff */
[----:B------:R-:W-:Y:S02]  /*5050*/  ISETP.GE.AND P0, PT, R39, c[0x0][0x220], PT ;  /* 0x0000880027007a0c */ /* 0x000fe40003f06270 */
[----:B------:R-:W-:Y:S01]  /*5060*/  SHF.R.S32.HI R2, RZ, 0x1f, R7 ;  /* 0x0000001fff027819 */ /* 0x000fe20000011407 */
[C---:B------:R-:W-:Y:S01]  /*5070*/  IMAD R4, R7.reuse, c[0x0][0x214], R4 ;  /* 0x0000850007047a24 */ /* 0x040fe200078e0204 */
[----:B------:R-:W-:Y:S01]  /*5080*/  ISETP.GE.AND P1, PT, R34, c[0x0][0x220], PT ;  /* 0x0000880022007a0c */ /* 0x000fe20003f26270 */
[----:B------:R-:W-:-:S04]  /*5090*/  IMAD.WIDE.U32 R12, R7, c[0x0][0x1f0], R12 ;  /* 0x00007c00070c7a25 */ /* 0x000fc800078e000c */
[----:B------:R-:W-:Y:S02]  /*50a0*/  IMAD.IADD R4, R15, 0x1, -R4 ;  /* 0x000000010f047824 */ /* 0x000fe400078e0a04 */
[----:B------:R-:W-:-:S03]  /*50b0*/  IMAD R2, R2, c[0x0][0x1f0], RZ ;  /* 0x00007c0002027a24 */ /* 0x000fc600078e02ff */
[----:B------:R-:W-:Y:S01]  /*50c0*/  SHF.R.S32.HI R0, RZ, 0x1f, R4 ;  /* 0x0000001fff007819 */ /* 0x000fe20000011404 */
[----:B------:R-:W-:-:S04]  /*50d0*/  IMAD R2, R7, c[0x0][0x1f4], R2 ;  /* 0x00007d0007027a24 */ /* 0x000fc800078e0202 */
[----:B------:R-:W-:Y:S02]  /*50e0*/  IMAD.IADD R3, R13, 0x1, R2 ;  /* 0x000000010d037824 */ /* 0x000fe400078e0202 */
[----:B------:R-:W-:Y:S02]  /*50f0*/  IMAD R0, R0, c[0x0][0x1e8], RZ ;  /* 0x00007a0000007a24 */ /* 0x000fe400078e02ff */
[----:B------:R-:W-:Y:S02]  /*5100*/  IMAD.MOV.U32 R2, RZ, RZ, R12 ;  /* 0x000000ffff027224 */ /* 0x000fe400078e000c */
[C---:B------:R-:W-:Y:S02]  /*5110*/  IMAD R0, R4.reuse, c[0x0][0x1ec], R0 ;  /* 0x00007b0004007a24 */ /* 0x040fe400078e0200 */
[----:B------:R-:W-:-:S04]  /*5120*/  IMAD.WIDE.U32 R4, R4, c[0x0][0x1e8], R2 ;  /* 0x00007a0004047a25 */ /* 0x000fc800078e0002 */
[----:B------:R-:W-:Y:S01]  /*5130*/  IMAD.IADD R0, R5, 0x1, R0 ;  /* 0x0000000105007824 */ /* 0x000fe200078e0200 */
[CC--:B------:R-:W-:Y:S02]  /*5140*/  @!P0 IADD3 R2, P3, R39.reuse, R4.reuse, RZ ;  /* 0x0000000427028210 */ /* 0x0c0fe40007f7e0ff */
[----:B------:R-:W-:Y:S02]  /*5150*/  @!P1 IADD3 R3, P2, R34, R4, RZ ;  /* 0x0000000422039210 */ /* 0x000fe40007f5e0ff */
[-C--:B------:R-:W-:Y:S02]  /*5160*/  @!P0 LEA.HI.X.SX32 R39, R39, R0.reuse, 0x1, P3 ;  /* 0x0000000027278211 */ /* 0x080fe400018f0eff */
[----:B------:R-:W-:Y:S02]  /*5170*/  @!P0 LEA R12, P3, R2, c[0x0][0x1d0], 0x1 ;  /* 0x00007400020c8a11 */ /* 0x000fe400078608ff */
[----:B------:R-:W-:Y:S02]  /*5180*/  @!P1 LEA.HI.X.SX32 R34, R34, R0, 0x1, P2 ;  /* 0x0000000022229211 */ /* 0x000fe400010f0eff */
[----:B------:R-:W-:-:S02]  /*5190*/  @!P0 LEA.HI.X R13, R2, c[0x0][0x1d4], R39, 0x1, P3 ;  /* 0x00007500020d8a11 */ /* 0x000fc400018f0c27 */
[----:B------:R-:W-:-:S03]  /*51a0*/  @!P1 LEA R6, P2, R3, c[0x0][0x1d0], 0x1 ;  /* 0x0000740003069a11 */ /* 0x000fc600078408ff */
[----:B------:R0:W-:Y:S01]  /*51b0*/  @!P0 STG.E.64 [R12.64], R8 ;  /* 0x000000080c008986 */ /* 0x0001e2000c101b08 */
[----:B------:R-:W-:Y:S02]  /*51c0*/  ISETP.GE.AND P0, PT, R33, c[0x0][0x220], PT ;  /* 0x0000880021007a0c */ /* 0x000fe40003f06270 */
[----:B------:R-:W-:-:S05]  /*51d0*/  @!P1 LEA.HI.X R7, R3, c[0x0][0x1d4], R34, 0x1, P2 ;  /* 0x0000750003079a11 */ /* 0x000fca00010f0c22 */
[----:B------:R0:W-:Y:S06]  /*51e0*/  @!P1 STG.E.64 [R6.64], R16 ;  /* 0x0000001006009986 */ /* 0x0001ec000c101b08 */
[----:B------:R-:W-:Y:S05]  /*51f0*/  @P0 EXIT ;  /* 0x000000000000094d */ /* 0x000fea0003800000 */
[----:B------:R-:W-:-:S04]  /*5200*/  IADD3 R4, P0, R33, R4, RZ ;  /* 0x0000000421047210 */ /* 0x000fc80007f1e0ff */
[----:B------:R-:W-:Y:S02]  /*5210*/  LEA.HI.X.SX32 R0, R33, R0, 0x1, P0 ;  /* 0x0000000021007211 */ /* 0x000fe400000f0eff */
[----:B------:R-:W-:-:S04]  /*5220*/  LEA R2, P0, R4, c[0x0][0x1d0], 0x1 ;  /* 0x0000740004027a11 */ /* 0x000fc800078008ff */
[----:B------:R-:W-:-:S05]  /*5230*/  LEA.HI.X R3, R4, c[0x0][0x1d4], R0, 0x1, P0 ;  /* 0x0000750004037a11 */ /* 0x000fca00000f0c00 */
[----:B------:R-:W-:Y:S01]  /*5240*/  STG.E.64 [R2.64], R10 ;  /* 0x0000000a02007986 */ /* 0x000fe2000c101b08 */
[----:B------:R-:W-:Y:S05]  /*5250*/  EXIT ;  /* 0x000000000000794d */ /* 0x000fea0003800000 */
        .weak           $__internal_0_$__cuda_sm20_div_s64
        .type           $__internal_0_$__cuda_sm20_div_s64,@function
        .size           $__internal_0_$__cuda_sm20_div_s64,(.L_x_7322 - $__internal_0_$__cuda_sm20_div_s64)
$__internal_0_$__cuda_sm20_div_s64:
[----:B------:R-:W-:Y:S02]  /*5260*/  IADD3 R46, P0, RZ, -R24, RZ ;  /* 0x80000018ff2e7210 */ /* 0x000fe40007f1e0ff */
[----:B------:R-:W-:-:S03]  /*5270*/  ISETP.GE.AND P1, PT, R23, RZ, PT ;  /* 0x000000ff1700720c */ /* 0x000fc60003f26270 */
[----:B------:R-:W-:Y:S01]  /*5280*/  IMAD.X R0, RZ, RZ, ~R23, P0 ;  /* 0x000000ffff007224 */ /* 0x000fe200000e0e17 */
[----:B------:R-:W-:-:S04]  /*5290*/  SEL R46, R46, R24, !P1 ;  /* 0x000000182e2e7207 */ /* 0x000fc80004800000 */
[----:B------:R-:W-:-:S04]  /*52a0*/  SEL R47, R0, R23, !P1 ;  /* 0x00000017002f7207 */ /* 0x000fc80004800000 */
[----:B------:R-:W0:Y:S08]  /*52b0*/  I2F.U64.RP R0, R46 ;  /* 0x0000002e00007312 */ /* 0x000e300000309000 */
[----:B0-----:R-:W0:Y:S02]  /*52c0*/  MUFU.RCP R0, R0 ;  /* 0x0000000000007308 */ /* 0x001e240000001000 */
[----:B0-----:R-:W-:-:S06]  /*52d0*/  IADD3 R0, R0, 0x1ffffffe, RZ ;  /* 0x1ffffffe00007810 */ /* 0x001fcc0007ffe0ff */
[----:B------:R-:W0:Y:S02]  /*52e0*/  F2I.U64.TRUNC R56, R0 ;  /* 0x0000000000387311 */ /* 0x000e24000020d800 */
[----:B0-----:R-:W-:-:S04]  /*52f0*/  IMAD.WIDE.U32 R20, R56, R46, RZ ;  /* 0x0000002e38147225 */ /* 0x001fc800078e00ff */
[C---:B------:R-:W-:Y:S01]  /*5300*/  IMAD R0, R56.reuse, R47, R21 ;  /* 0x0000002f38007224 */ /* 0x040fe200078e0215 */
[----:B------:R-:W-:Y:S01]  /*5310*/  IADD3 R20, P0, RZ, -R20, RZ ;  /* 0x80000014ff147210 */ /* 0x000fe20007f1e0ff */
[----:B------:R-:W-:Y:S02]  /*5320*/  IMAD.MOV.U32 R59, RZ, RZ, R56 ;  /* 0x000000ffff3b7224 */ /* 0x000fe400078e0038 */
[----:B------:R-:W-:Y:S02]  /*5330*/  IMAD R0, R57, R46, R0 ;  /* 0x0000002e39007224 */ /* 0x000fe400078e0200 */
[----:B------:R-:W-:-:S04]  /*5340*/  IMAD.HI.U32 R58, R56, R20, RZ ;  /* 0x00000014383a7227 */ /* 0x000fc800078e00ff */
[----:B------:R-:W-:-:S04]  /*5350*/  IMAD.X R0, RZ, RZ, ~R0, P0 ;  /* 0x000000ffff007224 */ /* 0x000fc800000e0e00 */
[----:B------:R-:W-:-:S04]  /*5360*/  IMAD.WIDE.U32 R58, P0, R56, R0, R58 ;  /* 0x00000000383a7225 */ /* 0x000fc8000780003a */
[----:B------:R-:W-:-:S04]  /*5370*/  IMAD.HI.U32 R29, R57, R0, RZ ;  /* 0x00000000391d7227 */ /* 0x000fc800078e00ff */
[----:B------:R-:W-:-:S04]  /*5380*/  IMAD.HI.U32 R20, P1, R57, R20, R58 ;  /* 0x0000001439147227 */ /* 0x000fc8000782003a */
[----:B------:R-:W-:Y:S02]  /*5390*/  IMAD R0, R57, R0, RZ ;  /* 0x0000000039007224 */ /* 0x000fe400078e02ff */
[----:B------:R-:W-:-:S03]  /*53a0*/  IMAD.X R29, R29, 0x1, R57, P0 ;  /* 0x000000011d1d7824 */ /* 0x000fc600000e0639 */
[----:B------:R-:W-:-:S04]  /*53b0*/  IADD3 R57, P0, R0, R20, RZ ;  /* 0x0000001400397210 */ /* 0x000fc80007f1e0ff */
[----:B------:R-:W-:Y:S01]  /*53c0*/  IADD3.X R29, RZ, RZ, R29, P0, P1 ;  /* 0x000000ffff1d7210 */ /* 0x000fe200007e241d */
[----:B------:R-:W-:Y:S01]  /*53d0*/  IMAD.WIDE.U32 R58, R57, R46, RZ ;  /* 0x0000002e393a7225 */ /* 0x000fe200078e00ff */
[----:B------:R-:W-:-:S03]  /*53e0*/  ISETP.GE.AND P1, PT, R18, RZ, PT ;  /* 0x000000ff1200720c */ /* 0x000fc60003f26270 */
[----:B------:R-:W-:Y:S01]  /*53f0*/  IMAD R20, R57, R47, R59 ;  /* 0x0000002f39147224 */ /* 0x000fe200078e023b */
[----:B------:R-:W-:-:S03]  /*5400*/  IADD3 R21, P0, RZ, -R58, RZ ;  /* 0x8000003aff157210 */ /* 0x000fc60007f1e0ff */
[----:B------:R-:W-:Y:S02]  /*5410*/  IMAD R20, R29, R46, R20 ;  /* 0x0000002e1d147224 */ /* 0x000fe400078e0214 */
[----:B------:R-:W-:-:S04]  /*5420*/  IMAD.HI.U32 R56, R57, R21, RZ ;  /* 0x0000001539387227 */ /* 0x000fc800078e00ff */
[----:B------:R-:W-:-:S04]  /*5430*/  IMAD.X R20, RZ, RZ, ~R20, P0 ;  /* 0x000000ffff147224 */ /* 0x000fc800000e0e14 */
[----:B------:R-:W-:-:S04]  /*5440*/  IMAD.WIDE.U32 R56, P0, R57, R20, R56 ;  /* 0x0000001439387225 */ /* 0x000fc80007800038 */
[----:B------:R-:W-:-:S04]  /*5450*/  IMAD.HI.U32 R0, R29, R20, RZ ;  /* 0x000000141d007227 */ /* 0x000fc800078e00ff */
[----:B------:R-:W-:-:S04]  /*5460*/  IMAD.HI.U32 R21, P4, R29, R21, R56 ;  /* 0x000000151d157227 */ /* 0x000fc80007880038 */
[----:B------:R-:W-:Y:S02]  /*5470*/  IMAD R20, R29, R20, RZ ;  /* 0x000000141d147224 */ /* 0x000fe400078e02ff */
[----:B------:R-:W-:Y:S02]  /*5480*/  IMAD.X R0, R0, 0x1, R29, P0 ;  /* 0x0000000100007824 */ /* 0x000fe400000e061d */
[----:B------:R-:W-:Y:S01]  /*5490*/  IMAD.MOV.U32 R57, RZ, RZ, RZ ;  /* 0x000000ffff397224 */ /* 0x000fe200078e00ff */
[----:B------:R-:W-:Y:S02]  /*54a0*/  IADD3 R29, P2, R20, R21, RZ ;  /* 0x00000015141d7210 */ /* 0x000fe40007f5e0ff */
[-C--:B------:R-:W-:Y:S02]  /*54b0*/  IADD3 R21, P0, RZ, -R27.reuse, RZ ;  /* 0x8000001bff157210 */ /* 0x080fe40007f1e0ff */
[----:B------:R-:W-:Y:S02]  /*54c0*/  IADD3.X R0, RZ, RZ, R0, P2, P4 ;  /* 0x000000ffff007210 */ /* 0x000fe400017e8400 */
[----:B------:R-:W-:Y:S01]  /*54d0*/  SEL R21, R21, R27, !P1 ;  /* 0x0000001b15157207 */ /* 0x000fe20004800000 */
[----:B------:R-:W-:-:S04]  /*54e0*/  IMAD.X R20, RZ, RZ, ~R18, P0 ;  /* 0x000000ffff147224 */ /* 0x000fc800000e0e12 */
[----:B------:R-:W-:Y:S01]  /*54f0*/  IMAD.HI.U32 R56, R29, R21, RZ ;  /* 0x000000151d387227 */ /* 0x000fe200078e00ff */
[----:B------:R-:W-:-:S05]  /*5500*/  SEL R20, R20, R18, !P1 ;  /* 0x0000001214147207 */ /* 0x000fca0004800000 */
[----:B------:R-:W-:-:S04]  /*5510*/  IMAD.WIDE.U32 R56, R29, R20, R56 ;  /* 0x000000141d387225 */ /* 0x000fc800078e0038 */
[C---:B------:R-:W-:Y:S02]  /*5520*/  IMAD R29, R0.reuse, R20, RZ ;  /* 0x00000014001d7224 */ /* 0x040fe400078e02ff */
[----:B------:R-:W-:-:S04]  /*5530*/  IMAD.HI.U32 R27, P2, R0, R21, R56 ;  /* 0x00000015001b7227 */ /* 0x000fc80007840038 */
[----:B------:R-:W-:Y:S01]  /*5540*/  IMAD.HI.U32 R0, R0, R20, RZ ;  /* 0x0000001400007227 */ /* 0x000fe200078e00ff */
[----:B------:R-:W-:-:S04]  /*5550*/  IADD3 R29, P1, R29, R27, RZ ;  /* 0x0000001b1d1d7210 */ /* 0x000fc80007f3e0ff */
[----:B------:R-:W-:Y:S01]  /*5560*/  IADD3.X R0, R0, RZ, RZ, P2, !PT ;  /* 0x000000ff00007210 */ /* 0x000fe200017fe4ff */
[----:B------:R-:W-:-:S04]  /*5570*/  IMAD.WIDE.U32 R56, R29, R46, RZ ;  /* 0x0000002e1d387225 */ /* 0x000fc800078e00ff */
[----:B------:R-:W-:Y:S01]  /*5580*/  IMAD R27, R29, R47, R57 ;  /* 0x0000002f1d1b7224 */ /* 0x000fe200078e0239 */
[----:B------:R-:W-:Y:S01]  /*5590*/  IADD3 R21, P0, -R56, R21, RZ ;  /* 0x0000001538157210 */ /* 0x000fe20007f1e1ff */
[----:B------:R-:W-:-:S03]  /*55a0*/  IMAD.X R0, RZ, RZ, R0, P1 ;  /* 0x000000ffff007224 */ /* 0x000fc600008e0600 */
[-C--:B------:R-:W-:Y:S01]  /*55b0*/  ISETP.GE.U32.AND P2, PT, R21, R46.reuse, PT ;  /* 0x0000002e1500720c */ /* 0x080fe20003f46070 */
[----:B------:R-:W-:-:S04]  /*55c0*/  IMAD R27, R0, R46, R27 ;  /* 0x0000002e001b7224 */ /* 0x000fc800078e021b */
[----:B------:R-:W-:Y:S01]  /*55d0*/  IMAD.X R20, R20, 0x1, ~R27, P0 ;  /* 0x0000000114147824 */ /* 0x000fe200000e0e1b */
[----:B------:R-:W-:-:S04]  /*55e0*/  IADD3 R27, P0, R21, -R46, RZ ;  /* 0x8000002e151b7210 */ /* 0x000fc80007f1e0ff */
[----:B------:R-:W-:-:S04]  /*55f0*/  ISETP.GE.U32.AND.EX P2, PT, R20, R47, PT, P2 ;  /* 0x0000002f1400720c */ /* 0x000fc80003f46120 */
[----:B------:R-:W-:Y:S01]  /*5600*/  SEL R27, R27, R21, P2 ;  /* 0x000000151b1b7207 */ /* 0x000fe20001000000 */
[----:B------:R-:W-:-:S03]  /*5610*/  IMAD.X R21, R20, 0x1, ~R47, P0 ;  /* 0x0000000114157824 */ /* 0x000fc600000e0e2f */
[----:B------:R-:W-:Y:S02]  /*5620*/  ISETP.GE.U32.AND P1, PT, R27, R46, PT ;  /* 0x0000002e1b00720c */ /* 0x000fe40003f26070 */
[----:B------:R-:W-:Y:S02]  /*5630*/  SEL R21, R21, R20, P2 ;  /* 0x0000001415157207 */ /* 0x000fe40001000000 */
[----:B------:R-:W-:Y:S02]  /*5640*/  IADD3 R20, P0, R29, 0x1, RZ ;  /* 0x000000011d147810 */ /* 0x000fe40007f1e0ff */
[----:B------:R-:W-:Y:S02]  /*5650*/  ISETP.GE.U32.AND.EX P1, PT, R21, R47, PT, P1 ;  /* 0x0000002f1500720c */ /* 0x000fe40003f26110 */
[----:B------:R-:W-:Y:S01]  /*5660*/  SEL R29, R20, R29, P2 ;  /* 0x0000001d141d7207 */ /* 0x000fe20001000000 */
[----:B------:R-:W-:Y:S01]  /*5670*/  IMAD.X R20, RZ, RZ, R0, P0 ;  /* 0x000000ffff147224 */ /* 0x000fe200000e0600 */
[----:B------:R-:W-:-:S02]  /*5680*/  LOP3.LUT R27, R23, R18, RZ, 0x3c, !PT ;  /* 0x00000012171b7212 */ /* 0x000fc400078e3cff */
[----:B------:R-:W-:Y:S02]  /*5690*/  IADD3 R21, P0, R29, 0x1, RZ ;  /* 0x000000011d157810 */ /* 0x000fe40007f1e0ff */
[----:B------:R-:W-:Y:S02]  /*56a0*/  SEL R20, R20, R0, P2 ;  /* 0x0000000014147207 */ /* 0x000fe40001000000 */
[----:B------:R-:W-:Y:S02]  /*56b0*/  SEL R21, R21, R29, P1 ;  /* 0x0000001d15157207 */ /* 0x000fe40000800000 */
[-C--:B------:R-:W-:Y:S02]  /*56c0*/  IADD3.X R0, RZ, R20.reuse, RZ, P0, !PT ;  /* 0x00000014ff007210 */ /* 0x080fe400007fe4ff */
[----:B------:R-:W-:Y:S02]  /*56d0*/  ISETP.NE.U32.AND P0, PT, R24, RZ, PT ;  /* 0x000000ff1800720c */ /* 0x000fe40003f05070 */
[----:B------:R-:W-:-:S02]  /*56e0*/  SEL R20, R0, R20, P1 ;  /* 0x0000001400147207 */ /* 0x000fc40000800000 */
[-C--:B------:R-:W-:Y:S02]  /*56f0*/  IADD3 R0, P1, RZ, -R21.reuse, RZ ;  /* 0x80000015ff007210 */ /* 0x080fe40007f3e0ff */
[----:B------:R-:W-:Y:S02]  /*5700*/  ISETP.GE.AND P2, PT, R27, RZ, PT ;  /* 0x000000ff1b00720c */ /* 0x000fe40003f46270 */
[----:B------:R-:W-:Y:S01]  /*5710*/  ISETP.NE.AND.EX P0, PT, R23, RZ, PT, P0 ;  /* 0x000000ff1700720c */ /* 0x000fe20003f05300 */
[----:B------:R-:W-:Y:S01]  /*5720*/  IMAD.X R24, RZ, RZ, ~R20, P1 ;  /* 0x000000ffff187224 */ /* 0x000fe200008e0e14 */
[----:B------:R-:W-:Y:S01]  /*5730*/  SEL R0, R0, R21, !P2 ;  /* 0x0000001500007207 */ /* 0x000fe20005000000 */
[----:B------:R-:W-:-:S03]  /*5740*/  IMAD.MOV.U32 R23, RZ, RZ, 0x0 ;  /* 0x00000000ff177424 */ /* 0x000fc600078e00ff */
[----:B------:R-:W-:Y:S02]  /*5750*/  SEL R24, R24, R20, !P2 ;  /* 0x0000001418187207 */ /* 0x000fe40005000000 */
[----:B------:R-:W-:Y:S02]  /*5760*/  SEL R0, R0, 0xffffffff, P0 ;  /* 0xffffffff00007807 */ /* 0x000fe40000000000 */
[----:B------:R-:W-:Y:S01]  /*5770*/  SEL R21, R24, 0xffffffff, P0 ;  /* 0xffffffff18157807 */ /* 0x000fe20000000000 */
[----:B------:R-:W-:Y:S06]  /*5780*/  RET.REL.NODEC R22 `(_ZN5flash32flash_fwd_splitkv_combine_kernelI23Flash_fwd_kernel_traitsILi192ELi64ELi64ELi4ELb0ELb0EN7cutlass6half_tE19Flash_kernel_traitsILi192ELi64ELi64ELi4ES3_EELi8ELi7ELb0EEEvNS_16Flash_fwd_paramsE) ;  /* 0xffffa87016007950 */ /* 0x000fec0003c3ffff */
.L_x_45:
[----:B------:R-:W-:-:S00]  /*5790*/  BRA `(.L_x_45) ;  /* 0xfffffff000007947 */ /* 0x000fc0000383ffff */
[----:B------:R-:W-:-:S00]  /*57a0*/  NOP ;  /* 0x0000000000007918 */ /* 0x000fc00000000000 */
        /* <DEDUP_REMOVED lines=13> */
.L_x_7322:


//--------------------- .text._ZN5flash32flash_fwd_splitkv_combine_kernelI23Flash_fwd_kernel_traitsILi192ELi64ELi64ELi4ELb0ELb0EN7cutlass6half_tE19Flash_kernel_traitsILi192ELi64ELi64ELi4ES3_EELi8ELi6ELb0EEEvNS_16Flash_fwd_paramsE --------------------------
	.section	.text._ZN5flash32flash_fwd_splitkv_combine_kernelI23Flash_fwd_kernel_traitsILi192ELi64ELi64ELi4ELb0ELb0EN7cutlass6half_tE19Flash_kernel_traitsILi192ELi64ELi64ELi4ES3_EELi8ELi6ELb0EEEvNS_16Flash_fwd_paramsE,"ax",@progbits
	.sectioninfo	@"SHI_REGISTERS=64"
	.align	128
        .global         _ZN5flash32flash_fwd_splitkv_combine_kernelI23Flash_fwd_kernel_traitsILi192ELi64ELi64ELi4ELb0ELb0EN7cutlass6half_tE19Flash_kernel_traitsILi192ELi64ELi64ELi4ES3_EELi8ELi6ELb0EEEvNS_16Flash_fwd_paramsE
        .type           _ZN5flash32flash_fwd_splitkv_combine_kernelI23Flash_fwd_kernel_traitsILi192ELi64ELi64ELi4ELb0ELb0EN7cutlass6half_tE19Flash_kernel_traitsILi192ELi64ELi64ELi4ES3_EELi8ELi6ELb0EEEvNS_16Flash_fwd_paramsE,@function
        .size           _ZN5flash32flash_fwd_splitkv_combine_kernelI23Flash_fwd_kernel_traitsILi192ELi64ELi64ELi4ELb0ELb0EN7cutlass6half_tE19Flash_kernel_traitsILi192ELi64ELi64ELi4ES3_EELi8ELi6ELb0EEEvNS_16Flash_fwd_paramsE,(.L_x_7323 - _ZN5flash32flash_fwd_splitkv_combine_kernelI23Flash_fwd_kernel_traitsILi192ELi64ELi64ELi4ELb0ELb0EN7cutlass6half_tE19Flash_kernel_traitsILi192ELi64ELi64ELi4ES3_EELi8ELi6ELb0EEEvNS_16Flash_fwd_paramsE)
        .other          _ZN5flash32flash_fwd_splitkv_combine_kernelI23Flash_fwd_kernel_traitsILi192ELi64ELi64ELi4ELb0ELb0EN7cutlass6half_tE19Flash_kernel_traitsILi192ELi64ELi64ELi4ES3_EELi8ELi6ELb0EEEvNS_16Flash_fwd_paramsE,@"STO_CUDA_ENTRY STV_DEFAULT"
_ZN5flash32flash_fwd_splitkv_combine_kernelI23Flash_fwd_kernel_traitsILi192ELi64ELi64ELi4ELb0ELb0EN7cutlass6half_tE19Flash_kernel_traitsILi192ELi64ELi64ELi4ES3_EELi8ELi6ELb0EEEvNS_16Flash_fwd_paramsE:
.text._ZN5flash32flash_fwd_splitkv_combine_kernelI23Flash_fwd_kernel_traitsILi192ELi64ELi64ELi4ELb0ELb0EN7cutlass6half_tE19Flash_kernel_traitsILi192ELi64ELi64ELi4ES3_EELi8ELi6ELb0EEEvNS_16Flash_fwd_paramsE:
        /* <DEDUP_REMOVED lines=23> */
[----:B------:R-:W-:Y:S05]  /*0170*/  CALL.REL.NOINC `($__internal_1_$__cuda_sm20_div_s64) ;  /* 0x0000488000007944 */ /* 0x000fea0003c00000 */
[----:B------:R-:W-:Y:S05]  /*0180*/  BRA `(.L_x_47) ;  /* 0x0000013000007947 */ /* 0x000fea0003800000 */
.L_x_46:
        /* <DEDUP_REMOVED lines=19> */
.L_x_47:
        /* <DEDUP_REMOVED lines=9> */
[----:B------:R-:W-:Y:S02]  /*0350*/  MOV R17, R21 ;  /* 0x0000001500117202 */ /* 0x000fe40000000f00 */
[----:B------:R-:W-:Y:S02]  /*0360*/  MOV R24, 0x380 ;  /* 0x0000038000187802 */ /* 0x000fe40000000f00 */
[----:B------:R-:W-:Y:S05]  /*0370*/  CALL.REL.NOINC `($__internal_1_$__cuda_sm20_div_s64) ;  /* 0x0000468000007944 */ /* 0x000fea0003c00000 */
[----:B------:R-:W-:Y:S02]  /*0380*/  MOV R32, R20 ;  /* 0x0000001400207202 */ /* 0x000fe40000000f00 */
[----:B------:R-:W-:Y:S01]  /*0390*/  MOV R33, R21 ;  /* 0x0000001500217202 */ /* 0x000fe20000000f00 */
[----:B------:R-:W-:Y:S05]  /*03a0*/  BRA `(.L_x_50) ;  /* 0x0000013000007947 */ /* 0x000fea0003800000 */
.L_x_49:
[----:B------:R-:W0:Y:S01]  /*03b0*/  I2F.U32.RP R6, R26 ;  /* 0x0000001a00067306 */ /* 0x000e220000209000 */
[----:B------:R-:W-:Y:S01]  /*03c0*/  ISETP.NE.U32.AND P0, PT, R26, RZ, PT ;  /* 0x000000ff1a00720c */ /* 0x000fe20003f05070 */
[----:B------:R-:W-:-:S06]  /*03d0*/  HFMA2.MMA R33, -RZ, RZ, 0, 0 ;  /* 0x00000000ff217435 */ /* 0x000fcc00000001ff */
[----:B0-----:R-:W0:Y:S02]  /*03e0*/  MUFU.RCP R4, R6 ;  /* 0x0000000600047308 */ /* 0x001e240000001000 */
[----:B0-----:R-:W-:-:S06]  /*03f0*/  IADD3 R4, R4, 0xffffffe, RZ ;  /* 0x0ffffffe04047810 */ /* 0x001fcc0007ffe0ff */
[----:B------:R-:W0:Y:S02]  /*0400*/  F2I.FTZ.U32.TRUNC.NTZ R3, R4 ;  /* 0x0000000400037305 */ /* 0x000e24000021f000 */
[----:B0-----:R-:W-:-:S04]  /*0410*/  IMAD.MOV R2, RZ, RZ, -R3 ;  /* 0x000000ffff027224 */ /* 0x001fc800078e0a03 */
[----:B------:R-:W-:Y:S02]  /*0420*/  IMAD R7, R2, R26, RZ ;  /* 0x0000001a02077224 */ /* 0x000fe400078e02ff */
[----:B------:R-:W-:-:S04]  /*0430*/  IMAD.MOV.U32 R2, RZ, RZ, RZ ;  /* 0x000000ffff027224 */ /* 0x000fc800078e00ff */
        /* <DEDUP_REMOVED lines=10> */
.L_x_50:
[----:B------:R-:W-:Y:S05]  /*04e0*/  BSYNC B0 ;  /* 0x0000000000007941 */ /* 0x000fea0003800000 */
.L_x_48:
        /* <DEDUP_REMOVED lines=10> */
[----:B------:R-:W-:Y:S01]  /*0590*/  @!UP0 UIADD3 UR4, UR5, URZ, URZ ;  /* 0x0000003f05048290 */ /* 0x000fe2000fffe03f */
[----:B0-----:R-:W0:Y:S02]  /*05a0*/  MUFU.RCP R8, R6 ;  /* 0x0000000600087308 */ /* 0x001e240000001000 */
[----:B0-----:R-:W-:Y:S01]  /*05b0*/  IADD3 R8, R8, 0xffffffe, RZ ;  /* 0x0ffffffe08087810 */ /* 0x001fe20007ffe0ff */
[----:B------:R-:W-:-:S05]  /*05c0*/  IMAD.MOV.U32 R6, RZ, RZ, R2 ;  /* 0x000000ffff067224 */ /* 0x000fca00078e0002 */
        /* <DEDUP_REMOVED lines=40> */
[----:B------:R-:W-:Y:S02]  /*0850*/  MOV R8, R20 ;  /* 0x0000001400087202 */ /* 0x000fe40000000f00 */
[----:B------:R-:W-:Y:S01]  /*0860*/  MOV R9, R21 ;  /* 0x0000001500097202 */ /* 0x000fe20000000f00 */
[----:B------:R-:W-:Y:S05]  /*0870*/  BRA `(.L_x_53) ;  /* 0x0000013000007947 */ /* 0x000fea0003800000 */
.L_x_52:
        /* <DEDUP_REMOVED lines=9> */
[----:B------:R-:W-:Y:S01]  /*0910*/  IMAD.HI.U32 R8, R9, R26, RZ ;  /* 0x0000001a09087227 */ /* 0x000fe200078e00ff */
[----:B------:R-:W-:-:S04]  /*0920*/  HFMA2.MMA R9, -RZ, RZ, 0, 0 ;  /* 0x00000000ff097435 */ /* 0x000fc800000001ff */
        /* <DEDUP_REMOVED lines=8> */
.L_x_53:
[----:B------:R-:W-:Y:S05]  /*09b0*/  BSYNC B0 ;  /* 0x0000000000007941 */ /* 0x000fea0003800000 */
.L_x_51:
[----:B------:R-:W-:Y:S01]  /*09c0*/  IMAD.MOV.U32 R6, RZ, RZ, c[0x0][0x1c0] ;  /* 0x00007000ff067624 */ /* 0x000fe200078e00ff */
[----:B------:R-:W-:Y:S01]  /*09d0*/  IABS R17, R3 ;  /* 0x0000000300117213 */ /* 0x000fe20000000000 */
[----:B------:R-:W0:Y:S01]  /*09e0*/  S2R R34, SR_TID.X ;  /* 0x0000000000227919 */ /* 0x000e220000002100 */
[----:B------:R-:W-:Y:S01]  /*09f0*/  IABS R18, c[0x0][0x214] ;  /* 0x0000850000127a13 */ /* 0x000fe20000000000 */
[C---:B------:R-:W-:Y:S01]  /*0a00*/  IMAD R2, R6.reuse, c[0x0][0x214], RZ ;  /* 0x0000850006027a24 */ /* 0x040fe200078e02ff */
[----:B------:R-:W1:Y:S01]  /*0a10*/  I2F.RP R22, R17 ;  /* 0x0000001100167306 */ /* 0x000e620000209400 */
[----:B------:R-:W-:Y:S01]  /*0a20*/  IADD3 R6, R6, -0x1, RZ ;  /* 0xffffffff06067810 */ /* 0x000fe20007ffe0ff */
[----:B------:R-:W-:Y:S01]  /*0a30*/  BSSY B0, `(.L_x_54) ;  /* 0x0000074000007945 */ /* 0x000fe20003800000 */
[----:B------:R-:W-:-:S02]  /*0a40*/  ISETP.NE.AND P5, PT, R3, RZ, PT ;  /* 0x000000ff0300720c */ /* 0x000fc40003fa5270 */
[----:B------:R-:W-:-:S03]  /*0a50*/  IABS R15, R2 ;  /* 0x00000002000f7213 */ /* 0x000fc60000000000 */
[----:B------:R-:W-:Y:S08]  /*0a60*/  I2F.RP R7, R18 ;  /* 0x0000001200077306 */ /* 0x000ff00000209400 */
[----:B------:R-:W2:Y:S08]  /*0a70*/  I2F.RP R19, R15 ;  /* 0x0000000f00137306 */ /* 0x000eb00000209400 */
[----:B-1----:R-:W1:Y:S08]  /*0a80*/  MUFU.RCP R4, R22 ;  /* 0x0000001600047308 */ /* 0x002e700000001000 */
[----:B--2---:R-:W2:Y:S01]  /*0a90*/  MUFU.RCP R10, R19 ;  /* 0x00000013000a7308 */ /* 0x004ea20000001000 */
[----:B-1----:R-:W-:-:S07]  /*0aa0*/  IADD3 R12, R4, 0xffffffe, RZ ;  /* 0x0ffffffe040c7810 */ /* 0x002fce0007ffe0ff */
[----:B------:R-:W1:Y:S01]  /*0ab0*/  MUFU.RCP R21, R7 ;  /* 0x0000000700157308 */ /* 0x000e620000001000 */
[----:B------:R-:W-:Y:S02]  /*0ac0*/  IADD3 R22, R15, UR8, RZ ;  /* 0x000000080f167c10 */ /* 0x000fe4000fffe0ff */
[----:B--2---:R-:W-:-:S05]  /*0ad0*/  IADD3 R10, R10, 0xffffffe, RZ ;  /* 0x0ffffffe0a0a7810 */ /* 0x004fca0007ffe0ff */
[----:B------:R-:W2:Y:S08]  /*0ae0*/  F2I.FTZ.U32.TRUNC.NTZ R13, R12 ;  /* 0x0000000c000d7305 */ /* 0x000eb0000021f000 */
[----:B------:R-:W3:Y:S01]  /*0af0*/  F2I.FTZ.U32.TRUNC.NTZ R11, R10 ;  /* 0x0000000a000b7305 */ /* 0x000ee2000021f000 */
[----:B-1----:R-:W-:Y:S01]  /*0b00*/  IADD3 R21, R21, 0xffffffe, RZ ;  /* 0x0ffffffe15157810 */ /* 0x002fe20007ffe0ff */
[----:B--2---:R-:W-:-:S06]  /*0b10*/  IMAD.MOV R4, RZ, RZ, -R13 ;  /* 0x000000ffff047224 */ /* 0x004fcc00078e0a0d */
[----:B------:R-:W1:Y:S01]  /*0b20*/  F2I.FTZ.U32.TRUNC.NTZ R21, R21 ;  /* 0x0000001500157305 */ /* 0x000e62000021f000 */
[----:B------:R-:W-:Y:S02]  /*0b30*/  IMAD.MOV.U32 R12, RZ, RZ, RZ ;  /* 0x000000ffff0c7224 */ /* 0x000fe400078e00ff */
[----:B------:R-:W-:Y:S02]  /*0b40*/  IMAD R19, R4, R17, RZ ;  /* 0x0000001104137224 */ /* 0x000fe400078e02ff */
[----:B------:R-:W-:Y:S02]  /*0b50*/  IMAD.IADD R4, R6, 0x1, R17 ;  /* 0x0000000106047824 */ /* 0x000fe400078e0211 */
[----:B---3--:R-:W-:Y:S02]  /*0b60*/  IMAD.MOV R20, RZ, RZ, -R11 ;  /* 0x000000ffff147224 */ /* 0x008fe400078e0a0b */
[----:B------:R-:W-:Y:S02]  /*0b70*/  IMAD.MOV.U32 R10, RZ, RZ, RZ ;  /* 0x000000ffff0a7224 */ /* 0x000fe400078e00ff */
[----:B------:R-:W-:-:S02]  /*0b80*/  IMAD R20, R20, R15, RZ ;  /* 0x0000000f14147224 */ /* 0x000fc400078e02ff */
[----:B------:R-:W-:Y:S01]  /*0b90*/  IMAD.HI.U32 R19, R13, R19, R12 ;  /* 0x000000130d137227 */ /* 0x000fe200078e000c */
[----:B------:R-:W-:Y:S02]  /*0ba0*/  IABS R13, R22 ;  /* 0x00000016000d7213 */ /* 0x000fe40000000000 */
[----:B------:R-:W-:Y:S01]  /*0bb0*/  IABS R12, R4 ;  /* 0x00000004000c7213 */ /* 0x000fe20000000000 */
[----:B------:R-:W-:Y:S01]  /*0bc0*/  IMAD.HI.U32 R20, R11, R20, R10 ;  /* 0x000000140b147227 */ /* 0x000fe200078e000a */
[----:B------:R-:W-:Y:S02]  /*0bd0*/  IABS R10, R2 ;  /* 0x00000002000a7213 */ /* 0x000fe40000000000 */
[----:B------:R-:W-:Y:S01]  /*0be0*/  IABS R11, R3 ;  /* 0x00000003000b7213 */ /* 0x000fe20000000000 */
[----:B-1----:R-:W-:Y:S02]  /*0bf0*/  IMAD.MOV R7, RZ, RZ, -R21 ;  /* 0x000000ffff077224 */ /* 0x002fe400078e0a15 */
[----:B------:R-:W-:-:S02]  /*0c00*/  IMAD.MOV R10, RZ, RZ, -R10 ;  /* 0x000000ffff0a7224 */ /* 0x000fc400078e0a0a */
[----:B------:R-:W-:-:S04]  /*0c10*/  IMAD.HI.U32 R23, R20, R13, RZ ;  /* 0x0000000d14177227 */ /* 0x000fc800078e00ff */
[----:B------:R-:W-:Y:S02]  /*0c20*/  IMAD R10, R23, R10, R13 ;  /* 0x0000000a170a7224 */ /* 0x000fe400078e020d */
[----:B------:R-:W-:Y:S02]  /*0c30*/  IMAD.MOV R11, RZ, RZ, -R11 ;  /* 0x000000ffff0b7224 */ /* 0x000fe400078e0a0b */
[----:B------:R-:W-:Y:S01]  /*0c40*/  IMAD.HI.U32 R19, R19, R12, RZ ;  /* 0x0000000c13137227 */ /* 0x000fe200078e00ff */
[----:B------:R-:W-:-:S03]  /*0c50*/  ISETP.GT.U32.AND P4, PT, R15, R10, PT ;  /* 0x0000000a0f00720c */ /* 0x000fc60003f84070 */
[----:B------:R-:W-:Y:S02]  /*0c60*/  IMAD R7, R7, R18, RZ ;  /* 0x0000001207077224 */ /* 0x000fe400078e02ff */
[----:B------:R-:W-:Y:S02]  /*0c70*/  IMAD.MOV.U32 R20, RZ, RZ, RZ ;  /* 0x000000ffff147224 */ /* 0x000fe400078e00ff */
[----:B------:R-:W-:Y:S01]  /*0c80*/  IMAD R12, R19, R11, R12 ;  /* 0x0000000b130c7224 */ /* 0x000fe200078e020c */
[----:B------:R-:W-:Y:S01]  /*0c90*/  SHF.R.S32.HI R11, RZ, 0x1f, R2 ;  /* 0x0000001fff0b7819 */ /* 0x000fe20000011402 */
[----:B------:R-:W-:-:S03]  /*0ca0*/  IMAD.HI.U32 R20, R21, R7, R20 ;  /* 0x0000000715147227 */ /* 0x000fc600078e0014 */
[----:B------:R-:W-:Y:S01]  /*0cb0*/  ISETP.GT.U32.AND P3, PT, R17, R12, PT ;  /* 0x0000000c1100720c */ /* 0x000fe20003f64070 */
[----:B------:R-:W-:Y:S01]  /*0cc0*/  @!P4 IMAD.IADD R10, R10, 0x1, -R15 ;  /* 0x000000010a0ac824 */ /* 0x000fe200078e0a0f */
[----:B------:R-:W-:Y:S01]  /*0cd0*/  @!P4 IADD3 R23, R23, 0x1, RZ ;  /* 0x000000011717c810 */ /* 0x000fe20007ffe0ff */
[----:B------:R-:W-:Y:S01]  /*0ce0*/  IMAD.HI.U32 R20, R20, R13, RZ ;  /* 0x0000000d14147227 */ /* 0x000fe200078e00ff */
[----:B------:R-:W-:Y:S02]  /*0cf0*/  ISETP.NE.AND P4, PT, R2, RZ, PT ;  /* 0x000000ff0200720c */ /* 0x000fe40003f85270 */
[-C--:B------:R-:W-:Y:S01]  /*0d00*/  ISETP.GE.U32.AND P2, PT, R10, R15.reuse, PT ;  /* 0x0000000f0a00720c */ /* 0x080fe20003f46070 */
[----:B------:R-:W-:Y:S01]  /*0d10*/  IMAD.MOV R7, RZ, RZ, -R20 ;  /* 0x000000ffff077224 */ /* 0x000fe200078e0a14 */
[C---:B------:R-:W-:Y:S02]  /*0d20*/  LOP3.LUT R10, R22.reuse, R15, RZ, 0x3c, !PT ;  /* 0x0000000f160a7212 */ /* 0x040fe400078e3cff */
[----:B------:R-:W-:Y:S01]  /*0d30*/  LOP3.LUT R22, R22, c[0x0][0x214], RZ, 0x3c, !PT ;  /* 0x0000850016167a12 */ /* 0x000fe200078e3cff */
[----:B------:R-:W-:Y:S01]  /*0d40*/  IMAD R7, R18, R7, R13 ;  /* 0x0000000712077224 */ /* 0x000fe200078e020d */
[----:B------:R-:W-:Y:S01]  /*0d50*/  ISETP.GE.AND P1, PT, R10, RZ, PT ;  /* 0x000000ff0a00720c */ /* 0x000fe20003f26270 */
[----:B------:R-:W-:Y:S01]  /*0d60*/  @!P3 IMAD.IADD R12, R12, 0x1, -R17 ;  /* 0x000000010c0cb824 */ /* 0x000fe200078e0a11 */
[----:B------:R-:W-:-:S02]  /*0d70*/  LOP3.LUT R10, R4, R17, RZ, 0x3c, !PT ;  /* 0x00000011040a7212 */ /* 0x000fc400078e3cff */
[----:B------:R-:W-:Y:S02]  /*0d80*/  ISETP.GT.U32.AND P0, PT, R18, R7, PT ;  /* 0x000000071200720c */ /* 0x000fe40003f04070 */
[----:B------:R-:W-:Y:S02]  /*0d90*/  ISETP.GE.U32.AND P6, PT, R12, R17, PT ;  /* 0x000000110c00720c */ /* 0x000fe40003fc6070 */
[----:B------:R-:W-:Y:S02]  /*0da0*/  @P2 IADD3 R23, R23, 0x1, RZ ;  /* 0x0000000117172810 */ /* 0x000fe40007ffe0ff */
[----:B------:R-:W-:Y:S02]  /*0db0*/  ISETP.GE.AND P2, PT, R10, RZ, PT ;  /* 0x000000ff0a00720c */ /* 0x000fe40003f46270 */
[----:B------:R-:W-:Y:S01]  /*0dc0*/  @!P3 IADD3 R19, R19, 0x1, RZ ;  /* 0x000000011313b810 */ /* 0x000fe20007ffe0ff */
[----:B------:R-:W-:Y:S01]  /*0dd0*/  @!P1 IMAD.MOV R23, RZ, RZ, -R23 ;  /* 0x000000ffff179224 */ /* 0x000fe200078e0a17 */
[----:B------:R-:W-:-:S02]  /*0de0*/  @!P4 LOP3.LUT R23, RZ, R15, RZ, 0x33, !PT ;  /* 0x0000000fff17c212 */ /* 0x000fc400078e33ff */
[----:B------:R-:W-:Y:S01]  /*0df0*/  ISETP.GE.AND P1, PT, R22, RZ, PT ;  /* 0x000000ff1600720c */ /* 0x000fe20003f26270 */
[----:B------:R-:W-:Y:S01]  /*0e00*/  @!P0 IMAD.IADD R7, R7, 0x1, -R18 ;  /* 0x0000000107078824 */ /* 0x000fe200078e0a12 */
[----:B------:R-:W-:Y:S02]  /*0e10*/  @!P0 IADD3 R20, R20, 0x1, RZ ;  /* 0x0000000114148810 */ /* 0x000fe40007ffe0ff */
[----:B------:R-:W-:Y:S02]  /*0e20*/  @P6 IADD3 R19, R19, 0x1, RZ ;  /* 0x0000000113136810 */ /* 0x000fe40007ffe0ff */
[----:B------:R-:W-:Y:S02]  /*0e30*/  ISETP.GE.U32.AND P3, PT, R7, R18, PT ;  /* 0x000000120700720c */ /* 0x000fe40003f66070 */
[----:B------:R-:W-:Y:S01]  /*0e40*/  ISETP.LT.U32.AND P0, PT, R32, R23, PT ;  /* 0x000000172000720c */ /* 0x000fe20003f01070 */
[----:B------:R-:W-:Y:S01]  /*0e50*/  @!P2 IMAD.MOV R19, RZ, RZ, -R19 ;  /* 0x000000ffff13a224 */ /* 0x000fe200078e0a13 */
[----:B------:R-:W-:-:S02]  /*0e60*/  SHF.R.S32.HI R7, RZ, 0x1f, R23 ;  /* 0x0000001fff077819 */ /* 0x000fc40000011417 */
[C---:B------:R-:W-:Y:S02]  /*0e70*/  ISETP.GT.AND P2, PT, R2.reuse, RZ, PT ;  /* 0x000000ff0200720c */ /* 0x040fe40003f44270 */
[CC--:B------:R-:W-:Y:S02]  /*0e80*/  ISETP.LT.AND.EX P0, PT, R33.reuse, R7.reuse, PT, P0 ;  /* 0x000000072100720c */ /* 0x0c0fe40003f01300 */
[----:B------:R-:W-:Y:S02]  /*0e90*/  LEA.HI.SX32 R13, R2, 0x1, 0x1 ;  /* 0x00000001020d7811 */ /* 0x000fe400078f0aff */
[C---:B------:R-:W-:Y:S02]  /*0ea0*/  SEL R10, R33.reuse, R7, P0 ;  /* 0x00000007210a7207 */ /* 0x040fe40000000000 */
[----:B------:R-:W-:Y:S02]  /*0eb0*/  ISETP.NE.AND P4, PT, RZ, c[0x0][0x214], PT ;  /* 0x00008500ff007a0c */ /* 0x000fe40003f85270 */
[----:B------:R-:W-:-:S02]  /*0ec0*/  LOP3.LUT R2, R33, R10, RZ, 0xfc, !PT ;  /* 0x0000000a21027212 */ /* 0x000fc400078efcff */
[----:B------:R-:W-:Y:S01]  /*0ed0*/  @P3 IADD3 R20, R20, 0x1, RZ ;  /* 0x0000000114143810 */ /* 0x000fe20007ffe0ff */
[----:B------:R-:W-:Y:S01]  /*0ee0*/  @!P2 IMAD.MOV R13, RZ, RZ, R11 ;  /* 0x000000ffff0da224 */ /* 0x000fe200078e020b */
[----:B------:R-:W-:Y:S02]  /*0ef0*/  ISETP.NE.U32.AND P2, PT, R2, RZ, PT ;  /* 0x000000ff0200720c */ /* 0x000fe40003f45070 */
[----:B------:R-:W-:Y:S01]  /*0f00*/  @!P5 LOP3.LUT R19, RZ, R17, RZ, 0x33, !PT ;  /* 0x00000011ff13d212 */ /* 0x000fe200078e33ff */
[----:B------:R-:W-:Y:S01]  /*0f10*/  @!P1 IMAD.MOV R20, RZ, RZ, -R20 ;  /* 0x000000ffff149224 */ /* 0x000fe200078e0a14 */
[----:B------:R-:W-:Y:S02]  /*0f20*/  SEL R11, R32, R23, P0 ;  /* 0x00000017200b7207 */ /* 0x000fe40000000000 */
[----:B------:R-:W-:Y:S02]  /*0f30*/  ISETP.LT.U32.AND P1, PT, R8, R19, PT ;  /* 0x000000130800720c */ /* 0x000fe40003f21070 */
[----:B------:R-:W-:-:S02]  /*0f40*/  SHF.R.S32.HI R7, RZ, 0x1f, R19 ;  /* 0x0000001fff077819 */ /* 0x000fc40000011413 */
[----:B------:R-:W-:Y:S02]  /*0f50*/  @!P4 LOP3.LUT R20, RZ, c[0x0][0x214], RZ, 0x33, !PT ;  /* 0x00008500ff14ca12 */ /* 0x000fe400078e33ff */
[----:B------:R-:W-:-:S03]  /*0f60*/  ISETP.LT.AND.EX P1, PT, R9, R7, PT, P1 ;  /* 0x000000070900720c */ /* 0x000fc60003f21310 */
[----:B------:R-:W-:Y:S01]  /*0f70*/  IMAD R2, R20, R13, RZ ;  /* 0x0000000d14027224 */ /* 0x000fe200078e02ff */
[----:B------:R-:W-:Y:S02]  /*0f80*/  SEL R13, R8, R19, P1 ;  /* 0x00000013080d7207 */ /* 0x000fe40000800000 */
[----:B------:R-:W-:Y:S01]  /*0f90*/  SEL R12, R9, R7, P1 ;  /* 0x00000007090c7207 */ /* 0x000fe20000800000 */
[----:B------:R-:W-:Y:S05]  /*0fa0*/  @!P2 BRA `(.L_x_55) ;  /* 0x000000900000a947 */ /* 0x000fea0003800000 */
[----:B0-----:R-:W-:Y:S01]  /*0fb0*/  IMAD.MOV.U32 R18, RZ, RZ, R32 ;  /* 0x000000ffff127224 */ /* 0x001fe200078e0020 */
        /* <DEDUP_REMOVED lines=8> */
.L_x_55:
[----:B0-----:R-:W0:Y:S01]  /*1040*/  I2F.U32.RP R15, R11 ;  /* 0x0000000b000f7306 */ /* 0x001e220000209000 */
        /* <DEDUP_REMOVED lines=18> */
.L_x_56:
[----:B------:R-:W-:Y:S05]  /*1170*/  BSYNC B0 ;  /* 0x0000000000007941 */ /* 0x000fea0003800000 */
.L_x_54:
[----:B------:R-:W-:Y:S01]  /*1180*/  SHF.R.S32.HI R7, RZ, 0x1f, R34 ;  /* 0x0000001fff077819 */ /* 0x000fe20000011422 */
[----:B------:R-:W-:Y:S01]  /*1190*/  ULDC.64 UR8, c[0x0][0x118] ;  /* 0x0000460000087ab9 */ /* 0x000fe20000000a00 */
[----:B------:R-:W-:Y:S02]  /*11a0*/  IADD3 R17, P0, R28, -UR7, RZ ;  /* 0x800000071c117c10 */ /* 0x000fe4000ff1e0ff */
[----:B------:R-:W-:-:S04]  /*11b0*/  LEA.HI R21, R7, R34, RZ, 0x3 ;  /* 0x0000002207157211 */ /* 0x000fc800078f18ff */
[----:B------:R-:W-:Y:S02]  /*11c0*/  LOP3.LUT R15, R21, 0xfffffff8, RZ, 0xc0, !PT ;  /* 0xfffffff8150f7812 */ /* 0x000fe400078ec0ff */
[----:B------:R-:W-:-:S03]  /*11d0*/  SHF.R.S32.HI R21, RZ, 0x3, R21 ;  /* 0x00000003ff157819 */ /* 0x000fc60000011415 */
[----:B------:R-:W-:Y:S01]  /*11e0*/  IMAD.IADD R22, R34, 0x1, -R15 ;  /* 0x0000000122167824 */ /* 0x000fe200078e0a0f */
[----:B------:R-:W-:Y:S02]  /*11f0*/  IADD3.X R15, R5, ~UR6, RZ, P0, !PT ;  /* 0x80000006050f7c10 */ /* 0x000fe400087fe4ff */
[----:B------:R-:W-:Y:S02]  /*1200*/  IADD3 R19, R21, 0x30, RZ ;  /* 0x0000003015137810 */ /* 0x000fe40007ffe0ff */
[----:B------:R-:W-:Y:S02]  /*1210*/  ISETP.GT.U32.AND P3, PT, R17, R22, PT ;  /* 0x000000161100720c */ /* 0x000fe40003f64070 */
[----:B------:R-:W-:Y:S02]  /*1220*/  SHF.R.S32.HI R18, RZ, 0x1f, R22 ;  /* 0x0000001fff127819 */ /* 0x000fe40000011416 */
[----:B------:R-:W-:Y:S02]  /*1230*/  IADD3 R17, R21, 0x10, RZ ;  /* 0x0000001015117810 */ /* 0x000fe40007ffe0ff */
[----:B------:R-:W-:-:S02]  /*1240*/  ISETP.GT.AND.EX P3, PT, R15, R18, PT, P3 ;  /* 0x000000120f00720c */ /* 0x000fc40003f64330 */
[----:B------:R-:W-:Y:S02]  /*1250*/  IADD3 R15, R21, 0x20, RZ ;  /* 0x00000020150f7810 */ /* 0x000fe40007ffe0ff */
[----:B------:R-:W-:Y:S02]  /*1260*/  ISETP.GE.OR P5, PT, R17, c[0x0][0x314], !P3 ;  /* 0x0000c50011007a0c */ /* 0x000fe40005fa6670 */
[----:B------:R-:W-:Y:S02]  /*1270*/  ISETP.GE.OR P4, PT, R15, c[0x0][0x314], !P3 ;  /* 0x0000c5000f007a0c */ /* 0x000fe40005f86670 */
[----:B------:R-:W-:Y:S02]  /*1280*/  ISETP.GE.OR P6, PT, R21, c[0x0][0x314], !P3 ;  /* 0x0000c50015007a0c */ /* 0x000fe40005fc6670 */
[----:B------:R-:W-:Y:S02]  /*1290*/  ISETP.GE.OR P3, PT, R19, c[0x0][0x314], !P3 ;  /* 0x0000c50013007a0c */ /* 0x000fe40005f66670 */
[----:B------:R-:W-:-:S04]  /*12a0*/  IADD3 R40, P0, R22, UR7, RZ ;  /* 0x0000000716287c10 */ /* 0x000fc8000ff1e0ff */
[----:B------:R-:W-:Y:S02]  /*12b0*/  IADD3.X R41, R18, UR6, RZ, P0, !PT ;  /* 0x0000000612297c10 */ /* 0x000fe400087fe4ff */
[----:B------:R-:W-:Y:S01]  /*12c0*/  @!P5 SHF.R.S32.HI R25, RZ, 0x1f, R17 ;  /* 0x0000001fff19d819 */ /* 0x000fe20000011411 */
[--C-:B------:R-:W-:Y:S01]  /*12d0*/  @!P4 IMAD.MOV.U32 R24, RZ, RZ, R40.reuse ;  /* 0x000000ffff18c224 */ /* 0x100fe200078e0028 */
[----:B------:R-:W-:Y:S01]  /*12e0*/  @!P4 SHF.R.S32.HI R23, RZ, 0x1f, R15 ;  /* 0x0000001fff17c819 */ /* 0x000fe2000001140f */
[----:B------:R-:W-:Y:S01]  /*12f0*/  @!P5 IMAD.WIDE.U32 R32, R28, R17, R40 ;  /* 0x000000111c20d225 */ /* 0x000fe200078e0028 */
[----:B------:R-:W-:-:S03]  /*1300*/  @!P6 SHF.R.S32.HI R29, RZ, 0x1f, R21 ;  /* 0x0000001fff1de819 */ /* 0x000fc60000011415 */
[-C--:B------:R-:W-:Y:S01]  /*1310*/  @!P5 IMAD R18, R25, R28.reuse, RZ ;  /* 0x0000001c1912d224 */ /* 0x080fe200078e02ff */
[----:B------:R-:W-:Y:S01]  /*1320*/  @!P5 LEA R30, P0, R32, c[0x0][0x208], 0x2 ;  /* 0x00008200201eda11 */ /* 0x000fe200078010ff */
[----:B------:R-:W-:Y:S02]  /*1330*/  @!P4 IMAD.MOV.U32 R25, RZ, RZ, R41 ;  /* 0x000000ffff19c224 */ /* 0x000fe400078e0029 */
[----:B------:R-:W-:Y:S02]  /*1340*/  @!P5 IMAD R17, R17, R5, R18 ;  /* 0x000000051111d224 */ /* 0x000fe400078e0212 */
[----:B------:R-:W-:Y:S01]  /*1350*/  @!P4 IMAD R18, R23, R28, RZ ;  /* 0x0000001c1712c224 */ /* 0x000fe200078e02ff */
[----:B------:R-:W-:Y:S01]  /*1360*/  @!P3 SHF.R.S32.HI R23, RZ, 0x1f, R19 ;  /* 0x0000001fff17b819 */ /* 0x000fe20000011413 */
[----:B------:R-:W-:-:S04]  /*1370*/  @!P4 IMAD.WIDE.U32 R24, R28, R15, R24 ;  /* 0x0000000f1c18c225 */ /* 0x000fc800078e0018 */
[----:B------:R-:W-:Y:S02]  /*1380*/  @!P4 IMAD R15, R15, R5, R18 ;  /* 0x000000050f0fc224 */ /* 0x000fe400078e0212 */
[-C--:B------:R-:W-:Y:S02]  /*1390*/  @!P3 IMAD R18, R23, R28.reuse, RZ ;  /* 0x0000001c1712b224 */ /* 0x080fe400078e02ff */
[----:B------:R-:W-:Y:S02]  /*13a0*/  @!P6 IMAD.MOV.U32 R36, RZ, RZ, R40 ;  /* 0x000000ffff24e224 */ /* 0x000fe400078e0028 */
[----:B------:R-:W-:Y:S02]  /*13b0*/  @!P6 IMAD.MOV.U32 R37, RZ, RZ, R41 ;  /* 0x000000ffff25e224 */ /* 0x000fe400078e0029 */
[----:B------:R-:W-:Y:S02]  /*13c0*/  @!P6 IMAD R20, R29, R28, RZ ;  /* 0x0000001c1d14e224 */ /* 0x000fe400078e02ff */
[----:B------:R-:W-:-:S02]  /*13d0*/  @!P5 IMAD.IADD R17, R33, 0x1, R17 ;  /* 0x000000012111d824 */ /* 0x000fc400078e0211 */
[----:B------:R-:W-:-:S03]  /*13e0*/  @!P3 IMAD.WIDE.U32 R40, R28, R19, R40 ;  /* 0x000000131c28b225 */ /* 0x000fc600078e0028 */
[----:B------:R-:W-:Y:S01]  /*13f0*/  @!P5 LEA.HI.X R31, R32, c[0x0][0x20c], R17, 0x2, P0 ;  /* 0x00008300201fda11 */ /* 0x000fe200000f1411 */
[----:B------:R-:W-:Y:S01]  /*1400*/  @!P3 IMAD R18, R19, R5, R18 ;  /* 0x000000051312b224 */ /* 0x000fe200078e0212 */
[----:B------:R-:W-:Y:S01]  /*1410*/  @!P3 LEA R44, P0, R40, c[0x0][0x208], 0x2 ;  /* 0x00008200282cba11 */ /* 0x000fe200078010ff */
[----:B------:R-:W-:Y:S01]  /*1420*/  @!P6 IMAD.WIDE.U32 R36, R28, R21, R36 ;  /* 0x000000151c24e225 */ /* 0x000fe200078e0024 */
[----:B------:R-:W-:-:S03]  /*1430*/  @!P4 LEA R32, P1, R24, c[0x0][0x208], 0x2 ;  /* 0x000082001820ca11 */ /* 0x000fc600078210ff */
[----:B------:R-:W-:Y:S01]  /*1440*/  @!P6 IMAD R20, R21, R5, R20 ;  /* 0x000000051514e224 */ /* 0x000fe200078e0214 */
[----:B------:R-:W-:Y:S01]  /*1450*/  @!P6 LEA R42, P2, R36, c[0x0][0x208], 0x2 ;  /* 0x00008200242aea11 */ /* 0x000fe200078410ff */
[----:B------:R-:W-:Y:S02]  /*1460*/  @!P3 IMAD.IADD R19, R41, 0x1, R18 ;  /* 0x000000012913b824 */ /* 0x000fe400078e0212 */
[----:B------:R-:W-:Y:S02]  /*1470*/  @!P6 IMAD.IADD R17, R37, 0x1, R20 ;  /* 0x000000012511e824 */ /* 0x000fe400078e0214 */
[----:B------:R-:W-:Y:S01]  /*1480*/  @!P4 IMAD.IADD R15, R25, 0x1, R15 ;  /* 0x00000001190fc824 */ /* 0x000fe200078e020f */
[----:B------:R-:W-:Y:S01]  /*1490*/  @!P3 LEA.HI.X R45, R40, c[0x0][0x20c], R19, 0x2, P0 ;  /* 0x00008300282dba11 */ /* 0x000fe200000f1413 */
[----:B------:R-:W-:Y:S01]  /*14a0*/  IMAD.MOV.U32 R18, RZ, RZ, -0x800000 ;  /* 0xff800000ff127424 */ /* 0x000fe200078e00ff */
[----:B------:R-:W-:Y:S01]  /*14b0*/  @!P6 LEA.HI.X R43, R36, c[0x0][0x20c], R17, 0x2, P2 ;  /* 0x00008300242bea11 */ /* 0x000fe200010f1411 */
[----:B------:R-:W-:Y:S01]  /*14c0*/  IMAD.MOV.U32 R17, RZ, RZ, -0x800000 ;  /* 0xff800000ff117424 */ /* 0x000fe200078e00ff */
[----:B------:R-:W-:Y:S01]  /*14d0*/  @!P4 LEA.HI.X R33, R24, c[0x0][0x20c], R15, 0x2, P1 ;  /* 0x000083001821ca11 */ /* 0x000fe200008f140f */
[----:B------:R-:W-:-:S02]  /*14e0*/  IMAD.MOV.U32 R15, RZ, RZ, -0x800000 ;  /* 0xff800000ff0f7424 */ /* 0x000fc400078e00ff */
[----:B------:R-:W-:Y:S01]  /*14f0*/  IMAD.MOV.U32 R19, RZ, RZ, -0x800000 ;  /* 0xff800000ff137424 */ /* 0x000fe200078e00ff */
[----:B------:R-:W2:Y:S04]  /*1500*/  @!P3 LDG.E R18, [R44.64] ;  /* 0x000000082c12b981 */ /* 0x000ea8000c1e1900 */
[----:B------:R-:W3:Y:S04]  /*1510*/  @!P6 LDG.E R17, [R42.64] ;  /* 0x000000082a11e981 */ /* 0x000ee8000c1e1900 */
[----:B------:R0:W4:Y:S04]  /*1520*/  @!P5 LDG.E R15, [R30.64] ;  /* 0x000000081e0fd981 */ /* 0x000128000c1e1900 */
[----:B------:R-:W5:Y:S01]  /*1530*/  @!P4 LDG.E R19, [R32.64] ;  /* 0x000000082013c981 */ /* 0x000f62000c1e1900 */
[----:B------:R-:W-:-:S04]  /*1540*/  IABS R24, c[0x0][0x1c0] ;  /* 0x0000700000187a13 */ /* 0x000fc80000000000 */
[----:B------:R-:W1:Y:S08]  /*1550*/  I2F.U32.RP R29, R24 ;  /* 0x00000018001d7306 */ /* 0x000e700000209000 */
[----:B-1----:R-:W1:Y:S02]  /*1560*/  MUFU.RCP R25, R29 ;  /* 0x0000001d00197308 */ /* 0x002e640000001000 */
[----:B-1----:R-:W-:-:S06]  /*1570*/  IADD3 R25, R25, 0xffffffe, RZ ;  /* 0x0ffffffe19197810 */ /* 0x002fcc0007ffe0ff */
[----:B0-----:R-:W0:Y:S01]  /*1580*/  F2I.FTZ.U32.TRUNC.NTZ R31, R25 ;  /* 0x00000019001f7305 */ /* 0x001e22000021f000 */
[----:B------:R-:W-:Y:S01]  /*1590*/  IMAD.MOV.U32 R30, RZ, RZ, RZ ;  /* 0x000000ffff1e7224 */ /* 0x000fe200078e00ff */
[----:B------:R-:W-:Y:S01]  /*15a0*/  IABS R23, R4 ;  /* 0x0000000400177213 */ /* 0x000fe20000000000 */
[----:B0-----:R-:W-:-:S04]  /*15b0*/  IMAD.MOV R20, RZ, RZ, -R31 ;  /* 0x000000ffff147224 */ /* 0x001fc800078e0a1f */
[----:B------:R-:W-:Y:S01]  /*15c0*/  IMAD R26, R20, R24, RZ ;  /* 0x00000018141a7224 */ /* 0x000fe200078e02ff */
[----:B------:R-:W-:-:S03]  /*15d0*/  IABS R20, c[0x0][0x1c0] ;  /* 0x0000700000147a13 */ /* 0x000fc60000000000 */
[----:B------:R-:W-:-:S04]  /*15e0*/  IMAD.HI.U32 R26, R31, R26, R30 ;  /* 0x0000001a1f1a7227 */ /* 0x000fc800078e001e */
[----:B------:R-:W-:Y:S02]  /*15f0*/  IMAD.MOV R20, RZ, RZ, -R20 ;  /* 0x000000ffff147224 */ /* 0x000fe400078e0a14 */
[----:B------:R-:W-:-:S04]  /*1600*/  IMAD.HI.U32 R26, R26, R23, RZ ;  /* 0x000000171a1a7227 */ /* 0x000fc800078e00ff */
[----:B------:R-:W-:-:S05]  /*1610*/  IMAD R23, R26, R20, R23 ;  /* 0x000000141a177224 */ /* 0x000fca00078e0217 */
[----:B------:R-:W-:Y:S02]  /*1620*/  ISETP.GT.U32.AND P3, PT, R24, R23, PT ;  /* 0x000000171800720c */ /* 0x000fe40003f64070 */
[C---:B------:R-:W-:Y:S02]  /*1630*/  ISETP.GT.AND P6, PT, R34.reuse, 0x7f, PT ;  /* 0x0000007f2200780c */ /* 0x040fe40003fc4270 */
[C---:B------:R-:W-:Y:S02]  /*1640*/  ISETP.GT.AND P2, PT, R34.reuse, 0x1ff, PT ;  /* 0x000001ff2200780c */ /* 0x040fe40003f44270 */
[C---:B------:R-:W-:Y:S02]  /*1650*/  ISETP.GT.AND P1, PT, R34.reuse, 0x17f, PT ;  /* 0x0000017f2200780c */ /* 0x040fe40003f24270 */
[----:B------:R-:W-:Y:S01]  /*1660*/  ISETP.GT.AND P0, PT, R34, 0xff, PT ;  /* 0x000000ff2200780c */ /* 0x000fe20003f04270 */
[----:B------:R-:W-:-:S04]  /*1670*/  IMAD R22, R21, 0x9, R22 ;  /* 0x0000000915167824 */ /* 0x000fc800078e0216 */
[----:B------:R-:W-:Y:S01]  /*1680*/  @!P3 IMAD.IADD R23, R23, 0x1, -R24 ;  /* 0x000000011717b824 */ /* 0x000fe200078e0a18 */
[----:B------:R-:W-:-:S04]  /*1690*/  LOP3.LUT R20, R9, R12, RZ, 0xfc, !PT ;  /* 0x0000000c09147212 */ /* 0x000fc800078efcff */
[----:B------:R-:W-:Y:S02]  /*16a0*/  ISETP.GE.U32.AND P4, PT, R23, R24, PT ;  /* 0x000000181700720c */ /* 0x000fe40003f86070 */
[----:B------:R-:W-:Y:S02]  /*16b0*/  LOP3.LUT R4, R4, c[0x0][0x1c0], RZ, 0x3c, !PT ;  /* 0x0000700004047a12 */ /* 0x000fe400078e3cff */
[----:B------:R-:W-:Y:S01]  /*16c0*/  @!P3 IADD3 R26, R26, 0x1, RZ ;  /* 0x000000011a1ab810 */ /* 0x000fe20007ffe0ff */
[----:B------:R-:W-:Y:S08]  /*16d0*/  BSSY B0, `(.L_x_57) ;  /* 0x0000029000007945 */ /* 0x000ff00003800000 */
[----:B------:R-:W-:Y:S01]  /*16e0*/  @P4 IADD3 R26, R26, 0x1, RZ ;  /* 0x000000011a1a4810 */ /* 0x000fe20007ffe0ff */
[----:B--2---:R0:W-:Y:S04]  /*16f0*/  @!P6 STS [R22.X4+0x6c0], R18 ;  /* 0x0006c0121600e388 */ /* 0x0041e80000004800 */
[----:B---3--:R0:W-:Y:S01]  /*1700*/  @!P2 STS [R22.X4], R17 ;  /* 0x000000111600a388 */ /* 0x0081e20000004800 */
[----:B------:R-:W-:-:S03]  /*1710*/  ISETP.NE.U32.AND P2, PT, R20, RZ, PT ;  /* 0x000000ff1400720c */ /* 0x000fc60003f45070 */
[----:B----4-:R0:W-:Y:S01]  /*1720*/  @!P1 STS [R22.X4+0x240], R15 ;  /* 0x0002400f16009388 */ /* 0x0101e20000004800 */
[----:B------:R-:W-:-:S03]  /*1730*/  ISETP.GE.AND P1, PT, R4, RZ, PT ;  /* 0x000000ff0400720c */ /* 0x000fc60003f26270 */
[----:B-----5:R0:W-:Y:S01]  /*1740*/  @!P0 STS [R22.X4+0x480], R19 ;  /* 0x0004801316008388 */ /* 0x0201e20000004800 */
[----:B------:R-:W-:Y:S01]  /*1750*/  ISETP.NE.AND P0, PT, RZ, c[0x0][0x1c0], PT ;  /* 0x00007000ff007a0c */ /* 0x000fe20003f05270 */
[----:B------:R-:W-:-:S08]  /*1760*/  IMAD.MOV.U32 R4, RZ, RZ, R26 ;  /* 0x000000ffff047224 */ /* 0x000fd000078e001a */
[----:B------:R-:W-:-:S04]  /*1770*/  @!P1 IMAD.MOV R4, RZ, RZ, -R4 ;  /* 0x000000ffff049224 */ /* 0x000fc800078e0a04 */
[----:B------:R-:W-:Y:S01]  /*1780*/  @!P0 LOP3.LUT R4, RZ, c[0x0][0x1c0], RZ, 0x33, !PT ;  /* 0x00007000ff048a12 */ /* 0x000fe200078e33ff */
        /* <DEDUP_REMOVED lines=10> */
.L_x_58:
        /* <DEDUP_REMOVED lines=19> */
.L_x_59:
[----:B------:R-:W-:Y:S05]  /*1960*/  BSYNC B0 ;  /* 0x0000000000007941 */ /* 0x000fea0003800000 */
.L_x_57:
[----:B------:R-:W-:Y:S01]  /*1970*/  BAR.SYNC.DEFER_BLOCKING 0x0 ;  /* 0x0000000000007b1d */ /* 0x000fe20000010000 */
[----:B------:R-:W-:Y:S01]  /*1980*/  LEA.HI R15, R7, R34, RZ, 0x4 ;  /* 0x00000022070f7211 */ /* 0x000fe200078f20ff */
[----:B------:R-:W-:Y:S02]  /*1990*/  IMAD.MOV.U32 R37, RZ, RZ, -0x800000 ;  /* 0xff800000ff257424 */ /* 0x000fe400078e00ff */
[----:B------:R-:W-:Y:S01]  /*19a0*/  IMAD.MOV.U32 R32, RZ, RZ, -0x800000 ;  /* 0xff800000ff207424 */ /* 0x000fe200078e00ff */
[----:B------:R-:W-:Y:S01]  /*19b0*/  LOP3.LUT R7, R15, 0xfffffff0, RZ, 0xc0, !PT ;  /* 0xfffffff00f077812 */ /* 0x000fe200078ec0ff */
[----:B------:R-:W-:Y:S01]  /*19c0*/  IMAD.MOV.U32 R33, RZ, RZ, -0x800000 ;  /* 0xff800000ff217424 */ /* 0x000fe200078e00ff */
[----:B------:R-:W-:Y:S01]  /*19d0*/  SHF.R.S32.HI R15, RZ, 0x4, R15 ;  /* 0x00000004ff0f7819 */ /* 0x000fe2000001140f */
[----:B------:R-:W-:Y:S01]  /*19e0*/  IMAD.MOV.U32 R35, RZ, RZ, -0x800000 ;  /* 0xff800000ff237424 */ /* 0x000fe200078e00ff */
[----:B------:R-:W-:Y:S01]  /*19f0*/  ULDC.U8 UR4, c[0x0][0x329] ;  /* 0x0000ca4000047ab9 */ /* 0x000fe20000000000 */
[----:B------:R-:W-:Y:S01]  /*1a00*/  IMAD.IADD R34, R34, 0x1, -R7 ;  /* 0x0000000122227824 */ /* 0x000fe200078e0a07 */
[----:B------:R-:W-:Y:S03]  /*1a10*/  BSSY B1, `(.L_x_60) ;  /* 0x000023b000017945 */ /* 0x000fe60003800000 */
[----:B------:R-:W-:-:S05]  /*1a20*/  IMAD R25, R34, 0x9, R15 ;  /* 0x0000000922197824 */ /* 0x000fca00078e020f */
[----:B------:R-:W-:Y:S04]  /*1a30*/  @!P6 LDS R37, [R25.X4] ;  /* 0x000000001925e984 */ /* 0x000fe80000004800 */
[----:B------:R-:W0:Y:S04]  /*1a40*/  @!P6 LDS R32, [R25.X4+0x240] ;  /* 0x000240001920e984 */ /* 0x000e280000004800 */
[----:B------:R-:W1:Y:S04]  /*1a50*/  @!P6 LDS R33, [R25.X4+0x480] ;  /* 0x000480001921e984 */ /* 0x000e680000004800 */
[----:B------:R-:W2:Y:S01]  /*1a60*/  @!P6 LDS R35, [R25.X4+0x6c0] ;  /* 0x0006c0001923e984 */ /* 0x000ea20000004800 */
[----:B0-----:R-:W-:-:S04]  /*1a70*/  FMNMX.FTZ R8, R37, R32, !PT ;  /* 0x0000002025087209 */ /* 0x001fc80007810000 */
[----:B-1----:R-:W-:-:S04]  /*1a80*/  FMNMX.FTZ R8, R8, R33, !PT ;  /* 0x0000002108087209 */ /* 0x002fc80007810000 */
[----:B--2---:R-:W-:-:S05]  /*1a90*/  FMNMX.FTZ R9, R8, R35, !PT ;  /* 0x0000002308097209 */ /* 0x004fca0007810000 */
        /* <DEDUP_REMOVED lines=14> */
[C---:B------:R-:W-:Y:S01]  /*1b80*/  FADD.FTZ R20, -R18.reuse, R33 ;  /* 0x0000002112147221 */ /* 0x040fe20000010100 */
[----:B------:R-:W-:Y:S01]  /*1b90*/  MUFU.EX2 R9, R22 ;  /* 0x0000001600097308 */ /* 0x000fe20000000800 */
[----:B------:R-:W-:-:S02]  /*1ba0*/  FADD.FTZ R17, -R18, R35 ;  /* 0x0000002312117221 */ /* 0x000fc40000010100 */
[----:B------:R-:W-:Y:S02]  /*1bb0*/  FMUL.FTZ R20, R20, 1.4426950216293334961 ;  /* 0x3fb8aa3b14147820 */ /* 0x000fe40000410000 */
[----:B------:R-:W-:-:S03]  /*1bc0*/  FMUL.FTZ R17, R17, 1.4426950216293334961 ;  /* 0x3fb8aa3b11117820 */ /* 0x000fc60000410000 */
[----:B------:R-:W0:Y:S08]  /*1bd0*/  MUFU.EX2 R8, R21 ;  /* 0x0000001500087308 */ /* 0x000e300000000800 */
[----:B------:R-:W1:Y:S08]  /*1be0*/  MUFU.EX2 R7, R20 ;  /* 0x0000001400077308 */ /* 0x000e700000000800 */
[----:B------:R-:W2:Y:S01]  /*1bf0*/  MUFU.EX2 R19, R17 ;  /* 0x0000001100137308 */ /* 0x000ea20000000800 */
[----:B0-----:R-:W-:Y:S01]  /*1c00*/  FADD.FTZ R8, R9, R8 ;  /* 0x0000000809087221 */ /* 0x001fe20000010000 */
[----:B------:R-:W-:-:S03]  /*1c10*/  IABS R9, R2 ;  /* 0x0000000200097213 */ /* 0x000fc60000000000 */
[----:B-1----:R-:W-:-:S03]  /*1c20*/  FADD.FTZ R8, R8, R7 ;  /* 0x0000000708087221 */ /* 0x002fc60000010000 */
[----:B------:R-:W0:Y:S01]  /*1c30*/  I2F.RP R7, R9 ;  /* 0x0000000900077306 */ /* 0x000e220000209400 */
[----:B--2---:R-:W-:Y:S01]  /*1c40*/  FADD.FTZ R19, R8, R19 ;  /* 0x0000001308137221 */ /* 0x004fe20000010000 */
[----:B------:R-:W-:-:S04]  /*1c50*/  IABS R8, c[0x0][0x1c0] ;  /* 0x0000700000087a13 */ /* 0x000fc80000000000 */
[----:B------:R-:W1:Y:S02]  /*1c60*/  SHFL.BFLY PT, R22, R19, 0x8, 0x1f ;  /* 0x0d001f0013167f89 */ /* 0x000e6400000e0000 */
[----:B------:R-:W2:Y:S08]  /*1c70*/  I2F.U32.RP R20, R8 ;  /* 0x0000000800147306 */ /* 0x000eb00000209000 */
[----:B0-----:R-:W0:Y:S08]  /*1c80*/  MUFU.RCP R7, R7 ;  /* 0x0000000700077308 */ /* 0x001e300000001000 */
[----:B--2---:R-:W2:Y:S01]  /*1c90*/  MUFU.RCP R30, R20 ;  /* 0x00000014001e7308 */ /* 0x004ea20000001000 */
[----:B-1----:R-:W-:Y:S01]  /*1ca0*/  FADD.FTZ R22, R19, R22 ;  /* 0x0000001613167221 */ /* 0x002fe20000010000 */
[----:B0-----:R-:W-:-:S02]  /*1cb0*/  IADD3 R42, R7, 0xffffffe, RZ ;  /* 0x0ffffffe072a7810 */ /* 0x001fc40007ffe0ff */
[----:B------:R-:W-:Y:S02]  /*1cc0*/  IABS R7, R2 ;  /* 0x0000000200077213 */ /* 0x000fe40000000000 */
[----:B------:R-:W0:Y:S02]  /*1cd0*/  SHFL.BFLY PT, R17, R22, 0x4, 0x1f ;  /* 0x0c801f0016117f89 */ /* 0x000e2400000e0000 */
[----:B------:R-:W1:Y:S01]  /*1ce0*/  F2I.FTZ.U32.TRUNC.NTZ R43, R42 ;  /* 0x0000002a002b7305 */ /* 0x000e62000021f000 */
[----:B------:R-:W-:Y:S01]  /*1cf0*/  IMAD.MOV R7, RZ, RZ, -R7 ;  /* 0x000000ffff077224 */ /* 0x000fe200078e0a07 */
[----:B--2---:R-:W-:Y:S01]  /*1d00*/  IADD3 R30, R30, 0xffffffe, RZ ;  /* 0x0ffffffe1e1e7810 */ /* 0x004fe20007ffe0ff */
[----:B------:R-:W-:-:S05]  /*1d10*/  IMAD.IADD R20, R6, 0x1, R9 ;  /* 0x0000000106147824 */ /* 0x000fca00078e0209 */
[----:B------:R-:W2:Y:S01]  /*1d20*/  F2I.FTZ.U32.TRUNC.NTZ R31, R30 ;  /* 0x0000001e001f7305 */ /* 0x000ea2000021f000 */
[----:B------:R-:W-:Y:S01]  /*1d30*/  IABS R19, R20 ;  /* 0x0000001400137213 */ /* 0x000fe20000000000 */
[----:B-1----:R-:W-:Y:S02]  /*1d40*/  IMAD.MOV R24, RZ, RZ, -R43 ;  /* 0x000000ffff187224 */ /* 0x002fe400078e0a2b */
[----:B------:R-:W-:Y:S02]  /*1d50*/  IMAD.MOV.U32 R42, RZ, RZ, RZ ;  /* 0x000000ffff2a7224 */ /* 0x000fe400078e00ff */
[----:B------:R-:W-:Y:S02]  /*1d60*/  IMAD R21, R24, R9, RZ ;  /* 0x0000000918157224 */ /* 0x000fe400078e02ff */
[----:B------:R-:W-:Y:S01]  /*1d70*/  IMAD.MOV.U32 R24, RZ, RZ, R19 ;  /* 0x000000ffff187224 */ /* 0x000fe200078e0013 */
[----:B------:R-:W-:Y:S01]  /*1d80*/  IABS R19, c[0x0][0x1c0] ;  /* 0x0000700000137a13 */ /* 0x000fe20000000000 */
[----:B0-----:R-:W-:-:S02]  /*1d90*/  FADD.FTZ R17, R22, R17 ;  /* 0x0000001116117221 */ /* 0x001fc40000010000 */
[----:B--2---:R-:W-:Y:S02]  /*1da0*/  IMAD.MOV R6, RZ, RZ, -R31 ;  /* 0x000000ffff067224 */ /* 0x004fe400078e0a1f */
[----:B------:R-:W-:Y:S01]  /*1db0*/  IMAD.HI.U32 R21, R43, R21, R42 ;  /* 0x000000152b157227 */ /* 0x000fe200078e002a */
[----:B------:R-:W0:Y:S03]  /*1dc0*/  SHFL.BFLY PT, R22, R17, 0x2, 0x1f ;  /* 0x0c401f0011167f89 */ /* 0x000e2600000e0000 */
[----:B------:R-:W-:Y:S02]  /*1dd0*/  IMAD R23, R6, R8, RZ ;  /* 0x0000000806177224 */ /* 0x000fe400078e02ff */
[----:B------:R-:W-:Y:S02]  /*1de0*/  IMAD.MOV.U32 R30, RZ, RZ, RZ ;  /* 0x000000ffff1e7224 */ /* 0x000fe400078e00ff */
[----:B------:R-:W-:-:S04]  /*1df0*/  IMAD.HI.U32 R21, R21, R24, RZ ;  /* 0x0000001815157227 */ /* 0x000fc800078e00ff */
[----:B------:R-:W-:-:S04]  /*1e00*/  IMAD.HI.U32 R23, R31, R23, R30 ;  /* 0x000000171f177227 */ /* 0x000fc800078e001e */
[----:B------:R-:W-:Y:S02]  /*1e10*/  IMAD R6, R21, R7, R24 ;  /* 0x0000000715067224 */ /* 0x000fe400078e0218 */
[----:B------:R-:W-:Y:S02]  /*1e20*/  IMAD.MOV R19, RZ, RZ, -R19 ;  /* 0x000000ffff137224 */ /* 0x000fe400078e0a13 */
[----:B------:R-:W-:Y:S01]  /*1e30*/  IMAD.HI.U32 R23, R23, R24, RZ ;  /* 0x0000001817177227 */ /* 0x000fe200078e00ff */
[----:B------:R-:W-:-:S03]  /*1e40*/  ISETP.GT.U32.AND P0, PT, R9, R6, PT ;  /* 0x000000060900720c */ /* 0x000fc60003f04070 */
[----:B------:R-:W-:Y:S02]  /*1e50*/  IMAD R19, R23, R19, R24 ;  /* 0x0000001317137224 */ /* 0x000fe400078e0218 */
[----:B0-----:R-:W-:Y:S02]  /*1e60*/  FADD.FTZ R22, R17, R22 ;  /* 0x0000001611167221 */ /* 0x001fe40000010000 */
[----:B------:R-:W-:Y:S01]  /*1e70*/  IMAD.MOV.U32 R30, RZ, RZ, 0x7f800000 ;  /* 0x7f800000ff1e7424 */ /* 0x000fe200078e00ff */
[----:B------:R-:W-:Y:S02]  /*1e80*/  ISETP.GT.U32.AND P5, PT, R8, R19, PT ;  /* 0x000000130800720c */ /* 0x000fe40003fa4070 */
[----:B------:R-:W0:Y:S03]  /*1e90*/  SHFL.BFLY PT, R7, R22, 0x1, 0x1f ;  /* 0x0c201f0016077f89 */ /* 0x000e2600000e0000 */
[----:B------:R-:W-:Y:S01]  /*1ea0*/  @!P0 IMAD.IADD R6, R6, 0x1, -R9 ;  /* 0x0000000106068824 */ /* 0x000fe200078e0a09 */
[----:B------:R-:W-:-:S02]  /*1eb0*/  @!P0 IADD3 R21, R21, 0x1, RZ ;  /* 0x0000000115158810 */ /* 0x000fc40007ffe0ff */
[----:B------:R-:W-:Y:S02]  /*1ec0*/  ISETP.GT.AND P0, PT, R2, RZ, PT ;  /* 0x000000ff0200720c */ /* 0x000fe40003f04270 */
[-C--:B------:R-:W-:Y:S02]  /*1ed0*/  ISETP.GE.U32.AND P4, PT, R6, R9.reuse, PT ;  /* 0x000000090600720c */ /* 0x080fe40003f86070 */
[C---:B------:R-:W-:Y:S01]  /*1ee0*/  LOP3.LUT R6, R20.reuse, R9, RZ, 0x3c, !PT ;  /* 0x0000000914067212 */ /* 0x040fe200078e3cff */
[----:B------:R-:W-:Y:S01]  /*1ef0*/  @!P5 IMAD.IADD R19, R19, 0x1, -R8 ;  /* 0x000000011313d824 */ /* 0x000fe200078e0a08 */
[----:B------:R-:W-:Y:S02]  /*1f00*/  LOP3.LUT R20, R20, c[0x0][0x1c0], RZ, 0x3c, !PT ;  /* 0x0000700014147a12 */ /* 0x000fe400078e3cff */
[----:B------:R-:W-:Y:S02]  /*1f10*/  ISETP.GE.AND P3, PT, R6, RZ, PT ;  /* 0x000000ff0600720c */ /* 0x000fe40003f66270 */
[----:B------:R-:W-:Y:S01]  /*1f20*/  ISETP.GE.U32.AND P1, PT, R19, R8, PT ;  /* 0x000000081300720c */ /* 0x000fe20003f26070 */
[----:B------:R-:W1:Y:S01]  /*1f30*/  S2R R6, SR_TID.X ;  /* 0x0000000000067919 */ /* 0x000e620000002100 */
[----:B------:R-:W-:-:S02]  /*1f40*/  @!P5 IADD3 R23, R23, 0x1, RZ ;  /* 0x000000011717d810 */ /* 0x000fc40007ffe0ff */
[----:B------:R-:W-:Y:S02]  /*1f50*/  ISETP.GE.AND P2, PT, R20, RZ, PT ;  /* 0x000000ff1400720c */ /* 0x000fe40003f46270 */
[----:B------:R-:W-:Y:S01]  /*1f60*/  @P4 IADD3 R21, R21, 0x1, RZ ;  /* 0x0000000115154810 */ /* 0x000fe20007ffe0ff */
[----:B0-----:R-:W-:Y:S01]  /*1f70*/  FADD.FTZ R17, R22, R7 ;  /* 0x0000000716117221 */ /* 0x001fe20000010000 */
[----:B------:R-:W-:Y:S02]  /*1f80*/  ISETP.GT.AND P4, PT, R3, RZ, PT ;  /* 0x000000ff0300720c */ /* 0x000fe40003f84270 */
[----:B------:R-:W-:Y:S01]  /*1f90*/  SHF.R.S32.HI R20, RZ, 0x1f, R2 ;  /* 0x0000001fff147819 */ /* 0x000fe20000011402 */
[----:B------:R-:W-:Y:S02]  /*1fa0*/  @!P3 IMAD.MOV R21, RZ, RZ, -R21 ;  /* 0x000000ffff15b224 */ /* 0x000fe400078e0a15 */
[----:B------:R-:W-:Y:S02]  /*1fb0*/  @P1 IADD3 R23, R23, 0x1, RZ ;  /* 0x0000000117171810 */ /* 0x000fe40007ffe0ff */
[----:B------:R-:W-:-:S02]  /*1fc0*/  FSETP.NE.FTZ.AND P1, PT, R17, RZ, PT ;  /* 0x000000ff1100720b */ /* 0x000fc40003f35000 */
[C---:B------:R-:W-:Y:S01]  /*1fd0*/  ISETP.NE.AND P5, PT, R2.reuse, RZ, PT ;  /* 0x000000ff0200720c */ /* 0x040fe20003fa5270 */
[----:B------:R-:W-:Y:S01]  /*1fe0*/  @!P2 IMAD.MOV R23, RZ, RZ, -R23 ;  /* 0x000000ffff17a224 */ /* 0x000fe200078e0a17 */
[----:B------:R-:W-:Y:S01]  /*1ff0*/  LEA.HI.SX32 R7, R2, 0x1, 0x1 ;  /* 0x0000000102077811 */ /* 0x000fe200078f0aff */
[----:B------:R-:W-:Y:S01]  /*2000*/  @!P0 IMAD.MOV R7, RZ, RZ, R20 ;  /* 0x000000ffff078224 */ /* 0x000fe200078e0214 */
[----:B------:R-:W-:Y:S02]  /*2010*/  ISETP.NE.AND P0, PT, RZ, c[0x0][0x1c0], PT ;  /* 0x00007000ff007a0c */ /* 0x000fe40003f05270 */
[----:B------:R-:W-:Y:S02]  /*2020*/  SHF.R.S32.HI R19, RZ, 0x1f, R3 ;  /* 0x0000001fff137819 */ /* 0x000fe40000011403 */
[C---:B-1----:R-:W-:Y:S02]  /*2030*/  LOP3.LUT P2, RZ, R6.reuse, 0xf, RZ, 0xc0, !PT ;  /* 0x0000000f06ff7812 */ /* 0x042fe4000784c0ff */
[----:B------:R-:W-:Y:S01]  /*2040*/  LEA.HI.SX32 R8, R3, 0x1, 0x1 ;  /* 0x0000000103087811 */ /* 0x000fe200078f0aff */
[----:B------:R-:W-:Y:S01]  /*2050*/  @!P4 IMAD.MOV R8, RZ, RZ, R19 ;  /* 0x000000ffff08c224 */ /* 0x000fe200078e0213 */
[----:B------:R-:W0:Y:S01]  /*2060*/  @P1 MUFU.LG2 R17, R17 ;  /* 0x0000001100111308 */ /* 0x000e220000000c00 */
        /* <DEDUP_REMOVED lines=52> */
[----:B------:R-:W-:Y:S02]  /*23b0*/  MOV R24, 0x23d0 ;  /* 0x000023d000187802 */ /* 0x000fe40000000f00 */
[----:B------:R-:W-:Y:S05]  /*23c0*/  CALL.REL.NOINC `($__internal_1_$__cuda_sm20_div_s64) ;  /* 0x0000263000007944 */ /* 0x000fea0003c00000 */
[-C--:B------:R-:W-:Y:S02]  /*23d0*/  IADD3 R19, P0, RZ, -R20.reuse, RZ ;  /* 0x80000014ff137210 */ /* 0x080fe40007f1e0ff */
[----:B------:R-:W-:Y:S02]  /*23e0*/  MOV R48, R20 ;  /* 0x0000001400307202 */ /* 0x000fe40000000f00 */
[----:B------:R-:W-:Y:S01]  /*23f0*/  IADD3.X R17, RZ, ~R21, RZ, P0, !PT ;  /* 0x80000015ff117210 */ /* 0x000fe200007fe4ff */
[----:B------:R-:W-:Y:S01]  /*2400*/  IMAD.WIDE.U32 R38, R42, R19, R38 ;  /* 0x000000132a267225 */ /* 0x000fe200078e0026 */
[----:B------:R-:W-:-:S03]  /*2410*/  MOV R49, R21 ;  /* 0x0000001500317202 */ /* 0x000fc60000000f00 */
[----:B------:R-:W-:-:S04]  /*2420*/  IMAD R18, R17, R42, RZ ;  /* 0x0000002a11127224 */ /* 0x000fc800078e02ff */
[----:B------:R-:W-:Y:S01]  /*2430*/  IMAD R17, R23, R19, R18 ;  /* 0x0000001317117224 */ /* 0x000fe200078e0212 */
[----:B------:R-:W-:-:S04]  /*2440*/  MOV R18, R38 ;  /* 0x0000002600127202 */ /* 0x000fc80000000f00 */
[----:B------:R-:W-:Y:S01]  /*2450*/  IADD3 R17, R39, R17, RZ ;  /* 0x0000001127117210 */ /* 0x000fe20007ffe0ff */
[----:B------:R-:W-:Y:S05]  /*2460*/  BRA `(.L_x_65) ;  /* 0x0000016000007947 */ /* 0x000fea0003800000 */
.L_x_64:
[----:B------:R-:W0:Y:S01]  /*2470*/  I2F.U32.RP R20, R42 ;  /* 0x0000002a00147306 */ /* 0x000e220000209000 */
[----:B------:R-:W-:Y:S01]  /*2480*/  ISETP.NE.U32.AND P0, PT, R42, RZ, PT ;  /* 0x000000ff2a00720c */ /* 0x000fe20003f05070 */
[----:B------:R-:W-:-:S06]  /*2490*/  IMAD.MOV.U32 R49, RZ, RZ, RZ ;  /* 0x000000ffff317224 */ /* 0x000fcc00078e00ff */
        /* <DEDUP_REMOVED lines=13> */
[----:B------:R-:W-:Y:S02]  /*2570*/  ISETP.GE.U32.AND P1, PT, R17, R42, PT ;  /* 0x0000002a1100720c */ /* 0x000fe40003f26070 */
[----:B------:R-:W-:-:S11]  /*2580*/  MOV R17, RZ ;  /* 0x000000ff00117202 */ /* 0x000fd60000000f00 */
[----:B------:R-:W-:Y:S02]  /*2590*/  @P1 IADD3 R48, R48, 0x1, RZ ;  /* 0x0000000130301810 */ /* 0x000fe40007ffe0ff */
[----:B------:R-:W-:-:S05]  /*25a0*/  @!P0 LOP3.LUT R48, RZ, R42, RZ, 0x33, !PT ;  /* 0x0000002aff308212 */ /* 0x000fca00078e33ff */
[----:B------:R-:W-:-:S04]  /*25b0*/  IMAD.MOV R19, RZ, RZ, -R48 ;  /* 0x000000ffff137224 */ /* 0x000fc800078e0a30 */
[----:B------:R-:W-:Y:S02]  /*25c0*/  IMAD R18, R42, R19, R38 ;  /* 0x000000132a127224 */ /* 0x000fe400078e0226 */
.L_x_65:
[----:B------:R-:W-:Y:S05]  /*25d0*/  BSYNC B0 ;  /* 0x0000000000007941 */ /* 0x000fea0003800000 */
.L_x_63:
[----:B------:R-:W-:Y:S01]  /*25e0*/  LOP3.LUT R19, R17, R0, RZ, 0xfc, !PT ;  /* 0x0000000011137212 */ /* 0x000fe200078efcff */
[----:B------:R-:W-:Y:S03]  /*25f0*/  BSSY B0, `(.L_x_66) ;  /* 0x0000028000007945 */ /* 0x000fe60003800000 */
[----:B------:R-:W-:-:S13]  /*2600*/  ISETP.NE.U32.AND P0, PT, R19, RZ, PT ;  /* 0x000000ff1300720c */ /* 0x000fda0003f05070 */
[----:B------:R-:W-:Y:S05]  /*2610*/  @!P0 BRA `(.L_x_67) ;  /* 0x000000f000008947 */ /* 0x000fea0003800000 */
[----:B------:R-:W-:Y:S01]  /*2620*/  IMAD.MOV.U32 R26, RZ, RZ, R27 ;  /* 0x000000ffff1a7224 */ /* 0x000fe200078e001b */
[----:B------:R-:W-:Y:S02]  /*2630*/  MOV R23, R0 ;  /* 0x0000000000177202 */ /* 0x000fe40000000f00 */
[----:B------:R-:W-:Y:S02]  /*2640*/  MOV R24, 0x2660 ;  /* 0x0000266000187802 */ /* 0x000fe40000000f00 */
[----:B------:R-:W-:Y:S05]  /*2650*/  CALL.REL.NOINC `($__internal_1_$__cuda_sm20_div_s64) ;  /* 0x000023a000007944 */ /* 0x000fea0003c00000 */
[----:B------:R-:W-:Y:S01]  /*2660*/  IADD3 R19, P0, RZ, -R20, RZ ;  /* 0x80000014ff137210 */ /* 0x000fe20007f1e0ff */
[----:B------:R-:W-:Y:S01]  /*2670*/  IMAD.MOV.U32 R43, RZ, RZ, R21 ;  /* 0x000000ffff2b7224 */ /* 0x000fe200078e0015 */
[----:B------:R-:W-:Y:S02]  /*2680*/  MOV R38, R18 ;  /* 0x0000001200267202 */ /* 0x000fe40000000f00 */
[----:B------:R-:W-:Y:S02]  /*2690*/  IADD3.X R22, RZ, ~R21, RZ, P0, !PT ;  /* 0x80000015ff167210 */ /* 0x000fe400007fe4ff */
[----:B------:R-:W-:Y:S02]  /*26a0*/  MOV R39, R17 ;  /* 0x0000001100277202 */ /* 0x000fe40000000f00 */
[----:B------:R-:W-:Y:S01]  /*26b0*/  MOV R42, R20 ;  /* 0x00000014002a7202 */ /* 0x000fe20000000f00 */
[----:B------:R-:W-:-:S02]  /*26c0*/  IMAD R22, R22, R27, RZ ;  /* 0x0000001b16167224 */ /* 0x000fc400078e02ff */
[----:B------:R-:W-:-:S04]  /*26d0*/  IMAD.WIDE.U32 R38, R27, R19, R38 ;  /* 0x000000131b267225 */ /* 0x000fc800078e0026 */
[----:B------:R-:W-:-:S04]  /*26e0*/  IMAD R0, R0, R19, R22 ;  /* 0x0000001300007224 */ /* 0x000fc800078e0216 */
[----:B------:R-:W-:Y:S01]  /*26f0*/  IMAD.IADD R0, R39, 0x1, R0 ;  /* 0x0000000127007824 */ /* 0x000fe200078e0200 */
[----:B------:R-:W-:Y:S05]  /*2700*/  BRA `(.L_x_68) ;  /* 0x0000016000007947 */ /* 0x000fea0003800000 */
.L_x_67:
        /* <DEDUP_REMOVED lines=22> */
.L_x_68:
[----:B------:R-:W-:Y:S05]  /*2870*/  BSYNC B0 ;  /* 0x0000000000007941 */ /* 0x000fea0003800000 */
.L_x_66:
        /* <DEDUP_REMOVED lines=11> */
[----:B------:R-:W-:Y:S05]  /*2930*/  CALL.REL.NOINC `($__internal_1_$__cuda_sm20_div_s64) ;  /* 0x000020c000007944 */ /* 0x000fea0003c00000 */
[----:B------:R-:W-:-:S04]  /*2940*/  IADD3 R17, P0, RZ, -R20, RZ ;  /* 0x80000014ff117210 */ /* 0x000fc80007f1e0ff */
[----:B------:R-:W-:Y:S01]  /*2950*/  IADD3.X R18, RZ, ~R21, RZ, P0, !PT ;  /* 0x80000015ff127210 */ /* 0x000fe200007fe4ff */
[----:B------:R-:W-:-:S04]  /*2960*/  IMAD.WIDE.U32 R42, R5, R17, R42 ;  /* 0x00000011052a7225 */ /* 0x000fc800078e002a */
[----:B------:R-:W-:-:S04]  /*2970*/  IMAD R18, R18, R5, RZ ;  /* 0x0000000512127224 */ /* 0x000fc800078e02ff */
[----:B------:R-:W-:-:S05]  /*2980*/  IMAD R4, R4, R17, R18 ;  /* 0x0000001104047224 */ /* 0x000fca00078e0212 */
[----:B------:R-:W-:Y:S01]  /*2990*/  IADD3 R4, R43, R4, RZ ;  /* 0x000000042b047210 */ /* 0x000fe20007ffe0ff */
[----:B------:R-:W-:Y:S05]  /*29a0*/  BRA `(.L_x_71) ;  /* 0x0000016000007947 */ /* 0x000fea0003800000 */
.L_x_70:
        /* <DEDUP_REMOVED lines=22> */
.L_x_71:
[----:B------:R-:W-:Y:S05]  /*2b10*/  BSYNC B0 ;  /* 0x0000000000007941 */ /* 0x000fea0003800000 */
.L_x_69:
[-C--:B------:R-:W-:Y:S01]  /*2b20*/  IMAD R5, R41, R16.reuse, RZ ;  /* 0x0000001029057224 */ /* 0x080fe200078e02ff */
[----:B------:R-:W-:Y:S01]  /*2b30*/  SHF.R.S32.HI R17, RZ, 0x1f, R27 ;  /* 0x0000001fff117819 */ /* 0x000fe2000001141b */
[C---:B------:R-:W-:Y:S01]  /*2b40*/  IMAD.WIDE.U32 R46, R40.reuse, R16, RZ ;  /* 0x00000010282e7225 */ /* 0x040fe200078e00ff */
[----:B------:R-:W-:Y:S01]  /*2b50*/  ULDC.U8 UR10, c[0x0][0x329] ;  /* 0x0000ca40000a7ab9 */ /* 0x000fe20000000000 */
[----:B------:R-:W-:Y:S01]  /*2b60*/  BSSY B0, `(.L_x_72) ;  /* 0x0000046000007945 */ /* 0x000fe20003800000 */
[----:B------:R-:W-:Y:S01]  /*2b70*/  UISETP.NE.AND UP0, UPT, UR10, URZ, UPT ;  /* 0x0000003f0a00728c */ /* 0x000fe2000bf05270 */
[----:B------:R-:W-:Y:S01]  /*2b80*/  IMAD R5, R40, R14, R5 ;  /* 0x0000000e28057224 */ /* 0x000fe200078e0205 */
[----:B------:R-:W-:Y:S01]  /*2b90*/  ULDC.64 UR4, c[0x0][0x210] ;  /* 0x0000840000047ab9 */ /* 0x000fe20000000a00 */
[----:B------:R-:W-:Y:S01]  /*2ba0*/  IMAD R0, R0, R27, RZ ;  /* 0x0000001b00007224 */ /* 0x000fe200078e02ff */
[----:B------:R-:W-:Y:S02]  /*2bb0*/  UIMAD UR4, UR4, UR5, URZ ;  /* 0x00000005040472a4 */ /* 0x000fe4000f8e023f */
[----:B------:R-:W-:Y:S01]  /*2bc0*/  IADD3 R18, R47, R5, RZ ;  /* 0x000000052f127210 */ /* 0x000fe20007ffe0ff */
[----:B------:R-:W-:Y:S01]  /*2bd0*/  IMAD R17, R17, R38, R0 ;  /* 0x0000002611117224 */ /* 0x000fe200078e0200 */
[----:B------:R-:W-:Y:S01]  /*2be0*/  USEL UR5, UR5, 0x1, !UP0 ;  /* 0x0000000105057887 */ /* 0x000fe2000c000000 */
[----:B------:R-:W-:Y:S01]  /*2bf0*/  IMAD.WIDE.U32 R38, R38, R27, RZ ;  /* 0x0000001b26267225 */ /* 0x000fe200078e00ff */
[----:B------:R-:W-:-:S02]  /*2c00*/  USHF.R.S32.HI UR11, URZ, 0x1f, UR4 ;  /* 0x0000001f3f0b7899 */ /* 0x000fc40008011404 */
[----:B------:R-:W-:Y:S01]  /*2c10*/  USHF.R.S32.HI UR10, URZ, 0x1f, UR5 ;  /* 0x0000001f3f0a7899 */ /* 0x000fe20008011405 */
[-C--:B------:R-:W-:Y:S02]  /*2c20*/  IMAD R23, R18, R13.reuse, RZ ;  /* 0x0000000d12177224 */ /* 0x080fe400078e02ff */
[----:B------:R-:W-:Y:S02]  /*2c30*/  IMAD R19, R4, UR4, RZ ;  /* 0x0000000404137c24 */ /* 0x000fe4000f8e02ff */
[----:B------:R-:W-:Y:S02]  /*2c40*/  IMAD R23, R12, R46, R23 ;  /* 0x0000002e0c177224 */ /* 0x000fe400078e0217 */
[----:B------:R-:W-:-:S04]  /*2c50*/  IMAD.WIDE.U32 R46, R46, R13, RZ ;  /* 0x0000000d2e2e7225 */ /* 0x000fc800078e00ff */
[----:B------:R-:W-:Y:S01]  /*2c60*/  IMAD R5, R21, UR5, RZ ;  /* 0x0000000515057c24 */ /* 0x000fe2000f8e02ff */
[----:B------:R-:W-:Y:S01]  /*2c70*/  IADD3 R23, R47, R23, RZ ;  /* 0x000000172f177210 */ /* 0x000fe20007ffe0ff */
[C---:B------:R-:W-:Y:S02]  /*2c80*/  IMAD R19, R42.reuse, UR11, R19 ;  /* 0x0000000b2a137c24 */ /* 0x040fe4000f8e0213 */
[----:B------:R-:W-:Y:S01]  /*2c90*/  IMAD.WIDE.U32 R42, R42, UR4, RZ ;  /* 0x000000042a2a7c25 */ /* 0x000fe2000f8e00ff */
[----:B------:R-:W-:-:S03]  /*2ca0*/  LOP3.LUT R0, R49, R23, RZ, 0xfc, !PT ;  /* 0x0000001731007212 */ /* 0x000fc600078efcff */
[----:B------:R-:W-:Y:S01]  /*2cb0*/  IMAD R5, R20, UR10, R5 ;  /* 0x0000000a14057c24 */ /* 0x000fe2000f8e0205 */
[----:B------:R-:W-:Y:S01]  /*2cc0*/  ISETP.NE.U32.AND P0, PT, R0, RZ, PT ;  /* 0x000000ff0000720c */ /* 0x000fe20003f05070 */
[----:B------:R-:W-:Y:S01]  /*2cd0*/  IMAD.WIDE.U32 R40, R20, UR5, RZ ;  /* 0x0000000514287c25 */ /* 0x000fe2000f8e00ff */
[----:B------:R-:W-:Y:S02]  /*2ce0*/  IADD3 R0, R39, R17, RZ ;  /* 0x0000001127007210 */ /* 0x000fe40007ffe0ff */
[----:B------:R-:W-:Y:S01]  /*2cf0*/  IADD3 R4, R43, R19, RZ ;  /* 0x000000132b047210 */ /* 0x000fe20007ffe0ff */
[----:B------:R-:W-:Y:S01]  /*2d00*/  IMAD R3, R3, UR4, RZ ;  /* 0x0000000403037c24 */ /* 0x000fe2000f8e02ff */
[----:B------:R-:W-:Y:S01]  /*2d10*/  IADD3 R5, R41, R5, RZ ;  /* 0x0000000529057210 */ /* 0x000fe20007ffe0ff */
[----:B------:R-:W-:-:S06]  /*2d20*/  IMAD R2, R2, UR4, RZ ;  /* 0x0000000402027c24 */ /* 0x000fcc000f8e02ff */
[----:B------:R-:W-:Y:S05]  /*2d30*/  @!P0 BRA `(.L_x_73) ;  /* 0x0000011000008947 */ /* 0x000fea0003800000 */
[----:B------:R-:W-:Y:S01]  /*2d40*/  IMAD.MOV.U32 R18, RZ, RZ, R48 ;  /* 0x000000ffff127224 */ /* 0x000fe200078e0030 */
[----:B------:R-:W-:Y:S01]  /*2d50*/  MOV R17, R49 ;  /* 0x0000003100117202 */ /* 0x000fe20000000f00 */
[----:B------:R-:W-:Y:S01]  /*2d60*/  IMAD.MOV.U32 R26, RZ, RZ, R46 ;  /* 0x000000ffff1a7224 */ /* 0x000fe200078e002e */
[----:B------:R-:W-:Y:S02]  /*2d70*/  MOV R24, 0x2d90 ;  /* 0x00002d9000187802 */ /* 0x000fe40000000f00 */
[----:B------:R-:W-:Y:S05]  /*2d80*/  CALL.REL.NOINC `($__internal_1_$__cuda_sm20_div_s64) ;  /* 0x00001c7000007944 */ /* 0x000fea0003c00000 */
        /* <DEDUP_REMOVED lines=12> */
.L_x_73:
        /* <DEDUP_REMOVED lines=20> */
[----:B------:R-:W-:-:S05]  /*2f90*/  IADD3 R21, -R19, RZ, RZ ;  /* 0x000000ff13157210 */ /* 0x000fca0007ffe1ff */
[----:B------:R-:W-:Y:S01]  /*2fa0*/  IMAD R18, R46, R21, R48 ;  /* 0x000000152e127224 */ /* 0x000fe200078e0230 */
[----:B------:R-:W-:Y:S02]  /*2fb0*/  MOV R46, R19 ;  /* 0x00000013002e7202 */ /* 0x000fe40000000f00 */
.L_x_74:
[----:B------:R-:W-:Y:S05]  /*2fc0*/  BSYNC B0 ;  /* 0x0000000000007941 */ /* 0x000fea0003800000 */
.L_x_72:
        /* <DEDUP_REMOVED lines=19> */
.L_x_76:
[----:B------:R-:W0:Y:S01]  /*3100*/  I2F.U32.RP R20, R16 ;  /* 0x0000001000147306 */ /* 0x000e220000209000 */
[----:B------:R-:W-:Y:S01]  /*3110*/  HFMA2.MMA R22, -RZ, RZ, 0, 0 ;  /* 0x00000000ff167435 */ /* 0x000fe200000001ff */
[----:B------:R-:W-:Y:S01]  /*3120*/  ISETP.NE.U32.AND P0, PT, R16, RZ, PT ;  /* 0x000000ff1000720c */ /* 0x000fe20003f05070 */
[----:B------:R-:W-:-:S05]  /*3130*/  IMAD.MOV.U32 R49, RZ, RZ, RZ ;  /* 0x000000ffff317224 */ /* 0x000fca00078e00ff */
[----:B0-----:R-:W0:Y:S02]  /*3140*/  MUFU.RCP R19, R20 ;  /* 0x0000001400137308 */ /* 0x001e240000001000 */
[----:B0-----:R-:W-:-:S06]  /*3150*/  IADD3 R19, R19, 0xffffffe, RZ ;  /* 0x0ffffffe13137810 */ /* 0x001fcc0007ffe0ff */
[----:B------:R-:W0:Y:S02]  /*3160*/  F2I.FTZ.U32.TRUNC.NTZ R23, R19 ;  /* 0x0000001300177305 */ /* 0x000e24000021f000 */
[----:B0-----:R-:W-:-:S04]  /*3170*/  IMAD.MOV R14, RZ, RZ, -R23 ;  /* 0x000000ffff0e7224 */ /* 0x001fc800078e0a17 */
[----:B------:R-:W-:-:S04]  /*3180*/  IMAD R14, R14, R16, RZ ;  /* 0x000000100e0e7224 */ /* 0x000fc800078e02ff */
[----:B------:R-:W-:Y:S01]  /*3190*/  IMAD.HI.U32 R17, R23, R14, R22 ;  /* 0x0000000e17117227 */ /* 0x000fe200078e0016 */
[----:B------:R-:W-:-:S05]  /*31a0*/  MOV R14, RZ ;  /* 0x000000ff000e7202 */ /* 0x000fca0000000f00 */
        /* <DEDUP_REMOVED lines=11> */
.L_x_77:
[----:B------:R-:W-:Y:S05]  /*3260*/  BSYNC B0 ;  /* 0x0000000000007941 */ /* 0x000fea0003800000 */
.L_x_75:
        /* <DEDUP_REMOVED lines=10> */
[----:B------:R-:W-:Y:S02]  /*3310*/  IADD3 R17, P0, RZ, -R20, RZ ;  /* 0x80000014ff117210 */ /* 0x000fe40007f1e0ff */
[----:B------:R-:W-:Y:S02]  /*3320*/  MOV R52, R48 ;  /* 0x0000003000347202 */ /* 0x000fe40000000f00 */
[----:B------:R-:W-:Y:S02]  /*3330*/  IADD3.X R18, RZ, ~R21, RZ, P0, !PT ;  /* 0x80000015ff127210 */ /* 0x000fe400007fe4ff */
[----:B------:R-:W-:-:S03]  /*3340*/  MOV R53, R49 ;  /* 0x0000003100357202 */ /* 0x000fc60000000f00 */
[----:B------:R-:W-:Y:S02]  /*3350*/  IMAD R18, R18, R13, RZ ;  /* 0x0000000d12127224 */ /* 0x000fe400078e02ff */
[----:B------:R-:W-:-:S04]  /*3360*/  IMAD.WIDE.U32 R52, R13, R17, R52 ;  /* 0x000000110d347225 */ /* 0x000fc800078e0034 */
[----:B------:R-:W-:-:S05]  /*3370*/  IMAD R12, R12, R17, R18 ;  /* 0x000000110c0c7224 */ /* 0x000fca00078e0212 */
[----:B------:R-:W-:Y:S01]  /*3380*/  IADD3 R12, R53, R12, RZ ;  /* 0x0000000c350c7210 */ /* 0x000fe20007ffe0ff */
[----:B------:R-:W-:Y:S05]  /*3390*/  BRA `(.L_x_80) ;  /* 0x0000017000007947 */ /* 0x000fea0003800000 */
.L_x_79:
        /* <DEDUP_REMOVED lines=23> */
.L_x_80:
[----:B------:R-:W-:Y:S05]  /*3510*/  BSYNC B0 ;  /* 0x0000000000007941 */ /* 0x000fea0003800000 */
.L_x_78:
[----:B------:R-:W-:Y:S01]  /*3520*/  SHF.R.S32.HI R18, RZ, 0x1f, R6 ;  /* 0x0000001fff127819 */ /* 0x000fe20000011406 */
[-C--:B------:R-:W-:Y:S01]  /*3530*/  IMAD R13, R21, R6.reuse, RZ ;  /* 0x00000006150d7224 */ /* 0x080fe200078e02ff */
[----:B------:R-:W-:Y:S01]  /*3540*/  SHF.R.S32.HI R17, RZ, 0x1f, R3 ;  /* 0x0000001fff117819 */ /* 0x000fe20000011403 */
[----:B------:R-:W-:Y:S01]  /*3550*/  IMAD.WIDE.U32 R48, R20, R6, RZ ;  /* 0x0000000614307225 */ /* 0x000fe200078e00ff */
[----:B------:R-:W-:Y:S01]  /*3560*/  LOP3.LUT R6, R47, R10, RZ, 0xfc, !PT ;  /* 0x0000000a2f067212 */ /* 0x000fe200078efcff */
[----:B------:R-:W-:Y:S02]  /*3570*/  BSSY B0, `(.L_x_81) ;  /* 0x0000038000007945 */ /* 0x000fe40003800000 */
[----:B------:R-:W-:Y:S01]  /*3580*/  IMAD R55, R27, c[0x0][0x214], RZ ;  /* 0x000085001b377a24 */ /* 0x000fe200078e02ff */
[----:B------:R-:W-:Y:S01]  /*3590*/  ISETP.NE.U32.AND P0, PT, R6, RZ, PT ;  /* 0x000000ff0600720c */ /* 0x000fe20003f05070 */
[----:B------:R-:W-:Y:S02]  /*35a0*/  IMAD R12, R12, R3, RZ ;  /* 0x000000030c0c7224 */ /* 0x000fe400078e02ff */
[----:B------:R-:W-:Y:S01]  /*35b0*/  IMAD R14, R14, R55, RZ ;  /* 0x000000370e0e7224 */ /* 0x000fe200078e02ff */
[----:B------:R-:W-:Y:S01]  /*35c0*/  SHF.R.S32.HI R19, RZ, 0x1f, R55 ;  /* 0x0000001fff137819 */ /* 0x000fe20000011437 */
[----:B------:R-:W-:-:S02]  /*35d0*/  IMAD R17, R17, R52, R12 ;  /* 0x0000003411117224 */ /* 0x000fc400078e020c */
[----:B------:R-:W-:-:S04]  /*35e0*/  IMAD.WIDE.U32 R52, R52, R3, RZ ;  /* 0x0000000334347225 */ /* 0x000fc800078e00ff */
[----:B------:R-:W-:Y:S01]  /*35f0*/  IMAD R13, R18, R20, R13 ;  /* 0x00000014120d7224 */ /* 0x000fe200078e020d */
[----:B------:R-:W-:Y:S01]  /*3600*/  IADD3 R12, R53, R17, RZ ;  /* 0x00000011350c7210 */ /* 0x000fe20007ffe0ff */
[----:B------:R-:W-:Y:S02]  /*3610*/  IMAD R3, R19, R16, R14 ;  /* 0x0000001013037224 */ /* 0x000fe400078e020e */
[----:B------:R-:W-:Y:S01]  /*3620*/  IMAD.WIDE.U32 R54, R16, R55, RZ ;  /* 0x0000003710367225 */ /* 0x000fe200078e00ff */
[----:B------:R-:W-:-:S04]  /*3630*/  IADD3 R6, R49, R13, RZ ;  /* 0x0000000d31067210 */ /* 0x000fc80007ffe0ff */
[----:B------:R-:W-:Y:S01]  /*3640*/  IADD3 R3, R55, R3, RZ ;  /* 0x0000000337037210 */ /* 0x000fe20007ffe0ff */
[----:B------:R-:W-:Y:S05]  /*3650*/  @!P0 BRA `(.L_x_82) ;  /* 0x0000012000008947 */ /* 0x000fea0003800000 */
[----:B------:R-:W-:Y:S01]  /*3660*/  IMAD.MOV.U32 R18, RZ, RZ, R46 ;  /* 0x000000ffff127224 */ /* 0x000fe200078e002e */
[----:B------:R-:W-:Y:S01]  /*3670*/  MOV R26, R11 ;  /* 0x0000000b001a7202 */ /* 0x000fe20000000f00 */
[----:B------:R-:W-:Y:S01]  /*3680*/  IMAD.MOV.U32 R17, RZ, RZ, R47 ;  /* 0x000000ffff117224 */ /* 0x000fe200078e002f */
[----:B------:R-:W-:Y:S02]  /*3690*/  MOV R23, R10 ;  /* 0x0000000a00177202 */ /* 0x000fe40000000f00 */
[----:B------:R-:W-:Y:S02]  /*36a0*/  MOV R24, 0x36c0 ;  /* 0x000036c000187802 */ /* 0x000fe40000000f00 */
[----:B------:R-:W-:Y:S05]  /*36b0*/  CALL.REL.NOINC `($__internal_1_$__cuda_sm20_div_s64) ;  /* 0x0000134000007944 */ /* 0x000fea0003c00000 */
[----:B------:R-:W-:Y:S01]  /*36c0*/  IADD3 R13, P0, RZ, -R20, RZ ;  /* 0x80000014ff0d7210 */ /* 0x000fe20007f1e0ff */
[----:B------:R-:W-:Y:S01]  /*36d0*/  IMAD.MOV.U32 R17, RZ, RZ, R47 ;  /* 0x000000ffff117224 */ /* 0x000fe200078e002f */
[----:B------:R-:W-:Y:S02]  /*36e0*/  MOV R16, R46 ;  /* 0x0000002e00107202 */ /* 0x000fe40000000f00 */
[----:B------:R-:W-:-:S02]  /*36f0*/  IADD3.X R14, RZ, ~R21, RZ, P0, !PT ;  /* 0x80000015ff0e7210 */ /* 0x000fc400007fe4ff */
[----:B------:R-:W-:Y:S01]  /*3700*/  MOV R46, R20 ;  /* 0x00000014002e7202 */ /* 0x000fe20000000f00 */
[----:B------:R-:W-:Y:S01]  /*3710*/  IMAD.WIDE.U32 R16, R11, R13, R16 ;  /* 0x0000000d0b107225 */ /* 0x000fe200078e0010 */
[----:B------:R-:W-:-:S03]  /*3720*/  MOV R47, R21 ;  /* 0x00000015002f7202 */ /* 0x000fc60000000f00 */
[----:B------:R-:W-:-:S04]  /*3730*/  IMAD R14, R14, R11, RZ ;  /* 0x0000000b0e0e7224 */ /* 0x000fc800078e02ff */
[----:B------:R-:W-:Y:S01]  /*3740*/  IMAD R10, R10, R13, R14 ;  /* 0x0000000d0a0a7224 */ /* 0x000fe200078e020e */
[----:B------:R-:W-:-:S03]  /*3750*/  MOV R14, R16 ;  /* 0x00000010000e7202 */ /* 0x000fc60000000f00 */
[----:B------:R-:W-:Y:S01]  /*3760*/  IMAD.IADD R10, R17, 0x1, R10 ;  /* 0x00000001110a7824 */ /* 0x000fe200078e020a */
[----:B------:R-:W-:Y:S05]  /*3770*/  BRA `(.L_x_83) ;  /* 0x0000017000007947 */ /* 0x000fea0003800000 */
.L_x_82:
        /* <DEDUP_REMOVED lines=23> */
.L_x_83:
[----:B------:R-:W-:Y:S05]  /*38f0*/  BSYNC B0 ;  /* 0x0000000000007941 */ /* 0x000fea0003800000 */
.L_x_81:
        /* <DEDUP_REMOVED lines=21> */
[----:B------:R-:W-:-:S02]  /*3a50*/  IADD3.X R10, RZ, ~R21, RZ, P0, !PT ;  /* 0x80000015ff0a7210 */ /* 0x000fc400007fe4ff */
[----:B------:R-:W-:-:S03]  /*3a60*/  MOV R17, R47 ;  /* 0x0000002f00117202 */ /* 0x000fc60000000f00 */
[----:B------:R-:W-:Y:S02]  /*3a70*/  IMAD R10, R10, R9, RZ ;  /* 0x000000090a0a7224 */ /* 0x000fe400078e02ff */
[----:B------:R-:W-:-:S04]  /*3a80*/  IMAD.WIDE.U32 R16, R9, R13, R16 ;  /* 0x0000000d09107225 */ /* 0x000fc800078e0010 */
[----:B------:R-:W-:Y:S01]  /*3a90*/  IMAD R10, R8, R13, R10 ;  /* 0x0000000d080a7224 */ /* 0x000fe200078e020a */
[----:B------:R-:W-:-:S04]  /*3aa0*/  MOV R8, R16 ;  /* 0x0000001000087202 */ /* 0x000fc80000000f00 */
[----:B------:R-:W-:Y:S01]  /*3ab0*/  IADD3 R13, R17, R10, RZ ;  /* 0x0000000a110d7210 */ /* 0x000fe20007ffe0ff */
[----:B------:R-:W-:Y:S05]  /*3ac0*/  BRA `(.L_x_86) ;  /* 0x0000017000007947 */ /* 0x000fea0003800000 */
.L_x_85:
        /* <DEDUP_REMOVED lines=10> */
[----:B------:R-:W-:-:S04]  /*3b70*/  IMAD.HI.U32 R10, R13, R46, RZ ;  /* 0x0000002e0d0a7227 */ /* 0x000fc800078e00ff */
[----:B------:R-:W-:Y:S01]  /*3b80*/  IMAD.MOV.U32 R13, RZ, RZ, RZ ;  /* 0x000000ffff0d7224 */ /* 0x000fe200078e00ff */
        /* <DEDUP_REMOVED lines=11> */
.L_x_86:
[----:B------:R-:W-:Y:S05]  /*3c40*/  BSYNC B0 ;  /* 0x0000000000007941 */ /* 0x000fea0003800000 */
.L_x_84:
[----:B------:R-:W-:Y:S01]  /*3c50*/  IADD3 R39, P1, P0, R42, R40, R38 ;  /* 0x000000282a277210 */ /* 0x000fe2000783e026 */
[----:B------:R-:W-:-:S03]  /*3c60*/  IMAD R13, R13, R2, RZ ;  /* 0x000000020d0d7224 */ /* 0x000fc600078e02ff */
[----:B------:R-:W-:Y:S02]  /*3c70*/  IADD3 R39, P3, P2, R48, R39, R54 ;  /* 0x0000002730277210 */ /* 0x000fe40007a7e036 */
[----:B------:R-:W-:Y:S02]  /*3c80*/  IADD3.X R0, R4, R5, R0, P1, P0 ;  /* 0x0000000504007210 */ /* 0x000fe40000fe0400 */
[----:B------:R-:W-:Y:S02]  /*3c90*/  IADD3 R52, P1, P0, R56, R39, R52 ;  /* 0x0000002738347210 */ /* 0x000fe4000783e034 */
[----:B------:R-:W-:Y:S01]  /*3ca0*/  IADD3.X R0, R6, R0, R3, P3, P2 ;  /* 0x0000000006007210 */ /* 0x000fe20001fe4403 */
[----:B------:R-:W-:Y:S01]  /*3cb0*/  IMAD R3, R21, R7, RZ ;  /* 0x0000000715037224 */ /* 0x000fe200078e02ff */
[----:B------:R-:W-:Y:S02]  /*3cc0*/  SHF.R.S32.HI R4, RZ, 0x1f, R7 ;  /* 0x0000001fff047819 */ /* 0x000fe40000011407 */
[----:B------:R-:W-:-:S02]  /*3cd0*/  IADD3.X R53, R11, R0, R12, P1, P0 ;  /* 0x000000000b357210 */ /* 0x000fc40000fe040c */
        /* <DEDUP_REMOVED lines=11> */
.L_x_62:
[----:B------:R-:W-:-:S04]  /*3d90*/  LEA R2, P0, R38, c[0x0][0x200], 0x2 ;  /* 0x0000800026027a11 */ /* 0x000fc800078010ff */
[----:B------:R-:W-:-:S05]  /*3da0*/  LEA.HI.X R3, R38, c[0x0][0x204], R39, 0x2, P0 ;  /* 0x0000810026037a11 */ /* 0x000fca00000f1427 */
[----:B------:R0:W-:Y:S04]  /*3db0*/  STG.E [R2.64], R30 ;  /* 0x0000001e02007986 */ /* 0x0001e8000c101908 */
.L_x_61:
[----:B------:R-:W-:Y:S05]  /*3dc0*/  BSYNC B1 ;  /* 0x0000000000017941 */ /* 0x000fea0003800000 */
.L_x_60:
[C---:B------:R-:W-:Y:S01]  /*3dd0*/  IADD3 R0, R34.reuse, 0x10, RZ ;  /* 0x0000001022007810 */ /* 0x040fe20007ffe0ff */
[----:B0-----:R-:W-:Y:S01]  /*3de0*/  IMAD.MOV.U32 R3, RZ, RZ, c[0x0][0x314] ;  /* 0x0000c500ff037624 */ /* 0x001fe200078e00ff */
[C---:B------:R-:W-:Y:S01]  /*3df0*/  ISETP.GE.OR P2, PT, R34.reuse, c[0x0][0x314], P6 ;  /* 0x0000c50022007a0c */ /* 0x040fe20003746670 */
[----:B------:R-:W-:Y:S01]  /*3e00*/  IMAD.SHL.U32 R36, R34, 0x4, RZ ;  /* 0x0000000422247824 */ /* 0x000fe200078e00ff */
[----:B------:R-:W-:Y:S01]  /*3e10*/  ISETP.GE.OR P1, PT, R0, c[0x0][0x314], P6 ;  /* 0x0000c50000007a0c */ /* 0x000fe20003726670 */
[----:B------:R-:W-:Y:S01]  /*3e20*/  HFMA2.MMA R13, -RZ, RZ, 0, 0 ;  /* 0x00000000ff0d7435 */ /* 0x000fe200000001ff */
[----:B------:R-:W-:Y:S01]  /*3e30*/  IADD3 R0, R34, 0x20, RZ ;  /* 0x0000002022007810 */ /* 0x000fe20007ffe0ff */
[----:B------:R-:W-:Y:S01]  /*3e40*/  CS2R R10, SRZ ;  /* 0x00000000000a7805 */ /* 0x000fe2000001ff00 */
[----:B------:R-:W-:Y:S01]  /*3e50*/  CS2R R8, SRZ ;  /* 0x0000000000087805 */ /* 0x000fe2000001ff00 */
[----:B------:R-:W-:Y:S01]  /*3e60*/  CS2R R6, SRZ ;  /* 0x0000000000067805 */ /* 0x000fe2000001ff00 */
[----:B------:R-:W-:-:S02]  /*3e70*/  ISETP.GE.OR P0, PT, R0, c[0x0][0x314], P6 ;  /* 0x0000c50000007a0c */ /* 0x000fc40003706670 */
[----:B------:R-:W-:Y:S02]  /*3e80*/  IADD3 R0, R34, 0x30, RZ ;  /* 0x0000003022007810 */ /* 0x000fe40007ffe0ff */
[----:B------:R-:W-:Y:S01]  /*3e90*/  IADD3 R34, R36, 0x40, RZ ;  /* 0x0000004024227810 */ /* 0x000fe20007ffe0ff */
[----:B------:R-:W-:Y:S01]  /*3ea0*/  @!P2 FADD.FTZ R37, -R30, R37 ;  /* 0x000000251e25a221 */ /* 0x000fe20000010100 */
[----:B------:R-:W-:Y:S01]  /*3eb0*/  ISETP.GE.OR P6, PT, R0, c[0x0][0x314], P6 ;  /* 0x0000c50000007a0c */ /* 0x000fe200037c6670 */
[----:B------:R-:W-:Y:S02]  /*3ec0*/  @!P1 FADD.FTZ R32, -R30, R32 ;  /* 0x000000201e209221 */ /* 0x000fe40000010100 */
[----:B------:R-:W-:Y:S02]  /*3ed0*/  @!P2 FMUL.FTZ R37, R37, 1.4426950216293334961 ;  /* 0x3fb8aa3b2525a820 */ /* 0x000fe40000410000 */
[----:B------:R-:W-:Y:S02]  /*3ee0*/  @!P1 FMUL.FTZ R32, R32, 1.4426950216293334961 ;  /* 0x3fb8aa3b20209820 */ /* 0x000fe40000410000 */
[----:B------:R-:W-:Y:S01]  /*3ef0*/  @!P0 FADD.FTZ R33, -R30, R33 ;  /* 0x000000211e218221 */ /* 0x000fe20000010100 */
[----:B------:R-:W0:Y:S03]  /*3f00*/  @!P2 MUFU.EX2 R0, R37 ;  /* 0x000000250000a308 */ /* 0x000e260000000800 */
[----:B------:R-:W-:-:S02]  /*3f10*/  @!P0 FMUL.FTZ R33, R33, 1.4426950216293334961 ;  /* 0x3fb8aa3b21218820 */ /* 0x000fc40000410000 */
[----:B------:R-:W-:-:S03]  /*3f20*/  @!P6 FADD.FTZ R30, -R30, R35 ;  /* 0x000000231e1ee221 */ /* 0x000fc60000010100 */
[----:B------:R-:W1:Y:S01]  /*3f30*/  @!P0 MUFU.EX2 R2, R33 ;  /* 0x0000002100028308 */ /* 0x000e620000000800 */
[----:B------:R-:W-:-:S07]  /*3f40*/  @!P6 FMUL.FTZ R4, R30, 1.4426950216293334961 ;  /* 0x3fb8aa3b1e04e820 */ /* 0x000fce0000410000 */
[----:B------:R-:W2:Y:S01]  /*3f50*/  @!P1 MUFU.EX2 R32, R32 ;  /* 0x0000002000209308 */ /* 0x000ea20000000800 */
[----:B0-----:R0:W-:Y:S07]  /*3f60*/  @!P2 STS [R25.X4], R0 ;  /* 0x000000001900a388 */ /* 0x0011ee0000004800 */
[----:B------:R-:W3:Y:S01]  /*3f70*/  @!P6 MUFU.EX2 R4, R4 ;  /* 0x000000040004e308 */ /* 0x000ee20000000800 */
[----:B-1----:R1:W-:Y:S01]  /*3f80*/  @!P0 STS [R25.X4+0x480], R2 ;  /* 0x0004800219008388 */ /* 0x0023e20000004800 */
[----:B------:R-:W-:-:S02]  /*3f90*/  ISETP.GE.AND P0, PT, R3, 0x1, PT ;  /* 0x000000010300780c */ /* 0x000fc40003f06270 */
[----:B------:R-:W-:Y:S01]  /*3fa0*/  IADD3 R33, R36, 0x80, RZ ;  /* 0x0000008024217810 */ /* 0x000fe20007ffe0ff */
[----:B--2---:R-:W-:Y:S04]  /*3fb0*/  @!P1 STS [R25.X4+0x240], R32 ;  /* 0x0002402019009388 */ /* 0x004fe80000004800 */
[----:B---3--:R2:W-:Y:S01]  /*3fc0*/  @!P6 STS [R25.X4+0x6c0], R4 ;  /* 0x0006c0041900e388 */ /* 0x0085e20000004800 */
[----:B0-----:R-:W-:Y:S01]  /*3fd0*/  IMAD.MOV.U32 R0, RZ, RZ, RZ ;  /* 0x000000ffff007224 */ /* 0x001fe200078e00ff */
[----:B-1----:R-:W-:Y:S01]  /*3fe0*/  CS2R R2, SRZ ;  /* 0x0000000000027805 */ /* 0x002fe2000001ff00 */
[----:B--2---:R-:W-:Y:S01]  /*3ff0*/  CS2R R4, SRZ ;  /* 0x0000000000047805 */ /* 0x004fe2000001ff00 */
[----:B------:R-:W-:Y:S06]  /*4000*/  BAR.SYNC.DEFER_BLOCKING 0x0 ;  /* 0x0000000000007b1d */ /* 0x000fec0000010000 */
        /* <DEDUP_REMOVED lines=13> */
[----:B------:R-:W-:Y:S01]  /*40e0*/  IMAD.MOV.U32 R13, RZ, RZ, RZ ;  /* 0x000000ffff0d7224 */ /* 0x000fe200078e00ff */
[----:B------:R-:W-:Y:S01]  /*40f0*/  LEA.HI.X.SX32 R29, R29, UR4, 0x1, P0 ;  /* 0x000000041d1d7c11 */ /* 0x000fe200080f0eff */
[----:B------:R-:W-:Y:S01]  /*4100*/  CS2R R20, SRZ ;  /* 0x0000000000147805 */ /* 0x000fe2000001ff00 */
[C---:B------:R-:W-:Y:S01]  /*4110*/  LEA R30, P0, R12.reuse, c[0x0][0x1d8], 0x2 ;  /* 0x000076000c1e7a11 */ /* 0x040fe200078010ff */
[----:B------:R-:W-:Y:S01]  /*4120*/  CS2R R22, SRZ ;  /* 0x0000000000167805 */ /* 0x000fe2000001ff00 */
[----:B------:R-:W-:Y:S01]  /*4130*/  CS2R R24, SRZ ;  /* 0x0000000000187805 */ /* 0x000fe2000001ff00 */
[----:B------:R-:W-:Y:S01]  /*4140*/  CS2R R26, SRZ ;  /* 0x00000000001a7805 */ /* 0x000fe2000001ff00 */
[----:B------:R-:W-:Y:S01]  /*4150*/  LEA.HI.X R29, R12, c[0x0][0x1dc], R29, 0x2, P0 ;  /* 0x000077000c1d7a11 */ /* 0x000fe200000f141d */
[----:B------:R-:W-:Y:S01]  /*4160*/  IMAD.WIDE R38, R38, 0x4, RZ ;  /* 0x0000000426267825 */ /* 0x000fe200078e02ff */
[----:B------:R-:W-:-:S05]  /*4170*/  IADD3 R30, P0, R30, 0x200, RZ ;  /* 0x000002001e1e7810 */ /* 0x000fca0007f1e0ff */
[----:B------:R-:W-:-:S05]  /*4180*/  IMAD.X R29, RZ, RZ, R29, P0 ;  /* 0x000000ffff1d7224 */ /* 0x000fca00000e061d */
.L_x_90:
        /* <DEDUP_REMOVED lines=15> */
.L_x_89:
[----:B------:R-:W-:Y:S05]  /*4280*/  BSYNC B0 ;  /* 0x0000000000007941 */ /* 0x000fea0003800000 */
.L_x_88:
        /* <DEDUP_REMOVED lines=19> */
.L_x_87:
[----:B------:R-:W-:Y:S02]  /*43c0*/  IADD3 R15, R15, UR7, RZ ;  /* 0x000000070f0f7c10 */ /* 0x000fe4000fffe0ff */
[----:B------:R-:W-:-:S02]  /*43d0*/  F2FP.PACK_AB R0, R3, R0 ;  /* 0x000000000300723e */ /* 0x000fc400000000ff */
[----:B------:R-:W-:Y:S02]  /*43e0*/  ISETP.GE.AND P0, PT, R15, R28, PT ;  /* 0x0000001c0f00720c */ /* 0x000fe40003f06270 */
[----:B------:R-:W-:Y:S02]  /*43f0*/  F2FP.PACK_AB R5, R5, R2 ;  /* 0x000000020505723e */ /* 0x000fe400000000ff */
[----:B------:R-:W-:Y:S01]  /*4400*/  F2FP.PACK_AB R3, R9, R6 ;  /* 0x000000060903723e */ /* 0x000fe200000000ff */
[----:B------:R-:W-:Y:S01]  /*4410*/  IMAD.MOV.U32 R6, RZ, RZ, R0 ;  /* 0x000000ffff067224 */ /* 0x000fe200078e0000 */
[----:B------:R-:W-:Y:S01]  /*4420*/  F2FP.PACK_AB R16, R7, R4 ;  /* 0x000000040710723e */ /* 0x000fe200000000ff */
[----:B------:R-:W-:Y:S01]  /*4430*/  IMAD.MOV.U32 R7, RZ, RZ, R5 ;  /* 0x000000ffff077224 */ /* 0x000fe200078e0005 */
[----:B------:R-:W-:Y:S01]  /*4440*/  F2FP.PACK_AB R8, R11, R8 ;  /* 0x000000080b08723e */ /* 0x000fe200000000ff */
[----:B------:R-:W-:Y:S01]  /*4450*/  IMAD.MOV.U32 R17, RZ, RZ, R3 ;  /* 0x000000ffff117224 */ /* 0x000fe200078e0003 */
[----:B------:R-:W-:-:S03]  /*4460*/  F2FP.PACK_AB R9, R13, R10 ;  /* 0x0000000a0d09723e */ /* 0x000fc600000000ff */
[----:B------:R-:W-:Y:S05]  /*4470*/  @P0 EXIT ;  /* 0x000000000000094d */ /* 0x000fea0003800000 */
        /* <DEDUP_REMOVED lines=11> */
[----:B0-----:R-:W-:Y:S02]  /*4530*/  IMAD.MOV R0, RZ, RZ, -R13 ;  /* 0x000000ffff007224 */ /* 0x001fe400078e0a0d */
[----:B------:R-:W-:Y:S02]  /*4540*/  IMAD.MOV.U32 R12, RZ, RZ, RZ ;  /* 0x000000ffff0c7224 */ /* 0x000fe400078e00ff */
[----:B------:R-:W-:-:S04]  /*4550*/  IMAD R0, R0, R10, RZ ;  /* 0x0000000a00007224 */ /* 0x000fc800078e02ff */
[----:B------:R-:W-:-:S06]  /*4560*/  IMAD.HI.U32 R0, R13, R0, R12 ;  /* 0x000000000d007227 */ /* 0x000fcc00078e000c */
[----:B------:R-:W-:Y:S02]  /*4570*/  IMAD.HI.U32 R5, R0, R11, RZ ;  /* 0x0000000b00057227 */ /* 0x000fe400078e00ff */
[----:B------:R-:W0:Y:S02]  /*4580*/  I2F.RP R0, R3 ;  /* 0x0000000300007306 */ /* 0x000e240000209400 */
[----:B------:R-:W-:Y:S01]  /*4590*/  IMAD R11, R5, R2, R11 ;  /* 0x00000002050b7224 */ /* 0x000fe200078e020b */
[----:B------:R-:W-:-:S04]  /*45a0*/  LOP3.LUT R2, R15, R4, RZ, 0x3c, !PT ;  /* 0x000000040f027212 */ /* 0x000fc800078e3cff */
[----:B------:R-:W-:Y:S02]  /*45b0*/  ISETP.GT.U32.AND P1, PT, R10, R11, PT ;  /* 0x0000000b0a00720c */ /* 0x000fe40003f24070 */
[----:B------:R-:W-:Y:S01]  /*45c0*/  ISETP.GE.AND P0, PT, R2, RZ, PT ;  /* 0x000000ff0200720c */ /* 0x000fe20003f06270 */
[----:B0-----:R-:W0:Y:S10]  /*45d0*/  MUFU.RCP R0, R0 ;  /* 0x0000000000007308 */ /* 0x001e340000001000 */
[----:B------:R-:W-:Y:S01]  /*45e0*/  @!P1 IMAD.IADD R11, R11, 0x1, -R10 ;  /* 0x000000010b0b9824 */ /* 0x000fe200078e0a0a */
[----:B------:R-:W-:-:S02]  /*45f0*/  @!P1 IADD3 R5, R5, 0x1, RZ ;  /* 0x0000000105059810 */ /* 0x000fc40007ffe0ff */
[----:B------:R-:W-:Y:S02]  /*4600*/  ISETP.NE.AND P1, PT, R4, RZ, PT ;  /* 0x000000ff0400720c */ /* 0x000fe40003f25270 */
[----:B------:R-:W-:Y:S02]  /*4610*/  ISETP.GE.U32.AND P2, PT, R11, R10, PT ;  /* 0x0000000a0b00720c */ /* 0x000fe40003f46070 */
[----:B0-----:R-:W-:-:S04]  /*4620*/  IADD3 R12, R0, 0xffffffe, RZ ;  /* 0x0ffffffe000c7810 */ /* 0x001fc80007ffe0ff */
[----:B------:R-:W0:Y:S07]  /*4630*/  F2I.FTZ.U32.TRUNC.NTZ R13, R12 ;  /* 0x0000000c000d7305 */ /* 0x000e2e000021f000 */
[----:B------:R-:W-:-:S05]  /*4640*/  @P2 IADD3 R5, R5, 0x1, RZ ;  /* 0x0000000105052810 */ /* 0x000fca0007ffe0ff */
[----:B------:R-:W-:Y:S01]  /*4650*/  @!P0 IMAD.MOV R5, RZ, RZ, -R5 ;  /* 0x000000ffff058224 */ /* 0x000fe200078e0a05 */
[----:B------:R-:W-:-:S05]  /*4660*/  @!P1 LOP3.LUT R5, RZ, R4, RZ, 0x33, !PT ;  /* 0x00000004ff059212 */ /* 0x000fca00078e33ff */
[----:B------:R-:W-:Y:S02]  /*4670*/  IMAD R4, R5, R4, RZ ;  /* 0x0000000405047224 */ /* 0x000fe400078e02ff */
[--C-:B0-----:R-:W-:Y:S02]  /*4680*/  IMAD.MOV R2, RZ, RZ, -R13.reuse ;  /* 0x000000ffff027224 */ /* 0x101fe400078e0a0d */
[----:B------:R-:W-:Y:S02]  /*4690*/  IMAD.IADD R10, R15, 0x1, -R4 ;  /* 0x000000010f0a7824 */ /* 0x000fe400078e0a04 */
[----:B------:R-:W-:Y:S02]  /*46a0*/  IMAD R2, R2, R3, RZ ;  /* 0x0000000302027224 */ /* 0x000fe400078e02ff */
[----:B------:R-:W-:Y:S01]  /*46b0*/  IMAD.MOV.U32 R12, RZ, RZ, RZ ;  /* 0x000000ffff0c7224 */ /* 0x000fe200078e00ff */
[----:B------:R-:W-:Y:S02]  /*46c0*/  IABS R0, R10 ;  /* 0x0000000a00007213 */ /* 0x000fe40000000000 */
[----:B------:R-:W-:Y:S01]  /*46d0*/  LOP3.LUT R10, R10, c[0x0][0x214], RZ, 0x3c, !PT ;  /* 0x000085000a0a7a12 */ /* 0x000fe200078e3cff */
[----:B------:R-:W-:-:S03]  /*46e0*/  IMAD.HI.U32 R2, R13, R2, R12 ;  /* 0x000000020d027227 */ /* 0x000fc600078e000c */
[----:B------:R-:W-:Y:S01]  /*46f0*/  ISETP.GE.AND P1, PT, R10, RZ, PT ;  /* 0x000000ff0a00720c */ /* 0x000fe20003f26270 */
[----:B------:R-:W-:-:S04]  /*4700*/  IMAD.WIDE.U32 R12, R5, c[0x0][0x1e0], RZ ;  /* 0x00007800050c7a25 */ /* 0x000fc800078e00ff */
[----:B------:R-:W-:-:S04]  /*4710*/  IMAD.HI.U32 R11, R2, R0, RZ ;  /* 0x00000000020b7227 */ /* 0x000fc800078e00ff */
        /* <DEDUP_REMOVED lines=25> */
[----:B------:R-:W-:-:S04]  /*48b0*/  IMAD.WIDE.U32 R12, R4, c[0x0][0x1e8], R12 ;  /* 0x00007a00040c7a25 */ /* 0x000fc800078e000c */
[----:B------:R-:W-:Y:S01]  /*48c0*/  IMAD R3, R4, c[0x0][0x1ec], R3 ;  /* 0x00007b0004037a24 */ /* 0x000fe200078e0203 */
[-C--:B------:R-:W-:Y:S02]  /*48d0*/  @!P0 IADD3 R0, P3, R36, R12.reuse, RZ ;  /* 0x0000000c24008210 */ /* 0x080fe40007f7e0ff */
[----:B------:R-:W-:Y:S01]  /*48e0*/  @!P1 IADD3 R2, P2, R34, R12, RZ ;  /* 0x0000000c22029210 */ /* 0x000fe20007f5e0ff */
[----:B------:R-:W-:-:S05]  /*48f0*/  IMAD.IADD R3, R13, 0x1, R3 ;  /* 0x000000010d037824 */ /* 0x000fca00078e0203 */
[-C--:B------:R-:W-:Y:S02]  /*4900*/  @!P0 LEA.HI.X.SX32 R5, R36, R3.reuse, 0x1, P3 ;  /* 0x0000000324058211 */ /* 0x080fe400018f0eff */
[----:B------:R-:W-:Y:S02]  /*4910*/  @!P0 LEA R14, P3, R0, c[0x0][0x1d0], 0x1 ;  /* 0x00007400000e8a11 */ /* 0x000fe400078608ff */
[----:B------:R-:W-:Y:S02]  /*4920*/  @!P1 LEA.HI.X.SX32 R11, R34, R3, 0x1, P2 ;  /* 0x00000003220b9211 */ /* 0x000fe400010f0eff */
[----:B------:R-:W-:Y:S02]  /*4930*/  @!P0 LEA.HI.X R15, R0, c[0x0][0x1d4], R5, 0x1, P3 ;  /* 0x00007500000f8a11 */ /* 0x000fe400018f0c05 */
        /* <DEDUP_REMOVED lines=12> */
        .weak           $__internal_1_$__cuda_sm20_div_s64
        .type           $__internal_1_$__cuda_sm20_div_s64,@function
        .size           $__internal_1_$__cuda_sm20_div_s64,(.L_x_7323 - $__internal_1_$__cuda_sm20_div_s64)
$__internal_1_$__cuda_sm20_div_s64:
        /* <DEDUP_REMOVED lines=17> */
[C---:B------:R-:W-:Y:S02]  /*4b10*/  IMAD R19, R51.reuse, R20, RZ ;  /* 0x0000001433137224 */ /* 0x040fe400078e02ff */
[----:B------:R-:W-:-:S04]  /*4b20*/  IMAD.HI.U32 R22, P1, R51, R22, R58 ;  /* 0x0000001633167227 */ /* 0x000fc8000782003a */
[----:B------:R-:W-:Y:S01]  /*4b30*/  IMAD.HI.U32 R20, R51, R20, RZ ;  /* 0x0000001433147227 */ /* 0x000fe200078e00ff */
[----:B------:R-:W-:-:S03]  /*4b40*/  IADD3 R59, P0, R19, R22, RZ ;  /* 0x00000016133b7210 */ /* 0x000fc60007f1e0ff */
[----:B------:R-:W-:Y:S02]  /*4b50*/  IMAD.X R20, R20, 0x1, R51, P2 ;  /* 0x0000000114147824 */ /* 0x000fe400010e0633 */
[----:B------:R-:W-:-:S03]  /*4b60*/  IMAD.WIDE.U32 R60, R59, R44, RZ ;  /* 0x0000002c3b3c7225 */ /* 0x000fc600078e00ff */
[----:B------:R-:W-:Y:S01]  /*4b70*/  IADD3.X R29, RZ, RZ, R20, P0, P1 ;  /* 0x000000ffff1d7210 */ /* 0x000fe200007e2414 */
[----:B------:R-:W-:Y:S01]  /*4b80*/  IMAD R50, R59, R45, R61 ;  /* 0x0000002d3b327224 */ /* 0x000fe200078e023d */
[----:B------:R-:W-:Y:S01]  /*4b90*/  IADD3 R20, P0, RZ, -R60, RZ ;  /* 0x8000003cff147210 */ /* 0x000fe20007f1e0ff */
[----:B------:R-:W-:Y:S01]  /*4ba0*/  IMAD.MOV.U32 R51, RZ, RZ, RZ ;  /* 0x000000ffff337224 */ /* 0x000fe200078e00ff */
[----:B------:R-:W-:Y:S01]  /*4bb0*/  ISETP.GE.AND P1, PT, R17, RZ, PT ;  /* 0x000000ff1100720c */ /* 0x000fe20003f26270 */
[----:B------:R-:W-:Y:S02]  /*4bc0*/  IMAD R50, R29, R44, R50 ;  /* 0x0000002c1d327224 */ /* 0x000fe400078e0232 */
[----:B------:R-:W-:-:S04]  /*4bd0*/  IMAD.HI.U32 R58, R59, R20, RZ ;  /* 0x000000143b3a7227 */ /* 0x000fc800078e00ff */
[----:B------:R-:W-:-:S04]  /*4be0*/  IMAD.X R50, RZ, RZ, ~R50, P0 ;  /* 0x000000ffff327224 */ /* 0x000fc800000e0e32 */
[----:B------:R-:W-:-:S04]  /*4bf0*/  IMAD.WIDE.U32 R58, P5, R59, R50, R58 ;  /* 0x000000323b3a7225 */ /* 0x000fc800078a003a */
[C---:B------:R-:W-:Y:S02]  /*4c00*/  IMAD R22, R29.reuse, R50, RZ ;  /* 0x000000321d167224 */ /* 0x040fe400078e02ff */
[----:B------:R-:W-:Y:S01]  /*4c10*/  IMAD.HI.U32 R19, P4, R29, R20, R58 ;  /* 0x000000141d137227 */ /* 0x000fe2000788003a */
[----:B------:R-:W-:-:S03]  /*4c20*/  IADD3 R20, P0, RZ, -R18, RZ ;  /* 0x80000012ff147210 */ /* 0x000fc60007f1e0ff */
[----:B------:R-:W-:Y:S01]  /*4c30*/  IMAD.HI.U32 R21, R29, R50, RZ ;  /* 0x000000321d157227 */ /* 0x000fe200078e00ff */
[----:B------:R-:W-:Y:S02]  /*4c40*/  SEL R20, R20, R18, !P1 ;  /* 0x0000001214147207 */ /* 0x000fe40004800000 */
[----:B------:R-:W-:Y:S01]  /*4c50*/  IADD3 R22, P2, R22, R19, RZ ;  /* 0x0000001316167210 */ /* 0x000fe20007f5e0ff */
[----:B------:R-:W-:Y:S02]  /*4c60*/  IMAD.X R36, RZ, RZ, ~R17, P0 ;  /* 0x000000ffff247224 */ /* 0x000fe400000e0e11 */
[----:B------:R-:W-:Y:S02]  /*4c70*/  IMAD.X R21, R21, 0x1, R29, P5 ;  /* 0x0000000115157824 */ /* 0x000fe400028e061d */
[----:B------:R-:W-:Y:S01]  /*4c80*/  IMAD.HI.U32 R50, R22, R20, RZ ;  /* 0x0000001416327227 */ /* 0x000fe200078e00ff */
[----:B------:R-:W-:Y:S02]  /*4c90*/  SEL R19, R36, R17, !P1 ;  /* 0x0000001124137207 */ /* 0x000fe40004800000 */
[----:B------:R-:W-:-:S03]  /*4ca0*/  IADD3.X R36, RZ, RZ, R21, P2, P4 ;  /* 0x000000ffff247210 */ /* 0x000fc600017e8415 */
[----:B------:R-:W-:-:S04]  /*4cb0*/  IMAD.WIDE.U32 R50, R22, R19, R50 ;  /* 0x0000001316327225 */ /* 0x000fc800078e0032 */
[C---:B------:R-:W-:Y:S02]  /*4cc0*/  IMAD R31, R36.reuse, R19, RZ ;  /* 0x00000013241f7224 */ /* 0x040fe400078e02ff */
[----:B------:R-:W-:-:S04]  /*4cd0*/  IMAD.HI.U32 R22, P1, R36, R20, R50 ;  /* 0x0000001424167227 */ /* 0x000fc80007820032 */
[----:B------:R-:W-:Y:S01]  /*4ce0*/  IMAD.HI.U32 R21, R36, R19, RZ ;  /* 0x0000001324157227 */ /* 0x000fe200078e00ff */
[----:B------:R-:W-:-:S04]  /*4cf0*/  IADD3 R31, P0, R31, R22, RZ ;  /* 0x000000161f1f7210 */ /* 0x000fc80007f1e0ff */
[----:B------:R-:W-:Y:S01]  /*4d00*/  IADD3.X R21, R21, RZ, RZ, P1, !PT ;  /* 0x000000ff15157210 */ /* 0x000fe20000ffe4ff */
[----:B------:R-:W-:-:S04]  /*4d10*/  IMAD.WIDE.U32 R50, R31, R44, RZ ;  /* 0x0000002c1f327225 */ /* 0x000fc800078e00ff */
[----:B------:R-:W-:Y:S01]  /*4d20*/  IMAD.X R29, RZ, RZ, R21, P0 ;  /* 0x000000ffff1d7224 */ /* 0x000fe200000e0615 */
[----:B------:R-:W-:Y:S01]  /*4d30*/  IADD3 R20, P0, -R50, R20, RZ ;  /* 0x0000001432147210 */ /* 0x000fe20007f1e1ff */
[----:B------:R-:W-:-:S03]  /*4d40*/  IMAD R21, R31, R45, R51 ;  /* 0x0000002d1f157224 */ /* 0x000fc600078e0233 */
[CC--:B------:R-:W-:Y:S01]  /*4d50*/  ISETP.GE.U32.AND P2, PT, R20.reuse, R44.reuse, PT ;  /* 0x0000002c1400720c */ /* 0x0c0fe20003f46070 */
[-C--:B------:R-:W-:Y:S01]  /*4d60*/  IMAD R22, R29, R44.reuse, R21 ;  /* 0x0000002c1d167224 */ /* 0x080fe200078e0215 */
[----:B------:R-:W-:-:S03]  /*4d70*/  IADD3 R21, P1, R20, -R44, RZ ;  /* 0x8000002c14157210 */ /* 0x000fc60007f3e0ff */
[----:B------:R-:W-:Y:S01]  /*4d80*/  IMAD.X R19, R19, 0x1, ~R22, P0 ;  /* 0x0000000113137824 */ /* 0x000fe200000e0e16 */
[----:B------:R-:W-:-:S04]  /*4d90*/  IADD3 R22, P0, R31, 0x1, RZ ;  /* 0x000000011f167810 */ /* 0x000fc80007f1e0ff */
[----:B------:R-:W-:-:S04]  /*4da0*/  ISETP.GE.U32.AND.EX P2, PT, R19, R45, PT, P2 ;  /* 0x0000002d1300720c */ /* 0x000fc80003f46120 */
[----:B------:R-:W-:Y:S01]  /*4db0*/  SEL R21, R21, R20, P2 ;  /* 0x0000001415157207 */ /* 0x000fe20001000000 */
[----:B------:R-:W-:Y:S01]  /*4dc0*/  IMAD.X R20, R19, 0x1, ~R45, P1 ;  /* 0x0000000113147824 */ /* 0x000fe200008e0e2d */
[----:B------:R-:W-:Y:S01]  /*4dd0*/  SEL R31, R22, R31, P2 ;  /* 0x0000001f161f7207 */ /* 0x000fe20001000000 */
[----:B------:R-:W-:Y:S01]  /*4de0*/  IMAD.X R22, RZ, RZ, R29, P0 ;  /* 0x000000ffff167224 */ /* 0x000fe200000e061d */
[----:B------:R-:W-:Y:S01]  /*4df0*/  ISETP.GE.U32.AND P0, PT, R21, R44, PT ;  /* 0x0000002c1500720c */ /* 0x000fe20003f06070 */
[----:B------:R-:W-:Y:S01]  /*4e00*/  IMAD.MOV.U32 R44, RZ, RZ, R24 ;  /* 0x000000ffff2c7224 */ /* 0x000fe200078e0018 */
[----:B------:R-:W-:Y:S02]  /*4e10*/  SEL R19, R20, R19, P2 ;  /* 0x0000001314137207 */ /* 0x000fe40001000000 */
[----:B------:R-:W-:Y:S02]  /*4e20*/  SEL R22, R22, R29, P2 ;  /* 0x0000001d16167207 */ /* 0x000fe40001000000 */
[----:B------:R-:W-:-:S02]  /*4e30*/  IADD3 R20, P1, R31, 0x1, RZ ;  /* 0x000000011f147810 */ /* 0x000fc40007f3e0ff */
[----:B------:R-:W-:Y:S01]  /*4e40*/  ISETP.GE.U32.AND.EX P0, PT, R19, R45, PT, P0 ;  /* 0x0000002d1300720c */ /* 0x000fe20003f06100 */
[----:B------:R-:W-:Y:S01]  /*4e50*/  IMAD.MOV.U32 R45, RZ, RZ, 0x0 ;  /* 0x00000000ff2d7424 */ /* 0x000fe200078e00ff */
[-C--:B------:R-:W-:Y:S02]  /*4e60*/  IADD3.X R19, RZ, R22.reuse, RZ, P1, !PT ;  /* 0x00000016ff137210 */ /* 0x080fe40000ffe4ff */
[----:B------:R-:W-:Y:S02]  /*4e70*/  SEL R20, R20, R31, P0 ;  /* 0x0000001f14147207 */ /* 0x000fe40000000000 */
[----:B------:R-:W-:Y:S02]  /*4e80*/  SEL R22, R19, R22, P0 ;  /* 0x0000001613167207 */ /* 0x000fe40000000000 */
[----:B------:R-:W-:Y:S02]  /*4e90*/  LOP3.LUT R21, R23, R17, RZ, 0x3c, !PT ;  /* 0x0000001117157212 */ /* 0x000fe400078e3cff */
[----:B------:R-:W-:-:S02]  /*4ea0*/  IADD3 R19, P1, RZ, -R20, RZ ;  /* 0x80000014ff137210 */ /* 0x000fc40007f3e0ff */
[----:B------:R-:W-:Y:S02]  /*4eb0*/  ISETP.GE.AND P2, PT, R21, RZ, PT ;  /* 0x000000ff1500720c */ /* 0x000fe40003f46270 */
[----:B------:R-:W-:Y:S01]  /*4ec0*/  ISETP.NE.U32.AND P0, PT, R26, RZ, PT ;  /* 0x000000ff1a00720c */ /* 0x000fe20003f05070 */
[----:B------:R-:W-:Y:S01]  /*4ed0*/  IMAD.X R21, RZ, RZ, ~R22, P1 ;  /* 0x000000ffff157224 */ /* 0x000fe200008e0e16 */
[----:B------:R-:W-:Y:S02]  /*4ee0*/  SEL R19, R19, R20, !P2 ;  /* 0x0000001413137207 */ /* 0x000fe40005000000 */
[----:B------:R-:W-:Y:S02]  /*4ef0*/  ISETP.NE.AND.EX P0, PT, R23, RZ, PT, P0 ;  /* 0x000000ff1700720c */ /* 0x000fe40003f05300 */
[----:B------:R-:W-:Y:S02]  /*4f00*/  SEL R21, R21, R22, !P2 ;  /* 0x0000001615157207 */ /* 0x000fe40005000000 */
[----:B------:R-:W-:-:S02]  /*4f10*/  SEL R20, R19, 0xffffffff, P0 ;  /* 0xffffffff13147807 */ /* 0x000fc40000000000 */
[----:B------:R-:W-:Y:S01]  /*4f20*/  SEL R21, R21, 0xffffffff, P0 ;  /* 0xffffffff15157807 */ /* 0x000fe20000000000 */
[----:B------:R-:W-:Y:S06]  /*4f30*/  RET.REL.NODEC R44 `(_ZN5flash32flash_fwd_splitkv_combine_kernelI23Flash_fwd_kernel_traitsILi192ELi64ELi64ELi4ELb0ELb0EN7cutlass6half_tE19Flash_kernel_traitsILi192ELi64ELi64ELi4ES3_EELi8ELi6ELb0EEEvNS_16Flash_fwd_paramsE) ;  /* 0xffffb0c02c007950 */ /* 0x000fec0003c3ffff */
.L_x_91:
        /* <DEDUP_REMOVED lines=12> */
.L_x_7323:


//--------------------- .text._ZN5flash32flash_fwd_splitkv_combine_kernelI23Flash_fwd_kernel_traitsILi192ELi64ELi64ELi4ELb0ELb0EN7cutlass6half_tE19Flash_kernel_traitsILi192ELi64ELi64ELi4ES3_EELi8ELi5ELb0EEEvNS_16Flash_fwd_paramsE --------------------------
	.section	.text._ZN5flash32flash_fwd_splitkv_combine_kernelI23Flash_fwd_kernel_traitsILi192ELi64ELi64ELi4ELb0ELb0EN7cutlass6half_tE19Flash_kernel_traitsILi192ELi64ELi64ELi4ES3_EELi8ELi5ELb0EEEvNS_16Flash_fwd_paramsE,"ax",@progbits
	.sectioninfo	@"SHI_REGISTERS=62"
	.align	128
        .global         _ZN5flash32flash_fwd_splitkv_combine_kernelI23Flash_fwd_kernel_traitsILi192ELi64ELi64ELi4ELb0ELb0EN7cutlass6half_tE19Flash_kernel_traitsILi192ELi64ELi64ELi4ES3_EELi8ELi5ELb0EEEvNS_16Flash_fwd_paramsE
        .type           _ZN5flash32flash_fwd_splitkv_combine_kernelI23Flash_fwd_kernel_traitsILi192ELi64ELi64ELi4ELb0ELb0EN7cutlass6half_tE19Flash_kernel_traitsILi192ELi64ELi64ELi4ES3_EELi8ELi5ELb0EEEvNS_16Flash_fwd_paramsE,@function
        .size           _ZN5flash32flash_fwd_splitkv_combine_kernelI23Flash_fwd_kernel_traitsILi192ELi64ELi64ELi4ELb0ELb0EN7cutlass6half_tE19Flash_kernel_traitsILi192ELi64ELi64ELi4ES3_EELi8ELi5ELb0EEEvNS_16Flash_fwd_paramsE,(.L_x_7324 - _ZN5flash32flash_fwd_splitkv_combine_kernelI23Flash_fwd_kernel_traitsILi192ELi64ELi64ELi4ELb0ELb0EN7cutlass6half_tE19Flash_kernel_traitsILi192ELi64ELi64ELi4ES3_EELi8ELi5ELb0EEEvNS_16Flash_fwd_paramsE)
        .other          _ZN5flash32flash_fwd_splitkv_combine_kernelI23Flash_fwd_kernel_traitsILi192ELi64ELi64ELi4ELb0ELb0EN7cutlass6half_tE19Flash_kernel_traitsILi192ELi64ELi64ELi4ES3_EELi8ELi5ELb0EEEvNS_16Flash_fwd_paramsE,@"STO_CUDA_ENTRY STV_DEFAULT"
_ZN5flash32flash_fwd_splitkv_combine_kernelI23Flash_fwd_kernel_traitsILi192ELi64ELi64ELi4ELb0ELb0EN7cutlass6half_tE19Flash_kernel_traitsILi192ELi64ELi64ELi4ES3_EELi8ELi5ELb0EEEvNS_16Flash_fwd_paramsE:
.text._ZN5flash32flash_fwd_splitkv_combine_kernelI23Flash_fwd_kernel_traitsILi192ELi64ELi64ELi4ELb0ELb0EN7cutlass6half_tE19Flash_kernel_traitsILi192ELi64ELi64ELi4ES3_EELi8ELi5ELb0EEEvNS_16Flash_fwd_paramsE:
        /* <DEDUP_REMOVED lines=23> */
[----:B------:R-:W-:Y:S05]  /*0170*/  CALL.REL.NOINC `($__internal_2_$__cuda_sm20_div_s64) ;  /* 0x0000453000007944 */ /* 0x000fea0003c00000 */
[----:B------:R-:W-:Y:S05]  /*0180*/  BRA `(.L_x_93) ;  /* 0x0000013000007947 */ /* 0x000fea0003800000 */
.L_x_92:
        /* <DEDUP_REMOVED lines=19> */
.L_x_93:
        /* <DEDUP_REMOVED lines=11> */
[----:B------:R-:W-:Y:S05]  /*0370*/  CALL.REL.NOINC `($__internal_2_$__cuda_sm20_div_s64) ;  /* 0x0000433000007944 */ /* 0x000fea0003c00000 */
[----:B------:R-:W-:Y:S02]  /*0380*/  MOV R8, R20 ;  /* 0x0000001400087202 */ /* 0x000fe40000000f00 */
[----:B------:R-:W-:Y:S01]  /*0390*/  MOV R9, R21 ;  /* 0x0000001500097202 */ /* 0x000fe20000000f00 */
[----:B------:R-:W-:Y:S05]  /*03a0*/  BRA `(.L_x_96) ;  /* 0x0000013000007947 */ /* 0x000fea0003800000 */
.L_x_95:
        /* <DEDUP_REMOVED lines=19> */
.L_x_96:
[----:B------:R-:W-:Y:S05]  /*04e0*/  BSYNC B0 ;  /* 0x0000000000007941 */ /* 0x000fea0003800000 */
.L_x_94:
[----:B------:R-:W-:Y:S01]  /*04f0*/  IABS R7, c[0x0][0x214] ;  /* 0x0000850000077a13 */ /* 0x000fe20000000000 */
[----:B------:R-:W-:Y:S01]  /*0500*/  ULDC UR6, c[0x0][0x214] ;  /* 0x0000850000067ab9 */ /* 0x000fe20000000800 */
[----:B------:R-:W-:Y:S01]  /*0510*/  BSSY B0, `(.L_x_97) ;  /* 0x000003b000007945 */ /* 0x000fe20003800000 */
[----:B------:R-:W-:Y:S01]  /*0520*/  UIADD3 UR6, UR6, -0x1, URZ ;  /* 0xffffffff06067890 */ /* 0x000fe2000fffe03f */
[----:B------:R-:W0:Y:S05]  /*0530*/  I2F.RP R6, R7 ;  /* 0x0000000700067306 */ /* 0x000e2a0000209400 */
[----:B------:R-:W-:-:S04]  /*0540*/  IADD3 R2, R7, UR6, RZ ;  /* 0x0000000607027c10 */ /* 0x000fc8000fffe0ff */
[----:B------:R-:W-:Y:S01]  /*0550*/  IABS R3, R2 ;  /* 0x0000000200037213 */ /* 0x000fe20000000000 */
        /* <DEDUP_REMOVED lines=9> */
[----:B------:R-:W-:Y:S01]  /*05f0*/  IMAD R4, R7, R4, R3 ;  /* 0x0000000407047224 */ /* 0x000fe200078e0203 */
[----:B------:R-:W-:-:S04]  /*0600*/  LOP3.LUT R3, R2, R7, RZ, 0x3c, !PT ;  /* 0x0000000702037212 */ /* 0x000fc800078e3cff */
[----:B------:R-:W-:Y:S02]  /*0610*/  ISETP.GT.U32.AND P1, PT, R7, R4, PT ;  /* 0x000000040700720c */ /* 0x000fe40003f24070 */
[----:B------:R-:W-:-:S11]  /*0620*/  ISETP.GE.AND P0, PT, R3, RZ, PT ;  /* 0x000000ff0300720c */ /* 0x000fd60003f06270 */
[----:B------:R-:W-:Y:S01]  /*0630*/  @!P1 IMAD.IADD R4, R4, 0x1, -R7 ;  /* 0x0000000104049824 */ /* 0x000fe200078e0a07 */
[----:B------:R-:W-:Y:S02]  /*0640*/  @!P1 IADD3 R6, R6, 0x1, RZ ;  /* 0x0000000106069810 */ /* 0x000fe40007ffe0ff */
[----:B------:R-:W-:Y:S02]  /*0650*/  ISETP.NE.AND P1, PT, RZ, c[0x0][0x214], PT ;  /* 0x00008500ff007a0c */ /* 0x000fe40003f25270 */
[----:B------:R-:W-:-:S13]  /*0660*/  ISETP.GE.U32.AND P2, PT, R4, R7, PT ;  /* 0x000000070400720c */ /* 0x000fda0003f46070 */
[----:B------:R-:W-:-:S05]  /*0670*/  @P2 IADD3 R6, R6, 0x1, RZ ;  /* 0x0000000106062810 */ /* 0x000fca0007ffe0ff */
[----:B------:R-:W-:Y:S01]  /*0680*/  @!P0 IMAD.MOV R6, RZ, RZ, -R6 ;  /* 0x000000ffff068224 */ /* 0x000fe200078e0a06 */
[----:B------:R-:W-:-:S04]  /*0690*/  @!P1 LOP3.LUT R6, RZ, R7, RZ, 0x33, !PT ;  /* 0x00000007ff069212 */ /* 0x000fc800078e33ff */
[----:B------:R-:W-:Y:S02]  /*06a0*/  ISETP.LT.U32.AND P0, PT, R26, R6, PT ;  /* 0x000000061a00720c */ /* 0x000fe40003f01070 */
[----:B------:R-:W-:-:S04]  /*06b0*/  SHF.R.S32.HI R14, RZ, 0x1f, R6 ;  /* 0x0000001fff0e7819 */ /* 0x000fc80000011406 */
[----:B------:R-:W-:-:S04]  /*06c0*/  ISETP.LT.AND.EX P0, PT, R25, R14, PT, P0 ;  /* 0x0000000e1900720c */ /* 0x000fc80003f01300 */
[C---:B------:R-:W-:Y:S02]  /*06d0*/  SEL R14, R25.reuse, R14, P0 ;  /* 0x0000000e190e7207 */ /* 0x040fe40000000000 */
[----:B------:R-:W-:Y:S02]  /*06e0*/  SEL R16, R26, R6, P0 ;  /* 0x000000061a107207 */ /* 0x000fe40000000000 */
        /* <DEDUP_REMOVED lines=10> */
.L_x_98:
        /* <DEDUP_REMOVED lines=19> */
.L_x_99:
[----:B------:R-:W-:Y:S05]  /*08c0*/  BSYNC B0 ;  /* 0x0000000000007941 */ /* 0x000fea0003800000 */
.L_x_97:
[----:B------:R-:W-:Y:S01]  /*08d0*/  IABS R6, c[0x0][0x214] ;  /* 0x0000850000067a13 */ /* 0x000fe20000000000 */
[----:B------:R-:W-:Y:S01]  /*08e0*/  ULDC UR4, c[0x0][0x214] ;  /* 0x0000850000047ab9 */ /* 0x000fe20000000800 */
[----:B------:R-:W-:Y:S01]  /*08f0*/  BSSY B0, `(.L_x_100) ;  /* 0x000005e000007945 */ /* 0x000fe20003800000 */
[----:B------:R-:W-:Y:S01]  /*0900*/  UISETP.LT.AND UP0, UPT, URZ, UR4, UPT ;  /* 0x000000043f00728c */ /* 0x000fe2000bf01270 */
[----:B------:R-:W0:Y:S01]  /*0910*/  I2F.RP R12, R6 ;  /* 0x00000006000c7306 */ /* 0x000e220000209400 */
[----:B------:R-:W-:Y:S02]  /*0920*/  USHF.R.S32.HI UR5, URZ, 0x1f, UR4 ;  /* 0x0000001f3f057899 */ /* 0x000fe40008011404 */
[----:B------:R-:W-:-:S07]  /*0930*/  ULEA.HI.SX32 UR4, UR4, 0x1, 0x1 ;  /* 0x0000000104047891 */ /* 0x000fce000f8f0a3f */
[----:B------:R-:W-:Y:S01]  /*0940*/  @!UP0 UIADD3 UR4, UR5, URZ, URZ ;  /* 0x0000003f05048290 */ /* 0x000fe2000fffe03f */
[----:B0-----:R-:W0:Y:S02]  /*0950*/  MUFU.RCP R10, R12 ;  /* 0x0000000c000a7308 */ /* 0x001e240000001000 */
[----:B0-----:R-:W-:-:S06]  /*0960*/  IADD3 R10, R10, 0xffffffe, RZ ;  /* 0x0ffffffe0a0a7810 */ /* 0x001fcc0007ffe0ff */
[----:B------:R-:W0:Y:S02]  /*0970*/  F2I.FTZ.U32.TRUNC.NTZ R11, R10 ;  /* 0x0000000a000b7305 */ /* 0x000e24000021f000 */
[--C-:B0-----:R-:W-:Y:S02]  /*0980*/  IMAD.MOV R3, RZ, RZ, -R11.reuse ;  /* 0x000000ffff037224 */ /* 0x101fe400078e0a0b */
[----:B------:R-:W-:Y:S02]  /*0990*/  IMAD.MOV.U32 R10, RZ, RZ, RZ ;  /* 0x000000ffff0a7224 */ /* 0x000fe400078e00ff */
[----:B------:R-:W-:Y:S01]  /*09a0*/  IMAD R4, R3, R6, RZ ;  /* 0x0000000603047224 */ /* 0x000fe200078e02ff */
[----:B------:R-:W-:Y:S02]  /*09b0*/  IABS R3, R2 ;  /* 0x0000000200037213 */ /* 0x000fe40000000000 */
[----:B------:R-:W-:Y:S01]  /*09c0*/  LOP3.LUT R2, R2, c[0x0][0x214], RZ, 0x3c, !PT ;  /* 0x0000850002027a12 */ /* 0x000fe200078e3cff */
[----:B------:R-:W-:-:S03]  /*09d0*/  IMAD.HI.U32 R4, R11, R4, R10 ;  /* 0x000000040b047227 */ /* 0x000fc600078e000a */
[----:B------:R-:W-:Y:S01]  /*09e0*/  ISETP.GE.AND P2, PT, R2, RZ, PT ;  /* 0x000000ff0200720c */ /* 0x000fe20003f46270 */
[----:B------:R-:W-:Y:S02]  /*09f0*/  IMAD.MOV.U32 R7, RZ, RZ, R3 ;  /* 0x000000ffff077224 */ /* 0x000fe400078e0003 */
[----:B------:R-:W-:Y:S02]  /*0a00*/  IMAD.MOV.U32 R2, RZ, RZ, c[0x0][0x1c0] ;  /* 0x00007000ff027624 */ /* 0x000fe400078e00ff */
        /* <DEDUP_REMOVED lines=8> */
[C---:B------:R-:W-:Y:S01]  /*0a90*/  IADD3 R6, R2.reuse, -0x1, RZ ;  /* 0xffffffff02067810 */ /* 0x040fe20007ffe0ff */
[----:B------:R-:W-:-:S10]  /*0aa0*/  IMAD R2, R2, c[0x0][0x214], RZ ;  /* 0x0000850002027a24 */ /* 0x000fd400078e02ff */
[----:B------:R-:W-:-:S05]  /*0ab0*/  @P0 IADD3 R4, R4, 0x1, RZ ;  /* 0x0000000104040810 */ /* 0x000fca0007ffe0ff */
[----:B------:R-:W-:Y:S01]  /*0ac0*/  @!P2 IMAD.MOV R4, RZ, RZ, -R4 ;  /* 0x000000ffff04a224 */ /* 0x000fe200078e0a04 */
[----:B------:R-:W-:-:S05]  /*0ad0*/  @!P1 LOP3.LUT R4, RZ, c[0x0][0x214], RZ, 0x33, !PT ;  /* 0x00008500ff049a12 */ /* 0x000fca00078e33ff */
[----:B------:R-:W-:-:S05]  /*0ae0*/  IMAD R3, R4, UR4, RZ ;  /* 0x0000000404037c24 */ /* 0x000fca000f8e02ff */
[-C--:B------:R-:W-:Y:S02]  /*0af0*/  IABS R13, R3.reuse ;  /* 0x00000003000d7213 */ /* 0x080fe40000000000 */
[----:B------:R-:W-:Y:S02]  /*0b00*/  IABS R7, R3 ;  /* 0x0000000300077213 */ /* 0x000fe40000000000 */
[----:B------:R-:W0:Y:S01]  /*0b10*/  I2F.RP R12, R13 ;  /* 0x0000000d000c7306 */ /* 0x000e220000209400 */
[----:B------:R-:W-:Y:S02]  /*0b20*/  IMAD.IADD R4, R6, 0x1, R13 ;  /* 0x0000000106047824 */ /* 0x000fe400078e020d */
[----:B------:R-:W-:-:S05]  /*0b30*/  IMAD.MOV R7, RZ, RZ, -R7 ;  /* 0x000000ffff077224 */ /* 0x000fca00078e0a07 */
[----:B0-----:R-:W0:Y:S02]  /*0b40*/  MUFU.RCP R18, R12 ;  /* 0x0000000c00127308 */ /* 0x001e240000001000 */
[----:B0-----:R-:W-:-:S06]  /*0b50*/  IADD3 R18, R18, 0xffffffe, RZ ;  /* 0x0ffffffe12127810 */ /* 0x001fcc0007ffe0ff */
[----:B------:R-:W0:Y:S02]  /*0b60*/  F2I.FTZ.U32.TRUNC.NTZ R19, R18 ;  /* 0x0000001200137305 */ /* 0x000e24000021f000 */
[----:B0-----:R-:W-:Y:S02]  /*0b70*/  IMAD.MOV R10, RZ, RZ, -R19 ;  /* 0x000000ffff0a7224 */ /* 0x001fe400078e0a13 */
[----:B------:R-:W-:Y:S02]  /*0b80*/  IMAD.MOV.U32 R18, RZ, RZ, RZ ;  /* 0x000000ffff127224 */ /* 0x000fe400078e00ff */
[----:B------:R-:W-:Y:S01]  /*0b90*/  IMAD R11, R10, R13, RZ ;  /* 0x0000000d0a0b7224 */ /* 0x000fe200078e02ff */
[----:B------:R-:W-:-:S03]  /*0ba0*/  IABS R10, R4 ;  /* 0x00000004000a7213 */ /* 0x000fc60000000000 */
[----:B------:R-:W-:-:S06]  /*0bb0*/  IMAD.HI.U32 R11, R19, R11, R18 ;  /* 0x0000000b130b7227 */ /* 0x000fcc00078e0012 */
[----:B------:R-:W-:-:S04]  /*0bc0*/  IMAD.HI.U32 R11, R11, R10, RZ ;  /* 0x0000000a0b0b7227 */ /* 0x000fc800078e00ff */
[----:B------:R-:W-:Y:S01]  /*0bd0*/  IMAD R10, R11, R7, R10 ;  /* 0x000000070b0a7224 */ /* 0x000fe200078e020a */
[----:B------:R-:W-:-:S04]  /*0be0*/  LOP3.LUT R7, R4, R13, RZ, 0x3c, !PT ;  /* 0x0000000d04077212 */ /* 0x000fc800078e3cff */
[----:B------:R-:W-:Y:S02]  /*0bf0*/  ISETP.GT.U32.AND P1, PT, R13, R10, PT ;  /* 0x0000000a0d00720c */ /* 0x000fe40003f24070 */
[----:B------:R-:W-:-:S11]  /*0c00*/  ISETP.GE.AND P0, PT, R7, RZ, PT ;  /* 0x000000ff0700720c */ /* 0x000fd60003f06270 */
[----:B------:R-:W-:Y:S01]  /*0c10*/  @!P1 IMAD.IADD R10, R10, 0x1, -R13 ;  /* 0x000000010a0a9824 */ /* 0x000fe200078e0a0d */
[----:B------:R-:W-:Y:S02]  /*0c20*/  @!P1 IADD3 R11, R11, 0x1, RZ ;  /* 0x000000010b0b9810 */ /* 0x000fe40007ffe0ff */
[----:B------:R-:W-:Y:S02]  /*0c30*/  ISETP.NE.AND P1, PT, R3, RZ, PT ;  /* 0x000000ff0300720c */ /* 0x000fe40003f25270 */
[----:B------:R-:W-:-:S13]  /*0c40*/  ISETP.GE.U32.AND P2, PT, R10, R13, PT ;  /* 0x0000000d0a00720c */ /* 0x000fda0003f46070 */
[----:B------:R-:W-:-:S05]  /*0c50*/  @P2 IADD3 R11, R11, 0x1, RZ ;  /* 0x000000010b0b2810 */ /* 0x000fca0007ffe0ff */
[----:B------:R-:W-:-:S04]  /*0c60*/  IMAD.MOV.U32 R7, RZ, RZ, R11 ;  /* 0x000000ffff077224 */ /* 0x000fc800078e000b */
        /* <DEDUP_REMOVED lines=16> */
[----:B------:R-:W-:Y:S02]  /*0d70*/  MOV R40, R20 ;  /* 0x0000001400287202 */ /* 0x000fe40000000f00 */
[----:B------:R-:W-:Y:S01]  /*0d80*/  MOV R41, R21 ;  /* 0x0000001500297202 */ /* 0x000fe20000000f00 */
[----:B------:R-:W-:Y:S05]  /*0d90*/  BRA `(.L_x_102) ;  /* 0x0000013000007947 */ /* 0x000fea0003800000 */
.L_x_101:
        /* <DEDUP_REMOVED lines=19> */
.L_x_102:
[----:B------:R-:W-:Y:S05]  /*0ed0*/  BSYNC B0 ;  /* 0x0000000000007941 */ /* 0x000fea0003800000 */
.L_x_100:
[-C--:B------:R-:W-:Y:S01]  /*0ee0*/  IABS R18, R2.reuse ;  /* 0x0000000200127213 */ /* 0x080fe20000000000 */
[----:B------:R-:W-:Y:S01]  /*0ef0*/  BSSY B0, `(.L_x_103) ;  /* 0x000003b000007945 */ /* 0x000fe20003800000 */
[----:B------:R-:W-:Y:S02]  /*0f00*/  IABS R10, R2 ;  /* 0x00000002000a7213 */ /* 0x000fe40000000000 */
[----:B------:R-:W0:Y:S01]  /*0f10*/  I2F.RP R17, R18 ;  /* 0x0000001200117306 */ /* 0x000e220000209400 */
[----:B------:R-:W-:Y:S02]  /*0f20*/  IADD3 R7, R18, UR6, RZ ;  /* 0x0000000612077c10 */ /* 0x000fe4000fffe0ff */
[----:B------:R-:W-:Y:S02]  /*0f30*/  IMAD.MOV R10, RZ, RZ, -R10 ;  /* 0x000000ffff0a7224 */ /* 0x000fe400078e0a0a */
[----:B------:R-:W-:-:S03]  /*0f40*/  IABS R11, R7 ;  /* 0x00000007000b7213 */ /* 0x000fc60000000000 */
        /* <DEDUP_REMOVED lines=17> */
[----:B------:R-:W-:Y:S01]  /*1060*/  @!P0 IMAD.MOV R15, RZ, RZ, -R15 ;  /* 0x000000ffff0f8224 */ /* 0x000fe200078e0a0f */
[----:B------:R-:W-:-:S04]  /*1070*/  @!P1 LOP3.LUT R15, RZ, R18, RZ, 0x33, !PT ;  /* 0x00000012ff0f9212 */ /* 0x000fc800078e33ff */
[----:B------:R-:W-:Y:S02]  /*1080*/  ISETP.LT.U32.AND P0, PT, R8, R15, PT ;  /* 0x0000000f0800720c */ /* 0x000fe40003f01070 */
[----:B------:R-:W-:-:S04]  /*1090*/  SHF.R.S32.HI R11, RZ, 0x1f, R15 ;  /* 0x0000001fff0b7819 */ /* 0x000fc8000001140f */
[----:B------:R-:W-:-:S04]  /*10a0*/  ISETP.LT.AND.EX P0, PT, R9, R11, PT, P0 ;  /* 0x0000000b0900720c */ /* 0x000fc80003f01300 */
[----:B------:R-:W-:-:S04]  /*10b0*/  SEL R10, R9, R11, P0 ;  /* 0x0000000b090a7207 */ /* 0x000fc80000000000 */
[----:B------:R-:W-:-:S04]  /*10c0*/  LOP3.LUT R11, R9, R10, RZ, 0xfc, !PT ;  /* 0x0000000a090b7212 */ /* 0x000fc800078efcff */
[----:B------:R-:W-:Y:S02]  /*10d0*/  ISETP.NE.U32.AND P1, PT, R11, RZ, PT ;  /* 0x000000ff0b00720c */ /* 0x000fe40003f25070 */
[----:B------:R-:W-:-:S11]  /*10e0*/  SEL R11, R8, R15, P0 ;  /* 0x0000000f080b7207 */ /* 0x000fd60000000000 */
        /* <DEDUP_REMOVED lines=8> */
.L_x_104:
        /* <DEDUP_REMOVED lines=19> */
.L_x_105:
[----:B------:R-:W-:Y:S05]  /*12a0*/  BSYNC B0 ;  /* 0x0000000000007941 */ /* 0x000fea0003800000 */
.L_x_103:
[----:B------:R-:W0:Y:S01]  /*12b0*/  S2R R8, SR_TID.X ;  /* 0x0000000000087919 */ /* 0x000e220000002100 */
[----:B------:R-:W-:Y:S01]  /*12c0*/  IADD3 R24, P0, R28, -UR8, RZ ;  /* 0x800000081c187c10 */ /* 0x000fe2000ff1e0ff */
[----:B------:R-:W-:-:S03]  /*12d0*/  ULDC.64 UR10, c[0x0][0x118] ;  /* 0x00004600000a7ab9 */ /* 0x000fc60000000a00 */
[----:B------:R-:W-:Y:S02]  /*12e0*/  IADD3.X R22, R5, ~UR7, RZ, P0, !PT ;  /* 0x8000000705167c10 */ /* 0x000fe400087fe4ff */
[----:B0-----:R-:W-:-:S04]  /*12f0*/  SHF.R.S32.HI R15, RZ, 0x1f, R8 ;  /* 0x0000001fff0f7819 */ /* 0x001fc80000011408 */
[----:B------:R-:W-:-:S04]  /*1300*/  LEA.HI R18, R15, R8, RZ, 0x3 ;  /* 0x000000080f127211 */ /* 0x000fc800078f18ff */
[----:B------:R-:W-:Y:S02]  /*1310*/  LOP3.LUT R19, R18, 0xfffffff8, RZ, 0xc0, !PT ;  /* 0xfffffff812137812 */ /* 0x000fe400078ec0ff */
[----:B------:R-:W-:-:S03]  /*1320*/  SHF.R.S32.HI R18, RZ, 0x3, R18 ;  /* 0x00000003ff127819 */ /* 0x000fc60000011412 */
[----:B------:R-:W-:Y:S01]  /*1330*/  IMAD.IADD R19, R8, 0x1, -R19 ;  /* 0x0000000108137824 */ /* 0x000fe200078e0a13 */
[----:B------:R-:W-:-:S04]  /*1340*/  IADD3 R9, R18, 0x10, RZ ;  /* 0x0000001012097810 */ /* 0x000fc80007ffe0ff */
[----:B------:R-:W-:Y:S02]  /*1350*/  ISETP.GT.U32.AND P2, PT, R24, R19, PT ;  /* 0x000000131800720c */ /* 0x000fe40003f44070 */
[----:B------:R-:W-:Y:S02]  /*1360*/  SHF.R.S32.HI R17, RZ, 0x1f, R19 ;  /* 0x0000001fff117819 */ /* 0x000fe40000011413 */
[----:B------:R-:W-:Y:S02]  /*1370*/  IADD3 R30, P0, R19, UR8, RZ ;  /* 0x00000008131e7c10 */ /* 0x000fe4000ff1e0ff */
[----:B------:R-:W-:Y:S02]  /*1380*/  ISETP.GT.AND.EX P2, PT, R22, R17, PT, P2 ;  /* 0x000000111600720c */ /* 0x000fe40003f44320 */
[----:B------:R-:W-:Y:S02]  /*1390*/  IADD3.X R31, R17, UR7, RZ, P0, !PT ;  /* 0x00000007111f7c10 */ /* 0x000fe400087fe4ff */
[----:B------:R-:W-:-:S02]  /*13a0*/  ISETP.GE.OR P3, PT, R18, c[0x0][0x314], !P2 ;  /* 0x0000c50012007a0c */ /* 0x000fc40005766670 */
[----:B------:R-:W-:-:S11]  /*13b0*/  ISETP.GE.OR P2, PT, R9, c[0x0][0x314], !P2 ;  /* 0x0000c50009007a0c */ /* 0x000fd60005746670 */
[----:B------:R-:W-:Y:S02]  /*13c0*/  @!P3 SHF.R.S32.HI R17, RZ, 0x1f, R18 ;  /* 0x0000001fff11b819 */ /* 0x000fe40000011412 */
[----:B------:R-:W-:Y:S01]  /*13d0*/  @!P2 SHF.R.S32.HI R23, RZ, 0x1f, R9 ;  /* 0x0000001fff17a819 */ /* 0x000fe20000011409 */
[----:B------:R-:W-:Y:S02]  /*13e0*/  @!P2 IMAD.MOV.U32 R26, RZ, RZ, R30 ;  /* 0x000000ffff1aa224 */ /* 0x000fe400078e001e */
[----:B------:R-:W-:Y:S02]  /*13f0*/  @!P2 IMAD.MOV.U32 R27, RZ, RZ, R31 ;  /* 0x000000ffff1ba224 */ /* 0x000fe400078e001f */
[-C--:B------:R-:W-:Y:S02]  /*1400*/  @!P3 IMAD R17, R17, R28.reuse, RZ ;  /* 0x0000001c1111b224 */ /* 0x080fe400078e02ff */
[----:B------:R-:W-:Y:S02]  /*1410*/  @!P2 IMAD R22, R23, R28, RZ ;  /* 0x0000001c1716a224 */ /* 0x000fe400078e02ff */
[----:B------:R-:W-:-:S04]  /*1420*/  @!P2 IMAD.WIDE.U32 R26, R28, R9, R26 ;  /* 0x000000091c1aa225 */ /* 0x000fc800078e001a */
[----:B------:R-:W-:-:S04]  /*1430*/  @!P3 IMAD.WIDE.U32 R30, R28, R18, R30 ;  /* 0x000000121c1eb225 */ /* 0x000fc800078e001e */
[-C--:B------:R-:W-:Y:S01]  /*1440*/  @!P3 IMAD R17, R18, R5.reuse, R17 ;  /* 0x000000051211b224 */ /* 0x080fe200078e0211 */
[----:B------:R-:W-:Y:S01]  /*1450*/  @!P3 LEA R24, P1, R30, c[0x0][0x208], 0x2 ;  /* 0x000082001e18ba11 */ /* 0x000fe200078210ff */
[----:B------:R-:W-:Y:S01]  /*1460*/  @!P2 IMAD R9, R9, R5, R22 ;  /* 0x000000050909a224 */ /* 0x000fe200078e0216 */
[----:B------:R-:W-:Y:S01]  /*1470*/  @!P2 LEA R22, P0, R26, c[0x0][0x208], 0x2 ;  /* 0x000082001a16aa11 */ /* 0x000fe200078010ff */
[----:B------:R-:W-:Y:S02]  /*1480*/  @!P3 IMAD.IADD R17, R31, 0x1, R17 ;  /* 0x000000011f11b824 */ /* 0x000fe400078e0211 */
[----:B------:R-:W-:-:S03]  /*1490*/  @!P2 IMAD.IADD R9, R27, 0x1, R9 ;  /* 0x000000011b09a824 */ /* 0x000fc600078e0209 */
[----:B------:R-:W-:Y:S01]  /*14a0*/  @!P3 LEA.HI.X R25, R30, c[0x0][0x20c], R17, 0x2, P1 ;  /* 0x000083001e19ba11 */ /* 0x000fe200008f1411 */
[----:B------:R-:W-:Y:S01]  /*14b0*/  IMAD.MOV.U32 R17, RZ, RZ, -0x800000 ;  /* 0xff800000ff117424 */ /* 0x000fe200078e00ff */
[----:B------:R-:W-:Y:S01]  /*14c0*/  @!P2 LEA.HI.X R23, R26, c[0x0][0x20c], R9, 0x2, P0 ;  /* 0x000083001a17aa11 */ /* 0x000fe200000f1409 */
[----:B------:R-:W-:-:S04]  /*14d0*/  IMAD.MOV.U32 R9, RZ, RZ, -0x800000 ;  /* 0xff800000ff097424 */ /* 0x000fc800078e00ff */
[----:B------:R0:W2:Y:S04]  /*14e0*/  @!P3 LDG.E R17, [R24.64] ;  /* 0x0000000a1811b981 */ /* 0x0000a8000c1e1900 */
[----:B------:R-:W3:Y:S01]  /*14f0*/  @!P2 LDG.E R9, [R22.64] ;  /* 0x0000000a1609a981 */ /* 0x000ee2000c1e1900 */
[----:B------:R-:W-:Y:S01]  /*1500*/  ISETP.GT.AND P0, PT, R8, 0xff, PT ;  /* 0x000000ff0800780c */ /* 0x000fe20003f04270 */
[----:B------:R-:W-:Y:S01]  /*1510*/  IMAD R30, R18, 0x9, R19 ;  /* 0x00000009121e7824 */ /* 0x000fe200078e0213 */
[----:B------:R-:W-:Y:S01]  /*1520*/  ISETP.GT.AND P2, PT, R8, 0x7f, PT ;  /* 0x0000007f0800780c */ /* 0x000fe20003f44270 */
[----:B------:R-:W-:Y:S01]  /*1530*/  IMAD.MOV.U32 R34, RZ, RZ, -0x800000 ;  /* 0xff800000ff227424 */ /* 0x000fe200078e00ff */
[----:B------:R-:W-:Y:S01]  /*1540*/  LEA.HI R15, R15, R8, RZ, 0x4 ;  /* 0x000000080f0f7211 */ /* 0x000fe200078f20ff */
[----:B------:R-:W-:Y:S01]  /*1550*/  IMAD.MOV.U32 R33, RZ, RZ, -0x800000 ;  /* 0xff800000ff217424 */ /* 0x000fe200078e00ff */
[----:B------:R-:W-:Y:S01]  /*1560*/  IABS R18, c[0x0][0x214] ;  /* 0x0000850000127a13 */ /* 0x000fe20000000000 */
[----:B------:R-:W-:Y:S01]  /*1570*/  ULDC.U8 UR4, c[0x0][0x329] ;  /* 0x0000ca4000047ab9 */ /* 0x000fe20000000000 */
[----:B------:R-:W-:Y:S01]  /*1580*/  LOP3.LUT R27, R15, 0xfffffff0, RZ, 0xc0, !PT ;  /* 0xfffffff00f1b7812 */ /* 0x000fe200078ec0ff */
[----:B------:R-:W-:Y:S01]  /*1590*/  BSSY B1, `(.L_x_106) ;  /* 0x000025a000017945 */ /* 0x000fe20003800000 */
[----:B------:R-:W-:Y:S01]  /*15a0*/  SHF.R.S32.HI R15, RZ, 0x4, R15 ;  /* 0x00000004ff0f7819 */ /* 0x000fe2000001140f */
[----:B------:R-:W0:Y:S01]  /*15b0*/  I2F.RP R19, R18 ;  /* 0x0000001200137306 */ /* 0x000e220000209400 */
[----:B------:R-:W-:Y:S01]  /*15c0*/  ISETP.GT.AND P4, PT, R2, RZ, PT ;  /* 0x000000ff0200720c */ /* 0x000fe20003f84270 */
[----:B------:R-:W-:-:S04]  /*15d0*/  IMAD.IADD R36, R8, 0x1, -R27 ;  /* 0x0000000108247824 */ /* 0x000fc800078e0a1b */
[----:B------:R-:W-:Y:S02]  /*15e0*/  IMAD R27, R36, 0x9, R15 ;  /* 0x00000009241b7824 */ /* 0x000fe400078e020f */
[----:B0-----:R-:W0:Y:S02]  /*15f0*/  MUFU.RCP R24, R19 ;  /* 0x0000001300187308 */ /* 0x001e240000001000 */
[----:B0-----:R-:W-:-:S06]  /*1600*/  IADD3 R24, R24, 0xffffffe, RZ ;  /* 0x0ffffffe18187810 */ /* 0x001fcc0007ffe0ff */
[----:B------:R0:W1:Y:S02]  /*1610*/  F2I.FTZ.U32.TRUNC.NTZ R25, R24 ;  /* 0x0000001800197305 */ /* 0x000064000021f000 */
[----:B0-----:R-:W-:Y:S01]  /*1620*/  IMAD.MOV.U32 R24, RZ, RZ, RZ ;  /* 0x000000ffff187224 */ /* 0x001fe200078e00ff */
[----:B--2---:R1:W-:Y:S04]  /*1630*/  @!P0 STS [R30.X4], R17 ;  /* 0x000000111e008388 */ /* 0x0043e80000004800 */
[----:B---3--:R0:W-:Y:S04]  /*1640*/  @!P2 STS [R30.X4+0x240], R9 ;  /* 0x000240091e00a388 */ /* 0x0081e80000004800 */
[----:B------:R-:W-:Y:S01]  /*1650*/  BAR.SYNC.DEFER_BLOCKING 0x0 ;  /* 0x0000000000007b1d */ /* 0x000fe20000010000 */
[----:B-1----:R-:W-:-:S04]  /*1660*/  IMAD.MOV R17, RZ, RZ, -R25 ;  /* 0x000000ffff117224 */ /* 0x002fc800078e0a19 */
[----:B------:R-:W-:Y:S01]  /*1670*/  IMAD R17, R17, R18, RZ ;  /* 0x0000001211117224 */ /* 0x000fe200078e02ff */
[----:B0-----:R-:W-:Y:S01]  /*1680*/  IABS R9, R7 ;  /* 0x0000000700097213 */ /* 0x001fe20000000000 */
[----:B------:R-:W-:Y:S02]  /*1690*/  @!P2 LDS R34, [R27.X4] ;  /* 0x000000001b22a984 */ /* 0x000fe40000004800 */
[----:B------:R-:W-:Y:S01]  /*16a0*/  IMAD.HI.U32 R17, R25, R17, R24 ;  /* 0x0000001119117227 */ /* 0x000fe200078e0018 */
[----:B------:R-:W-:Y:S01]  /*16b0*/  LOP3.LUT R7, R7, c[0x0][0x214], RZ, 0x3c, !PT ;  /* 0x0000850007077a12 */ /* 0x000fe200078e3cff */
[----:B------:R-:W0:Y:S03]  /*16c0*/  @!P2 LDS R33, [R27.X4+0x240] ;  /* 0x000240001b21a984 */ /* 0x000e260000004800 */
[----:B------:R-:W-:Y:S02]  /*16d0*/  ISETP.GE.AND P3, PT, R7, RZ, PT ;  /* 0x000000ff0700720c */ /* 0x000fe40003f66270 */
[----:B------:R-:W-:-:S02]  /*16e0*/  SHF.R.S32.HI R7, RZ, 0x1f, R2 ;  /* 0x0000001fff077819 */ /* 0x000fc40000011402 */
[----:B------:R-:W-:-:S03]  /*16f0*/  LEA.HI.SX32 R2, R2, 0x1, 0x1 ;  /* 0x0000000102027811 */ /* 0x000fc600078f0aff */
[----:B------:R-:W-:Y:S01]  /*1700*/  @!P4 IMAD.MOV R2, RZ, RZ, R7 ;  /* 0x000000ffff02c224 */ /* 0x000fe200078e0207 */
[----:B0-----:R-:W-:-:S05]  /*1710*/  FMNMX.FTZ R26, R34, R33, !PT ;  /* 0x00000021221a7209 */ /* 0x001fca0007810000 */
[----:B------:R-:W0:Y:S02]  /*1720*/  SHFL.BFLY PT, R23, R26, 0x8, 0x1f ;  /* 0x0d001f001a177f89 */ /* 0x000e2400000e0000 */
[----:B0-----:R-:W-:-:S05]  /*1730*/  FMNMX.FTZ R23, R26, R23, !PT ;  /* 0x000000171a177209 */ /* 0x001fca0007810000 */
[----:B------:R-:W0:Y:S02]  /*1740*/  SHFL.BFLY PT, R22, R23, 0x4, 0x1f ;  /* 0x0c801f0017167f89 */ /* 0x000e2400000e0000 */
[----:B0-----:R-:W-:Y:S01]  /*1750*/  FMNMX.FTZ R22, R23, R22, !PT ;  /* 0x0000001617167209 */ /* 0x001fe20007810000 */
[----:B------:R-:W-:-:S04]  /*1760*/  IMAD.HI.U32 R23, R17, R9, RZ ;  /* 0x0000000911177227 */ /* 0x000fc800078e00ff */
[----:B------:R-:W0:Y:S01]  /*1770*/  SHFL.BFLY PT, R19, R22, 0x2, 0x1f ;  /* 0x0c401f0016137f89 */ /* 0x000e2200000e0000 */
[----:B------:R-:W-:-:S04]  /*1780*/  IMAD.MOV R17, RZ, RZ, -R23 ;  /* 0x000000ffff117224 */ /* 0x000fc800078e0a17 */
[----:B------:R-:W-:-:S05]  /*1790*/  IMAD R9, R18, R17, R9 ;  /* 0x0000001112097224 */ /* 0x000fca00078e0209 */
[----:B------:R-:W-:-:S13]  /*17a0*/  ISETP.GT.U32.AND P0, PT, R18, R9, PT ;  /* 0x000000091200720c */ /* 0x000fda0003f04070 */
[----:B------:R-:W-:Y:S01]  /*17b0*/  @!P0 IMAD.IADD R9, R9, 0x1, -R18 ;  /* 0x0000000109098824 */ /* 0x000fe200078e0a12 */
[----:B0-----:R-:W-:Y:S02]  /*17c0*/  FMNMX.FTZ R24, R22, R19, !PT ;  /* 0x0000001316187209 */ /* 0x001fe40007810000 */
[----:B------:R-:W-:Y:S02]  /*17d0*/  @!P0 IADD3 R23, R23, 0x1, RZ ;  /* 0x0000000117178810 */ /* 0x000fe40007ffe0ff */
[----:B------:R-:W-:Y:S01]  /*17e0*/  ISETP.GE.U32.AND P1, PT, R9, R18, PT ;  /* 0x000000120900720c */ /* 0x000fe20003f26070 */
[----:B------:R-:W0:Y:S01]  /*17f0*/  SHFL.BFLY PT, R17, R24, 0x1, 0x1f ;  /* 0x0c201f0018117f89 */ /* 0x000e2200000e0000 */
[----:B------:R-:W-:-:S11]  /*1800*/  ISETP.NE.AND P0, PT, RZ, c[0x0][0x214], PT ;  /* 0x00008500ff007a0c */ /* 0x000fd60003f05270 */
[----:B------:R-:W-:-:S05]  /*1810*/  @P1 IADD3 R23, R23, 0x1, RZ ;  /* 0x0000000117171810 */ /* 0x000fca0007ffe0ff */
[----:B------:R-:W-:Y:S01]  /*1820*/  @!P3 IMAD.MOV R23, RZ, RZ, -R23 ;  /* 0x000000ffff17b224 */ /* 0x000fe200078e0a17 */
[----:B------:R-:W-:-:S05]  /*1830*/  @!P0 LOP3.LUT R23, RZ, c[0x0][0x214], RZ, 0x33, !PT ;  /* 0x00008500ff178a12 */ /* 0x000fca00078e33ff */
[----:B------:R-:W-:Y:S01]  /*1840*/  IMAD R2, R2, R23, RZ ;  /* 0x0000001702027224 */ /* 0x000fe200078e02ff */
[----:B0-----:R-:W-:-:S04]  /*1850*/  FMNMX.FTZ R17, R24, R17, !PT ;  /* 0x0000001118117209 */ /* 0x001fc80007810000 */
[C---:B------:R-:W-:Y:S02]  /*1860*/  FSETP.NEU.FTZ.AND P1, PT, R17.reuse, -INF , PT ;  /* 0xff8000001100780b */ /* 0x040fe40003f3d000 */
[-C--:B------:R-:W-:Y:S02]  /*1870*/  IABS R9, R2.reuse ;  /* 0x0000000200097213 */ /* 0x080fe40000000000 */
[----:B------:R-:W-:Y:S02]  /*1880*/  FSEL R17, R17, RZ, P1 ;  /* 0x000000ff11117208 */ /* 0x000fe40000800000 */
[----:B------:R-:W0:Y:S01]  /*1890*/  I2F.RP R22, R9 ;  /* 0x0000000900167306 */ /* 0x000e220000209400 */
[----:B------:R-:W-:Y:S02]  /*18a0*/  IABS R26, R2 ;  /* 0x00000002001a7213 */ /* 0x000fe40000000000 */
[C---:B------:R-:W-:Y:S01]  /*18b0*/  FADD.FTZ R7, -R17.reuse, R34 ;  /* 0x0000002211077221 */ /* 0x040fe20000010100 */
[----:B------:R-:W-:Y:S01]  /*18c0*/  ISETP.NE.AND P6, PT, R2, RZ, PT ;  /* 0x000000ff0200720c */ /* 0x000fe20003fc5270 */
[----:B------:R-:W-:-:S02]  /*18d0*/  FADD.FTZ R24, -R17, R33 ;  /* 0x0000002111187221 */ /* 0x000fc40000010100 */
[----:B------:R-:W-:Y:S01]  /*18e0*/  FMUL.FTZ R18, R7, 1.4426950216293334961 ;  /* 0x3fb8aa3b07127820 */ /* 0x000fe20000410000 */
[----:B------:R-:W-:Y:S01]  /*18f0*/  IABS R7, c[0x0][0x1c0] ;  /* 0x0000700000077a13 */ /* 0x000fe20000000000 */
[----:B------:R-:W-:Y:S02]  /*1900*/  FMUL.FTZ R24, R24, 1.4426950216293334961 ;  /* 0x3fb8aa3b18187820 */ /* 0x000fe40000410000 */
[----:B------:R-:W-:Y:S01]  /*1910*/  IMAD.MOV R26, RZ, RZ, -R26 ;  /* 0x000000ffff1a7224 */ /* 0x000fe200078e0a1a */
[----:B------:R-:W-:Y:S08]  /*1920*/  I2F.U32.RP R23, R7 ;  /* 0x0000000700177306 */ /* 0x000ff00000209000 */
[----:B------:R-:W-:Y:S08]  /*1930*/  MUFU.EX2 R18, R18 ;  /* 0x0000001200127308 */ /* 0x000ff00000000800 */
[----:B------:R-:W1:Y:S08]  /*1940*/  MUFU.EX2 R19, R24 ;  /* 0x0000001800137308 */ /* 0x000e700000000800 */
[----:B0-----:R-:W0:Y:S01]  /*1950*/  MUFU.RCP R22, R22 ;  /* 0x0000001600167308 */ /* 0x001e220000001000 */
[----:B-1----:R-:W-:-:S07]  /*1960*/  FADD.FTZ R19, R18, R19 ;  /* 0x0000001312137221 */ /* 0x002fce0000010000 */
[----:B------:R-:W1:Y:S01]  /*1970*/  MUFU.RCP R38, R23 ;  /* 0x0000001700267308 */ /* 0x000e620000001000 */
[----:B------:R-:W2:Y:S01]  /*1980*/  SHFL.BFLY PT, R18, R19, 0x8, 0x1f ;  /* 0x0d001f0013127f89 */ /* 0x000ea200000e0000 */
[----:B0-----:R-:W-:Y:S01]  /*1990*/  IADD3 R42, R22, 0xffffffe, RZ ;  /* 0x0ffffffe162a7810 */ /* 0x001fe20007ffe0ff */
[----:B------:R-:W-:-:S05]  /*19a0*/  IMAD.IADD R22, R6, 0x1, R9 ;  /* 0x0000000106167824 */ /* 0x000fca00078e0209 */
[----:B------:R-:W0:Y:S01]  /*19b0*/  F2I.FTZ.U32.TRUNC.NTZ R43, R42 ;  /* 0x0000002a002b7305 */ /* 0x000e22000021f000 */
[----:B-1----:R-:W-:Y:S02]  /*19c0*/  IADD3 R38, R38, 0xffffffe, RZ ;  /* 0x0ffffffe26267810 */ /* 0x002fe40007ffe0ff */
[----:B------:R-:W-:-:S05]  /*19d0*/  IABS R23, R22 ;  /* 0x0000001600177213 */ /* 0x000fca0000000000 */
[----:B------:R-:W1:Y:S01]  /*19e0*/  F2I.FTZ.U32.TRUNC.NTZ R39, R38 ;  /* 0x0000002600277305 */ /* 0x000e62000021f000 */
[----:B0-----:R-:W-:Y:S02]  /*19f0*/  IMAD.MOV R30, RZ, RZ, -R43 ;  /* 0x000000ffff1e7224 */ /* 0x001fe400078e0a2b */
[----:B--2---:R-:W-:Y:S02]  /*1a00*/  FADD.FTZ R18, R19, R18 ;  /* 0x0000001213127221 */ /* 0x004fe40000010000 */
[----:B------:R-:W-:Y:S02]  /*1a10*/  IMAD R30, R30, R9, RZ ;  /* 0x000000091e1e7224 */ /* 0x000fe400078e02ff */
[----:B------:R-:W-:Y:S01]  /*1a20*/  IMAD.MOV.U32 R42, RZ, RZ, RZ ;  /* 0x000000ffff2a7224 */ /* 0x000fe200078e00ff */
[----:B------:R-:W0:Y:S01]  /*1a30*/  SHFL.BFLY PT, R25, R18, 0x4, 0x1f ;  /* 0x0c801f0012197f89 */ /* 0x000e2200000e0000 */
[----:B-1----:R-:W-:Y:S02]  /*1a40*/  IMAD.MOV R6, RZ, RZ, -R39 ;  /* 0x000000ffff067224 */ /* 0x002fe400078e0a27 */
[----:B------:R-:W-:-:S04]  /*1a50*/  IMAD.HI.U32 R30, R43, R30, R42 ;  /* 0x0000001e2b1e7227 */ /* 0x000fc800078e002a */
[----:B------:R-:W-:Y:S01]  /*1a60*/  IMAD R19, R6, R7, RZ ;  /* 0x0000000706137224 */ /* 0x000fe200078e02ff */
[----:B------:R-:W-:Y:S01]  /*1a70*/  IABS R6, R4 ;  /* 0x0000000400067213 */ /* 0x000fe20000000000 */
[----:B------:R-:W-:Y:S01]  /*1a80*/  IMAD.HI.U32 R30, R30, R23, RZ ;  /* 0x000000171e1e7227 */ /* 0x000fe200078e00ff */
[----:B------:R-:W-:-:S03]  /*1a90*/  LOP3.LUT R4, R4, c[0x0][0x1c0], RZ, 0x3c, !PT ;  /* 0x0000700004047a12 */ /* 0x000fc600078e3cff */
[----:B------:R-:W-:Y:S02]  /*1aa0*/  IMAD R26, R30, R26, R23 ;  /* 0x0000001a1e1a7224 */ /* 0x000fe400078e0217 */
[----:B------:R-:W-:-:S03]  /*1ab0*/  IMAD.MOV.U32 R38, RZ, RZ, RZ ;  /* 0x000000ffff267224 */ /* 0x000fc600078e00ff */
[----:B------:R-:W-:Y:S01]  /*1ac0*/  ISETP.GT.U32.AND P3, PT, R9, R26, PT ;  /* 0x0000001a0900720c */ /* 0x000fe20003f64070 */
[----:B------:R-:W-:-:S04]  /*1ad0*/  IMAD.HI.U32 R38, R39, R19, R38 ;  /* 0x0000001327267227 */ /* 0x000fc800078e0026 */
[----:B0-----:R-:W-:Y:S01]  /*1ae0*/  FADD.FTZ R25, R18, R25 ;  /* 0x0000001912197221 */ /* 0x001fe20000010000 */
[----:B------:R-:W-:Y:S01]  /*1af0*/  IABS R18, c[0x0][0x1c0] ;  /* 0x0000700000127a13 */ /* 0x000fe20000000000 */
[----:B------:R-:W-:-:S03]  /*1b00*/  IMAD.HI.U32 R19, R38, R6, RZ ;  /* 0x0000000626137227 */ /* 0x000fc600078e00ff */
[----:B------:R-:W0:Y:S01]  /*1b10*/  SHFL.BFLY PT, R24, R25, 0x2, 0x1f ;  /* 0x0c401f0019187f89 */ /* 0x000e2200000e0000 */
[----:B------:R-:W-:Y:S02]  /*1b20*/  IMAD.MOV R18, RZ, RZ, -R18 ;  /* 0x000000ffff127224 */ /* 0x000fe400078e0a12 */
[----:B------:R-:W-:Y:S01]  /*1b30*/  IMAD.HI.U32 R38, R38, R23, RZ ;  /* 0x0000001726267227 */ /* 0x000fe200078e00ff */
[----:B------:R-:W-:-:S03]  /*1b40*/  @!P3 IADD3 R30, R30, 0x1, RZ ;  /* 0x000000011e1eb810 */ /* 0x000fc60007ffe0ff */
[-C--:B------:R-:W-:Y:S02]  /*1b50*/  IMAD R6, R19, R18.reuse, R6 ;  /* 0x0000001213067224 */ /* 0x080fe400078e0206 */
[----:B------:R-:W-:Y:S01]  /*1b60*/  IMAD R18, R38, R18, R23 ;  /* 0x0000001226127224 */ /* 0x000fe200078e0217 */
[-C--:B------:R-:W-:Y:S01]  /*1b70*/  LOP3.LUT R23, R22, R9.reuse, RZ, 0x3c, !PT ;  /* 0x0000000916177212 */ /* 0x080fe200078e3cff */
[----:B------:R-:W-:Y:S01]  /*1b80*/  @!P3 IMAD.IADD R26, R26, 0x1, -R9 ;  /* 0x000000011a1ab824 */ /* 0x000fe200078e0a09 */
[----:B------:R-:W-:Y:S02]  /*1b90*/  ISETP.GT.U32.AND P0, PT, R7, R6, PT ;  /* 0x000000060700720c */ /* 0x000fe40003f04070 */
[----:B------:R-:W-:Y:S02]  /*1ba0*/  ISETP.GE.AND P5, PT, R23, RZ, PT ;  /* 0x000000ff1700720c */ /* 0x000fe40003fa6270 */
[----:B------:R-:W-:Y:S02]  /*1bb0*/  ISETP.GE.U32.AND P4, PT, R26, R9, PT ;  /* 0x000000091a00720c */ /* 0x000fe40003f86070 */
[----:B------:R-:W-:-:S02]  /*1bc0*/  ISETP.GT.U32.AND P1, PT, R7, R18, PT ;  /* 0x000000120700720c */ /* 0x000fc40003f24070 */
[----:B------:R-:W-:Y:S01]  /*1bd0*/  LOP3.LUT R22, R22, c[0x0][0x1c0], RZ, 0x3c, !PT ;  /* 0x0000700016167a12 */ /* 0x000fe200078e3cff */
[----:B0-----:R-:W-:-:S04]  /*1be0*/  FADD.FTZ R24, R25, R24 ;  /* 0x0000001819187221 */ /* 0x001fc80000010000 */
[----:B------:R-:W-:Y:S01]  /*1bf0*/  @!P0 IADD3 R19, R19, 0x1, RZ ;  /* 0x0000000113138810 */ /* 0x000fe20007ffe0ff */
[--C-:B------:R-:W-:Y:S01]  /*1c00*/  @!P0 IMAD.IADD R6, R6, 0x1, -R7.reuse ;  /* 0x0000000106068824 */ /* 0x100fe200078e0a07 */
[----:B------:R-:W-:Y:S01]  /*1c10*/  ISETP.GE.AND P0, PT, R4, RZ, PT ;  /* 0x000000ff0400720c */ /* 0x000fe20003f06270 */
[----:B------:R-:W-:Y:S01]  /*1c20*/  IMAD.MOV.U32 R4, RZ, RZ, c[0x0][0x214] ;  /* 0x00008500ff047624 */ /* 0x000fe200078e00ff */
[----:B------:R-:W0:Y:S01]  /*1c30*/  SHFL.BFLY PT, R23, R24, 0x1, 0x1f ;  /* 0x0c201f0018177f89 */ /* 0x000e2200000e0000 */
[----:B------:R-:W-:Y:S01]  /*1c40*/  @P4 IADD3 R30, R30, 0x1, RZ ;  /* 0x000000011e1e4810 */ /* 0x000fe20007ffe0ff */
[----:B------:R-:W-:Y:S01]  /*1c50*/  @!P1 IMAD.IADD R18, R18, 0x1, -R7 ;  /* 0x0000000112129824 */ /* 0x000fe200078e0a07 */
[----:B------:R-:W-:Y:S02]  /*1c60*/  ISETP.GT.AND P4, PT, R3, RZ, PT ;  /* 0x000000ff0300720c */ /* 0x000fe40003f84270 */
[-C--:B------:R-:W-:Y:S01]  /*1c70*/  ISETP.GE.U32.AND P3, PT, R6, R7.reuse, PT ;  /* 0x000000070600720c */ /* 0x080fe20003f66070 */
[----:B------:R-:W-:Y:S01]  /*1c80*/  @!P5 IMAD.MOV R30, RZ, RZ, -R30 ;  /* 0x000000ffff1ed224 */ /* 0x000fe200078e0a1e */
[----:B------:R-:W-:-:S02]  /*1c90*/  ISETP.GE.U32.AND P5, PT, R18, R7, PT ;  /* 0x000000071200720c */ /* 0x000fc40003fa6070 */
[----:B------:R-:W-:Y:S02]  /*1ca0*/  SHF.R.S32.HI R6, RZ, 0x1f, R3 ;  /* 0x0000001fff067819 */ /* 0x000fe40000011403 */
[----:B------:R-:W-:Y:S02]  /*1cb0*/  LEA.HI.SX32 R7, R3, 0x1, 0x1 ;  /* 0x0000000103077811 */ /* 0x000fe400078f0aff */
[----:B------:R-:W-:Y:S02]  /*1cc0*/  @!P1 IADD3 R38, R38, 0x1, RZ ;  /* 0x0000000126269810 */ /* 0x000fe40007ffe0ff */
[----:B------:R-:W-:Y:S01]  /*1cd0*/  ISETP.GE.AND P1, PT, R22, RZ, PT ;  /* 0x000000ff1600720c */ /* 0x000fe20003f26270 */
[----:B------:R-:W-:Y:S01]  /*1ce0*/  @!P4 IMAD.MOV R7, RZ, RZ, R6 ;  /* 0x000000ffff07c224 */ /* 0x000fe200078e0206 */
[----:B------:R-:W-:Y:S02]  /*1cf0*/  LOP3.LUT R6, RZ, c[0x0][0x1c0], RZ, 0x33, !PT ;  /* 0x00007000ff067a12 */ /* 0x000fe400078e33ff */
[----:B------:R-:W-:-:S02]  /*1d00*/  @P3 IADD3 R19, R19, 0x1, RZ ;  /* 0x0000000113133810 */ /* 0x000fc40007ffe0ff */
[----:B------:R-:W-:Y:S02]  /*1d10*/  @P5 IADD3 R38, R38, 0x1, RZ ;  /* 0x0000000126265810 */ /* 0x000fe40007ffe0ff */
[----:B------:R-:W-:Y:S01]  /*1d20*/  LOP3.LUT P5, RZ, R8, 0xf, RZ, 0xc0, !PT ;  /* 0x0000000f08ff7812 */ /* 0x000fe200078ac0ff */
[----:B0-----:R-:W-:Y:S01]  /*1d30*/  FADD.FTZ R23, R24, R23 ;  /* 0x0000001718177221 */ /* 0x001fe20000010000 */
[----:B------:R-:W-:Y:S01]  /*1d40*/  ISETP.NE.AND P3, PT, RZ, UR4, PT ;  /* 0x00000004ff007c0c */ /* 0x000fe2000bf65270 */
[----:B------:R-:W-:Y:S01]  /*1d50*/  @!P0 IMAD.MOV R19, RZ, RZ, -R19 ;  /* 0x000000ffff138224 */ /* 0x000fe200078e0a13 */
[----:B------:R-:W-:Y:S01]  /*1d60*/  ISETP.GT.AND P0, PT, R2, RZ, PT ;  /* 0x000000ff0200720c */ /* 0x000fe20003f04270 */
[----:B------:R-:W-:Y:S01]  /*1d70*/  @!P1 IMAD.MOV R38, RZ, RZ, -R38 ;  /* 0x000000ffff269224 */ /* 0x000fe200078e0a26 */
[----:B------:R-:W-:Y:S02]  /*1d80*/  FSETP.NE.FTZ.AND P4, PT, R23, RZ, PT ;  /* 0x000000ff1700720b */ /* 0x000fe40003f95000 */
[----:B------:R-:W-:-:S02]  /*1d90*/  ISETP.GT.OR P5, PT, R8, 0x7f, P5 ;  /* 0x0000007f0800780c */ /* 0x000fc40002fa4670 */
[----:B------:R-:W-:Y:S02]  /*1da0*/  SEL R8, R4, 0x1, !P3 ;  /* 0x0000000104087807 */ /* 0x000fe40005800000 */
[----:B------:R-:W-:Y:S02]  /*1db0*/  ISETP.NE.AND P1, PT, RZ, c[0x0][0x1c0], PT ;  /* 0x00007000ff007a0c */ /* 0x000fe40003f25270 */
[----:B------:R-:W-:Y:S02]  /*1dc0*/  @!P6 LOP3.LUT R30, RZ, R9, RZ, 0x33, !PT ;  /* 0x00000009ff1ee212 */ /* 0x000fe400078e33ff */
[C---:B------:R-:W-:Y:S02]  /*1dd0*/  SEL R25, R6.reuse, R19, !P1 ;  /* 0x0000001306197207 */ /* 0x040fe40004800000 */
[----:B------:R-:W-:Y:S01]  /*1de0*/  SHF.R.S32.HI R18, RZ, 0x1f, R2 ;  /* 0x0000001fff127819 */ /* 0x000fe20000011402 */
[----:B------:R-:W0:Y:S01]  /*1df0*/  @P4 MUFU.LG2 R4, R23 ;  /* 0x0000001700044308 */ /* 0x000e220000000c00 */
[----:B------:R-:W-:Y:S01]  /*1e00*/  SEL R31, R6, R38, !P1 ;  /* 0x00000026061f7207 */ /* 0x000fe20004800000 */
[----:B------:R-:W-:Y:S01]  /*1e10*/  IMAD R6, R25, R8, RZ ;  /* 0x0000000819067224 */ /* 0x000fe200078e02ff */
[----:B------:R-:W-:-:S02]  /*1e20*/  ISETP.LT.U32.AND P1, PT, R20, R30, PT ;  /* 0x0000001e1400720c */ /* 0x000fc40003f21070 */
[----:B------:R-:W-:Y:S01]  /*1e30*/  SHF.R.S32.HI R19, RZ, 0x1f, R30 ;  /* 0x0000001fff137819 */ /* 0x000fe2000001141e */
[----:B------:R-:W-:Y:S01]  /*1e40*/  IMAD R8, R31, R8, RZ ;  /* 0x000000081f087224 */ /* 0x000fe200078e02ff */
[----:B------:R-:W-:Y:S01]  /*1e50*/  LEA.HI.SX32 R9, R2, 0x1, 0x1 ;  /* 0x0000000102097811 */ /* 0x000fe200078f0aff */
[----:B------:R-:W-:Y:S01]  /*1e60*/  @!P0 IMAD.MOV R9, RZ, RZ, R18 ;  /* 0x000000ffff098224 */ /* 0x000fe200078e0212 */
[----:B------:R-:W-:Y:S01]  /*1e70*/  ISETP.LT.AND.EX P1, PT, R21, R19, PT, P1 ;  /* 0x000000131500720c */ /* 0x000fe20003f21310 */
[----:B------:R-:W-:Y:S02]  /*1e80*/  IMAD R7, R7, R6, RZ ;  /* 0x0000000607077224 */ /* 0x000fe400078e02ff */
[----:B------:R-:W-:Y:S02]  /*1e90*/  IMAD.MOV.U32 R31, RZ, RZ, 0x7f800000 ;  /* 0x7f800000ff1f7424 */ /* 0x000fe400078e00ff */
[----:B------:R-:W-:Y:S01]  /*1ea0*/  IMAD R6, R8, R9, RZ ;  /* 0x0000000908067224 */ /* 0x000fe200078e02ff */
[----:B------:R-:W-:Y:S01]  /*1eb0*/  SEL R9, R20, R30, P1 ;  /* 0x0000001e14097207 */ /* 0x000fe20000800000 */
[----:B0-----:R-:W-:Y:S01]  /*1ec0*/  @P4 FFMA.FTZ R31, R4, 0.69314718246459960938, R17 ;  /* 0x3f317218041f4823 */ /* 0x001fe20000010011 */
[----:B------:R-:W-:Y:S01]  /*1ed0*/  SEL R8, R21, R19, P1 ;  /* 0x0000001315087207 */ /* 0x000fe20000800000 */
[----:B------:R-:W-:Y:S05]  /*1ee0*/  @P5 BRA `(.L_x_107) ;  /* 0x00001c4000005947 */ /* 0x000fea0003800000 */
[----:B------:R-:W-:Y:S01]  /*1ef0*/  ULDC.U8 UR4, c[0x0][0x328] ;  /* 0x0000ca0000047ab9 */ /* 0x000fe20000000000 */
[----:B------:R-:W-:-:S02]  /*1f00*/  IADD3 R38, P0, R15, UR8, RZ ;  /* 0x000000080f267c10 */ /* 0x000fc4000ff1e0ff */
[----:B------:R-:W-:Y:S02]  /*1f10*/  ISETP.NE.AND P1, PT, RZ, UR4, PT ;  /* 0x00000004ff007c0c */ /* 0x000fe4000bf25270 */
        /* <DEDUP_REMOVED lines=33> */
[----:B------:R-:W-:Y:S05]  /*2130*/  CALL.REL.NOINC `($__internal_2_$__cuda_sm20_div_s64) ;  /* 0x0000257000007944 */ /* 0x000fea0003c00000 */
        /* <DEDUP_REMOVED lines=10> */
.L_x_110:
        /* <DEDUP_REMOVED lines=22> */
.L_x_111:
[----:B------:R-:W-:Y:S05]  /*2340*/  BSYNC B0 ;  /* 0x0000000000007941 */ /* 0x000fea0003800000 */
.L_x_109:
[----:B------:R-:W-:Y:S01]  /*2350*/  LOP3.LUT R19, R17, R0, RZ, 0xfc, !PT ;  /* 0x0000000011137212 */ /* 0x000fe200078efcff */
[----:B------:R-:W-:Y:S03]  /*2360*/  BSSY B0, `(.L_x_112) ;  /* 0x0000028000007945 */ /* 0x000fe60003800000 */
[----:B------:R-:W-:-:S13]  /*2370*/  ISETP.NE.U32.AND P0, PT, R19, RZ, PT ;  /* 0x000000ff1300720c */ /* 0x000fda0003f05070 */
[----:B------:R-:W-:Y:S05]  /*2380*/  @!P0 BRA `(.L_x_113) ;  /* 0x000000f000008947 */ /* 0x000fea0003800000 */
[----:B------:R-:W-:Y:S01]  /*2390*/  IMAD.MOV.U32 R26, RZ, RZ, R29 ;  /* 0x000000ffff1a7224 */ /* 0x000fe200078e001d */
[----:B------:R-:W-:Y:S02]  /*23a0*/  MOV R25, R0 ;  /* 0x0000000000197202 */ /* 0x000fe40000000f00 */
[----:B------:R-:W-:Y:S02]  /*23b0*/  MOV R24, 0x23d0 ;  /* 0x000023d000187802 */ /* 0x000fe40000000f00 */
[----:B------:R-:W-:Y:S05]  /*23c0*/  CALL.REL.NOINC `($__internal_2_$__cuda_sm20_div_s64) ;  /* 0x000022e000007944 */ /* 0x000fea0003c00000 */
        /* <DEDUP_REMOVED lines=11> */
.L_x_113:
        /* <DEDUP_REMOVED lines=22> */
.L_x_114:
[----:B------:R-:W-:Y:S05]  /*25e0*/  BSYNC B0 ;  /* 0x0000000000007941 */ /* 0x000fea0003800000 */
.L_x_112:
        /* <DEDUP_REMOVED lines=11> */
[----:B------:R-:W-:Y:S05]  /*26a0*/  CALL.REL.NOINC `($__internal_2_$__cuda_sm20_div_s64) ;  /* 0x0000200000007944 */ /* 0x000fea0003c00000 */
[----:B------:R-:W-:-:S04]  /*26b0*/  IADD3 R17, P0, RZ, -R20, RZ ;  /* 0x80000014ff117210 */ /* 0x000fc80007f1e0ff */
[----:B------:R-:W-:Y:S01]  /*26c0*/  IADD3.X R18, RZ, ~R21, RZ, P0, !PT ;  /* 0x80000015ff127210 */ /* 0x000fe200007fe4ff */
[----:B------:R-:W-:-:S04]  /*26d0*/  IMAD.WIDE.U32 R42, R5, R17, R42 ;  /* 0x00000011052a7225 */ /* 0x000fc800078e002a */
[----:B------:R-:W-:-:S04]  /*26e0*/  IMAD R18, R18, R5, RZ ;  /* 0x0000000512127224 */ /* 0x000fc800078e02ff */
[----:B------:R-:W-:-:S05]  /*26f0*/  IMAD R4, R4, R17, R18 ;  /* 0x0000001104047224 */ /* 0x000fca00078e0212 */
[----:B------:R-:W-:Y:S01]  /*2700*/  IADD3 R4, R43, R4, RZ ;  /* 0x000000042b047210 */ /* 0x000fe20007ffe0ff */
[----:B------:R-:W-:Y:S05]  /*2710*/  BRA `(.L_x_117) ;  /* 0x0000016000007947 */ /* 0x000fea0003800000 */
.L_x_116:
        /* <DEDUP_REMOVED lines=22> */
.L_x_117:
[----:B------:R-:W-:Y:S05]  /*2880*/  BSYNC B0 ;  /* 0x0000000000007941 */ /* 0x000fea0003800000 */
.L_x_115:
        /* <DEDUP_REMOVED lines=38> */
[----:B------:R-:W-:Y:S05]  /*2af0*/  CALL.REL.NOINC `($__internal_2_$__cuda_sm20_div_s64) ;  /* 0x00001bb000007944 */ /* 0x000fea0003c00000 */
        /* <DEDUP_REMOVED lines=12> */
.L_x_119:
        /* <DEDUP_REMOVED lines=23> */
.L_x_120:
[----:B------:R-:W-:Y:S05]  /*2d30*/  BSYNC B0 ;  /* 0x0000000000007941 */ /* 0x000fea0003800000 */
.L_x_118:
        /* <DEDUP_REMOVED lines=19> */
.L_x_122:
        /* <DEDUP_REMOVED lines=22> */
.L_x_123:
[----:B------:R-:W-:Y:S05]  /*2fd0*/  BSYNC B0 ;  /* 0x0000000000007941 */ /* 0x000fea0003800000 */
.L_x_121:
        /* <DEDUP_REMOVED lines=19> */
.L_x_125:
        /* <DEDUP_REMOVED lines=23> */
.L_x_126:
[----:B------:R-:W-:Y:S05]  /*3280*/  BSYNC B0 ;  /* 0x0000000000007941 */ /* 0x000fea0003800000 */
.L_x_124:
[----:B------:R-:W-:Y:S01]  /*3290*/  SHF.R.S32.HI R18, RZ, 0x1f, R7 ;  /* 0x0000001fff127819 */ /* 0x000fe20000011407 */
[----:B------:R-:W-:Y:S01]  /*32a0*/  IMAD R13, R21, R7, RZ ;  /* 0x00000007150d7224 */ /* 0x000fe200078e02ff */
[----:B------:R-:W-:Y:S01]  /*32b0*/  BSSY B0, `(.L_x_127) ;  /* 0x000003b000007945 */ /* 0x000fe20003800000 */
[----:B------:R-:W-:Y:S02]  /*32c0*/  IMAD R53, R29, c[0x0][0x214], RZ ;  /* 0x000085001d357a24 */ /* 0x000fe400078e02ff */
[----:B------:R-:W-:Y:S02]  /*32d0*/  IMAD R13, R18, R20, R13 ;  /* 0x00000014120d7224 */ /* 0x000fe400078e020d */
[----:B------:R-:W-:Y:S01]  /*32e0*/  IMAD R18, R12, R3, RZ ;  /* 0x000000030c127224 */ /* 0x000fe200078e02ff */
[----:B------:R-:W-:Y:S01]  /*32f0*/  LOP3.LUT R12, R47, R10, RZ, 0xfc, !PT ;  /* 0x0000000a2f0c7212 */ /* 0x000fe200078efcff */
[----:B------:R-:W-:Y:S01]  /*3300*/  IMAD.WIDE.U32 R48, R20, R7, RZ ;  /* 0x0000000714307225 */ /* 0x000fe200078e00ff */
[----:B------:R-:W-:-:S02]  /*3310*/  SHF.R.S32.HI R7, RZ, 0x1f, R3 ;  /* 0x0000001fff077819 */ /* 0x000fc40000011403 */
[----:B------:R-:W-:Y:S01]  /*3320*/  ISETP.NE.U32.AND P0, PT, R12, RZ, PT ;  /* 0x000000ff0c00720c */ /* 0x000fe20003f05070 */
[----:B------:R-:W-:Y:S01]  /*3330*/  IMAD R14, R14, R53, RZ ;  /* 0x000000350e0e7224 */ /* 0x000fe200078e02ff */
[----:B------:R-:W-:Y:S01]  /*3340*/  SHF.R.S32.HI R17, RZ, 0x1f, R53 ;  /* 0x0000001fff117819 */ /* 0x000fe20000011435 */
[----:B------:R-:W-:Y:S01]  /*3350*/  IMAD R7, R7, R50, R18 ;  /* 0x0000003207077224 */ /* 0x000fe200078e0212 */
[----:B------:R-:W-:Y:S01]  /*3360*/  IADD3 R12, R49, R13, RZ ;  /* 0x0000000d310c7210 */ /* 0x000fe20007ffe0ff */
[----:B------:R-:W-:-:S04]  /*3370*/  IMAD.WIDE.U32 R50, R50, R3, RZ ;  /* 0x0000000332327225 */ /* 0x000fc800078e00ff */
[----:B------:R-:W-:Y:S01]  /*3380*/  IMAD R3, R17, R16, R14 ;  /* 0x0000001011037224 */ /* 0x000fe200078e020e */
[----:B------:R-:W-:Y:S01]  /*3390*/  IADD3 R7, R51, R7, RZ ;  /* 0x0000000733077210 */ /* 0x000fe20007ffe0ff */
[----:B------:R-:W-:-:S05]  /*33a0*/  IMAD.WIDE.U32 R52, R16, R53, RZ ;  /* 0x0000003510347225 */ /* 0x000fca00078e00ff */
[----:B------:R-:W-:Y:S01]  /*33b0*/  IADD3 R3, R53, R3, RZ ;  /* 0x0000000335037210 */ /* 0x000fe20007ffe0ff */
[----:B------:R-:W-:Y:S05]  /*33c0*/  @!P0 BRA `(.L_x_128) ;  /* 0x0000012000008947 */ /* 0x000fea0003800000 */
[----:B------:R-:W-:Y:S01]  /*33d0*/  IMAD.MOV.U32 R18, RZ, RZ, R46 ;  /* 0x000000ffff127224 */ /* 0x000fe200078e002e */
[----:B------:R-:W-:Y:S01]  /*33e0*/  MOV R26, R11 ;  /* 0x0000000b001a7202 */ /* 0x000fe20000000f00 */
[----:B------:R-:W-:Y:S01]  /*33f0*/  IMAD.MOV.U32 R17, RZ, RZ, R47 ;  /* 0x000000ffff117224 */ /* 0x000fe200078e002f */
[----:B------:R-:W-:Y:S02]  /*3400*/  MOV R25, R10 ;  /* 0x0000000a00197202 */ /* 0x000fe40000000f00 */
[----:B------:R-:W-:Y:S02]  /*3410*/  MOV R24, 0x3430 ;  /* 0x0000343000187802 */ /* 0x000fe40000000f00 */
[----:B------:R-:W-:Y:S05]  /*3420*/  CALL.REL.NOINC `($__internal_2_$__cuda_sm20_div_s64) ;  /* 0x0000128000007944 */ /* 0x000fea0003c00000 */
        /* <DEDUP_REMOVED lines=12> */
.L_x_128:
        /* <DEDUP_REMOVED lines=23> */
.L_x_129:
[----:B------:R-:W-:Y:S05]  /*3660*/  BSYNC B0 ;  /* 0x0000000000007941 */ /* 0x000fea0003800000 */
.L_x_127:
        /* <DEDUP_REMOVED lines=29> */
.L_x_131:
        /* <DEDUP_REMOVED lines=23> */
.L_x_132:
[----:B------:R-:W-:Y:S05]  /*39b0*/  BSYNC B0 ;  /* 0x0000000000007941 */ /* 0x000fea0003800000 */
.L_x_130:
        /* <DEDUP_REMOVED lines=20> */
.L_x_108:
[----:B------:R-:W-:-:S04]  /*3b00*/  LEA R2, P0, R38, c[0x0][0x200], 0x2 ;  /* 0x0000800026027a11 */ /* 0x000fc800078010ff */
[----:B------:R-:W-:-:S05]  /*3b10*/  LEA.HI.X R3, R38, c[0x0][0x204], R39, 0x2, P0 ;  /* 0x0000810026037a11 */ /* 0x000fca00000f1427 */
[----:B------:R0:W-:Y:S04]  /*3b20*/  STG.E [R2.64], R31 ;  /* 0x0000001f02007986 */ /* 0x0001e8000c10190a */
.L_x_107:
[----:B------:R-:W-:Y:S05]  /*3b30*/  BSYNC B1 ;  /* 0x0000000000017941 */ /* 0x000fea0003800000 */
.L_x_106:
[C---:B------:R-:W-:Y:S01]  /*3b40*/  ISETP.GE.OR P0, PT, R36.reuse, c[0x0][0x314], P2 ;  /* 0x0000c50024007a0c */ /* 0x040fe20001706670 */
[----:B------:R-:W-:Y:S01]  /*3b50*/  HFMA2.MMA R13, -RZ, RZ, 0, 0 ;  /* 0x00000000ff0d7435 */ /* 0x000fe200000001ff */
[C---:B------:R-:W-:Y:S01]  /*3b60*/  IADD3 R0, R36.reuse, 0x10, RZ ;  /* 0x0000001024007810 */ /* 0x040fe20007ffe0ff */
[----:B------:R-:W-:Y:S01]  /*3b70*/  IMAD.SHL.U32 R36, R36, 0x4, RZ ;  /* 0x0000000424247824 */ /* 0x000fe200078e00ff */
[----:B------:R-:W-:Y:S01]  /*3b80*/  CS2R R10, SRZ ;  /* 0x00000000000a7805 */ /* 0x000fe2000001ff00 */
[----:B------:R-:W-:Y:S01]  /*3b90*/  CS2R R8, SRZ ;  /* 0x0000000000087805 */ /* 0x000fe2000001ff00 */
[----:B------:R-:W-:Y:S01]  /*3ba0*/  ISETP.GE.OR P2, PT, R0, c[0x0][0x314], P2 ;  /* 0x0000c50000007a0c */ /* 0x000fe20001746670 */
[----:B------:R-:W-:Y:S01]  /*3bb0*/  IMAD.MOV.U32 R0, RZ, RZ, c[0x0][0x314] ;  /* 0x0000c500ff007624 */ /* 0x000fe200078e00ff */
[----:B------:R-:W-:-:S05]  /*3bc0*/  CS2R R6, SRZ ;  /* 0x0000000000067805 */ /* 0x000fca000001ff00 */
[----:B0-----:R-:W-:Y:S01]  /*3bd0*/  @!P0 FADD.FTZ R4, -R31, R34 ;  /* 0x000000221f048221 */ /* 0x001fe20000010100 */
[----:B------:R-:W-:-:S03]  /*3be0*/  IADD3 R34, R36, 0x40, RZ ;  /* 0x0000004024227810 */ /* 0x000fc60007ffe0ff */
[----:B------:R-:W-:Y:S02]  /*3bf0*/  @!P0 FMUL.FTZ R4, R4, 1.4426950216293334961 ;  /* 0x3fb8aa3b04048820 */ /* 0x000fe40000410000 */
[----:B------:R-:W-:Y:S01]  /*3c00*/  @!P2 FADD.FTZ R31, -R31, R33 ;  /* 0x000000211f1fa221 */ /* 0x000fe20000010100 */
[----:B------:R-:W-:-:S03]  /*3c10*/  IADD3 R33, R36, 0x80, RZ ;  /* 0x0000008024217810 */ /* 0x000fc60007ffe0ff */
[----:B------:R-:W0:Y:S01]  /*3c20*/  @!P0 MUFU.EX2 R4, R4 ;  /* 0x0000000400048308 */ /* 0x000e220000000800 */
[----:B------:R-:W-:-:S07]  /*3c30*/  @!P2 FMUL.FTZ R2, R31, 1.4426950216293334961 ;  /* 0x3fb8aa3b1f02a820 */ /* 0x000fce0000410000 */
[----:B------:R-:W1:Y:S01]  /*3c40*/  @!P2 MUFU.EX2 R2, R2 ;  /* 0x000000020002a308 */ /* 0x000e620000000800 */
[----:B0-----:R0:W-:Y:S01]  /*3c50*/  @!P0 STS [R27.X4], R4 ;  /* 0x000000041b008388 */ /* 0x0011e20000004800 */
[----:B------:R-:W-:Y:S01]  /*3c60*/  ISETP.GE.AND P0, PT, R0, 0x1, PT ;  /* 0x000000010000780c */ /* 0x000fe20003f06270 */
[----:B------:R-:W-:Y:S02]  /*3c70*/  IMAD.MOV.U32 R0, RZ, RZ, RZ ;  /* 0x000000ffff007224 */ /* 0x000fe400078e00ff */
[----:B-1----:R1:W-:Y:S01]  /*3c80*/  @!P2 STS [R27.X4+0x240], R2 ;  /* 0x000240021b00a388 */ /* 0x0023e20000004800 */
[----:B0-----:R-:W-:Y:S01]  /*3c90*/  CS2R R4, SRZ ;  /* 0x0000000000047805 */ /* 0x001fe2000001ff00 */
[----:B-1----:R-:W-:Y:S02]  /*3ca0*/  CS2R R2, SRZ ;  /* 0x0000000000027805 */ /* 0x002fe4000001ff00 */
        /* <DEDUP_REMOVED lines=25> */
.L_x_136:
        /* <DEDUP_REMOVED lines=15> */
.L_x_135:
[----:B------:R-:W-:Y:S05]  /*3f30*/  BSYNC B0 ;  /* 0x0000000000007941 */ /* 0x000fea0003800000 */
.L_x_134:
        /* <DEDUP_REMOVED lines=19> */
.L_x_133:
        /* <DEDUP_REMOVED lines=100> */
        .weak           $__internal_2_$__cuda_sm20_div_s64
        .type           $__internal_2_$__cuda_sm20_div_s64,@function
        .size           $__internal_2_$__cuda_sm20_div_s64,(.L_x_7324 - $__internal_2_$__cuda_sm20_div_s64)
$__internal_2_$__cuda_sm20_div_s64:
        /* <DEDUP_REMOVED lines=25> */
[----:B------:R-:W-:Y:S02]  /*4840*/  IADD3 R21, P0, RZ, -R58, RZ ;  /* 0x8000003aff157210 */ /* 0x000fe40007f1e0ff */
[----:B------:R-:W-:Y:S01]  /*4850*/  ISETP.GE.AND P1, PT, R17, RZ, PT ;  /* 0x000000ff1100720c */ /* 0x000fe20003f26270 */
[----:B------:R-:W-:Y:S02]  /*4860*/  IMAD R19, R22, R44, R19 ;  /* 0x0000002c16137224 */ /* 0x000fe400078e0213 */
[----:B------:R-:W-:-:S04]  /*4870*/  IMAD.HI.U32 R56, R57, R21, RZ ;  /* 0x0000001539387227 */ /* 0x000fc800078e00ff */
[----:B------:R-:W-:Y:S01]  /*4880*/  IMAD.X R19, RZ, RZ, ~R19, P0 ;  /* 0x000000ffff137224 */ /* 0x000fe200000e0e13 */
[----:B------:R-:W-:-:S03]  /*4890*/  IADD3 R20, P0, RZ, -R18, RZ ;  /* 0x80000012ff147210 */ /* 0x000fc60007f1e0ff */
[----:B------:R-:W-:Y:S01]  /*48a0*/  IMAD.WIDE.U32 R56, P6, R57, R19, R56 ;  /* 0x0000001339387225 */ /* 0x000fe200078c0038 */
[----:B------:R-:W-:-:S05]  /*48b0*/  SEL R20, R20, R18, !P1 ;  /* 0x0000001214147207 */ /* 0x000fca0004800000 */
[----:B------:R-:W-:-:S04]  /*48c0*/  IMAD.HI.U32 R30, P5, R22, R21, R56 ;  /* 0x00000015161e7227 */ /* 0x000fc800078a0038 */
[CC--:B------:R-:W-:Y:S02]  /*48d0*/  IMAD R21, R22.reuse, R19.reuse, RZ ;  /* 0x0000001316157224 */ /* 0x0c0fe400078e02ff */
[----:B------:R-:W-:-:S03]  /*48e0*/  IMAD.HI.U32 R19, R22, R19, RZ ;  /* 0x0000001316137227 */ /* 0x000fc600078e00ff */
[----:B------:R-:W-:Y:S01]  /*48f0*/  IADD3 R21, P4, R21, R30, RZ ;  /* 0x0000001e15157210 */ /* 0x000fe20007f9e0ff */
[----:B------:R-:W-:Y:S02]  /*4900*/  IMAD.X R30, RZ, RZ, ~R17, P0 ;  /* 0x000000ffff1e7224 */ /* 0x000fe400000e0e11 */
[----:B------:R-:W-:Y:S02]  /*4910*/  IMAD.X R22, R19, 0x1, R22, P6 ;  /* 0x0000000113167824 */ /* 0x000fe400030e0616 */
[----:B------:R-:W-:Y:S01]  /*4920*/  IMAD.HI.U32 R56, R21, R20, RZ ;  /* 0x0000001415387227 */ /* 0x000fe200078e00ff */
[----:B------:R-:W-:Y:S02]  /*4930*/  SEL R19, R30, R17, !P1 ;  /* 0x000000111e137207 */ /* 0x000fe40004800000 */
[----:B------:R-:W-:Y:S01]  /*4940*/  IADD3.X R22, RZ, RZ, R22, P4, P5 ;  /* 0x000000ffff167210 */ /* 0x000fe200027ea416 */
[----:B------:R-:W-:-:S04]  /*4950*/  IMAD.MOV.U32 R57, RZ, RZ, RZ ;  /* 0x000000ffff397224 */ /* 0x000fc800078e00ff */
        /* <DEDUP_REMOVED lines=10> */
[-C--:B------:R-:W-:Y:S01]  /*4a00*/  ISETP.GE.U32.AND P4, PT, R20, R44.reuse, PT ;  /* 0x0000002c1400720c */ /* 0x080fe20003f86070 */
[-C--:B------:R-:W-:Y:S01]  /*4a10*/  IMAD R22, R30, R44.reuse, R21 ;  /* 0x0000002c1e167224 */ /* 0x080fe200078e0215 */
[----:B------:R-:W-:-:S03]  /*4a20*/  IADD3 R21, P1, R20, -R44, RZ ;  /* 0x8000002c14157210 */ /* 0x000fc60007f3e0ff */
[----:B------:R-:W-:Y:S01]  /*4a30*/  IMAD.X R19, R19, 0x1, ~R22, P0 ;  /* 0x0000000113137824 */ /* 0x000fe200000e0e16 */
[----:B------:R-:W-:-:S03]  /*4a40*/  IADD3 R23, P0, R32, 0x1, RZ ;  /* 0x0000000120177810 */ /* 0x000fc60007f1e0ff */
[C---:B------:R-:W-:Y:S01]  /*4a50*/  IMAD.X R22, R19.reuse, 0x1, ~R45, P1 ;  /* 0x0000000113167824 */ /* 0x040fe200008e0e2d */
[----:B------:R-:W-:Y:S01]  /*4a60*/  ISETP.GE.U32.AND.EX P4, PT, R19, R45, PT, P4 ;  /* 0x0000002d1300720c */ /* 0x000fe20003f86140 */
[----:B------:R-:W-:-:S03]  /*4a70*/  IMAD.X R35, RZ, RZ, R30, P0 ;  /* 0x000000ffff237224 */ /* 0x000fc600000e061e */
[----:B------:R-:W-:Y:S02]  /*4a80*/  SEL R21, R21, R20, P4 ;  /* 0x0000001415157207 */ /* 0x000fe40002000000 */
[----:B------:R-:W-:Y:S02]  /*4a90*/  SEL R19, R22, R19, P4 ;  /* 0x0000001316137207 */ /* 0x000fe40002000000 */
[----:B------:R-:W-:Y:S02]  /*4aa0*/  SEL R23, R23, R32, P4 ;  /* 0x0000002017177207 */ /* 0x000fe40002000000 */
[----:B------:R-:W-:Y:S02]  /*4ab0*/  ISETP.GE.U32.AND P0, PT, R21, R44, PT ;  /* 0x0000002c1500720c */ /* 0x000fe40003f06070 */
[----:B------:R-:W-:Y:S02]  /*4ac0*/  SEL R35, R35, R30, P4 ;  /* 0x0000001e23237207 */ /* 0x000fe40002000000 */
[----:B------:R-:W-:-:S02]  /*4ad0*/  IADD3 R20, P1, R23, 0x1, RZ ;  /* 0x0000000117147810 */ /* 0x000fc40007f3e0ff */
[----:B------:R-:W-:Y:S02]  /*4ae0*/  ISETP.GE.U32.AND.EX P0, PT, R19, R45, PT, P0 ;  /* 0x0000002d1300720c */ /* 0x000fe40003f06100 */
[----:B------:R-:W-:Y:S02]  /*4af0*/  IADD3.X R22, RZ, R35, RZ, P1, !PT ;  /* 0x00000023ff167210 */ /* 0x000fe40000ffe4ff */
[----:B------:R-:W-:Y:S01]  /*4b00*/  SEL R20, R20, R23, P0 ;  /* 0x0000001714147207 */ /* 0x000fe20000000000 */
[----:B------:R-:W-:Y:S01]  /*4b10*/  IMAD.MOV.U32 R23, RZ, RZ, 0x0 ;  /* 0x00000000ff177424 */ /* 0x000fe200078e00ff */
[----:B------:R-:W-:Y:S02]  /*4b20*/  LOP3.LUT R19, R25, R17, RZ, 0x3c, !PT ;  /* 0x0000001119137212 */ /* 0x000fe400078e3cff */
[----:B------:R-:W-:Y:S02]  /*4b30*/  SEL R22, R22, R35, P0 ;  /* 0x0000002316167207 */ /* 0x000fe40000000000 */
[----:B------:R-:W-:-:S02]  /*4b40*/  IADD3 R21, P1, RZ, -R20, RZ ;  /* 0x80000014ff157210 */ /* 0x000fc40007f3e0ff */
[----:B------:R-:W-:Y:S02]  /*4b50*/  ISETP.GE.AND P4, PT, R19, RZ, PT ;  /* 0x000000ff1300720c */ /* 0x000fe40003f86270 */
[----:B------:R-:W-:Y:S01]  /*4b60*/  ISETP.NE.U32.AND P0, PT, R26, RZ, PT ;  /* 0x000000ff1a00720c */ /* 0x000fe20003f05070 */
[----:B------:R-:W-:Y:S01]  /*4b70*/  IMAD.X R19, RZ, RZ, ~R22, P1 ;  /* 0x000000ffff137224 */ /* 0x000fe200008e0e16 */
[----:B------:R-:W-:Y:S02]  /*4b80*/  SEL R21, R21, R20, !P4 ;  /* 0x0000001415157207 */ /* 0x000fe40006000000 */
[----:B------:R-:W-:Y:S02]  /*4b90*/  ISETP.NE.AND.EX P0, PT, R25, RZ, PT, P0 ;  /* 0x000000ff1900720c */ /* 0x000fe40003f05300 */
[----:B------:R-:W-:Y:S01]  /*4ba0*/  SEL R19, R19, R22, !P4 ;  /* 0x0000001613137207 */ /* 0x000fe20006000000 */
[----:B------:R-:W-:Y:S01]  /*4bb0*/  IMAD.MOV.U32 R22, RZ, RZ, R24 ;  /* 0x000000ffff167224 */ /* 0x000fe200078e0018 */
[----:B------:R-:W-:-:S02]  /*4bc0*/  SEL R20, R21, 0xffffffff, P0 ;  /* 0xffffffff15147807 */ /* 0x000fc40000000000 */
[----:B------:R-:W-:Y:S01]  /*4bd0*/  SEL R21, R19, 0xffffffff, P0 ;  /* 0xffffffff13157807 */ /* 0x000fe20000000000 */
[----:B------:R-:W-:Y:S06]  /*4be0*/  RET.REL.NODEC R22 `(_ZN5flash32flash_fwd_splitkv_combine_kernelI23Flash_fwd_kernel_traitsILi192ELi64ELi64ELi4ELb0ELb0EN7cutlass6half_tE19Flash_kernel_traitsILi192ELi64ELi64ELi4ES3_EELi8ELi5ELb0EEEvNS_16Flash_fwd_paramsE) ;  /* 0xffffb41016007950 */ /* 0x000fec0003c3ffff */
.L_x_137:
        /* <DEDUP_REMOVED lines=9> */
.L_x_7324:


//--------------------- .text._ZN5flash32flash_fwd_splitkv_combine_kernelI23Flash_fwd_kernel_traitsILi192ELi64ELi64ELi4ELb0ELb0EN7cutlass6half_tE19Flash_kernel_traitsILi192ELi64ELi64ELi4ES3_EELi8ELi4ELb0EEEvNS_16Flash_fwd_paramsE --------------------------
	.section	.text._ZN5flash32flash_fwd_splitkv_combine_kernelI23Flash_fwd_kernel_traitsILi192ELi64ELi64ELi4ELb0ELb0EN7cutlass6half_tE19Flash_kernel_traitsILi192ELi64ELi64ELi4ES3_EELi8ELi4ELb0EEEvNS_16Flash_fwd_paramsE,"ax",@progbits
	.sectioninfo	@"SHI_REGISTERS=54"
	.align	128
        .global         _ZN5flash32flash_fwd_splitkv_combine_kernelI23Flash_fwd_kernel_traitsILi192ELi64ELi64ELi4ELb0ELb0EN7cutlass6half_tE19Flash_kernel_traitsILi192ELi64ELi64ELi4ES3_EELi8ELi4ELb0EEEvNS_16Flash_fwd_paramsE
        .type           _ZN5flash32flash_fwd_splitkv_combine_kernelI23Flash_fwd_kernel_traitsILi192ELi64ELi64ELi4ELb0ELb0EN7cutlass6half_tE19Flash_kernel_traitsILi192ELi64ELi64ELi4ES3_EELi8ELi4ELb0EEEvNS_16Flash_fwd_paramsE,@function
        .size           _ZN5flash32flash_fwd_splitkv_combine_kernelI23Flash_fwd_kernel_traitsILi192ELi64ELi64ELi4ELb0ELb0EN7cutlass6half_tE19Flash_kernel_traitsILi192ELi64ELi64ELi4ES3_EELi8ELi4ELb0EEEvNS_16Flash_fwd_paramsE,(.L_x_7325 - _ZN5flash32flash_fwd_splitkv_combine_kernelI23Flash_fwd_kernel_traitsILi192ELi64ELi64ELi4ELb0ELb0EN7cutlass6half_tE19Flash_kernel_traitsILi192ELi64ELi64ELi4ES3_EELi8ELi4ELb0EEEvNS_16Flash_fwd_paramsE)
        .other          _ZN5flash32flash_fwd_splitkv_combine_kernelI23Flash_fwd_kernel_traitsILi192ELi64ELi64ELi4ELb0ELb0EN7cutlass6half_tE19Flash_kernel_traitsILi192ELi64ELi64ELi4ES3_EELi8ELi4ELb0EEEvNS_16Flash_fwd_paramsE,@"STO_CUDA_ENTRY STV_DEFAULT"
_ZN5flash32flash_fwd_splitkv_combine_kernelI23Flash_fwd_kernel_traitsILi192ELi64ELi64ELi4ELb0ELb0EN7cutlass6half_tE19Flash_kernel_traitsILi192ELi64ELi64ELi4ES3_EELi8ELi4ELb0EEEvNS_16Flash_fwd_paramsE:
.text._ZN5flash32flash_fwd_splitkv_combine_kernelI23Flash_fwd_kernel_traitsILi192ELi64ELi64ELi4ELb0ELb0EN7cutlass6half_tE19Flash_kernel_traitsILi192ELi64ELi64ELi4ES3_EELi8ELi4ELb0EEEvNS_16Flash_fwd_paramsE:
        /* <DEDUP_REMOVED lines=11> */
[----:B------:R-:W-:Y:S01]  /*00b0*/  SEL R0, R5, R0, P0 ;  /* 0x0000000005007207 */ /* 0x000fe20000000000 */
        /* <DEDUP_REMOVED lines=11> */
[----:B------:R-:W-:Y:S05]  /*0170*/  CALL.REL.NOINC `($__internal_3_$__cuda_sm20_div_s64) ;  /* 0x0000448000007944 */ /* 0x000fea0003c00000 */
[----:B------:R-:W-:Y:S05]  /*0180*/  BRA `(.L_x_139) ;  /* 0x0000013000007947 */ /* 0x000fea0003800000 */
.L_x_138:
[----:B------:R-:W0:Y:S01]  /*0190*/  I2F.U32.RP R4, R30 ;  /* 0x0000001e00047306 */ /* 0x000e220000209000 */
[----:B------:R-:W-:Y:S01]  /*01a0*/  IMAD.MOV.U32 R6, RZ, RZ, RZ ;  /* 0x000000ffff067224 */ /* 0x000fe200078e00ff */
[----:B------:R-:W-:Y:S01]  /*01b0*/  ISETP.NE.U32.AND P0, PT, R30, RZ, PT ;  /* 0x000000ff1e00720c */ /* 0x000fe20003f05070 */
[----:B------:R-:W-:-:S05]  /*01c0*/  HFMA2.MMA R21, -RZ, RZ, 0, 0 ;  /* 0x00000000ff157435 */ /* 0x000fca00000001ff */
        /* <DEDUP_REMOVED lines=15> */
.L_x_139:
        /* <DEDUP_REMOVED lines=11> */
[----:B------:R-:W-:Y:S02]  /*0370*/  MOV R22, 0x390 ;  /* 0x0000039000167802 */ /* 0x000fe40000000f00 */
[----:B------:R-:W-:Y:S05]  /*0380*/  CALL.REL.NOINC `($__internal_3_$__cuda_sm20_div_s64) ;  /* 0x0000427000007944 */ /* 0x000fea0003c00000 */
[----:B------:R-:W-:Y:S02]  /*0390*/  MOV R8, R20 ;  /* 0x0000001400087202 */ /* 0x000fe40000000f00 */
[----:B------:R-:W-:Y:S01]  /*03a0*/  MOV R9, R21 ;  /* 0x0000001500097202 */ /* 0x000fe20000000f00 */
[----:B------:R-:W-:Y:S05]  /*03b0*/  BRA `(.L_x_142) ;  /* 0x0000013000007947 */ /* 0x000fea0003800000 */
.L_x_141:
        /* <DEDUP_REMOVED lines=19> */
.L_x_142:
[----:B------:R-:W-:Y:S05]  /*04f0*/  BSYNC B0 ;  /* 0x0000000000007941 */ /* 0x000fea0003800000 */
.L_x_140:
        /* <DEDUP_REMOVED lines=13> */
[----:B------:R-:W-:-:S04]  /*05d0*/  IMAD.HI.U32 R11, R11, R6, R10 ;  /* 0x000000060b0b7227 */ /* 0x000fc800078e000a */
[----:B------:R-:W-:-:S04]  /*05e0*/  IMAD.MOV.U32 R6, RZ, RZ, R4 ;  /* 0x000000ffff067224 */ /* 0x000fc800078e0004 */
        /* <DEDUP_REMOVED lines=8> */
[----:B------:R-:W-:-:S04]  /*0670*/  LOP3.LUT R4, R2, R7, RZ, 0x3c, !PT ;  /* 0x0000000702047212 */ /* 0x000fc800078e3cff */
[----:B------:R-:W-:-:S07]  /*0680*/  ISETP.GE.AND P0, PT, R4, RZ, PT ;  /* 0x000000ff0400720c */ /* 0x000fce0003f06270 */
[----:B------:R-:W-:-:S06]  /*0690*/  @P2 IADD3 R10, R10, 0x1, RZ ;  /* 0x000000010a0a2810 */ /* 0x000fcc0007ffe0ff */
[----:B------:R-:W-:Y:S01]  /*06a0*/  @!P0 IMAD.MOV R10, RZ, RZ, -R10 ;  /* 0x000000ffff0a8224 */ /* 0x000fe200078e0a0a */
[----:B------:R-:W-:-:S04]  /*06b0*/  @!P1 LOP3.LUT R10, RZ, R7, RZ, 0x33, !PT ;  /* 0x00000007ff0a9212 */ /* 0x000fc800078e33ff */
[----:B------:R-:W-:Y:S02]  /*06c0*/  ISETP.LT.U32.AND P0, PT, R3, R10, PT ;  /* 0x0000000a0300720c */ /* 0x000fe40003f01070 */
[----:B------:R-:W-:-:S04]  /*06d0*/  SHF.R.S32.HI R14, RZ, 0x1f, R10 ;  /* 0x0000001fff0e7819 */ /* 0x000fc8000001140a */
[----:B------:R-:W-:-:S04]  /*06e0*/  ISETP.LT.AND.EX P0, PT, R23, R14, PT, P0 ;  /* 0x0000000e1700720c */ /* 0x000fc80003f01300 */
[----:B------:R-:W-:Y:S02]  /*06f0*/  SEL R14, R23, R14, P0 ;  /* 0x0000000e170e7207 */ /* 0x000fe40000000000 */
        /* <DEDUP_REMOVED lines=11> */
.L_x_144:
        /* <DEDUP_REMOVED lines=19> */
.L_x_145:
[----:B------:R-:W-:Y:S05]  /*08e0*/  BSYNC B0 ;  /* 0x0000000000007941 */ /* 0x000fea0003800000 */
.L_x_143:
        /* <DEDUP_REMOVED lines=26> */
[----:B------:R-:W-:Y:S01]  /*0a90*/  ISETP.GE.U32.AND P0, PT, R3, R6, PT ;  /* 0x000000060300720c */ /* 0x000fe20003f06070 */
[----:B------:R-:W-:-:S05]  /*0aa0*/  IMAD.MOV.U32 R3, RZ, RZ, c[0x0][0x1c0] ;  /* 0x00007000ff037624 */ /* 0x000fca00078e00ff */
[C---:B------:R-:W-:Y:S01]  /*0ab0*/  IADD3 R6, R3.reuse, -0x1, RZ ;  /* 0xffffffff03067810 */ /* 0x040fe20007ffe0ff */
[----:B------:R-:W-:-:S06]  /*0ac0*/  IMAD R3, R3, c[0x0][0x214], RZ ;  /* 0x0000850003037a24 */ /* 0x000fcc00078e02ff */
        /* <DEDUP_REMOVED lines=44> */
[----:B------:R-:W-:Y:S02]  /*0d90*/  MOV R32, R20 ;  /* 0x0000001400207202 */ /* 0x000fe40000000f00 */
[----:B------:R-:W-:Y:S01]  /*0da0*/  MOV R33, R21 ;  /* 0x0000001500217202 */ /* 0x000fe20000000f00 */
[----:B------:R-:W-:Y:S05]  /*0db0*/  BRA `(.L_x_148) ;  /* 0x0000013000007947 */ /* 0x000fea0003800000 */
.L_x_147:
        /* <DEDUP_REMOVED lines=19> */
.L_x_148:
[----:B------:R-:W-:Y:S05]  /*0ef0*/  BSYNC B0 ;  /* 0x0000000000007941 */ /* 0x000fea0003800000 */
.L_x_146:
        /* <DEDUP_REMOVED lines=41> */
.L_x_150:
        /* <DEDUP_REMOVED lines=19> */
.L_x_151:
[----:B------:R-:W-:Y:S05]  /*12c0*/  BSYNC B0 ;  /* 0x0000000000007941 */ /* 0x000fea0003800000 */
.L_x_149:
[----:B------:R-:W-:Y:S01]  /*12d0*/  IABS R17, c[0x0][0x214] ;  /* 0x0000850000117a13 */ /* 0x000fe20000000000 */
[----:B------:R-:W-:Y:S01]  /*12e0*/  IMAD.MOV.U32 R18, RZ, RZ, RZ ;  /* 0x000000ffff127224 */ /* 0x000fe200078e00ff */
[----:B------:R-:W-:Y:S01]  /*12f0*/  ISETP.GT.AND P3, PT, R3, RZ, PT ;  /* 0x000000ff0300720c */ /* 0x000fe20003f64270 */
[----:B------:R-:W-:Y:S01]  /*1300*/  ULDC.U8 UR4, c[0x0][0x329] ;  /* 0x0000ca4000047ab9 */ /* 0x000fe20000000000 */
[----:B------:R-:W0:Y:S01]  /*1310*/  I2F.RP R22, R17 ;  /* 0x0000001100167306 */ /* 0x000e220000209400 */
[----:B------:R-:W-:Y:S01]  /*1320*/  IABS R26, R4 ;  /* 0x00000004001a7213 */ /* 0x000fe20000000000 */
[----:B------:R-:W-:Y:S01]  /*1330*/  ULDC.64 UR10, c[0x0][0x118] ;  /* 0x00004600000a7ab9 */ /* 0x000fe20000000a00 */
[----:B------:R-:W-:Y:S01]  /*1340*/  LOP3.LUT R4, R4, c[0x0][0x1c0], RZ, 0x3c, !PT ;  /* 0x0000700004047a12 */ /* 0x000fe200078e3cff */
[----:B------:R-:W-:Y:S04]  /*1350*/  BSSY B0, `(.L_x_152) ;  /* 0x000007b000007945 */ /* 0x000fe80003800000 */
[----:B0-----:R-:W0:Y:S02]  /*1360*/  MUFU.RCP R19, R22 ;  /* 0x0000001600137308 */ /* 0x001e240000001000 */
[----:B0-----:R-:W-:-:S06]  /*1370*/  IADD3 R19, R19, 0xffffffe, RZ ;  /* 0x0ffffffe13137810 */ /* 0x001fcc0007ffe0ff */
[----:B------:R-:W0:Y:S02]  /*1380*/  F2I.FTZ.U32.TRUNC.NTZ R19, R19 ;  /* 0x0000001300137305 */ /* 0x000e24000021f000 */
[----:B0-----:R-:W-:-:S04]  /*1390*/  IMAD.MOV R8, RZ, RZ, -R19 ;  /* 0x000000ffff087224 */ /* 0x001fc800078e0a13 */
[----:B------:R-:W-:Y:S01]  /*13a0*/  IMAD R9, R8, R17, RZ ;  /* 0x0000001108097224 */ /* 0x000fe200078e02ff */
[----:B------:R-:W-:Y:S02]  /*13b0*/  IABS R8, R7 ;  /* 0x0000000700087213 */ /* 0x000fe40000000000 */
[----:B------:R-:W-:Y:S01]  /*13c0*/  LOP3.LUT R7, R7, c[0x0][0x214], RZ, 0x3c, !PT ;  /* 0x0000850007077a12 */ /* 0x000fe200078e3cff */
[----:B------:R-:W-:-:S03]  /*13d0*/  IMAD.HI.U32 R9, R19, R9, R18 ;  /* 0x0000000913097227 */ /* 0x000fc600078e0012 */
[----:B------:R-:W-:Y:S02]  /*13e0*/  ISETP.GE.AND P1, PT, R7, RZ, PT ;  /* 0x000000ff0700720c */ /* 0x000fe40003f26270 */
[----:B------:R-:W-:Y:S01]  /*13f0*/  SHF.R.S32.HI R7, RZ, 0x1f, R3 ;  /* 0x0000001fff077819 */ /* 0x000fe20000011403 */
[----:B------:R-:W-:Y:S01]  /*1400*/  IMAD.HI.U32 R18, R9, R8, RZ ;  /* 0x0000000809127227 */ /* 0x000fe200078e00ff */
[----:B------:R-:W-:-:S03]  /*1410*/  LEA.HI.SX32 R3, R3, 0x1, 0x1 ;  /* 0x0000000103037811 */ /* 0x000fc600078f0aff */
[----:B------:R-:W-:Y:S02]  /*1420*/  IMAD.MOV R9, RZ, RZ, -R18 ;  /* 0x000000ffff097224 */ /* 0x000fe400078e0a12 */
[----:B------:R-:W-:Y:S02]  /*1430*/  @!P3 IMAD.MOV R3, RZ, RZ, R7 ;  /* 0x000000ffff03b224 */ /* 0x000fe400078e0207 */
[----:B------:R-:W-:-:S05]  /*1440*/  IMAD R8, R17, R9, R8 ;  /* 0x0000000911087224 */ /* 0x000fca00078e0208 */
[----:B------:R-:W-:-:S13]  /*1450*/  ISETP.GT.U32.AND P0, PT, R17, R8, PT ;  /* 0x000000081100720c */ /* 0x000fda0003f04070 */
[----:B------:R-:W-:Y:S01]  /*1460*/  @!P0 IMAD.IADD R8, R8, 0x1, -R17 ;  /* 0x0000000108088824 */ /* 0x000fe200078e0a11 */
[----:B------:R-:W-:Y:S02]  /*1470*/  @!P0 IADD3 R18, R18, 0x1, RZ ;  /* 0x0000000112128810 */ /* 0x000fe40007ffe0ff */
[----:B------:R-:W-:Y:S02]  /*1480*/  ISETP.NE.AND P0, PT, RZ, c[0x0][0x214], PT ;  /* 0x00008500ff007a0c */ /* 0x000fe40003f05270 */
[----:B------:R-:W-:Y:S02]  /*1490*/  ISETP.GE.U32.AND P2, PT, R8, R17, PT ;  /* 0x000000110800720c */ /* 0x000fe40003f46070 */
[----:B------:R-:W-:-:S04]  /*14a0*/  IABS R8, c[0x0][0x1c0] ;  /* 0x0000700000087a13 */ /* 0x000fc80000000000 */
[----:B------:R-:W0:Y:S07]  /*14b0*/  I2F.U32.RP R17, R8 ;  /* 0x0000000800117306 */ /* 0x000e2e0000209000 */
[----:B------:R-:W-:-:S05]  /*14c0*/  @P2 IADD3 R18, R18, 0x1, RZ ;  /* 0x0000000112122810 */ /* 0x000fca0007ffe0ff */
[----:B------:R-:W-:Y:S01]  /*14d0*/  @!P1 IMAD.MOV R18, RZ, RZ, -R18 ;  /* 0x000000ffff129224 */ /* 0x000fe200078e0a12 */
[----:B------:R-:W-:Y:S01]  /*14e0*/  @!P0 LOP3.LUT R18, RZ, c[0x0][0x214], RZ, 0x33, !PT ;  /* 0x00008500ff128a12 */ /* 0x000fe200078e33ff */
[----:B0-----:R-:W0:Y:S04]  /*14f0*/  MUFU.RCP R19, R17 ;  /* 0x0000001100137308 */ /* 0x001e280000001000 */
[----:B------:R-:W-:-:S05]  /*1500*/  IMAD R3, R3, R18, RZ ;  /* 0x0000001203037224 */ /* 0x000fca00078e02ff */
[----:B------:R-:W-:-:S04]  /*1510*/  IABS R7, R3 ;  /* 0x0000000300077213 */ /* 0x000fc80000000000 */
[----:B------:R-:W1:Y:S01]  /*1520*/  I2F.RP R24, R7 ;  /* 0x0000000700187306 */ /* 0x000e620000209400 */
[----:B------:R-:W-:Y:S01]  /*1530*/  IMAD.IADD R6, R6, 0x1, R7 ;  /* 0x0000000106067824 */ /* 0x000fe200078e0207 */
[----:B0-----:R-:W-:-:S06]  /*1540*/  IADD3 R19, R19, 0xffffffe, RZ ;  /* 0x0ffffffe13137810 */ /* 0x001fcc0007ffe0ff */
[----:B------:R-:W0:Y:S08]  /*1550*/  F2I.FTZ.U32.TRUNC.NTZ R19, R19 ;  /* 0x0000001300137305 */ /* 0x000e30000021f000 */
[----:B-1----:R-:W1:Y:S01]  /*1560*/  MUFU.RCP R9, R24 ;  /* 0x0000001800097308 */ /* 0x002e620000001000 */
[----:B0-----:R-:W-:-:S04]  /*1570*/  IMAD.MOV R25, RZ, RZ, -R19 ;  /* 0x000000ffff197224 */ /* 0x001fc800078e0a13 */
[----:B------:R-:W-:Y:S01]  /*1580*/  IMAD R25, R25, R8, RZ ;  /* 0x0000000819197224 */ /* 0x000fe200078e02ff */
[----:B-1----:R-:W-:Y:S02]  /*1590*/  IADD3 R22, R9, 0xffffffe, RZ ;  /* 0x0ffffffe09167810 */ /* 0x002fe40007ffe0ff */
[----:B------:R-:W-:Y:S02]  /*15a0*/  IABS R24, R6 ;  /* 0x0000000600187213 */ /* 0x000fe40000000000 */
[----:B------:R-:W0:Y:S02]  /*15b0*/  F2I.FTZ.U32.TRUNC.NTZ R23, R22 ;  /* 0x0000001600177305 */ /* 0x000e24000021f000 */
[----:B0-----:R-:W-:Y:S02]  /*15c0*/  IMAD.MOV R18, RZ, RZ, -R23 ;  /* 0x000000ffff127224 */ /* 0x001fe400078e0a17 */
[----:B------:R-:W-:Y:S02]  /*15d0*/  IMAD.MOV.U32 R22, RZ, RZ, RZ ;  /* 0x000000ffff167224 */ /* 0x000fe400078e00ff */
[----:B------:R-:W-:-:S02]  /*15e0*/  IMAD R9, R18, R7, RZ ;  /* 0x0000000712097224 */ /* 0x000fc400078e02ff */
[----:B------:R-:W-:Y:S02]  /*15f0*/  IMAD.MOV.U32 R18, RZ, RZ, RZ ;  /* 0x000000ffff127224 */ /* 0x000fe400078e00ff */
[----:B------:R-:W-:Y:S01]  /*1600*/  IMAD.HI.U32 R9, R23, R9, R22 ;  /* 0x0000000917097227 */ /* 0x000fe200078e0016 */
[----:B------:R-:W-:-:S03]  /*1610*/  IABS R22, R3 ;  /* 0x0000000300167213 */ /* 0x000fc60000000000 */
[----:B------:R-:W-:Y:S01]  /*1620*/  IMAD.HI.U32 R25, R19, R25, R18 ;  /* 0x0000001913197227 */ /* 0x000fe200078e0012 */
[----:B------:R-:W-:-:S03]  /*1630*/  IABS R19, c[0x0][0x1c0] ;  /* 0x0000700000137a13 */ /* 0x000fc60000000000 */
[----:B------:R-:W-:Y:S02]  /*1640*/  IMAD.MOV R22, RZ, RZ, -R22 ;  /* 0x000000ffff167224 */ /* 0x000fe400078e0a16 */
[----:B------:R-:W-:Y:S02]  /*1650*/  IMAD.MOV R19, RZ, RZ, -R19 ;  /* 0x000000ffff137224 */ /* 0x000fe400078e0a13 */
[----:B------:R-:W-:-:S04]  /*1660*/  IMAD.HI.U32 R18, R25, R26, RZ ;  /* 0x0000001a19127227 */ /* 0x000fc800078e00ff */
[----:B------:R-:W-:-:S04]  /*1670*/  IMAD.HI.U32 R9, R9, R24, RZ ;  /* 0x0000001809097227 */ /* 0x000fc800078e00ff */
[----:B------:R-:W-:Y:S02]  /*1680*/  IMAD R17, R18, R19, R26 ;  /* 0x0000001312117224 */ /* 0x000fe400078e021a */
[--C-:B------:R-:W-:Y:S02]  /*1690*/  IMAD R22, R9, R22, R24.reuse ;  /* 0x0000001609167224 */ /* 0x100fe400078e0218 */
[----:B------:R-:W-:Y:S01]  /*16a0*/  IMAD.HI.U32 R25, R25, R24, RZ ;  /* 0x0000001819197227 */ /* 0x000fe200078e00ff */
[----:B------:R-:W-:Y:S02]  /*16b0*/  ISETP.GT.U32.AND P3, PT, R8, R17, PT ;  /* 0x000000110800720c */ /* 0x000fe40003f64070 */
[----:B------:R-:W-:Y:S01]  /*16c0*/  ISETP.GT.U32.AND P0, PT, R7, R22, PT ;  /* 0x000000160700720c */ /* 0x000fe20003f04070 */
[----:B------:R-:W-:-:S05]  /*16d0*/  IMAD R19, R25, R19, R24 ;  /* 0x0000001319137224 */ /* 0x000fca00078e0218 */
[----:B------:R-:W-:-:S05]  /*16e0*/  ISETP.GT.U32.AND P1, PT, R8, R19, PT ;  /* 0x000000130800720c */ /* 0x000fca0003f24070 */
[--C-:B------:R-:W-:Y:S01]  /*16f0*/  @!P3 IMAD.IADD R17, R17, 0x1, -R8.reuse ;  /* 0x000000011111b824 */ /* 0x100fe200078e0a08 */
[----:B------:R-:W-:Y:S01]  /*1700*/  @!P3 IADD3 R18, R18, 0x1, RZ ;  /* 0x000000011212b810 */ /* 0x000fe20007ffe0ff */
[----:B------:R-:W-:Y:S01]  /*1710*/  @!P0 IMAD.IADD R22, R22, 0x1, -R7 ;  /* 0x0000000116168824 */ /* 0x000fe200078e0a07 */
[----:B------:R-:W-:Y:S02]  /*1720*/  @!P0 IADD3 R9, R9, 0x1, RZ ;  /* 0x0000000109098810 */ /* 0x000fe40007ffe0ff */
[----:B------:R-:W-:Y:S02]  /*1730*/  ISETP.GE.U32.AND P6, PT, R17, R8, PT ;  /* 0x000000081100720c */ /* 0x000fe40003fc6070 */
[----:B------:R-:W0:Y:S01]  /*1740*/  S2R R17, SR_TID.X ;  /* 0x0000000000117919 */ /* 0x000e220000002100 */
[-C--:B------:R-:W-:Y:S01]  /*1750*/  ISETP.GE.U32.AND P2, PT, R22, R7.reuse, PT ;  /* 0x000000071600720c */ /* 0x080fe20003f46070 */
[----:B------:R-:W-:Y:S01]  /*1760*/  @!P1 IMAD.IADD R19, R19, 0x1, -R8 ;  /* 0x0000000113139824 */ /* 0x000fe200078e0a08 */
[----:B------:R-:W-:-:S02]  /*1770*/  LOP3.LUT R22, R6, R7, RZ, 0x3c, !PT ;  /* 0x0000000706167212 */ /* 0x000fc400078e3cff */
[----:B------:R-:W-:Y:S02]  /*1780*/  ISETP.GE.AND P0, PT, R4, RZ, PT ;  /* 0x000000ff0400720c */ /* 0x000fe40003f06270 */
[----:B------:R-:W-:Y:S02]  /*1790*/  ISETP.GE.AND P4, PT, R22, RZ, PT ;  /* 0x000000ff1600720c */ /* 0x000fe40003f86270 */
[----:B------:R-:W-:Y:S02]  /*17a0*/  ISETP.GT.AND P3, PT, R2, RZ, PT ;  /* 0x000000ff0200720c */ /* 0x000fe40003f64270 */
[----:B------:R-:W-:Y:S02]  /*17b0*/  @P6 IADD3 R18, R18, 0x1, RZ ;  /* 0x0000000112126810 */ /* 0x000fe40007ffe0ff */
[----:B------:R-:W-:Y:S02]  /*17c0*/  ISETP.NE.AND P6, PT, R3, RZ, PT ;  /* 0x000000ff0300720c */ /* 0x000fe40003fc5270 */
[----:B------:R-:W-:-:S02]  /*17d0*/  @P2 IADD3 R9, R9, 0x1, RZ ;  /* 0x0000000109092810 */ /* 0x000fc40007ffe0ff */
[----:B------:R-:W-:Y:S01]  /*17e0*/  ISETP.GE.U32.AND P5, PT, R19, R8, PT ;  /* 0x000000081300720c */ /* 0x000fe20003fa6070 */
[----:B------:R-:W-:Y:S01]  /*17f0*/  IMAD.MOV.U32 R19, RZ, RZ, c[0x0][0x214] ;  /* 0x00008500ff137624 */ /* 0x000fe200078e00ff */
[----:B------:R-:W-:Y:S01]  /*1800*/  LOP3.LUT R6, R6, c[0x0][0x1c0], RZ, 0x3c, !PT ;  /* 0x0000700006067a12 */ /* 0x000fe200078e3cff */
[----:B------:R-:W-:Y:S01]  /*1810*/  @!P4 IMAD.MOV R9, RZ, RZ, -R9 ;  /* 0x000000ffff09c224 */ /* 0x000fe200078e0a09 */
[----:B------:R-:W-:Y:S01]  /*1820*/  @!P1 IADD3 R25, R25, 0x1, RZ ;  /* 0x0000000119199810 */ /* 0x000fe20007ffe0ff */
[----:B------:R-:W-:Y:S01]  /*1830*/  @!P0 IMAD.MOV R18, RZ, RZ, -R18 ;  /* 0x000000ffff128224 */ /* 0x000fe200078e0a12 */
[----:B------:R-:W-:Y:S02]  /*1840*/  ISETP.GE.AND P2, PT, R6, RZ, PT ;  /* 0x000000ff0600720c */ /* 0x000fe40003f46270 */
[----:B------:R-:W-:Y:S02]  /*1850*/  ISETP.NE.AND P4, PT, RZ, c[0x0][0x1c0], PT ;  /* 0x00007000ff007a0c */ /* 0x000fe40003f85270 */
[----:B------:R-:W-:-:S02]  /*1860*/  LOP3.LUT R6, RZ, c[0x0][0x1c0], RZ, 0x33, !PT ;  /* 0x00007000ff067a12 */ /* 0x000fc400078e33ff */
[----:B------:R-:W-:Y:S02]  /*1870*/  SHF.R.S32.HI R8, RZ, 0x1f, R2 ;  /* 0x0000001fff087819 */ /* 0x000fe40000011402 */
[----:B------:R-:W-:Y:S02]  /*1880*/  ISETP.NE.AND P1, PT, RZ, UR4, PT ;  /* 0x00000004ff007c0c */ /* 0x000fe4000bf25270 */
[----:B0-----:R-:W-:Y:S02]  /*1890*/  SHF.R.S32.HI R4, RZ, 0x1f, R17 ;  /* 0x0000001fff047819 */ /* 0x001fe40000011411 */
[----:B------:R-:W-:Y:S01]  /*18a0*/  LEA.HI.SX32 R22, R2, 0x1, 0x1 ;  /* 0x0000000102167811 */ /* 0x000fe200078f0aff */
[----:B------:R-:W-:Y:S01]  /*18b0*/  @!P3 IMAD.MOV R22, RZ, RZ, R8 ;  /* 0x000000ffff16b224 */ /* 0x000fe200078e0208 */
[----:B------:R-:W-:Y:S02]  /*18c0*/  SEL R19, R19, 0x1, !P1 ;  /* 0x0000000113137807 */ /* 0x000fe40004800000 */
[----:B------:R-:W-:-:S02]  /*18d0*/  SEL R18, R6, R18, !P4 ;  /* 0x0000001206127207 */ /* 0x000fc40006000000 */
[----:B------:R-:W-:Y:S02]  /*18e0*/  @!P6 LOP3.LUT R9, RZ, R7, RZ, 0x33, !PT ;  /* 0x00000007ff09e212 */ /* 0x000fe400078e33ff */
[----:B------:R-:W-:Y:S01]  /*18f0*/  LEA.HI R8, R4, R17, RZ, 0x3 ;  /* 0x0000001104087211 */ /* 0x000fe200078f18ff */
[----:B------:R-:W-:Y:S01]  /*1900*/  IMAD R7, R18, R19, RZ ;  /* 0x0000001312077224 */ /* 0x000fe200078e02ff */
[----:B------:R-:W-:Y:S02]  /*1910*/  @P5 IADD3 R25, R25, 0x1, RZ ;  /* 0x0000000119195810 */ /* 0x000fe40007ffe0ff */
[----:B------:R-:W-:Y:S01]  /*1920*/  ISETP.LT.U32.AND P0, PT, R20, R9, PT ;  /* 0x000000091400720c */ /* 0x000fe20003f01070 */
[----:B------:R-:W-:Y:S01]  /*1930*/  IMAD R7, R22, R7, RZ ;  /* 0x0000000716077224 */ /* 0x000fe200078e02ff */
[----:B------:R-:W-:Y:S01]  /*1940*/  SHF.R.S32.HI R23, RZ, 0x1f, R9 ;  /* 0x0000001fff177819 */ /* 0x000fe20000011409 */
[----:B------:R-:W-:Y:S01]  /*1950*/  @!P2 IMAD.MOV R25, RZ, RZ, -R25 ;  /* 0x000000ffff19a224 */ /* 0x000fe200078e0a19 */
[----:B------:R-:W-:-:S02]  /*1960*/  SHF.R.S32.HI R18, RZ, 0x3, R8 ;  /* 0x00000003ff127819 */ /* 0x000fc40000011408 */
[C---:B------:R-:W-:Y:S02]  /*1970*/  ISETP.LT.AND.EX P2, PT, R21.reuse, R23, PT, P0 ;  /* 0x000000171500720c */ /* 0x040fe40003f41300 */
[----:B------:R-:W-:Y:S02]  /*1980*/  ISETP.GE.AND P0, PT, R18, c[0x0][0x314], PT ;  /* 0x0000c50012007a0c */ /* 0x000fe40003f06270 */
[----:B------:R-:W-:Y:S02]  /*1990*/  LOP3.LUT R22, R8, 0xfffffff8, RZ, 0xc0, !PT ;  /* 0xfffffff808167812 */ /* 0x000fe400078ec0ff */
[----:B------:R-:W-:Y:S01]  /*19a0*/  SEL R9, R20, R9, P2 ;  /* 0x0000000914097207 */ /* 0x000fe20001000000 */
[----:B------:R-:W-:Y:S01]  /*19b0*/  IMAD.MOV.U32 R20, RZ, RZ, -0x800000 ;  /* 0xff800000ff147424 */ /* 0x000fe200078e00ff */
[----:B------:R-:W-:Y:S01]  /*19c0*/  SEL R8, R21, R23, P2 ;  /* 0x0000001715087207 */ /* 0x000fe20001000000 */
[----:B------:R-:W-:Y:S01]  /*19d0*/  IMAD.IADD R23, R17, 0x1, -R22 ;  /* 0x0000000111177824 */ /* 0x000fe200078e0a16 */
[----:B------:R-:W-:-:S05]  /*19e0*/  SEL R6, R6, R25, !P4 ;  /* 0x0000001906067207 */ /* 0x000fca0006000000 */
[----:B------:R-:W-:Y:S05]  /*19f0*/  @P0 BRA `(.L_x_153) ;  /* 0x0000010000000947 */ /* 0x000fea0003800000 */
[----:B------:R-:W-:Y:S02]  /*1a00*/  IADD3 R22, P2, R15, -UR8, RZ ;  /* 0x800000080f167c10 */ /* 0x000fe4000ff5e0ff */
[----:B------:R-:W-:Y:S02]  /*1a10*/  SHF.R.S32.HI R21, RZ, 0x1f, R23 ;  /* 0x0000001fff157819 */ /* 0x000fe40000011417 */
[----:B------:R-:W-:Y:S02]  /*1a20*/  ISETP.GT.U32.AND P0, PT, R22, R23, PT ;  /* 0x000000171600720c */ /* 0x000fe40003f04070 */
[----:B------:R-:W-:-:S04]  /*1a30*/  IADD3.X R22, R5, ~UR7, RZ, P2, !PT ;  /* 0x8000000705167c10 */ /* 0x000fc800097fe4ff */
[----:B------:R-:W-:-:S13]  /*1a40*/  ISETP.GT.AND.EX P0, PT, R22, R21, PT, P0 ;  /* 0x000000151600720c */ /* 0x000fda0003f04300 */
[----:B------:R-:W-:Y:S05]  /*1a50*/  @!P0 BRA `(.L_x_153) ;  /* 0x000000a000008947 */ /* 0x000fea0003800000 */
[----:B------:R-:W-:Y:S01]  /*1a60*/  IADD3 R24, P0, R23, UR8, RZ ;  /* 0x0000000817187c10 */ /* 0x000fe2000ff1e0ff */
[----:B------:R-:W-:Y:S01]  /*1a70*/  IMAD R20, R5, R18, RZ ;  /* 0x0000001205147224 */ /* 0x000fe200078e02ff */
[----:B------:R-:W-:Y:S02]  /*1a80*/  SHF.R.S32.HI R22, RZ, 0x1f, R18 ;  /* 0x0000001fff167819 */ /* 0x000fe40000011412 */
[----:B------:R-:W-:-:S03]  /*1a90*/  IADD3.X R25, R21, UR7, RZ, P0, !PT ;  /* 0x0000000715197c10 */ /* 0x000fc600087fe4ff */
[C---:B------:R-:W-:Y:S02]  /*1aa0*/  IMAD R20, R15.reuse, R22, R20 ;  /* 0x000000160f147224 */ /* 0x040fe400078e0214 */
[----:B------:R-:W-:-:S04]  /*1ab0*/  IMAD.WIDE.U32 R24, R15, R18, R24 ;  /* 0x000000120f187225 */ /* 0x000fc800078e0018 */
[----:B------:R-:W-:Y:S01]  /*1ac0*/  IMAD.IADD R20, R25, 0x1, R20 ;  /* 0x0000000119147824 */ /* 0x000fe200078e0214 */
[----:B------:R-:W-:-:S04]  /*1ad0*/  LEA R26, P0, R24, c[0x0][0x208], 0x2 ;  /* 0x00008200181a7a11 */ /* 0x000fc800078010ff */
[----:B------:R-:W-:-:S05]  /*1ae0*/  LEA.HI.X R27, R24, c[0x0][0x20c], R20, 0x2, P0 ;  /* 0x00008300181b7a11 */ /* 0x000fca00000f1414 */
[----:B------:R0:W5:Y:S04]  /*1af0*/  LDG.E R20, [R26.64] ;  /* 0x0000000a1a147981 */ /* 0x000168000c1e1900 */
.L_x_153:
[----:B------:R-:W-:Y:S05]  /*1b00*/  BSYNC B0 ;  /* 0x0000000000007941 */ /* 0x000fea0003800000 */
.L_x_152:
[C---:B------:R-:W-:Y:S01]  /*1b10*/  ISETP.GT.AND P0, PT, R17.reuse, 0x7f, PT ;  /* 0x0000007f1100780c */ /* 0x040fe20003f04270 */
[----:B------:R-:W-:Y:S01]  /*1b20*/  IMAD.MOV.U32 R29, RZ, RZ, -0x800000 ;  /* 0xff800000ff1d7424 */ /* 0x000fe200078e00ff */
[----:B------:R-:W-:Y:S01]  /*1b30*/  LOP3.LUT P2, RZ, R17, 0xf, RZ, 0xc0, !PT ;  /* 0x0000000f11ff7812 */ /* 0x000fe2000784c0ff */
[----:B------:R-:W-:Y:S01]  /*1b40*/  IMAD R19, R6, R19, RZ ;  /* 0x0000001306137224 */ /* 0x000fe200078e02ff */
[----:B------:R-:W-:Y:S01]  /*1b50*/  ISETP.GT.AND P3, PT, R3, RZ, PT ;  /* 0x000000ff0300720c */ /* 0x000fe20003f64270 */
[----:B------:R-:W-:Y:S01]  /*1b60*/  BSSY B1, `(.L_x_154) ;  /* 0x00001f0000017945 */ /* 0x000fe20003800000 */
[----:B------:R-:W-:Y:S01]  /*1b70*/  ISETP.GT.OR P2, PT, R17, 0x7f, P2 ;  /* 0x0000007f1100780c */ /* 0x000fe20001744670 */
[----:B------:R-:W-:-:S06]  /*1b80*/  IMAD.MOV.U32 R28, RZ, RZ, 0x7f800000 ;  /* 0x7f800000ff1c7424 */ /* 0x000fcc00078e00ff */
[----:B------:R-:W-:Y:S01]  /*1b90*/  @!P0 IMAD R23, R18, 0x9, R23 ;  /* 0x0000000912178824 */ /* 0x000fe200078e0217 */
[----:B------:R-:W-:-:S04]  /*1ba0*/  @!P0 LEA.HI R21, R4, R17, RZ, 0x4 ;  /* 0x0000001104158211 */ /* 0x000fc800078f20ff */
[----:B-----5:R-:W-:Y:S01]  /*1bb0*/  @!P0 STS [R23.X4], R20 ;  /* 0x0000001417008388 */ /* 0x020fe20000004800 */
[----:B------:R-:W-:Y:S02]  /*1bc0*/  @!P0 LOP3.LUT R22, R21, 0xfffffff0, RZ, 0xc0, !PT ;  /* 0xfffffff015168812 */ /* 0x000fe400078ec0ff */
[----:B------:R-:W-:-:S03]  /*1bd0*/  @!P0 SHF.R.S32.HI R21, RZ, 0x4, R21 ;  /* 0x00000004ff158819 */ /* 0x000fc60000011415 */
[----:B------:R-:W-:-:S04]  /*1be0*/  @!P0 IMAD.IADD R22, R17, 0x1, -R22 ;  /* 0x0000000111168824 */ /* 0x000fc800078e0a16 */
[----:B------:R-:W-:Y:S01]  /*1bf0*/  @!P0 IMAD R21, R22, 0x9, R21 ;  /* 0x0000000916158824 */ /* 0x000fe200078e0215 */
[----:B------:R-:W-:Y:S06]  /*1c00*/  BAR.SYNC.DEFER_BLOCKING 0x0 ;  /* 0x0000000000007b1d */ /* 0x000fec0000010000 */
[----:B------:R-:W1:Y:S04]  /*1c10*/  @!P0 LDS R29, [R21.X4] ;  /* 0x00000000151d8984 */ /* 0x000e680000004800 */
[----:B-1----:R-:W1:Y:S02]  /*1c20*/  SHFL.BFLY PT, R18, R29, 0x8, 0x1f ;  /* 0x0d001f001d127f89 */ /* 0x002e6400000e0000 */
[----:B-1----:R-:W-:-:S05]  /*1c30*/  FMNMX.FTZ R25, R18, R29, !PT ;  /* 0x0000001d12197209 */ /* 0x002fca0007810000 */
[----:B------:R-:W1:Y:S02]  /*1c40*/  SHFL.BFLY PT, R24, R25, 0x4, 0x1f ;  /* 0x0c801f0019187f89 */ /* 0x000e6400000e0000 */
[----:B-1----:R-:W-:-:S05]  /*1c50*/  FMNMX.FTZ R24, R25, R24, !PT ;  /* 0x0000001819187209 */ /* 0x002fca0007810000 */
[----:B0-----:R-:W0:Y:S02]  /*1c60*/  SHFL.BFLY PT, R27, R24, 0x2, 0x1f ;  /* 0x0c401f00181b7f89 */ /* 0x001e2400000e0000 */
[----:B0-----:R-:W-:-:S05]  /*1c70*/  FMNMX.FTZ R27, R24, R27, !PT ;  /* 0x0000001b181b7209 */ /* 0x001fca0007810000 */
[----:B------:R-:W0:Y:S02]  /*1c80*/  SHFL.BFLY PT, R18, R27, 0x1, 0x1f ;  /* 0x0c201f001b127f89 */ /* 0x000e2400000e0000 */
[----:B0-----:R-:W-:-:S04]  /*1c90*/  FMNMX.FTZ R18, R27, R18, !PT ;  /* 0x000000121b127209 */ /* 0x001fc80007810000 */
[----:B------:R-:W-:-:S04]  /*1ca0*/  FSETP.NEU.FTZ.AND P0, PT, R18, -INF , PT ;  /* 0xff8000001200780b */ /* 0x000fc80003f1d000 */
[----:B------:R-:W-:-:S05]  /*1cb0*/  FSEL R18, R18, RZ, P0 ;  /* 0x000000ff12127208 */ /* 0x000fca0000000000 */
[----:B------:R-:W-:-:S04]  /*1cc0*/  FADD.FTZ R22, -R18, R29 ;  /* 0x0000001d12167221 */ /* 0x000fc80000010100 */
[----:B------:R-:W-:-:S06]  /*1cd0*/  FMUL.FTZ R22, R22, 1.4426950216293334961 ;  /* 0x3fb8aa3b16167820 */ /* 0x000fcc0000410000 */
[----:B------:R-:W0:Y:S02]  /*1ce0*/  MUFU.EX2 R22, R22 ;  /* 0x0000001600167308 */ /* 0x000e240000000800 */
[----:B0-----:R-:W0:Y:S02]  /*1cf0*/  SHFL.BFLY PT, R25, R22, 0x8, 0x1f ;  /* 0x0d001f0016197f89 */ /* 0x001e2400000e0000 */
[----:B0-----:R-:W-:Y:S01]  /*1d00*/  FADD.FTZ R25, R22, R25 ;  /* 0x0000001916197221 */ /* 0x001fe20000010000 */
[----:B------:R-:W-:-:S04]  /*1d10*/  SHF.R.S32.HI R22, RZ, 0x1f, R3 ;  /* 0x0000001fff167819 */ /* 0x000fc80000011403 */
[----:B------:R-:W0:Y:S02]  /*1d20*/  SHFL.BFLY PT, R24, R25, 0x4, 0x1f ;  /* 0x0c801f0019187f89 */ /* 0x000e2400000e0000 */
[----:B0-----:R-:W-:-:S05]  /*1d30*/  FADD.FTZ R24, R25, R24 ;  /* 0x0000001819187221 */ /* 0x001fca0000010000 */
[----:B------:R-:W0:Y:S02]  /*1d40*/  SHFL.BFLY PT, R23, R24, 0x2, 0x1f ;  /* 0x0c401f0018177f89 */ /* 0x000e2400000e0000 */
[----:B0-----:R-:W-:-:S05]  /*1d50*/  FADD.FTZ R23, R24, R23 ;  /* 0x0000001718177221 */ /* 0x001fca0000010000 */
[----:B------:R-:W0:Y:S02]  /*1d60*/  SHFL.BFLY PT, R20, R23, 0x1, 0x1f ;  /* 0x0c201f0017147f89 */ /* 0x000e2400000e0000 */
[----:B0-----:R-:W-:Y:S01]  /*1d70*/  FADD.FTZ R21, R23, R20 ;  /* 0x0000001417157221 */ /* 0x001fe20000010000 */
[----:B------:R-:W-:Y:S01]  /*1d80*/  LEA.HI.SX32 R20, R3, 0x1, 0x1 ;  /* 0x0000000103147811 */ /* 0x000fe200078f0aff */
[----:B------:R-:W-:-:S03]  /*1d90*/  @!P3 IMAD.MOV R20, RZ, RZ, R22 ;  /* 0x000000ffff14b224 */ /* 0x000fc600078e0216 */
[----:B------:R-:W-:Y:S01]  /*1da0*/  FSETP.NE.FTZ.AND P0, PT, R21, RZ, PT ;  /* 0x000000ff1500720b */ /* 0x000fe20003f15000 */
[----:B------:R-:W-:-:S12]  /*1db0*/  IMAD R6, R19, R20, RZ ;  /* 0x0000001413067224 */ /* 0x000fd800078e02ff */
[----:B------:R-:W0:Y:S02]  /*1dc0*/  @P0 MUFU.LG2 R21, R21 ;  /* 0x0000001500150308 */ /* 0x000e240000000c00 */
[----:B0-----:R-:W-:Y:S01]  /*1dd0*/  @P0 FFMA.FTZ R28, R21, 0.69314718246459960938, R18 ;  /* 0x3f317218151c0823 */ /* 0x001fe20000010012 */
[----:B------:R-:W-:Y:S05]  /*1de0*/  @P2 BRA `(.L_x_155) ;  /* 0x00001c7000002947 */ /* 0x000fea0003800000 */
[----:B------:R-:W-:Y:S01]  /*1df0*/  ULDC.U8 UR4, c[0x0][0x328] ;  /* 0x0000ca0000047ab9 */ /* 0x000fe20000000000 */
[----:B------:R-:W-:Y:S02]  /*1e00*/  LEA.HI R4, R4, R17, RZ, 0x4 ;  /* 0x0000001104047211 */ /* 0x000fe400078f20ff */
[----:B------:R-:W-:Y:S02]  /*1e10*/  ISETP.NE.AND P2, PT, RZ, UR4, PT ;  /* 0x00000004ff007c0c */ /* 0x000fe4000bf45270 */
[----:B------:R-:W-:-:S04]  /*1e20*/  SHF.R.S32.HI R4, RZ, 0x4, R4 ;  /* 0x00000004ff047819 */ /* 0x000fc80000011404 */
[----:B------:R-:W-:-:S04]  /*1e30*/  IADD3 R36, P0, R4, UR8, RZ ;  /* 0x0000000804247c10 */ /* 0x000fc8000ff1e0ff */
[----:B------:R-:W-:-:S03]  /*1e40*/  LEA.HI.X.SX32 R37, R4, UR7, 0x1, P0 ;  /* 0x0000000704257c11 */ /* 0x000fc600080f0eff */
        /* <DEDUP_REMOVED lines=43> */
.L_x_158:
        /* <DEDUP_REMOVED lines=22> */
.L_x_159:
[----:B------:R-:W-:Y:S05]  /*2260*/  BSYNC B0 ;  /* 0x0000000000007941 */ /* 0x000fea0003800000 */
.L_x_157:
[----:B------:R-:W-:Y:S01]  /*2270*/  LOP3.LUT R19, R17, R0, RZ, 0xfc, !PT ;  /* 0x0000000011137212 */ /* 0x000fe200078efcff */
[----:B------:R-:W-:Y:S03]  /*2280*/  BSSY B0, `(.L_x_160) ;  /* 0x0000028000007945 */ /* 0x000fe60003800000 */
[----:B------:R-:W-:-:S13]  /*2290*/  ISETP.NE.U32.AND P0, PT, R19, RZ, PT ;  /* 0x000000ff1300720c */ /* 0x000fda0003f05070 */
[----:B------:R-:W-:Y:S05]  /*22a0*/  @!P0 BRA `(.L_x_161) ;  /* 0x000000f000008947 */ /* 0x000fea0003800000 */
[----:B------:R-:W-:Y:S01]  /*22b0*/  IMAD.MOV.U32 R24, RZ, RZ, R30 ;  /* 0x000000ffff187224 */ /* 0x000fe200078e001e */
[----:B------:R-:W-:Y:S02]  /*22c0*/  MOV R23, R0 ;  /* 0x0000000000177202 */ /* 0x000fe40000000f00 */
[----:B------:R-:W-:Y:S02]  /*22d0*/  MOV R22, 0x22f0 ;  /* 0x000022f000167802 */ /* 0x000fe40000000f00 */
[----:B------:R-:W-:Y:S05]  /*22e0*/  CALL.REL.NOINC `($__internal_3_$__cuda_sm20_div_s64) ;  /* 0x0000231000007944 */ /* 0x000fea0003c00000 */
        /* <DEDUP_REMOVED lines=11> */
.L_x_161:
        /* <DEDUP_REMOVED lines=22> */
.L_x_162:
[----:B------:R-:W-:Y:S05]  /*2500*/  BSYNC B0 ;  /* 0x0000000000007941 */ /* 0x000fea0003800000 */
.L_x_160:
        /* <DEDUP_REMOVED lines=11> */
[----:B------:R-:W-:Y:S05]  /*25c0*/  CALL.REL.NOINC `($__internal_3_$__cuda_sm20_div_s64) ;  /* 0x0000203000007944 */ /* 0x000fea0003c00000 */
[----:B------:R-:W-:-:S04]  /*25d0*/  IADD3 R17, P0, RZ, -R20, RZ ;  /* 0x80000014ff117210 */ /* 0x000fc80007f1e0ff */
[----:B------:R-:W-:Y:S01]  /*25e0*/  IADD3.X R18, RZ, ~R21, RZ, P0, !PT ;  /* 0x80000015ff127210 */ /* 0x000fe200007fe4ff */
[----:B------:R-:W-:-:S04]  /*25f0*/  IMAD.WIDE.U32 R36, R5, R17, R36 ;  /* 0x0000001105247225 */ /* 0x000fc800078e0024 */
[----:B------:R-:W-:-:S04]  /*2600*/  IMAD R18, R18, R5, RZ ;  /* 0x0000000512127224 */ /* 0x000fc800078e02ff */
[----:B------:R-:W-:-:S05]  /*2610*/  IMAD R4, R4, R17, R18 ;  /* 0x0000001104047224 */ /* 0x000fca00078e0212 */
[----:B------:R-:W-:Y:S01]  /*2620*/  IADD3 R4, R37, R4, RZ ;  /* 0x0000000425047210 */ /* 0x000fe20007ffe0ff */
[----:B------:R-:W-:Y:S05]  /*2630*/  BRA `(.L_x_165) ;  /* 0x0000016000007947 */ /* 0x000fea0003800000 */
.L_x_164:
        /* <DEDUP_REMOVED lines=22> */
.L_x_165:
[----:B------:R-:W-:Y:S05]  /*27a0*/  BSYNC B0 ;  /* 0x0000000000007941 */ /* 0x000fea0003800000 */
.L_x_163:
        /* <DEDUP_REMOVED lines=38> */
[----:B------:R-:W-:Y:S05]  /*2a10*/  CALL.REL.NOINC `($__internal_3_$__cuda_sm20_div_s64) ;  /* 0x00001be000007944 */ /* 0x000fea0003c00000 */
        /* <DEDUP_REMOVED lines=12> */
.L_x_167:
        /* <DEDUP_REMOVED lines=23> */
.L_x_168:
[----:B------:R-:W-:Y:S05]  /*2c50*/  BSYNC B0 ;  /* 0x0000000000007941 */ /* 0x000fea0003800000 */
.L_x_166:
        /* <DEDUP_REMOVED lines=19> */
.L_x_170:
        /* <DEDUP_REMOVED lines=22> */
.L_x_171:
[----:B------:R-:W-:Y:S05]  /*2ef0*/  BSYNC B0 ;  /* 0x0000000000007941 */ /* 0x000fea0003800000 */
.L_x_169:
        /* <DEDUP_REMOVED lines=10> */
[----:B------:R-:W-:Y:S02]  /*2fa0*/  IADD3 R17, P0, RZ, -R20, RZ ;  /* 0x80000014ff117210 */ /* 0x000fe40007f1e0ff */
[----:B------:R-:W-:Y:S02]  /*2fb0*/  MOV R22, R42 ;  /* 0x0000002a00167202 */ /* 0x000fe40000000f00 */
[----:B------:R-:W-:Y:S02]  /*2fc0*/  IADD3.X R18, RZ, ~R21, RZ, P0, !PT ;  /* 0x80000015ff127210 */ /* 0x000fe400007fe4ff */
[----:B------:R-:W-:-:S03]  /*2fd0*/  MOV R23, R43 ;  /* 0x0000002b00177202 */ /* 0x000fc60000000f00 */
[----:B------:R-:W-:Y:S02]  /*2fe0*/  IMAD R18, R18, R13, RZ ;  /* 0x0000000d12127224 */ /* 0x000fe400078e02ff */
[----:B------:R-:W-:-:S04]  /*2ff0*/  IMAD.WIDE.U32 R22, R13, R17, R22 ;  /* 0x000000110d167225 */ /* 0x000fc800078e0016 */
[----:B------:R-:W-:Y:S01]  /*3000*/  IMAD R17, R12, R17, R18 ;  /* 0x000000110c117224 */ /* 0x000fe200078e0212 */
[----:B------:R-:W-:-:S04]  /*3010*/  MOV R13, R22 ;  /* 0x00000016000d7202 */ /* 0x000fc80000000f00 */
[----:B------:R-:W-:Y:S01]  /*3020*/  IADD3 R17, R23, R17, RZ ;  /* 0x0000001117117210 */ /* 0x000fe20007ffe0ff */
[----:B------:R-:W-:Y:S05]  /*3030*/  BRA `(.L_x_174) ;  /* 0x0000017000007947 */ /* 0x000fea0003800000 */
.L_x_173:
        /* <DEDUP_REMOVED lines=12> */
[----:B------:R-:W-:Y:S02]  /*3100*/  IMAD R18, R13, R17, R42 ;  /* 0x000000110d127224 */ /* 0x000fe400078e022a */
[----:B------:R-:W-:-:S03]  /*3110*/  IMAD.MOV.U32 R17, RZ, RZ, RZ ;  /* 0x000000ffff117224 */ /* 0x000fc600078e00ff */
        /* <DEDUP_REMOVED lines=9> */
.L_x_174:
[----:B------:R-:W-:Y:S05]  /*31b0*/  BSYNC B0 ;  /* 0x0000000000007941 */ /* 0x000fea0003800000 */
.L_x_172:
[----:B------:R-:W-:Y:S01]  /*31c0*/  SHF.R.S32.HI R19, RZ, 0x1f, R7 ;  /* 0x0000001fff137819 */ /* 0x000fe20000011407 */
[-C--:B------:R-:W-:Y:S01]  /*31d0*/  IMAD R12, R21, R7.reuse, RZ ;  /* 0x00000007150c7224 */ /* 0x080fe200078e02ff */
[----:B------:R-:W-:Y:S01]  /*31e0*/  SHF.R.S32.HI R18, RZ, 0x1f, R2 ;  /* 0x0000001fff127819 */ /* 0x000fe20000011402 */
[----:B------:R-:W-:Y:S01]  /*31f0*/  IMAD.WIDE.U32 R42, R20, R7, RZ ;  /* 0x00000007142a7225 */ /* 0x000fe200078e00ff */
[----:B------:R-:W-:Y:S03]  /*3200*/  BSSY B0, `(.L_x_175) ;  /* 0x0000039000007945 */ /* 0x000fe60003800000 */
[----:B------:R-:W-:Y:S01]  /*3210*/  IMAD R7, R19, R20, R12 ;  /* 0x0000001413077224 */ /* 0x000fe200078e020c */
[----:B------:R-:W-:Y:S01]  /*3220*/  LOP3.LUT R12, R41, R10, RZ, 0xfc, !PT ;  /* 0x0000000a290c7212 */ /* 0x000fe200078efcff */
[----:B------:R-:W-:Y:S02]  /*3230*/  IMAD R47, R25, c[0x0][0x214], RZ ;  /* 0x00008500192f7a24 */ /* 0x000fe400078e02ff */
[-C--:B------:R-:W-:Y:S01]  /*3240*/  IMAD R17, R17, R2.reuse, RZ ;  /* 0x0000000211117224 */ /* 0x080fe200078e02ff */
        /* <DEDUP_REMOVED lines=16> */
[----:B------:R-:W-:Y:S05]  /*3350*/  CALL.REL.NOINC `($__internal_3_$__cuda_sm20_div_s64) ;  /* 0x000012a000007944 */ /* 0x000fea0003c00000 */
        /* <DEDUP_REMOVED lines=12> */
.L_x_176:
        /* <DEDUP_REMOVED lines=23> */
.L_x_177:
[----:B------:R-:W-:Y:S05]  /*3590*/  BSYNC B0 ;  /* 0x0000000000007941 */ /* 0x000fea0003800000 */
.L_x_175:
        /* <DEDUP_REMOVED lines=29> */
.L_x_179:
        /* <DEDUP_REMOVED lines=23> */
.L_x_180:
[----:B------:R-:W-:Y:S05]  /*38e0*/  BSYNC B0 ;  /* 0x0000000000007941 */ /* 0x000fea0003800000 */
.L_x_178:
[----:B------:R-:W-:-:S04]  /*38f0*/  IADD3 R31, P1, P0, R36, R32, R30 ;  /* 0x00000020241f7210 */ /* 0x000fc8000783e01e */
[----:B------:R-:W-:Y:S02]  /*3900*/  IADD3 R31, P3, P2, R42, R31, R46 ;  /* 0x0000001f2a1f7210 */ /* 0x000fe40007a7e02e */
[----:B------:R-:W-:Y:S01]  /*3910*/  IADD3.X R0, R4, R5, R0, P1, P0 ;  /* 0x0000000504007210 */ /* 0x000fe20000fe0400 */
[----:B------:R-:W-:Y:S01]  /*3920*/  IMAD R5, R21, R6, RZ ;  /* 0x0000000615057224 */ /* 0x000fe200078e02ff */
[----:B------:R-:W-:Y:S02]  /*3930*/  IADD3 R44, P1, P0, R48, R31, R44 ;  /* 0x0000001f302c7210 */ /* 0x000fe4000783e02c */
[----:B------:R-:W-:Y:S02]  /*3940*/  IADD3.X R0, R7, R0, R2, P3, P2 ;  /* 0x0000000007007210 */ /* 0x000fe40001fe4402 */
[----:B------:R-:W-:Y:S02]  /*3950*/  SHF.R.S32.HI R2, RZ, 0x1f, R6 ;  /* 0x0000001fff027819 */ /* 0x000fe40000011406 */
[----:B------:R-:W-:-:S02]  /*3960*/  IADD3.X R45, R11, R0, R12, P1, P0 ;  /* 0x000000000b2d7210 */ /* 0x000fc40000fe040c */
[----:B------:R-:W-:Y:S01]  /*3970*/  SHF.R.S32.HI R0, RZ, 0x1f, R3 ;  /* 0x0000001fff007819 */ /* 0x000fe20000011403 */
[-C--:B------:R-:W-:Y:S02]  /*3980*/  IMAD R2, R2, R20.reuse, R5 ;  /* 0x0000001402027224 */ /* 0x080fe400078e0205 */
[----:B------:R-:W-:-:S04]  /*3990*/  IMAD.WIDE.U32 R44, R6, R20, R44 ;  /* 0x00000014062c7225 */ /* 0x000fc800078e002c */
[----:B------:R-:W-:Y:S02]  /*39a0*/  IMAD R5, R8, R3, RZ ;  /* 0x0000000308057224 */ /* 0x000fe400078e02ff */
        /* <DEDUP_REMOVED lines=8> */
.L_x_156:
[----:B------:R-:W-:-:S04]  /*3a30*/  LEA R2, P0, R36, c[0x0][0x200], 0x2 ;  /* 0x0000800024027a11 */ /* 0x000fc800078010ff */
[----:B------:R-:W-:-:S05]  /*3a40*/  LEA.HI.X R3, R36, c[0x0][0x204], R37, 0x2, P0 ;  /* 0x0000810024037a11 */ /* 0x000fca00000f1425 */
[----:B------:R0:W-:Y:S04]  /*3a50*/  STG.E [R2.64], R28 ;  /* 0x0000001c02007986 */ /* 0x0001e8000c10190a */
.L_x_155:
[----:B------:R-:W-:Y:S05]  /*3a60*/  BSYNC B1 ;  /* 0x0000000000017941 */ /* 0x000fea0003800000 */
.L_x_154:
[----:B0-----:R-:W0:Y:S01]  /*3a70*/  S2R R2, SR_TID.X ;  /* 0x0000000000027919 */ /* 0x001e220000002100 */
[----:B------:R-:W-:Y:S01]  /*3a80*/  IMAD.MOV.U32 R13, RZ, RZ, RZ ;  /* 0x000000ffff0d7224 */ /* 0x000fe200078e00ff */
[----:B------:R-:W-:Y:S01]  /*3a90*/  CS2R R10, SRZ ;  /* 0x00000000000a7805 */ /* 0x000fe2000001ff00 */
[----:B------:R-:W-:Y:S01]  /*3aa0*/  CS2R R8, SRZ ;  /* 0x0000000000087805 */ /* 0x000fe2000001ff00 */
[----:B------:R-:W-:Y:S01]  /*3ab0*/  CS2R R6, SRZ ;  /* 0x0000000000067805 */ /* 0x000fe2000001ff00 */
[----:B------:R-:W-:Y:S01]  /*3ac0*/  CS2R R4, SRZ ;  /* 0x0000000000047805 */ /* 0x000fe2000001ff00 */
[----:B0-----:R-:W-:-:S04]  /*3ad0*/  SHF.R.S32.HI R3, RZ, 0x1f, R2 ;  /* 0x0000001fff037819 */ /* 0x001fc80000011402 */
[----:B------:R-:W-:-:S04]  /*3ae0*/  LEA.HI R0, R3, R2, RZ, 0x4 ;  /* 0x0000000203007211 */ /* 0x000fc800078f20ff */
[----:B------:R-:W-:-:S05]  /*3af0*/  LOP3.LUT R35, R0, 0xfffffff0, RZ, 0xc0, !PT ;  /* 0xfffffff000237812 */ /* 0x000fca00078ec0ff */
[----:B------:R-:W-:-:S05]  /*3b00*/  IMAD.IADD R35, R2, 0x1, -R35 ;  /* 0x0000000102237824 */ /* 0x000fca00078e0a23 */
[----:B------:R-:W-:-:S04]  /*3b10*/  ISETP.GE.AND P0, PT, R35, c[0x0][0x314], PT ;  /* 0x0000c50023007a0c */ /* 0x000fc80003f06270 */
[----:B------:R-:W-:-:S13]  /*3b20*/  ISETP.LT.AND P0, PT, R2, 0x80, !P0 ;  /* 0x000000800200780c */ /* 0x000fda0004701270 */
[----:B------:R-:W-:Y:S01]  /*3b30*/  @P0 FADD.FTZ R3, -R28, R29 ;  /* 0x0000001d1c030221 */ /* 0x000fe20000010100 */
[----:B------:R-:W-:Y:S01]  /*3b40*/  SHF.R.S32.HI R28, RZ, 0x4, R0 ;  /* 0x00000004ff1c7819 */ /* 0x000fe20000011400 */
[----:B------:R-:W-:Y:S02]  /*3b50*/  IMAD.MOV.U32 R0, RZ, RZ, c[0x0][0x314] ;  /* 0x0000c500ff007624 */ /* 0x000fe400078e00ff */
[----:B------:R-:W-:Y:S02]  /*3b60*/  @P0 FMUL.FTZ R3, R3, 1.4426950216293334961 ;  /* 0x3fb8aa3b03030820 */ /* 0x000fe40000410000 */
[C---:B------:R-:W-:Y:S02]  /*3b70*/  @P0 IMAD R2, R35.reuse, 0x9, R28 ;  /* 0x0000000923020824 */ /* 0x040fe400078e021c */
[----:B------:R-:W-:Y:S02]  /*3b80*/  IMAD.SHL.U32 R35, R35, 0x4, RZ ;  /* 0x0000000423237824 */ /* 0x000fe400078e00ff */
[----:B------:R-:W0:Y:S03]  /*3b90*/  @P0 MUFU.EX2 R3, R3 ;  /* 0x0000000300030308 */ /* 0x000e260000000800 */
[----:B------:R-:W-:-:S02]  /*3ba0*/  IADD3 R34, R35, 0x40, RZ ;  /* 0x0000004023227810 */ /* 0x000fc40007ffe0ff */
[----:B------:R-:W-:Y:S01]  /*3bb0*/  IADD3 R33, R35, 0x80, RZ ;  /* 0x0000008023217810 */ /* 0x000fe20007ffe0ff */
[----:B0-----:R0:W-:Y:S04]  /*3bc0*/  @P0 STS [R2.X4], R3 ;  /* 0x0000000302000388 */ /* 0x0011e80000004800 */
[----:B------:R-:W-:Y:S01]  /*3bd0*/  BAR.SYNC.DEFER_BLOCKING 0x0 ;  /* 0x0000000000007b1d */ /* 0x000fe20000010000 */
[----:B------:R-:W-:Y:S01]  /*3be0*/  ISETP.GE.AND P0, PT, R0, 0x1, PT ;  /* 0x000000010000780c */ /* 0x000fe20003f06270 */
[----:B------:R-:W-:Y:S01]  /*3bf0*/  IMAD.MOV.U32 R0, RZ, RZ, RZ ;  /* 0x000000ffff007224 */ /* 0x000fe200078e00ff */
[----:B0-----:R-:W-:-:S11]  /*3c00*/  CS2R R2, SRZ ;  /* 0x0000000000027805 */ /* 0x001fd6000001ff00 */
        /* <DEDUP_REMOVED lines=24> */
.L_x_184:
        /* <DEDUP_REMOVED lines=15> */
.L_x_183:
[----:B------:R-:W-:Y:S05]  /*3e80*/  BSYNC B0 ;  /* 0x0000000000007941 */ /* 0x000fea0003800000 */
.L_x_182:
        /* <DEDUP_REMOVED lines=19> */
.L_x_181:
        /* <DEDUP_REMOVED lines=42> */
[-C--:B------:R-:W-:Y:S01]  /*4260*/  @!P1 LOP3.LUT R4, RZ, R5.reuse, RZ, 0x33, !PT ;  /* 0x00000005ff049212 */ /* 0x080fe200078e33ff */
[----:B0-----:R-:W-:Y:S02]  /*4270*/  IMAD.MOV R2, RZ, RZ, -R13 ;  /* 0x000000ffff027224 */ /* 0x001fe400078e0a0d */
[----:B------:R-:W-:Y:S02]  /*4280*/  IMAD.MOV.U32 R12, RZ, RZ, RZ ;  /* 0x000000ffff0c7224 */ /* 0x000fe400078e00ff */
[----:B------:R-:W-:Y:S02]  /*4290*/  IMAD R5, R4, R5, RZ ;  /* 0x0000000504057224 */ /* 0x000fe400078e02ff */
[----:B------:R-:W-:Y:S02]  /*42a0*/  IMAD R2, R2, R3, RZ ;  /* 0x0000000302027224 */ /* 0x000fe400078e02ff */
[----:B------:R-:W-:-:S02]  /*42b0*/  IMAD.IADD R10, R28, 0x1, -R5 ;  /* 0x000000011c0a7824 */ /* 0x000fc400078e0a05 */
        /* <DEDUP_REMOVED lines=29> */
[----:B------:R-:W-:Y:S02]  /*4490*/  IMAD R0, R0, c[0x0][0x1e8], RZ ;  /* 0x00007a0000007a24 */ /* 0x000fe400078e02ff */
[----:B------:R-:W-:Y:S02]  /*44a0*/  IMAD.IADD R13, R13, 0x1, R2 ;  /* 0x000000010d0d7824 */ /* 0x000fe400078e0202 */
        /* <DEDUP_REMOVED lines=21> */
        .weak           $__internal_3_$__cuda_sm20_div_s64
        .type           $__internal_3_$__cuda_sm20_div_s64,@function
        .size           $__internal_3_$__cuda_sm20_div_s64,(.L_x_7325 - $__internal_3_$__cuda_sm20_div_s64)
$__internal_3_$__cuda_sm20_div_s64:
        /* <DEDUP_REMOVED lines=29> */
[----:B------:R-:W-:-:S04]  /*47d0*/  IMAD.X R26, RZ, RZ, ~R26, P0 ;  /* 0x000000ffff1a7224 */ /* 0x000fc800000e0e1a */
[----:B------:R-:W-:-:S04]  /*47e0*/  IMAD.WIDE.U32 R34, P5, R35, R26, R34 ;  /* 0x0000001a23227225 */ /* 0x000fc800078a0022 */
[C---:B------:R-:W-:Y:S02]  /*47f0*/  IMAD R21, R27.reuse, R26, RZ ;  /* 0x0000001a1b157224 */ /* 0x040fe400078e02ff */
[----:B------:R-:W-:-:S04]  /*4800*/  IMAD.HI.U32 R20, P4, R27, R20, R34 ;  /* 0x000000141b147227 */ /* 0x000fc80007880022 */
[----:B------:R-:W-:Y:S01]  /*4810*/  IMAD.HI.U32 R19, R27, R26, RZ ;  /* 0x0000001a1b137227 */ /* 0x000fe200078e00ff */
[----:B------:R-:W-:Y:S02]  /*4820*/  IADD3 R21, P3, R21, R20, RZ ;  /* 0x0000001415157210 */ /* 0x000fe40007f7e0ff */
[-C--:B------:R-:W-:Y:S01]  /*4830*/  IADD3 R20, P0, RZ, -R18.reuse, RZ ;  /* 0x80000012ff147210 */ /* 0x080fe20007f1e0ff */
[----:B------:R-:W-:Y:S02]  /*4840*/  IMAD.X R27, R19, 0x1, R27, P5 ;  /* 0x00000001131b7824 */ /* 0x000fe400028e061b */
[----:B------:R-:W-:Y:S01]  /*4850*/  IMAD.MOV.U32 R35, RZ, RZ, RZ ;  /* 0x000000ffff237224 */ /* 0x000fe200078e00ff */
[----:B------:R-:W-:Y:S01]  /*4860*/  SEL R20, R20, R18, !P2 ;  /* 0x0000001214147207 */ /* 0x000fe20005000000 */
[----:B------:R-:W-:-:S04]  /*4870*/  IMAD.X R26, RZ, RZ, ~R17, P0 ;  /* 0x000000ffff1a7224 */ /* 0x000fc800000e0e11 */
        /* <DEDUP_REMOVED lines=14> */
[-C--:B------:R-:W-:Y:S01]  /*4960*/  IMAD R34, R26, R38.reuse, R21 ;  /* 0x000000261a227224 */ /* 0x080fe200078e0215 */
[----:B------:R-:W-:-:S03]  /*4970*/  IADD3 R21, P3, R20, -R38, RZ ;  /* 0x8000002614157210 */ /* 0x000fc60007f7e0ff */
[----:B------:R-:W-:Y:S01]  /*4980*/  IMAD.X R19, R19, 0x1, ~R34, P0 ;  /* 0x0000000113137824 */ /* 0x000fe200000e0e22 */
[----:B------:R-:W-:-:S04]  /*4990*/  IADD3 R34, P2, R27, 0x1, RZ ;  /* 0x000000011b227810 */ /* 0x000fc80007f5e0ff */
[----:B------:R-:W-:-:S04]  /*49a0*/  ISETP.GE.U32.AND.EX P4, PT, R19, R39, PT, P4 ;  /* 0x000000271300720c */ /* 0x000fc80003f86140 */
[----:B------:R-:W-:Y:S01]  /*49b0*/  SEL R21, R21, R20, P4 ;  /* 0x0000001415157207 */ /* 0x000fe20002000000 */
[----:B------:R-:W-:Y:S01]  /*49c0*/  IMAD.X R20, R19, 0x1, ~R39, P3 ;  /* 0x0000000113147824 */ /* 0x000fe200018e0e27 */
[----:B------:R-:W-:Y:S02]  /*49d0*/  SEL R34, R34, R27, P4 ;  /* 0x0000001b22227207 */ /* 0x000fe40002000000 */
[----:B------:R-:W-:Y:S01]  /*49e0*/  ISETP.GE.U32.AND P0, PT, R21, R38, PT ;  /* 0x000000261500720c */ /* 0x000fe20003f06070 */
[----:B------:R-:W-:Y:S01]  /*49f0*/  IMAD.X R21, RZ, RZ, R26, P2 ;  /* 0x000000ffff157224 */ /* 0x000fe200010e061a */
[----:B------:R-:W-:Y:S02]  /*4a00*/  SEL R19, R20, R19, P4 ;  /* 0x0000001314137207 */ /* 0x000fe40002000000 */
[----:B------:R-:W-:Y:S02]  /*4a10*/  IADD3 R27, P2, R34, 0x1, RZ ;  /* 0x00000001221b7810 */ /* 0x000fe40007f5e0ff */
[----:B------:R-:W-:Y:S01]  /*4a20*/  SEL R21, R21, R26, P4 ;  /* 0x0000001a15157207 */ /* 0x000fe20002000000 */
[----:B------:R-:W-:Y:S01]  /*4a30*/  IMAD.MOV.U32 R26, RZ, RZ, R22 ;  /* 0x000000ffff1a7224 */ /* 0x000fe200078e0016 */
[----:B------:R-:W-:-:S02]  /*4a40*/  ISETP.GE.U32.AND.EX P0, PT, R19, R39, PT, P0 ;  /* 0x000000271300720c */ /* 0x000fc40003f06100 */
[----:B------:R-:W-:Y:S02]  /*4a50*/  IADD3.X R20, RZ, R21, RZ, P2, !PT ;  /* 0x00000015ff147210 */ /* 0x000fe400017fe4ff */
[----:B------:R-:W-:Y:S02]  /*4a60*/  SEL R27, R27, R34, P0 ;  /* 0x000000221b1b7207 */ /* 0x000fe40000000000 */
[----:B------:R-:W-:Y:S02]  /*4a70*/  LOP3.LUT R19, R23, R17, RZ, 0x3c, !PT ;  /* 0x0000001117137212 */ /* 0x000fe400078e3cff */
[----:B------:R-:W-:Y:S02]  /*4a80*/  SEL R21, R20, R21, P0 ;  /* 0x0000001514157207 */ /* 0x000fe40000000000 */
[----:B------:R-:W-:Y:S02]  /*4a90*/  IADD3 R20, P2, RZ, -R27, RZ ;  /* 0x8000001bff147210 */ /* 0x000fe40007f5e0ff */
[----:B------:R-:W-:-:S02]  /*4aa0*/  ISETP.GE.AND P3, PT, R19, RZ, PT ;  /* 0x000000ff1300720c */ /* 0x000fc40003f66270 */
[----:B------:R-:W-:Y:S01]  /*4ab0*/  ISETP.NE.U32.AND P0, PT, R24, RZ, PT ;  /* 0x000000ff1800720c */ /* 0x000fe20003f05070 */
[----:B------:R-:W-:Y:S01]  /*4ac0*/  IMAD.X R24, RZ, RZ, ~R21, P2 ;  /* 0x000000ffff187224 */ /* 0x000fe200010e0e15 */
[----:B------:R-:W-:Y:S01]  /*4ad0*/  SEL R20, R20, R27, !P3 ;  /* 0x0000001b14147207 */ /* 0x000fe20005800000 */
[----:B------:R-:W-:Y:S01]  /*4ae0*/  IMAD.MOV.U32 R27, RZ, RZ, 0x0 ;  /* 0x00000000ff1b7424 */ /* 0x000fe200078e00ff */
[----:B------:R-:W-:Y:S02]  /*4af0*/  ISETP.NE.AND.EX P0, PT, R23, RZ, PT, P0 ;  /* 0x000000ff1700720c */ /* 0x000fe40003f05300 */
[----:B------:R-:W-:Y:S02]  /*4b00*/  SEL R24, R24, R21, !P3 ;  /* 0x0000001518187207 */ /* 0x000fe40005800000 */
[----:B------:R-:W-:Y:S02]  /*4b10*/  SEL R20, R20, 0xffffffff, P0 ;  /* 0xffffffff14147807 */ /* 0x000fe40000000000 */
[----:B------:R-:W-:Y:S01]  /*4b20*/  SEL R21, R24, 0xffffffff, P0 ;  /* 0xffffffff18157807 */ /* 0x000fe20000000000 */
[----:B------:R-:W-:Y:S06]  /*4b30*/  RET.REL.NODEC R26 `(_ZN5flash32flash_fwd_splitkv_combine_kernelI23Flash_fwd_kernel_traitsILi192ELi64ELi64ELi4ELb0ELb0EN7cutlass6half_tE19Flash_kernel_traitsILi192ELi64ELi64ELi4ES3_EELi8ELi4ELb0EEEvNS_16Flash_fwd_paramsE) ;  /* 0xffffb4c01a007950 */ /* 0x000fec0003c3ffff */
.L_x_185:
        /* <DEDUP_REMOVED lines=12> */
.L_x_7325:


//--------------------- .text._ZN5flash32flash_fwd_splitkv_combine_kernelI23Flash_fwd_kernel_traitsILi192ELi64ELi64ELi4ELb0ELb0EN7cutlass6half_tE19Flash_kernel_traitsILi192ELi64ELi64ELi4ES3_EELi8ELi3ELb0EEEvNS_16Flash_fwd_paramsE --------------------------
	.section	.text._ZN5flash32flash_fwd_splitkv_combine_kernelI23Flash_fwd_kernel_traitsILi192ELi64ELi64ELi4ELb0ELb0EN7cutlass6half_tE19Flash_kernel_traitsILi192ELi64ELi64ELi4ES3_EELi8ELi3ELb0EEEvNS_16Flash_fwd_paramsE,"ax",@progbits
	.sectioninfo	@"SHI_REGISTERS=54"
	.align	128
        .global         _ZN5flash32flash_fwd_splitkv_combine_kernelI23Flash_fwd_kernel_traitsILi192ELi64ELi64ELi4ELb0ELb0EN7cutlass6half_tE19Flash_kernel_traitsILi192ELi64ELi64ELi4ES3_EELi8ELi3ELb0EEEvNS_16Flash_fwd_paramsE
        .type           _ZN5flash32flash_fwd_splitkv_combine_kernelI23Flash_fwd_kernel_traitsILi192ELi64ELi64ELi4ELb0ELb0EN7cutlass6half_tE19Flash_kernel_traitsILi192ELi64ELi64ELi4ES3_EELi8ELi3ELb0EEEvNS_16Flash_fwd_paramsE,@function
        .size           _ZN5flash32flash_fwd_splitkv_combine_kernelI23Flash_fwd_kernel_traitsILi192ELi64ELi64ELi4ELb0ELb0EN7cutlass6half_tE19Flash_kernel_traitsILi192ELi64ELi64ELi4ES3_EELi8ELi3ELb0EEEvNS_16Flash_fwd_paramsE,(.L_x_7326 - _ZN5flash32flash_fwd_splitkv_combine_kernelI23Flash_fwd_kernel_traitsILi192ELi64ELi64ELi4ELb0ELb0EN7cutlass6half_tE19Flash_kernel_traitsILi192ELi64ELi64ELi4ES3_EELi8ELi3ELb0EEEvNS_16Flash_fwd_paramsE)
        .other          _ZN5flash32flash_fwd_splitkv_combine_kernelI23Flash_fwd_kernel_traitsILi192ELi64ELi64ELi4ELb0ELb0EN7cutlass6half_tE19Flash_kernel_traitsILi192ELi64ELi64ELi4ES3_EELi8ELi3ELb0EEEvNS_16Flash_fwd_paramsE,@"STO_CUDA_ENTRY STV_DEFAULT"
_ZN5flash32flash_fwd_splitkv_combine_kernelI23Flash_fwd_kernel_traitsILi192ELi64ELi64ELi4ELb0ELb0EN7cutlass6half_tE19Flash_kernel_traitsILi192ELi64ELi64ELi4ES3_EELi8ELi3ELb0EEEvNS_16Flash_fwd_paramsE:
.text._ZN5flash32flash_fwd_splitkv_combine_kernelI23Flash_fwd_kernel_traitsILi192ELi64ELi64ELi4ELb0ELb0EN7cutlass6half_tE19Flash_kernel_traitsILi192ELi64ELi64ELi4ES3_EELi8ELi3ELb0EEEvNS_16Flash_fwd_paramsE:
        /* <DEDUP_REMOVED lines=23> */
[----:B------:R-:W-:Y:S05]  /*0170*/  CALL.REL.NOINC `($__internal_4_$__cuda_sm20_div_s64) ;  /* 0x0000444000007944 */ /* 0x000fea0003c00000 */
[----:B------:R-:W-:Y:S01]  /*0180*/  MOV R24, R0 ;  /* 0x0000000000187202 */ /* 0x000fe20000000f00 */
[----:B------:R-:W-:Y:S05]  /*0190*/  BRA `(.L_x_187) ;  /* 0x0000013000007947 */ /* 0x000fea0003800000 */
.L_x_186:
        /* <DEDUP_REMOVED lines=19> */
.L_x_187:
        /* <DEDUP_REMOVED lines=8> */
[----:B------:R-:W-:Y:S02]  /*0350*/  MOV R21, R25 ;  /* 0x0000001900157202 */ /* 0x000fe40000000f00 */
[----:B------:R-:W-:Y:S02]  /*0360*/  MOV R20, 0x380 ;  /* 0x0000038000147802 */ /* 0x000fe40000000f00 */
[----:B------:R-:W-:Y:S05]  /*0370*/  CALL.REL.NOINC `($__internal_4_$__cuda_sm20_div_s64) ;  /* 0x0000424000007944 */ /* 0x000fea0003c00000 */
[----:B------:R-:W-:Y:S02]  /*0380*/  MOV R28, R0 ;  /* 0x00000000001c7202 */ /* 0x000fe40000000f00 */
[----:B------:R-:W-:Y:S01]  /*0390*/  MOV R29, R25 ;  /* 0x00000019001d7202 */ /* 0x000fe20000000f00 */
[----:B------:R-:W-:Y:S05]  /*03a0*/  BRA `(.L_x_190) ;  /* 0x0000013000007947 */ /* 0x000fea0003800000 */
.L_x_189:
        /* <DEDUP_REMOVED lines=19> */
.L_x_190:
[----:B------:R-:W-:Y:S05]  /*04e0*/  BSYNC B0 ;  /* 0x0000000000007941 */ /* 0x000fea0003800000 */
.L_x_188:
        /* <DEDUP_REMOVED lines=44> */
.L_x_192:
        /* <DEDUP_REMOVED lines=19> */
.L_x_193:
[----:B------:R-:W-:Y:S05]  /*08e0*/  BSYNC B0 ;  /* 0x0000000000007941 */ /* 0x000fea0003800000 */
.L_x_191:
        /* <DEDUP_REMOVED lines=38> */
[----:B------:R-:W-:-:S03]  /*0b50*/  IMAD.MOV R0, RZ, RZ, -R0 ;  /* 0x000000ffff007224 */ /* 0x000fc600078e0a00 */
[----:B------:R-:W-:Y:S02]  /*0b60*/  IABS R2, R8 ;  /* 0x0000000800027213 */ /* 0x000fe40000000000 */
        /* <DEDUP_REMOVED lines=30> */
[----:B------:R-:W-:Y:S02]  /*0d50*/  MOV R20, 0xd70 ;  /* 0x00000d7000147802 */ /* 0x000fe40000000f00 */
[----:B------:R-:W-:Y:S05]  /*0d60*/  CALL.REL.NOINC `($__internal_4_$__cuda_sm20_div_s64) ;  /* 0x0000385000007944 */ /* 0x000fea0003c00000 */
[----:B------:R-:W-:Y:S02]  /*0d70*/  MOV R32, R0 ;  /* 0x0000000000207202 */ /* 0x000fe40000000f00 */
[----:B------:R-:W-:Y:S01]  /*0d80*/  MOV R33, R25 ;  /* 0x0000001900217202 */ /* 0x000fe20000000f00 */
[----:B------:R-:W-:Y:S05]  /*0d90*/  BRA `(.L_x_196) ;  /* 0x0000013000007947 */ /* 0x000fea0003800000 */
.L_x_195:
        /* <DEDUP_REMOVED lines=19> */
.L_x_196:
[----:B------:R-:W-:Y:S05]  /*0ed0*/  BSYNC B0 ;  /* 0x0000000000007941 */ /* 0x000fea0003800000 */
.L_x_194:
        /* <DEDUP_REMOVED lines=15> */
[----:B------:R-:W-:-:S05]  /*0fd0*/  IMAD R0, R13, R0, R2 ;  /* 0x000000000d007224 */ /* 0x000fca00078e0202 */
[----:B------:R-:W-:-:S13]  /*0fe0*/  ISETP.GT.U32.AND P1, PT, R11, R0, PT ;  /* 0x000000000b00720c */ /* 0x000fda0003f24070 */
[----:B------:R-:W-:Y:S01]  /*0ff0*/  @!P1 IMAD.IADD R0, R0, 0x1, -R11 ;  /* 0x0000000100009824 */ /* 0x000fe200078e0a0b */
[----:B------:R-:W-:Y:S02]  /*1000*/  @!P1 IADD3 R13, R13, 0x1, RZ ;  /* 0x000000010d0d9810 */ /* 0x000fe40007ffe0ff */
[----:B------:R-:W-:Y:S02]  /*1010*/  ISETP.NE.AND P1, PT, R5, RZ, PT ;  /* 0x000000ff0500720c */ /* 0x000fe40003f25270 */
[-C--:B------:R-:W-:Y:S02]  /*1020*/  ISETP.GE.U32.AND P2, PT, R0, R11.reuse, PT ;  /* 0x0000000b0000720c */ /* 0x080fe40003f46070 */
[----:B------:R-:W-:-:S04]  /*1030*/  LOP3.LUT R0, R10, R11, RZ, 0x3c, !PT ;  /* 0x0000000b0a007212 */ /* 0x000fc800078e3cff */
[----:B------:R-:W-:-:S07]  /*1040*/  ISETP.GE.AND P0, PT, R0, RZ, PT ;  /* 0x000000ff0000720c */ /* 0x000fce0003f06270 */
        /* <DEDUP_REMOVED lines=20> */
.L_x_198:
        /* <DEDUP_REMOVED lines=19> */
.L_x_199:
[----:B------:R-:W-:Y:S05]  /*12c0*/  BSYNC B0 ;  /* 0x0000000000007941 */ /* 0x000fea0003800000 */
.L_x_197:
[----:B------:R-:W-:Y:S01]  /*12d0*/  IABS R6, c[0x0][0x214] ;  /* 0x0000850000067a13 */ /* 0x000fe20000000000 */
[----:B------:R-:W-:Y:S01]  /*12e0*/  IMAD.MOV.U32 R26, RZ, RZ, RZ ;  /* 0x000000ffff1a7224 */ /* 0x000fe200078e00ff */
[----:B------:R-:W-:Y:S01]  /*12f0*/  ISETP.GT.AND P3, PT, R5, RZ, PT ;  /* 0x000000ff0500720c */ /* 0x000fe20003f64270 */
[----:B------:R-:W-:Y:S01]  /*1300*/  ULDC.U8 UR4, c[0x0][0x329] ;  /* 0x0000ca4000047ab9 */ /* 0x000fe20000000000 */
[----:B------:R-:W0:Y:S01]  /*1310*/  I2F.RP R11, R6 ;  /* 0x00000006000b7306 */ /* 0x000e220000209400 */
[----:B------:R-:W-:Y:S01]  /*1320*/  ULDC.64 UR10, c[0x0][0x118] ;  /* 0x00004600000a7ab9 */ /* 0x000fe20000000a00 */
[----:B------:R-:W-:Y:S06]  /*1330*/  BSSY B0, `(.L_x_200) ;  /* 0x000007f000007945 */ /* 0x000fec0003800000 */
        /* <DEDUP_REMOVED lines=9> */
[----:B------:R-:W-:-:S03]  /*13d0*/  ISETP.GE.AND P1, PT, R10, RZ, PT ;  /* 0x000000ff0a00720c */ /* 0x000fc60003f26270 */
[----:B------:R-:W-:-:S04]  /*13e0*/  IMAD.HI.U32 R2, R2, R0, RZ ;  /* 0x0000000002027227 */ /* 0x000fc800078e00ff */
[----:B------:R-:W-:-:S04]  /*13f0*/  IMAD.MOV R11, RZ, RZ, -R2 ;  /* 0x000000ffff0b7224 */ /* 0x000fc800078e0a02 */
[C---:B------:R-:W-:Y:S01]  /*1400*/  IMAD R11, R6.reuse, R11, R0 ;  /* 0x0000000b060b7224 */ /* 0x040fe200078e0200 */
[----:B------:R-:W-:Y:S02]  /*1410*/  SHF.R.S32.HI R0, RZ, 0x1f, R5 ;  /* 0x0000001fff007819 */ /* 0x000fe40000011405 */
[----:B------:R-:W-:Y:S02]  /*1420*/  LEA.HI.SX32 R5, R5, 0x1, 0x1 ;  /* 0x0000000105057811 */ /* 0x000fe400078f0aff */
[----:B------:R-:W-:Y:S01]  /*1430*/  ISETP.GT.U32.AND P0, PT, R6, R11, PT ;  /* 0x0000000b0600720c */ /* 0x000fe20003f04070 */
[----:B------:R-:W-:-:S12]  /*1440*/  @!P3 IMAD.MOV R5, RZ, RZ, R0 ;  /* 0x000000ffff05b224 */ /* 0x000fd800078e0200 */
[----:B------:R-:W-:Y:S01]  /*1450*/  @!P0 IMAD.IADD R11, R11, 0x1, -R6 ;  /* 0x000000010b0b8824 */ /* 0x000fe200078e0a06 */
[----:B------:R-:W-:Y:S02]  /*1460*/  @!P0 IADD3 R2, R2, 0x1, RZ ;  /* 0x0000000102028810 */ /* 0x000fe40007ffe0ff */
[----:B------:R-:W-:Y:S02]  /*1470*/  ISETP.NE.AND P0, PT, RZ, c[0x0][0x214], PT ;  /* 0x00008500ff007a0c */ /* 0x000fe40003f05270 */
[----:B------:R-:W-:-:S13]  /*1480*/  ISETP.GE.U32.AND P2, PT, R11, R6, PT ;  /* 0x000000060b00720c */ /* 0x000fda0003f46070 */
[----:B------:R-:W-:-:S05]  /*1490*/  @P2 IADD3 R2, R2, 0x1, RZ ;  /* 0x0000000102022810 */ /* 0x000fca0007ffe0ff */
[----:B------:R-:W-:Y:S01]  /*14a0*/  @!P1 IMAD.MOV R2, RZ, RZ, -R2 ;  /* 0x000000ffff029224 */ /* 0x000fe200078e0a02 */
[----:B------:R-:W-:-:S05]  /*14b0*/  @!P0 LOP3.LUT R2, RZ, c[0x0][0x214], RZ, 0x33, !PT ;  /* 0x00008500ff028a12 */ /* 0x000fca00078e33ff */
[----:B------:R-:W-:Y:S01]  /*14c0*/  IMAD R5, R5, R2, RZ ;  /* 0x0000000205057224 */ /* 0x000fe200078e02ff */
[----:B------:R-:W-:-:S04]  /*14d0*/  IABS R2, c[0x0][0x1c0] ;  /* 0x0000700000027a13 */ /* 0x000fc80000000000 */
[----:B------:R-:W0:Y:S01]  /*14e0*/  I2F.U32.RP R10, R2 ;  /* 0x00000002000a7306 */ /* 0x000e220000209000 */
[----:B------:R-:W-:-:S05]  /*14f0*/  IABS R6, R5 ;  /* 0x0000000500067213 */ /* 0x000fca0000000000 */
[----:B------:R-:W-:Y:S02]  /*1500*/  IMAD.IADD R9, R9, 0x1, R6 ;  /* 0x0000000109097824 */ /* 0x000fe400078e0206 */
[----:B------:R-:W1:Y:S08]  /*1510*/  I2F.RP R20, R6 ;  /* 0x0000000600147306 */ /* 0x000e700000209400 */
[----:B0-----:R-:W0:Y:S08]  /*1520*/  MUFU.RCP R22, R10 ;  /* 0x0000000a00167308 */ /* 0x001e300000001000 */
[----:B-1----:R-:W1:Y:S01]  /*1530*/  MUFU.RCP R0, R20 ;  /* 0x0000001400007308 */ /* 0x002e620000001000 */
[----:B0-----:R-:W-:-:S07]  /*1540*/  IADD3 R22, R22, 0xffffffe, RZ ;  /* 0x0ffffffe16167810 */ /* 0x001fce0007ffe0ff */
[----:B------:R-:W0:Y:S01]  /*1550*/  F2I.FTZ.U32.TRUNC.NTZ R23, R22 ;  /* 0x0000001600177305 */ /* 0x000e22000021f000 */
[----:B-1----:R-:W-:-:S07]  /*1560*/  IADD3 R0, R0, 0xffffffe, RZ ;  /* 0x0ffffffe00007810 */ /* 0x002fce0007ffe0ff */
[----:B------:R-:W1:Y:S01]  /*1570*/  F2I.FTZ.U32.TRUNC.NTZ R27, R0 ;  /* 0x00000000001b7305 */ /* 0x000e62000021f000 */
[----:B0-----:R-:W-:Y:S02]  /*1580*/  IMAD.MOV R11, RZ, RZ, -R23 ;  /* 0x000000ffff0b7224 */ /* 0x001fe400078e0a17 */
[----:B------:R-:W-:Y:S02]  /*1590*/  IMAD.MOV.U32 R22, RZ, RZ, RZ ;  /* 0x000000ffff167224 */ /* 0x000fe400078e00ff */
[----:B------:R-:W-:Y:S02]  /*15a0*/  IMAD R20, R11, R2, RZ ;  /* 0x000000020b147224 */ /* 0x000fe400078e02ff */
[----:B-1----:R-:W-:Y:S01]  /*15b0*/  IMAD.MOV R21, RZ, RZ, -R27 ;  /* 0x000000ffff157224 */ /* 0x002fe200078e0a1b */
[----:B------:R-:W-:Y:S01]  /*15c0*/  IABS R0, c[0x0][0x1c0] ;  /* 0x0000700000007a13 */ /* 0x000fe20000000000 */
[----:B------:R-:W-:Y:S01]  /*15d0*/  IMAD.HI.U32 R20, R23, R20, R22 ;  /* 0x0000001417147227 */ /* 0x000fe200078e0016 */
[----:B------:R-:W-:-:S02]  /*15e0*/  IABS R23, R8 ;  /* 0x0000000800177213 */ /* 0x000fc40000000000 */
[----:B------:R-:W-:Y:S01]  /*15f0*/  LOP3.LUT R8, R8, c[0x0][0x1c0], RZ, 0x3c, !PT ;  /* 0x0000700008087a12 */ /* 0x000fe200078e3cff */
[----:B------:R-:W-:Y:S01]  /*1600*/  IMAD R12, R21, R6, RZ ;  /* 0x00000006150c7224 */ /* 0x000fe200078e02ff */
[----:B------:R-:W-:Y:S01]  /*1610*/  IABS R21, R9 ;  /* 0x0000000900157213 */ /* 0x000fe20000000000 */
[----:B------:R-:W-:Y:S02]  /*1620*/  IMAD.MOV R0, RZ, RZ, -R0 ;  /* 0x000000ffff007224 */ /* 0x000fe400078e0a00 */
[----:B------:R-:W-:Y:S01]  /*1630*/  IMAD.HI.U32 R12, R27, R12, R26 ;  /* 0x0000000c1b0c7227 */ /* 0x000fe200078e001a */
[----:B------:R-:W-:-:S03]  /*1640*/  IABS R27, R5 ;  /* 0x00000005001b7213 */ /* 0x000fc60000000000 */
[----:B------:R-:W-:-:S04]  /*1650*/  IMAD.HI.U32 R10, R20, R23, RZ ;  /* 0x00000017140a7227 */ /* 0x000fc800078e00ff */
[----:B------:R-:W-:Y:S02]  /*1660*/  IMAD R23, R10, R0, R23 ;  /* 0x000000000a177224 */ /* 0x000fe400078e0217 */
[----:B------:R-:W-:Y:S02]  /*1670*/  IMAD.MOV R27, RZ, RZ, -R27 ;  /* 0x000000ffff1b7224 */ /* 0x000fe400078e0a1b */
[----:B------:R-:W-:Y:S01]  /*1680*/  IMAD.HI.U32 R12, R12, R21, RZ ;  /* 0x000000150c0c7227 */ /* 0x000fe200078e00ff */
[----:B------:R-:W-:-:S03]  /*1690*/  ISETP.GT.U32.AND P3, PT, R2, R23, PT ;  /* 0x000000170200720c */ /* 0x000fc60003f64070 */
[----:B------:R-:W-:Y:S02]  /*16a0*/  IMAD R27, R12, R27, R21 ;  /* 0x0000001b0c1b7224 */ /* 0x000fe400078e0215 */
[----:B------:R-:W-:-:S03]  /*16b0*/  IMAD.HI.U32 R11, R20, R21, RZ ;  /* 0x00000015140b7227 */ /* 0x000fc600078e00ff */
[----:B------:R-:W-:Y:S01]  /*16c0*/  ISETP.GT.U32.AND P0, PT, R6, R27, PT ;  /* 0x0000001b0600720c */ /* 0x000fe20003f04070 */
[----:B------:R-:W-:Y:S01]  /*16d0*/  IMAD R21, R11, R0, R21 ;  /* 0x000000000b157224 */ /* 0x000fe200078e0215 */
[C---:B------:R-:W-:Y:S02]  /*16e0*/  LOP3.LUT R0, R9.reuse, R6, RZ, 0x3c, !PT ;  /* 0x0000000609007212 */ /* 0x040fe400078e3cff */
[----:B------:R-:W-:Y:S01]  /*16f0*/  LOP3.LUT R9, R9, c[0x0][0x1c0], RZ, 0x3c, !PT ;  /* 0x0000700009097a12 */ /* 0x000fe200078e3cff */
[----:B------:R-:W-:Y:S01]  /*1700*/  @!P3 IMAD.IADD R23, R23, 0x1, -R2 ;  /* 0x000000011717b824 */ /* 0x000fe200078e0a02 */
[----:B------:R-:W-:Y:S02]  /*1710*/  ISETP.GT.U32.AND P1, PT, R2, R21, PT ;  /* 0x000000150200720c */ /* 0x000fe40003f24070 */
[----:B------:R-:W-:Y:S02]  /*1720*/  ISETP.GE.AND P4, PT, R0, RZ, PT ;  /* 0x000000ff0000720c */ /* 0x000fe40003f86270 */
[----:B------:R-:W-:Y:S01]  /*1730*/  ISETP.GE.U32.AND P6, PT, R23, R2, PT ;  /* 0x000000021700720c */ /* 0x000fe20003fc6070 */
[----:B------:R-:W0:Y:S01]  /*1740*/  S2R R0, SR_TID.X ;  /* 0x0000000000007919 */ /* 0x000e220000002100 */
[----:B------:R-:W-:Y:S01]  /*1750*/  @!P3 IADD3 R10, R10, 0x1, RZ ;  /* 0x000000010a0ab810 */ /* 0x000fe20007ffe0ff */
[----:B------:R-:W-:Y:S01]  /*1760*/  @!P0 IMAD.IADD R27, R27, 0x1, -R6 ;  /* 0x000000011b1b8824 */ /* 0x000fe200078e0a06 */
[----:B------:R-:W-:-:S02]  /*1770*/  @!P0 IADD3 R12, R12, 0x1, RZ ;  /* 0x000000010c0c8810 */ /* 0x000fc40007ffe0ff */
[----:B------:R-:W-:Y:S01]  /*1780*/  ISETP.GE.AND P0, PT, R8, RZ, PT ;  /* 0x000000ff0800720c */ /* 0x000fe20003f06270 */
[----:B------:R-:W-:Y:S01]  /*1790*/  IMAD.MOV.U32 R8, RZ, RZ, c[0x0][0x214] ;  /* 0x00008500ff087624 */ /* 0x000fe200078e00ff */
[----:B------:R-:W-:Y:S01]  /*17a0*/  ISETP.GE.U32.AND P2, PT, R27, R6, PT ;  /* 0x000000061b00720c */ /* 0x000fe20003f46070 */
[----:B------:R-:W-:Y:S01]  /*17b0*/  @!P1 IMAD.IADD R21, R21, 0x1, -R2 ;  /* 0x0000000115159824 */ /* 0x000fe200078e0a02 */
[----:B------:R-:W-:Y:S02]  /*17c0*/  ISETP.GT.AND P3, PT, R4, RZ, PT ;  /* 0x000000ff0400720c */ /* 0x000fe40003f64270 */
[----:B------:R-:W-:Y:S02]  /*17d0*/  @!P1 IADD3 R11, R11, 0x1, RZ ;  /* 0x000000010b0b9810 */ /* 0x000fe40007ffe0ff */
[----:B------:R-:W-:Y:S02]  /*17e0*/  ISETP.GE.U32.AND P5, PT, R21, R2, PT ;  /* 0x000000021500720c */ /* 0x000fe40003fa6070 */
[----:B------:R-:W-:-:S02]  /*17f0*/  @P6 IADD3 R10, R10, 0x1, RZ ;  /* 0x000000010a0a6810 */ /* 0x000fc40007ffe0ff */
[----:B------:R-:W-:Y:S02]  /*1800*/  ISETP.NE.AND P6, PT, R5, RZ, PT ;  /* 0x000000ff0500720c */ /* 0x000fe40003fc5270 */
[----:B------:R-:W-:Y:S01]  /*1810*/  SHF.R.S32.HI R2, RZ, 0x1f, R4 ;  /* 0x0000001fff027819 */ /* 0x000fe20000011404 */
[----:B------:R-:W-:Y:S01]  /*1820*/  IMAD.MOV.U32 R20, RZ, RZ, R10 ;  /* 0x000000ffff147224 */ /* 0x000fe200078e000a */
[----:B------:R-:W-:Y:S02]  /*1830*/  @P2 IADD3 R12, R12, 0x1, RZ ;  /* 0x000000010c0c2810 */ /* 0x000fe40007ffe0ff */
[----:B------:R-:W-:Y:S01]  /*1840*/  ISETP.GE.AND P2, PT, R9, RZ, PT ;  /* 0x000000ff0900720c */ /* 0x000fe20003f46270 */
[----:B------:R-:W-:Y:S01]  /*1850*/  @!P0 IMAD.MOV R20, RZ, RZ, -R20 ;  /* 0x000000ffff148224 */ /* 0x000fe200078e0a14 */
[----:B0-----:R-:W-:Y:S01]  /*1860*/  SHF.R.S32.HI R23, RZ, 0x1f, R0 ;  /* 0x0000001fff177819 */ /* 0x001fe20000011400 */
[----:B------:R-:W-:Y:S01]  /*1870*/  @!P4 IMAD.MOV R12, RZ, RZ, -R12 ;  /* 0x000000ffff0cc224 */ /* 0x000fe200078e0a0c */
[----:B------:R-:W-:-:S02]  /*1880*/  ISETP.NE.AND P4, PT, RZ, c[0x0][0x1c0], PT ;  /* 0x00007000ff007a0c */ /* 0x000fc40003f85270 */
[----:B------:R-:W-:Y:S02]  /*1890*/  LOP3.LUT R9, RZ, c[0x0][0x1c0], RZ, 0x33, !PT ;  /* 0x00007000ff097a12 */ /* 0x000fe400078e33ff */
[----:B------:R-:W-:Y:S02]  /*18a0*/  @P5 IADD3 R11, R11, 0x1, RZ ;  /* 0x000000010b0b5810 */ /* 0x000fe40007ffe0ff */
[----:B------:R-:W-:Y:S02]  /*18b0*/  @!P6 LOP3.LUT R12, RZ, R6, RZ, 0x33, !PT ;  /* 0x00000006ff0ce212 */ /* 0x000fe400078e33ff */
[----:B------:R-:W-:Y:S02]  /*18c0*/  LEA.HI R6, R23, R0, RZ, 0x3 ;  /* 0x0000000017067211 */ /* 0x000fe400078f18ff */
[----:B------:R-:W-:Y:S01]  /*18d0*/  SEL R21, R9, R20, !P4 ;  /* 0x0000001409157207 */ /* 0x000fe20006000000 */
[----:B------:R-:W-:Y:S01]  /*18e0*/  IMAD.MOV.U32 R20, RZ, RZ, R11 ;  /* 0x000000ffff147224 */ /* 0x000fe200078e000b */
[----:B------:R-:W-:Y:S01]  /*18f0*/  LEA.HI.SX32 R10, R4, 0x1, 0x1 ;  /* 0x00000001040a7811 */ /* 0x000fe200078f0aff */
[----:B------:R-:W-:Y:S01]  /*1900*/  @!P3 IMAD.MOV R10, RZ, RZ, R2 ;  /* 0x000000ffff0ab224 */ /* 0x000fe200078e0202 */
[----:B------:R-:W-:Y:S01]  /*1910*/  ISETP.LT.U32.AND P0, PT, R24, R12, PT ;  /* 0x0000000c1800720c */ /* 0x000fe20003f01070 */
[----:B------:R-:W-:Y:S01]  /*1920*/  @!P2 IMAD.MOV R20, RZ, RZ, -R20 ;  /* 0x000000ffff14a224 */ /* 0x000fe200078e0a14 */
[----:B------:R-:W-:-:S02]  /*1930*/  SHF.R.S32.HI R11, RZ, 0x1f, R12 ;  /* 0x0000001fff0b7819 */ /* 0x000fc4000001140c */
[----:B------:R-:W-:Y:S02]  /*1940*/  ISETP.NE.AND P1, PT, RZ, UR4, PT ;  /* 0x00000004ff007c0c */ /* 0x000fe4000bf25270 */
[----:B------:R-:W-:Y:S02]  /*1950*/  SHF.R.S32.HI R2, RZ, 0x3, R6 ;  /* 0x00000003ff027819 */ /* 0x000fe40000011406 */
[-C--:B------:R-:W-:Y:S02]  /*1960*/  ISETP.LT.AND.EX P2, PT, R25, R11.reuse, PT, P0 ;  /* 0x0000000b1900720c */ /* 0x080fe40003f41300 */
[----:B------:R-:W-:Y:S02]  /*1970*/  SEL R8, R8, 0x1, !P1 ;  /* 0x0000000108087807 */ /* 0x000fe40004800000 */
[----:B------:R-:W-:Y:S02]  /*1980*/  ISETP.GE.AND P0, PT, R2, c[0x0][0x314], PT ;  /* 0x0000c50002007a0c */ /* 0x000fe40003f06270 */
[----:B------:R-:W-:Y:S01]  /*1990*/  SEL R9, R9, R20, !P4 ;  /* 0x0000001409097207 */ /* 0x000fe20006000000 */
[----:B------:R-:W-:Y:S01]  /*19a0*/  IMAD R21, R21, R8, RZ ;  /* 0x0000000815157224 */ /* 0x000fe200078e02ff */
[----:B------:R-:W-:Y:S01]  /*19b0*/  SEL R12, R24, R12, P2 ;  /* 0x0000000c180c7207 */ /* 0x000fe20001000000 */
[----:B------:R-:W-:Y:S01]  /*19c0*/  IMAD.MOV.U32 R20, RZ, RZ, -0x800000 ;  /* 0xff800000ff147424 */ /* 0x000fe200078e00ff */
[----:B------:R-:W-:Y:S01]  /*19d0*/  SEL R11, R25, R11, P2 ;  /* 0x0000000b190b7207 */ /* 0x000fe20001000000 */
[----:B------:R-:W-:Y:S01]  /*19e0*/  IMAD R10, R10, R21, RZ ;  /* 0x000000150a0a7224 */ /* 0x000fe200078e02ff */
[----:B------:R-:W-:-:S05]  /*19f0*/  LOP3.LUT R21, R6, 0xfffffff8, RZ, 0xc0, !PT ;  /* 0xfffffff806157812 */ /* 0x000fca00078ec0ff */
[----:B------:R-:W-:Y:S01]  /*1a00*/  IMAD.IADD R23, R0, 0x1, -R21 ;  /* 0x0000000100177824 */ /* 0x000fe200078e0a15 */
        /* <DEDUP_REMOVED lines=17> */
.L_x_201:
[----:B------:R-:W-:Y:S05]  /*1b20*/  BSYNC B0 ;  /* 0x0000000000007941 */ /* 0x000fea0003800000 */
.L_x_200:
[C---:B------:R-:W-:Y:S01]  /*1b30*/  ISETP.GT.AND P0, PT, R0.reuse, 0x3f, PT ;  /* 0x0000003f0000780c */ /* 0x040fe20003f04270 */
[----:B------:R-:W-:Y:S01]  /*1b40*/  IMAD.MOV.U32 R29, RZ, RZ, -0x800000 ;  /* 0xff800000ff1d7424 */ /* 0x000fe200078e00ff */
[C---:B------:R-:W-:Y:S01]  /*1b50*/  LOP3.LUT P2, RZ, R0.reuse, 0x7, RZ, 0xc0, !PT ;  /* 0x0000000700ff7812 */ /* 0x040fe2000784c0ff */
[----:B------:R-:W-:Y:S01]  /*1b60*/  IMAD R9, R9, R8, RZ ;  /* 0x0000000809097224 */ /* 0x000fe200078e02ff */
[----:B------:R-:W-:Y:S01]  /*1b70*/  ISETP.GT.AND P3, PT, R5, RZ, PT ;  /* 0x000000ff0500720c */ /* 0x000fe20003f64270 */
[----:B------:R-:W-:Y:S01]  /*1b80*/  BSSY B1, `(.L_x_202) ;  /* 0x00001e9000017945 */ /* 0x000fe20003800000 */
[----:B------:R-:W-:Y:S01]  /*1b90*/  ISETP.GT.OR P2, PT, R0, 0x3f, P2 ;  /* 0x0000003f0000780c */ /* 0x000fe20001744670 */
[----:B------:R-:W-:-:S06]  /*1ba0*/  IMAD.MOV.U32 R28, RZ, RZ, 0x7f800000 ;  /* 0x7f800000ff1c7424 */ /* 0x000fcc00078e00ff */
[----:B------:R-:W-:Y:S02]  /*1bb0*/  @!P0 IMAD R21, R2, 0x9, R23 ;  /* 0x0000000902158824 */ /* 0x000fe400078e0217 */
[----:B------:R-:W-:-:S03]  /*1bc0*/  IMAD R23, R23, 0x9, R2 ;  /* 0x0000000917177824 */ /* 0x000fc600078e0202 */
[----:B-----5:R-:W-:Y:S04]  /*1bd0*/  @!P0 STS [R21.X4], R20 ;  /* 0x0000001415008388 */ /* 0x020fe80000004800 */
[----:B------:R-:W-:Y:S06]  /*1be0*/  BAR.SYNC.DEFER_BLOCKING 0x0 ;  /* 0x0000000000007b1d */ /* 0x000fec0000010000 */
[----:B------:R-:W1:Y:S04]  /*1bf0*/  @!P0 LDS R29, [R23.X4] ;  /* 0x00000000171d8984 */ /* 0x000e680000004800 */
[----:B-1----:R-:W1:Y:S02]  /*1c00*/  SHFL.BFLY PT, R22, R29, 0x4, 0x1f ;  /* 0x0c801f001d167f89 */ /* 0x002e6400000e0000 */
[----:B-1----:R-:W-:-:S05]  /*1c10*/  FMNMX.FTZ R22, R22, R29, !PT ;  /* 0x0000001d16167209 */ /* 0x002fca0007810000 */
[----:B------:R-:W1:Y:S02]  /*1c20*/  SHFL.BFLY PT, R31, R22, 0x2, 0x1f ;  /* 0x0c401f00161f7f89 */ /* 0x000e6400000e0000 */
[----:B-1----:R-:W-:Y:S02]  /*1c30*/  FMNMX.FTZ R31, R22, R31, !PT ;  /* 0x0000001f161f7209 */ /* 0x002fe40007810000 */
[----:B------:R-:W-:-:S03]  /*1c40*/  SHF.R.S32.HI R22, RZ, 0x1f, R5 ;  /* 0x0000001fff167819 */ /* 0x000fc60000011405 */
[----:B------:R-:W1:Y:S02]  /*1c50*/  SHFL.BFLY PT, R6, R31, 0x1, 0x1f ;  /* 0x0c201f001f067f89 */ /* 0x000e6400000e0000 */
[----:B-1----:R-:W-:-:S04]  /*1c60*/  FMNMX.FTZ R6, R31, R6, !PT ;  /* 0x000000061f067209 */ /* 0x002fc80007810000 */
[----:B------:R-:W-:-:S04]  /*1c70*/  FSETP.NEU.FTZ.AND P0, PT, R6, -INF , PT ;  /* 0xff8000000600780b */ /* 0x000fc80003f1d000 */
[----:B------:R-:W-:-:S05]  /*1c80*/  FSEL R6, R6, RZ, P0 ;  /* 0x000000ff06067208 */ /* 0x000fca0000000000 */
[----:B0-----:R-:W-:-:S04]  /*1c90*/  FADD.FTZ R27, -R6, R29 ;  /* 0x0000001d061b7221 */ /* 0x001fc80000010100 */
[----:B------:R-:W-:-:S06]  /*1ca0*/  FMUL.FTZ R27, R27, 1.4426950216293334961 ;  /* 0x3fb8aa3b1b1b7820 */ /* 0x000fcc0000410000 */
[----:B------:R-:W0:Y:S02]  /*1cb0*/  MUFU.EX2 R27, R27 ;  /* 0x0000001b001b7308 */ /* 0x000e240000000800 */
[----:B0-----:R-:W0:Y:S02]  /*1cc0*/  SHFL.BFLY PT, R24, R27, 0x4, 0x1f ;  /* 0x0c801f001b187f89 */ /* 0x001e2400000e0000 */
[----:B0-----:R-:W-:-:S05]  /*1cd0*/  FADD.FTZ R24, R27, R24 ;  /* 0x000000181b187221 */ /* 0x001fca0000010000 */
[----:B------:R-:W0:Y:S02]  /*1ce0*/  SHFL.BFLY PT, R25, R24, 0x2, 0x1f ;  /* 0x0c401f0018197f89 */ /* 0x000e2400000e0000 */
[----:B0-----:R-:W-:-:S05]  /*1cf0*/  FADD.FTZ R25, R24, R25 ;  /* 0x0000001918197221 */ /* 0x001fca0000010000 */
[----:B------:R-:W0:Y:S02]  /*1d00*/  SHFL.BFLY PT, R20, R25, 0x1, 0x1f ;  /* 0x0c201f0019147f89 */ /* 0x000e2400000e0000 */
[----:B0-----:R-:W-:Y:S01]  /*1d10*/  FADD.FTZ R21, R25, R20 ;  /* 0x0000001419157221 */ /* 0x001fe20000010000 */
[----:B------:R-:W-:Y:S02]  /*1d20*/  LEA.HI.SX32 R20, R5, 0x1, 0x1 ;  /* 0x0000000105147811 */ /* 0x000fe400078f0aff */
[----:B------:R-:W-:Y:S02]  /*1d30*/  @!P3 IADD3 R20, R22, RZ, RZ ;  /* 0x000000ff1614b210 */ /* 0x000fe40007ffe0ff */
[----:B------:R-:W-:-:S03]  /*1d40*/  FSETP.NE.FTZ.AND P0, PT, R21, RZ, PT ;  /* 0x000000ff1500720b */ /* 0x000fc60003f15000 */
[----:B------:R-:W-:-:S10]  /*1d50*/  IMAD R9, R9, R20, RZ ;  /* 0x0000001409097224 */ /* 0x000fd400078e02ff */
[----:B------:R-:W0:Y:S02]  /*1d60*/  @P0 MUFU.LG2 R21, R21 ;  /* 0x0000001500150308 */ /* 0x000e240000000c00 */
[----:B0-----:R-:W-:Y:S01]  /*1d70*/  @P0 FFMA.FTZ R28, R21, 0.69314718246459960938, R6 ;  /* 0x3f317218151c0823 */ /* 0x001fe20000010006 */
[----:B------:R-:W-:Y:S05]  /*1d80*/  @P2 BRA `(.L_x_203) ;  /* 0x00001c8000002947 */ /* 0x000fea0003800000 */
[----:B------:R-:W-:Y:S01]  /*1d90*/  ULDC.U8 UR4, c[0x0][0x328] ;  /* 0x0000ca0000047ab9 */ /* 0x000fe20000000000 */
[C---:B------:R-:W-:Y:S02]  /*1da0*/  IADD3 R34, P0, R2.reuse, UR8, RZ ;  /* 0x0000000802227c10 */ /* 0x040fe4000ff1e0ff */
        /* <DEDUP_REMOVED lines=35> */
[-C--:B------:R-:W-:Y:S02]  /*1fe0*/  IADD3 R27, P0, RZ, -R0.reuse, RZ ;  /* 0x80000000ff1b7210 */ /* 0x080fe40007f1e0ff */
[----:B------:R-:W-:Y:S02]  /*1ff0*/  MOV R40, R0 ;  /* 0x0000000000287202 */ /* 0x000fe40000000f00 */
[----:B------:R-:W-:Y:S01]  /*2000*/  IADD3.X R21, RZ, ~R25, RZ, P0, !PT ;  /* 0x80000019ff157210 */ /* 0x000fe200007fe4ff */
[----:B------:R-:W-:Y:S01]  /*2010*/  IMAD.WIDE.U32 R34, R36, R27, R34 ;  /* 0x0000001b24227225 */ /* 0x000fe200078e0022 */
[----:B------:R-:W-:-:S03]  /*2020*/  MOV R41, R25 ;  /* 0x0000001900297202 */ /* 0x000fc60000000f00 */
[----:B------:R-:W-:Y:S01]  /*2030*/  IMAD R21, R21, R36, RZ ;  /* 0x0000002415157224 */ /* 0x000fe200078e02ff */
[----:B------:R-:W-:-:S03]  /*2040*/  MOV R26, R34 ;  /* 0x00000022001a7202 */ /* 0x000fc60000000f00 */
[----:B------:R-:W-:-:S05]  /*2050*/  IMAD R21, R6, R27, R21 ;  /* 0x0000001b06157224 */ /* 0x000fca00078e0215 */
[----:B------:R-:W-:Y:S01]  /*2060*/  IADD3 R21, R35, R21, RZ ;  /* 0x0000001523157210 */ /* 0x000fe20007ffe0ff */
[----:B------:R-:W-:Y:S05]  /*2070*/  BRA `(.L_x_207) ;  /* 0x0000016000007947 */ /* 0x000fea0003800000 */
.L_x_206:
        /* <DEDUP_REMOVED lines=22> */
.L_x_207:
[----:B------:R-:W-:Y:S05]  /*21e0*/  BSYNC B0 ;  /* 0x0000000000007941 */ /* 0x000fea0003800000 */
.L_x_205:
        /* <DEDUP_REMOVED lines=8> */
[----:B------:R-:W-:Y:S05]  /*2270*/  CALL.REL.NOINC `($__internal_4_$__cuda_sm20_div_s64) ;  /* 0x0000234000007944 */ /* 0x000fea0003c00000 */
[----:B------:R-:W-:Y:S02]  /*2280*/  IADD3 R2, P0, RZ, -R0, RZ ;  /* 0x80000000ff027210 */ /* 0x000fe40007f1e0ff */
[----:B------:R-:W-:Y:S02]  /*2290*/  MOV R20, R26 ;  /* 0x0000001a00147202 */ /* 0x000fe40000000f00 */
[-C--:B------:R-:W-:Y:S02]  /*22a0*/  IADD3.X R27, RZ, ~R25.reuse, RZ, P0, !PT ;  /* 0x80000019ff1b7210 */ /* 0x080fe400007fe4ff */
[----:B------:R-:W-:Y:S02]  /*22b0*/  MOV R34, R0 ;  /* 0x0000000000227202 */ /* 0x000fe40000000f00 */
[----:B------:R-:W-:Y:S01]  /*22c0*/  MOV R35, R25 ;  /* 0x0000001900237202 */ /* 0x000fe20000000f00 */
[----:B------:R-:W-:-:S02]  /*22d0*/  IMAD R27, R27, R30, RZ ;  /* 0x0000001e1b1b7224 */ /* 0x000fc400078e02ff */
[----:B------:R-:W-:-:S04]  /*22e0*/  IMAD.WIDE.U32 R30, R30, R2, R20 ;  /* 0x000000021e1e7225 */ /* 0x000fc800078e0014 */
[----:B------:R-:W-:-:S05]  /*22f0*/  IMAD R3, R3, R2, R27 ;  /* 0x0000000203037224 */ /* 0x000fca00078e021b */
[----:B------:R-:W-:Y:S01]  /*2300*/  IADD3 R3, R31, R3, RZ ;  /* 0x000000031f037210 */ /* 0x000fe20007ffe0ff */
[----:B------:R-:W-:Y:S05]  /*2310*/  BRA `(.L_x_210) ;  /* 0x0000016000007947 */ /* 0x000fea0003800000 */
.L_x_209:
        /* <DEDUP_REMOVED lines=22> */
.L_x_210:
[----:B------:R-:W-:Y:S05]  /*2480*/  BSYNC B0 ;  /* 0x0000000000007941 */ /* 0x000fea0003800000 */
.L_x_208:
        /* <DEDUP_REMOVED lines=11> */
[----:B------:R-:W-:Y:S05]  /*2540*/  CALL.REL.NOINC `($__internal_4_$__cuda_sm20_div_s64) ;  /* 0x0000207000007944 */ /* 0x000fea0003c00000 */
[-C--:B------:R-:W-:Y:S02]  /*2550*/  IADD3 R2, P0, RZ, -R0.reuse, RZ ;  /* 0x80000000ff027210 */ /* 0x080fe40007f1e0ff */
[----:B------:R-:W-:Y:S02]  /*2560*/  MOV R24, R0 ;  /* 0x0000000000187202 */ /* 0x000fe40000000f00 */
[----:B------:R-:W-:Y:S01]  /*2570*/  IADD3.X R21, RZ, ~R25, RZ, P0, !PT ;  /* 0x80000019ff157210 */ /* 0x000fe200007fe4ff */
[----:B------:R-:W-:-:S04]  /*2580*/  IMAD.WIDE.U32 R34, R8, R2, R34 ;  /* 0x0000000208227225 */ /* 0x000fc800078e0022 */
[----:B------:R-:W-:Y:S01]  /*2590*/  IMAD R21, R21, R8, RZ ;  /* 0x0000000815157224 */ /* 0x000fe200078e02ff */
[----:B------:R-:W-:-:S03]  /*25a0*/  MOV R8, R34 ;  /* 0x0000002200087202 */ /* 0x000fc60000000f00 */
[----:B------:R-:W-:-:S05]  /*25b0*/  IMAD R2, R7, R2, R21 ;  /* 0x0000000207027224 */ /* 0x000fca00078e0215 */
[----:B------:R-:W-:Y:S01]  /*25c0*/  IADD3 R2, R35, R2, RZ ;  /* 0x0000000223027210 */ /* 0x000fe20007ffe0ff */
[----:B------:R-:W-:Y:S05]  /*25d0*/  BRA `(.L_x_213) ;  /* 0x0000016000007947 */ /* 0x000fea0003800000 */
.L_x_212:
[----:B------:R-:W0:Y:S01]  /*25e0*/  I2F.U32.RP R2, R8 ;  /* 0x0000000800027306 */ /* 0x000e220000209000 */
[----:B------:R-:W-:Y:S01]  /*25f0*/  ISETP.NE.U32.AND P0, PT, R8, RZ, PT ;  /* 0x000000ff0800720c */ /* 0x000fe20003f05070 */
[----:B------:R-:W-:-:S06]  /*2600*/  IMAD.MOV.U32 R25, RZ, RZ, RZ ;  /* 0x000000ffff197224 */ /* 0x000fcc00078e00ff */
[----:B0-----:R-:W0:Y:S02]  /*2610*/  MUFU.RCP R6, R2 ;  /* 0x0000000200067308 */ /* 0x001e240000001000 */
[----:B0-----:R-:W-:Y:S02]  /*2620*/  IADD3 R6, R6, 0xffffffe, RZ ;  /* 0x0ffffffe06067810 */ /* 0x001fe40007ffe0ff */
[----:B------:R-:W-:-:S04]  /*2630*/  MOV R2, RZ ;  /* 0x000000ff00027202 */ /* 0x000fc80000000f00 */
        /* <DEDUP_REMOVED lines=16> */
.L_x_213:
[----:B------:R-:W-:Y:S05]  /*2740*/  BSYNC B0 ;  /* 0x0000000000007941 */ /* 0x000fea0003800000 */
.L_x_211:
        /* <DEDUP_REMOVED lines=8> */
[----:B------:R-:W-:Y:S01]  /*27d0*/  IMAD.WIDE.U32 R32, R20, R17, RZ ;  /* 0x0000001114207225 */ /* 0x000fe200078e00ff */
[----:B------:R-:W-:Y:S02]  /*27e0*/  USEL UR5, UR5, 0x1, !UP0 ;  /* 0x0000000105057887 */ /* 0x000fe4000c000000 */
[----:B------:R-:W-:Y:S01]  /*27f0*/  IADD3 R0, R21, R7, RZ ;  /* 0x0000000715007210 */ /* 0x000fe20007ffe0ff */
[----:B------:R-:W-:Y:S01]  /*2800*/  IMAD R3, R3, R26, RZ ;  /* 0x0000001a03037224 */ /* 0x000fe200078e02ff */
[----:B------:R-:W-:Y:S01]  /*2810*/  SHF.R.S32.HI R7, RZ, 0x1f, R26 ;  /* 0x0000001fff077819 */ /* 0x000fe2000001141a */
[----:B------:R-:W-:Y:S01]  /*2820*/  USHF.R.S32.HI UR9, URZ, 0x1f, UR4 ;  /* 0x0000001f3f097899 */ /* 0x000fe20008011404 */
[----:B------:R-:W-:Y:S01]  /*2830*/  IMAD.WIDE.U32 R36, R8, UR4, RZ ;  /* 0x0000000408247c25 */ /* 0x000fe2000f8e00ff */
[----:B------:R-:W-:-:S03]  /*2840*/  USHF.R.S32.HI UR6, URZ, 0x1f, UR5 ;  /* 0x0000001f3f067899 */ /* 0x000fc60008011405 */
[----:B------:R-:W-:Y:S02]  /*2850*/  IMAD R21, R0, R17, RZ ;  /* 0x0000001100157224 */ /* 0x000fe400078e02ff */
[----:B------:R-:W-:Y:S02]  /*2860*/  IMAD R3, R7, R30, R3 ;  /* 0x0000001e07037224 */ /* 0x000fe400078e0203 */
[----:B------:R-:W-:Y:S02]  /*2870*/  IMAD R21, R16, R20, R21 ;  /* 0x0000001410157224 */ /* 0x000fe400078e0215 */
[----:B------:R-:W-:Y:S02]  /*2880*/  IMAD R7, R2, UR4, RZ ;  /* 0x0000000402077c24 */ /* 0x000fe4000f8e02ff */
[----:B------:R-:W-:Y:S01]  /*2890*/  IMAD.WIDE.U32 R30, R30, R26, RZ ;  /* 0x0000001a1e1e7225 */ /* 0x000fe200078e00ff */
[----:B------:R-:W-:-:S03]  /*28a0*/  IADD3 R6, R33, R21, RZ ;  /* 0x0000001521067210 */ /* 0x000fc60007ffe0ff */
[----:B------:R-:W-:Y:S01]  /*28b0*/  IMAD R21, R25, UR5, RZ ;  /* 0x0000000519157c24 */ /* 0x000fe2000f8e02ff */
[----:B------:R-:W-:Y:S01]  /*28c0*/  LOP3.LUT R0, R41, R6, RZ, 0xfc, !PT ;  /* 0x0000000629007212 */ /* 0x000fe200078efcff */
[----:B------:R-:W-:Y:S01]  /*28d0*/  IMAD R7, R8, UR9, R7 ;  /* 0x0000000908077c24 */ /* 0x000fe2000f8e0207 */
[----:B------:R-:W-:Y:S01]  /*28e0*/  IADD3 R3, R31, R3, RZ ;  /* 0x000000031f037210 */ /* 0x000fe20007ffe0ff */
[----:B------:R-:W-:Y:S01]  /*28f0*/  IMAD R21, R24, UR6, R21 ;  /* 0x0000000618157c24 */ /* 0x000fe2000f8e0215 */
[----:B------:R-:W-:Y:S01]  /*2900*/  ISETP.NE.U32.AND P0, PT, R0, RZ, PT ;  /* 0x000000ff0000720c */ /* 0x000fe20003f05070 */
[----:B------:R-:W-:Y:S01]  /*2910*/  IMAD.WIDE.U32 R34, R24, UR5, RZ ;  /* 0x0000000518227c25 */ /* 0x000fe2000f8e00ff */
[----:B------:R-:W-:-:S03]  /*2920*/  IADD3 R7, R37, R7, RZ ;  /* 0x0000000725077210 */ /* 0x000fc60007ffe0ff */
        /* <DEDUP_REMOVED lines=11> */
[----:B------:R-:W-:Y:S02]  /*29e0*/  IADD3.X R21, RZ, ~R25, RZ, P0, !PT ;  /* 0x80000019ff157210 */ /* 0x000fe400007fe4ff */
[----:B------:R-:W-:Y:S01]  /*29f0*/  MOV R39, R41 ;  /* 0x0000002900277202 */ /* 0x000fe20000000f00 */
[----:B------:R-:W-:Y:S01]  /*2a00*/  IMAD.MOV.U32 R41, RZ, RZ, R25 ;  /* 0x000000ffff297224 */ /* 0x000fe200078e0019 */
[----:B------:R-:W-:Y:S01]  /*2a10*/  MOV R40, R0 ;  /* 0x0000000000287202 */ /* 0x000fe20000000f00 */
[----:B------:R-:W-:-:S02]  /*2a20*/  IMAD R21, R21, R32, RZ ;  /* 0x0000002015157224 */ /* 0x000fc400078e02ff */
[----:B------:R-:W-:-:S04]  /*2a30*/  IMAD.WIDE.U32 R32, R27, R32, R38 ;  /* 0x000000201b207225 */ /* 0x000fc800078e0026 */
[----:B------:R-:W-:-:S04]  /*2a40*/  IMAD R21, R6, R27, R21 ;  /* 0x0000001b06157224 */ /* 0x000fc800078e0215 */
[----:B------:R-:W-:Y:S01]  /*2a50*/  IMAD.IADD R21, R33, 0x1, R21 ;  /* 0x0000000121157824 */ /* 0x000fe200078e0215 */
[----:B------:R-:W-:Y:S05]  /*2a60*/  BRA `(.L_x_216) ;  /* 0x0000017000007947 */ /* 0x000fea0003800000 */
.L_x_215:
        /* <DEDUP_REMOVED lines=23> */
.L_x_216:
[----:B------:R-:W-:Y:S05]  /*2be0*/  BSYNC B0 ;  /* 0x0000000000007941 */ /* 0x000fea0003800000 */
.L_x_214:
        /* <DEDUP_REMOVED lines=11> */
[-C--:B------:R-:W-:Y:S02]  /*2ca0*/  IADD3.X R2, RZ, ~R25.reuse, RZ, P0, !PT ;  /* 0x80000019ff027210 */ /* 0x080fe400007fe4ff */
[----:B------:R-:W-:Y:S01]  /*2cb0*/  MOV R44, R0 ;  /* 0x00000000002c7202 */ /* 0x000fe20000000f00 */
[----:B------:R-:W-:Y:S01]  /*2cc0*/  IMAD.WIDE.U32 R32, R19, R6, R32 ;  /* 0x0000000613207225 */ /* 0x000fe200078e0020 */
[----:B------:R-:W-:-:S03]  /*2cd0*/  MOV R45, R25 ;  /* 0x00000019002d7202 */ /* 0x000fc60000000f00 */
[----:B------:R-:W-:-:S04]  /*2ce0*/  IMAD R27, R2, R19, RZ ;  /* 0x00000013021b7224 */ /* 0x000fc800078e02ff */
[----:B------:R-:W-:-:S05]  /*2cf0*/  IMAD R18, R18, R6, R27 ;  /* 0x0000000612127224 */ /* 0x000fca00078e021b */
[----:B------:R-:W-:Y:S01]  /*2d00*/  IADD3 R18, R33, R18, RZ ;  /* 0x0000001221127210 */ /* 0x000fe20007ffe0ff */
[----:B------:R-:W-:Y:S05]  /*2d10*/  BRA `(.L_x_219) ;  /* 0x0000016000007947 */ /* 0x000fea0003800000 */
.L_x_218:
[----:B------:R-:W0:Y:S01]  /*2d20*/  I2F.U32.RP R6, R19 ;  /* 0x0000001300067306 */ /* 0x000e220000209000 */
[----:B------:R-:W-:Y:S01]  /*2d30*/  HFMA2.MMA R20, -RZ, RZ, 0, 0 ;  /* 0x00000000ff147435 */ /* 0x000fe200000001ff */
[----:B------:R-:W-:Y:S01]  /*2d40*/  ISETP.NE.U32.AND P0, PT, R19, RZ, PT ;  /* 0x000000ff1300720c */ /* 0x000fe20003f05070 */
[----:B------:R-:W-:Y:S01]  /*2d50*/  IMAD.MOV.U32 R45, RZ, RZ, RZ ;  /* 0x000000ffff2d7224 */ /* 0x000fe200078e00ff */
[----:B------:R-:W-:-:S04]  /*2d60*/  MOV R18, RZ ;  /* 0x000000ff00127202 */ /* 0x000fc80000000f00 */
        /* <DEDUP_REMOVED lines=17> */
.L_x_219:
[----:B------:R-:W-:Y:S05]  /*2e80*/  BSYNC B0 ;  /* 0x0000000000007941 */ /* 0x000fea0003800000 */
.L_x_217:
        /* <DEDUP_REMOVED lines=21> */
.L_x_221:
        /* <DEDUP_REMOVED lines=23> */
.L_x_222:
[----:B------:R-:W-:Y:S05]  /*3150*/  BSYNC B0 ;  /* 0x0000000000007941 */ /* 0x000fea0003800000 */
.L_x_220:
[----:B------:R-:W-:Y:S01]  /*3160*/  LOP3.LUT R6, R41, R13, RZ, 0xfc, !PT ;  /* 0x0000000d29067212 */ /* 0x000fe200078efcff */
[----:B------:R-:W-:Y:S01]  /*3170*/  IMAD R33, R26, c[0x0][0x214], RZ ;  /* 0x000085001a217a24 */ /* 0x000fe200078e02ff */
[----:B------:R-:W-:Y:S01]  /*3180*/  SHF.R.S32.HI R0, RZ, 0x1f, R10 ;  /* 0x0000001fff007819 */ /* 0x000fe2000001140a */
[----:B------:R-:W-:Y:S01]  /*3190*/  IMAD R17, R25, R10, RZ ;  /* 0x0000000a19117224 */ /* 0x000fe200078e02ff */
[----:B------:R-:W-:Y:S01]  /*31a0*/  ISETP.NE.U32.AND P0, PT, R6, RZ, PT ;  /* 0x000000ff0600720c */ /* 0x000fe20003f05070 */
[----:B------:R-:W-:Y:S01]  /*31b0*/  IMAD R19, R19, R4, RZ ;  /* 0x0000000413137224 */ /* 0x000fe200078e02ff */
[----:B------:R-:W-:Y:S01]  /*31c0*/  SHF.R.S32.HI R25, RZ, 0x1f, R4 ;  /* 0x0000001fff197819 */ /* 0x000fe20000011404 */
[----:B------:R-:W-:Y:S01]  /*31d0*/  IMAD R17, R0, R24, R17 ;  /* 0x0000001800117224 */ /* 0x000fe200078e0211 */
[----:B------:R-:W-:Y:S01]  /*31e0*/  SHF.R.S32.HI R21, RZ, 0x1f, R33 ;  /* 0x0000001fff157819 */ /* 0x000fe20000011421 */
[----:B------:R-:W-:Y:S01]  /*31f0*/  IMAD R0, R18, R33, RZ ;  /* 0x0000002112007224 */ /* 0x000fe200078e02ff */
[----:B------:R-:W-:Y:S01]  /*3200*/  BSSY B0, `(.L_x_223) ;  /* 0x0000033000007945 */ /* 0x000fe20003800000 */
[----:B------:R-:W-:-:S02]  /*3210*/  IMAD R25, R25, R2, R19 ;  /* 0x0000000219197224 */ /* 0x000fc400078e0213 */
[----:B------:R-:W-:Y:S02]  /*3220*/  IMAD R21, R21, R32, R0 ;  /* 0x0000002015157224 */ /* 0x000fe400078e0200 */
[----:B------:R-:W-:-:S04]  /*3230*/  IMAD.WIDE.U32 R44, R24, R10, RZ ;  /* 0x0000000a182c7225 */ /* 0x000fc800078e00ff */
[----:B------:R-:W-:Y:S01]  /*3240*/  IMAD.WIDE.U32 R18, R2, R4, RZ ;  /* 0x0000000402127225 */ /* 0x000fe200078e00ff */
[----:B------:R-:W-:-:S03]  /*3250*/  IADD3 R17, R45, R17, RZ ;  /* 0x000000112d117210 */ /* 0x000fc60007ffe0ff */
        /* <DEDUP_REMOVED lines=13> */
[----:B------:R-:W-:-:S02]  /*3330*/  IADD3.X R21, RZ, ~R25, RZ, P0, !PT ;  /* 0x80000019ff157210 */ /* 0x000fc400007fe4ff */
        /* <DEDUP_REMOVED lines=8> */
.L_x_224:
[----:B------:R-:W0:Y:S01]  /*33c0*/  I2F.U32.RP R6, R14 ;  /* 0x0000000e00067306 */ /* 0x000e220000209000 */
[----:B------:R-:W-:Y:S01]  /*33d0*/  IMAD.MOV.U32 R20, RZ, RZ, RZ ;  /* 0x000000ffff147224 */ /* 0x000fe200078e00ff */
[----:B------:R-:W-:Y:S01]  /*33e0*/  ISETP.NE.U32.AND P0, PT, R14, RZ, PT ;  /* 0x000000ff0e00720c */ /* 0x000fe20003f05070 */
[----:B------:R-:W-:-:S05]  /*33f0*/  IMAD.MOV.U32 R41, RZ, RZ, RZ ;  /* 0x000000ffff297224 */ /* 0x000fca00078e00ff */
        /* <DEDUP_REMOVED lines=18> */
[----:B------:R-:W-:Y:S02]  /*3520*/  MOV R40, R0 ;  /* 0x0000000000287202 */ /* 0x000fe40000000f00 */
.L_x_225:
[----:B------:R-:W-:Y:S05]  /*3530*/  BSYNC B0 ;  /* 0x0000000000007941 */ /* 0x000fea0003800000 */
.L_x_223:
        /* <DEDUP_REMOVED lines=23> */
[----:B------:R-:W-:-:S03]  /*36b0*/  MOV R27, R41 ;  /* 0x00000029001b7202 */ /* 0x000fc60000000f00 */
[----:B------:R-:W-:Y:S02]  /*36c0*/  IMAD R21, R21, R12, RZ ;  /* 0x0000000c15157224 */ /* 0x000fe400078e02ff */
[----:B------:R-:W-:-:S04]  /*36d0*/  IMAD.WIDE.U32 R26, R12, R2, R26 ;  /* 0x000000020c1a7225 */ /* 0x000fc800078e001a */
[----:B------:R-:W-:Y:S02]  /*36e0*/  IMAD R2, R11, R2, R21 ;  /* 0x000000020b027224 */ /* 0x000fe400078e0215 */
[----:B------:R-:W-:-:S03]  /*36f0*/  IMAD.MOV.U32 R12, RZ, RZ, R26 ;  /* 0x000000ffff0c7224 */ /* 0x000fc600078e001a */
[----:B------:R-:W-:Y:S01]  /*3700*/  IADD3 R2, R27, R2, RZ ;  /* 0x000000021b027210 */ /* 0x000fe20007ffe0ff */
[----:B------:R-:W-:Y:S05]  /*3710*/  BRA `(.L_x_228) ;  /* 0x0000017000007947 */ /* 0x000fea0003800000 */
.L_x_227:
        /* <DEDUP_REMOVED lines=23> */
.L_x_228:
[----:B------:R-:W-:Y:S05]  /*3890*/  BSYNC B0 ;  /* 0x0000000000007941 */ /* 0x000fea0003800000 */
.L_x_226:
[----:B------:R-:W-:Y:S02]  /*38a0*/  IADD3 R31, P1, P0, R36, R34, R30 ;  /* 0x00000022241f7210 */ /* 0x000fe4000783e01e */
[----:B------:R-:W-:Y:S02]  /*38b0*/  SHF.R.S32.HI R0, RZ, 0x1f, R9 ;  /* 0x0000001fff007819 */ /* 0x000fe40000011409 */
[----:B------:R-:W-:Y:S02]  /*38c0*/  IADD3 R31, P3, P2, R44, R31, R32 ;  /* 0x0000001f2c1f7210 */ /* 0x000fe40007a7e020 */
[----:B------:R-:W-:Y:S02]  /*38d0*/  IADD3.X R3, R7, R8, R3, P1, P0 ;  /* 0x0000000807037210 */ /* 0x000fe40000fe0403 */
[----:B------:R-:W-:Y:S02]  /*38e0*/  IADD3 R18, P1, P0, R46, R31, R18 ;  /* 0x0000001f2e127210 */ /* 0x000fe4000783e012 */
[----:B------:R-:W-:Y:S01]  /*38f0*/  IADD3.X R4, R17, R3, R4, P3, P2 ;  /* 0x0000000311047210 */ /* 0x000fe20001fe4404 */
[----:B------:R-:W-:-:S03]  /*3900*/  IMAD R3, R25, R9, RZ ;  /* 0x0000000919037224 */ /* 0x000fc600078e02ff */
[----:B------:R-:W-:Y:S01]  /*3910*/  IADD3.X R19, R13, R4, R10, P1, P0 ;  /* 0x000000040d137210 */ /* 0x000fe20000fe040a */
[-C--:B------:R-:W-:Y:S02]  /*3920*/  IMAD R0, R0, R24.reuse, R3 ;  /* 0x0000001800007224 */ /* 0x080fe400078e0203 */
[----:B------:R-:W-:Y:S01]  /*3930*/  IMAD R3, R2, R5, RZ ;  /* 0x0000000502037224 */ /* 0x000fe200078e02ff */
[----:B------:R-:W-:Y:S01]  /*3940*/  SHF.R.S32.HI R2, RZ, 0x1f, R5 ;  /* 0x0000001fff027819 */ /* 0x000fe20000011405 */
        /* <DEDUP_REMOVED lines=9> */
.L_x_204:
[----:B------:R-:W-:-:S04]  /*39e0*/  LEA R2, P0, R34, c[0x0][0x200], 0x2 ;  /* 0x0000800022027a11 */ /* 0x000fc800078010ff */
[----:B------:R-:W-:-:S05]  /*39f0*/  LEA.HI.X R3, R34, c[0x0][0x204], R35, 0x2, P0 ;  /* 0x0000810022037a11 */ /* 0x000fca00000f1423 */
[----:B------:R0:W-:Y:S04]  /*3a00*/  STG.E [R2.64], R28 ;  /* 0x0000001c02007986 */ /* 0x0001e8000c10190a */
.L_x_203:
[----:B------:R-:W-:Y:S05]  /*3a10*/  BSYNC B1 ;  /* 0x0000000000017941 */ /* 0x000fea0003800000 */
.L_x_202:
[----:B------:R-:W1:Y:S01]  /*3a20*/  S2R R34, SR_TID.X ;  /* 0x0000000000227919 */ /* 0x000e620000002100 */
[----:B0-----:R-:W-:Y:S01]  /*3a30*/  IMAD.MOV.U32 R2, RZ, RZ, c[0x0][0x314] ;  /* 0x0000c500ff027624 */ /* 0x001fe200078e00ff */
[----:B------:R-:W-:Y:S01]  /*3a40*/  CS2R R10, SRZ ;  /* 0x00000000000a7805 */ /* 0x000fe2000001ff00 */
[----:B------:R-:W-:Y:S01]  /*3a50*/  IMAD.MOV.U32 R13, RZ, RZ, RZ ;  /* 0x000000ffff0d7224 */ /* 0x000fe200078e00ff */
[----:B------:R-:W-:Y:S01]  /*3a60*/  CS2R R8, SRZ ;  /* 0x0000000000087805 */ /* 0x000fe2000001ff00 */
[----:B------:R-:W-:Y:S01]  /*3a70*/  CS2R R6, SRZ ;  /* 0x0000000000067805 */ /* 0x000fe2000001ff00 */
[----:B------:R-:W-:Y:S01]  /*3a80*/  ISETP.GE.AND P0, PT, R2, 0x1, PT ;  /* 0x000000010200780c */ /* 0x000fe20003f06270 */
[----:B------:R-:W-:Y:S01]  /*3a90*/  CS2R R4, SRZ ;  /* 0x0000000000047805 */ /* 0x000fe2000001ff00 */
[----:B-1----:R-:W-:-:S04]  /*3aa0*/  SHF.R.S32.HI R33, RZ, 0x1f, R34 ;  /* 0x0000001fff217819 */ /* 0x002fc80000011422 */
[CC--:B------:R-:W-:Y:S02]  /*3ab0*/  LEA.HI R3, R33.reuse, R34.reuse, RZ, 0x3 ;  /* 0x0000002221037211 */ /* 0x0c0fe400078f18ff */
[----:B------:R-:W-:Y:S02]  /*3ac0*/  LEA.HI R33, R33, R34, RZ, 0x4 ;  /* 0x0000002221217211 */ /* 0x000fe400078f20ff */
[----:B------:R-:W-:-:S05]  /*3ad0*/  LOP3.LUT R3, R3, 0xfffffff8, RZ, 0xc0, !PT ;  /* 0xfffffff803037812 */ /* 0x000fca00078ec0ff */
[----:B------:R-:W-:Y:S01]  /*3ae0*/  IMAD.IADD R0, R34, 0x1, -R3 ;  /* 0x0000000122007824 */ /* 0x000fe200078e0a03 */
[----:B------:R-:W-:Y:S02]  /*3af0*/  LOP3.LUT R3, R33, 0x3ffffff0, RZ, 0xc0, !PT ;  /* 0x3ffffff021037812 */ /* 0x000fe400078ec0ff */
[----:B------:R-:W-:Y:S02]  /*3b00*/  SHF.R.S32.HI R33, RZ, 0x4, R33 ;  /* 0x00000004ff217819 */ /* 0x000fe40000011421 */
[----:B------:R-:W-:-:S04]  /*3b10*/  ISETP.GE.AND P1, PT, R0, c[0x0][0x314], PT ;  /* 0x0000c50000007a0c */ /* 0x000fc80003f26270 */
[C---:B------:R-:W-:Y:S01]  /*3b20*/  ISETP.GT.OR P1, PT, R34.reuse, 0x3f, P1 ;  /* 0x0000003f2200780c */ /* 0x040fe20000f24670 */
[----:B------:R-:W-:Y:S02]  /*3b30*/  IMAD.IADD R34, R34, 0x1, -R3 ;  /* 0x0000000122227824 */ /* 0x000fe400078e0a03 */
[----:B------:R-:W-:Y:S02]  /*3b40*/  CS2R R2, SRZ ;  /* 0x0000000000027805 */ /* 0x000fe4000001ff00 */
[----:B------:R-:W-:-:S05]  /*3b50*/  IMAD.SHL.U32 R34, R34, 0x4, RZ ;  /* 0x0000000422227824 */ /* 0x000fca00078e00ff */
[C---:B------:R-:W-:Y:S02]  /*3b60*/  IADD3 R32, R34.reuse, 0x40, RZ ;  /* 0x0000004022207810 */ /* 0x040fe40007ffe0ff */
[----:B------:R-:W-:Y:S01]  /*3b70*/  IADD3 R31, R34, 0x80, RZ ;  /* 0x00000080221f7810 */ /* 0x000fe20007ffe0ff */
[----:B------:R-:W-:-:S04]  /*3b80*/  @!P1 FADD.FTZ R0, -R28, R29 ;  /* 0x0000001d1c009221 */ /* 0x000fc80000010100 */
[----:B------:R-:W-:-:S06]  /*3b90*/  @!P1 FMUL.FTZ R0, R0, 1.4426950216293334961 ;  /* 0x3fb8aa3b00009820 */ /* 0x000fcc0000410000 */
[----:B------:R-:W0:Y:S02]  /*3ba0*/  @!P1 MUFU.EX2 R0, R0 ;  /* 0x0000000000009308 */ /* 0x000e240000000800 */
[----:B0-----:R0:W-:Y:S02]  /*3bb0*/  @!P1 STS [R23.X4], R0 ;  /* 0x0000000017009388 */ /* 0x0011e40000004800 */
[----:B0-----:R-:W-:Y:S02]  /*3bc0*/  IMAD.MOV.U32 R0, RZ, RZ, RZ ;  /* 0x000000ffff007224 */ /* 0x001fe400078e00ff */
[----:B------:R-:W-:Y:S06]  /*3bd0*/  BAR.SYNC.DEFER_BLOCKING 0x0 ;  /* 0x0000000000007b1d */ /* 0x000fec0000010000 */
[----:B------:R-:W-:Y:S05]  /*3be0*/  @!P0 BRA `(.L_x_229) ;  /* 0x0000039000008947 */ /* 0x000fea0003800000 */
[----:B------:R-:W-:Y:S01]  /*3bf0*/  ULDC UR5, c[0x0][0x22c] ;  /* 0x00008b0000057ab9 */ /* 0x000fe20000000800 */
[----:B------:R-:W-:Y:S01]  /*3c00*/  IMAD R29, R33, 0xc0, R34 ;  /* 0x000000c0211d7824 */ /* 0x000fe200078e0222 */
        /* <DEDUP_REMOVED lines=20> */
[----:B------:R-:W-:Y:S02]  /*3d50*/  IMAD.X R29, RZ, RZ, R29, P0 ;  /* 0x000000ffff1d7224 */ /* 0x000fe400000e061d */
.L_x_232:
        /* <DEDUP_REMOVED lines=14> */
.L_x_231:
[----:B------:R-:W-:Y:S05]  /*3e40*/  BSYNC B0 ;  /* 0x0000000000007941 */ /* 0x000fea0003800000 */
.L_x_230:
        /* <DEDUP_REMOVED lines=19> */
.L_x_229:
        /* <DEDUP_REMOVED lines=100> */
        .weak           $__internal_4_$__cuda_sm20_div_s64
        .type           $__internal_4_$__cuda_sm20_div_s64,@function
        .size           $__internal_4_$__cuda_sm20_div_s64,(.L_x_7326 - $__internal_4_$__cuda_sm20_div_s64)
$__internal_4_$__cuda_sm20_div_s64:
        /* <DEDUP_REMOVED lines=30> */
[----:B------:R-:W-:-:S06]  /*47a0*/  IMAD.WIDE.U32 R42, P0, R43, R0, R42 ;  /* 0x000000002b2a7225 */ /* 0x000fcc000780002a */
[----:B------:R-:W-:-:S04]  /*47b0*/  IMAD.HI.U32 R25, P4, R27, R2, R42 ;  /* 0x000000021b197227 */ /* 0x000fc8000788002a */
[----:B------:R-:W-:-:S04]  /*47c0*/  IMAD.HI.U32 R2, R27, R0, RZ ;  /* 0x000000001b027227 */ /* 0x000fc800078e00ff */
[----:B------:R-:W-:Y:S02]  /*47d0*/  IMAD R0, R27, R0, RZ ;  /* 0x000000001b007224 */ /* 0x000fe400078e02ff */
[----:B------:R-:W-:Y:S01]  /*47e0*/  IMAD.X R2, R2, 0x1, R27, P0 ;  /* 0x0000000102027824 */ /* 0x000fe200000e061b */
[-C--:B------:R-:W-:Y:S01]  /*47f0*/  IADD3 R27, P0, RZ, -R24.reuse, RZ ;  /* 0x80000018ff1b7210 */ /* 0x080fe20007f1e0ff */
[----:B------:R-:W-:Y:S01]  /*4800*/  IMAD.MOV.U32 R43, RZ, RZ, RZ ;  /* 0x000000ffff2b7224 */ /* 0x000fe200078e00ff */
[----:B------:R-:W-:Y:S02]  /*4810*/  IADD3 R25, P3, R0, R25, RZ ;  /* 0x0000001900197210 */ /* 0x000fe40007f7e0ff */
[----:B------:R-:W-:Y:S01]  /*4820*/  SEL R24, R27, R24, !P2 ;  /* 0x000000181b187207 */ /* 0x000fe20005000000 */
[----:B------:R-:W-:Y:S01]  /*4830*/  IMAD.X R0, RZ, RZ, ~R21, P0 ;  /* 0x000000ffff007224 */ /* 0x000fe200000e0e15 */
[----:B------:R-:W-:-:S03]  /*4840*/  IADD3.X R27, RZ, RZ, R2, P3, P4 ;  /* 0x000000ffff1b7210 */ /* 0x000fc60001fe8402 */
[----:B------:R-:W-:Y:S01]  /*4850*/  IMAD.HI.U32 R42, R25, R24, RZ ;  /* 0x00000018192a7227 */ /* 0x000fe200078e00ff */
[----:B------:R-:W-:-:S05]  /*4860*/  SEL R0, R0, R21, !P2 ;  /* 0x0000001500007207 */ /* 0x000fca0005000000 */
[----:B------:R-:W-:-:S04]  /*4870*/  IMAD.WIDE.U32 R42, R25, R0, R42 ;  /* 0x00000000192a7225 */ /* 0x000fc800078e002a */
[C---:B------:R-:W-:Y:S02]  /*4880*/  IMAD R25, R27.reuse, R0, RZ ;  /* 0x000000001b197224 */ /* 0x040fe400078e02ff */
[----:B------:R-:W-:-:S05]  /*4890*/  IMAD.HI.U32 R2, P0, R27, R24, R42 ;  /* 0x000000181b027227 */ /* 0x000fca000780002a */
[----:B------:R-:W-:Y:S01]  /*48a0*/  IADD3 R25, P2, R25, R2, RZ ;  /* 0x0000000219197210 */ /* 0x000fe20007f5e0ff */
[----:B------:R-:W-:-:S04]  /*48b0*/  IMAD.HI.U32 R2, R27, R0, RZ ;  /* 0x000000001b027227 */ /* 0x000fc800078e00ff */
[----:B------:R-:W-:Y:S01]  /*48c0*/  IMAD.WIDE.U32 R42, R25, R38, RZ ;  /* 0x00000026192a7225 */ /* 0x000fe200078e00ff */
[----:B------:R-:W-:-:S03]  /*48d0*/  IADD3.X R2, R2, RZ, RZ, P0, !PT ;  /* 0x000000ff02027210 */ /* 0x000fc600007fe4ff */
[C---:B------:R-:W-:Y:S01]  /*48e0*/  IMAD R43, R25.reuse, R39, R43 ;  /* 0x00000027192b7224 */ /* 0x040fe200078e022b */
[----:B------:R-:W-:Y:S01]  /*48f0*/  IADD3 R27, P0, -R42, R24, RZ ;  /* 0x000000182a1b7210 */ /* 0x000fe20007f1e1ff */
[----:B------:R-:W-:Y:S01]  /*4900*/  IMAD.X R2, RZ, RZ, R2, P2 ;  /* 0x000000ffff027224 */ /* 0x000fe200010e0602 */
[----:B------:R-:W-:Y:S02]  /*4910*/  IADD3 R24, P2, R25, 0x1, RZ ;  /* 0x0000000119187810 */ /* 0x000fe40007f5e0ff */
[-C--:B------:R-:W-:Y:S01]  /*4920*/  ISETP.GE.U32.AND P4, PT, R27, R38.reuse, PT ;  /* 0x000000261b00720c */ /* 0x080fe20003f86070 */
[----:B------:R-:W-:-:S04]  /*4930*/  IMAD R43, R2, R38, R43 ;  /* 0x00000026022b7224 */ /* 0x000fc800078e022b */
[----:B------:R-:W-:Y:S01]  /*4940*/  IMAD.X R43, R0, 0x1, ~R43, P0 ;  /* 0x00000001002b7824 */ /* 0x000fe200000e0e2b */
[----:B------:R-:W-:-:S04]  /*4950*/  IADD3 R0, P3, R27, -R38, RZ ;  /* 0x800000261b007210 */ /* 0x000fc80007f7e0ff */
        /* <DEDUP_REMOVED lines=25> */
[----:B------:R-:W-:Y:S06]  /*4af0*/  RET.REL.NODEC R38 `(_ZN5flash32flash_fwd_splitkv_combine_kernelI23Flash_fwd_kernel_traitsILi192ELi64ELi64ELi4ELb0ELb0EN7cutlass6half_tE19Flash_kernel_traitsILi192ELi64ELi64ELi4ES3_EELi8ELi3ELb0EEEvNS_16Flash_fwd_paramsE) ;  /* 0xffffb50026007950 */ /* 0x000fec0003c3ffff */
.L_x_233:
        /* <DEDUP_REMOVED lines=16> */
.L_x_7326:


//--------------------- .text._ZN5flash32flash_fwd_splitkv_combine_kernelI23Flash_fwd_kernel_traitsILi192ELi64ELi64ELi4ELb0ELb0EN7cutlass6half_tE19Flash_kernel_traitsILi192ELi64ELi64ELi4ES3_EELi8ELi2ELb0EEEvNS_16Flash_fwd_paramsE --------------------------
	.section	.text._ZN5flash32flash_fwd_splitkv_combine_kernelI23Flash_fwd_kernel_traitsILi192ELi64ELi64ELi4ELb0ELb0EN7cutlass6half_tE19Flash_kernel_traitsILi192ELi64ELi64ELi4ES3_EELi8ELi2ELb0EEEvNS_16Flash_fwd_paramsE,"ax",@progbits
	.sectioninfo	@"SHI_REGISTERS=54"
	.align	128
        .global         _ZN5flash32flash_fwd_splitkv_combine_kernelI23Flash_fwd_kernel_traitsILi192ELi64ELi64ELi4ELb0ELb0EN7cutlass6half_tE19Flash_kernel_traitsILi192ELi64ELi64ELi4ES3_EELi8ELi2ELb0EEEvNS_16Flash_fwd_paramsE
        .type           _ZN5flash32flash_fwd_splitkv_combine_kernelI23Flash_fwd_kernel_traitsILi192ELi64ELi64ELi4ELb0ELb0EN7cutlass6half_tE19Flash_kernel_traitsILi192ELi64ELi64ELi4ES3_EELi8ELi2ELb0EEEvNS_16Flash_fwd_paramsE,@function
        .size           _ZN5flash32flash_fwd_splitkv_combine_kernelI23Flash_fwd_kernel_traitsILi192ELi64ELi64ELi4ELb0ELb0EN7cutlass6half_tE19Flash_kernel_traitsILi192ELi64ELi64ELi4ES3_EELi8ELi2ELb0EEEvNS_16Flash_fwd_paramsE,(.L_x_7327 - _ZN5flash32flash_fwd_splitkv_combine_kernelI23Flash_fwd_kernel_traitsILi192ELi64ELi64ELi4ELb0ELb0EN7cutlass6half_tE19Flash_kernel_traitsILi192ELi64ELi64ELi4ES3_EELi8ELi2ELb0EEEvNS_16Flash_fwd_paramsE)
        .other          _ZN5flash32flash_fwd_splitkv_combine_kernelI23Flash_fwd_kernel_traitsILi192ELi64ELi64ELi4ELb0ELb0EN7cutlass6half_tE19Flash_kernel_traitsILi192ELi64ELi64ELi4ES3_EELi8ELi2ELb0EEEvNS_16Flash_fwd_paramsE,@"STO_CUDA_ENTRY STV_DEFAULT"
_ZN5flash32flash_fwd_splitkv_combine_kernelI23Flash_fwd_kernel_traitsILi192ELi64ELi64ELi4ELb0ELb0EN7cutlass6half_tE19Flash_kernel_traitsILi192ELi64ELi64ELi4ES3_EELi8ELi2ELb0EEEvNS_16Flash_fwd_paramsE:
.text._ZN5flash32flash_fwd_splitkv_combine_kernelI23Flash_fwd_kernel_traitsILi192ELi64ELi64ELi4ELb0ELb0EN7cutlass6half_tE19Flash_kernel_traitsILi192ELi64ELi64ELi4ES3_EELi8ELi2ELb0EEEvNS_16Flash_fwd_paramsE:
        /* <DEDUP_REMOVED lines=23> */
[----:B------:R-:W-:Y:S05]  /*0170*/  CALL.REL.NOINC `($__internal_5_$__cuda_sm20_div_s64) ;  /* 0x0000441000007944 */ /* 0x000fea0003c00000 */
[----:B------:R-:W-:Y:S05]  /*0180*/  BRA `(.L_x_235) ;  /* 0x0000013000007947 */ /* 0x000fea0003800000 */
.L_x_234:
        /* <DEDUP_REMOVED lines=19> */
.L_x_235:
        /* <DEDUP_REMOVED lines=12> */
[----:B------:R-:W-:Y:S05]  /*0380*/  CALL.REL.NOINC `($__internal_5_$__cuda_sm20_div_s64) ;  /* 0x0000420000007944 */ /* 0x000fea0003c00000 */
[----:B------:R-:W-:Y:S02]  /*0390*/  MOV R8, R20 ;  /* 0x0000001400087202 */ /* 0x000fe40000000f00 */
[----:B------:R-:W-:Y:S01]  /*03a0*/  MOV R9, R21 ;  /* 0x0000001500097202 */ /* 0x000fe20000000f00 */
[----:B------:R-:W-:Y:S05]  /*03b0*/  BRA `(.L_x_238) ;  /* 0x0000013000007947 */ /* 0x000fea0003800000 */
.L_x_237:
        /* <DEDUP_REMOVED lines=19> */
.L_x_238:
[----:B------:R-:W-:Y:S05]  /*04f0*/  BSYNC B0 ;  /* 0x0000000000007941 */ /* 0x000fea0003800000 */
.L_x_236:
[----:B------:R-:W-:Y:S01]  /*0500*/  IABS R7, c[0x0][0x214] ;  /* 0x0000850000077a13 */ /* 0x000fe20000000000 */
[----:B------:R-:W-:Y:S01]  /*0510*/  IMAD.MOV.U32 R2, RZ, RZ, c[0x0][0x214] ;  /* 0x00008500ff027624 */ /* 0x000fe200078e00ff */
[----:B------:R-:W-:Y:S01]  /*0520*/  BSSY B0, `(.L_x_239) ;  /* 0x000003b000007945 */ /* 0x000fe20003800000 */
[----:B------:R-:W-:Y:S01]  /*0530*/  IMAD.MOV.U32 R10, RZ, RZ, RZ ;  /* 0x000000ffff0a7224 */ /* 0x000fe200078e00ff */
[----:B------:R-:W0:Y:S02]  /*0540*/  I2F.RP R13, R7 ;  /* 0x00000007000d7306 */ /* 0x000e240000209400 */
[----:B------:R-:W-:-:S04]  /*0550*/  IADD3 R2, R7, -0x1, R2 ;  /* 0xffffffff07027810 */ /* 0x000fc80007ffe002 */
[----:B------:R-:W-:Y:S02]  /*0560*/  IABS R4, R2 ;  /* 0x0000000200047213 */ /* 0x000fe40000000000 */
[----:B0-----:R-:W0:Y:S02]  /*0570*/  MUFU.RCP R12, R13 ;  /* 0x0000000d000c7308 */ /* 0x001e240000001000 */
[----:B0-----:R-:W-:-:S06]  /*0580*/  IADD3 R12, R12, 0xffffffe, RZ ;  /* 0x0ffffffe0c0c7810 */ /* 0x001fcc0007ffe0ff */
[----:B------:R-:W0:Y:S02]  /*0590*/  F2I.FTZ.U32.TRUNC.NTZ R11, R12 ;  /* 0x0000000c000b7305 */ /* 0x000e24000021f000 */
[----:B0-----:R-:W-:-:S04]  /*05a0*/  IMAD.MOV R6, RZ, RZ, -R11 ;  /* 0x000000ffff067224 */ /* 0x001fc800078e0a0b */
        /* <DEDUP_REMOVED lines=31> */
.L_x_240:
        /* <DEDUP_REMOVED lines=19> */
.L_x_241:
[----:B------:R-:W-:Y:S05]  /*08d0*/  BSYNC B0 ;  /* 0x0000000000007941 */ /* 0x000fea0003800000 */
.L_x_239:
        /* <DEDUP_REMOVED lines=74> */
[----:B------:R-:W-:Y:S02]  /*0d80*/  MOV R32, R20 ;  /* 0x0000001400207202 */ /* 0x000fe40000000f00 */
[----:B------:R-:W-:Y:S01]  /*0d90*/  MOV R33, R21 ;  /* 0x0000001500217202 */ /* 0x000fe20000000f00 */
[----:B------:R-:W-:Y:S05]  /*0da0*/  BRA `(.L_x_244) ;  /* 0x0000013000007947 */ /* 0x000fea0003800000 */
.L_x_243:
        /* <DEDUP_REMOVED lines=19> */
.L_x_244:
[----:B------:R-:W-:Y:S05]  /*0ee0*/  BSYNC B0 ;  /* 0x0000000000007941 */ /* 0x000fea0003800000 */
.L_x_242:
[-C--:B------:R-:W-:Y:S01]  /*0ef0*/  IABS R18, R3.reuse ;  /* 0x0000000300127213 */ /* 0x080fe20000000000 */
[----:B------:R-:W-:Y:S01]  /*0f00*/  IMAD.MOV.U32 R7, RZ, RZ, 0x1 ;  /* 0x00000001ff077424 */ /* 0x000fe200078e00ff */
[----:B------:R-:W-:Y:S01]  /*0f10*/  IABS R10, R3 ;  /* 0x00000003000a7213 */ /* 0x000fe20000000000 */
[----:B------:R-:W-:Y:S01]  /*0f20*/  BSSY B0, `(.L_x_245) ;  /* 0x000003a000007945 */ /* 0x000fe20003800000 */
[----:B------:R-:W0:Y:S02]  /*0f30*/  I2F.RP R19, R18 ;  /* 0x0000001200137306 */ /* 0x000e240000209400 */
[----:B------:R-:W-:Y:S01]  /*0f40*/  IADD3 R7, R18, c[0x0][0x214], -R7 ;  /* 0x0000850012077a10 */ /* 0x000fe20007ffe807 */
        /* <DEDUP_REMOVED lines=36> */
.L_x_246:
        /* <DEDUP_REMOVED lines=19> */
.L_x_247:
[----:B------:R-:W-:Y:S05]  /*12c0*/  BSYNC B0 ;  /* 0x0000000000007941 */ /* 0x000fea0003800000 */
.L_x_245:
        /* <DEDUP_REMOVED lines=131> */
.L_x_249:
[----:B------:R-:W-:Y:S05]  /*1b00*/  BSYNC B0 ;  /* 0x0000000000007941 */ /* 0x000fea0003800000 */
.L_x_248:
        /* <DEDUP_REMOVED lines=11> */
[----:B------:R-:W-:-:S05]  /*1bc0*/  @!P0 LOP3.LUT R22, R22, 0xfffffffc, RZ, 0xc0, !PT ;  /* 0xfffffffc16168812 */ /* 0x000fca00078ec0ff */
[----:B------:R-:W-:-:S04]  /*1bd0*/  @!P0 IMAD.IADD R21, R17, 0x1, -R22 ;  /* 0x0000000111158824 */ /* 0x000fc800078e0a16 */
[----:B------:R-:W-:Y:S01]  /*1be0*/  @!P0 IMAD R21, R21, 0x24, R22 ;  /* 0x0000002415158824 */ /* 0x000fe200078e0216 */
[----:B------:R-:W-:Y:S01]  /*1bf0*/  BAR.SYNC.DEFER_BLOCKING 0x0 ;  /* 0x0000000000007b1d */ /* 0x000fe20000010000 */
[----:B------:R-:W-:-:S05]  /*1c00*/  SHF.R.S32.HI R22, RZ, 0x1f, R3 ;  /* 0x0000001fff167819 */ /* 0x000fca0000011403 */
[----:B------:R-:W1:Y:S04]  /*1c10*/  @!P0 LDS R29, [R21] ;  /* 0x00000000151d8984 */ /* 0x000e680000000800 */
[----:B-1----:R-:W1:Y:S02]  /*1c20*/  SHFL.BFLY PT, R18, R29, 0x2, 0x1f ;  /* 0x0c401f001d127f89 */ /* 0x002e6400000e0000 */
[----:B-1----:R-:W-:-:S05]  /*1c30*/  FMNMX.FTZ R25, R18, R29, !PT ;  /* 0x0000001d12197209 */ /* 0x002fca0007810000 */
[----:B------:R-:W1:Y:S02]  /*1c40*/  SHFL.BFLY PT, R18, R25, 0x1, 0x1f ;  /* 0x0c201f0019127f89 */ /* 0x000e6400000e0000 */
[----:B-1----:R-:W-:-:S04]  /*1c50*/  FMNMX.FTZ R18, R25, R18, !PT ;  /* 0x0000001219127209 */ /* 0x002fc80007810000 */
[----:B------:R-:W-:-:S04]  /*1c60*/  FSETP.NEU.FTZ.AND P0, PT, R18, -INF , PT ;  /* 0xff8000001200780b */ /* 0x000fc80003f1d000 */
[----:B------:R-:W-:-:S05]  /*1c70*/  FSEL R18, R18, RZ, P0 ;  /* 0x000000ff12127208 */ /* 0x000fca0000000000 */
[----:B------:R-:W-:-:S04]  /*1c80*/  FADD.FTZ R24, -R18, R29 ;  /* 0x0000001d12187221 */ /* 0x000fc80000010100 */
[----:B------:R-:W-:-:S06]  /*1c90*/  FMUL.FTZ R24, R24, 1.4426950216293334961 ;  /* 0x3fb8aa3b18187820 */ /* 0x000fcc0000410000 */
[----:B------:R-:W1:Y:S02]  /*1ca0*/  MUFU.EX2 R24, R24 ;  /* 0x0000001800187308 */ /* 0x000e640000000800 */
[----:B-1----:R-:W1:Y:S02]  /*1cb0*/  SHFL.BFLY PT, R23, R24, 0x2, 0x1f ;  /* 0x0c401f0018177f89 */ /* 0x002e6400000e0000 */
[----:B-1----:R-:W-:-:S05]  /*1cc0*/  FADD.FTZ R23, R24, R23 ;  /* 0x0000001718177221 */ /* 0x002fca0000010000 */
[----:B------:R-:W1:Y:S02]  /*1cd0*/  SHFL.BFLY PT, R20, R23, 0x1, 0x1f ;  /* 0x0c201f0017147f89 */ /* 0x000e6400000e0000 */
[----:B-1----:R-:W-:Y:S01]  /*1ce0*/  FADD.FTZ R21, R23, R20 ;  /* 0x0000001417157221 */ /* 0x002fe20000010000 */
[----:B------:R-:W-:Y:S01]  /*1cf0*/  LEA.HI.SX32 R20, R3, 0x1, 0x1 ;  /* 0x0000000103147811 */ /* 0x000fe200078f0aff */
[----:B------:R-:W-:-:S03]  /*1d00*/  @!P3 IMAD.MOV R20, RZ, RZ, R22 ;  /* 0x000000ffff14b224 */ /* 0x000fc600078e0216 */
[----:B------:R-:W-:Y:S01]  /*1d10*/  FSETP.NE.FTZ.AND P0, PT, R21, RZ, PT ;  /* 0x000000ff1500720b */ /* 0x000fe20003f15000 */
[----:B------:R-:W-:-:S12]  /*1d20*/  IMAD R6, R19, R20, RZ ;  /* 0x0000001413067224 */ /* 0x000fd800078e02ff */
[----:B------:R-:W1:Y:S02]  /*1d30*/  @P0 MUFU.LG2 R21, R21 ;  /* 0x0000001500150308 */ /* 0x000e640000000c00 */
[----:B-1----:R-:W-:Y:S01]  /*1d40*/  @P0 FFMA.FTZ R28, R21, 0.69314718246459960938, R18 ;  /* 0x3f317218151c0823 */ /* 0x002fe20000010012 */
        /* <DEDUP_REMOVED lines=39> */
[----:B0-----:R-:W-:Y:S05]  /*1fc0*/  CALL.REL.NOINC `($__internal_5_$__cuda_sm20_div_s64) ;  /* 0x000025c000007944 */ /* 0x001fea0003c00000 */
        /* <DEDUP_REMOVED lines=10> */
.L_x_254:
[----:B------:R-:W1:Y:S01]  /*2070*/  I2F.U32.RP R20, R40 ;  /* 0x0000002800147306 */ /* 0x000e620000209000 */
[----:B------:R-:W-:Y:S01]  /*2080*/  ISETP.NE.U32.AND P0, PT, R40, RZ, PT ;  /* 0x000000ff2800720c */ /* 0x000fe20003f05070 */
[----:B------:R-:W-:-:S06]  /*2090*/  IMAD.MOV.U32 R43, RZ, RZ, RZ ;  /* 0x000000ffff2b7224 */ /* 0x000fcc00078e00ff */
[----:B-1----:R-:W1:Y:S02]  /*20a0*/  MUFU.RCP R18, R20 ;  /* 0x0000001400127308 */ /* 0x002e640000001000 */
[----:B-1----:R-:W-:-:S06]  /*20b0*/  IADD3 R18, R18, 0xffffffe, RZ ;  /* 0x0ffffffe12127810 */ /* 0x002fcc0007ffe0ff */
[----:B------:R1:W2:Y:S02]  /*20c0*/  F2I.FTZ.U32.TRUNC.NTZ R19, R18 ;  /* 0x0000001200137305 */ /* 0x0002a4000021f000 */
[----:B-1----:R-:W-:Y:S01]  /*20d0*/  HFMA2.MMA R18, -RZ, RZ, 0, 0 ;  /* 0x00000000ff127435 */ /* 0x002fe200000001ff */
[----:B--2---:R-:W-:-:S04]  /*20e0*/  IMAD.MOV R17, RZ, RZ, -R19 ;  /* 0x000000ffff117224 */ /* 0x004fc800078e0a13 */
        /* <DEDUP_REMOVED lines=14> */
.L_x_255:
[----:B------:R-:W-:Y:S05]  /*21d0*/  BSYNC B0 ;  /* 0x0000000000007941 */ /* 0x000fea0003800000 */
.L_x_253:
[----:B------:R-:W-:Y:S01]  /*21e0*/  LOP3.LUT R19, R17, R0, RZ, 0xfc, !PT ;  /* 0x0000000011137212 */ /* 0x000fe200078efcff */
[----:B------:R-:W-:Y:S03]  /*21f0*/  BSSY B0, `(.L_x_256) ;  /* 0x0000028000007945 */ /* 0x000fe60003800000 */
[----:B------:R-:W-:-:S13]  /*2200*/  ISETP.NE.U32.AND P0, PT, R19, RZ, PT ;  /* 0x000000ff1300720c */ /* 0x000fda0003f05070 */
[----:B------:R-:W-:Y:S05]  /*2210*/  @!P0 BRA `(.L_x_257) ;  /* 0x000000f000008947 */ /* 0x000fea0003800000 */
[----:B------:R-:W-:Y:S01]  /*2220*/  IMAD.MOV.U32 R24, RZ, RZ, R30 ;  /* 0x000000ffff187224 */ /* 0x000fe200078e001e */
[----:B------:R-:W-:Y:S02]  /*2230*/  MOV R23, R0 ;  /* 0x0000000000177202 */ /* 0x000fe40000000f00 */
[----:B------:R-:W-:Y:S02]  /*2240*/  MOV R22, 0x2260 ;  /* 0x0000226000167802 */ /* 0x000fe40000000f00 */
[----:B0-----:R-:W-:Y:S05]  /*2250*/  CALL.REL.NOINC `($__internal_5_$__cuda_sm20_div_s64) ;  /* 0x0000233000007944 */ /* 0x001fea0003c00000 */
        /* <DEDUP_REMOVED lines=11> */
.L_x_257:
        /* <DEDUP_REMOVED lines=22> */
.L_x_258:
[----:B------:R-:W-:Y:S05]  /*2470*/  BSYNC B0 ;  /* 0x0000000000007941 */ /* 0x000fea0003800000 */
.L_x_256:
        /* <DEDUP_REMOVED lines=11> */
[----:B0-----:R-:W-:Y:S05]  /*2530*/  CALL.REL.NOINC `($__internal_5_$__cuda_sm20_div_s64) ;  /* 0x0000205000007944 */ /* 0x001fea0003c00000 */
[----:B------:R-:W-:-:S04]  /*2540*/  IADD3 R17, P0, RZ, -R20, RZ ;  /* 0x80000014ff117210 */ /* 0x000fc80007f1e0ff */
[----:B------:R-:W-:Y:S01]  /*2550*/  IADD3.X R18, RZ, ~R21, RZ, P0, !PT ;  /* 0x80000015ff127210 */ /* 0x000fe200007fe4ff */
[----:B------:R-:W-:-:S04]  /*2560*/  IMAD.WIDE.U32 R36, R5, R17, R36 ;  /* 0x0000001105247225 */ /* 0x000fc800078e0024 */
[----:B------:R-:W-:-:S04]  /*2570*/  IMAD R18, R18, R5, RZ ;  /* 0x0000000512127224 */ /* 0x000fc800078e02ff */
[----:B------:R-:W-:-:S05]  /*2580*/  IMAD R4, R4, R17, R18 ;  /* 0x0000001104047224 */ /* 0x000fca00078e0212 */
[----:B------:R-:W-:Y:S01]  /*2590*/  IADD3 R4, R37, R4, RZ ;  /* 0x0000000425047210 */ /* 0x000fe20007ffe0ff */
[----:B------:R-:W-:Y:S05]  /*25a0*/  BRA `(.L_x_261) ;  /* 0x0000016000007947 */ /* 0x000fea0003800000 */
.L_x_260:
        /* <DEDUP_REMOVED lines=22> */
.L_x_261:
[----:B------:R-:W-:Y:S05]  /*2710*/  BSYNC B0 ;  /* 0x0000000000007941 */ /* 0x000fea0003800000 */
.L_x_259:
        /* <DEDUP_REMOVED lines=38> */
[----:B0-----:R-:W-:Y:S05]  /*2980*/  CALL.REL.NOINC `($__internal_5_$__cuda_sm20_div_s64) ;  /* 0x00001c0000007944 */ /* 0x001fea0003c00000 */
        /* <DEDUP_REMOVED lines=12> */
.L_x_263:
[----:B------:R-:W1:Y:S01]  /*2a50*/  I2F.U32.RP R20, R40 ;  /* 0x0000002800147306 */ /* 0x000e620000209000 */
[----:B------:R-:W-:Y:S01]  /*2a60*/  ISETP.NE.U32.AND P0, PT, R40, RZ, PT ;  /* 0x000000ff2800720c */ /* 0x000fe20003f05070 */
[----:B------:R-:W-:-:S06]  /*2a70*/  IMAD.MOV.U32 R41, RZ, RZ, RZ ;  /* 0x000000ffff297224 */ /* 0x000fcc00078e00ff */
[----:B-1----:R-:W1:Y:S02]  /*2a80*/  MUFU.RCP R18, R20 ;  /* 0x0000001400127308 */ /* 0x002e640000001000 */
[----:B-1----:R-:W-:-:S06]  /*2a90*/  IADD3 R18, R18, 0xffffffe, RZ ;  /* 0x0ffffffe12127810 */ /* 0x002fcc0007ffe0ff */
[----:B------:R-:W1:Y:S02]  /*2aa0*/  F2I.FTZ.U32.TRUNC.NTZ R19, R18 ;  /* 0x0000001200137305 */ /* 0x000e64000021f000 */
[----:B-1----:R-:W-:Y:S02]  /*2ab0*/  IMAD.MOV R17, RZ, RZ, -R19 ;  /* 0x000000ffff117224 */ /* 0x002fe400078e0a13 */
        /* <DEDUP_REMOVED lines=16> */
.L_x_264:
[----:B------:R-:W-:Y:S05]  /*2bc0*/  BSYNC B0 ;  /* 0x0000000000007941 */ /* 0x000fea0003800000 */
.L_x_262:
        /* <DEDUP_REMOVED lines=19> */
.L_x_266:
[----:B------:R-:W1:Y:S01]  /*2d00*/  I2F.U32.RP R20, R16 ;  /* 0x0000001000147306 */ /* 0x000e620000209000 */
[----:B------:R-:W-:Y:S01]  /*2d10*/  HFMA2.MMA R22, -RZ, RZ, 0, 0 ;  /* 0x00000000ff167435 */ /* 0x000fe200000001ff */
[----:B------:R-:W-:Y:S01]  /*2d20*/  ISETP.NE.U32.AND P0, PT, R16, RZ, PT ;  /* 0x000000ff1000720c */ /* 0x000fe20003f05070 */
[----:B------:R-:W-:-:S05]  /*2d30*/  IMAD.MOV.U32 R43, RZ, RZ, RZ ;  /* 0x000000ffff2b7224 */ /* 0x000fca00078e00ff */
[----:B-1----:R-:W1:Y:S02]  /*2d40*/  MUFU.RCP R19, R20 ;  /* 0x0000001400137308 */ /* 0x002e640000001000 */
[----:B-1----:R-:W-:-:S06]  /*2d50*/  IADD3 R19, R19, 0xffffffe, RZ ;  /* 0x0ffffffe13137810 */ /* 0x002fcc0007ffe0ff */
[----:B------:R-:W1:Y:S02]  /*2d60*/  F2I.FTZ.U32.TRUNC.NTZ R23, R19 ;  /* 0x0000001300177305 */ /* 0x000e64000021f000 */
[----:B-1----:R-:W-:-:S04]  /*2d70*/  IMAD.MOV R14, RZ, RZ, -R23 ;  /* 0x000000ffff0e7224 */ /* 0x002fc800078e0a17 */
        /* <DEDUP_REMOVED lines=14> */
.L_x_267:
[----:B------:R-:W-:Y:S05]  /*2e60*/  BSYNC B0 ;  /* 0x0000000000007941 */ /* 0x000fea0003800000 */
.L_x_265:
        /* <DEDUP_REMOVED lines=9> */
[----:B0-----:R-:W-:Y:S05]  /*2f00*/  CALL.REL.NOINC `($__internal_5_$__cuda_sm20_div_s64) ;  /* 0x0000168000007944 */ /* 0x001fea0003c00000 */
        /* <DEDUP_REMOVED lines=10> */
.L_x_269:
[----:B------:R-:W1:Y:S01]  /*2fb0*/  I2F.U32.RP R20, R13 ;  /* 0x0000000d00147306 */ /* 0x000e620000209000 */
[----:B------:R-:W-:Y:S01]  /*2fc0*/  IMAD.MOV.U32 R18, RZ, RZ, RZ ;  /* 0x000000ffff127224 */ /* 0x000fe200078e00ff */
[----:B------:R-:W-:Y:S01]  /*2fd0*/  ISETP.NE.U32.AND P0, PT, R13, RZ, PT ;  /* 0x000000ff0d00720c */ /* 0x000fe20003f05070 */
[----:B------:R-:W-:-:S05]  /*2fe0*/  IMAD.MOV.U32 R21, RZ, RZ, RZ ;  /* 0x000000ffff157224 */ /* 0x000fca00078e00ff */
[----:B-1----:R-:W1:Y:S02]  /*2ff0*/  MUFU.RCP R19, R20 ;  /* 0x0000001400137308 */ /* 0x002e640000001000 */
[----:B-1----:R-:W-:-:S06]  /*3000*/  IADD3 R19, R19, 0xffffffe, RZ ;  /* 0x0ffffffe13137810 */ /* 0x002fcc0007ffe0ff */
[----:B------:R-:W1:Y:S02]  /*3010*/  F2I.FTZ.U32.TRUNC.NTZ R19, R19 ;  /* 0x0000001300137305 */ /* 0x000e64000021f000 */
[----:B-1----:R-:W-:-:S04]  /*3020*/  IMAD.MOV R12, RZ, RZ, -R19 ;  /* 0x000000ffff0c7224 */ /* 0x002fc800078e0a13 */
        /* <DEDUP_REMOVED lines=15> */
.L_x_270:
[----:B------:R-:W-:Y:S05]  /*3120*/  BSYNC B0 ;  /* 0x0000000000007941 */ /* 0x000fea0003800000 */
.L_x_268:
        /* <DEDUP_REMOVED lines=25> */
[----:B0-----:R-:W-:Y:S05]  /*32c0*/  CALL.REL.NOINC `($__internal_5_$__cuda_sm20_div_s64) ;  /* 0x000012c000007944 */ /* 0x001fea0003c00000 */
        /* <DEDUP_REMOVED lines=12> */
.L_x_272:
        /* <DEDUP_REMOVED lines=23> */
.L_x_273:
[----:B------:R-:W-:Y:S05]  /*3500*/  BSYNC B0 ;  /* 0x0000000000007941 */ /* 0x000fea0003800000 */
.L_x_271:
        /* <DEDUP_REMOVED lines=29> */
.L_x_275:
        /* <DEDUP_REMOVED lines=23> */
.L_x_276:
[----:B------:R-:W-:Y:S05]  /*3850*/  BSYNC B0 ;  /* 0x0000000000007941 */ /* 0x000fea0003800000 */
.L_x_274:
        /* <DEDUP_REMOVED lines=20> */
.L_x_252:
[----:B------:R-:W-:-:S04]  /*39a0*/  LEA R2, P0, R36, c[0x0][0x200], 0x2 ;  /* 0x0000800024027a11 */ /* 0x000fc800078010ff */
[----:B------:R-:W-:-:S05]  /*39b0*/  LEA.HI.X R3, R36, c[0x0][0x204], R37, 0x2, P0 ;  /* 0x0000810024037a11 */ /* 0x000fca00000f1425 */
[----:B------:R1:W-:Y:S04]  /*39c0*/  STG.E [R2.64], R28 ;  /* 0x0000001c02007986 */ /* 0x0003e8000c10190a */
.L_x_251:
[----:B------:R-:W-:Y:S05]  /*39d0*/  BSYNC B1 ;  /* 0x0000000000017941 */ /* 0x000fea0003800000 */
.L_x_250:
[----:B------:R-:W2:Y:S01]  /*39e0*/  S2R R34, SR_TID.X ;  /* 0x0000000000227919 */ /* 0x000ea20000002100 */
[----:B------:R-:W-:Y:S01]  /*39f0*/  IMAD.MOV.U32 R13, RZ, RZ, RZ ;  /* 0x000000ffff0d7224 */ /* 0x000fe200078e00ff */
[----:B------:R-:W-:Y:S01]  /*3a00*/  CS2R R10, SRZ ;  /* 0x00000000000a7805 */ /* 0x000fe2000001ff00 */
[----:B------:R-:W-:Y:S01]  /*3a10*/  CS2R R8, SRZ ;  /* 0x0000000000087805 */ /* 0x000fe2000001ff00 */
[----:B------:R-:W-:Y:S01]  /*3a20*/  CS2R R6, SRZ ;  /* 0x0000000000067805 */ /* 0x000fe2000001ff00 */
[----:B--2---:R-:W-:-:S04]  /*3a30*/  SHF.R.S32.HI R33, RZ, 0x1f, R34 ;  /* 0x0000001fff217819 */ /* 0x004fc80000011422 */
[CC--:B-1----:R-:W-:Y:S02]  /*3a40*/  LEA.HI R3, R33.reuse, R34.reuse, RZ, 0x2 ;  /* 0x0000002221037211 */ /* 0x0c2fe400078f10ff */
[----:B------:R-:W-:Y:S02]  /*3a50*/  LEA.HI R33, R33, R34, RZ, 0x4 ;  /* 0x0000002221217211 */ /* 0x000fe400078f20ff */
[----:B------:R-:W-:Y:S02]  /*3a60*/  LOP3.LUT R3, R3, 0xfffffffc, RZ, 0xc0, !PT ;  /* 0xfffffffc03037812 */ /* 0x000fe400078ec0ff */
[----:B------:R-:W-:Y:S02]  /*3a70*/  LOP3.LUT R5, R33, 0x3ffffff0, RZ, 0xc0, !PT ;  /* 0x3ffffff021057812 */ /* 0x000fe400078ec0ff */
[----:B------:R-:W-:Y:S01]  /*3a80*/  SHF.R.S32.HI R33, RZ, 0x4, R33 ;  /* 0x00000004ff217819 */ /* 0x000fe20000011421 */
[----:B------:R-:W-:-:S05]  /*3a90*/  IMAD.IADD R0, R34, 0x1, -R3 ;  /* 0x0000000122007824 */ /* 0x000fca00078e0a03 */
[----:B------:R-:W-:-:S04]  /*3aa0*/  ISETP.GE.AND P1, PT, R0, c[0x0][0x314], PT ;  /* 0x0000c50000007a0c */ /* 0x000fc80003f26270 */
[C---:B------:R-:W-:Y:S01]  /*3ab0*/  ISETP.GT.OR P1, PT, R34.reuse, 0x1f, P1 ;  /* 0x0000001f2200780c */ /* 0x040fe20000f24670 */
[----:B------:R-:W-:Y:S02]  /*3ac0*/  IMAD.IADD R34, R34, 0x1, -R5 ;  /* 0x0000000122227824 */ /* 0x000fe400078e0a05 */
[----:B------:R-:W-:Y:S02]  /*3ad0*/  CS2R R4, SRZ ;  /* 0x0000000000047805 */ /* 0x000fe4000001ff00 */
[----:B------:R-:W-:-:S05]  /*3ae0*/  IMAD.SHL.U32 R34, R34, 0x4, RZ ;  /* 0x0000000422227824 */ /* 0x000fca00078e00ff */
[C---:B------:R-:W-:Y:S02]  /*3af0*/  IADD3 R32, R34.reuse, 0x40, RZ ;  /* 0x0000004022207810 */ /* 0x040fe40007ffe0ff */
[----:B------:R-:W-:Y:S01]  /*3b00*/  IADD3 R31, R34, 0x80, RZ ;  /* 0x00000080221f7810 */ /* 0x000fe20007ffe0ff */
[----:B------:R-:W-:Y:S02]  /*3b10*/  @!P1 FADD.FTZ R2, -R28, R29 ;  /* 0x0000001d1c029221 */ /* 0x000fe40000010100 */
[----:B------:R-:W-:Y:S02]  /*3b20*/  @!P1 IMAD R3, R0, 0x24, R3 ;  /* 0x0000002400039824 */ /* 0x000fe400078e0203 */
[----:B------:R-:W-:Y:S02]  /*3b30*/  @!P1 FMUL.FTZ R2, R2, 1.4426950216293334961 ;  /* 0x3fb8aa3b02029820 */ /* 0x000fe40000410000 */
[----:B------:R-:W-:-:S04]  /*3b40*/  IMAD.MOV.U32 R0, RZ, RZ, c[0x0][0x314] ;  /* 0x0000c500ff007624 */ /* 0x000fc800078e00ff */
[----:B------:R-:W1:Y:S01]  /*3b50*/  @!P1 MUFU.EX2 R2, R2 ;  /* 0x0000000200029308 */ /* 0x000e620000000800 */
[----:B------:R-:W-:Y:S01]  /*3b60*/  ISETP.GE.AND P0, PT, R0, 0x1, PT ;  /* 0x000000010000780c */ /* 0x000fe20003f06270 */
[----:B------:R-:W-:Y:S01]  /*3b70*/  IMAD.MOV.U32 R0, RZ, RZ, RZ ;  /* 0x000000ffff007224 */ /* 0x000fe200078e00ff */
[----:B-1----:R1:W-:Y:S02]  /*3b80*/  @!P1 STS [R3], R2 ;  /* 0x0000000203009388 */ /* 0x0023e40000000800 */
[----:B-1----:R-:W-:Y:S02]  /*3b90*/  CS2R R2, SRZ ;  /* 0x0000000000027805 */ /* 0x002fe4000001ff00 */
[----:B------:R-:W-:Y:S07]  /*3ba0*/  BAR.SYNC.DEFER_BLOCKING 0x0 ;  /* 0x0000000000007b1d */ /* 0x000fee0000010000 */
        /* <DEDUP_REMOVED lines=19> */
[----:B0-----:R-:W-:Y:S01]  /*3ce0*/  CS2R R26, SRZ ;  /* 0x00000000001a7805 */ /* 0x001fe2000001ff00 */
[----:B------:R-:W-:Y:S01]  /*3cf0*/  LEA.HI.X R29, R12, c[0x0][0x1dc], R29, 0x2, P0 ;  /* 0x000077000c1d7a11 */ /* 0x000fe200000f141d */
[----:B------:R-:W-:Y:S01]  /*3d00*/  IMAD.WIDE R36, R36, 0x4, RZ ;  /* 0x0000000424247825 */ /* 0x000fe200078e02ff */
[----:B------:R-:W-:-:S05]  /*3d10*/  IADD3 R28, P0, R28, 0x200, RZ ;  /* 0x000002001c1c7810 */ /* 0x000fca0007f1e0ff */
[----:B------:R-:W-:Y:S02]  /*3d20*/  IMAD.X R29, RZ, RZ, R29, P0 ;  /* 0x000000ffff1d7224 */ /* 0x000fe400000e061d */
.L_x_280:
        /* <DEDUP_REMOVED lines=14> */
.L_x_279:
[----:B------:R-:W-:Y:S05]  /*3e10*/  BSYNC B0 ;  /* 0x0000000000007941 */ /* 0x000fea0003800000 */
.L_x_278:
        /* <DEDUP_REMOVED lines=19> */
.L_x_277:
        /* <DEDUP_REMOVED lines=18> */
[----:B------:R-:W1:Y:S03]  /*4070*/  I2F.RP R4, R2 ;  /* 0x0000000200047306 */ /* 0x000e660000209400 */
[----:B------:R-:W-:-:S05]  /*4080*/  IMAD.MOV R11, RZ, RZ, -R11 ;  /* 0x000000ffff0b7224 */ /* 0x000fca00078e0a0b */
[----:B-1----:R-:W1:Y:S02]  /*4090*/  MUFU.RCP R14, R4 ;  /* 0x00000004000e7308 */ /* 0x002e640000001000 */
[----:B-1----:R-:W-:-:S06]  /*40a0*/  IADD3 R14, R14, 0xffffffe, RZ ;  /* 0x0ffffffe0e0e7810 */ /* 0x002fcc0007ffe0ff */
[----:B------:R-:W1:Y:S02]  /*40b0*/  F2I.FTZ.U32.TRUNC.NTZ R15, R14 ;  /* 0x0000000e000f7305 */ /* 0x000e64000021f000 */
[--C-:B-1----:R-:W-:Y:S02]  /*40c0*/  IMAD.MOV R0, RZ, RZ, -R15.reuse ;  /* 0x000000ffff007224 */ /* 0x102fe400078e0a0f */
[----:B------:R-:W-:Y:S02]  /*40d0*/  IMAD.MOV.U32 R14, RZ, RZ, RZ ;  /* 0x000000ffff0e7224 */ /* 0x000fe400078e00ff */
[----:B------:R-:W-:Y:S02]  /*40e0*/  IMAD R13, R0, R2, RZ ;  /* 0x00000002000d7224 */ /* 0x000fe400078e02ff */
[----:B------:R-:W1:Y:S02]  /*40f0*/  I2F.RP R0, R3 ;  /* 0x0000000300007306 */ /* 0x000e640000209400 */
[----:B------:R-:W-:-:S06]  /*4100*/  IMAD.HI.U32 R13, R15, R13, R14 ;  /* 0x0000000d0f0d7227 */ /* 0x000fcc00078e000e */
[----:B------:R-:W-:-:S04]  /*4110*/  IMAD.HI.U32 R4, R13, R10, RZ ;  /* 0x0000000a0d047227 */ /* 0x000fc800078e00ff */
[----:B------:R-:W-:Y:S01]  /*4120*/  IMAD R11, R4, R11, R10 ;  /* 0x0000000b040b7224 */ /* 0x000fe200078e020a */
[----:B-1----:R-:W1:Y:S04]  /*4130*/  MUFU.RCP R0, R0 ;  /* 0x0000000000007308 */ /* 0x002e680000001000 */
[----:B------:R-:W-:-:S13]  /*4140*/  ISETP.GT.U32.AND P1, PT, R2, R11, PT ;  /* 0x0000000b0200720c */ /* 0x000fda0003f24070 */
[----:B------:R-:W-:Y:S01]  /*4150*/  @!P1 IMAD.IADD R11, R11, 0x1, -R2 ;  /* 0x000000010b0b9824 */ /* 0x000fe200078e0a02 */
[----:B------:R-:W-:Y:S02]  /*4160*/  @!P1 IADD3 R4, R4, 0x1, RZ ;  /* 0x0000000104049810 */ /* 0x000fe40007ffe0ff */
[----:B-1----:R-:W-:Y:S02]  /*4170*/  IADD3 R14, R0, 0xffffffe, RZ ;  /* 0x0ffffffe000e7810 */ /* 0x002fe40007ffe0ff */
[----:B------:R-:W-:Y:S02]  /*4180*/  ISETP.GE.U32.AND P2, PT, R11, R2, PT ;  /* 0x000000020b00720c */ /* 0x000fe40003f46070 */
[----:B------:R-:W-:Y:S01]  /*4190*/  LOP3.LUT R2, R12, R5, RZ, 0x3c, !PT ;  /* 0x000000050c027212 */ /* 0x000fe200078e3cff */
[----:B------:R-:W1:Y:S01]  /*41a0*/  F2I.FTZ.U32.TRUNC.NTZ R15, R14 ;  /* 0x0000000e000f7305 */ /* 0x000e62000021f000 */
[----:B------:R-:W-:Y:S02]  /*41b0*/  ISETP.NE.AND P1, PT, R5, RZ, PT ;  /* 0x000000ff0500720c */ /* 0x000fe40003f25270 */
[----:B------:R-:W-:-:S07]  /*41c0*/  ISETP.GE.AND P0, PT, R2, RZ, PT ;  /* 0x000000ff0200720c */ /* 0x000fce0003f06270 */
[----:B------:R-:W-:-:S06]  /*41d0*/  @P2 IADD3 R4, R4, 0x1, RZ ;  /* 0x0000000104042810 */ /* 0x000fcc0007ffe0ff */
[----:B------:R-:W-:Y:S01]  /*41e0*/  @!P0 IMAD.MOV R4, RZ, RZ, -R4 ;  /* 0x000000ffff048224 */ /* 0x000fe200078e0a04 */
[-C--:B------:R-:W-:Y:S01]  /*41f0*/  @!P1 LOP3.LUT R4, RZ, R5.reuse, RZ, 0x33, !PT ;  /* 0x00000005ff049212 */ /* 0x080fe200078e33ff */
[----:B-1----:R-:W-:Y:S02]  /*4200*/  IMAD.MOV R2, RZ, RZ, -R15 ;  /* 0x000000ffff027224 */ /* 0x002fe400078e0a0f */
        /* <DEDUP_REMOVED lines=56> */
        .weak           $__internal_5_$__cuda_sm20_div_s64
        .type           $__internal_5_$__cuda_sm20_div_s64,@function
        .size           $__internal_5_$__cuda_sm20_div_s64,(.L_x_7327 - $__internal_5_$__cuda_sm20_div_s64)
$__internal_5_$__cuda_sm20_div_s64:
        /* <DEDUP_REMOVED lines=83> */
[----:B------:R-:W-:Y:S06]  /*4ac0*/  RET.REL.NODEC R26 `(_ZN5flash32flash_fwd_splitkv_combine_kernelI23Flash_fwd_kernel_traitsILi192ELi64ELi64ELi4ELb0ELb0EN7cutlass6half_tE19Flash_kernel_traitsILi192ELi64ELi64ELi4ES3_EELi8ELi2ELb0EEEvNS_16Flash_fwd_paramsE) ;  /* 0xffffb5301a007950 */ /* 0x000fec0003c3ffff */
.L_x_281:
        /* <DEDUP_REMOVED lines=11> */
.L_x_7327:


//--------------------- .text._ZN5flash32flash_fwd_splitkv_combine_kernelI23Flash_fwd_kernel_traitsILi192ELi64ELi64ELi4ELb0ELb0EN7cutlass6half_tE19Flash_kernel_traitsILi192ELi64ELi64ELi4ES3_EELi8ELi1ELb0EEEvNS_16Flash_fwd_paramsE --------------------------
	.section	.text._ZN5flash32flash_fwd_splitkv_combine_kernelI23Flash_fwd_kernel_traitsILi192ELi64ELi64ELi4ELb0ELb0EN7cutlass6half_tE19Flash_kernel_traitsILi192ELi64ELi64ELi4ES3_EELi8ELi1ELb0EEEvNS_16Flash_fwd_paramsE,"ax",@progbits
	.sectioninfo	@"SHI_REGISTERS=54"
	.align	128
        .global         _ZN5flash32flash_fwd_splitkv_combine_kernelI23Flash_fwd_kernel_traitsILi192ELi64ELi64ELi4ELb0ELb0EN7cutlass6half_tE19Flash_kernel_traitsILi192ELi64ELi64ELi4ES3_EELi8ELi1ELb0EEEvNS_16Flash_fwd_paramsE
        .type           _ZN5flash32flash_fwd_splitkv_combine_kernelI23Flash_fwd_kernel_traitsILi192ELi64ELi64ELi4ELb0ELb0EN7cutlass6half_tE19Flash_kernel_traitsILi192ELi64ELi64ELi4ES3_EELi8ELi1ELb0EEEvNS_16Flash_fwd_paramsE,@function
        .size           _ZN5flash32flash_fwd_splitkv_combine_kernelI23Flash_fwd_kernel_traitsILi192ELi64ELi64ELi4ELb0ELb0EN7cutlass6half_tE19Flash_kernel_traitsILi192ELi64ELi64ELi4ES3_EELi8ELi1ELb0EEEvNS_16Flash_fwd_paramsE,(.L_x_7328 - _ZN5flash32flash_fwd_splitkv_combine_kernelI23Flash_fwd_kernel_traitsILi192ELi64ELi64ELi4ELb0ELb0EN7cutlass6half_tE19Flash_kernel_traitsILi192ELi64ELi64ELi4ES3_EELi8ELi1ELb0EEEvNS_16Flash_fwd_paramsE)
        .other          _ZN5flash32flash_fwd_splitkv_combine_kernelI23Flash_fwd_kernel_traitsILi192ELi64ELi64ELi4ELb0ELb0EN7cutlass6half_tE19Flash_kernel_traitsILi192ELi64ELi64ELi4ES3_EELi8ELi1ELb0EEEvNS_16Flash_fwd_paramsE,@"STO_CUDA_ENTRY STV_DEFAULT"
_ZN5flash32flash_fwd_splitkv_combine_kernelI23Flash_fwd_kernel_traitsILi192ELi64ELi64ELi4ELb0ELb0EN7cutlass6half_tE19Flash_kernel_traitsILi192ELi64ELi64ELi4ES3_EELi8ELi1ELb0EEEvNS_16Flash_fwd_paramsE:
.text._ZN5flash32flash_fwd_splitkv_combine_kernelI23Flash_fwd_kernel_traitsILi192ELi64ELi64ELi4ELb0ELb0EN7cutlass6half_tE19Flash_kernel_traitsILi192ELi64ELi64ELi4ES3_EELi8ELi1ELb0EEEvNS_16Flash_fwd_paramsE:
        /* <DEDUP_REMOVED lines=23> */
[----:B------:R-:W-:Y:S05]  /*0170*/  CALL.REL.NOINC `($__internal_6_$__cuda_sm20_div_s64) ;  /* 0x0000443000007944 */ /* 0x000fea0003c00000 */
[----:B------:R-:W-:Y:S05]  /*0180*/  BRA `(.L_x_283) ;  /* 0x0000013000007947 */ /* 0x000fea0003800000 */
.L_x_282:
        /* <DEDUP_REMOVED lines=19> */
.L_x_283:
        /* <DEDUP_REMOVED lines=12> */
[----:B------:R-:W-:Y:S05]  /*0380*/  CALL.REL.NOINC `($__internal_6_$__cuda_sm20_div_s64) ;  /* 0x0000422000007944 */ /* 0x000fea0003c00000 */
[----:B------:R-:W-:Y:S02]  /*0390*/  MOV R8, R20 ;  /* 0x0000001400087202 */ /* 0x000fe40000000f00 */
[----:B------:R-:W-:Y:S01]  /*03a0*/  MOV R9, R21 ;  /* 0x0000001500097202 */ /* 0x000fe20000000f00 */
[----:B------:R-:W-:Y:S05]  /*03b0*/  BRA `(.L_x_286) ;  /* 0x0000013000007947 */ /* 0x000fea0003800000 */
.L_x_285:
        /* <DEDUP_REMOVED lines=19> */
.L_x_286:
[----:B------:R-:W-:Y:S05]  /*04f0*/  BSYNC B0 ;  /* 0x0000000000007941 */ /* 0x000fea0003800000 */
.L_x_284:
        /* <DEDUP_REMOVED lines=42> */
.L_x_288:
        /* <DEDUP_REMOVED lines=19> */
.L_x_289:
[----:B------:R-:W-:Y:S05]  /*08d0*/  BSYNC B0 ;  /* 0x0000000000007941 */ /* 0x000fea0003800000 */
.L_x_287:
        /* <DEDUP_REMOVED lines=74> */
[----:B------:R-:W-:Y:S02]  /*0d80*/  MOV R32, R20 ;  /* 0x0000001400207202 */ /* 0x000fe40000000f00 */
[----:B------:R-:W-:Y:S01]  /*0d90*/  MOV R33, R21 ;  /* 0x0000001500217202 */ /* 0x000fe20000000f00 */
[----:B------:R-:W-:Y:S05]  /*0da0*/  BRA `(.L_x_292) ;  /* 0x0000013000007947 */ /* 0x000fea0003800000 */
.L_x_291:
        /* <DEDUP_REMOVED lines=19> */
.L_x_292:
[----:B------:R-:W-:Y:S05]  /*0ee0*/  BSYNC B0 ;  /* 0x0000000000007941 */ /* 0x000fea0003800000 */
.L_x_290:
        /* <DEDUP_REMOVED lines=42> */
.L_x_294:
        /* <DEDUP_REMOVED lines=19> */
.L_x_295:
[----:B------:R-:W-:Y:S05]  /*12c0*/  BSYNC B0 ;  /* 0x0000000000007941 */ /* 0x000fea0003800000 */
.L_x_293:
        /* <DEDUP_REMOVED lines=20> */
[----:B------:R-:W-:Y:S01]  /*1410*/  @!P3 IMAD.MOV R3, RZ, RZ, R7 ;  /* 0x000000ffff03b224 */ /* 0x000fe200078e0207 */
[----:B------:R-:W-:Y:S01]  /*1420*/  IABS R7, c[0x0][0x1c0] ;  /* 0x0000700000077a13 */ /* 0x000fe20000000000 */
[----:B------:R-:W-:-:S05]  /*1430*/  IMAD R8, R17, R9, R8 ;  /* 0x0000000911087224 */ /* 0x000fca00078e0208 */
[----:B------:R-:W-:-:S13]  /*1440*/  ISETP.GT.U32.AND P0, PT, R17, R8, PT ;  /* 0x000000081100720c */ /* 0x000fda0003f04070 */
[----:B------:R-:W-:Y:S01]  /*1450*/  @!P0 IMAD.IADD R8, R8, 0x1, -R17 ;  /* 0x0000000108088824 */ /* 0x000fe200078e0a11 */
[----:B------:R-:W-:Y:S02]  /*1460*/  @!P0 IADD3 R18, R18, 0x1, RZ ;  /* 0x0000000112128810 */ /* 0x000fe40007ffe0ff */
[----:B------:R-:W-:Y:S02]  /*1470*/  ISETP.NE.AND P0, PT, RZ, c[0x0][0x214], PT ;  /* 0x00008500ff007a0c */ /* 0x000fe40003f05270 */
[----:B------:R-:W-:Y:S02]  /*1480*/  ISETP.GE.U32.AND P2, PT, R8, R17, PT ;  /* 0x000000110800720c */ /* 0x000fe40003f46070 */
[----:B------:R-:W0:Y:S11]  /*1490*/  I2F.U32.RP R17, R7 ;  /* 0x0000000700117306 */ /* 0x000e360000209000 */
        /* <DEDUP_REMOVED lines=8> */
[----:B0-----:R-:W-:Y:S02]  /*1520*/  IADD3 R24, R24, 0xffffffe, RZ ;  /* 0x0ffffffe18187810 */ /* 0x001fe40007ffe0ff */
[----:B------:R-:W-:-:S04]  /*1530*/  IABS R17, c[0x0][0x1c0] ;  /* 0x0000700000117a13 */ /* 0x000fc80000000000 */
[----:B------:R0:W-:Y:S01]  /*1540*/  F2I.FTZ.U32.TRUNC.NTZ R25, R24 ;  /* 0x0000001800197305 */ /* 0x0001e2000021f000 */
[----:B------:R-:W-:-:S07]  /*1550*/  IMAD.MOV R17, RZ, RZ, -R17 ;  /* 0x000000ffff117224 */ /* 0x000fce00078e0a11 */
[----:B-1----:R-:W1:Y:S01]  /*1560*/  MUFU.RCP R8, R26 ;  /* 0x0000001a00087308 */ /* 0x002e620000001000 */
[----:B0-----:R-:W-:Y:S01]  /*1570*/  IMAD.MOV.U32 R24, RZ, RZ, RZ ;  /* 0x000000ffff187224 */ /* 0x001fe200078e00ff */
[----:B-1----:R-:W-:Y:S01]  /*1580*/  IADD3 R22, R8, 0xffffffe, RZ ;  /* 0x0ffffffe08167810 */ /* 0x002fe20007ffe0ff */
[----:B------:R-:W-:Y:S01]  /*1590*/  IMAD.MOV R8, RZ, RZ, -R25 ;  /* 0x000000ffff087224 */ /* 0x000fe200078e0a19 */
[----:B------:R-:W-:-:S04]  /*15a0*/  IABS R26, R3 ;  /* 0x00000003001a7213 */ /* 0x000fc80000000000 */
[----:B------:R-:W0:Y:S01]  /*15b0*/  F2I.FTZ.U32.TRUNC.NTZ R23, R22 ;  /* 0x0000001600177305 */ /* 0x000e22000021f000 */
[----:B------:R-:W-:Y:S02]  /*15c0*/  IMAD.MOV R26, RZ, RZ, -R26 ;  /* 0x000000ffff1a7224 */ /* 0x000fe400078e0a1a */
[----:B0-----:R-:W-:Y:S02]  /*15d0*/  IMAD.MOV R18, RZ, RZ, -R23 ;  /* 0x000000ffff127224 */ /* 0x001fe400078e0a17 */
[----:B------:R-:W-:Y:S02]  /*15e0*/  IMAD.MOV.U32 R22, RZ, RZ, RZ ;  /* 0x000000ffff167224 */ /* 0x000fe400078e00ff */
[----:B------:R-:W-:-:S04]  /*15f0*/  IMAD R19, R18, R9, RZ ;  /* 0x0000000912137224 */ /* 0x000fc800078e02ff */
[----:B------:R-:W-:Y:S01]  /*1600*/  IMAD.HI.U32 R19, R23, R19, R22 ;  /* 0x0000001317137227 */ /* 0x000fe200078e0016 */
[----:B------:R-:W-:-:S03]  /*1610*/  IABS R22, R6 ;  /* 0x0000000600167213 */ /* 0x000fc60000000000 */
[----:B------:R-:W-:Y:S02]  /*1620*/  IMAD R23, R8, R7, RZ ;  /* 0x0000000708177224 */ /* 0x000fe400078e02ff */
[----:B------:R-:W-:-:S04]  /*1630*/  IMAD.HI.U32 R19, R19, R22, RZ ;  /* 0x0000001613137227 */ /* 0x000fc800078e00ff */
[----:B------:R-:W-:Y:S01]  /*1640*/  IMAD.HI.U32 R23, R25, R23, R24 ;  /* 0x0000001719177227 */ /* 0x000fe200078e0018 */
[----:B------:R-:W-:Y:S02]  /*1650*/  IABS R24, R4 ;  /* 0x0000000400187213 */ /* 0x000fe40000000000 */
[----:B------:R-:W-:Y:S01]  /*1660*/  LOP3.LUT R4, R4, c[0x0][0x1c0], RZ, 0x3c, !PT ;  /* 0x0000700004047a12 */ /* 0x000fe200078e3cff */
[----:B------:R-:W-:Y:S02]  /*1670*/  IMAD R26, R19, R26, R22 ;  /* 0x0000001a131a7224 */ /* 0x000fe400078e0216 */
[----:B------:R-:W-:-:S03]  /*1680*/  IMAD.HI.U32 R8, R23, R24, RZ ;  /* 0x0000001817087227 */ /* 0x000fc600078e00ff */
[----:B------:R-:W-:Y:S01]  /*1690*/  ISETP.GT.U32.AND P0, PT, R9, R26, PT ;  /* 0x0000001a0900720c */ /* 0x000fe20003f04070 */
[-C--:B------:R-:W-:Y:S02]  /*16a0*/  IMAD R24, R8, R17.reuse, R24 ;  /* 0x0000001108187224 */ /* 0x080fe400078e0218 */
[----:B------:R-:W-:Y:S01]  /*16b0*/  IMAD.HI.U32 R18, R23, R22, RZ ;  /* 0x0000001617127227 */ /* 0x000fe200078e00ff */
[----:B------:R-:W-:Y:S02]  /*16c0*/  LOP3.LUT R23, RZ, c[0x0][0x1c0], RZ, 0x33, !PT ;  /* 0x00007000ff177a12 */ /* 0x000fe400078e33ff */
[----:B------:R-:W-:Y:S01]  /*16d0*/  ISETP.GT.U32.AND P3, PT, R7, R24, PT ;  /* 0x000000180700720c */ /* 0x000fe20003f64070 */
[----:B------:R-:W-:Y:S01]  /*16e0*/  IMAD R22, R18, R17, R22 ;  /* 0x0000001112167224 */ /* 0x000fe200078e0216 */
[C---:B------:R-:W-:Y:S02]  /*16f0*/  LOP3.LUT R17, R6.reuse, R9, RZ, 0x3c, !PT ;  /* 0x0000000906117212 */ /* 0x040fe400078e3cff */
[----:B------:R-:W-:-:S02]  /*1700*/  LOP3.LUT R6, R6, c[0x0][0x1c0], RZ, 0x3c, !PT ;  /* 0x0000700006067a12 */ /* 0x000fc400078e3cff */
[----:B------:R-:W-:Y:S01]  /*1710*/  ISETP.GT.U32.AND P1, PT, R7, R22, PT ;  /* 0x000000160700720c */ /* 0x000fe20003f24070 */
[----:B------:R-:W-:Y:S01]  /*1720*/  @!P0 IMAD.IADD R26, R26, 0x1, -R9 ;  /* 0x000000011a1a8824 */ /* 0x000fe200078e0a09 */
[----:B------:R-:W-:Y:S02]  /*1730*/  ISETP.GE.AND P4, PT, R17, RZ, PT ;  /* 0x000000ff1100720c */ /* 0x000fe40003f86270 */
[----:B------:R-:W0:Y:S01]  /*1740*/  S2R R17, SR_TID.X ;  /* 0x0000000000117919 */ /* 0x000e220000002100 */
[----:B------:R-:W-:Y:S02]  /*1750*/  @!P0 IADD3 R19, R19, 0x1, RZ ;  /* 0x0000000113138810 */ /* 0x000fe40007ffe0ff */
[--C-:B------:R-:W-:Y:S01]  /*1760*/  @!P3 IMAD.IADD R24, R24, 0x1, -R7.reuse ;  /* 0x000000011818b824 */ /* 0x100fe200078e0a07 */
[----:B------:R-:W-:Y:S02]  /*1770*/  ISETP.GE.U32.AND P2, PT, R26, R9, PT ;  /* 0x000000091a00720c */ /* 0x000fe40003f46070 */
[----:B------:R-:W-:Y:S01]  /*1780*/  ISETP.GE.AND P0, PT, R4, RZ, PT ;  /* 0x000000ff0400720c */ /* 0x000fe20003f06270 */
[----:B------:R-:W-:Y:S01]  /*1790*/  IMAD.MOV.U32 R4, RZ, RZ, c[0x0][0x214] ;  /* 0x00008500ff047624 */ /* 0x000fe200078e00ff */
[----:B------:R-:W-:Y:S01]  /*17a0*/  ISETP.GE.U32.AND P6, PT, R24, R7, PT ;  /* 0x000000071800720c */ /* 0x000fe20003fc6070 */
[----:B------:R-:W-:Y:S01]  /*17b0*/  @!P1 IMAD.IADD R22, R22, 0x1, -R7 ;  /* 0x0000000116169824 */ /* 0x000fe200078e0a07 */
[----:B------:R-:W-:-:S02]  /*17c0*/  @!P3 IADD3 R8, R8, 0x1, RZ ;  /* 0x000000010808b810 */ /* 0x000fc40007ffe0ff */
[----:B------:R-:W-:Y:S02]  /*17d0*/  ISETP.GT.AND P3, PT, R2, RZ, PT ;  /* 0x000000ff0200720c */ /* 0x000fe40003f64270 */
[----:B------:R-:W-:Y:S02]  /*17e0*/  ISETP.GE.U32.AND P5, PT, R22, R7, PT ;  /* 0x000000071600720c */ /* 0x000fe40003fa6070 */
[----:B------:R-:W-:Y:S02]  /*17f0*/  @!P1 IADD3 R18, R18, 0x1, RZ ;  /* 0x0000000112129810 */ /* 0x000fe40007ffe0ff */
[----:B------:R-:W-:Y:S02]  /*1800*/  @P2 IADD3 R19, R19, 0x1, RZ ;  /* 0x0000000113132810 */ /* 0x000fe40007ffe0ff */
[----:B------:R-:W-:Y:S02]  /*1810*/  ISETP.GE.AND P2, PT, R6, RZ, PT ;  /* 0x000000ff0600720c */ /* 0x000fe40003f46270 */
[----:B------:R-:W-:Y:S01]  /*1820*/  @P6 IADD3 R8, R8, 0x1, RZ ;  /* 0x0000000108086810 */ /* 0x000fe20007ffe0ff */
[----:B------:R-:W-:Y:S01]  /*1830*/  @!P4 IMAD.MOV R19, RZ, RZ, -R19 ;  /* 0x000000ffff13c224 */ /* 0x000fe200078e0a13 */
[----:B------:R-:W-:-:S02]  /*1840*/  ISETP.NE.AND P6, PT, R3, RZ, PT ;  /* 0x000000ff0300720c */ /* 0x000fc40003fc5270 */
[----:B------:R-:W-:Y:S01]  /*1850*/  ISETP.NE.AND P4, PT, RZ, c[0x0][0x1c0], PT ;  /* 0x00007000ff007a0c */ /* 0x000fe20003f85270 */
[----:B------:R-:W-:Y:S01]  /*1860*/  IMAD.MOV.U32 R22, RZ, RZ, R8 ;  /* 0x000000ffff167224 */ /* 0x000fe200078e0008 */
[----:B------:R-:W-:Y:S02]  /*1870*/  ISETP.NE.AND P1, PT, RZ, UR4, PT ;  /* 0x00000004ff007c0c */ /* 0x000fe4000bf25270 */
[----:B0-----:R-:W-:Y:S01]  /*1880*/  SHF.R.S32.HI R8, RZ, 0x1f, R17 ;  /* 0x0000001fff087819 */ /* 0x001fe20000011411 */
[----:B------:R-:W-:Y:S01]  /*1890*/  @!P0 IMAD.MOV R22, RZ, RZ, -R22 ;  /* 0x000000ffff168224 */ /* 0x000fe200078e0a16 */
[----:B------:R-:W-:Y:S02]  /*18a0*/  SEL R4, R4, 0x1, !P1 ;  /* 0x0000000104047807 */ /* 0x000fe40004800000 */
[----:B------:R-:W-:Y:S02]  /*18b0*/  SHF.R.S32.HI R6, RZ, 0x1f, R2 ;  /* 0x0000001fff067819 */ /* 0x000fe40000011402 */
[----:B------:R-:W-:-:S02]  /*18c0*/  SEL R25, R23, R22, !P4 ;  /* 0x0000001617197207 */ /* 0x000fc40006000000 */
[----:B------:R-:W-:Y:S02]  /*18d0*/  @!P6 LOP3.LUT R19, RZ, R9, RZ, 0x33, !PT ;  /* 0x00000009ff13e212 */ /* 0x000fe400078e33ff */
[----:B------:R-:W-:Y:S01]  /*18e0*/  LEA.HI R8, R8, R17, RZ, 0x3 ;  /* 0x0000001108087211 */ /* 0x000fe200078f18ff */
[----:B------:R-:W-:Y:S01]  /*18f0*/  IMAD R22, R25, R4, RZ ;  /* 0x0000000419167224 */ /* 0x000fe200078e02ff */
[----:B------:R-:W-:Y:S02]  /*1900*/  @P5 IADD3 R18, R18, 0x1, RZ ;  /* 0x0000000112125810 */ /* 0x000fe40007ffe0ff */
[----:B------:R-:W-:Y:S01]  /*1910*/  LEA.HI.SX32 R7, R2, 0x1, 0x1 ;  /* 0x0000000102077811 */ /* 0x000fe200078f0aff */
[----:B------:R-:W-:Y:S01]  /*1920*/  @!P3 IMAD.MOV R7, RZ, RZ, R6 ;  /* 0x000000ffff07b224 */ /* 0x000fe200078e0206 */
[----:B------:R-:W-:Y:S01]  /*1930*/  ISETP.LT.U32.AND P0, PT, R20, R19, PT ;  /* 0x000000131400720c */ /* 0x000fe20003f01070 */
[----:B------:R-:W-:Y:S01]  /*1940*/  @!P2 IMAD.MOV R18, RZ, RZ, -R18 ;  /* 0x000000ffff12a224 */ /* 0x000fe200078e0a12 */
[----:B------:R-:W-:Y:S01]  /*1950*/  SHF.R.S32.HI R25, RZ, 0x1f, R19 ;  /* 0x0000001fff197819 */ /* 0x000fe20000011413 */
[----:B------:R-:W-:Y:S01]  /*1960*/  IMAD R7, R7, R22, RZ ;  /* 0x0000001607077224 */ /* 0x000fe200078e02ff */
[----:B------:R-:W-:-:S02]  /*1970*/  SHF.R.S32.HI R6, RZ, 0x3, R8 ;  /* 0x00000003ff067819 */ /* 0x000fc40000011408 */
[----:B------:R-:W-:Y:S02]  /*1980*/  ISETP.LT.AND.EX P2, PT, R21, R25, PT, P0 ;  /* 0x000000191500720c */ /* 0x000fe40003f41300 */
[----:B------:R-:W-:Y:S02]  /*1990*/  ISETP.GE.AND P0, PT, R6, c[0x0][0x314], PT ;  /* 0x0000c50006007a0c */ /* 0x000fe40003f06270 */
[----:B------:R-:W-:Y:S02]  /*19a0*/  SEL R23, R23, R18, !P4 ;  /* 0x0000001217177207 */ /* 0x000fe40006000000 */
[----:B------:R-:W-:Y:S02]  /*19b0*/  LOP3.LUT R18, R8, 0xfffffff8, RZ, 0xc0, !PT ;  /* 0xfffffff808127812 */ /* 0x000fe400078ec0ff */
[----:B------:R-:W-:Y:S01]  /*19c0*/  SEL R9, R20, R19, P2 ;  /* 0x0000001314097207 */ /* 0x000fe20001000000 */
[----:B------:R-:W-:Y:S01]  /*19d0*/  IMAD.MOV.U32 R19, RZ, RZ, -0x800000 ;  /* 0xff800000ff137424 */ /* 0x000fe200078e00ff */
[----:B------:R-:W-:Y:S01]  /*19e0*/  SEL R8, R21, R25, P2 ;  /* 0x0000001915087207 */ /* 0x000fe20001000000 */
[----:B------:R-:W-:-:S04]  /*19f0*/  IMAD.IADD R25, R17, 0x1, -R18 ;  /* 0x0000000111197824 */ /* 0x000fc800078e0a12 */
        /* <DEDUP_REMOVED lines=15> */
[----:B------:R-:W-:-:S06]  /*1af0*/  LEA.HI.X R19, R26, c[0x0][0x20c], R19, 0x2, P0 ;  /* 0x000083001a137a11 */ /* 0x000fcc00000f1413 */
[----:B------:R0:W5:Y:S03]  /*1b00*/  LDG.E R19, [R18.64] ;  /* 0x0000000a12137981 */ /* 0x000166000c1e1900 */
.L_x_297:
[----:B------:R-:W-:Y:S05]  /*1b10*/  BSYNC B0 ;  /* 0x0000000000007941 */ /* 0x000fea0003800000 */
.L_x_296:
[----:B------:R-:W-:Y:S01]  /*1b20*/  ISETP.GT.AND P0, PT, R17, 0xf, PT ;  /* 0x0000000f1100780c */ /* 0x000fe20003f04270 */
[----:B------:R-:W-:Y:S01]  /*1b30*/  IMAD.MOV.U32 R29, RZ, RZ, -0x800000 ;  /* 0xff800000ff1d7424 */ /* 0x000fe200078e00ff */
[----:B------:R-:W-:Y:S01]  /*1b40*/  ISETP.GT.AND P3, PT, R3, RZ, PT ;  /* 0x000000ff0300720c */ /* 0x000fe20003f64270 */
[----:B------:R-:W-:Y:S01]  /*1b50*/  IMAD R23, R23, R4, RZ ;  /* 0x0000000417177224 */ /* 0x000fe200078e02ff */
[----:B------:R-:W-:Y:S01]  /*1b60*/  BSSY B1, `(.L_x_298) ;  /* 0x00001e7000017945 */ /* 0x000fe20003800000 */
[----:B------:R-:W-:-:S08]  /*1b70*/  IMAD.MOV.U32 R28, RZ, RZ, 0x7f800000 ;  /* 0x7f800000ff1c7424 */ /* 0x000fd000078e00ff */
[----:B------:R-:W-:Y:S01]  /*1b80*/  @!P0 IMAD R6, R6, 0x9, R25 ;  /* 0x0000000906068824 */ /* 0x000fe200078e0219 */
[----:B0-----:R-:W-:-:S04]  /*1b90*/  @!P0 LEA.HI R18, R17, R17, RZ, 0x1 ;  /* 0x0000001111128211 */ /* 0x001fc800078f08ff */
[----:B-----5:R0:W-:Y:S01]  /*1ba0*/  @!P0 STS [R6.X4], R19 ;  /* 0x0000001306008388 */ /* 0x0201e20000004800 */
[C---:B------:R-:W-:Y:S01]  /*1bb0*/  @!P0 LOP3.LUT R20, R18.reuse, 0xfffffffe, RZ, 0xc0, !PT ;  /* 0xfffffffe12148812 */ /* 0x040fe200078ec0ff */
[----:B------:R-:W-:-:S04]  /*1bc0*/  @!P0 IMAD.SHL.U32 R18, R18, 0x2, RZ ;  /* 0x0000000212128824 */ /* 0x000fc800078e00ff */
[----:B------:R-:W-:Y:S01]  /*1bd0*/  @!P0 IMAD.IADD R21, R17, 0x1, -R20 ;  /* 0x0000000111158824 */ /* 0x000fe200078e0a14 */
[----:B------:R-:W-:-:S05]  /*1be0*/  @!P0 LOP3.LUT R18, R18, 0xfffffffc, RZ, 0xc0, !PT ;  /* 0xfffffffc12128812 */ /* 0x000fca00078ec0ff */
[----:B------:R-:W-:Y:S01]  /*1bf0*/  @!P0 IMAD R21, R21, 0x24, R18 ;  /* 0x0000002415158824 */ /* 0x000fe200078e0212 */
[----:B------:R-:W-:Y:S01]  /*1c00*/  BAR.SYNC.DEFER_BLOCKING 0x0 ;  /* 0x0000000000007b1d */ /* 0x000fe20000010000 */
[----:B0-----:R-:W-:-:S05]  /*1c10*/  LEA.HI.SX32 R6, R3, 0x1, 0x1 ;  /* 0x0000000103067811 */ /* 0x001fca00078f0aff */
[----:B------:R0:W1:Y:S02]  /*1c20*/  @!P0 LDS R29, [R21] ;  /* 0x00000000151d8984 */ /* 0x0000640000000800 */
[----:B0-----:R-:W-:-:S05]  /*1c30*/  SHF.R.S32.HI R21, RZ, 0x1f, R3 ;  /* 0x0000001fff157819 */ /* 0x001fca0000011403 */
[----:B------:R-:W-:-:S04]  /*1c40*/  @!P3 IMAD.MOV R6, RZ, RZ, R21 ;  /* 0x000000ffff06b224 */ /* 0x000fc800078e0215 */
[----:B------:R-:W-:Y:S01]  /*1c50*/  IMAD R6, R23, R6, RZ ;  /* 0x0000000617067224 */ /* 0x000fe200078e02ff */
[----:B-1----:R-:W0:Y:S02]  /*1c60*/  SHFL.BFLY PT, R18, R29, 0x1, 0x1f ;  /* 0x0c201f001d127f89 */ /* 0x002e2400000e0000 */
        /* <DEDUP_REMOVED lines=8> */
[----:B------:R-:W-:-:S04]  /*1cf0*/  LOP3.LUT R20, R17, 0x1, RZ, 0xc0, !PT ;  /* 0x0000000111147812 */ /* 0x000fc800078ec0ff */
[----:B------:R-:W-:Y:S02]  /*1d00*/  FSETP.NE.FTZ.AND P2, PT, R19, RZ, PT ;  /* 0x000000ff1300720b */ /* 0x000fe40003f55000 */
[----:B------:R-:W-:-:S04]  /*1d10*/  ISETP.NE.U32.AND P0, PT, R20, 0x1, PT ;  /* 0x000000011400780c */ /* 0x000fc80003f05070 */
[----:B------:R-:W-:-:S07]  /*1d20*/  ISETP.GT.OR P0, PT, R17, 0xf, !P0 ;  /* 0x0000000f1100780c */ /* 0x000fce0004704670 */
[----:B------:R-:W0:Y:S02]  /*1d30*/  @P2 MUFU.LG2 R19, R19 ;  /* 0x0000001300132308 */ /* 0x000e240000000c00 */
[----:B0-----:R-:W-:-:S04]  /*1d40*/  @P2 FFMA.FTZ R28, R19, 0.69314718246459960938, R18 ;  /* 0x3f317218131c2823 */ /* 0x001fc80000010012 */
        /* <DEDUP_REMOVED lines=50> */
.L_x_302:
        /* <DEDUP_REMOVED lines=22> */
.L_x_303:
[----:B------:R-:W-:Y:S05]  /*21d0*/  BSYNC B0 ;  /* 0x0000000000007941 */ /* 0x000fea0003800000 */
.L_x_301:
[----:B------:R-:W-:Y:S01]  /*21e0*/  LOP3.LUT R19, R17, R0, RZ, 0xfc, !PT ;  /* 0x0000000011137212 */ /* 0x000fe200078efcff */
[----:B------:R-:W-:Y:S03]  /*21f0*/  BSSY B0, `(.L_x_304) ;  /* 0x0000028000007945 */ /* 0x000fe60003800000 */
[----:B------:R-:W-:-:S13]  /*2200*/  ISETP.NE.U32.AND P0, PT, R19, RZ, PT ;  /* 0x000000ff1300720c */ /* 0x000fda0003f05070 */
[----:B------:R-:W-:Y:S05]  /*2210*/  @!P0 BRA `(.L_x_305) ;  /* 0x000000f000008947 */ /* 0x000fea0003800000 */
[----:B------:R-:W-:Y:S01]  /*2220*/  IMAD.MOV.U32 R24, RZ, RZ, R30 ;  /* 0x000000ffff187224 */ /* 0x000fe200078e001e */
[----:B------:R-:W-:Y:S02]  /*2230*/  MOV R23, R0 ;  /* 0x0000000000177202 */ /* 0x000fe40000000f00 */
[----:B------:R-:W-:Y:S02]  /*2240*/  MOV R22, 0x2260 ;  /* 0x0000226000167802 */ /* 0x000fe40000000f00 */
[----:B------:R-:W-:Y:S05]  /*2250*/  CALL.REL.NOINC `($__internal_6_$__cuda_sm20_div_s64) ;  /* 0x0000235000007944 */ /* 0x000fea0003c00000 */
        /* <DEDUP_REMOVED lines=11> */
.L_x_305:
        /* <DEDUP_REMOVED lines=22> */
.L_x_306:
[----:B------:R-:W-:Y:S05]  /*2470*/  BSYNC B0 ;  /* 0x0000000000007941 */ /* 0x000fea0003800000 */
.L_x_304:
        /* <DEDUP_REMOVED lines=11> */
[----:B------:R-:W-:Y:S05]  /*2530*/  CALL.REL.NOINC `($__internal_6_$__cuda_sm20_div_s64) ;  /* 0x0000207000007944 */ /* 0x000fea0003c00000 */
[----:B------:R-:W-:-:S04]  /*2540*/  IADD3 R17, P0, RZ, -R20, RZ ;  /* 0x80000014ff117210 */ /* 0x000fc80007f1e0ff */
[----:B------:R-:W-:Y:S01]  /*2550*/  IADD3.X R18, RZ, ~R21, RZ, P0, !PT ;  /* 0x80000015ff127210 */ /* 0x000fe200007fe4ff */
[----:B------:R-:W-:-:S04]  /*2560*/  IMAD.WIDE.U32 R36, R5, R17, R36 ;  /* 0x0000001105247225 */ /* 0x000fc800078e0024 */
[----:B------:R-:W-:-:S04]  /*2570*/  IMAD R18, R18, R5, RZ ;  /* 0x0000000512127224 */ /* 0x000fc800078e02ff */
[----:B------:R-:W-:-:S05]  /*2580*/  IMAD R4, R4, R17, R18 ;  /* 0x0000001104047224 */ /* 0x000fca00078e0212 */
[----:B------:R-:W-:Y:S01]  /*2590*/  IADD3 R4, R37, R4, RZ ;  /* 0x0000000425047210 */ /* 0x000fe20007ffe0ff */
[----:B------:R-:W-:Y:S05]  /*25a0*/  BRA `(.L_x_309) ;  /* 0x0000016000007947 */ /* 0x000fea0003800000 */
.L_x_308:
        /* <DEDUP_REMOVED lines=22> */
.L_x_309:
[----:B------:R-:W-:Y:S05]  /*2710*/  BSYNC B0 ;  /* 0x0000000000007941 */ /* 0x000fea0003800000 */
.L_x_307:
        /* <DEDUP_REMOVED lines=38> */
[----:B------:R-:W-:Y:S05]  /*2980*/  CALL.REL.NOINC `($__internal_6_$__cuda_sm20_div_s64) ;  /* 0x00001c2000007944 */ /* 0x000fea0003c00000 */
        /* <DEDUP_REMOVED lines=12> */
.L_x_311:
        /* <DEDUP_REMOVED lines=23> */
.L_x_312:
[----:B------:R-:W-:Y:S05]  /*2bc0*/  BSYNC B0 ;  /* 0x0000000000007941 */ /* 0x000fea0003800000 */
.L_x_310:
        /* <DEDUP_REMOVED lines=19> */
.L_x_314:
        /* <DEDUP_REMOVED lines=22> */
.L_x_315:
[----:B------:R-:W-:Y:S05]  /*2e60*/  BSYNC B0 ;  /* 0x0000000000007941 */ /* 0x000fea0003800000 */
.L_x_313:
        /* <DEDUP_REMOVED lines=20> */
.L_x_317:
        /* <DEDUP_REMOVED lines=23> */
.L_x_318:
[----:B------:R-:W-:Y:S05]  /*3120*/  BSYNC B0 ;  /* 0x0000000000007941 */ /* 0x000fea0003800000 */
.L_x_316:
        /* <DEDUP_REMOVED lines=25> */
[----:B------:R-:W-:Y:S05]  /*32c0*/  CALL.REL.NOINC `($__internal_6_$__cuda_sm20_div_s64) ;  /* 0x000012e000007944 */ /* 0x000fea0003c00000 */
        /* <DEDUP_REMOVED lines=12> */
.L_x_320:
        /* <DEDUP_REMOVED lines=23> */
.L_x_321:
[----:B------:R-:W-:Y:S05]  /*3500*/  BSYNC B0 ;  /* 0x0000000000007941 */ /* 0x000fea0003800000 */
.L_x_319:
        /* <DEDUP_REMOVED lines=29> */
.L_x_323:
        /* <DEDUP_REMOVED lines=23> */
.L_x_324:
[----:B------:R-:W-:Y:S05]  /*3850*/  BSYNC B0 ;  /* 0x0000000000007941 */ /* 0x000fea0003800000 */
.L_x_322:
        /* <DEDUP_REMOVED lines=20> */
.L_x_300:
[----:B------:R-:W-:-:S04]  /*39a0*/  LEA R2, P0, R36, c[0x0][0x200], 0x2 ;  /* 0x0000800024027a11 */ /* 0x000fc800078010ff */
[----:B------:R-:W-:-:S05]  /*39b0*/  LEA.HI.X R3, R36, c[0x0][0x204], R37, 0x2, P0 ;  /* 0x0000810024037a11 */ /* 0x000fca00000f1425 */
[----:B------:R0:W-:Y:S04]  /*39c0*/  STG.E [R2.64], R28 ;  /* 0x0000001c02007986 */ /* 0x0001e8000c10190a */
.L_x_299:
[----:B------:R-:W-:Y:S05]  /*39d0*/  BSYNC B1 ;  /* 0x0000000000017941 */ /* 0x000fea0003800000 */
.L_x_298:
[----:B------:R-:W1:Y:S01]  /*39e0*/  S2R R34, SR_TID.X ;  /* 0x0000000000227919 */ /* 0x000e620000002100 */
[----:B------:R-:W-:Y:S01]  /*39f0*/  IMAD.MOV.U32 R13, RZ, RZ, RZ ;  /* 0x000000ffff0d7224 */ /* 0x000fe200078e00ff */
[----:B------:R-:W-:Y:S01]  /*3a00*/  CS2R R10, SRZ ;  /* 0x00000000000a7805 */ /* 0x000fe2000001ff00 */
[----:B------:R-:W-:Y:S01]  /*3a10*/  CS2R R8, SRZ ;  /* 0x0000000000087805 */ /* 0x000fe2000001ff00 */
[----:B------:R-:W-:Y:S01]  /*3a20*/  CS2R R6, SRZ ;  /* 0x0000000000067805 */ /* 0x000fe2000001ff00 */
[-C--:B01----:R-:W-:Y:S02]  /*3a30*/  LEA.HI R2, R34, R34.reuse, RZ, 0x1 ;  /* 0x0000002222027211 */ /* 0x083fe400078f08ff */
[----:B------:R-:W-:Y:S02]  /*3a40*/  SHF.R.S32.HI R33, RZ, 0x1f, R34 ;  /* 0x0000001fff217819 */ /* 0x000fe40000011422 */
[----:B------:R-:W-:Y:S02]  /*3a50*/  LOP3.LUT R3, R2, 0xfffffffe, RZ, 0xc0, !PT ;  /* 0xfffffffe02037812 */ /* 0x000fe400078ec0ff */
[----:B------:R-:W-:-:S03]  /*3a60*/  LEA.HI R33, R33, R34, RZ, 0x4 ;  /* 0x0000002221217211 */ /* 0x000fc600078f20ff */
[----:B------:R-:W-:-:S05]  /*3a70*/  IMAD.IADD R0, R34, 0x1, -R3 ;  /* 0x0000000122007824 */ /* 0x000fca00078e0a03 */
[----:B------:R-:W-:-:S04]  /*3a80*/  ISETP.GE.AND P1, PT, R0, c[0x0][0x314], PT ;  /* 0x0000c50000007a0c */ /* 0x000fc80003f26270 */
[----:B------:R-:W-:-:S13]  /*3a90*/  ISETP.GT.OR P1, PT, R34, 0xf, P1 ;  /* 0x0000000f2200780c */ /* 0x000fda0000f24670 */
[----:B------:R-:W-:Y:S02]  /*3aa0*/  @!P1 FADD.FTZ R3, -R28, R29 ;  /* 0x0000001d1c039221 */ /* 0x000fe40000010100 */
[----:B------:R-:W-:Y:S02]  /*3ab0*/  @!P1 IMAD.SHL.U32 R5, R2, 0x2, RZ ;  /* 0x0000000202059824 */ /* 0x000fe400078e00ff */
[----:B------:R-:W-:Y:S02]  /*3ac0*/  @!P1 FMUL.FTZ R3, R3, 1.4426950216293334961 ;  /* 0x3fb8aa3b03039820 */ /* 0x000fe40000410000 */
[----:B------:R-:W-:Y:S01]  /*3ad0*/  IMAD.MOV.U32 R2, RZ, RZ, c[0x0][0x314] ;  /* 0x0000c500ff027624 */ /* 0x000fe200078e00ff */
[----:B------:R-:W-:-:S03]  /*3ae0*/  @!P1 LOP3.LUT R5, R5, 0xfffffffc, RZ, 0xc0, !PT ;  /* 0xfffffffc05059812 */ /* 0x000fc600078ec0ff */
[----:B------:R-:W0:Y:S01]  /*3af0*/  @!P1 MUFU.EX2 R3, R3 ;  /* 0x0000000300039308 */ /* 0x000e220000000800 */
[----:B------:R-:W-:Y:S01]  /*3b00*/  ISETP.GE.AND P0, PT, R2, 0x1, PT ;  /* 0x000000010200780c */ /* 0x000fe20003f06270 */
[----:B------:R-:W-:Y:S01]  /*3b10*/  @!P1 IMAD R0, R0, 0x24, R5 ;  /* 0x0000002400009824 */ /* 0x000fe200078e0205 */
[----:B------:R-:W-:Y:S02]  /*3b20*/  LOP3.LUT R5, R33, 0x3ffffff0, RZ, 0xc0, !PT ;  /* 0x3ffffff021057812 */ /* 0x000fe400078ec0ff */
[----:B------:R-:W-:-:S03]  /*3b30*/  SHF.R.S32.HI R33, RZ, 0x4, R33 ;  /* 0x00000004ff217819 */ /* 0x000fc60000011421 */
[----:B------:R-:W-:Y:S02]  /*3b40*/  IMAD.IADD R34, R34, 0x1, -R5 ;  /* 0x0000000122227824 */ /* 0x000fe400078e0a05 */
[----:B------:R-:W-:Y:S02]  /*3b50*/  CS2R R4, SRZ ;  /* 0x0000000000047805 */ /* 0x000fe4000001ff00 */
[----:B------:R-:W-:Y:S01]  /*3b60*/  IMAD.SHL.U32 R34, R34, 0x4, RZ ;  /* 0x0000000422227824 */ /* 0x000fe200078e00ff */
[----:B0-----:R0:W-:Y:S04]  /*3b70*/  @!P1 STS [R0], R3 ;  /* 0x0000000300009388 */ /* 0x0011e80000000800 */
[C---:B------:R-:W-:Y:S02]  /*3b80*/  IADD3 R32, R34.reuse, 0x40, RZ ;  /* 0x0000004022207810 */ /* 0x040fe40007ffe0ff */
[----:B------:R-:W-:Y:S01]  /*3b90*/  IADD3 R31, R34, 0x80, RZ ;  /* 0x00000080221f7810 */ /* 0x000fe20007ffe0ff */
[----:B0-----:R-:W-:Y:S01]  /*3ba0*/  CS2R R2, SRZ ;  /* 0x0000000000027805 */ /* 0x001fe2000001ff00 */
[----:B------:R-:W-:Y:S01]  /*3bb0*/  IMAD.MOV.U32 R0, RZ, RZ, RZ ;  /* 0x000000ffff007224 */ /* 0x000fe200078e00ff */
        /* <DEDUP_REMOVED lines=25> */
.L_x_328:
        /* <DEDUP_REMOVED lines=14> */
.L_x_327:
[----:B------:R-:W-:Y:S05]  /*3e30*/  BSYNC B0 ;  /* 0x0000000000007941 */ /* 0x000fea0003800000 */
.L_x_326:
        /* <DEDUP_REMOVED lines=19> */
.L_x_325:
        /* <DEDUP_REMOVED lines=100> */
        .weak           $__internal_6_$__cuda_sm20_div_s64
        .type           $__internal_6_$__cuda_sm20_div_s64,@function
        .size           $__internal_6_$__cuda_sm20_div_s64,(.L_x_7328 - $__internal_6_$__cuda_sm20_div_s64)
$__internal_6_$__cuda_sm20_div_s64:
        /* <DEDUP_REMOVED lines=83> */
[----:B------:R-:W-:Y:S06]  /*4ae0*/  RET.REL.NODEC R26 `(_ZN5flash32flash_fwd_splitkv_combine_kernelI23Flash_fwd_kernel_traitsILi192ELi64ELi64ELi4ELb0ELb0EN7cutlass6half_tE19Flash_kernel_traitsILi192ELi64ELi64ELi4ES3_EELi8ELi1ELb0EEEvNS_16Flash_fwd_paramsE) ;  /* 0xffffb5101a007950 */ /* 0x000fec0003c3ffff */
.L_x_329:
        /* <DEDUP_REMOVED lines=9> */
.L_x_7328:


//--------------------- .text._ZN5flash32flash_fwd_splitkv_combine_kernelI23Flash_fwd_kernel_traitsILi192ELi64ELi64ELi4ELb0ELb0EN7cutlass6half_tE19Flash_kernel_traitsILi192ELi64ELi64ELi4ES3_EELi8ELi7ELb1EEEvNS_16Flash_fwd_paramsE --------------------------
	.section	.text._ZN5flash32flash_fwd_splitkv_combine_kernelI23Flash_fwd_kernel_traitsILi192ELi64ELi64ELi4ELb0ELb0EN7cutlass6half_tE19Flash_kernel_traitsILi192ELi64ELi64ELi4ES3_EELi8ELi7ELb1EEEvNS_16Flash_fwd_paramsE,"ax",@progbits
	.sectioninfo	@"SHI_REGISTERS=62"
	.align	128
        .global         _ZN5flash32flash_fwd_splitkv_combine_kernelI23Flash_fwd_kernel_traitsILi192ELi64ELi64ELi4ELb0ELb0EN7cutlass6half_tE19Flash_kernel_traitsILi192ELi64ELi64ELi4ES3_EELi8ELi7ELb1EEEvNS_16Flash_fwd_paramsE
        .type           _ZN5flash32flash_fwd_splitkv_combine_kernelI23Flash_fwd_kernel_traitsILi192ELi64ELi64ELi4ELb0ELb0EN7cutlass6half_tE19Flash_kernel_traitsILi192ELi64ELi64ELi4ES3_EELi8ELi7ELb1EEEvNS_16Flash_fwd_paramsE,@function
        .size           _ZN5flash32flash_fwd_splitkv_combine_kernelI23Flash_fwd_kernel_traitsILi192ELi64ELi64ELi4ELb0ELb0EN7cutlass6half_tE19Flash_kernel_traitsILi192ELi64ELi64ELi4ES3_EELi8ELi7ELb1EEEvNS_16Flash_fwd_paramsE,(.L_x_7329 - _ZN5flash32flash_fwd_splitkv_combine_kernelI23Flash_fwd_kernel_traitsILi192ELi64ELi64ELi4ELb0ELb0EN7cutlass6half_tE19Flash_kernel_traitsILi192ELi64ELi64ELi4ES3_EELi8ELi7ELb1EEEvNS_16Flash_fwd_paramsE)
        .other          _ZN5flash32flash_fwd_splitkv_combine_kernelI23Flash_fwd_kernel_traitsILi192ELi64ELi64ELi4ELb0ELb0EN7cutlass6half_tE19Flash_kernel_traitsILi192ELi64ELi64ELi4ES3_EELi8ELi7ELb1EEEvNS_16Flash_fwd_paramsE,@"STO_CUDA_ENTRY STV_DEFAULT"
_ZN5flash32flash_fwd_splitkv_combine_kernelI23Flash_fwd_kernel_traitsILi192ELi64ELi64ELi4ELb0ELb0EN7cutlass6half_tE19Flash_kernel_traitsILi192ELi64ELi64ELi4ES3_EELi8ELi7ELb1EEEvNS_16Flash_fwd_paramsE:
.text._ZN5flash32flash_fwd_splitkv_combine_kernelI23Flash_fwd_kernel_traitsILi192ELi64ELi64ELi4ELb0ELb0EN7cutlass6half_tE19Flash_kernel_traitsILi192ELi64ELi64ELi4ES3_EELi8ELi7ELb1EEEvNS_16Flash_fwd_paramsE:
        /* <DEDUP_REMOVED lines=23> */
[----:B------:R-:W-:Y:S05]  /*0170*/  CALL.REL.NOINC `($__internal_7_$__cuda_sm20_div_s64) ;  /* 0x0000579000007944 */ /* 0x000fea0003c00000 */
[----:B------:R-:W-:Y:S02]  /*0180*/  MOV R8, R0 ;  /* 0x0000000000087202 */ /* 0x000fe40000000f00 */
[----:B------:R-:W-:Y:S01]  /*0190*/  MOV R9, R21 ;  /* 0x0000001500097202 */ /* 0x000fe20000000f00 */
[----:B------:R-:W-:Y:S05]  /*01a0*/  BRA `(.L_x_331) ;  /* 0x0000013000007947 */ /* 0x000fea0003800000 */
.L_x_330:
        /* <DEDUP_REMOVED lines=19> */
.L_x_331:
        /* <DEDUP_REMOVED lines=17> */
.L_x_333:
        /* <DEDUP_REMOVED lines=20> */
.L_x_334:
[----:B------:R-:W-:Y:S05]  /*0530*/  BSYNC B0 ;  /* 0x0000000000007941 */ /* 0x000fea0003800000 */
.L_x_332:
        /* <DEDUP_REMOVED lines=57> */
.L_x_336:
        /* <DEDUP_REMOVED lines=19> */
.L_x_337:
[----:B------:R-:W-:Y:S05]  /*0a00*/  BSYNC B0 ;  /* 0x0000000000007941 */ /* 0x000fea0003800000 */
.L_x_335:
        /* <DEDUP_REMOVED lines=107> */
.L_x_339:
        /* <DEDUP_REMOVED lines=19> */
.L_x_340:
[----:B------:R-:W-:Y:S05]  /*11f0*/  BSYNC B0 ;  /* 0x0000000000007941 */ /* 0x000fea0003800000 */
.L_x_338:
        /* <DEDUP_REMOVED lines=163> */
[----:B------:R-:W-:Y:S05]  /*1c30*/  CALL.REL.NOINC `($__internal_7_$__cuda_sm20_div_s64) ;  /* 0x00003cd000007944 */ /* 0x000fea0003c00000 */
[----:B------:R-:W-:Y:S02]  /*1c40*/  MOV R42, R0 ;  /* 0x00000000002a7202 */ /* 0x000fe40000000f00 */
[----:B------:R-:W-:Y:S01]  /*1c50*/  MOV R43, R21 ;  /* 0x00000015002b7202 */ /* 0x000fe20000000f00 */
[----:B------:R-:W-:Y:S05]  /*1c60*/  BRA `(.L_x_343) ;  /* 0x0000013000007947 */ /* 0x000fea0003800000 */
.L_x_342:
        /* <DEDUP_REMOVED lines=19> */
.L_x_343:
[----:B------:R-:W-:Y:S05]  /*1da0*/  BSYNC B0 ;  /* 0x0000000000007941 */ /* 0x000fea0003800000 */
.L_x_341:
        /* <DEDUP_REMOVED lines=205> */
.L_x_348:
        /* <DEDUP_REMOVED lines=21> */
.L_x_349:
[----:B------:R-:W-:Y:S05]  /*2bd0*/  BSYNC B0 ;  /* 0x0000000000007941 */ /* 0x000fea0003800000 */
.L_x_347:
        /* <DEDUP_REMOVED lines=8> */
[----:B------:R-:W-:Y:S05]  /*2c60*/  CALL.REL.NOINC `($__internal_7_$__cuda_sm20_div_s64) ;  /* 0x00002ca000007944 */ /* 0x000fea0003c00000 */
        /* <DEDUP_REMOVED lines=12> */
.L_x_351:
        /* <DEDUP_REMOVED lines=22> */
.L_x_352:
[----:B------:R-:W-:Y:S05]  /*2e90*/  BSYNC B0 ;  /* 0x0000000000007941 */ /* 0x000fea0003800000 */
.L_x_350:
        /* <DEDUP_REMOVED lines=11> */
[----:B------:R-:W-:Y:S05]  /*2f50*/  CALL.REL.NOINC `($__internal_7_$__cuda_sm20_div_s64) ;  /* 0x000029b000007944 */ /* 0x000fea0003c00000 */
        /* <DEDUP_REMOVED lines=11> */
.L_x_354:
        /* <DEDUP_REMOVED lines=22> */
.L_x_355:
[----:B------:R-:W-:Y:S05]  /*3170*/  BSYNC B0 ;  /* 0x0000000000007941 */ /* 0x000fea0003800000 */
.L_x_353:
        /* <DEDUP_REMOVED lines=52> */
.L_x_357:
        /* <DEDUP_REMOVED lines=22> */
.L_x_358:
[----:B------:R-:W-:Y:S05]  /*3620*/  BSYNC B0 ;  /* 0x0000000000007941 */ /* 0x000fea0003800000 */
.L_x_356:
        /* <DEDUP_REMOVED lines=22> */
.L_x_360:
        /* <DEDUP_REMOVED lines=22> */
.L_x_361:
[----:B------:R-:W-:Y:S05]  /*38f0*/  BSYNC B0 ;  /* 0x0000000000007941 */ /* 0x000fea0003800000 */
.L_x_359:
        /* <DEDUP_REMOVED lines=21> */
.L_x_363:
        /* <DEDUP_REMOVED lines=23> */
.L_x_364:
[----:B------:R-:W-:Y:S05]  /*3bc0*/  BSYNC B0 ;  /* 0x0000000000007941 */ /* 0x000fea0003800000 */
.L_x_362:
        /* <DEDUP_REMOVED lines=38> */
.L_x_366:
        /* <DEDUP_REMOVED lines=23> */
.L_x_367:
[----:B------:R-:W-:Y:S05]  /*3fa0*/  BSYNC B0 ;  /* 0x0000000000007941 */ /* 0x000fea0003800000 */
.L_x_365:
        /* <DEDUP_REMOVED lines=31> */
.L_x_369:
        /* <DEDUP_REMOVED lines=23> */
.L_x_370:
[----:B------:R-:W-:Y:S05]  /*4310*/  BSYNC B0 ;  /* 0x0000000000007941 */ /* 0x000fea0003800000 */
.L_x_368:
        /* <DEDUP_REMOVED lines=20> */
.L_x_346:
[----:B------:R-:W-:-:S04]  /*4460*/  LEA R2, P0, R44, c[0x0][0x200], 0x2 ;  /* 0x000080002c027a11 */ /* 0x000fc800078010ff */
[----:B------:R-:W-:-:S05]  /*4470*/  LEA.HI.X R3, R44, c[0x0][0x204], R45, 0x2, P0 ;  /* 0x000081002c037a11 */ /* 0x000fca00000f142d */
[----:B------:R0:W-:Y:S04]  /*4480*/  STG.E [R2.64], R30 ;  /* 0x0000001e02007986 */ /* 0x0001e8000c101908 */
.L_x_345:
[----:B------:R-:W-:Y:S05]  /*4490*/  BSYNC B1 ;  /* 0x0000000000017941 */ /* 0x000fea0003800000 */
.L_x_344:
[C---:B------:R-:W-:Y:S01]  /*44a0*/  IADD3 R0, R39.reuse, 0x10, RZ ;  /* 0x0000001027007810 */ /* 0x040fe20007ffe0ff */
[----:B------:R-:W-:Y:S01]  /*44b0*/  IMAD.MOV.U32 R29, RZ, RZ, c[0x0][0x314] ;  /* 0x0000c500ff1d7624 */ /* 0x000fe200078e00ff */
[C---:B------:R-:W-:Y:S01]  /*44c0*/  ISETP.GE.OR P5, PT, R39.reuse, c[0x0][0x314], P6 ;  /* 0x0000c50027007a0c */ /* 0x040fe200037a6670 */
[----:B0-----:R-:W-:Y:S01]  /*44d0*/  CS2R R4, SRZ ;  /* 0x0000000000047805 */ /* 0x001fe2000001ff00 */
[----:B------:R-:W-:Y:S01]  /*44e0*/  ISETP.GE.OR P0, PT, R0, c[0x0][0x314], P6 ;  /* 0x0000c50000007a0c */ /* 0x000fe20003706670 */
[----:B------:R-:W-:Y:S01]  /*44f0*/  CS2R R6, SRZ ;  /* 0x0000000000067805 */ /* 0x000fe2000001ff00 */
[----:B------:R-:W-:Y:S01]  /*4500*/  IADD3 R0, R39, 0x20, RZ ;  /* 0x0000002027007810 */ /* 0x000fe20007ffe0ff */
[----:B------:R-:W-:Y:S01]  /*4510*/  CS2R R8, SRZ ;  /* 0x0000000000087805 */ /* 0x000fe2000001ff00 */
[----:B------:R-:W-:Y:S01]  /*4520*/  CS2R R10, SRZ ;  /* 0x00000000000a7805 */ /* 0x000fe2000001ff00 */
[----:B------:R-:W-:Y:S02]  /*4530*/  MOV R12, RZ ;  /* 0x000000ff000c7202 */ /* 0x000fe40000000f00 */
[----:B------:R-:W-:-:S02]  /*4540*/  ISETP.GE.OR P4, PT, R0, c[0x0][0x314], P6 ;  /* 0x0000c50000007a0c */ /* 0x000fc40003786670 */
[----:B------:R-:W-:Y:S02]  /*4550*/  IADD3 R0, R39, 0x30, RZ ;  /* 0x0000003027007810 */ /* 0x000fe40007ffe0ff */
[C---:B------:R-:W-:Y:S02]  /*4560*/  @!P5 FADD.FTZ R37, -R30.reuse, R37 ;  /* 0x000000251e25d221 */ /* 0x040fe40000010100 */
[----:B------:R-:W-:Y:S01]  /*4570*/  @!P0 FADD.FTZ R2, -R30, R38 ;  /* 0x000000261e028221 */ /* 0x000fe20000010100 */
[----:B------:R-:W-:Y:S01]  /*4580*/  ISETP.GE.OR P3, PT, R0, c[0x0][0x314], P6 ;  /* 0x0000c50000007a0c */ /* 0x000fe20003766670 */
[----:B------:R-:W-:Y:S01]  /*4590*/  @!P5 FMUL.FTZ R37, R37, 1.4426950216293334961 ;  /* 0x3fb8aa3b2525d820 */ /* 0x000fe20000410000 */
[----:B------:R-:W-:Y:S01]  /*45a0*/  IADD3 R0, R39, 0x40, RZ ;  /* 0x0000004027007810 */ /* 0x000fe20007ffe0ff */
[----:B------:R-:W-:-:S03]  /*45b0*/  @!P0 FMUL.FTZ R2, R2, 1.4426950216293334961 ;  /* 0x3fb8aa3b02028820 */ /* 0x000fc60000410000 */
        /* <DEDUP_REMOVED lines=8> */
[----:B------:R-:W-:Y:S01]  /*4640*/  @!P3 FMUL.FTZ R36, R36, 1.4426950216293334961 ;  /* 0x3fb8aa3b2424b820 */ /* 0x000fe20000410000 */
[----:B------:R-:W1:Y:S01]  /*4650*/  @!P5 MUFU.EX2 R37, R37 ;  /* 0x000000250025d308 */ /* 0x000e620000000800 */
[----:B------:R-:W-:-:S04]  /*4660*/  @!P2 FADD.FTZ R33, -R30, R33 ;  /* 0x000000211e21a221 */ /* 0x000fc80000010100 */
[----:B------:R-:W-:Y:S01]  /*4670*/  @!P2 FMUL.FTZ R33, R33, 1.4426950216293334961 ;  /* 0x3fb8aa3b2121a820 */ /* 0x000fe20000410000 */
[----:B0-----:R0:W-:Y:S01]  /*4680*/  @!P0 STS [R25.X4+0x240], R2 ;  /* 0x0002400219008388 */ /* 0x0011e20000004800 */
[----:B------:R-:W-:Y:S01]  /*4690*/  ISETP.GE.OR P0, PT, R0, c[0x0][0x314], P6 ;  /* 0x0000c50000007a0c */ /* 0x000fe20003706670 */
[----:B------:R-:W-:Y:S01]  /*46a0*/  @!P1 FADD.FTZ R34, -R30, R34 ;  /* 0x000000221e229221 */ /* 0x000fe20000010100 */
[C---:B------:R-:W-:Y:S01]  /*46b0*/  IADD3 R0, R39.reuse, 0x70, RZ ;  /* 0x0000007027007810 */ /* 0x040fe20007ffe0ff */
[----:B------:R-:W2:Y:S01]  /*46c0*/  @!P4 MUFU.EX2 R35, R35 ;  /* 0x000000230023c308 */ /* 0x000ea20000000800 */
[----:B------:R-:W-:Y:S02]  /*46d0*/  IMAD.SHL.U32 R39, R39, 0x4, RZ ;  /* 0x0000000427277824 */ /* 0x000fe400078e00ff */
[----:B------:R-:W-:Y:S01]  /*46e0*/  ISETP.GE.OR P6, PT, R0, c[0x0][0x314], P6 ;  /* 0x0000c50000007a0c */ /* 0x000fe200037c6670 */
[----:B------:R-:W-:Y:S01]  /*46f0*/  @!P1 FMUL.FTZ R34, R34, 1.4426950216293334961 ;  /* 0x3fb8aa3b22229820 */ /* 0x000fe20000410000 */
[----:B-1----:R-:W-:Y:S03]  /*4700*/  @!P5 STS [R25.X4], R37 ;  /* 0x000000251900d388 */ /* 0x002fe60000004800 */
[----:B------:R-:W1:Y:S02]  /*4710*/  @!P3 MUFU.EX2 R36, R36 ;  /* 0x000000240024b308 */ /* 0x000e640000000800 */
[----:B------:R-:W-:-:S04]  /*4720*/  @!P0 FADD.FTZ R31, -R30, R31 ;  /* 0x0000001f1e1f8221 */ /* 0x000fc80000010100 */
[----:B------:R-:W-:Y:S02]  /*4730*/  @!P0 FMUL.FTZ R31, R31, 1.4426950216293334961 ;  /* 0x3fb8aa3b1f1f8820 */ /* 0x000fe40000410000 */
[----:B------:R-:W-:Y:S01]  /*4740*/  @!P6 FADD.FTZ R30, -R30, R32 ;  /* 0x000000201e1ee221 */ /* 0x000fe20000010100 */
[----:B------:R-:W3:Y:S01]  /*4750*/  @!P2 MUFU.EX2 R33, R33 ;  /* 0x000000210021a308 */ /* 0x000ee20000000800 */
[----:B--2---:R-:W-:Y:S02]  /*4760*/  @!P4 STS [R25.X4+0x480], R35 ;  /* 0x000480231900c388 */ /* 0x004fe40000004800 */
[----:B------:R-:W-:Y:S01]  /*4770*/  @!P6 FMUL.FTZ R0, R30, 1.4426950216293334961 ;  /* 0x3fb8aa3b1e00e820 */ /* 0x000fe20000410000 */
[----:B0-----:R-:W-:Y:S01]  /*4780*/  CS2R R2, SRZ ;  /* 0x0000000000027805 */ /* 0x001fe2000001ff00 */
[----:B-1----:R-:W-:Y:S03]  /*4790*/  @!P3 STS [R25.X4+0x6c0], R36 ;  /* 0x0006c0241900b388 */ /* 0x002fe60000004800 */
[----:B------:R-:W0:Y:S08]  /*47a0*/  @!P0 MUFU.EX2 R31, R31 ;  /* 0x0000001f001f8308 */ /* 0x000e300000000800 */
[----:B------:R-:W1:Y:S01]  /*47b0*/  @!P1 MUFU.EX2 R34, R34 ;  /* 0x0000002200229308 */ /* 0x000e620000000800 */
[----:B---3--:R-:W-:Y:S07]  /*47c0*/  @!P2 STS [R25.X4+0x900], R33 ;  /* 0x000900211900a388 */ /* 0x008fee0000004800 */
[----:B------:R-:W2:Y:S01]  /*47d0*/  @!P6 MUFU.EX2 R0, R0 ;  /* 0x000000000000e308 */ /* 0x000ea20000000800 */
[----:B0-----:R-:W-:Y:S01]  /*47e0*/  @!P0 STS [R25.X4+0xd80], R31 ;  /* 0x000d801f19008388 */ /* 0x001fe20000004800 */
[----:B------:R-:W-:-:S03]  /*47f0*/  ISETP.GE.AND P0, PT, R29, 0x1, PT ;  /* 0x000000011d00780c */ /* 0x000fc60003f06270 */
[----:B-1----:R-:W-:Y:S04]  /*4800*/  @!P1 STS [R25.X4+0xb40], R34 ;  /* 0x000b402219009388 */ /* 0x002fe80000004800 */
[----:B--2---:R0:W-:Y:S02]  /*4810*/  @!P6 STS [R25.X4+0xfc0], R0 ;  /* 0x000fc0001900e388 */ /* 0x0041e40000004800 */
[----:B0-----:R-:W-:Y:S02]  /*4820*/  HFMA2.MMA R0, -RZ, RZ, 0, 0 ;  /* 0x00000000ff007435 */ /* 0x001fe400000001ff */
[----:B------:R-:W-:Y:S06]  /*4830*/  BAR.SYNC.DEFER_BLOCKING 0x0 ;  /* 0x0000000000007b1d */ /* 0x000fec0000010000 */
[----:B------:R-:W-:Y:S05]  /*4840*/  @!P0 BRA `(.L_x_371) ;  /* 0x00000ad000008947 */ /* 0x000fea0003800000 */
[----:B------:R-:W-:Y:S01]  /*4850*/  ULDC UR5, c[0x0][0x22c] ;  /* 0x00008b0000057ab9 */ /* 0x000fe20000000800 */
[----:B------:R-:W-:Y:S01]  /*4860*/  IMAD R35, R15, 0xc0, R39 ;  /* 0x000000c00f237824 */ /* 0x000fe200078e0227 */
[----:B------:R-:W-:Y:S01]  /*4870*/  UIMAD UR5, UR7, UR5, URZ ;  /* 0x00000005070572a4 */ /* 0x000fe2000f8e023f */
[----:B------:R-:W-:Y:S01]  /*4880*/  ISETP.GT.AND P1, PT, R29, 0x3, PT ;  /* 0x000000031d00780c */ /* 0x000fe20003f24270 */
[C---:B------:R-:W-:Y:S01]  /*4890*/  IMAD R32, R28.reuse, c[0x0][0x22c], RZ ;  /* 0x00008b001c207a24 */ /* 0x040fe200078e02ff */
[----:B------:R-:W-:Y:S01]  /*48a0*/  PLOP3.LUT P4, PT, PT, PT, PT, 0x80, 0x0 ;  /* 0x000000000000781c */ /* 0x000fe20003f8f070 */
[----:B------:R-:W-:Y:S01]  /*48b0*/  USHF.R.S32.HI UR4, URZ, 0x1f, UR5 ;  /* 0x0000001f3f047899 */ /* 0x000fe20008011405 */
[----:B------:R-:W-:Y:S01]  /*48c0*/  IMAD.SHL.U32 R14, R15, 0x4, RZ ;  /* 0x000000040f0e7824 */ /* 0x000fe200078e00ff */
[C---:B------:R-:W-:Y:S01]  /*48d0*/  IADD3 R0, P0, R35.reuse, UR5, RZ ;  /* 0x0000000523007c10 */ /* 0x040fe2000ff1e0ff */
[----:B------:R-:W-:Y:S01]  /*48e0*/  IMAD.MOV.U32 R30, RZ, RZ, RZ ;  /* 0x000000ffff1e7224 */ /* 0x000fe200078e00ff */
[----:B------:R-:W-:Y:S01]  /*48f0*/  IADD3 R31, R28, -UR7, RZ ;  /* 0x800000071c1f7c10 */ /* 0x000fe2000fffe0ff */
[----:B------:R-:W-:Y:S01]  /*4900*/  CS2R R16, SRZ ;  /* 0x0000000000107805 */ /* 0x000fe2000001ff00 */
[----:B------:R-:W-:Y:S01]  /*4910*/  LEA.HI.X.SX32 R35, R35, UR4, 0x1, P0 ;  /* 0x0000000423237c11 */ /* 0x000fe200080f0eff */
[----:B------:R-:W-:Y:S01]  /*4920*/  CS2R R18, SRZ ;  /* 0x0000000000127805 */ /* 0x000fe2000001ff00 */
[C---:B------:R-:W-:Y:S01]  /*4930*/  LEA R34, P0, R0.reuse, c[0x0][0x1d8], 0x2 ;  /* 0x0000760000227a11 */ /* 0x040fe200078010ff */
[----:B------:R-:W-:Y:S01]  /*4940*/  CS2R R20, SRZ ;  /* 0x0000000000147805 */ /* 0x000fe2000001ff00 */
[----:B------:R-:W-:Y:S01]  /*4950*/  CS2R R22, SRZ ;  /* 0x0000000000167805 */ /* 0x000fe2000001ff00 */
[----:B------:R-:W-:Y:S01]  /*4960*/  CS2R R24, SRZ ;  /* 0x0000000000187805 */ /* 0x000fe2000001ff00 */
[----:B------:R-:W-:Y:S01]  /*4970*/  LEA.HI.X R35, R0, c[0x0][0x1dc], R35, 0x2, P0 ;  /* 0x0000770000237a11 */ /* 0x000fe200000f1423 */
[----:B------:R-:W-:Y:S01]  /*4980*/  IMAD.MOV.U32 R0, RZ, RZ, RZ ;  /* 0x000000ffff007224 */ /* 0x000fe200078e00ff */
[----:B------:R-:W-:Y:S01]  /*4990*/  IADD3 R34, P0, R34, 0x200, RZ ;  /* 0x0000020022227810 */ /* 0x000fe20007f1e0ff */
[----:B------:R-:W-:Y:S01]  /*49a0*/  CS2R R26, SRZ ;  /* 0x00000000001a7805 */ /* 0x000fe2000001ff00 */
[----:B------:R-:W-:-:S04]  /*49b0*/  IMAD.WIDE R32, R32, 0x4, RZ ;  /* 0x0000000420207825 */ /* 0x000fc800078e02ff */
[----:B------:R-:W-:Y:S01]  /*49c0*/  IMAD.X R35, RZ, RZ, R35, P0 ;  /* 0x000000ffff237224 */ /* 0x000fe200000e0623 */
[----:B------:R-:W-:Y:S05]  /*49d0*/  @!P1 BRA `(.L_x_372) ;  /* 0x0000051000009947 */ /* 0x000fea0003800000 */
[----:B------:R-:W-:Y:S02]  /*49e0*/  PLOP3.LUT P4, PT, PT, PT, PT, 0x8, 0x0 ;  /* 0x000000000000781c */ /* 0x000fe40003f8e170 */
[CC--:B------:R-:W-:Y:S02]  /*49f0*/  ISETP.GE.AND P3, PT, R15.reuse, R31.reuse, PT ;  /* 0x0000001f0f00720c */ /* 0x0c0fe40003f66270 */
[----:B------:R-:W-:Y:S02]  /*4a00*/  ISETP.GE.AND P0, PT, R15, R31, PT ;  /* 0x0000001f0f00720c */ /* 0x000fe40003f06270 */
[----:B------:R-:W-:-:S09]  /*4a10*/  IADD3 R29, R29, -0x3, RZ ;  /* 0xfffffffd1d1d7810 */ /* 0x000fd20007ffe0ff */
.L_x_373:
[----:B------:R0:W2:Y:S01]  /*4a20*/  @!P3 LDG.E.128 R16, [R34.64+-0x200] ;  /* 0xfffe00082210b981 */ /* 0x0000a2000c1e1d00 */
[----:B------:R-:W-:Y:S02]  /*4a30*/  IADD3 R36, P1, R32, R34, RZ ;  /* 0x0000002220247210 */ /* 0x000fe40007f3e0ff */
[----:B------:R-:W-:Y:S01]  /*4a40*/  IADD3 R30, R30, 0x4, RZ ;  /* 0x000000041e1e7810 */ /* 0x000fe20007ffe0ff */
[----:B------:R0:W3:Y:S01]  /*4a50*/  @!P3 LDG.E.128 R20, [R34.64+-0x100] ;  /* 0xffff00082214b981 */ /* 0x0000e2000c1e1d00 */
[C---:B------:R-:W-:Y:S02]  /*4a60*/  IADD3.X R37, R33.reuse, R35, RZ, P1, !PT ;  /* 0x0000002321257210 */ /* 0x040fe40000ffe4ff */
[----:B------:R-:W-:Y:S01]  /*4a70*/  ISETP.GE.AND P2, PT, R30, R29, PT ;  /* 0x0000001d1e00720c */ /* 0x000fe20003f46270 */
[----:B------:R0:W4:Y:S01]  /*4a80*/  @!P3 LDG.E.128 R24, [R34.64] ;  /* 0x000000082218b981 */ /* 0x000122000c1e1d00 */
[----:B------:R-:W-:Y:S03]  /*4a90*/  PLOP3.LUT P3, PT, P0, PT, PT, 0x80, 0x0 ;  /* 0x000000000000781c */ /* 0x000fe6000076f070 */
[----:B------:R-:W2:Y:S01]  /*4aa0*/  LDS R13, [R14] ;  /* 0x000000000e0d7984 */ /* 0x000ea20000000800 */
[C---:B0-----:R-:W-:Y:S04]  /*4ab0*/  IADD3 R34, P1, R32.reuse, R36, RZ ;  /* 0x0000002420227210 */ /* 0x041fe80007f3e0ff */
[----:B------:R-:W-:Y:S01]  /*4ac0*/  IADD3.X R35, R33, R37, RZ, P1, !PT ;  /* 0x0000002521237210 */ /* 0x000fe20000ffe4ff */
[C---:B--2---:R-:W-:Y:S02]  /*4ad0*/  FFMA.FTZ R12, R13.reuse, R16, R12 ;  /* 0x000000100d0c7223 */ /* 0x044fe4000001000c */
[C---:B------:R-:W-:Y:S02]  /*4ae0*/  FFMA.FTZ R11, R13.reuse, R17, R11 ;  /* 0x000000110d0b7223 */ /* 0x040fe4000001000b */
[C---:B------:R-:W-:Y:S02]  /*4af0*/  FFMA.FTZ R10, R13.reuse, R18, R10 ;  /* 0x000000120d0a7223 */ /* 0x040fe4000001000a */
[C---:B------:R-:W-:Y:S02]  /*4b00*/  FFMA.FTZ R9, R13.reuse, R19, R9 ;  /* 0x000000130d097223 */ /* 0x040fe40000010009 */
[C---:B---3--:R-:W-:Y:S01]  /*4b10*/  FFMA.FTZ R8, R13.reuse, R20, R8 ;  /* 0x000000140d087223 */ /* 0x048fe20000010008 */
[----:B------:R-:W2:Y:S01]  /*4b20*/  @!P3 LDG.E.128 R16, [R36.64+-0x200] ;  /* 0xfffe00082410b981 */ /* 0x000ea2000c1e1d00 */
[C---:B------:R-:W-:Y:S02]  /*4b30*/  FFMA.FTZ R7, R13.reuse, R21, R7 ;  /* 0x000000150d077223 */ /* 0x040fe40000010007 */
[C---:B------:R-:W-:Y:S02]  /*4b40*/  FFMA.FTZ R6, R13.reuse, R22, R6 ;  /* 0x000000160d067223 */ /* 0x040fe40000010006 */
[C---:B------:R-:W-:Y:S02]  /*4b50*/  FFMA.FTZ R5, R13.reuse, R23, R5 ;  /* 0x000000170d057223 */ /* 0x040fe40000010005 */
[C---:B----4-:R-:W-:Y:S01]  /*4b60*/  FFMA.FTZ R4, R13.reuse, R24, R4 ;  /* 0x000000180d047223 */ /* 0x050fe20000010004 */
[----:B------:R-:W3:Y:S01]  /*4b70*/  @!P3 LDG.E.128 R20, [R36.64+-0x100] ;  /* 0xffff00082414b981 */ /* 0x000ee2000c1e1d00 */
[C---:B------:R-:W-:Y:S02]  /*4b80*/  FFMA.FTZ R3, R13.reuse, R25, R3 ;  /* 0x000000190d037223 */ /* 0x040fe40000010003 */
[C---:B------:R-:W-:Y:S02]  /*4b90*/  FFMA.FTZ R2, R13.reuse, R26, R2 ;  /* 0x0000001a0d027223 */ /* 0x040fe40000010002 */
[----:B------:R-:W-:Y:S02]  /*4ba0*/  FFMA.FTZ R0, R13, R27, R0 ;  /* 0x0000001b0d007223 */ /* 0x000fe40000010000 */
[----:B------:R-:W4:Y:S04]  /*4bb0*/  @!P3 LDG.E.128 R24, [R36.64] ;  /* 0x000000082418b981 */ /* 0x000f28000c1e1d00 */
[----:B------:R-:W2:Y:S02]  /*4bc0*/  LDS R13, [R14+0x24] ;  /* 0x000024000e0d7984 */ /* 0x000ea40000000800 */
[C---:B--2---:R-:W-:Y:S02]  /*4bd0*/  FFMA.FTZ R12, R13.reuse, R16, R12 ;  /* 0x000000100d0c7223 */ /* 0x044fe4000001000c */
[C---:B------:R-:W-:Y:S02]  /*4be0*/  FFMA.FTZ R11, R13.reuse, R17, R11 ;  /* 0x000000110d0b7223 */ /* 0x040fe4000001000b */
[C---:B------:R-:W-:Y:S02]  /*4bf0*/  FFMA.FTZ R10, R13.reuse, R18, R10 ;  /* 0x000000120d0a7223 */ /* 0x040fe4000001000a */
[C---:B------:R-:W-:Y:S02]  /*4c00*/  FFMA.FTZ R9, R13.reuse, R19, R9 ;  /* 0x000000130d097223 */ /* 0x040fe40000010009 */
[C---:B---3--:R-:W-:Y:S01]  /*4c10*/  FFMA.FTZ R8, R13.reuse, R20, R8 ;  /* 0x000000140d087223 */ /* 0x048fe20000010008 */
[----:B------:R0:W2:Y:S01]  /*4c20*/  @!P3 LDG.E.128 R16, [R34.64+-0x200] ;  /* 0xfffe00082210b981 */ /* 0x0000a2000c1e1d00 */
[C---:B------:R-:W-:Y:S02]  /*4c30*/  FFMA.FTZ R7, R13.reuse, R21, R7 ;  /* 0x000000150d077223 */ /* 0x040fe40000010007 */
[C---:B------:R-:W-:Y:S02]  /*4c40*/  FFMA.FTZ R6, R13.reuse, R22, R6 ;  /* 0x000000160d067223 */ /* 0x040fe40000010006 */
[C---:B------:R-:W-:Y:S02]  /*4c50*/  FFMA.FTZ R5, R13.reuse, R23, R5 ;  /* 0x000000170d057223 */ /* 0x040fe40000010005 */
[C---:B----4-:R-:W-:Y:S01]  /*4c60*/  FFMA.FTZ R4, R13.reuse, R24, R4 ;  /* 0x000000180d047223 */ /* 0x050fe20000010004 */
[----:B------:R0:W3:Y:S01]  /*4c70*/  @!P3 LDG.E.128 R20, [R34.64+-0x100] ;  /* 0xffff00082214b981 */ /* 0x0000e2000c1e1d00 */
[C---:B------:R-:W-:Y:S02]  /*4c80*/  FFMA.FTZ R3, R13.reuse, R25, R3 ;  /* 0x000000190d037223 */ /* 0x040fe40000010003 */
[C---:B------:R-:W-:Y:S02]  /*4c90*/  FFMA.FTZ R2, R13.reuse, R26, R2 ;  /* 0x0000001a0d027223 */ /* 0x040fe40000010002 */
[----:B------:R-:W-:Y:S02]  /*4ca0*/  FFMA.FTZ R0, R13, R27, R0 ;  /* 0x0000001b0d007223 */ /* 0x000fe40000010000 */
[----:B------:R0:W4:Y:S04]  /*4cb0*/  @!P3 LDG.E.128 R24, [R34.64] ;  /* 0x000000082218b981 */ /* 0x000128000c1e1d00 */
[----:B------:R-:W2:Y:S01]  /*4cc0*/  LDS R13, [R14+0x48] ;  /* 0x000048000e0d7984 */ /* 0x000ea20000000800 */
[C---:B0-----:R-:W-:Y:S04]  /*4cd0*/  IADD3 R34, P1, R32.reuse, R34, RZ ;  /* 0x0000002220227210 */ /* 0x041fe80007f3e0ff */
[----:B------:R-:W-:Y:S01]  /*4ce0*/  IADD3.X R35, R33, R35, RZ, P1, !PT ;  /* 0x0000002321237210 */ /* 0x000fe20000ffe4ff */
        /* <DEDUP_REMOVED lines=15> */
[----:B------:R1:W2:Y:S01]  /*4de0*/  LDS R13, [R14+0x6c] ;  /* 0x00006c000e0d7984 */ /* 0x0002a20000000800 */
[----:B0-----:R-:W-:Y:S02]  /*4df0*/  IADD3 R34, P1, R32, R34, RZ ;  /* 0x0000002220227210 */ /* 0x001fe40007f3e0ff */
[----:B-1----:R-:W-:Y:S02]  /*4e00*/  IADD3 R14, R14, 0x90, RZ ;  /* 0x000000900e0e7810 */ /* 0x002fe40007ffe0ff */
[----:B------:R-:W-:Y:S01]  /*4e10*/  IADD3.X R35, R33, R35, RZ, P1, !PT ;  /* 0x0000002321237210 */ /* 0x000fe20000ffe4ff */
[C---:B--2---:R-:W-:Y:S02]  /*4e20*/  FFMA.FTZ R12, R13.reuse, R16, R12 ;  /* 0x000000100d0c7223 */ /* 0x044fe4000001000c */
[C---:B------:R-:W-:Y:S02]  /*4e30*/  FFMA.FTZ R11, R13.reuse, R17, R11 ;  /* 0x000000110d0b7223 */ /* 0x040fe4000001000b */
[C---:B------:R-:W-:Y:S02]  /*4e40*/  FFMA.FTZ R10, R13.reuse, R18, R10 ;  /* 0x000000120d0a7223 */ /* 0x040fe4000001000a */
[C---:B------:R-:W-:Y:S02]  /*4e50*/  FFMA.FTZ R9, R13.reuse, R19, R9 ;  /* 0x000000130d097223 */ /* 0x040fe40000010009 */
[C---:B---3--:R-:W-:Y:S02]  /*4e60*/  FFMA.FTZ R8, R13.reuse, R20, R8 ;  /* 0x000000140d087223 */ /* 0x048fe40000010008 */
[C---:B------:R-:W-:Y:S02]  /*4e70*/  FFMA.FTZ R7, R13.reuse, R21, R7 ;  /* 0x000000150d077223 */ /* 0x040fe40000010007 */
[C---:B------:R-:W-:Y:S02]  /*4e80*/  FFMA.FTZ R6, R13.reuse, R22, R6 ;  /* 0x000000160d067223 */ /* 0x040fe40000010006 */
[C---:B------:R-:W-:Y:S02]  /*4e90*/  FFMA.FTZ R5, R13.reuse, R23, R5 ;  /* 0x000000170d057223 */ /* 0x040fe40000010005 */
[C---:B----4-:R-:W-:Y:S02]  /*4ea0*/  FFMA.FTZ R4, R13.reuse, R24, R4 ;  /* 0x000000180d047223 */ /* 0x050fe40000010004 */
[C---:B------:R-:W-:Y:S02]  /*4eb0*/  FFMA.FTZ R3, R13.reuse, R25, R3 ;  /* 0x000000190d037223 */ /* 0x040fe40000010003 */
[C---:B------:R-:W-:Y:S02]  /*4ec0*/  FFMA.FTZ R2, R13.reuse, R26, R2 ;  /* 0x0000001a0d027223 */ /* 0x040fe40000010002 */
[----:B------:R-:W-:Y:S01]  /*4ed0*/  FFMA.FTZ R0, R13, R27, R0 ;  /* 0x0000001b0d007223 */ /* 0x000fe20000010000 */
[----:B------:R-:W-:-:S05]  /*4ee0*/  @!P2 BRA `(.L_x_373) ;  /* 0xfffffb300000a947 */ /* 0x000fca000383ffff */
.L_x_372:
[----:B------:R-:W-:-:S04]  /*4ef0*/  IADD3 R13, -R30, c[0x0][0x314], RZ ;  /* 0x0000c5001e0d7a10 */ /* 0x000fc80007ffe1ff */
[----:B------:R-:W-:-:S13]  /*4f00*/  ISETP.GT.AND P0, PT, R13, 0x1, PT ;  /* 0x000000010d00780c */ /* 0x000fda0003f04270 */
[----:B------:R-:W-:Y:S05]  /*4f10*/  @!P0 BRA `(.L_x_374) ;  /* 0x000002a000008947 */ /* 0x000fea0003800000 */
[----:B------:R-:W-:Y:S01]  /*4f20*/  ISETP.GE.AND P0, PT, R15, R31, PT ;  /* 0x0000001f0f00720c */ /* 0x000fe20003f06270 */
[----:B------:R-:W0:-:S12]  /*4f30*/  LDS R13, [R14] ;  /* 0x000000000e0d7984 */ /* 0x000e180000000800 */
[----:B------:R1:W0:Y:S04]  /*4f40*/  @!P0 LDG.E.128 R16, [R34.64+-0x200] ;  /* 0xfffe000822108981 */ /* 0x000228000c1e1d00 */
[----:B------:R1:W2:Y:S04]  /*4f50*/  @!P0 LDG.E.128 R20, [R34.64+-0x100] ;  /* 0xffff000822148981 */ /* 0x0002a8000c1e1d00 */
[----:B------:R1:W3:Y:S02]  /*4f60*/  @!P0 LDG.E.128 R24, [R34.64] ;  /* 0x0000000822188981 */ /* 0x0002e4000c1e1d00 */
[----:B-1----:R-:W-:-:S04]  /*4f70*/  IADD3 R34, P1, R32, R34, RZ ;  /* 0x0000002220227210 */ /* 0x002fc80007f3e0ff */
[----:B------:R-:W-:Y:S01]  /*4f80*/  IADD3.X R35, R33, R35, RZ, P1, !PT ;  /* 0x0000002321237210 */ /* 0x000fe20000ffe4ff */
[-C--:B0-----:R-:W-:Y:S02]  /*4f90*/  FFMA.FTZ R12, R16, R13.reuse, R12 ;  /* 0x0000000d100c7223 */ /* 0x081fe4000001000c */
[-C--:B------:R-:W-:Y:S02]  /*4fa0*/  FFMA.FTZ R11, R17, R13.reuse, R11 ;  /* 0x0000000d110b7223 */ /* 0x080fe4000001000b */
[-C--:B------:R-:W-:Y:S02]  /*4fb0*/  FFMA.FTZ R10, R18, R13.reuse, R10 ;  /* 0x0000000d120a7223 */ /* 0x080fe4000001000a */
[-C--:B------:R-:W-:Y:S02]  /*4fc0*/  FFMA.FTZ R9, R19, R13.reuse, R9 ;  /* 0x0000000d13097223 */ /* 0x080fe40000010009 */
[-C--:B--2---:R-:W-:Y:S01]  /*4fd0*/  FFMA.FTZ R8, R20, R13.reuse, R8 ;  /* 0x0000000d14087223 */ /* 0x084fe20000010008 */
[----:B------:R0:W2:Y:S01]  /*4fe0*/  @!P0 LDG.E.128 R16, [R34.64+-0x200] ;  /* 0xfffe000822108981 */ /* 0x0000a2000c1e1d00 */
[----:B------:R-:W-:-:S02]  /*4ff0*/  FFMA.FTZ R7, R21, R13, R7 ;  /* 0x0000000d15077223 */ /* 0x000fc40000010007 */
[-C--:B------:R-:W-:Y:S02]  /*5000*/  FFMA.FTZ R6, R22, R13.reuse, R6 ;  /* 0x0000000d16067223 */ /* 0x080fe40000010006 */
[-C--:B------:R-:W-:Y:S02]  /*5010*/  FFMA.FTZ R5, R23, R13.reuse, R5 ;  /* 0x0000000d17057223 */ /* 0x080fe40000010005 */
[-C--:B---3--:R-:W-:Y:S01]  /*5020*/  FFMA.FTZ R4, R24, R13.reuse, R4 ;  /* 0x0000000d18047223 */ /* 0x088fe20000010004 */
[----:B------:R0:W3:Y:S01]  /*5030*/  @!P0 LDG.E.128 R20, [R34.64+-0x100] ;  /* 0xffff000822148981 */ /* 0x0000e2000c1e1d00 */
[-C--:B------:R-:W-:Y:S02]  /*5040*/  FFMA.FTZ R3, R25, R13.reuse, R3 ;  /* 0x0000000d19037223 */ /* 0x080fe40000010003 */
[-C--:B------:R-:W-:Y:S02]  /*5050*/  FFMA.FTZ R2, R26, R13.reuse, R2 ;  /* 0x0000000d1a027223 */ /* 0x080fe40000010002 */
[----:B------:R-:W-:-:S02]  /*5060*/  FFMA.FTZ R0, R27, R13, R0 ;  /* 0x0000000d1b007223 */ /* 0x000fc40000010000 */
[----:B------:R0:W4:Y:S04]  /*5070*/  @!P0 LDG.E.128 R24, [R34.64] ;  /* 0x0000000822188981 */ /* 0x000128000c1e1d00 */
[----:B------:R1:W2:Y:S01]  /*5080*/  LDS R13, [R14+0x24] ;  /* 0x000024000e0d7984 */ /* 0x0002a20000000800 */
[----:B------:R-:W-:Y:S02]  /*5090*/  IADD3 R30, R30, 0x1, RZ ;  /* 0x000000011e1e7810 */ /* 0x000fe40007ffe0ff */
[----:B------:R-:W-:Y:S02]  /*50a0*/  PLOP3.LUT P4, PT, PT, PT, PT, 0x8, 0x0 ;  /* 0x000000000000781c */ /* 0x000fe40003f8e170 */
[----:B------:R-:W-:Y:S02]  /*50b0*/  IADD3 R30, R30, 0x1, RZ ;  /* 0x000000011e1e7810 */ /* 0x000fe40007ffe0ff */
[----:B0-----:R-:W-:-:S02]  /*50c0*/  IADD3 R34, P0, R32, R34, RZ ;  /* 0x0000002220227210 */ /* 0x001fc40007f1e0ff */
[----:B-1----:R-:W-:Y:S02]  /*50d0*/  IADD3 R14, R14, 0x24, RZ ;  /* 0x000000240e0e7810 */ /* 0x002fe40007ffe0ff */
[----:B------:R-:W-:Y:S02]  /*50e0*/  IADD3.X R35, R33, R35, RZ, P0, !PT ;  /* 0x0000002321237210 */ /* 0x000fe400007fe4ff */
[----:B------:R-:W-:Y:S01]  /*50f0*/  IADD3 R14, R14, 0x24, RZ ;  /* 0x000000240e0e7810 */ /* 0x000fe20007ffe0ff */
[-C--:B--2---:R-:W-:Y:S02]  /*5100*/  FFMA.FTZ R12, R16, R13.reuse, R12 ;  /* 0x0000000d100c7223 */ /* 0x084fe4000001000c */
[-C--:B------:R-:W-:Y:S02]  /*5110*/  FFMA.FTZ R11, R17, R13.reuse, R11 ;  /* 0x0000000d110b7223 */ /* 0x080fe4000001000b */
[-C--:B------:R-:W-:Y:S02]  /*5120*/  FFMA.FTZ R10, R18, R13.reuse, R10 ;  /* 0x0000000d120a7223 */ /* 0x080fe4000001000a */
[----:B------:R-:W-:-:S02]  /*5130*/  FFMA.FTZ R9, R19, R13, R9 ;  /* 0x0000000d13097223 */ /* 0x000fc40000010009 */
[-C--:B---3--:R-:W-:Y:S02]  /*5140*/  FFMA.FTZ R8, R20, R13.reuse, R8 ;  /* 0x0000000d14087223 */ /* 0x088fe40000010008 */
[-C--:B------:R-:W-:Y:S02]  /*5150*/  FFMA.FTZ R7, R21, R13.reuse, R7 ;  /* 0x0000000d15077223 */ /* 0x080fe40000010007 */
[-C--:B------:R-:W-:Y:S02]  /*5160*/  FFMA.FTZ R6, R22, R13.reuse, R6 ;  /* 0x0000000d16067223 */ /* 0x080fe40000010006 */
[-C--:B------:R-:W-:Y:S02]  /*5170*/  FFMA.FTZ R5, R23, R13.reuse, R5 ;  /* 0x0000000d17057223 */ /* 0x080fe40000010005 */
[-C--:B----4-:R-:W-:Y:S02]  /*5180*/  FFMA.FTZ R4, R24, R13.reuse, R4 ;  /* 0x0000000d18047223 */ /* 0x090fe40000010004 */
[----:B------:R-:W-:-:S02]  /*5190*/  FFMA.FTZ R3, R25, R13, R3 ;  /* 0x0000000d19037223 */ /* 0x000fc40000010003 */
[-C--:B------:R-:W-:Y:S02]  /*51a0*/  FFMA.FTZ R2, R26, R13.reuse, R2 ;  /* 0x0000000d1a027223 */ /* 0x080fe40000010002 */
[----:B------:R-:W-:Y:S02]  /*51b0*/  FFMA.FTZ R0, R27, R13, R0 ;  /* 0x0000000d1b007223 */ /* 0x000fe40000010000 */
.L_x_374:
[----:B------:R-:W-:-:S13]  /*51c0*/  ISETP.LT.OR P4, PT, R30, c[0x0][0x314], P4 ;  /* 0x0000c5001e007a0c */ /* 0x000fda0002781670 */
[----:B------:R-:W-:Y:S05]  /*51d0*/  @!P4 BRA `(.L_x_371) ;  /* 0x000001400000c947 */ /* 0x000fea0003800000 */
[----:B------:R-:W-:Y:S01]  /*51e0*/  ISETP.GE.AND P0, PT, R15, R31, PT ;  /* 0x0000001f0f00720c */ /* 0x000fe20003f06270 */
[----:B------:R-:W-:-:S12]  /*51f0*/  BSSY B0, `(.L_x_375) ;  /* 0x0000005000007945 */ /* 0x000fd80003800000 */
[----:B------:R-:W-:Y:S05]  /*5200*/  @P0 BRA `(.L_x_376) ;  /* 0x0000003000000947 */ /* 0x000fea0003800000 */
[----:B------:R0:W5:Y:S04]  /*5210*/  LDG.E.128 R16, [R34.64+-0x200] ;  /* 0xfffe000822107981 */ /* 0x000168000c1e1d00 */
[----:B------:R0:W5:Y:S04]  /*5220*/  LDG.E.128 R20, [R34.64+-0x100] ;  /* 0xffff000822147981 */ /* 0x000168000c1e1d00 */
[----:B------:R0:W5:Y:S02]  /*5230*/  LDG.E.128 R24, [R34.64] ;  /* 0x0000000822187981 */ /* 0x000164000c1e1d00 */
.L_x_376:
[----:B------:R-:W-:Y:S05]  /*5240*/  BSYNC B0 ;  /* 0x0000000000007941 */ /* 0x000fea0003800000 */
.L_x_375:
[----:B------:R-:W1:Y:S02]  /*5250*/  LDS R14, [R14] ;  /* 0x000000000e0e7984 */ /* 0x000e640000000800 */
[----:B-1---5:R-:W-:-:S02]  /*5260*/  FFMA.FTZ R12, R14, R16, R12 ;  /* 0x000000100e0c7223 */ /* 0x022fc4000001000c */
[C---:B------:R-:W-:Y:S02]  /*5270*/  FFMA.FTZ R11, R14.reuse, R17, R11 ;  /* 0x000000110e0b7223 */ /* 0x040fe4000001000b */
[C---:B------:R-:W-:Y:S02]  /*5280*/  FFMA.FTZ R10, R14.reuse, R18, R10 ;  /* 0x000000120e0a7223 */ /* 0x040fe4000001000a */
[C---:B------:R-:W-:Y:S02]  /*5290*/  FFMA.FTZ R9, R14.reuse, R19, R9 ;  /* 0x000000130e097223 */ /* 0x040fe40000010009 */
[C---:B------:R-:W-:Y:S02]  /*52a0*/  FFMA.FTZ R8, R14.reuse, R20, R8 ;  /* 0x000000140e087223 */ /* 0x040fe40000010008 */
[C---:B------:R-:W-:Y:S02]  /*52b0*/  FFMA.FTZ R7, R14.reuse, R21, R7 ;  /* 0x000000150e077223 */ /* 0x040fe40000010007 */
[----:B------:R-:W-:-:S02]  /*52c0*/  FFMA.FTZ R6, R14, R22, R6 ;  /* 0x000000160e067223 */ /* 0x000fc40000010006 */
[C---:B------:R-:W-:Y:S02]  /*52d0*/  FFMA.FTZ R5, R14.reuse, R23, R5 ;  /* 0x000000170e057223 */ /* 0x040fe40000010005 */
[C---:B------:R-:W-:Y:S02]  /*52e0*/  FFMA.FTZ R4, R14.reuse, R24, R4 ;  /* 0x000000180e047223 */ /* 0x040fe40000010004 */
[C---:B------:R-:W-:Y:S02]  /*52f0*/  FFMA.FTZ R3, R14.reuse, R25, R3 ;  /* 0x000000190e037223 */ /* 0x040fe40000010003 */
[C---:B------:R-:W-:Y:S02]  /*5300*/  FFMA.FTZ R2, R14.reuse, R26, R2 ;  /* 0x0000001a0e027223 */ /* 0x040fe40000010002 */
[----:B------:R-:W-:Y:S02]  /*5310*/  FFMA.FTZ R0, R14, R27, R0 ;  /* 0x0000001b0e007223 */ /* 0x000fe40000010000 */
.L_x_371:
[----:B------:R-:W-:Y:S02]  /*5320*/  IADD3 R15, R15, UR7, RZ ;  /* 0x000000070f0f7c10 */ /* 0x000fe4000fffe0ff */
[----:B------:R-:W-:-:S02]  /*5330*/  F2FP.PACK_AB R13, R9, R10 ;  /* 0x0000000a090d723e */ /* 0x000fc400000000ff */
[----:B------:R-:W-:Y:S02]  /*5340*/  ISETP.GE.AND P0, PT, R15, R28, PT ;  /* 0x0000001c0f00720c */ /* 0x000fe40003f06270 */
[----:B------:R-:W-:Y:S02]  /*5350*/  F2FP.PACK_AB R9, R5, R6 ;  /* 0x000000060509723e */ /* 0x000fe400000000ff */
[----:B------:R-:W-:Y:S02]  /*5360*/  F2FP.PACK_AB R12, R11, R12 ;  /* 0x0000000c0b0c723e */ /* 0x000fe400000000ff */
[----:B------:R-:W-:Y:S02]  /*5370*/  F2FP.PACK_AB R8, R7, R8 ;  /* 0x000000080708723e */ /* 0x000fe400000000ff */
[----:B------:R-:W-:Y:S02]  /*5380*/  F2FP.PACK_AB R4, R3, R4 ;  /* 0x000000040304723e */ /* 0x000fe400000000ff */
        /* <DEDUP_REMOVED lines=32> */
[----:B------:R-:W-:Y:S01]  /*5590*/  @!P1 LOP3.LUT R7, RZ, R6, RZ, 0x33, !PT ;  /* 0x00000006ff079212 */ /* 0x000fe200078e33ff */
[----:B-1----:R-:W-:-:S04]  /*55a0*/  IMAD.MOV R2, RZ, RZ, -R17 ;  /* 0x000000ffff027224 */ /* 0x002fc800078e0a11 */
        /* <DEDUP_REMOVED lines=8> */
[----:B------:R-:W-:Y:S02]  /*5630*/  ISETP.GE.AND P1, PT, R10, RZ, PT ;  /* 0x000000ff0a00720c */ /* 0x000fe40003f26270 */
[----:B------:R-:W-:Y:S01]  /*5640*/  IADD3 R10, R39, 0x80, RZ ;  /* 0x00000080270a7810 */ /* 0x000fe20007ffe0ff */
        /* <DEDUP_REMOVED lines=13> */
[----:B------:R-:W-:-:S04]  /*5720*/  @!P0 LOP3.LUT R11, RZ, c[0x0][0x214], RZ, 0x33, !PT ;  /* 0x00008500ff0b8a12 */ /* 0x000fc800078e33ff */
[----:B------:R-:W-:Y:S01]  /*5730*/  SHF.R.S32.HI R2, RZ, 0x1f, R11 ;  /* 0x0000001fff027819 */ /* 0x000fe2000001140b */
[C---:B------:R-:W-:Y:S02]  /*5740*/  IMAD R6, R11.reuse, c[0x0][0x214], R6 ;  /* 0x000085000b067a24 */ /* 0x040fe400078e0206 */
[----:B------:R-:W-:-:S04]  /*5750*/  IMAD.WIDE.U32 R16, R11, c[0x0][0x1f0], R16 ;  /* 0x00007c000b107a25 */ /* 0x000fc800078e0010 */
[----:B------:R-:W-:Y:S02]  /*5760*/  IMAD.IADD R6, R15, 0x1, -R6 ;  /* 0x000000010f067824 */ /* 0x000fe400078e0a06 */
[----:B------:R-:W-:Y:S02]  /*5770*/  IMAD R2, R2, c[0x0][0x1f0], RZ ;  /* 0x00007c0002027a24 */ /* 0x000fe400078e02ff */
[----:B------:R-:W-:Y:S01]  /*5780*/  IMAD.MOV.U32 R14, RZ, RZ, R16 ;  /* 0x000000ffff0e7224 */ /* 0x000fe200078e0010 */
[----:B------:R-:W-:Y:S01]  /*5790*/  SHF.R.S32.HI R7, RZ, 0x1f, R6 ;  /* 0x0000001fff077819 */ /* 0x000fe20000011406 */
[----:B------:R-:W-:-:S04]  /*57a0*/  IMAD R2, R11, c[0x0][0x1f4], R2 ;  /* 0x00007d000b027a24 */ /* 0x000fc800078e0202 */
[----:B------:R-:W-:Y:S02]  /*57b0*/  IMAD.IADD R15, R17, 0x1, R2 ;  /* 0x00000001110f7824 */ /* 0x000fe400078e0202 */
[----:B------:R-:W-:Y:S02]  /*57c0*/  IMAD R7, R7, c[0x0][0x1e8], RZ ;  /* 0x00007a0007077a24 */ /* 0x000fe400078e02ff */
[----:B------:R-:W-:-:S04]  /*57d0*/  IMAD.WIDE.U32 R14, R6, c[0x0][0x1e8], R14 ;  /* 0x00007a00060e7a25 */ /* 0x000fc800078e000e */
[----:B------:R-:W-:Y:S01]  /*57e0*/  IMAD R7, R6, c[0x0][0x1ec], R7 ;  /* 0x00007b0006077a24 */ /* 0x000fe200078e0207 */
[C---:B------:R-:W-:Y:S02]  /*57f0*/  IADD3 R6, R39.reuse, 0x40, RZ ;  /* 0x0000004027067810 */ /* 0x040fe40007ffe0ff */
[-C--:B------:R-:W-:Y:S01]  /*5800*/  IADD3 R0, P2, R39, R14.reuse, RZ ;  /* 0x0000000e27007210 */ /* 0x080fe20007f5e0ff */
[----:B------:R-:W-:Y:S01]  /*5810*/  IMAD.IADD R7, R15, 0x1, R7 ;  /* 0x000000010f077824 */ /* 0x000fe200078e0207 */
[-C--:B------:R-:W-:Y:S02]  /*5820*/  IADD3 R2, P1, R6, R14.reuse, RZ ;  /* 0x0000000e06027210 */ /* 0x080fe40007f3e0ff */
[----:B------:R-:W-:Y:S02]  /*5830*/  IADD3 R3, P0, R10, R14, RZ ;  /* 0x0000000e0a037210 */ /* 0x000fe40007f1e0ff */
[-C--:B------:R-:W-:Y:S02]  /*5840*/  LEA.HI.X.SX32 R39, R39, R7.reuse, 0x1, P2 ;  /* 0x0000000727277211 */ /* 0x080fe400010f0eff */
[----:B------:R-:W-:-:S02]  /*5850*/  LEA.HI.X.SX32 R6, R6, R7, 0x1, P1 ;  /* 0x0000000706067211 */ /* 0x000fc400008f0eff */
[----:B------:R-:W-:Y:S02]  /*5860*/  LEA R16, P2, R0, c[0x0][0x1d0], 0x1 ;  /* 0x0000740000107a11 */ /* 0x000fe400078408ff */
[----:B------:R-:W-:Y:S02]  /*5870*/  LEA.HI.X.SX32 R7, R10, R7, 0x1, P0 ;  /* 0x000000070a077211 */ /* 0x000fe400000f0eff */
[----:B------:R-:W-:Y:S02]  /*5880*/  LEA R14, P1, R2, c[0x0][0x1d0], 0x1 ;  /* 0x00007400020e7a11 */ /* 0x000fe400078208ff */
[----:B------:R-:W-:Y:S02]  /*5890*/  LEA R10, P0, R3, c[0x0][0x1d0], 0x1 ;  /* 0x00007400030a7a11 */ /* 0x000fe400078008ff */
[----:B------:R-:W-:Y:S02]  /*58a0*/  LEA.HI.X R17, R0, c[0x0][0x1d4], R39, 0x1, P2 ;  /* 0x0000750000117a11 */ /* 0x000fe400010f0c27 */
[----:B------:R-:W-:-:S02]  /*58b0*/  LEA.HI.X R15, R2, c[0x0][0x1d4], R6, 0x1, P1 ;  /* 0x00007500020f7a11 */ /* 0x000fc400008f0c06 */
[----:B------:R-:W-:Y:S01]  /*58c0*/  LEA.HI.X R11, R3, c[0x0][0x1d4], R7, 0x1, P0 ;  /* 0x00007500030b7a11 */ /* 0x000fe200000f0c07 */
[----:B------:R-:W-:Y:S04]  /*58d0*/  STG.E.64 [R16.64], R12 ;  /* 0x0000000c10007986 */ /* 0x000fe8000c101b08 */
[----:B------:R-:W-:Y:S04]  /*58e0*/  STG.E.64 [R14.64], R8 ;  /* 0x000000080e007986 */ /* 0x000fe8000c101b08 */
[----:B------:R-:W-:Y:S01]  /*58f0*/  STG.E.64 [R10.64], R4 ;  /* 0x000000040a007986 */ /* 0x000fe2000c101b08 */
[----:B------:R-:W-:Y:S05]  /*5900*/  EXIT ;  /* 0x000000000000794d */ /* 0x000fea0003800000 */
        .weak           $__internal_7_$__cuda_sm20_div_s64
        .type           $__internal_7_$__cuda_sm20_div_s64,@function
        .size           $__internal_7_$__cuda_sm20_div_s64,(.L_x_7329 - $__internal_7_$__cuda_sm20_div_s64)
$__internal_7_$__cuda_sm20_div_s64:
        /* <DEDUP_REMOVED lines=82> */
[----:B------:R-:W-:Y:S06]  /*5e30*/  RET.REL.NODEC R22 `(_ZN5flash32flash_fwd_splitkv_combine_kernelI23Flash_fwd_kernel_traitsILi192ELi64ELi64ELi4ELb0ELb0EN7cutlass6half_tE19Flash_kernel_traitsILi192ELi64ELi64ELi4ES3_EELi8ELi7ELb1EEEvNS_16Flash_fwd_paramsE) ;  /* 0xffffa1c016007950 */ /* 0x000fec0003c3ffff */
.L_x_377:
        /* <DEDUP_REMOVED lines=12> */
.L_x_7329:


//--------------------- .text._ZN5flash32flash_fwd_splitkv_combine_kernelI23Flash_fwd_kernel_traitsILi192ELi64ELi64ELi4ELb0ELb0EN7cutlass6half_tE19Flash_kernel_traitsILi192ELi64ELi64ELi4ES3_EELi8ELi6ELb1EEEvNS_16Flash_fwd_paramsE --------------------------
	.section	.text._ZN5flash32flash_fwd_splitkv_combine_kernelI23Flash_fwd_kernel_traitsILi192ELi64ELi64ELi4ELb0ELb0EN7cutlass6half_tE19Flash_kernel_traitsILi192ELi64ELi64ELi4ES3_EELi8ELi6ELb1EEEvNS_16Flash_fwd_paramsE,"ax",@progbits
	.sectioninfo	@"SHI_REGISTERS=64"
	.align	128
        .global         _ZN5flash32flash_fwd_splitkv_combine_kernelI23Flash_fwd_kernel_traitsILi192ELi64ELi64ELi4ELb0ELb0EN7cutlass6half_tE19Flash_kernel_traitsILi192ELi64ELi64ELi4ES3_EELi8ELi6ELb1EEEvNS_16Flash_fwd_paramsE
        .type           _ZN5flash32flash_fwd_splitkv_combine_kernelI23Flash_fwd_kernel_traitsILi192ELi64ELi64ELi4ELb0ELb0EN7cutlass6half_tE19Flash_kernel_traitsILi192ELi64ELi64ELi4ES3_EELi8ELi6ELb1EEEvNS_16Flash_fwd_paramsE,@function
        .size           _ZN5flash32flash_fwd_splitkv_combine_kernelI23Flash_fwd_kernel_traitsILi192ELi64ELi64ELi4ELb0ELb0EN7cutlass6half_tE19Flash_kernel_traitsILi192ELi64ELi64ELi4ES3_EELi8ELi6ELb1EEEvNS_16Flash_fwd_paramsE,(.L_x_7330 - _ZN5flash32flash_fwd_splitkv_combine_kernelI23Flash_fwd_kernel_traitsILi192ELi64ELi64ELi4ELb0ELb0EN7cutlass6half_tE19Flash_kernel_traitsILi192ELi64ELi64ELi4ES3_EELi8ELi6ELb1EEEvNS_16Flash_fwd_paramsE)
        .other          _ZN5flash32flash_fwd_splitkv_combine_kernelI23Flash_fwd_kernel_traitsILi192ELi64ELi64ELi4ELb0ELb0EN7cutlass6half_tE19Flash_kernel_traitsILi192ELi64ELi64ELi4ES3_EELi8ELi6ELb1EEEvNS_16Flash_fwd_paramsE,@"STO_CUDA_ENTRY STV_DEFAULT"
_ZN5flash32flash_fwd_splitkv_combine_kernelI23Flash_fwd_kernel_traitsILi192ELi64ELi64ELi4ELb0ELb0EN7cutlass6half_tE19Flash_kernel_traitsILi192ELi64ELi64ELi4ES3_EELi8ELi6ELb1EEEvNS_16Flash_fwd_paramsE:
.text._ZN5flash32flash_fwd_splitkv_combine_kernelI23Flash_fwd_kernel_traitsILi192ELi64ELi64ELi4ELb0ELb0EN7cutlass6half_tE19Flash_kernel_traitsILi192ELi64ELi64ELi4ES3_EELi8ELi6ELb1EEEvNS_16Flash_fwd_paramsE:
        /* <DEDUP_REMOVED lines=23> */
[----:B------:R-:W-:Y:S05]  /*0170*/  CALL.REL.NOINC `($__internal_8_$__cuda_sm20_div_s64) ;  /* 0x00004f4000007944 */ /* 0x000fea0003c00000 */
[----:B------:R-:W-:Y:S05]  /*0180*/  BRA `(.L_x_379) ;  /* 0x0000013000007947 */ /* 0x000fea0003800000 */
.L_x_378:
        /* <DEDUP_REMOVED lines=19> */
.L_x_379:
        /* <DEDUP_REMOVED lines=11> */
[----:B------:R-:W-:Y:S05]  /*0370*/  CALL.REL.NOINC `($__internal_8_$__cuda_sm20_div_s64) ;  /* 0x00004d4000007944 */ /* 0x000fea0003c00000 */
[----:B------:R-:W-:Y:S02]  /*0380*/  MOV R32, R20 ;  /* 0x0000001400207202 */ /* 0x000fe40000000f00 */
[----:B------:R-:W-:Y:S01]  /*0390*/  MOV R33, R21 ;  /* 0x0000001500217202 */ /* 0x000fe20000000f00 */
[----:B------:R-:W-:Y:S05]  /*03a0*/  BRA `(.L_x_382) ;  /* 0x0000013000007947 */ /* 0x000fea0003800000 */
.L_x_381:
        /* <DEDUP_REMOVED lines=19> */
.L_x_382:
[----:B------:R-:W-:Y:S05]  /*04e0*/  BSYNC B0 ;  /* 0x0000000000007941 */ /* 0x000fea0003800000 */
.L_x_380:
        /* <DEDUP_REMOVED lines=54> */
[----:B------:R-:W-:Y:S02]  /*0850*/  MOV R8, R20 ;  /* 0x0000001400087202 */ /* 0x000fe40000000f00 */
[----:B------:R-:W-:Y:S01]  /*0860*/  MOV R9, R21 ;  /* 0x0000001500097202 */ /* 0x000fe20000000f00 */
[----:B------:R-:W-:Y:S05]  /*0870*/  BRA `(.L_x_385) ;  /* 0x0000013000007947 */ /* 0x000fea0003800000 */
.L_x_384:
        /* <DEDUP_REMOVED lines=19> */
.L_x_385:
[----:B------:R-:W-:Y:S05]  /*09b0*/  BSYNC B0 ;  /* 0x0000000000007941 */ /* 0x000fea0003800000 */
.L_x_383:
        /* <DEDUP_REMOVED lines=104> */
.L_x_387:
        /* <DEDUP_REMOVED lines=19> */
.L_x_388:
[----:B------:R-:W-:Y:S05]  /*1170*/  BSYNC B0 ;  /* 0x0000000000007941 */ /* 0x000fea0003800000 */
.L_x_386:
        /* <DEDUP_REMOVED lines=107> */
.L_x_390:
        /* <DEDUP_REMOVED lines=19> */
.L_x_391:
[----:B------:R-:W-:Y:S05]  /*1960*/  BSYNC B0 ;  /* 0x0000000000007941 */ /* 0x000fea0003800000 */
.L_x_389:
        /* <DEDUP_REMOVED lines=165> */
[----:B------:R-:W-:Y:S05]  /*23c0*/  CALL.REL.NOINC `($__internal_8_$__cuda_sm20_div_s64) ;  /* 0x00002cf000007944 */ /* 0x000fea0003c00000 */
        /* <DEDUP_REMOVED lines=10> */
.L_x_396:
        /* <DEDUP_REMOVED lines=22> */
.L_x_397:
[----:B------:R-:W-:Y:S05]  /*25d0*/  BSYNC B0 ;  /* 0x0000000000007941 */ /* 0x000fea0003800000 */
.L_x_395:
[----:B------:R-:W-:Y:S01]  /*25e0*/  LOP3.LUT R19, R17, R0, RZ, 0xfc, !PT ;  /* 0x0000000011137212 */ /* 0x000fe200078efcff */
[----:B------:R-:W-:Y:S03]  /*25f0*/  BSSY B0, `(.L_x_398) ;  /* 0x0000028000007945 */ /* 0x000fe60003800000 */
[----:B------:R-:W-:-:S13]  /*2600*/  ISETP.NE.U32.AND P0, PT, R19, RZ, PT ;  /* 0x000000ff1300720c */ /* 0x000fda0003f05070 */
[----:B------:R-:W-:Y:S05]  /*2610*/  @!P0 BRA `(.L_x_399) ;  /* 0x000000f000008947 */ /* 0x000fea0003800000 */
[----:B------:R-:W-:Y:S01]  /*2620*/  IMAD.MOV.U32 R26, RZ, RZ, R27 ;  /* 0x000000ffff1a7224 */ /* 0x000fe200078e001b */
[----:B------:R-:W-:Y:S02]  /*2630*/  MOV R23, R0 ;  /* 0x0000000000177202 */ /* 0x000fe40000000f00 */
[----:B------:R-:W-:Y:S02]  /*2640*/  MOV R24, 0x2660 ;  /* 0x0000266000187802 */ /* 0x000fe40000000f00 */
[----:B------:R-:W-:Y:S05]  /*2650*/  CALL.REL.NOINC `($__internal_8_$__cuda_sm20_div_s64) ;  /* 0x00002a6000007944 */ /* 0x000fea0003c00000 */
        /* <DEDUP_REMOVED lines=11> */
.L_x_399:
        /* <DEDUP_REMOVED lines=22> */
.L_x_400:
[----:B------:R-:W-:Y:S05]  /*2870*/  BSYNC B0 ;  /* 0x0000000000007941 */ /* 0x000fea0003800000 */
.L_x_398:
        /* <DEDUP_REMOVED lines=11> */
[----:B------:R-:W-:Y:S05]  /*2930*/  CALL.REL.NOINC `($__internal_8_$__cuda_sm20_div_s64) ;  /* 0x0000278000007944 */ /* 0x000fea0003c00000 */
[----:B------:R-:W-:-:S04]  /*2940*/  IADD3 R17, P0, RZ, -R20, RZ ;  /* 0x80000014ff117210 */ /* 0x000fc80007f1e0ff */
[----:B------:R-:W-:Y:S01]  /*2950*/  IADD3.X R18, RZ, ~R21, RZ, P0, !PT ;  /* 0x80000015ff127210 */ /* 0x000fe200007fe4ff */
[----:B------:R-:W-:-:S04]  /*2960*/  IMAD.WIDE.U32 R42, R5, R17, R42 ;  /* 0x00000011052a7225 */ /* 0x000fc800078e002a */
[----:B------:R-:W-:-:S04]  /*2970*/  IMAD R18, R18, R5, RZ ;  /* 0x0000000512127224 */ /* 0x000fc800078e02ff */
[----:B------:R-:W-:-:S05]  /*2980*/  IMAD R4, R4, R17, R18 ;  /* 0x0000001104047224 */ /* 0x000fca00078e0212 */
[----:B------:R-:W-:Y:S01]  /*2990*/  IADD3 R4, R43, R4, RZ ;  /* 0x000000042b047210 */ /* 0x000fe20007ffe0ff */
[----:B------:R-:W-:Y:S05]  /*29a0*/  BRA `(.L_x_403) ;  /* 0x0000016000007947 */ /* 0x000fea0003800000 */
.L_x_402:
        /* <DEDUP_REMOVED lines=22> */
.L_x_403:
[----:B------:R-:W-:Y:S05]  /*2b10*/  BSYNC B0 ;  /* 0x0000000000007941 */ /* 0x000fea0003800000 */
.L_x_401:
        /* <DEDUP_REMOVED lines=38> */
[----:B------:R-:W-:Y:S05]  /*2d80*/  CALL.REL.NOINC `($__internal_8_$__cuda_sm20_div_s64) ;  /* 0x0000233000007944 */ /* 0x000fea0003c00000 */
        /* <DEDUP_REMOVED lines=12> */
.L_x_405:
        /* <DEDUP_REMOVED lines=23> */
.L_x_406:
[----:B------:R-:W-:Y:S05]  /*2fc0*/  BSYNC B0 ;  /* 0x0000000000007941 */ /* 0x000fea0003800000 */
.L_x_404:
        /* <DEDUP_REMOVED lines=19> */
.L_x_408:
        /* <DEDUP_REMOVED lines=22> */
.L_x_409:
[----:B------:R-:W-:Y:S05]  /*3260*/  BSYNC B0 ;  /* 0x0000000000007941 */ /* 0x000fea0003800000 */
.L_x_407:
        /* <DEDUP_REMOVED lines=19> */
.L_x_411:
        /* <DEDUP_REMOVED lines=23> */
.L_x_412:
[----:B------:R-:W-:Y:S05]  /*3510*/  BSYNC B0 ;  /* 0x0000000000007941 */ /* 0x000fea0003800000 */
.L_x_410:
        /* <DEDUP_REMOVED lines=25> */
[----:B------:R-:W-:Y:S05]  /*36b0*/  CALL.REL.NOINC `($__internal_8_$__cuda_sm20_div_s64) ;  /* 0x00001a0000007944 */ /* 0x000fea0003c00000 */
        /* <DEDUP_REMOVED lines=12> */
.L_x_414:
        /* <DEDUP_REMOVED lines=23> */
.L_x_415:
[----:B------:R-:W-:Y:S05]  /*38f0*/  BSYNC B0 ;  /* 0x0000000000007941 */ /* 0x000fea0003800000 */
.L_x_413:
        /* <DEDUP_REMOVED lines=29> */
.L_x_417:
        /* <DEDUP_REMOVED lines=23> */
.L_x_418:
[----:B------:R-:W-:Y:S05]  /*3c40*/  BSYNC B0 ;  /* 0x0000000000007941 */ /* 0x000fea0003800000 */
.L_x_416:
        /* <DEDUP_REMOVED lines=20> */
.L_x_394:
[----:B------:R-:W-:-:S04]  /*3d90*/  LEA R2, P0, R38, c[0x0][0x200], 0x2 ;  /* 0x0000800026027a11 */ /* 0x000fc800078010ff */
[----:B------:R-:W-:-:S05]  /*3da0*/  LEA.HI.X R3, R38, c[0x0][0x204], R39, 0x2, P0 ;  /* 0x0000810026037a11 */ /* 0x000fca00000f1427 */
[----:B------:R0:W-:Y:S04]  /*3db0*/  STG.E [R2.64], R30 ;  /* 0x0000001e02007986 */ /* 0x0001e8000c101908 */
.L_x_393:
[----:B------:R-:W-:Y:S05]  /*3dc0*/  BSYNC B1 ;  /* 0x0000000000017941 */ /* 0x000fea0003800000 */
.L_x_392:
[C---:B------:R-:W-:Y:S01]  /*3dd0*/  IADD3 R0, R34.reuse, 0x10, RZ ;  /* 0x0000001022007810 */ /* 0x040fe20007ffe0ff */
[----:B------:R-:W-:Y:S01]  /*3de0*/  IMAD.MOV.U32 R29, RZ, RZ, c[0x0][0x314] ;  /* 0x0000c500ff1d7624 */ /* 0x000fe200078e00ff */
[----:B------:R-:W-:Y:S01]  /*3df0*/  ISETP.GE.OR P2, PT, R34, c[0x0][0x314], P6 ;  /* 0x0000c50022007a0c */ /* 0x000fe20003746670 */
[----:B0-----:R-:W-:Y:S01]  /*3e00*/  CS2R R2, SRZ ;  /* 0x0000000000027805 */ /* 0x001fe2000001ff00 */
[----:B------:R-:W-:Y:S01]  /*3e10*/  ISETP.GE.OR P1, PT, R0, c[0x0][0x314], P6 ;  /* 0x0000c50000007a0c */ /* 0x000fe20003726670 */
[----:B------:R-:W-:Y:S01]  /*3e20*/  CS2R R4, SRZ ;  /* 0x0000000000047805 */ /* 0x000fe2000001ff00 */
[----:B------:R-:W-:Y:S02]  /*3e30*/  IADD3 R0, R34, 0x20, RZ ;  /* 0x0000002022007810 */ /* 0x000fe40007ffe0ff */
[----:B------:R-:W-:Y:S02]  /*3e40*/  MOV R12, RZ ;  /* 0x000000ff000c7202 */ /* 0x000fe40000000f00 */
[----:B------:R-:W-:-:S02]  /*3e50*/  ISETP.GE.OR P0, PT, R0, c[0x0][0x314], P6 ;  /* 0x0000c50000007a0c */ /* 0x000fc40003706670 */
[C---:B------:R-:W-:Y:S01]  /*3e60*/  IADD3 R0, R34.reuse, 0x30, RZ ;  /* 0x0000003022007810 */ /* 0x040fe20007ffe0ff */
[----:B------:R-:W-:Y:S02]  /*3e70*/  IMAD.SHL.U32 R34, R34, 0x4, RZ ;  /* 0x0000000422227824 */ /* 0x000fe400078e00ff */
[----:B------:R-:W-:Y:S01]  /*3e80*/  @!P2 FADD.FTZ R37, -R30, R37 ;  /* 0x000000251e25a221 */ /* 0x000fe20000010100 */
[----:B------:R-:W-:Y:S01]  /*3e90*/  ISETP.GE.OR P6, PT, R0, c[0x0][0x314], P6 ;  /* 0x0000c50000007a0c */ /* 0x000fe200037c6670 */
[----:B------:R-:W-:Y:S01]  /*3ea0*/  @!P1 FADD.FTZ R32, -R30, R32 ;  /* 0x000000201e209221 */ /* 0x000fe20000010100 */
[----:B------:R-:W-:Y:S01]  /*3eb0*/  HFMA2.MMA R0, -RZ, RZ, 0, 0 ;  /* 0x00000000ff007435 */ /* 0x000fe200000001ff */
        /* <DEDUP_REMOVED lines=12> */
[----:B------:R-:W-:-:S03]  /*3f80*/  ISETP.GE.AND P0, PT, R29, 0x1, PT ;  /* 0x000000011d00780c */ /* 0x000fc60003f06270 */
[----:B--2---:R-:W-:Y:S04]  /*3f90*/  @!P1 STS [R25.X4+0x240], R32 ;  /* 0x0002402019009388 */ /* 0x004fe80000004800 */
[----:B---3--:R2:W-:Y:S01]  /*3fa0*/  @!P6 STS [R25.X4+0x6c0], R10 ;  /* 0x0006c00a1900e388 */ /* 0x0085e20000004800 */
[----:B0-----:R-:W-:Y:S01]  /*3fb0*/  CS2R R6, SRZ ;  /* 0x0000000000067805 */ /* 0x001fe2000001ff00 */
[----:B-1----:R-:W-:Y:S01]  /*3fc0*/  CS2R R8, SRZ ;  /* 0x0000000000087805 */ /* 0x002fe2000001ff00 */
[----:B--2---:R-:W-:Y:S01]  /*3fd0*/  CS2R R10, SRZ ;  /* 0x00000000000a7805 */ /* 0x004fe2000001ff00 */
        /* <DEDUP_REMOVED lines=31> */
.L_x_421:
        /* <DEDUP_REMOVED lines=45> */
[----:B0-----:R-:W-:Y:S04]  /*44a0*/  IADD3 R40, P1, R36, R38, RZ ;  /* 0x0000002624287210 */ /* 0x001fe80007f3e0ff */
        /* <DEDUP_REMOVED lines=16> */
[----:B------:R0:W2:Y:S02]  /*45b0*/  LDS R13, [R14+0x6c] ;  /* 0x00006c000e0d7984 */ /* 0x0000a40000000800 */
[----:B0-----:R-:W-:Y:S01]  /*45c0*/  IADD3 R14, R14, 0x90, RZ ;  /* 0x000000900e0e7810 */ /* 0x001fe20007ffe0ff */
        /* <DEDUP_REMOVED lines=13> */
.L_x_420:
[----:B------:R-:W-:-:S04]  /*46a0*/  IADD3 R13, -R30, c[0x0][0x314], RZ ;  /* 0x0000c5001e0d7a10 */ /* 0x000fc80007ffe1ff */
[----:B------:R-:W-:-:S13]  /*46b0*/  ISETP.GT.AND P0, PT, R13, 0x1, PT ;  /* 0x000000010d00780c */ /* 0x000fda0003f04270 */
[----:B------:R-:W-:Y:S05]  /*46c0*/  @!P0 BRA `(.L_x_422) ;  /* 0x000002a000008947 */ /* 0x000fea0003800000 */
[----:B------:R-:W-:Y:S01]  /*46d0*/  ISETP.GE.AND P0, PT, R15, R32, PT ;  /* 0x000000200f00720c */ /* 0x000fe20003f06270 */
[----:B------:R-:W0:-:S12]  /*46e0*/  LDS R43, [R14] ;  /* 0x000000000e2b7984 */ /* 0x000e180000000800 */
[----:B------:R-:W0:Y:S04]  /*46f0*/  @!P0 LDG.E.128 R16, [R40.64+-0x200] ;  /* 0xfffe000828108981 */ /* 0x000e28000c1e1d00 */
[----:B------:R-:W2:Y:S04]  /*4700*/  @!P0 LDG.E.128 R20, [R40.64+-0x100] ;  /* 0xffff000828148981 */ /* 0x000ea8000c1e1d00 */
[----:B------:R-:W3:Y:S01]  /*4710*/  @!P0 LDG.E.128 R24, [R40.64] ;  /* 0x0000000828188981 */ /* 0x000ee2000c1e1d00 */
[----:B------:R-:W-:-:S04]  /*4720*/  IADD3 R50, P1, R36, R40, RZ ;  /* 0x0000002824327210 */ /* 0x000fc80007f3e0ff */
[----:B------:R-:W-:Y:S01]  /*4730*/  IADD3.X R51, R37, R41, RZ, P1, !PT ;  /* 0x0000002925337210 */ /* 0x000fe20000ffe4ff */
[-C--:B0-----:R-:W-:Y:S02]  /*4740*/  FFMA.FTZ R39, R16, R43.reuse, R12 ;  /* 0x0000002b10277223 */ /* 0x081fe4000001000c */
[-C--:B------:R-:W-:Y:S02]  /*4750*/  FFMA.FTZ R48, R17, R43.reuse, R11 ;  /* 0x0000002b11307223 */ /* 0x080fe4000001000b */
[-C--:B------:R-:W-:Y:S02]  /*4760*/  FFMA.FTZ R35, R18, R43.reuse, R10 ;  /* 0x0000002b12237223 */ /* 0x080fe4000001000a */
[-C--:B------:R-:W-:Y:S02]  /*4770*/  FFMA.FTZ R46, R19, R43.reuse, R9 ;  /* 0x0000002b132e7223 */ /* 0x080fe40000010009 */
[-C--:B--2---:R-:W-:Y:S01]  /*4780*/  FFMA.FTZ R33, R20, R43.reuse, R8 ;  /* 0x0000002b14217223 */ /* 0x084fe20000010008 */
[----:B------:R-:W2:Y:S01]  /*4790*/  @!P0 LDG.E.128 R16, [R50.64+-0x200] ;  /* 0xfffe000832108981 */ /* 0x000ea2000c1e1d00 */
[----:B------:R-:W-:-:S02]  /*47a0*/  FFMA.FTZ R44, R21, R43, R7 ;  /* 0x0000002b152c7223 */ /* 0x000fc40000010007 */
[-C--:B------:R-:W-:Y:S02]  /*47b0*/  FFMA.FTZ R31, R22, R43.reuse, R6 ;  /* 0x0000002b161f7223 */ /* 0x080fe40000010006 */
[-C--:B------:R-:W-:Y:S02]  /*47c0*/  FFMA.FTZ R42, R23, R43.reuse, R5 ;  /* 0x0000002b172a7223 */ /* 0x080fe40000010005 */
[-C--:B---3--:R-:W-:Y:S01]  /*47d0*/  FFMA.FTZ R29, R24, R43.reuse, R4 ;  /* 0x0000002b181d7223 */ /* 0x088fe20000010004 */
[----:B------:R-:W3:Y:S01]  /*47e0*/  @!P0 LDG.E.128 R20, [R50.64+-0x100] ;  /* 0xffff000832148981 */ /* 0x000ee2000c1e1d00 */
[-C--:B------:R-:W-:Y:S02]  /*47f0*/  FFMA.FTZ R38, R25, R43.reuse, R3 ;  /* 0x0000002b19267223 */ /* 0x080fe40000010003 */
[-C--:B------:R-:W-:Y:S02]  /*4800*/  FFMA.FTZ R13, R26, R43.reuse, R2 ;  /* 0x0000002b1a0d7223 */ /* 0x080fe40000010002 */
[----:B------:R-:W-:-:S02]  /*4810*/  FFMA.FTZ R0, R27, R43, R0 ;  /* 0x0000002b1b007223 */ /* 0x000fc40000010000 */
[----:B------:R-:W4:Y:S04]  /*4820*/  @!P0 LDG.E.128 R24, [R50.64] ;  /* 0x0000000832188981 */ /* 0x000f28000c1e1d00 */
[----:B------:R0:W2:Y:S01]  /*4830*/  LDS R43, [R14+0x24] ;  /* 0x000024000e2b7984 */ /* 0x0000a20000000800 */
[----:B------:R-:W-:Y:S02]  /*4840*/  IADD3 R40, P0, R36, R50, RZ ;  /* 0x0000003224287210 */ /* 0x000fe40007f1e0ff */
[----:B------:R-:W-:Y:S02]  /*4850*/  IADD3 R30, R30, 0x1, RZ ;  /* 0x000000011e1e7810 */ /* 0x000fe40007ffe0ff */
[----:B------:R-:W-:Y:S02]  /*4860*/  IADD3 R36, R14, 0x24, RZ ;  /* 0x000000240e247810 */ /* 0x000fe40007ffe0ff */
[----:B------:R-:W-:-:S02]  /*4870*/  IADD3.X R41, R37, R51, RZ, P0, !PT ;  /* 0x0000003325297210 */ /* 0x000fc400007fe4ff */
[----:B------:R-:W-:Y:S02]  /*4880*/  PLOP3.LUT P4, PT, PT, PT, PT, 0x8, 0x0 ;  /* 0x000000000000781c */ /* 0x000fe40003f8e170 */
[----:B------:R-:W-:Y:S02]  /*4890*/  IADD3 R30, R30, 0x1, RZ ;  /* 0x000000011e1e7810 */ /* 0x000fe40007ffe0ff */
[----:B0-----:R-:W-:Y:S01]  /*48a0*/  IADD3 R14, R36, 0x24, RZ ;  /* 0x00000024240e7810 */ /* 0x001fe20007ffe0ff */
        /* <DEDUP_REMOVED lines=12> */
.L_x_422:
        /* <DEDUP_REMOVED lines=8> */
.L_x_424:
[----:B------:R-:W-:Y:S05]  /*49f0*/  BSYNC B0 ;  /* 0x0000000000007941 */ /* 0x000fea0003800000 */
.L_x_423:
        /* <DEDUP_REMOVED lines=13> */
.L_x_419:
        /* <DEDUP_REMOVED lines=20> */
[----:B-1----:R-:W-:Y:S02]  /*4c10*/  IMAD.MOV R0, RZ, RZ, -R17 ;  /* 0x000000ffff007224 */ /* 0x002fe400078e0a11 */
[----:B------:R-:W-:Y:S02]  /*4c20*/  IMAD.MOV.U32 R16, RZ, RZ, RZ ;  /* 0x000000ffff107224 */ /* 0x000fe400078e00ff */
[----:B------:R-:W-:-:S04]  /*4c30*/  IMAD R0, R0, R10, RZ ;  /* 0x0000000a00007224 */ /* 0x000fc800078e02ff */
[----:B------:R-:W-:-:S06]  /*4c40*/  IMAD.HI.U32 R0, R17, R0, R16 ;  /* 0x0000000011007227 */ /* 0x000fcc00078e0010 */
[----:B------:R-:W-:Y:S02]  /*4c50*/  IMAD.HI.U32 R7, R0, R11, RZ ;  /* 0x0000000b00077227 */ /* 0x000fe400078e00ff */
[----:B------:R-:W1:Y:S02]  /*4c60*/  I2F.RP R0, R3 ;  /* 0x0000000300007306 */ /* 0x000e640000209400 */
[----:B------:R-:W-:Y:S01]  /*4c70*/  IMAD R11, R7, R2, R11 ;  /* 0x00000002070b7224 */ /* 0x000fe200078e020b */
[----:B------:R-:W-:-:S04]  /*4c80*/  LOP3.LUT R2, R15, R6, RZ, 0x3c, !PT ;  /* 0x000000060f027212 */ /* 0x000fc800078e3cff */
[----:B------:R-:W-:Y:S02]  /*4c90*/  ISETP.GT.U32.AND P1, PT, R10, R11, PT ;  /* 0x0000000b0a00720c */ /* 0x000fe40003f24070 */
[----:B------:R-:W-:Y:S01]  /*4ca0*/  ISETP.GE.AND P0, PT, R2, RZ, PT ;  /* 0x000000ff0200720c */ /* 0x000fe20003f06270 */
[----:B-1----:R-:W1:Y:S10]  /*4cb0*/  MUFU.RCP R0, R0 ;  /* 0x0000000000007308 */ /* 0x002e740000001000 */
[----:B------:R-:W-:Y:S01]  /*4cc0*/  @!P1 IMAD.IADD R11, R11, 0x1, -R10 ;  /* 0x000000010b0b9824 */ /* 0x000fe200078e0a0a */
[----:B------:R-:W-:-:S02]  /*4cd0*/  @!P1 IADD3 R7, R7, 0x1, RZ ;  /* 0x0000000107079810 */ /* 0x000fc40007ffe0ff */
[----:B------:R-:W-:Y:S02]  /*4ce0*/  ISETP.NE.AND P1, PT, R6, RZ, PT ;  /* 0x000000ff0600720c */ /* 0x000fe40003f25270 */
[----:B------:R-:W-:Y:S02]  /*4cf0*/  ISETP.GE.U32.AND P2, PT, R11, R10, PT ;  /* 0x0000000a0b00720c */ /* 0x000fe40003f46070 */
[----:B-1----:R-:W-:-:S04]  /*4d00*/  IADD3 R16, R0, 0xffffffe, RZ ;  /* 0x0ffffffe00107810 */ /* 0x002fc80007ffe0ff */
[----:B------:R-:W1:Y:S07]  /*4d10*/  F2I.FTZ.U32.TRUNC.NTZ R17, R16 ;  /* 0x0000001000117305 */ /* 0x000e6e000021f000 */
[----:B------:R-:W-:-:S05]  /*4d20*/  @P2 IADD3 R7, R7, 0x1, RZ ;  /* 0x0000000107072810 */ /* 0x000fca0007ffe0ff */
[----:B------:R-:W-:Y:S01]  /*4d30*/  @!P0 IMAD.MOV R7, RZ, RZ, -R7 ;  /* 0x000000ffff078224 */ /* 0x000fe200078e0a07 */
[----:B------:R-:W-:-:S05]  /*4d40*/  @!P1 LOP3.LUT R7, RZ, R6, RZ, 0x33, !PT ;  /* 0x00000006ff079212 */ /* 0x000fca00078e33ff */
[----:B------:R-:W-:Y:S02]  /*4d50*/  IMAD R6, R7, R6, RZ ;  /* 0x0000000607067224 */ /* 0x000fe400078e02ff */
[--C-:B-1----:R-:W-:Y:S02]  /*4d60*/  IMAD.MOV R2, RZ, RZ, -R17.reuse ;  /* 0x000000ffff027224 */ /* 0x102fe400078e0a11 */
[----:B------:R-:W-:Y:S02]  /*4d70*/  IMAD.IADD R10, R15, 0x1, -R6 ;  /* 0x000000010f0a7824 */ /* 0x000fe400078e0a06 */
[----:B------:R-:W-:Y:S02]  /*4d80*/  IMAD R2, R2, R3, RZ ;  /* 0x0000000302027224 */ /* 0x000fe400078e02ff */
[----:B------:R-:W-:Y:S01]  /*4d90*/  IMAD.MOV.U32 R16, RZ, RZ, RZ ;  /* 0x000000ffff107224 */ /* 0x000fe200078e00ff */
[----:B------:R-:W-:Y:S02]  /*4da0*/  IABS R0, R10 ;  /* 0x0000000a00007213 */ /* 0x000fe40000000000 */
[----:B------:R-:W-:Y:S01]  /*4db0*/  LOP3.LUT R10, R10, c[0x0][0x214], RZ, 0x3c, !PT ;  /* 0x000085000a0a7a12 */ /* 0x000fe200078e3cff */
[----:B------:R-:W-:-:S03]  /*4dc0*/  IMAD.HI.U32 R2, R17, R2, R16 ;  /* 0x0000000211027227 */ /* 0x000fc600078e0010 */
[----:B------:R-:W-:Y:S01]  /*4dd0*/  ISETP.GE.AND P1, PT, R10, RZ, PT ;  /* 0x000000ff0a00720c */ /* 0x000fe20003f26270 */
[----:B------:R-:W-:Y:S01]  /*4de0*/  IMAD.WIDE.U32 R16, R7, c[0x0][0x1e0], RZ ;  /* 0x0000780007107a25 */ /* 0x000fe200078e00ff */
[----:B------:R-:W-:-:S03]  /*4df0*/  IADD3 R10, R34, 0x40, RZ ;  /* 0x00000040220a7810 */ /* 0x000fc60007ffe0ff */
        /* <DEDUP_REMOVED lines=44> */
        .weak           $__internal_8_$__cuda_sm20_div_s64
        .type           $__internal_8_$__cuda_sm20_div_s64,@function
        .size           $__internal_8_$__cuda_sm20_div_s64,(.L_x_7330 - $__internal_8_$__cuda_sm20_div_s64)
$__internal_8_$__cuda_sm20_div_s64:
        /* <DEDUP_REMOVED lines=83> */
[----:B------:R-:W-:Y:S06]  /*55f0*/  RET.REL.NODEC R44 `(_ZN5flash32flash_fwd_splitkv_combine_kernelI23Flash_fwd_kernel_traitsILi192ELi64ELi64ELi4ELb0ELb0EN7cutlass6half_tE19Flash_kernel_traitsILi192ELi64ELi64ELi4ES3_EELi8ELi6ELb1EEEvNS_16Flash_fwd_paramsE) ;  /* 0xffffaa002c007950 */ /* 0x000fec0003c3ffff */
.L_x_425:
        /* <DEDUP_REMOVED lines=16> */
.L_x_7330:


//--------------------- .text._ZN5flash32flash_fwd_splitkv_combine_kernelI23Flash_fwd_kernel_traitsILi192ELi64ELi64ELi4ELb0ELb0EN7cutlass6half_tE19Flash_kernel_traitsILi192ELi64ELi64ELi4ES3_EELi8ELi5ELb1EEEvNS_16Flash_fwd_paramsE --------------------------
	.section	.text._ZN5flash32flash_fwd_splitkv_combine_kernelI23Flash_fwd_kernel_traitsILi192ELi64ELi64ELi4ELb0ELb0EN7cutlass6half_tE19Flash_kernel_traitsILi192ELi64ELi64ELi4ES3_EELi8ELi5ELb1EEEvNS_16Flash_fwd_paramsE,"ax",@progbits
	.sectioninfo	@"SHI_REGISTERS=62"
	.align	128
        .global         _ZN5flash32flash_fwd_splitkv_combine_kernelI23Flash_fwd_kernel_traitsILi192ELi64ELi64ELi4ELb0ELb0EN7cutlass6half_tE19Flash_kernel_traitsILi192ELi64ELi64ELi4ES3_EELi8ELi5ELb1EEEvNS_16Flash_fwd_paramsE
        .type           _ZN5flash32flash_fwd_splitkv_combine_kernelI23Flash_fwd_kernel_traitsILi192ELi64ELi64ELi4ELb0ELb0EN7cutlass6half_tE19Flash_kernel_traitsILi192ELi64ELi64ELi4ES3_EELi8ELi5ELb1EEEvNS_16Flash_fwd_paramsE,@function
        .size           _ZN5flash32flash_fwd_splitkv_combine_kernelI23Flash_fwd_kernel_traitsILi192ELi64ELi64ELi4ELb0ELb0EN7cutlass6half_tE19Flash_kernel_traitsILi192ELi64ELi64ELi4ES3_EELi8ELi5ELb1EEEvNS_16Flash_fwd_paramsE,(.L_x_7331 - _ZN5flash32flash_fwd_splitkv_combine_kernelI23Flash_fwd_kernel_traitsILi192ELi64ELi64ELi4ELb0ELb0EN7cutlass6half_tE19Flash_kernel_traitsILi192ELi64ELi64ELi4ES3_EELi8ELi5ELb1EEEvNS_16Flash_fwd_paramsE)
        .other          _ZN5flash32flash_fwd_splitkv_combine_kernelI23Flash_fwd_kernel_traitsILi192ELi64ELi64ELi4ELb0ELb0EN7cutlass6half_tE19Flash_kernel_traitsILi192ELi64ELi64ELi4ES3_EELi8ELi5ELb1EEEvNS_16Flash_fwd_paramsE,@"STO_CUDA_ENTRY STV_DEFAULT"
_ZN5flash32flash_fwd_splitkv_combine_kernelI23Flash_fwd_kernel_traitsILi192ELi64ELi64ELi4ELb0ELb0EN7cutlass6half_tE19Flash_kernel_traitsILi192ELi64ELi64ELi4ES3_EELi8ELi5ELb1EEEvNS_16Flash_fwd_paramsE:
.text._ZN5flash32flash_fwd_splitkv_combine_kernelI23Flash_fwd_kernel_traitsILi192ELi64ELi64ELi4ELb0ELb0EN7cutlass6half_tE19Flash_kernel_traitsILi192ELi64ELi64ELi4ES3_EELi8ELi5ELb1EEEvNS_16Flash_fwd_paramsE:
        /* <DEDUP_REMOVED lines=23> */
[----:B------:R-:W-:Y:S05]  /*0170*/  CALL.REL.NOINC `($__internal_9_$__cuda_sm20_div_s64) ;  /* 0x00004bf000007944 */ /* 0x000fea0003c00000 */
[----:B------:R-:W-:Y:S05]  /*0180*/  BRA `(.L_x_427) ;  /* 0x0000013000007947 */ /* 0x000fea0003800000 */
.L_x_426:
        /* <DEDUP_REMOVED lines=19> */
.L_x_427:
        /* <DEDUP_REMOVED lines=11> */
[----:B------:R-:W-:Y:S05]  /*0370*/  CALL.REL.NOINC `($__internal_9_$__cuda_sm20_div_s64) ;  /* 0x000049f000007944 */ /* 0x000fea0003c00000 */
[----:B------:R-:W-:Y:S02]  /*0380*/  MOV R8, R20 ;  /* 0x0000001400087202 */ /* 0x000fe40000000f00 */
[----:B------:R-:W-:Y:S01]  /*0390*/  MOV R9, R21 ;  /* 0x0000001500097202 */ /* 0x000fe20000000f00 */
[----:B------:R-:W-:Y:S05]  /*03a0*/  BRA `(.L_x_430) ;  /* 0x0000013000007947 */ /* 0x000fea0003800000 */
.L_x_429:
        /* <DEDUP_REMOVED lines=19> */
.L_x_430:
[----:B------:R-:W-:Y:S05]  /*04e0*/  BSYNC B0 ;  /* 0x0000000000007941 */ /* 0x000fea0003800000 */
.L_x_428:
        /* <DEDUP_REMOVED lines=42> */
.L_x_432:
        /* <DEDUP_REMOVED lines=19> */
.L_x_433:
[----:B------:R-:W-:Y:S05]  /*08c0*/  BSYNC B0 ;  /* 0x0000000000007941 */ /* 0x000fea0003800000 */
.L_x_431:
        /* <DEDUP_REMOVED lines=74> */
[----:B------:R-:W-:Y:S02]  /*0d70*/  MOV R40, R20 ;  /* 0x0000001400287202 */ /* 0x000fe40000000f00 */
[----:B------:R-:W-:Y:S01]  /*0d80*/  MOV R41, R21 ;  /* 0x0000001500297202 */ /* 0x000fe20000000f00 */
[----:B------:R-:W-:Y:S05]  /*0d90*/  BRA `(.L_x_436) ;  /* 0x0000013000007947 */ /* 0x000fea0003800000 */
.L_x_435:
        /* <DEDUP_REMOVED lines=19> */
.L_x_436:
[----:B------:R-:W-:Y:S05]  /*0ed0*/  BSYNC B0 ;  /* 0x0000000000007941 */ /* 0x000fea0003800000 */
.L_x_434:
        /* <DEDUP_REMOVED lines=41> */
.L_x_438:
        /* <DEDUP_REMOVED lines=19> */
.L_x_439:
[----:B------:R-:W-:Y:S05]  /*12a0*/  BSYNC B0 ;  /* 0x0000000000007941 */ /* 0x000fea0003800000 */
.L_x_437:
        /* <DEDUP_REMOVED lines=232> */
[----:B------:R-:W-:Y:S05]  /*2130*/  CALL.REL.NOINC `($__internal_9_$__cuda_sm20_div_s64) ;  /* 0x00002c3000007944 */ /* 0x000fea0003c00000 */
        /* <DEDUP_REMOVED lines=10> */
.L_x_444:
        /* <DEDUP_REMOVED lines=22> */
.L_x_445:
[----:B------:R-:W-:Y:S05]  /*2340*/  BSYNC B0 ;  /* 0x0000000000007941 */ /* 0x000fea0003800000 */
.L_x_443:
[----:B------:R-:W-:Y:S01]  /*2350*/  LOP3.LUT R19, R17, R0, RZ, 0xfc, !PT ;  /* 0x0000000011137212 */ /* 0x000fe200078efcff */
[----:B------:R-:W-:Y:S03]  /*2360*/  BSSY B0, `(.L_x_446) ;  /* 0x0000028000007945 */ /* 0x000fe60003800000 */
[----:B------:R-:W-:-:S13]  /*2370*/  ISETP.NE.U32.AND P0, PT, R19, RZ, PT ;  /* 0x000000ff1300720c */ /* 0x000fda0003f05070 */
[----:B------:R-:W-:Y:S05]  /*2380*/  @!P0 BRA `(.L_x_447) ;  /* 0x000000f000008947 */ /* 0x000fea0003800000 */
[----:B------:R-:W-:Y:S01]  /*2390*/  IMAD.MOV.U32 R26, RZ, RZ, R29 ;  /* 0x000000ffff1a7224 */ /* 0x000fe200078e001d */
[----:B------:R-:W-:Y:S02]  /*23a0*/  MOV R25, R0 ;  /* 0x0000000000197202 */ /* 0x000fe40000000f00 */
[----:B------:R-:W-:Y:S02]  /*23b0*/  MOV R24, 0x23d0 ;  /* 0x000023d000187802 */ /* 0x000fe40000000f00 */
[----:B------:R-:W-:Y:S05]  /*23c0*/  CALL.REL.NOINC `($__internal_9_$__cuda_sm20_div_s64) ;  /* 0x000029a000007944 */ /* 0x000fea0003c00000 */
        /* <DEDUP_REMOVED lines=11> */
.L_x_447:
        /* <DEDUP_REMOVED lines=22> */
.L_x_448:
[----:B------:R-:W-:Y:S05]  /*25e0*/  BSYNC B0 ;  /* 0x0000000000007941 */ /* 0x000fea0003800000 */
.L_x_446:
        /* <DEDUP_REMOVED lines=11> */
[----:B------:R-:W-:Y:S05]  /*26a0*/  CALL.REL.NOINC `($__internal_9_$__cuda_sm20_div_s64) ;  /* 0x000026c000007944 */ /* 0x000fea0003c00000 */
[----:B------:R-:W-:-:S04]  /*26b0*/  IADD3 R17, P0, RZ, -R20, RZ ;  /* 0x80000014ff117210 */ /* 0x000fc80007f1e0ff */
[----:B------:R-:W-:Y:S01]  /*26c0*/  IADD3.X R18, RZ, ~R21, RZ, P0, !PT ;  /* 0x80000015ff127210 */ /* 0x000fe200007fe4ff */
[----:B------:R-:W-:-:S04]  /*26d0*/  IMAD.WIDE.U32 R42, R5, R17, R42 ;  /* 0x00000011052a7225 */ /* 0x000fc800078e002a */
[----:B------:R-:W-:-:S04]  /*26e0*/  IMAD R18, R18, R5, RZ ;  /* 0x0000000512127224 */ /* 0x000fc800078e02ff */
[----:B------:R-:W-:-:S05]  /*26f0*/  IMAD R4, R4, R17, R18 ;  /* 0x0000001104047224 */ /* 0x000fca00078e0212 */
[----:B------:R-:W-:Y:S01]  /*2700*/  IADD3 R4, R43, R4, RZ ;  /* 0x000000042b047210 */ /* 0x000fe20007ffe0ff */
[----:B------:R-:W-:Y:S05]  /*2710*/  BRA `(.L_x_451) ;  /* 0x0000016000007947 */ /* 0x000fea0003800000 */
.L_x_450:
        /* <DEDUP_REMOVED lines=22> */
.L_x_451:
[----:B------:R-:W-:Y:S05]  /*2880*/  BSYNC B0 ;  /* 0x0000000000007941 */ /* 0x000fea0003800000 */
.L_x_449:
        /* <DEDUP_REMOVED lines=38> */
[----:B------:R-:W-:Y:S05]  /*2af0*/  CALL.REL.NOINC `($__internal_9_$__cuda_sm20_div_s64) ;  /* 0x0000227000007944 */ /* 0x000fea0003c00000 */
        /* <DEDUP_REMOVED lines=12> */
.L_x_453:
        /* <DEDUP_REMOVED lines=23> */
.L_x_454:
[----:B------:R-:W-:Y:S05]  /*2d30*/  BSYNC B0 ;  /* 0x0000000000007941 */ /* 0x000fea0003800000 */
.L_x_452:
        /* <DEDUP_REMOVED lines=19> */
.L_x_456:
        /* <DEDUP_REMOVED lines=22> */
.L_x_457:
[----:B------:R-:W-:Y:S05]  /*2fd0*/  BSYNC B0 ;  /* 0x0000000000007941 */ /* 0x000fea0003800000 */
.L_x_455:
        /* <DEDUP_REMOVED lines=19> */
.L_x_459:
        /* <DEDUP_REMOVED lines=23> */
.L_x_460:
[----:B------:R-:W-:Y:S05]  /*3280*/  BSYNC B0 ;  /* 0x0000000000007941 */ /* 0x000fea0003800000 */
.L_x_458:
        /* <DEDUP_REMOVED lines=25> */
[----:B------:R-:W-:Y:S05]  /*3420*/  CALL.REL.NOINC `($__internal_9_$__cuda_sm20_div_s64) ;  /* 0x0000194000007944 */ /* 0x000fea0003c00000 */
        /* <DEDUP_REMOVED lines=12> */
.L_x_462:
        /* <DEDUP_REMOVED lines=23> */
.L_x_463:
[----:B------:R-:W-:Y:S05]  /*3660*/  BSYNC B0 ;  /* 0x0000000000007941 */ /* 0x000fea0003800000 */
.L_x_461:
        /* <DEDUP_REMOVED lines=29> */
.L_x_465:
        /* <DEDUP_REMOVED lines=23> */
.L_x_466:
[----:B------:R-:W-:Y:S05]  /*39b0*/  BSYNC B0 ;  /* 0x0000000000007941 */ /* 0x000fea0003800000 */
.L_x_464:
        /* <DEDUP_REMOVED lines=20> */
.L_x_442:
[----:B------:R-:W-:-:S04]  /*3b00*/  LEA R2, P0, R38, c[0x0][0x200], 0x2 ;  /* 0x0000800026027a11 */ /* 0x000fc800078010ff */
[----:B------:R-:W-:-:S05]  /*3b10*/  LEA.HI.X R3, R38, c[0x0][0x204], R39, 0x2, P0 ;  /* 0x0000810026037a11 */ /* 0x000fca00000f1427 */
[----:B------:R0:W-:Y:S04]  /*3b20*/  STG.E [R2.64], R31 ;  /* 0x0000001f02007986 */ /* 0x0001e8000c10190a */
.L_x_441:
[----:B------:R-:W-:Y:S05]  /*3b30*/  BSYNC B1 ;  /* 0x0000000000017941 */ /* 0x000fea0003800000 */
.L_x_440:
[C---:B------:R-:W-:Y:S01]  /*3b40*/  ISETP.GE.OR P0, PT, R36.reuse, c[0x0][0x314], P2 ;  /* 0x0000c50024007a0c */ /* 0x040fe20001706670 */
[----:B------:R-:W-:Y:S01]  /*3b50*/  IMAD.MOV.U32 R29, RZ, RZ, c[0x0][0x314] ;  /* 0x0000c500ff1d7624 */ /* 0x000fe200078e00ff */
[C---:B------:R-:W-:Y:S01]  /*3b60*/  IADD3 R0, R36.reuse, 0x10, RZ ;  /* 0x0000001024007810 */ /* 0x040fe20007ffe0ff */
[----:B------:R-:W-:Y:S01]  /*3b70*/  IMAD.SHL.U32 R36, R36, 0x4, RZ ;  /* 0x0000000424247824 */ /* 0x000fe200078e00ff */
[----:B0-----:R-:W-:Y:S01]  /*3b80*/  CS2R R2, SRZ ;  /* 0x0000000000027805 */ /* 0x001fe2000001ff00 */
[----:B------:R-:W-:Y:S01]  /*3b90*/  CS2R R6, SRZ ;  /* 0x0000000000067805 */ /* 0x000fe2000001ff00 */
[----:B------:R-:W-:Y:S01]  /*3ba0*/  ISETP.GE.OR P2, PT, R0, c[0x0][0x314], P2 ;  /* 0x0000c50000007a0c */ /* 0x000fe20001746670 */
[----:B------:R-:W-:Y:S01]  /*3bb0*/  HFMA2.MMA R0, -RZ, RZ, 0, 0 ;  /* 0x00000000ff007435 */ /* 0x000fe200000001ff */
[----:B------:R-:W-:-:S05]  /*3bc0*/  MOV R12, RZ ;  /* 0x000000ff000c7202 */ /* 0x000fca0000000f00 */
[----:B------:R-:W-:-:S04]  /*3bd0*/  @!P0 FADD.FTZ R4, -R31, R34 ;  /* 0x000000221f048221 */ /* 0x000fc80000010100 */
[----:B------:R-:W-:Y:S02]  /*3be0*/  @!P0 FMUL.FTZ R4, R4, 1.4426950216293334961 ;  /* 0x3fb8aa3b04048820 */ /* 0x000fe40000410000 */
[----:B------:R-:W-:Y:S02]  /*3bf0*/  @!P2 FADD.FTZ R31, -R31, R33 ;  /* 0x000000211f1fa221 */ /* 0x000fe40000010100 */
[----:B------:R-:W0:Y:S02]  /*3c00*/  @!P0 MUFU.EX2 R8, R4 ;  /* 0x0000000400088308 */ /* 0x000e240000000800 */
[----:B------:R-:W-:-:S06]  /*3c10*/  @!P2 FMUL.FTZ R10, R31, 1.4426950216293334961 ;  /* 0x3fb8aa3b1f0aa820 */ /* 0x000fcc0000410000 */
[----:B------:R-:W1:Y:S01]  /*3c20*/  @!P2 MUFU.EX2 R10, R10 ;  /* 0x0000000a000aa308 */ /* 0x000e620000000800 */
[----:B0-----:R0:W-:Y:S01]  /*3c30*/  @!P0 STS [R27.X4], R8 ;  /* 0x000000081b008388 */ /* 0x0011e20000004800 */
[----:B------:R-:W-:Y:S01]  /*3c40*/  ISETP.GE.AND P0, PT, R29, 0x1, PT ;  /* 0x000000011d00780c */ /* 0x000fe20003f06270 */
[----:B------:R-:W-:Y:S02]  /*3c50*/  CS2R R4, SRZ ;  /* 0x0000000000047805 */ /* 0x000fe4000001ff00 */
[----:B-1----:R1:W-:Y:S01]  /*3c60*/  @!P2 STS [R27.X4+0x240], R10 ;  /* 0x0002400a1b00a388 */ /* 0x0023e20000004800 */
[----:B0-----:R-:W-:Y:S01]  /*3c70*/  CS2R R8, SRZ ;  /* 0x0000000000087805 */ /* 0x001fe2000001ff00 */
[----:B-1----:R-:W-:Y:S02]  /*3c80*/  CS2R R10, SRZ ;  /* 0x00000000000a7805 */ /* 0x002fe4000001ff00 */
        /* <DEDUP_REMOVED lines=31> */
.L_x_469:
        /* <DEDUP_REMOVED lines=77> */
.L_x_468:
        /* <DEDUP_REMOVED lines=45> */
.L_x_470:
        /* <DEDUP_REMOVED lines=8> */
.L_x_472:
[----:B------:R-:W-:Y:S05]  /*46a0*/  BSYNC B0 ;  /* 0x0000000000007941 */ /* 0x000fea0003800000 */
.L_x_471:
        /* <DEDUP_REMOVED lines=13> */
.L_x_467:
        /* <DEDUP_REMOVED lines=95> */
        .weak           $__internal_9_$__cuda_sm20_div_s64
        .type           $__internal_9_$__cuda_sm20_div_s64,@function
        .size           $__internal_9_$__cuda_sm20_div_s64,(.L_x_7331 - $__internal_9_$__cuda_sm20_div_s64)
$__internal_9_$__cuda_sm20_div_s64:
        /* <DEDUP_REMOVED lines=83> */
[----:B------:R-:W-:Y:S06]  /*52a0*/  RET.REL.NODEC R22 `(_ZN5flash32flash_fwd_splitkv_combine_kernelI23Flash_fwd_kernel_traitsILi192ELi64ELi64ELi4ELb0ELb0EN7cutlass6half_tE19Flash_kernel_traitsILi192ELi64ELi64ELi4ES3_EELi8ELi5ELb1EEEvNS_16Flash_fwd_paramsE) ;  /* 0xffffad5016007950 */ /* 0x000fec0003c3ffff */
.L_x_473:
        /* <DEDUP_REMOVED lines=13> */
.L_x_7331:


//--------------------- .text._ZN5flash32flash_fwd_splitkv_combine_kernelI23Flash_fwd_kernel_traitsILi192ELi64ELi64ELi4ELb0ELb0EN7cutlass6half_tE19Flash_kernel_traitsILi192ELi64ELi64ELi4ES3_EELi8ELi4ELb1EEEvNS_16Flash_fwd_paramsE --------------------------
	.section	.text._ZN5flash32flash_fwd_splitkv_combine_kernelI23Flash_fwd_kernel_traitsILi192ELi64ELi64ELi4ELb0ELb0EN7cutlass6half_tE19Flash_kernel_traitsILi192ELi64ELi64ELi4ES3_EELi8ELi4ELb1EEEvNS_16Flash_fwd_paramsE,"ax",@progbits
	.sectioninfo	@"SHI_REGISTERS=54"
	.align	128
        .global         _ZN5flash32flash_fwd_splitkv_combine_kernelI23Flash_fwd_kernel_traitsILi192ELi64ELi64ELi4ELb0ELb0EN7cutlass6half_tE19Flash_kernel_traitsILi192ELi64ELi64ELi4ES3_EELi8ELi4ELb1EEEvNS_16Flash_fwd_paramsE
        .type           _ZN5flash32flash_fwd_splitkv_combine_kernelI23Flash_fwd_kernel_traitsILi192ELi64ELi64ELi4ELb0ELb0EN7cutlass6half_tE19Flash_kernel_traitsILi192ELi64ELi64ELi4ES3_EELi8ELi4ELb1EEEvNS_16Flash_fwd_paramsE,@function
        .size           _ZN5flash32flash_fwd_splitkv_combine_kernelI23Flash_fwd_kernel_traitsILi192ELi64ELi64ELi4ELb0ELb0EN7cutlass6half_tE19Flash_kernel_traitsILi192ELi64ELi64ELi4ES3_EELi8ELi4ELb1EEEvNS_16Flash_fwd_paramsE,(.L_x_7332 - _ZN5flash32flash_fwd_splitkv_combine_kernelI23Flash_fwd_kernel_traitsILi192ELi64ELi64ELi4ELb0ELb0EN7cutlass6half_tE19Flash_kernel_traitsILi192ELi64ELi64ELi4ES3_EELi8ELi4ELb1EEEvNS_16Flash_fwd_paramsE)
        .other          _ZN5flash32flash_fwd_splitkv_combine_kernelI23Flash_fwd_kernel_traitsILi192ELi64ELi64ELi4ELb0ELb0EN7cutlass6half_tE19Flash_kernel_traitsILi192ELi64ELi64ELi4ES3_EELi8ELi4ELb1EEEvNS_16Flash_fwd_paramsE,@"STO_CUDA_ENTRY STV_DEFAULT"
_ZN5flash32flash_fwd_splitkv_combine_kernelI23Flash_fwd_kernel_traitsILi192ELi64ELi64ELi4ELb0ELb0EN7cutlass6half_tE19Flash_kernel_traitsILi192ELi64ELi64ELi4ES3_EELi8ELi4ELb1EEEvNS_16Flash_fwd_paramsE:
.text._ZN5flash32flash_fwd_splitkv_combine_kernelI23Flash_fwd_kernel_traitsILi192ELi64ELi64ELi4ELb0ELb0EN7cutlass6half_tE19Flash_kernel_traitsILi192ELi64ELi64ELi4ES3_EELi8ELi4ELb1EEEvNS_16Flash_fwd_paramsE:
[----:B------:R-:W-:Y:S02]  /*0000*/  MOV R1, c[0x0][0x28] ;  /* 0x00000a0000017a02 */ /* 0x000fe40000000f00 */
[----:B------:R-:W-:Y:S01]  /*0010*/  ULDC UR6, c[0x0][0x1c0] ;  /* 0x0000700000067ab9 */ /* 0x000fe20000000800 */
[----:B------:R-:W0:Y:S01]  /*0020*/  S2UR UR11, SR_CTAID.X ;  /* 0x00000000000b79c3 */ /* 0x000e220000002500 */
[----:B------:R-:W-:Y:S02]  /*0030*/  ULDC.64 UR4, c[0x0][0x210] ;  /* 0x0000840000047ab9 */ /* 0x000fe40000000a00 */
[----:B------:R-:W-:Y:S02]  /*0040*/  UIMAD UR4, UR6, UR4, URZ ;  /* 0x00000004060472a4 */ /* 0x000fe4000f8e023f */
[----:B------:R-:W-:Y:S02]  /*0050*/  USHF.R.S32.HI UR7, URZ, 0x1f, UR5 ;  /* 0x0000001f3f077899 */ /* 0x000fe40008011405 */
[----:B------:R-:W-:-:S04]  /*0060*/  UIMAD UR12, UR4, UR5, URZ ;  /* 0x00000005040c72a4 */ /* 0x000fc8000f8e023f */
[----:B------:R-:W-:Y:S02]  /*0070*/  USHF.R.S32.HI UR10, URZ, 0x1f, UR12 ;  /* 0x0000001f3f0a7899 */ /* 0x000fe4000801140c */
[----:B------:R-:W-:-:S04]  /*0080*/  UISETP.LT.U32.AND UP0, UPT, UR12, UR5, UPT ;  /* 0x000000050c00728c */ /* 0x000fc8000bf01070 */
[----:B------:R-:W-:-:S04]  /*0090*/  UISETP.LT.AND.EX UP0, UPT, UR10, UR7, UPT, UP0 ;  /* 0x000000070a00728c */ /* 0x000fc8000bf01300 */
[----:B------:R-:W-:Y:S02]  /*00a0*/  USEL UR7, UR10, UR7, UP0 ;  /* 0x000000070a077287 */ /* 0x000fe40008000000 */
[----:B------:R-:W-:Y:S02]  /*00b0*/  USEL UR8, UR12, UR5, UP0 ;  /* 0x000000050c087287 */ /* 0x000fe40008000000 */
[----:B------:R-:W-:Y:S02]  /*00c0*/  ULOP3.LUT UR4, UR10, UR7, URZ, 0xfc, !UPT ;  /* 0x000000070a047292 */ /* 0x000fe4000f8efc3f */
[----:B0-----:R-:W-:Y:S02]  /*00d0*/  USHF.L.U32 UR11, UR11, 0x3, URZ ;  /* 0x000000030b0b7899 */ /* 0x001fe4000800063f */
[----:B------:R-:W-:Y:S02]  /*00e0*/  USHF.R.S32.HI UR5, URZ, 0x1f, UR6 ;  /* 0x0000001f3f057899 */ /* 0x000fe40008011406 */
[----:B------:R-:W-:Y:S01]  /*00f0*/  ISETP.NE.U32.AND P0, PT, RZ, UR4, PT ;  /* 0x00000004ff007c0c */ /* 0x000fe2000bf05070 */
[----:B------:R-:W-:-:S12]  /*0100*/  USHF.R.S32.HI UR9, URZ, 0x1f, UR11 ;  /* 0x0000001f3f097899 */ /* 0x000fd8000801140b */
[----:B------:R-:W-:Y:S05]  /*0110*/  @!P0 BRA `(.L_x_474) ;  /* 0x0000007000008947 */ /* 0x000fea0003800000 */
[----:B------:R-:W-:Y:S01]  /*0120*/  IMAD.U32 R26, RZ, RZ, UR12 ;  /* 0x0000000cff1a7e24 */ /* 0x000fe2000f8e00ff */
[----:B------:R-:W-:Y:S01]  /*0130*/  MOV R24, UR8 ;  /* 0x0000000800187c02 */ /* 0x000fe20008000f00 */
[----:B------:R-:W-:Y:S01]  /*0140*/  IMAD.U32 R17, RZ, RZ, UR10 ;  /* 0x0000000aff117e24 */ /* 0x000fe2000f8e00ff */
[----:B------:R-:W-:Y:S02]  /*0150*/  MOV R23, UR7 ;  /* 0x0000000700177c02 */ /* 0x000fe40008000f00 */
[----:B------:R-:W-:Y:S02]  /*0160*/  MOV R22, 0x180 ;  /* 0x0000018000167802 */ /* 0x000fe40000000f00 */
[----:B------:R-:W-:Y:S05]  /*0170*/  CALL.REL.NOINC `($__internal_10_$__cuda_sm20_div_s64) ;  /* 0x00004bb000007944 */ /* 0x000fea0003c00000 */
[----:B------:R-:W-:Y:S05]  /*0180*/  BRA `(.L_x_475) ;  /* 0x0000018000007947 */ /* 0x000fea0003800000 */
.L_x_474:
[----:B------:R-:W0:Y:S01]  /*0190*/  I2F.U32.RP R2, UR8 ;  /* 0x0000000800027d06 */ /* 0x000e220008209000 */
[----:B------:R-:W-:Y:S02]  /*01a0*/  UMOV UR14, URZ ;  /* 0x0000003f000e7c82 */ /* 0x000fe40008000000 */
[----:B------:R-:W-:-:S05]  /*01b0*/  UISETP.NE.U32.AND UP0, UPT, UR8, URZ, UPT ;  /* 0x0000003f0800728c */ /* 0x000fca000bf05070 */
[----:B0-----:R-:W0:Y:S02]  /*01c0*/  MUFU.RCP R0, R2 ;  /* 0x0000000200007308 */ /* 0x001e240000001000 */
[----:B0-----:R-:W-:-:S06]  /*01d0*/  IADD3 R0, R0, 0xffffffe, RZ ;  /* 0x0ffffffe00007810 */ /* 0x001fcc0007ffe0ff */
[----:B------:R-:W0:Y:S02]  /*01e0*/  F2I.FTZ.U32.TRUNC.NTZ R0, R0 ;  /* 0x0000000000007305 */ /* 0x000e24000021f000 */
[----:B0-----:R-:W0:Y:S02]  /*01f0*/  R2UR UR15, R0 ;  /* 0x00000000000f73c2 */ /* 0x001e2400000e0000 */
[----:B0-----:R-:W-:-:S04]  /*0200*/  UIADD3 UR4, URZ, -UR15, URZ ;  /* 0x8000000f3f047290 */ /* 0x001fc8000fffe03f */
[----:B------:R-:W-:-:S04]  /*0210*/  UIMAD UR4, UR4, UR8, URZ ;  /* 0x00000008040472a4 */ /* 0x000fc8000f8e023f */
[----:B------:R-:W-:-:S04]  /*0220*/  UIMAD.WIDE.U32 UR14, UR15, UR4, UR14 ;  /* 0x000000040f0e72a5 */ /* 0x000fc8000f8e000e */
[----:B------:R-:W-:-:S07]  /*0230*/  UIMAD.WIDE.U32 UR14, UR15, UR12, URZ ;  /* 0x0000000c0f0e72a5 */ /* 0x000fce000f8e003f */
[----:B------:R-:W-:Y:S02]  /*0240*/  UMOV UR6, UR15 ;  /* 0x0000000f00067c82 */ /* 0x000fe40008000000 */
[----:B------:R-:W-:Y:S02]  /*0250*/  UIADD3 UR4, -UR6, URZ, URZ ;  /* 0x0000003f06047290 */ /* 0x000fe4000fffe13f */
[----:B------:R-:W-:Y:S02]  /*0260*/  UMOV UR15, URZ ;  /* 0x0000003f000f7c82 */ /* 0x000fe40008000000 */
[----:B------:R-:W-:Y:S01]  /*0270*/  UIMAD UR4, UR8, UR4, UR12 ;  /* 0x00000004080472a4 */ /* 0x000fe2000f8e020c */
[----:B------:R-:W-:-:S03]  /*0280*/  MOV R19, UR15 ;  /* 0x0000000f00137c02 */ /* 0x000fc60008000f00 */
[----:B------:R-:W-:-:S11]  /*0290*/  UISETP.GE.U32.AND UP2, UPT, UR4, UR8, UPT ;  /* 0x000000080400728c */ /* 0x000fd6000bf46070 */
[----:B------:R-:W-:Y:S02]  /*02a0*/  @UP2 UIADD3 UR4, UR4, -UR8, URZ ;  /* 0x8000000804042290 */ /* 0x000fe4000fffe03f */
[----:B------:R-:W-:Y:S02]  /*02b0*/  @UP2 UIADD3 UR6, UR6, 0x1, URZ ;  /* 0x0000000106062890 */ /* 0x000fe4000fffe03f */
[----:B------:R-:W-:-:S11]  /*02c0*/  UISETP.GE.U32.AND UP1, UPT, UR4, UR8, UPT ;  /* 0x000000080400728c */ /* 0x000fd6000bf26070 */
[----:B------:R-:W-:Y:S02]  /*02d0*/  @UP1 UIADD3 UR6, UR6, 0x1, URZ ;  /* 0x0000000106061890 */ /* 0x000fe4000fffe03f */
[----:B------:R-:W-:-:S07]  /*02e0*/  @!UP0 ULOP3.LUT UR6, URZ, UR8, URZ, 0x33, !UPT ;  /* 0x000000083f068292 */ /* 0x000fce000f8e333f */
[----:B------:R-:W-:Y:S02]  /*02f0*/  UMOV UR14, UR6 ;  /* 0x00000006000e7c82 */ /* 0x000fe40008000000 */
[----:B------:R-:W-:-:S05]  /*0300*/  IMAD.U32 R18, RZ, RZ, UR14 ;  /* 0x0000000eff127e24 */ /* 0x000fca000f8e00ff */
.L_x_475:
[----:B------:R-:W-:Y:S01]  /*0310*/  ISETP.LT.U32.AND P0, PT, R18, c[0x0][0x1c0], PT ;  /* 0x0000700012007a0c */ /* 0x000fe20003f01070 */
[----:B------:R-:W-:Y:S03]  /*0320*/  BSSY B0, `(.L_x_476) ;  /* 0x0000021000007945 */ /* 0x000fe60003800000 */
[----:B------:R-:W-:-:S04]  /*0330*/  ISETP.LT.AND.EX P0, PT, R19, UR5, PT, P0 ;  /* 0x0000000513007c0c */ /* 0x000fc8000bf01300 */
[C---:B------:R-:W-:Y:S02]  /*0340*/  SEL R23, R19.reuse, UR5, P0 ;  /* 0x0000000513177c07 */ /* 0x040fe40008000000 */
[----:B------:R-:W-:Y:S02]  /*0350*/  SEL R24, R18, c[0x0][0x1c0], P0 ;  /* 0x0000700012187a07 */ /* 0x000fe40000000000 */
[----:B------:R-:W-:-:S04]  /*0360*/  LOP3.LUT R0, R19, R23, RZ, 0xfc, !PT ;  /* 0x0000001713007212 */ /* 0x000fc800078efcff */
[----:B------:R-:W-:-:S13]  /*0370*/  ISETP.NE.U32.AND P1, PT, R0, RZ, PT ;  /* 0x000000ff0000720c */ /* 0x000fda0003f25070 */
[----:B------:R-:W-:Y:S05]  /*0380*/  @!P1 BRA `(.L_x_477) ;  /* 0x0000007000009947 */ /* 0x000fea0003800000 */
[----:B------:R-:W-:Y:S01]  /*0390*/  IMAD.MOV.U32 R26, RZ, RZ, R18 ;  /* 0x000000ffff1a7224 */ /* 0x000fe200078e0012 */
[----:B------:R-:W-:Y:S02]  /*03a0*/  MOV R17, R19 ;  /* 0x0000001300117202 */ /* 0x000fe40000000f00 */
[----:B------:R-:W-:Y:S02]  /*03b0*/  MOV R22, 0x3d0 ;  /* 0x000003d000167802 */ /* 0x000fe40000000f00 */
[----:B------:R-:W-:Y:S05]  /*03c0*/  CALL.REL.NOINC `($__internal_10_$__cuda_sm20_div_s64) ;  /* 0x0000496000007944 */ /* 0x000fea0003c00000 */
[----:B------:R-:W-:Y:S02]  /*03d0*/  MOV R6, R18 ;  /* 0x0000001200067202 */ /* 0x000fe40000000f00 */
[----:B------:R-:W-:Y:S01]  /*03e0*/  MOV R7, R19 ;  /* 0x0000001300077202 */ /* 0x000fe20000000f00 */
[----:B------:R-:W-:Y:S05]  /*03f0*/  BRA `(.L_x_478) ;  /* 0x0000013000007947 */ /* 0x000fea0003800000 */
.L_x_477:
        /* <DEDUP_REMOVED lines=19> */
.L_x_478:
[----:B------:R-:W-:Y:S05]  /*0530*/  BSYNC B0 ;  /* 0x0000000000007941 */ /* 0x000fea0003800000 */
.L_x_476:
[----:B------:R-:W-:Y:S01]  /*0540*/  IABS R5, c[0x0][0x214] ;  /* 0x0000850000057a13 */ /* 0x000fe20000000000 */
[----:B------:R-:W-:Y:S01]  /*0550*/  ULDC UR6, c[0x0][0x214] ;  /* 0x0000850000067ab9 */ /* 0x000fe20000000800 */
[----:B------:R-:W-:Y:S01]  /*0560*/  BSSY B0, `(.L_x_479) ;  /* 0x000003c000007945 */ /* 0x000fe20003800000 */
[----:B------:R-:W-:Y:S01]  /*0570*/  UIADD3 UR6, UR6, -0x1, URZ ;  /* 0xffffffff06067890 */ /* 0x000fe2000fffe03f */
[----:B------:R-:W0:Y:S05]  /*0580*/  I2F.RP R4, R5 ;  /* 0x0000000500047306 */ /* 0x000e2a0000209400 */
[----:B------:R-:W-:-:S03]  /*0590*/  IADD3 R0, R5, UR6, RZ ;  /* 0x0000000605007c10 */ /* 0x000fc6000fffe0ff */
[----:B0-----:R-:W0:Y:S02]  /*05a0*/  MUFU.RCP R8, R4 ;  /* 0x0000000400087308 */ /* 0x001e240000001000 */
[----:B0-----:R-:W-:-:S06]  /*05b0*/  IADD3 R8, R8, 0xffffffe, RZ ;  /* 0x0ffffffe08087810 */ /* 0x001fcc0007ffe0ff */
[----:B------:R-:W0:Y:S02]  /*05c0*/  F2I.FTZ.U32.TRUNC.NTZ R9, R8 ;  /* 0x0000000800097305 */ /* 0x000e24000021f000 */
[----:B0-----:R-:W-:Y:S02]  /*05d0*/  IMAD.MOV R2, RZ, RZ, -R9 ;  /* 0x000000ffff027224 */ /* 0x001fe400078e0a09 */
[----:B------:R-:W-:Y:S02]  /*05e0*/  IMAD.MOV.U32 R8, RZ, RZ, RZ ;  /* 0x000000ffff087224 */ /* 0x000fe400078e00ff */
[----:B------:R-:W-:Y:S01]  /*05f0*/  IMAD R3, R2, R5, RZ ;  /* 0x0000000502037224 */ /* 0x000fe200078e02ff */
[----:B------:R-:W-:-:S03]  /*0600*/  IABS R2, R0 ;  /* 0x0000000000027213 */ /* 0x000fc60000000000 */
        /* <DEDUP_REMOVED lines=28> */
[----:B------:R-:W-:Y:S05]  /*07d0*/  CALL.REL.NOINC `($__internal_10_$__cuda_sm20_div_s64) ;  /* 0x0000455000007944 */ /* 0x000fea0003c00000 */
[----:B------:R-:W-:Y:S05]  /*07e0*/  BRA `(.L_x_481) ;  /* 0x0000013000007947 */ /* 0x000fea0003800000 */
.L_x_480:
        /* <DEDUP_REMOVED lines=19> */
.L_x_481:
[----:B------:R-:W-:Y:S05]  /*0920*/  BSYNC B0 ;  /* 0x0000000000007941 */ /* 0x000fea0003800000 */
.L_x_479:
[----:B------:R-:W-:Y:S01]  /*0930*/  IABS R4, c[0x0][0x214] ;  /* 0x0000850000047a13 */ /* 0x000fe20000000000 */
[----:B------:R-:W-:Y:S01]  /*0940*/  IMAD.MOV.U32 R8, RZ, RZ, RZ ;  /* 0x000000ffff087224 */ /* 0x000fe200078e00ff */
[----:B------:R-:W-:Y:S01]  /*0950*/  ULDC UR4, c[0x0][0x214] ;  /* 0x0000850000047ab9 */ /* 0x000fe20000000800 */
[----:B------:R-:W-:Y:S01]  /*0960*/  BSSY B0, `(.L_x_482) ;  /* 0x000005c000007945 */ /* 0x000fe20003800000 */
[----:B------:R-:W0:Y:S01]  /*0970*/  I2F.RP R10, R4 ;  /* 0x00000004000a7306 */ /* 0x000e220000209400 */
[----:B------:R-:W-:Y:S02]  /*0980*/  UISETP.LT.AND UP0, UPT, URZ, UR4, UPT ;  /* 0x000000043f00728c */ /* 0x000fe4000bf01270 */
[----:B------:R-:W-:Y:S02]  /*0990*/  USHF.R.S32.HI UR5, URZ, 0x1f, UR4 ;  /* 0x0000001f3f057899 */ /* 0x000fe40008011404 */
[----:B------:R-:W-:-:S07]  /*09a0*/  ULEA.HI.SX32 UR4, UR4, 0x1, 0x1 ;  /* 0x0000000104047891 */ /* 0x000fce000f8f0a3f */
[----:B------:R-:W-:Y:S01]  /*09b0*/  @!UP0 UIADD3 UR4, UR5, URZ, URZ ;  /* 0x0000003f05048290 */ /* 0x000fe2000fffe03f */
        /* <DEDUP_REMOVED lines=64> */
[----:B------:R-:W-:Y:S02]  /*0dc0*/  MOV R34, R18 ;  /* 0x0000001200227202 */ /* 0x000fe40000000f00 */
[----:B------:R-:W-:Y:S01]  /*0dd0*/  MOV R35, R19 ;  /* 0x0000001300237202 */ /* 0x000fe20000000f00 */
[----:B------:R-:W-:Y:S05]  /*0de0*/  BRA `(.L_x_484) ;  /* 0x0000013000007947 */ /* 0x000fea0003800000 */
.L_x_483:
        /* <DEDUP_REMOVED lines=19> */
.L_x_484:
[----:B------:R-:W-:Y:S05]  /*0f20*/  BSYNC B0 ;  /* 0x0000000000007941 */ /* 0x000fea0003800000 */
.L_x_482:
[-C--:B------:R-:W-:Y:S01]  /*0f30*/  IABS R16, R3.reuse ;  /* 0x0000000300107213 */ /* 0x080fe20000000000 */
[----:B------:R-:W-:Y:S01]  /*0f40*/  BSSY B0, `(.L_x_485) ;  /* 0x000003c000007945 */ /* 0x000fe20003800000 */
[----:B------:R-:W-:Y:S02]  /*0f50*/  IABS R8, R3 ;  /* 0x0000000300087213 */ /* 0x000fe40000000000 */
[----:B------:R-:W0:Y:S01]  /*0f60*/  I2F.RP R11, R16 ;  /* 0x00000010000b7306 */ /* 0x000e220000209400 */
[----:B------:R-:W-:Y:S02]  /*0f70*/  IADD3 R5, R16, UR6, RZ ;  /* 0x0000000610057c10 */ /* 0x000fe4000fffe0ff */
        /* <DEDUP_REMOVED lines=37> */
.L_x_486:
        /* <DEDUP_REMOVED lines=19> */
.L_x_487:
[----:B------:R-:W-:Y:S05]  /*1300*/  BSYNC B0 ;  /* 0x0000000000007941 */ /* 0x000fea0003800000 */
.L_x_485:
[----:B------:R-:W-:Y:S01]  /*1310*/  IABS R8, c[0x0][0x214] ;  /* 0x0000850000087a13 */ /* 0x000fe20000000000 */
[----:B------:R-:W-:Y:S01]  /*1320*/  ULDC.U8 UR4, c[0x0][0x329] ;  /* 0x0000ca4000047ab9 */ /* 0x000fe20000000000 */
[----:B------:R-:W-:Y:S01]  /*1330*/  ISETP.GT.AND P3, PT, R3, RZ, PT ;  /* 0x000000ff0300720c */ /* 0x000fe20003f64270 */
[----:B------:R-:W-:Y:S01]  /*1340*/  ULDC.64 UR14, c[0x0][0x118] ;  /* 0x00004600000e7ab9 */ /* 0x000fe20000000a00 */
[----:B------:R-:W0:Y:S01]  /*1350*/  I2F.RP R20, R8 ;  /* 0x0000000800147306 */ /* 0x000e220000209400 */
[----:B------:R-:W-:Y:S07]  /*1360*/  BSSY B0, `(.L_x_488) ;  /* 0x000007f000007945 */ /* 0x000fee0003800000 */
        /* <DEDUP_REMOVED lines=9> */
[----:B------:R-:W-:Y:S02]  /*1400*/  ISETP.GE.AND P1, PT, R5, RZ, PT ;  /* 0x000000ff0500720c */ /* 0x000fe40003f26270 */
[----:B------:R-:W-:Y:S01]  /*1410*/  SHF.R.S32.HI R5, RZ, 0x1f, R3 ;  /* 0x0000001fff057819 */ /* 0x000fe20000011403 */
[----:B------:R-:W-:-:S04]  /*1420*/  IMAD.HI.U32 R9, R7, R6, RZ ;  /* 0x0000000607097227 */ /* 0x000fc800078e00ff */
[----:B------:R-:W-:-:S04]  /*1430*/  IMAD.MOV R7, RZ, RZ, -R9 ;  /* 0x000000ffff077224 */ /* 0x000fc800078e0a09 */
[C---:B------:R-:W-:Y:S01]  /*1440*/  IMAD R7, R8.reuse, R7, R6 ;  /* 0x0000000708077224 */ /* 0x040fe200078e0206 */
[----:B------:R-:W-:Y:S01]  /*1450*/  LEA.HI.SX32 R6, R3, 0x1, 0x1 ;  /* 0x0000000103067811 */ /* 0x000fe200078f0aff */
[----:B------:R-:W-:Y:S01]  /*1460*/  @!P3 IMAD.MOV R6, RZ, RZ, R5 ;  /* 0x000000ffff06b224 */ /* 0x000fe200078e0205 */
[----:B------:R-:W-:Y:S02]  /*1470*/  IABS R5, c[0x0][0x1c0] ;  /* 0x0000700000057a13 */ /* 0x000fe40000000000 */
[----:B------:R-:W-:Y:S02]  /*1480*/  ISETP.GT.U32.AND P0, PT, R8, R7, PT ;  /* 0x000000070800720c */ /* 0x000fe40003f04070 */
[----:B------:R-:W0:Y:S11]  /*1490*/  I2F.U32.RP R17, R5 ;  /* 0x0000000500117306 */ /* 0x000e360000209000 */
[----:B------:R-:W-:Y:S01]  /*14a0*/  @!P0 IMAD.IADD R7, R7, 0x1, -R8 ;  /* 0x0000000107078824 */ /* 0x000fe200078e0a08 */
[----:B------:R-:W-:-:S02]  /*14b0*/  @!P0 IADD3 R9, R9, 0x1, RZ ;  /* 0x0000000109098810 */ /* 0x000fc40007ffe0ff */
[----:B------:R-:W-:Y:S02]  /*14c0*/  ISETP.NE.AND P0, PT, RZ, c[0x0][0x214], PT ;  /* 0x00008500ff007a0c */ /* 0x000fe40003f05270 */
[----:B------:R-:W-:Y:S01]  /*14d0*/  ISETP.GE.U32.AND P2, PT, R7, R8, PT ;  /* 0x000000080700720c */ /* 0x000fe20003f46070 */
[----:B0-----:R-:W0:-:S12]  /*14e0*/  MUFU.RCP R24, R17 ;  /* 0x0000001100187308 */ /* 0x001e180000001000 */
[----:B------:R-:W-:Y:S02]  /*14f0*/  @P2 IADD3 R9, R9, 0x1, RZ ;  /* 0x0000000109092810 */ /* 0x000fe40007ffe0ff */
[----:B0-----:R-:W-:-:S03]  /*1500*/  IADD3 R24, R24, 0xffffffe, RZ ;  /* 0x0ffffffe18187810 */ /* 0x001fc60007ffe0ff */
[----:B------:R-:W-:Y:S01]  /*1510*/  @!P1 IMAD.MOV R9, RZ, RZ, -R9 ;  /* 0x000000ffff099224 */ /* 0x000fe200078e0a09 */
[----:B------:R-:W-:Y:S01]  /*1520*/  @!P0 LOP3.LUT R9, RZ, c[0x0][0x214], RZ, 0x33, !PT ;  /* 0x00008500ff098a12 */ /* 0x000fe200078e33ff */
[----:B------:R0:W-:Y:S01]  /*1530*/  F2I.FTZ.U32.TRUNC.NTZ R25, R24 ;  /* 0x0000001800197305 */ /* 0x0001e2000021f000 */
[----:B------:R-:W-:-:S03]  /*1540*/  IABS R17, R0 ;  /* 0x0000000000117213 */ /* 0x000fc60000000000 */
[----:B------:R-:W-:Y:S01]  /*1550*/  IMAD R3, R6, R9, RZ ;  /* 0x0000000906037224 */ /* 0x000fe200078e02ff */
[----:B------:R-:W-:-:S04]  /*1560*/  LOP3.LUT R0, R0, c[0x0][0x1c0], RZ, 0x3c, !PT ;  /* 0x0000700000007a12 */ /* 0x000fc800078e3cff */
[----:B------:R-:W-:-:S04]  /*1570*/  IABS R7, R3 ;  /* 0x0000000300077213 */ /* 0x000fc80000000000 */
[----:B------:R-:W1:Y:S01]  /*1580*/  I2F.RP R16, R7 ;  /* 0x0000000700107306 */ /* 0x000e620000209400 */
[----:B0-----:R-:W-:-:S07]  /*1590*/  IMAD.MOV.U32 R24, RZ, RZ, RZ ;  /* 0x000000ffff187224 */ /* 0x001fce00078e00ff */
[----:B-1----:R-:W0:Y:S02]  /*15a0*/  MUFU.RCP R6, R16 ;  /* 0x0000001000067308 */ /* 0x002e240000001000 */
[----:B0-----:R-:W-:Y:S01]  /*15b0*/  IADD3 R20, R6, 0xffffffe, RZ ;  /* 0x0ffffffe06147810 */ /* 0x001fe20007ffe0ff */
[----:B------:R-:W-:Y:S02]  /*15c0*/  IMAD.MOV R6, RZ, RZ, -R25 ;  /* 0x000000ffff067224 */ /* 0x000fe400078e0a19 */
[----:B------:R-:W-:-:S03]  /*15d0*/  IMAD.IADD R16, R4, 0x1, R7 ;  /* 0x0000000104107824 */ /* 0x000fc600078e0207 */
[----:B------:R-:W0:Y:S01]  /*15e0*/  F2I.FTZ.U32.TRUNC.NTZ R21, R20 ;  /* 0x0000001400157305 */ /* 0x000e22000021f000 */
[----:B------:R-:W-:Y:S01]  /*15f0*/  IMAD R23, R6, R5, RZ ;  /* 0x0000000506177224 */ /* 0x000fe200078e02ff */
[----:B------:R-:W-:-:S03]  /*1600*/  IABS R22, R16 ;  /* 0x0000001000167213 */ /* 0x000fc60000000000 */
[----:B------:R-:W-:-:S06]  /*1610*/  IMAD.HI.U32 R23, R25, R23, R24 ;  /* 0x0000001719177227 */ /* 0x000fcc00078e0018 */
[----:B------:R-:W-:-:S04]  /*1620*/  IMAD.HI.U32 R6, R23, R17, RZ ;  /* 0x0000001117067227 */ /* 0x000fc800078e00ff */
[----:B------:R-:W-:-:S04]  /*1630*/  IMAD.HI.U32 R23, R23, R22, RZ ;  /* 0x0000001617177227 */ /* 0x000fc800078e00ff */
[----:B0-----:R-:W-:Y:S02]  /*1640*/  IMAD.MOV R8, RZ, RZ, -R21 ;  /* 0x000000ffff087224 */ /* 0x001fe400078e0a15 */
[----:B------:R-:W-:Y:S02]  /*1650*/  IMAD.MOV.U32 R20, RZ, RZ, RZ ;  /* 0x000000ffff147224 */ /* 0x000fe400078e00ff */
[----:B------:R-:W-:Y:S01]  /*1660*/  IMAD R9, R8, R7, RZ ;  /* 0x0000000708097224 */ /* 0x000fe200078e02ff */
[----:B------:R-:W-:-:S03]  /*1670*/  IABS R8, c[0x0][0x1c0] ;  /* 0x0000700000087a13 */ /* 0x000fc60000000000 */
[----:B------:R-:W-:Y:S01]  /*1680*/  IMAD.HI.U32 R9, R21, R9, R20 ;  /* 0x0000000915097227 */ /* 0x000fe200078e0014 */
[----:B------:R-:W-:-:S03]  /*1690*/  IABS R20, R3 ;  /* 0x0000000300147213 */ /* 0x000fc60000000000 */
[----:B------:R-:W-:Y:S02]  /*16a0*/  IMAD.MOV R8, RZ, RZ, -R8 ;  /* 0x000000ffff087224 */ /* 0x000fe400078e0a08 */
[----:B------:R-:W-:Y:S02]  /*16b0*/  IMAD.MOV R20, RZ, RZ, -R20 ;  /* 0x000000ffff147224 */ /* 0x000fe400078e0a14 */
[----:B------:R-:W-:-:S04]  /*16c0*/  IMAD.HI.U32 R9, R9, R22, RZ ;  /* 0x0000001609097227 */ /* 0x000fc800078e00ff */
[----:B------:R-:W-:Y:S01]  /*16d0*/  IMAD R4, R6, R8, R17 ;  /* 0x0000000806047224 */ /* 0x000fe200078e0211 */
[C---:B------:R-:W-:Y:S01]  /*16e0*/  LOP3.LUT R17, R16.reuse, R7, RZ, 0x3c, !PT ;  /* 0x0000000710117212 */ /* 0x040fe200078e3cff */
[--C-:B------:R-:W-:Y:S01]  /*16f0*/  IMAD R20, R9, R20, R22.reuse ;  /* 0x0000001409147224 */ /* 0x100fe200078e0216 */
[----:B------:R-:W-:Y:S01]  /*1700*/  LOP3.LUT R16, R16, c[0x0][0x1c0], RZ, 0x3c, !PT ;  /* 0x0000700010107a12 */ /* 0x000fe200078e3cff */
[----:B------:R-:W-:Y:S01]  /*1710*/  IMAD R8, R23, R8, R22 ;  /* 0x0000000817087224 */ /* 0x000fe200078e0216 */
[----:B------:R-:W-:Y:S02]  /*1720*/  ISETP.GT.U32.AND P3, PT, R5, R4, PT ;  /* 0x000000040500720c */ /* 0x000fe40003f64070 */
[----:B------:R-:W-:Y:S02]  /*1730*/  ISETP.GT.U32.AND P0, PT, R7, R20, PT ;  /* 0x000000140700720c */ /* 0x000fe40003f04070 */
[----:B------:R-:W-:Y:S02]  /*1740*/  ISETP.GT.U32.AND P1, PT, R5, R8, PT ;  /* 0x000000080500720c */ /* 0x000fe40003f24070 */
[----:B------:R-:W-:Y:S01]  /*1750*/  ISETP.GE.AND P4, PT, R17, RZ, PT ;  /* 0x000000ff1100720c */ /* 0x000fe20003f86270 */
[----:B------:R-:W-:-:S06]  /*1760*/  IMAD.MOV.U32 R17, RZ, RZ, c[0x0][0x214] ;  /* 0x00008500ff117624 */ /* 0x000fcc00078e00ff */
[----:B------:R-:W-:Y:S01]  /*1770*/  @!P3 IMAD.IADD R4, R4, 0x1, -R5 ;  /* 0x000000010404b824 */ /* 0x000fe200078e0a05 */
[----:B------:R-:W-:Y:S01]  /*1780*/  @!P3 IADD3 R6, R6, 0x1, RZ ;  /* 0x000000010606b810 */ /* 0x000fe20007ffe0ff */
[----:B------:R-:W-:Y:S01]  /*1790*/  @!P0 IMAD.IADD R20, R20, 0x1, -R7 ;  /* 0x0000000114148824 */ /* 0x000fe200078e0a07 */
[----:B------:R-:W-:Y:S01]  /*17a0*/  @!P0 IADD3 R9, R9, 0x1, RZ ;  /* 0x0000000109098810 */ /* 0x000fe20007ffe0ff */
[----:B------:R-:W-:Y:S01]  /*17b0*/  @!P1 IMAD.IADD R8, R8, 0x1, -R5 ;  /* 0x0000000108089824 */ /* 0x000fe200078e0a05 */
[----:B------:R-:W-:Y:S02]  /*17c0*/  ISETP.GE.U32.AND P6, PT, R4, R5, PT ;  /* 0x000000050400720c */ /* 0x000fe40003fc6070 */
[----:B------:R-:W0:Y:S01]  /*17d0*/  S2R R4, SR_TID.X ;  /* 0x0000000000047919 */ /* 0x000e220000002100 */
[----:B------:R-:W-:Y:S02]  /*17e0*/  ISETP.GE.U32.AND P2, PT, R20, R7, PT ;  /* 0x000000071400720c */ /* 0x000fe40003f46070 */
[----:B------:R-:W-:-:S02]  /*17f0*/  ISETP.GE.AND P0, PT, R0, RZ, PT ;  /* 0x000000ff0000720c */ /* 0x000fc40003f06270 */
[----:B------:R-:W-:Y:S02]  /*1800*/  ISETP.GT.AND P3, PT, R2, RZ, PT ;  /* 0x000000ff0200720c */ /* 0x000fe40003f64270 */
[----:B------:R-:W-:Y:S02]  /*1810*/  ISETP.GE.U32.AND P5, PT, R8, R5, PT ;  /* 0x000000050800720c */ /* 0x000fe40003fa6070 */
[----:B------:R-:W-:Y:S02]  /*1820*/  @!P1 IADD3 R23, R23, 0x1, RZ ;  /* 0x0000000117179810 */ /* 0x000fe40007ffe0ff */
[----:B------:R-:W-:Y:S02]  /*1830*/  @P6 IADD3 R6, R6, 0x1, RZ ;  /* 0x0000000106066810 */ /* 0x000fe40007ffe0ff */
[----:B------:R-:W-:Y:S02]  /*1840*/  ISETP.NE.AND P6, PT, R3, RZ, PT ;  /* 0x000000ff0300720c */ /* 0x000fe40003fc5270 */
[----:B------:R-:W-:Y:S01]  /*1850*/  @P2 IADD3 R9, R9, 0x1, RZ ;  /* 0x0000000109092810 */ /* 0x000fe20007ffe0ff */
[----:B------:R-:W-:Y:S01]  /*1860*/  @!P0 IMAD.MOV R6, RZ, RZ, -R6 ;  /* 0x000000ffff068224 */ /* 0x000fe200078e0a06 */
[----:B------:R-:W-:-:S02]  /*1870*/  ISETP.GE.AND P2, PT, R16, RZ, PT ;  /* 0x000000ff1000720c */ /* 0x000fc40003f46270 */
[----:B------:R-:W-:Y:S01]  /*1880*/  LOP3.LUT R0, RZ, c[0x0][0x1c0], RZ, 0x33, !PT ;  /* 0x00007000ff007a12 */ /* 0x000fe200078e33ff */
[----:B------:R-:W-:Y:S01]  /*1890*/  @!P4 IMAD.MOV R9, RZ, RZ, -R9 ;  /* 0x000000ffff09c224 */ /* 0x000fe200078e0a09 */
[----:B------:R-:W-:Y:S02]  /*18a0*/  ISETP.NE.AND P4, PT, RZ, c[0x0][0x1c0], PT ;  /* 0x00007000ff007a0c */ /* 0x000fe40003f85270 */
[----:B------:R-:W-:Y:S02]  /*18b0*/  SHF.R.S32.HI R8, RZ, 0x1f, R2 ;  /* 0x0000001fff087819 */ /* 0x000fe40000011402 */
[----:B------:R-:W-:Y:S02]  /*18c0*/  ISETP.NE.AND P1, PT, RZ, UR4, PT ;  /* 0x00000004ff007c0c */ /* 0x000fe4000bf25270 */
[----:B0-----:R-:W-:Y:S02]  /*18d0*/  SHF.R.S32.HI R5, RZ, 0x1f, R4 ;  /* 0x0000001fff057819 */ /* 0x001fe40000011404 */
[----:B------:R-:W-:Y:S01]  /*18e0*/  LEA.HI.SX32 R16, R2, 0x1, 0x1 ;  /* 0x0000000102107811 */ /* 0x000fe200078f0aff */
[----:B------:R-:W-:Y:S01]  /*18f0*/  @!P3 IMAD.MOV R16, RZ, RZ, R8 ;  /* 0x000000ffff10b224 */ /* 0x000fe200078e0208 */
[----:B------:R-:W-:-:S02]  /*1900*/  SEL R17, R17, 0x1, !P1 ;  /* 0x0000000111117807 */ /* 0x000fc40004800000 */
[----:B------:R-:W-:Y:S02]  /*1910*/  SEL R6, R0, R6, !P4 ;  /* 0x0000000600067207 */ /* 0x000fe40006000000 */
        /* <DEDUP_REMOVED lines=8> */
[----:B------:R-:W-:Y:S01]  /*19a0*/  SHF.R.S32.HI R6, RZ, 0x3, R8 ;  /* 0x00000003ff067819 */ /* 0x000fe20000011408 */
[----:B------:R-:W-:Y:S01]  /*19b0*/  IMAD.MOV.U32 R16, RZ, RZ, -0x800000 ;  /* 0xff800000ff107424 */ /* 0x000fe200078e00ff */
[----:B------:R-:W-:-:S02]  /*19c0*/  ISETP.LT.AND.EX P2, PT, R19, R21, PT, P0 ;  /* 0x000000151300720c */ /* 0x000fc40003f41300 */
[----:B------:R-:W-:Y:S02]  /*19d0*/  ISETP.GE.AND P0, PT, R6, c[0x0][0x314], PT ;  /* 0x0000c50006007a0c */ /* 0x000fe40003f06270 */
[----:B------:R-:W-:Y:S02]  /*19e0*/  SEL R0, R0, R23, !P4 ;  /* 0x0000001700007207 */ /* 0x000fe40006000000 */
[----:B------:R-:W-:Y:S02]  /*19f0*/  LOP3.LUT R23, R8, 0xfffffff8, RZ, 0xc0, !PT ;  /* 0xfffffff808177812 */ /* 0x000fe400078ec0ff */
[----:B------:R-:W-:Y:S02]  /*1a00*/  SEL R9, R18, R9, P2 ;  /* 0x0000000912097207 */ /* 0x000fe40001000000 */
[----:B------:R-:W-:Y:S01]  /*1a10*/  SEL R8, R19, R21, P2 ;  /* 0x0000001513087207 */ /* 0x000fe20001000000 */
[----:B------:R-:W-:-:S04]  /*1a20*/  IMAD.IADD R23, R4, 0x1, -R23 ;  /* 0x0000000104177824 */ /* 0x000fc800078e0a17 */
[----:B------:R-:W-:Y:S05]  /*1a30*/  @P0 BRA `(.L_x_489) ;  /* 0x0000011000000947 */ /* 0x000fea0003800000 */
[----:B------:R-:W-:Y:S01]  /*1a40*/  UIADD3 UR5, UP0, UR12, -UR11, URZ ;  /* 0x8000000b0c057290 */ /* 0x000fe2000ff1e03f */
[----:B------:R-:W-:-:S03]  /*1a50*/  SHF.R.S32.HI R19, RZ, 0x1f, R23 ;  /* 0x0000001fff137819 */ /* 0x000fc60000011417 */
[----:B------:R-:W-:Y:S02]  /*1a60*/  UIADD3.X UR4, UR10, ~UR9, URZ, UP0, !UPT ;  /* 0x800000090a047290 */ /* 0x000fe400087fe43f */
[----:B------:R-:W-:-:S04]  /*1a70*/  ISETP.LT.U32.AND P0, PT, R23, UR5, PT ;  /* 0x0000000517007c0c */ /* 0x000fc8000bf01070 */
[----:B------:R-:W-:-:S05]  /*1a80*/  IMAD.U32 R18, RZ, RZ, UR4 ;  /* 0x00000004ff127e24 */ /* 0x000fca000f8e00ff */
[----:B------:R-:W-:-:S13]  /*1a90*/  ISETP.GT.AND.EX P0, PT, R18, R19, PT, P0 ;  /* 0x000000131200720c */ /* 0x000fda0003f04300 */
[----:B------:R-:W-:Y:S05]  /*1aa0*/  @!P0 BRA `(.L_x_489) ;  /* 0x000000a000008947 */ /* 0x000fea0003800000 */
[----:B------:R-:W-:Y:S01]  /*1ab0*/  IADD3 R18, P0, R23, UR11, RZ ;  /* 0x0000000b17127c10 */ /* 0x000fe2000ff1e0ff */
[----:B------:R-:W-:Y:S01]  /*1ac0*/  IMAD R16, R6, UR10, RZ ;  /* 0x0000000a06107c24 */ /* 0x000fe2000f8e02ff */
[----:B------:R-:W-:Y:S02]  /*1ad0*/  SHF.R.S32.HI R21, RZ, 0x1f, R6 ;  /* 0x0000001fff157819 */ /* 0x000fe40000011406 */
[----:B------:R-:W-:-:S03]  /*1ae0*/  IADD3.X R19, R19, UR9, RZ, P0, !PT ;  /* 0x0000000913137c10 */ /* 0x000fc600087fe4ff */
[----:B------:R-:W-:Y:S02]  /*1af0*/  IMAD R16, R21, UR12, R16 ;  /* 0x0000000c15107c24 */ /* 0x000fe4000f8e0210 */
[----:B------:R-:W-:-:S04]  /*1b00*/  IMAD.WIDE.U32 R18, R6, UR12, R18 ;  /* 0x0000000c06127c25 */ /* 0x000fc8000f8e0012 */
[----:B------:R-:W-:Y:S01]  /*1b10*/  IMAD.IADD R16, R19, 0x1, R16 ;  /* 0x0000000113107824 */ /* 0x000fe200078e0210 */
[----:B------:R-:W-:-:S04]  /*1b20*/  LEA R20, P0, R18, c[0x0][0x208], 0x2 ;  /* 0x0000820012147a11 */ /* 0x000fc800078010ff */
[----:B------:R-:W-:-:S05]  /*1b30*/  LEA.HI.X R21, R18, c[0x0][0x20c], R16, 0x2, P0 ;  /* 0x0000830012157a11 */ /* 0x000fca00000f1410 */
[----:B------:R0:W5:Y:S04]  /*1b40*/  LDG.E R16, [R20.64] ;  /* 0x0000000e14107981 */ /* 0x000168000c1e1900 */
.L_x_489:
[----:B------:R-:W-:Y:S05]  /*1b50*/  BSYNC B0 ;  /* 0x0000000000007941 */ /* 0x000fea0003800000 */
.L_x_488:
        /* <DEDUP_REMOVED lines=19> */
[----:B0-----:R-:W0:Y:S02]  /*1c90*/  SHFL.BFLY PT, R20, R25, 0x4, 0x1f ;  /* 0x0c801f0019147f89 */ /* 0x001e2400000e0000 */
[----:B0-----:R-:W-:-:S05]  /*1ca0*/  FMNMX.FTZ R20, R25, R20, !PT ;  /* 0x0000001419147209 */ /* 0x001fca0007810000 */
[----:B------:R-:W0:Y:S02]  /*1cb0*/  SHFL.BFLY PT, R21, R20, 0x2, 0x1f ;  /* 0x0c401f0014157f89 */ /* 0x000e2400000e0000 */
        /* <DEDUP_REMOVED lines=31> */
[----:B------:R-:W-:Y:S01]  /*1eb0*/  ISETP.GE.U32.AND P2, PT, R32, UR12, PT ;  /* 0x0000000c20007c0c */ /* 0x000fe2000bf46070 */
[----:B------:R-:W-:-:S03]  /*1ec0*/  IMAD.MOV.U32 R5, RZ, RZ, c[0x0][0x1c0] ;  /* 0x00007000ff057624 */ /* 0x000fc600078e00ff */
[----:B------:R-:W-:Y:S02]  /*1ed0*/  ISETP.GE.AND.EX P2, PT, R33, UR10, PT, P2 ;  /* 0x0000000a21007c0c */ /* 0x000fe4000bf46320 */
        /* <DEDUP_REMOVED lines=13> */
[----:B------:R-:W-:Y:S02]  /*1fb0*/  IMAD R0, R0, UR8, RZ ;  /* 0x0000000800007c24 */ /* 0x000fe4000f8e02ff */
[----:B------:R-:W-:-:S04]  /*1fc0*/  IMAD.WIDE.U32 R18, R17, UR8, RZ ;  /* 0x0000000811127c25 */ /* 0x000fc8000f8e00ff */
[----:B------:R-:W-:Y:S02]  /*1fd0*/  IMAD R17, R17, UR7, R0 ;  /* 0x0000000711117c24 */ /* 0x000fe4000f8e0200 */
        /* <DEDUP_REMOVED lines=12> */
[----:B------:R-:W-:Y:S05]  /*20a0*/  CALL.REL.NOINC `($__internal_10_$__cuda_sm20_div_s64) ;  /* 0x00002c8000007944 */ /* 0x000fea0003c00000 */
[-C--:B------:R-:W-:Y:S02]  /*20b0*/  IADD3 R21, P0, RZ, -R18.reuse, RZ ;  /* 0x80000012ff157210 */ /* 0x080fe40007f1e0ff */
[----:B------:R-:W-:Y:S02]  /*20c0*/  MOV R42, R18 ;  /* 0x00000012002a7202 */ /* 0x000fe40000000f00 */
[----:B------:R-:W-:Y:S01]  /*20d0*/  IADD3.X R17, RZ, ~R19, RZ, P0, !PT ;  /* 0x80000013ff117210 */ /* 0x000fe200007fe4ff */
[----:B------:R-:W-:Y:S01]  /*20e0*/  IMAD.WIDE.U32 R32, R36, R21, R32 ;  /* 0x0000001524207225 */ /* 0x000fe200078e0020 */
[----:B------:R-:W-:-:S03]  /*20f0*/  MOV R43, R19 ;  /* 0x00000013002b7202 */ /* 0x000fc60000000f00 */
[----:B------:R-:W-:-:S04]  /*2100*/  IMAD R0, R17, R36, RZ ;  /* 0x0000002411007224 */ /* 0x000fc800078e02ff */
[----:B------:R-:W-:-:S05]  /*2110*/  IMAD R17, R23, R21, R0 ;  /* 0x0000001517117224 */ /* 0x000fca00078e0200 */
[----:B------:R-:W-:Y:S01]  /*2120*/  IADD3 R17, R33, R17, RZ ;  /* 0x0000001121117210 */ /* 0x000fe20007ffe0ff */
[----:B------:R-:W-:Y:S05]  /*2130*/  BRA `(.L_x_495) ;  /* 0x0000016000007947 */ /* 0x000fea0003800000 */
.L_x_494:
        /* <DEDUP_REMOVED lines=22> */
.L_x_495:
[----:B------:R-:W-:Y:S05]  /*22a0*/  BSYNC B0 ;  /* 0x0000000000007941 */ /* 0x000fea0003800000 */
.L_x_493:
[----:B------:R-:W-:Y:S01]  /*22b0*/  LOP3.LUT R0, R17, UR7, RZ, 0xfc, !PT ;  /* 0x0000000711007c12 */ /* 0x000fe2000f8efcff */
[----:B------:R-:W-:Y:S03]  /*22c0*/  BSSY B0, `(.L_x_496) ;  /* 0x0000028000007945 */ /* 0x000fe60003800000 */
[----:B------:R-:W-:-:S13]  /*22d0*/  ISETP.NE.U32.AND P0, PT, R0, RZ, PT ;  /* 0x000000ff0000720c */ /* 0x000fda0003f05070 */
[----:B------:R-:W-:Y:S05]  /*22e0*/  @!P0 BRA `(.L_x_497) ;  /* 0x000000f000008947 */ /* 0x000fea0003800000 */
[----:B------:R-:W-:Y:S01]  /*22f0*/  IMAD.MOV.U32 R26, RZ, RZ, R32 ;  /* 0x000000ffff1a7224 */ /* 0x000fe200078e0020 */
[----:B------:R-:W-:Y:S01]  /*2300*/  MOV R24, UR8 ;  /* 0x0000000800187c02 */ /* 0x000fe20008000f00 */
[----:B------:R-:W-:Y:S01]  /*2310*/  IMAD.U32 R23, RZ, RZ, UR7 ;  /* 0x00000007ff177e24 */ /* 0x000fe2000f8e00ff */
[----:B------:R-:W-:Y:S02]  /*2320*/  MOV R22, 0x2340 ;  /* 0x0000234000167802 */ /* 0x000fe40000000f00 */
[----:B------:R-:W-:Y:S05]  /*2330*/  CALL.REL.NOINC `($__internal_10_$__cuda_sm20_div_s64) ;  /* 0x000029f000007944 */ /* 0x000fea0003c00000 */
[-C--:B------:R-:W-:Y:S02]  /*2340*/  IADD3 R16, P0, RZ, -R18.reuse, RZ ;  /* 0x80000012ff107210 */ /* 0x080fe40007f1e0ff */
[----:B------:R-:W-:Y:S02]  /*2350*/  MOV R33, R17 ;  /* 0x0000001100217202 */ /* 0x000fe40000000f00 */
[-C--:B------:R-:W-:Y:S02]  /*2360*/  IADD3.X R0, RZ, ~R19.reuse, RZ, P0, !PT ;  /* 0x80000013ff007210 */ /* 0x080fe400007fe4ff */
[----:B------:R-:W-:Y:S01]  /*2370*/  MOV R36, R18 ;  /* 0x0000001200247202 */ /* 0x000fe20000000f00 */
[----:B------:R-:W-:Y:S01]  /*2380*/  IMAD.WIDE.U32 R32, R16, UR8, R32 ;  /* 0x0000000810207c25 */ /* 0x000fe2000f8e0020 */
[----:B------:R-:W-:-:S03]  /*2390*/  MOV R37, R19 ;  /* 0x0000001300257202 */ /* 0x000fc60000000f00 */
[----:B------:R-:W-:-:S04]  /*23a0*/  IMAD R21, R0, UR8, RZ ;  /* 0x0000000800157c24 */ /* 0x000fc8000f8e02ff */
[----:B------:R-:W-:-:S05]  /*23b0*/  IMAD R21, R16, UR7, R21 ;  /* 0x0000000710157c24 */ /* 0x000fca000f8e0215 */
[----:B------:R-:W-:Y:S01]  /*23c0*/  IADD3 R0, R33, R21, RZ ;  /* 0x0000001521007210 */ /* 0x000fe20007ffe0ff */
[----:B------:R-:W-:Y:S05]  /*23d0*/  BRA `(.L_x_498) ;  /* 0x0000016000007947 */ /* 0x000fea0003800000 */
.L_x_497:
[----:B------:R-:W0:Y:S01]  /*23e0*/  I2F.U32.RP R18, UR8 ;  /* 0x0000000800127d06 */ /* 0x000e220008209000 */
[----:B------:R-:W-:Y:S01]  /*23f0*/  ISETP.NE.U32.AND P0, PT, RZ, UR8, PT ;  /* 0x00000008ff007c0c */ /* 0x000fe2000bf05070 */
[----:B------:R-:W-:-:S06]  /*2400*/  IMAD.MOV.U32 R37, RZ, RZ, RZ ;  /* 0x000000ffff257224 */ /* 0x000fcc00078e00ff */
[----:B0-----:R-:W0:Y:S02]  /*2410*/  MUFU.RCP R16, R18 ;  /* 0x0000001200107308 */ /* 0x001e240000001000 */
[----:B0-----:R-:W-:-:S06]  /*2420*/  IADD3 R16, R16, 0xffffffe, RZ ;  /* 0x0ffffffe10107810 */ /* 0x001fcc0007ffe0ff */
[----:B------:R-:W0:Y:S02]  /*2430*/  F2I.FTZ.U32.TRUNC.NTZ R17, R16 ;  /* 0x0000001000117305 */ /* 0x000e24000021f000 */
[----:B0-----:R-:W-:Y:S02]  /*2440*/  IMAD.MOV R0, RZ, RZ, -R17 ;  /* 0x000000ffff007224 */ /* 0x001fe400078e0a11 */
[----:B------:R-:W-:Y:S02]  /*2450*/  IMAD.MOV.U32 R16, RZ, RZ, RZ ;  /* 0x000000ffff107224 */ /* 0x000fe400078e00ff */
[----:B------:R-:W-:-:S04]  /*2460*/  IMAD R0, R0, UR8, RZ ;  /* 0x0000000800007c24 */ /* 0x000fc8000f8e02ff */
[----:B------:R-:W-:Y:S01]  /*2470*/  IMAD.HI.U32 R17, R17, R0, R16 ;  /* 0x0000000011117227 */ /* 0x000fe200078e0010 */
[----:B------:R-:W-:-:S05]  /*2480*/  HFMA2.MMA R0, -RZ, RZ, 0, 0 ;  /* 0x00000000ff007435 */ /* 0x000fca00000001ff */
[----:B------:R-:W-:-:S05]  /*2490*/  IMAD.HI.U32 R36, R17, R32, RZ ;  /* 0x0000002011247227 */ /* 0x000fca00078e00ff */
[----:B------:R-:W-:-:S05]  /*24a0*/  IADD3 R17, -R36, RZ, RZ ;  /* 0x000000ff24117210 */ /* 0x000fca0007ffe1ff */
[----:B------:R-:W-:-:S05]  /*24b0*/  IMAD R17, R17, UR8, R32 ;  /* 0x0000000811117c24 */ /* 0x000fca000f8e0220 */
[----:B------:R-:W-:-:S13]  /*24c0*/  ISETP.GE.U32.AND P3, PT, R17, UR8, PT ;  /* 0x0000000811007c0c */ /* 0x000fda000bf66070 */
[----:B------:R-:W-:Y:S02]  /*24d0*/  @P3 IADD3 R17, R17, -UR8, RZ ;  /* 0x8000000811113c10 */ /* 0x000fe4000fffe0ff */
[----:B------:R-:W-:Y:S02]  /*24e0*/  @P3 IADD3 R36, R36, 0x1, RZ ;  /* 0x0000000124243810 */ /* 0x000fe40007ffe0ff */
[----:B------:R-:W-:-:S13]  /*24f0*/  ISETP.GE.U32.AND P2, PT, R17, UR8, PT ;  /* 0x0000000811007c0c */ /* 0x000fda000bf46070 */
[----:B------:R-:W-:Y:S02]  /*2500*/  @P2 IADD3 R36, R36, 0x1, RZ ;  /* 0x0000000124242810 */ /* 0x000fe40007ffe0ff */
[----:B------:R-:W-:-:S05]  /*2510*/  @!P0 LOP3.LUT R36, RZ, UR8, RZ, 0x33, !PT ;  /* 0x00000008ff248c12 */ /* 0x000fca000f8e33ff */
[----:B------:R-:W-:-:S04]  /*2520*/  IMAD.MOV R17, RZ, RZ, -R36 ;  /* 0x000000ffff117224 */ /* 0x000fc800078e0a24 */
[----:B------:R-:W-:Y:S02]  /*2530*/  IMAD R32, R17, UR8, R32 ;  /* 0x0000000811207c24 */ /* 0x000fe4000f8e0220 */
.L_x_498:
[----:B------:R-:W-:Y:S05]  /*2540*/  BSYNC B0 ;  /* 0x0000000000007941 */ /* 0x000fea0003800000 */
.L_x_496:
        /* <DEDUP_REMOVED lines=11> */
[----:B------:R-:W-:Y:S05]  /*2600*/  CALL.REL.NOINC `($__internal_10_$__cuda_sm20_div_s64) ;  /* 0x0000272000007944 */ /* 0x000fea0003c00000 */
[----:B------:R-:W-:-:S04]  /*2610*/  IADD3 R17, P0, RZ, -R18, RZ ;  /* 0x80000012ff117210 */ /* 0x000fc80007f1e0ff */
[----:B------:R-:W-:Y:S01]  /*2620*/  IADD3.X R16, RZ, ~R19, RZ, P0, !PT ;  /* 0x80000013ff107210 */ /* 0x000fe200007fe4ff */
[----:B------:R-:W-:-:S04]  /*2630*/  IMAD.WIDE.U32 R36, R5, R17, R36 ;  /* 0x0000001105247225 */ /* 0x000fc800078e0024 */
[----:B------:R-:W-:-:S04]  /*2640*/  IMAD R16, R16, R5, RZ ;  /* 0x0000000510107224 */ /* 0x000fc800078e02ff */
[----:B------:R-:W-:-:S05]  /*2650*/  IMAD R4, R4, R17, R16 ;  /* 0x0000001104047224 */ /* 0x000fca00078e0210 */
[----:B------:R-:W-:Y:S01]  /*2660*/  IADD3 R4, R37, R4, RZ ;  /* 0x0000000425047210 */ /* 0x000fe20007ffe0ff */
[----:B------:R-:W-:Y:S05]  /*2670*/  BRA `(.L_x_501) ;  /* 0x0000016000007947 */ /* 0x000fea0003800000 */
.L_x_500:
[----:B------:R-:W0:Y:S01]  /*2680*/  I2F.U32.RP R19, R5 ;  /* 0x0000000500137306 */ /* 0x000e220000209000 */
[----:B------:R-:W-:-:S07]  /*2690*/  ISETP.NE.U32.AND P0, PT, R5, RZ, PT ;  /* 0x000000ff0500720c */ /* 0x000fce0003f05070 */
[----:B0-----:R-:W0:Y:S02]  /*26a0*/  MUFU.RCP R16, R19 ;  /* 0x0000001300107308 */ /* 0x001e240000001000 */
[----:B0-----:R-:W-:Y:S01]  /*26b0*/  IADD3 R16, R16, 0xffffffe, RZ ;  /* 0x0ffffffe10107810 */ /* 0x001fe20007ffe0ff */
[----:B------:R-:W-:-:S05]  /*26c0*/  IMAD.MOV.U32 R19, RZ, RZ, RZ ;  /* 0x000000ffff137224 */ /* 0x000fca00078e00ff */
        /* <DEDUP_REMOVED lines=17> */
.L_x_501:
[----:B------:R-:W-:Y:S05]  /*27e0*/  BSYNC B0 ;  /* 0x0000000000007941 */ /* 0x000fea0003800000 */
.L_x_499:
        /* <DEDUP_REMOVED lines=38> */
[----:B------:R-:W-:Y:S05]  /*2a50*/  CALL.REL.NOINC `($__internal_10_$__cuda_sm20_div_s64) ;  /* 0x000022d000007944 */ /* 0x000fea0003c00000 */
        /* <DEDUP_REMOVED lines=12> */
.L_x_503:
        /* <DEDUP_REMOVED lines=23> */
.L_x_504:
[----:B------:R-:W-:Y:S05]  /*2c90*/  BSYNC B0 ;  /* 0x0000000000007941 */ /* 0x000fea0003800000 */
.L_x_502:
        /* <DEDUP_REMOVED lines=18> */
.L_x_506:
        /* <DEDUP_REMOVED lines=22> */
.L_x_507:
[----:B------:R-:W-:Y:S05]  /*2f20*/  BSYNC B0 ;  /* 0x0000000000007941 */ /* 0x000fea0003800000 */
.L_x_505:
        /* <DEDUP_REMOVED lines=20> */
.L_x_509:
[----:B------:R-:W0:Y:S01]  /*3070*/  I2F.U32.RP R19, R13 ;  /* 0x0000000d00137306 */ /* 0x000e220000209000 */
[----:B------:R-:W-:Y:S01]  /*3080*/  IMAD.MOV.U32 R20, RZ, RZ, RZ ;  /* 0x000000ffff147224 */ /* 0x000fe200078e00ff */
[----:B------:R-:W-:-:S06]  /*3090*/  ISETP.NE.U32.AND P0, PT, R13, RZ, PT ;  /* 0x000000ff0d00720c */ /* 0x000fcc0003f05070 */
[----:B0-----:R-:W0:Y:S02]  /*30a0*/  MUFU.RCP R17, R19 ;  /* 0x0000001300117308 */ /* 0x001e240000001000 */
[----:B0-----:R-:W-:Y:S01]  /*30b0*/  IADD3 R17, R17, 0xffffffe, RZ ;  /* 0x0ffffffe11117810 */ /* 0x001fe20007ffe0ff */
[----:B------:R-:W-:-:S05]  /*30c0*/  IMAD.MOV.U32 R19, RZ, RZ, RZ ;  /* 0x000000ffff137224 */ /* 0x000fca00078e00ff */
        /* <DEDUP_REMOVED lines=17> */
.L_x_510:
[----:B------:R-:W-:Y:S05]  /*31e0*/  BSYNC B0 ;  /* 0x0000000000007941 */ /* 0x000fea0003800000 */
.L_x_508:
[----:B------:R-:W-:Y:S01]  /*31f0*/  SHF.R.S32.HI R17, RZ, 0x1f, R7 ;  /* 0x0000001fff117819 */ /* 0x000fe20000011407 */
[-C--:B------:R-:W-:Y:S01]  /*3200*/  IMAD R12, R19, R7.reuse, RZ ;  /* 0x00000007130c7224 */ /* 0x080fe200078e02ff */
[----:B------:R-:W-:Y:S01]  /*3210*/  BSSY B0, `(.L_x_511) ;  /* 0x000003b000007945 */ /* 0x000fe20003800000 */
[----:B------:R-:W-:-:S04]  /*3220*/  IMAD.WIDE.U32 R42, R18, R7, RZ ;  /* 0x00000007122a7225 */ /* 0x000fc800078e00ff */
[----:B------:R-:W-:Y:S01]  /*3230*/  IMAD R7, R17, R18, R12 ;  /* 0x0000001211077224 */ /* 0x000fe200078e020c */
[----:B------:R-:W-:Y:S01]  /*3240*/  SHF.R.S32.HI R18, RZ, 0x1f, R2 ;  /* 0x0000001fff127819 */ /* 0x000fe20000011402 */
[----:B------:R-:W-:Y:S01]  /*3250*/  IMAD R17, R15, R2, RZ ;  /* 0x000000020f117224 */ /* 0x000fe200078e02ff */
[----:B------:R-:W-:Y:S01]  /*3260*/  LOP3.LUT R15, R41, R10, RZ, 0xfc, !PT ;  /* 0x0000000a290f7212 */ /* 0x000fe200078efcff */
[----:B------:R-:W-:Y:S01]  /*3270*/  IMAD R45, R25, c[0x0][0x214], RZ ;  /* 0x00008500192d7a24 */ /* 0x000fe200078e02ff */
[----:B------:R-:W-:Y:S01]  /*3280*/  IADD3 R7, R43, R7, RZ ;  /* 0x000000072b077210 */ /* 0x000fe20007ffe0ff */
[----:B------:R-:W-:Y:S01]  /*3290*/  IMAD R17, R18, R13, R17 ;  /* 0x0000000d12117224 */ /* 0x000fe200078e0211 */
[----:B------:R-:W-:Y:S01]  /*32a0*/  ISETP.NE.U32.AND P0, PT, R15, RZ, PT ;  /* 0x000000ff0f00720c */ /* 0x000fe20003f05070 */
[----:B------:R-:W-:Y:S01]  /*32b0*/  IMAD R12, R14, R45, RZ ;  /* 0x0000002d0e0c7224 */ /* 0x000fe200078e02ff */
[----:B------:R-:W-:Y:S01]  /*32c0*/  SHF.R.S32.HI R19, RZ, 0x1f, R45 ;  /* 0x0000001fff137819 */ /* 0x000fe2000001142d */
        /* <DEDUP_REMOVED lines=11> */
[----:B------:R-:W-:Y:S05]  /*3380*/  CALL.REL.NOINC `($__internal_10_$__cuda_sm20_div_s64) ;  /* 0x000019a000007944 */ /* 0x000fea0003c00000 */
        /* <DEDUP_REMOVED lines=12> */
.L_x_512:
        /* <DEDUP_REMOVED lines=23> */
.L_x_513:
[----:B------:R-:W-:Y:S05]  /*35c0*/  BSYNC B0 ;  /* 0x0000000000007941 */ /* 0x000fea0003800000 */
.L_x_511:
        /* <DEDUP_REMOVED lines=29> */
.L_x_515:
[----:B------:R-:W0:Y:S01]  /*37a0*/  I2F.U32.RP R17, R9 ;  /* 0x0000000900117306 */ /* 0x000e220000209000 */
[----:B------:R-:W-:Y:S01]  /*37b0*/  IMAD.MOV.U32 R18, RZ, RZ, RZ ;  /* 0x000000ffff127224 */ /* 0x000fe200078e00ff */
[----:B------:R-:W-:-:S06]  /*37c0*/  ISETP.NE.U32.AND P0, PT, R9, RZ, PT ;  /* 0x000000ff0900720c */ /* 0x000fcc0003f05070 */
        /* <DEDUP_REMOVED lines=20> */
.L_x_516:
[----:B------:R-:W-:Y:S05]  /*3910*/  BSYNC B0 ;  /* 0x0000000000007941 */ /* 0x000fea0003800000 */
.L_x_514:
        /* <DEDUP_REMOVED lines=20> */
.L_x_492:
[----:B------:R-:W-:-:S04]  /*3a60*/  LEA R2, P0, R32, c[0x0][0x200], 0x2 ;  /* 0x0000800020027a11 */ /* 0x000fc800078010ff */
[----:B------:R-:W-:-:S05]  /*3a70*/  LEA.HI.X R3, R32, c[0x0][0x204], R33, 0x2, P0 ;  /* 0x0000810020037a11 */ /* 0x000fca00000f1421 */
[----:B------:R0:W-:Y:S04]  /*3a80*/  STG.E [R2.64], R27 ;  /* 0x0000001b02007986 */ /* 0x0001e8000c10190e */
.L_x_491:
[----:B------:R-:W-:Y:S05]  /*3a90*/  BSYNC B1 ;  /* 0x0000000000017941 */ /* 0x000fea0003800000 */
.L_x_490:
[----:B------:R-:W1:Y:S01]  /*3aa0*/  S2R R0, SR_TID.X ;  /* 0x0000000000007919 */ /* 0x000e620000002100 */
[----:B------:R-:W-:Y:S01]  /*3ab0*/  IMAD.MOV.U32 R28, RZ, RZ, c[0x0][0x314] ;  /* 0x0000c500ff1c7624 */ /* 0x000fe200078e00ff */
[----:B------:R-:W-:Y:S01]  /*3ac0*/  CS2R R4, SRZ ;  /* 0x0000000000047805 */ /* 0x000fe2000001ff00 */
[----:B------:R-:W-:Y:S01]  /*3ad0*/  CS2R R6, SRZ ;  /* 0x0000000000067805 */ /* 0x000fe2000001ff00 */
[----:B------:R-:W-:Y:S01]  /*3ae0*/  CS2R R10, SRZ ;  /* 0x00000000000a7805 */ /* 0x000fe2000001ff00 */
[----:B------:R-:W-:Y:S01]  /*3af0*/  IMAD.MOV.U32 R12, RZ, RZ, RZ ;  /* 0x000000ffff0c7224 */ /* 0x000fe200078e00ff */
[----:B-1----:R-:W-:-:S04]  /*3b00*/  SHF.R.S32.HI R15, RZ, 0x1f, R0 ;  /* 0x0000001fff0f7819 */ /* 0x002fc80000011400 */
[----:B------:R-:W-:-:S04]  /*3b10*/  LEA.HI R15, R15, R0, RZ, 0x4 ;  /* 0x000000000f0f7211 */ /* 0x000fc800078f20ff */
[----:B0-----:R-:W-:Y:S02]  /*3b20*/  LOP3.LUT R3, R15, 0xfffffff0, RZ, 0xc0, !PT ;  /* 0xfffffff00f037812 */ /* 0x001fe400078ec0ff */
[----:B------:R-:W-:-:S03]  /*3b30*/  SHF.R.S32.HI R15, RZ, 0x4, R15 ;  /* 0x00000004ff0f7819 */ /* 0x000fc6000001140f */
[----:B------:R-:W-:Y:S02]  /*3b40*/  IMAD.IADD R14, R0, 0x1, -R3 ;  /* 0x00000001000e7824 */ /* 0x000fe400078e0a03 */
[----:B------:R-:W-:-:S03]  /*3b50*/  CS2R R2, SRZ ;  /* 0x0000000000027805 */ /* 0x000fc6000001ff00 */
[----:B------:R-:W-:-:S04]  /*3b60*/  ISETP.GE.AND P0, PT, R14, c[0x0][0x314], PT ;  /* 0x0000c5000e007a0c */ /* 0x000fc80003f06270 */
[----:B------:R-:W-:Y:S01]  /*3b70*/  ISETP.LT.AND P0, PT, R0, 0x80, !P0 ;  /* 0x000000800000780c */ /* 0x000fe20004701270 */
[----:B------:R-:W-:-:S12]  /*3b80*/  HFMA2.MMA R0, -RZ, RZ, 0, 0 ;  /* 0x00000000ff007435 */ /* 0x000fd800000001ff */
[----:B------:R-:W-:Y:S01]  /*3b90*/  @P0 FADD.FTZ R8, -R27, R30 ;  /* 0x0000001e1b080221 */ /* 0x000fe20000010100 */
[C---:B------:R-:W-:Y:S01]  /*3ba0*/  SHF.L.U32 R30, R14.reuse, 0x2, RZ ;  /* 0x000000020e1e7819 */ /* 0x040fe200000006ff */
[----:B------:R-:W-:Y:S02]  /*3bb0*/  @P0 IMAD R9, R14, 0x9, R15 ;  /* 0x000000090e090824 */ /* 0x000fe400078e020f */
[----:B------:R-:W-:-:S06]  /*3bc0*/  @P0 FMUL.FTZ R8, R8, 1.4426950216293334961 ;  /* 0x3fb8aa3b08080820 */ /* 0x000fcc0000410000 */
[----:B------:R-:W0:Y:S02]  /*3bd0*/  @P0 MUFU.EX2 R8, R8 ;  /* 0x0000000800080308 */ /* 0x000e240000000800 */
[----:B0-----:R0:W-:Y:S04]  /*3be0*/  @P0 STS [R9.X4], R8 ;  /* 0x0000000809000388 */ /* 0x0011e80000004800 */
[----:B------:R-:W-:Y:S01]  /*3bf0*/  BAR.SYNC.DEFER_BLOCKING 0x0 ;  /* 0x0000000000007b1d */ /* 0x000fe20000010000 */
[----:B------:R-:W-:Y:S01]  /*3c00*/  ISETP.GE.AND P0, PT, R28, 0x1, PT ;  /* 0x000000011c00780c */ /* 0x000fe20003f06270 */
[----:B0-----:R-:W-:-:S12]  /*3c10*/  CS2R R8, SRZ ;  /* 0x0000000000087805 */ /* 0x001fd8000001ff00 */
[----:B------:R-:W-:Y:S05]  /*3c20*/  @!P0 BRA `(.L_x_517) ;  /* 0x00000b1000008947 */ /* 0x000fea0003800000 */
[----:B------:R-:W-:Y:S01]  /*3c30*/  ULDC UR4, c[0x0][0x22c] ;  /* 0x00008b0000047ab9 */ /* 0x000fe20000000800 */
[C---:B------:R-:W-:Y:S01]  /*3c40*/  IMAD R35, R15.reuse, 0xc0, R30 ;  /* 0x000000c00f237824 */ /* 0x040fe200078e021e */
[----:B------:R-:W-:Y:S01]  /*3c50*/  UIMAD UR6, UR11, UR4, URZ ;  /* 0x000000040b0672a4 */ /* 0x000fe2000f8e023f */
[----:B------:R-:W-:Y:S01]  /*3c60*/  ISETP.GT.AND P1, PT, R28, 0x3, PT ;  /* 0x000000031c00780c */ /* 0x000fe20003f24270 */
[----:B------:R-:W-:Y:S01]  /*3c70*/  UIMAD UR8, UR12, UR4, URZ ;  /* 0x000000040c0872a4 */ /* 0x000fe2000f8e023f */
[----:B------:R-:W-:Y:S01]  /*3c80*/  IMAD.SHL.U32 R14, R15, 0x4, RZ ;  /* 0x000000040f0e7824 */ /* 0x000fe200078e00ff */
[----:B------:R-:W-:Y:S01]  /*3c90*/  USHF.R.S32.HI UR5, URZ, 0x1f, UR6 ;  /* 0x0000001f3f057899 */ /* 0x000fe20008011406 */
[----:B------:R-:W-:Y:S01]  /*3ca0*/  CS2R R16, SRZ ;  /* 0x0000000000107805 */ /* 0x000fe2000001ff00 */
[C---:B------:R-:W-:Y:S01]  /*3cb0*/  IADD3 R0, P0, R35.reuse, UR6, RZ ;  /* 0x0000000623007c10 */ /* 0x040fe2000ff1e0ff */
[----:B------:R-:W-:Y:S01]  /*3cc0*/  UIADD3 UR6, UR12, -UR11, URZ ;  /* 0x8000000b0c067290 */ /* 0x000fe2000fffe03f */
[----:B------:R-:W-:Y:S01]  /*3cd0*/  CS2R R18, SRZ ;  /* 0x0000000000127805 */ /* 0x000fe2000001ff00 */
[----:B------:R-:W-:Y:S01]  /*3ce0*/  UPLOP3.LUT UP1, UPT, UPT, UPT, UPT, 0x80, 0x0 ;  /* 0x000000000000789c */ /* 0x000fe20003f2f070 */
[----:B------:R-:W-:Y:S01]  /*3cf0*/  LEA.HI.X.SX32 R35, R35, UR5, 0x1, P0 ;  /* 0x0000000523237c11 */ /* 0x000fe200080f0eff */
[----:B------:R-:W-:Y:S01]  /*3d00*/  UIMAD.WIDE UR8, UR8, 0x4, URZ ;  /* 0x00000004080878a5 */ /* 0x000fe2000f8e023f */
[C---:B------:R-:W-:Y:S01]  /*3d10*/  LEA R34, P0, R0.reuse, c[0x0][0x1d8], 0x2 ;  /* 0x0000760000227a11 */ /* 0x040fe200078010ff */
[----:B------:R-:W-:Y:S01]  /*3d20*/  UMOV UR5, URZ ;  /* 0x0000003f00057c82 */ /* 0x000fe20008000000 */
[----:B------:R-:W-:Y:S01]  /*3d30*/  CS2R R20, SRZ ;  /* 0x0000000000147805 */ /* 0x000fe2000001ff00 */
[----:B------:R-:W-:Y:S01]  /*3d40*/  CS2R R22, SRZ ;  /* 0x0000000000167805 */ /* 0x000fe2000001ff00 */
[----:B------:R-:W-:Y:S01]  /*3d50*/  LEA.HI.X R35, R0, c[0x0][0x1dc], R35, 0x2, P0 ;  /* 0x0000770000237a11 */ /* 0x000fe200000f1423 */
[----:B------:R-:W-:Y:S01]  /*3d60*/  IMAD.MOV.U32 R0, RZ, RZ, RZ ;  /* 0x000000ffff007224 */ /* 0x000fe200078e00ff */
[----:B------:R-:W-:Y:S01]  /*3d70*/  IADD3 R34, P0, R34, 0x200, RZ ;  /* 0x0000020022227810 */ /* 0x000fe20007f1e0ff */
[----:B------:R-:W-:Y:S01]  /*3d80*/  CS2R R24, SRZ ;  /* 0x0000000000187805 */ /* 0x000fe2000001ff00 */
[----:B------:R-:W-:-:S03]  /*3d90*/  CS2R R26, SRZ ;  /* 0x00000000001a7805 */ /* 0x000fc6000001ff00 */
[----:B------:R-:W-:Y:S01]  /*3da0*/  IMAD.X R35, RZ, RZ, R35, P0 ;  /* 0x000000ffff237224 */ /* 0x000fe200000e0623 */
[----:B------:R-:W-:Y:S05]  /*3db0*/  @!P1 BRA `(.L_x_518) ;  /* 0x0000051000009947 */ /* 0x000fea0003800000 */
[C---:B------:R-:W-:Y:S01]  /*3dc0*/  ISETP.GE.AND P3, PT, R15.reuse, UR6, PT ;  /* 0x000000060f007c0c */ /* 0x040fe2000bf66270 */
[----:B------:R-:W-:Y:S01]  /*3dd0*/  UPLOP3.LUT UP1, UPT, UPT, UPT, UPT, 0x40, 0x0 ;  /* 0x000000000000789c */ /* 0x000fe20003f2e870 */
[----:B------:R-:W-:Y:S02]  /*3de0*/  ISETP.GE.AND P0, PT, R15, UR6, PT ;  /* 0x000000060f007c0c */ /* 0x000fe4000bf06270 */
[----:B------:R-:W-:-:S09]  /*3df0*/  IADD3 R28, R28, -0x3, RZ ;  /* 0xfffffffd1c1c7810 */ /* 0x000fd20007ffe0ff */
.L_x_519:
[----:B------:R0:W2:Y:S01]  /*3e00*/  @!P3 LDG.E.128 R16, [R34.64+-0x200] ;  /* 0xfffe000e2210b981 */ /* 0x0000a2000c1e1d00 */
[----:B------:R-:W-:Y:S01]  /*3e10*/  IADD3 R32, P1, R34, UR8, RZ ;  /* 0x0000000822207c10 */ /* 0x000fe2000ff3e0ff */
[----:B------:R-:W-:Y:S02]  /*3e20*/  UIADD3 UR5, UR5, 0x4, URZ ;  /* 0x0000000405057890 */ /* 0x000fe4000fffe03f */
[----:B------:R0:W3:Y:S01]  /*3e30*/  @!P3 LDG.E.128 R20, [R34.64+-0x100] ;  /* 0xffff000e2214b981 */ /* 0x0000e2000c1e1d00 */
[----:B------:R-:W-:Y:S03]  /*3e40*/  IADD3.X R33, R35, UR9, RZ, P1, !PT ;  /* 0x0000000923217c10 */ /* 0x000fe60008ffe4ff */
[----:B------:R0:W4:Y:S01]  /*3e50*/  @!P3 LDG.E.128 R24, [R34.64] ;  /* 0x0000000e2218b981 */ /* 0x000122000c1e1d00 */
[----:B------:R-:W-:Y:S02]  /*3e60*/  PLOP3.LUT P3, PT, P0, PT, PT, 0x80, 0x0 ;  /* 0x000000000000781c */ /* 0x000fe4000076f070 */
[----:B------:R-:W-:Y:S01]  /*3e70*/  ISETP.LE.AND P2, PT, R28, UR5, PT ;  /* 0x000000051c007c0c */ /* 0x000fe2000bf43270 */
[----:B------:R-:W2:Y:S01]  /*3e80*/  LDS R13, [R14] ;  /* 0x000000000e0d7984 */ /* 0x000ea20000000800 */
[----:B0-----:R-:W-:Y:S04]  /*3e90*/  IADD3 R34, P1, R32, UR8, RZ ;  /* 0x0000000820227c10 */ /* 0x001fe8000ff3e0ff */
[----:B------:R-:W-:Y:S01]  /*3ea0*/  IADD3.X R35, R33, UR9, RZ, P1, !PT ;  /* 0x0000000921237c10 */ /* 0x000fe20008ffe4ff */
        /* <DEDUP_REMOVED lines=66> */
.L_x_518:
[----:B------:R-:W-:Y:S02]  /*42d0*/  ULDC UR4, c[0x0][0x314] ;  /* 0x0000c50000047ab9 */ /* 0x000fe40000000800 */
[----:B------:R-:W-:-:S04]  /*42e0*/  UIADD3 UR4, -UR5, UR4, URZ ;  /* 0x0000000405047290 */ /* 0x000fc8000fffe13f */
[----:B------:R-:W-:-:S06]  /*42f0*/  UISETP.GT.AND UP0, UPT, UR4, 0x1, UPT ;  /* 0x000000010400788c */ /* 0x000fcc000bf04270 */
[----:B------:R-:W-:-:S13]  /*4300*/  PLOP3.LUT P0, PT, PT, PT, UP0, 0x80, 0x0 ;  /* 0x000000000000781c */ /* 0x000fda0003f0f008 */
[----:B------:R-:W-:Y:S05]  /*4310*/  @!P0 BRA `(.L_x_520) ;  /* 0x000002a000008947 */ /* 0x000fea0003800000 */
[----:B------:R-:W-:Y:S01]  /*4320*/  ISETP.GE.AND P0, PT, R15, UR6, PT ;  /* 0x000000060f007c0c */ /* 0x000fe2000bf06270 */
[----:B------:R-:W0:Y:S01]  /*4330*/  LDS R13, [R14] ;  /* 0x000000000e0d7984 */ /* 0x000e220000000800 */
[----:B------:R-:W-:-:S03]  /*4340*/  IADD3 R28, P1, R34, UR8, RZ ;  /* 0x00000008221c7c10 */ /* 0x000fc6000ff3e0ff */
[----:B------:R1:W2:Y:S08]  /*4350*/  LDS R43, [R14+0x24] ;  /* 0x000024000e2b7984 */ /* 0x0002b00000000800 */
[----:B------:R-:W0:Y:S04]  /*4360*/  @!P0 LDG.E.128 R20, [R34.64+-0x100] ;  /* 0xffff000e22148981 */ /* 0x000e28000c1e1d00 */
[----:B------:R3:W4:Y:S04]  /*4370*/  @!P0 LDG.E.128 R16, [R34.64+-0x200] ;  /* 0xfffe000e22108981 */ /* 0x000728000c1e1d00 */
[----:B------:R3:W5:Y:S01]  /*4380*/  @!P0 LDG.E.128 R24, [R34.64] ;  /* 0x0000000e22188981 */ /* 0x000762000c1e1d00 */
[----:B------:R-:W-:Y:S01]  /*4390*/  IADD3.X R29, R35, UR9, RZ, P1, !PT ;  /* 0x00000009231d7c10 */ /* 0x000fe20008ffe4ff */
[----:B0-----:R-:W-:-:S02]  /*43a0*/  FFMA.FTZ R37, R20, R13, R8 ;  /* 0x0000000d14257223 */ /* 0x001fc40000010008 */
[-C--:B------:R-:W-:Y:S02]  /*43b0*/  FFMA.FTZ R38, R21, R13.reuse, R7 ;  /* 0x0000000d15267223 */ /* 0x080fe40000010007 */
[-C--:B---3--:R-:W-:Y:S02]  /*43c0*/  FFMA.FTZ R35, R22, R13.reuse, R6 ;  /* 0x0000000d16237223 */ /* 0x088fe40000010006 */
[-C--:B------:R-:W-:Y:S02]  /*43d0*/  FFMA.FTZ R36, R23, R13.reuse, R5 ;  /* 0x0000000d17247223 */ /* 0x080fe40000010005 */
[-C--:B----4-:R-:W-:Y:S01]  /*43e0*/  FFMA.FTZ R41, R16, R13.reuse, R12 ;  /* 0x0000000d10297223 */ /* 0x090fe2000001000c */
[----:B------:R-:W2:Y:S01]  /*43f0*/  @!P0 LDG.E.128 R20, [R28.64+-0x100] ;  /* 0xffff000e1c148981 */ /* 0x000ea2000c1e1d00 */
[-C--:B------:R-:W-:Y:S02]  /*4400*/  FFMA.FTZ R42, R17, R13.reuse, R11 ;  /* 0x0000000d112a7223 */ /* 0x080fe4000001000b */
[----:B------:R-:W-:-:S02]  /*4410*/  FFMA.FTZ R39, R18, R13, R10 ;  /* 0x0000000d12277223 */ /* 0x000fc4000001000a */
[-C--:B------:R-:W-:Y:S02]  /*4420*/  FFMA.FTZ R40, R19, R13.reuse, R9 ;  /* 0x0000000d13287223 */ /* 0x080fe40000010009 */
[-C--:B-----5:R-:W-:Y:S01]  /*4430*/  FFMA.FTZ R33, R24, R13.reuse, R4 ;  /* 0x0000000d18217223 */ /* 0x0a0fe20000010004 */
[----:B------:R-:W3:Y:S01]  /*4440*/  @!P0 LDG.E.128 R16, [R28.64+-0x200] ;  /* 0xfffe000e1c108981 */ /* 0x000ee2000c1e1d00 */
[-C--:B------:R-:W-:Y:S02]  /*4450*/  FFMA.FTZ R32, R25, R13.reuse, R3 ;  /* 0x0000000d19207223 */ /* 0x080fe40000010003 */
[-C--:B------:R-:W-:Y:S02]  /*4460*/  FFMA.FTZ R31, R26, R13.reuse, R2 ;  /* 0x0000000d1a1f7223 */ /* 0x080fe40000010002 */
[----:B------:R-:W-:Y:S02]  /*4470*/  FFMA.FTZ R0, R27, R13, R0 ;  /* 0x0000000d1b007223 */ /* 0x000fe40000010000 */
[----:B------:R-:W4:Y:S01]  /*4480*/  @!P0 LDG.E.128 R24, [R28.64] ;  /* 0x0000000e1c188981 */ /* 0x000f22000c1e1d00 */
[----:B------:R-:W-:-:S02]  /*4490*/  IADD3 R13, R14, 0x24, RZ ;  /* 0x000000240e0d7810 */ /* 0x000fc40007ffe0ff */
[----:B------:R-:W-:Y:S01]  /*44a0*/  IADD3 R34, P0, R28, UR8, RZ ;  /* 0x000000081c227c10 */ /* 0x000fe2000ff1e0ff */
[----:B------:R-:W-:Y:S01]  /*44b0*/  UIADD3 UR5, UR5, 0x1, URZ ;  /* 0x0000000105057890 */ /* 0x000fe2000fffe03f */
[----:B-1----:R-:W-:Y:S01]  /*44c0*/  IADD3 R14, R13, 0x24, RZ ;  /* 0x000000240d0e7810 */ /* 0x002fe20007ffe0ff */
[----:B------:R-:W-:Y:S02]  /*44d0*/  UPLOP3.LUT UP1, UPT, UPT, UPT, UPT, 0x40, 0x0 ;  /* 0x000000000000789c */ /* 0x000fe40003f2e870 */
[----:B------:R-:W-:Y:S01]  /*44e0*/  UIADD3 UR5, UR5, 0x1, URZ ;  /* 0x0000000105057890 */ /* 0x000fe2000fffe03f */
[-C--:B--2---:R-:W-:Y:S01]  /*44f0*/  FFMA.FTZ R6, R22, R43.reuse, R35 ;  /* 0x0000002b16067223 */ /* 0x084fe20000010023 */
[----:B------:R-:W-:Y:S01]  /*4500*/  IADD3.X R35, R29, UR9, RZ, P0, !PT ;  /* 0x000000091d237c10 */ /* 0x000fe200087fe4ff */
[-C--:B------:R-:W-:Y:S02]  /*4510*/  FFMA.FTZ R8, R20, R43.reuse, R37 ;  /* 0x0000002b14087223 */ /* 0x080fe40000010025 */
[----:B------:R-:W-:-:S02]  /*4520*/  FFMA.FTZ R7, R21, R43, R38 ;  /* 0x0000002b15077223 */ /* 0x000fc40000010026 */
[-C--:B------:R-:W-:Y:S02]  /*4530*/  FFMA.FTZ R5, R23, R43.reuse, R36 ;  /* 0x0000002b17057223 */ /* 0x080fe40000010024 */
[-C--:B---3--:R-:W-:Y:S02]  /*4540*/  FFMA.FTZ R12, R16, R43.reuse, R41 ;  /* 0x0000002b100c7223 */ /* 0x088fe40000010029 */
[-C--:B------:R-:W-:Y:S02]  /*4550*/  FFMA.FTZ R11, R17, R43.reuse, R42 ;  /* 0x0000002b110b7223 */ /* 0x080fe4000001002a */
[-C--:B------:R-:W-:Y:S02]  /*4560*/  FFMA.FTZ R10, R18, R43.reuse, R39 ;  /* 0x0000002b120a7223 */ /* 0x080fe40000010027 */
[-C--:B------:R-:W-:Y:S02]  /*4570*/  FFMA.FTZ R9, R19, R43.reuse, R40 ;  /* 0x0000002b13097223 */ /* 0x080fe40000010028 */
[----:B----4-:R-:W-:-:S02]  /*4580*/  FFMA.FTZ R4, R24, R43, R33 ;  /* 0x0000002b18047223 */ /* 0x010fc40000010021 */
[-C--:B------:R-:W-:Y:S02]  /*4590*/  FFMA.FTZ R3, R25, R43.reuse, R32 ;  /* 0x0000002b19037223 */ /* 0x080fe40000010020 */
[-C--:B------:R-:W-:Y:S02]  /*45a0*/  FFMA.FTZ R2, R26, R43.reuse, R31 ;  /* 0x0000002b1a027223 */ /* 0x080fe4000001001f */
[----:B------:R-:W-:Y:S02]  /*45b0*/  FFMA.FTZ R0, R27, R43, R0 ;  /* 0x0000002b1b007223 */ /* 0x000fe40000010000 */
.L_x_520:
[----:B------:R-:W-:Y:S02]  /*45c0*/  ULDC UR4, c[0x0][0x314] ;  /* 0x0000c50000047ab9 */ /* 0x000fe40000000800 */
[----:B------:R-:W-:-:S06]  /*45d0*/  UISETP.LT.OR UP1, UPT, UR5, UR4, UP1 ;  /* 0x000000040500728c */ /* 0x000fcc0008f21670 */
[----:B------:R-:W-:-:S13]  /*45e0*/  PLOP3.LUT P0, PT, PT, PT, UP1, 0x80, 0x0 ;  /* 0x000000000000781c */ /* 0x000fda0003f0f018 */
[----:B------:R-:W-:Y:S05]  /*45f0*/  @!P0 BRA `(.L_x_517) ;  /* 0x0000014000008947 */ /* 0x000fea0003800000 */
[----:B------:R-:W-:Y:S01]  /*4600*/  ISETP.GE.AND P0, PT, R15, UR6, PT ;  /* 0x000000060f007c0c */ /* 0x000fe2000bf06270 */
[----:B------:R-:W-:-:S12]  /*4610*/  BSSY B0, `(.L_x_521) ;  /* 0x0000005000007945 */ /* 0x000fd80003800000 */
[----:B------:R-:W-:Y:S05]  /*4620*/  @P0 BRA `(.L_x_522) ;  /* 0x0000003000000947 */ /* 0x000fea0003800000 */
[----:B------:R0:W5:Y:S04]  /*4630*/  LDG.E.128 R16, [R34.64+-0x200] ;  /* 0xfffe000e22107981 */ /* 0x000168000c1e1d00 */
[----:B------:R0:W5:Y:S04]  /*4640*/  LDG.E.128 R20, [R34.64+-0x100] ;  /* 0xffff000e22147981 */ /* 0x000168000c1e1d00 */
[----:B------:R0:W5:Y:S02]  /*4650*/  LDG.E.128 R24, [R34.64] ;  /* 0x0000000e22187981 */ /* 0x000164000c1e1d00 */
.L_x_522:
[----:B------:R-:W-:Y:S05]  /*4660*/  BSYNC B0 ;  /* 0x0000000000007941 */ /* 0x000fea0003800000 */
.L_x_521:
        /* <DEDUP_REMOVED lines=13> */
.L_x_517:
[----:B------:R-:W-:Y:S02]  /*4740*/  IADD3 R15, R15, UR11, RZ ;  /* 0x0000000b0f0f7c10 */ /* 0x000fe4000fffe0ff */
[----:B------:R-:W-:-:S02]  /*4750*/  F2FP.PACK_AB R13, R9, R10 ;  /* 0x0000000a090d723e */ /* 0x000fc400000000ff */
[----:B------:R-:W-:Y:S02]  /*4760*/  ISETP.GE.AND P0, PT, R15, UR12, PT ;  /* 0x0000000c0f007c0c */ /* 0x000fe4000bf06270 */
        /* <DEDUP_REMOVED lines=92> */
        .weak           $__internal_10_$__cuda_sm20_div_s64
        .type           $__internal_10_$__cuda_sm20_div_s64,@function
        .size           $__internal_10_$__cuda_sm20_div_s64,(.L_x_7332 - $__internal_10_$__cuda_sm20_div_s64)
$__internal_10_$__cuda_sm20_div_s64:
        /* <DEDUP_REMOVED lines=32> */
[----:B------:R-:W-:-:S03]  /*4f30*/  SEL R19, R19, R26, !P2 ;  /* 0x0000001a13137207 */ /* 0x000fc60005000000 */
[C---:B------:R-:W-:Y:S02]  /*4f40*/  IMAD R21, R29.reuse, R20, RZ ;  /* 0x000000141d157224 */ /* 0x040fe400078e02ff */
[----:B------:R-:W-:-:S04]  /*4f50*/  IMAD.HI.U32 R18, P4, R29, R18, R48 ;  /* 0x000000121d127227 */ /* 0x000fc80007880030 */
[----:B------:R-:W-:Y:S01]  /*4f60*/  IMAD.HI.U32 R20, R29, R20, RZ ;  /* 0x000000141d147227 */ /* 0x000fe200078e00ff */
[----:B------:R-:W-:-:S03]  /*4f70*/  IADD3 R21, P3, R21, R18, RZ ;  /* 0x0000001215157210 */ /* 0x000fc60007f7e0ff */
[----:B------:R-:W-:Y:S02]  /*4f80*/  IMAD.X R18, RZ, RZ, ~R17, P0 ;  /* 0x000000ffff127224 */ /* 0x000fe400000e0e11 */
[----:B------:R-:W-:-:S03]  /*4f90*/  IMAD.HI.U32 R48, R21, R19, RZ ;  /* 0x0000001315307227 */ /* 0x000fc600078e00ff */
[----:B------:R-:W-:Y:S01]  /*4fa0*/  SEL R18, R18, R17, !P2 ;  /* 0x0000001112127207 */ /* 0x000fe20005000000 */
[----:B------:R-:W-:Y:S02]  /*4fb0*/  IMAD.X R29, R20, 0x1, R29, P5 ;  /* 0x00000001141d7824 */ /* 0x000fe400028e061d */
[----:B------:R-:W-:-:S03]  /*4fc0*/  IMAD.MOV.U32 R49, RZ, RZ, RZ ;  /* 0x000000ffff317224 */ /* 0x000fc600078e00ff */
[----:B------:R-:W-:Y:S01]  /*4fd0*/  IADD3.X R29, RZ, RZ, R29, P3, P4 ;  /* 0x000000ffff1d7210 */ /* 0x000fe20001fe841d */
        /* <DEDUP_REMOVED lines=20> */
[----:B------:R-:W-:Y:S02]  /*5120*/  ISETP.GE.U32.AND P0, PT, R20, R38, PT ;  /* 0x000000261400720c */ /* 0x000fe40003f06070 */
[----:B------:R-:W-:Y:S02]  /*5130*/  SEL R19, R19, R18, P3 ;  /* 0x0000001213137207 */ /* 0x000fe40001800000 */
[----:B------:R-:W-:Y:S02]  /*5140*/  SEL R21, R21, R26, P3 ;  /* 0x0000001a15157207 */ /* 0x000fe40001800000 */
[----:B------:R-:W-:-:S02]  /*5150*/  IADD3 R29, P2, R28, 0x1, RZ ;  /* 0x000000011c1d7810 */ /* 0x000fc40007f5e0ff */
[----:B------:R-:W-:Y:S02]  /*5160*/  ISETP.GE.U32.AND.EX P0, PT, R19, R39, PT, P0 ;  /* 0x000000271300720c */ /* 0x000fe40003f06100 */
[-C--:B------:R-:W-:Y:S02]  /*5170*/  IADD3.X R18, RZ, R21.reuse, RZ, P2, !PT ;  /* 0x00000015ff127210 */ /* 0x080fe400017fe4ff */
[----:B------:R-:W-:Y:S02]  /*5180*/  SEL R29, R29, R28, P0 ;  /* 0x0000001c1d1d7207 */ /* 0x000fe40000000000 */
[----:B------:R-:W-:Y:S02]  /*5190*/  SEL R21, R18, R21, P0 ;  /* 0x0000001512157207 */ /* 0x000fe40000000000 */
[----:B------:R-:W-:Y:S02]  /*51a0*/  IADD3 R18, P2, RZ, -R29, RZ ;  /* 0x8000001dff127210 */ /* 0x000fe40007f5e0ff */
[----:B------:R-:W-:-:S02]  /*51b0*/  LOP3.LUT R19, R23, R17, RZ, 0x3c, !PT ;  /* 0x0000001117137212 */ /* 0x000fc400078e3cff */
[----:B------:R-:W-:Y:S01]  /*51c0*/  ISETP.NE.U32.AND P0, PT, R24, RZ, PT ;  /* 0x000000ff1800720c */ /* 0x000fe20003f05070 */
[----:B------:R-:W-:Y:S01]  /*51d0*/  IMAD.X R20, RZ, RZ, ~R21, P2 ;  /* 0x000000ffff147224 */ /* 0x000fe200010e0e15 */
[----:B------:R-:W-:Y:S02]  /*51e0*/  ISETP.GE.AND P3, PT, R19, RZ, PT ;  /* 0x000000ff1300720c */ /* 0x000fe40003f66270 */
[----:B------:R-:W-:Y:S02]  /*51f0*/  ISETP.NE.AND.EX P0, PT, R23, RZ, PT, P0 ;  /* 0x000000ff1700720c */ /* 0x000fe40003f05300 */
[----:B------:R-:W-:Y:S01]  /*5200*/  SEL R20, R20, R21, !P3 ;  /* 0x0000001514147207 */ /* 0x000fe20005800000 */
[----:B------:R-:W-:Y:S01]  /*5210*/  IMAD.MOV.U32 R21, RZ, RZ, 0x0 ;  /* 0x00000000ff157424 */ /* 0x000fe200078e00ff */
[----:B------:R-:W-:Y:S02]  /*5220*/  SEL R18, R18, R29, !P3 ;  /* 0x0000001d12127207 */ /* 0x000fe40005800000 */
[----:B------:R-:W-:Y:S01]  /*5230*/  SEL R19, R20, 0xffffffff, P0 ;  /* 0xffffffff14137807 */ /* 0x000fe20000000000 */
[----:B------:R-:W-:Y:S01]  /*5240*/  IMAD.MOV.U32 R20, RZ, RZ, R22 ;  /* 0x000000ffff147224 */ /* 0x000fe200078e0016 */
[----:B------:R-:W-:-:S03]  /*5250*/  SEL R18, R18, 0xffffffff, P0 ;  /* 0xffffffff12127807 */ /* 0x000fc60000000000 */
[----:B------:R-:W-:Y:S05]  /*5260*/  RET.REL.NODEC R20 `(_ZN5flash32flash_fwd_splitkv_combine_kernelI23Flash_fwd_kernel_traitsILi192ELi64ELi64ELi4ELb0ELb0EN7cutlass6half_tE19Flash_kernel_traitsILi192ELi64ELi64ELi4ES3_EELi8ELi4ELb1EEEvNS_16Flash_fwd_paramsE) ;  /* 0xffffad9014007950 */ /* 0x000fea0003c3ffff */
.L_x_523:
        /* <DEDUP_REMOVED lines=9> */
.L_x_7332:


//--------------------- .text._ZN5flash32flash_fwd_splitkv_combine_kernelI23Flash_fwd_kernel_traitsILi192ELi64ELi64ELi4ELb0ELb0EN7cutlass6half_tE19Flash_kernel_traitsILi192ELi64ELi64ELi4ES3_EELi8ELi3ELb1EEEvNS_16Flash_fwd_paramsE --------------------------
	.section	.text._ZN5flash32flash_fwd_splitkv_combine_kernelI23Flash_fwd_kernel_traitsILi192ELi64ELi64ELi4ELb0ELb0EN7cutlass6half_tE19Flash_kernel_traitsILi192ELi64ELi64ELi4ES3_EELi8ELi3ELb1EEEvNS_16Flash_fwd_paramsE,"ax",@progbits
	.sectioninfo	@"SHI_REGISTERS=52"
	.align	128
        .global         _ZN5flash32flash_fwd_splitkv_combine_kernelI23Flash_fwd_kernel_traitsILi192ELi64ELi64ELi4ELb0ELb0EN7cutlass6half_tE19Flash_kernel_traitsILi192ELi64ELi64ELi4ES3_EELi8ELi3ELb1EEEvNS_16Flash_fwd_paramsE
        .type           _ZN5flash32flash_fwd_splitkv_combine_kernelI23Flash_fwd_kernel_traitsILi192ELi64ELi64ELi4ELb0ELb0EN7cutlass6half_tE19Flash_kernel_traitsILi192ELi64ELi64ELi4ES3_EELi8ELi3ELb1EEEvNS_16Flash_fwd_paramsE,@function
        .size           _ZN5flash32flash_fwd_splitkv_combine_kernelI23Flash_fwd_kernel_traitsILi192ELi64ELi64ELi4ELb0ELb0EN7cutlass6half_tE19Flash_kernel_traitsILi192ELi64ELi64ELi4ES3_EELi8ELi3ELb1EEEvNS_16Flash_fwd_paramsE,(.L_x_7333 - _ZN5flash32flash_fwd_splitkv_combine_kernelI23Flash_fwd_kernel_traitsILi192ELi64ELi64ELi4ELb0ELb0EN7cutlass6half_tE19Flash_kernel_traitsILi192ELi64ELi64ELi4ES3_EELi8ELi3ELb1EEEvNS_16Flash_fwd_paramsE)
        .other          _ZN5flash32flash_fwd_splitkv_combine_kernelI23Flash_fwd_kernel_traitsILi192ELi64ELi64ELi4ELb0ELb0EN7cutlass6half_tE19Flash_kernel_traitsILi192ELi64ELi64ELi4ES3_EELi8ELi3ELb1EEEvNS_16Flash_fwd_paramsE,@"STO_CUDA_ENTRY STV_DEFAULT"
_ZN5flash32flash_fwd_splitkv_combine_kernelI23Flash_fwd_kernel_traitsILi192ELi64ELi64ELi4ELb0ELb0EN7cutlass6half_tE19Flash_kernel_traitsILi192ELi64ELi64ELi4ES3_EELi8ELi3ELb1EEEvNS_16Flash_fwd_paramsE:
.text._ZN5flash32flash_fwd_splitkv_combine_kernelI23Flash_fwd_kernel_traitsILi192ELi64ELi64ELi4ELb0ELb0EN7cutlass6half_tE19Flash_kernel_traitsILi192ELi64ELi64ELi4ES3_EELi8ELi3ELb1EEEvNS_16Flash_fwd_paramsE:
        /* <DEDUP_REMOVED lines=23> */
[----:B------:R-:W-:Y:S05]  /*0170*/  CALL.REL.NOINC `($__internal_11_$__cuda_sm20_div_s64) ;  /* 0x00004b3000007944 */ /* 0x000fea0003c00000 */
[----:B------:R-:W-:Y:S05]  /*0180*/  BRA `(.L_x_525) ;  /* 0x0000018000007947 */ /* 0x000fea0003800000 */
.L_x_524:
        /* <DEDUP_REMOVED lines=24> */
.L_x_525:
        /* <DEDUP_REMOVED lines=11> */
[----:B------:R-:W-:Y:S05]  /*03c0*/  CALL.REL.NOINC `($__internal_11_$__cuda_sm20_div_s64) ;  /* 0x000048e000007944 */ /* 0x000fea0003c00000 */
[----:B------:R-:W-:Y:S02]  /*03d0*/  MOV R6, R18 ;  /* 0x0000001200067202 */ /* 0x000fe40000000f00 */
[----:B------:R-:W-:Y:S01]  /*03e0*/  MOV R7, R19 ;  /* 0x0000001300077202 */ /* 0x000fe20000000f00 */
[----:B------:R-:W-:Y:S05]  /*03f0*/  BRA `(.L_x_528) ;  /* 0x0000013000007947 */ /* 0x000fea0003800000 */
.L_x_527:
        /* <DEDUP_REMOVED lines=19> */
.L_x_528:
[----:B------:R-:W-:Y:S05]  /*0530*/  BSYNC B0 ;  /* 0x0000000000007941 */ /* 0x000fea0003800000 */
.L_x_526:
        /* <DEDUP_REMOVED lines=41> */
[----:B------:R-:W-:Y:S05]  /*07d0*/  CALL.REL.NOINC `($__internal_11_$__cuda_sm20_div_s64) ;  /* 0x000044d000007944 */ /* 0x000fea0003c00000 */
[----:B------:R-:W-:Y:S05]  /*07e0*/  BRA `(.L_x_531) ;  /* 0x0000013000007947 */ /* 0x000fea0003800000 */
.L_x_530:
        /* <DEDUP_REMOVED lines=19> */
.L_x_531:
[----:B------:R-:W-:Y:S05]  /*0920*/  BSYNC B0 ;  /* 0x0000000000007941 */ /* 0x000fea0003800000 */
.L_x_529:
        /* <DEDUP_REMOVED lines=73> */
[----:B------:R-:W-:Y:S02]  /*0dc0*/  MOV R32, R18 ;  /* 0x0000001200207202 */ /* 0x000fe40000000f00 */
[----:B------:R-:W-:Y:S01]  /*0dd0*/  MOV R33, R19 ;  /* 0x0000001300217202 */ /* 0x000fe20000000f00 */
[----:B------:R-:W-:Y:S05]  /*0de0*/  BRA `(.L_x_534) ;  /* 0x0000013000007947 */ /* 0x000fea0003800000 */
.L_x_533:
        /* <DEDUP_REMOVED lines=19> */
.L_x_534:
[----:B------:R-:W-:Y:S05]  /*0f20*/  BSYNC B0 ;  /* 0x0000000000007941 */ /* 0x000fea0003800000 */
.L_x_532:
        /* <DEDUP_REMOVED lines=42> */
.L_x_536:
        /* <DEDUP_REMOVED lines=19> */
.L_x_537:
[----:B------:R-:W-:Y:S05]  /*1300*/  BSYNC B0 ;  /* 0x0000000000007941 */ /* 0x000fea0003800000 */
.L_x_535:
        /* <DEDUP_REMOVED lines=28> */
[----:B------:R-:W-:Y:S02]  /*14d0*/  ISETP.GE.U32.AND P2, PT, R7, R8, PT ;  /* 0x000000080700720c */ /* 0x000fe40003f46070 */
[----:B0-----:R-:W0:Y:S11]  /*14e0*/  MUFU.RCP R8, R17 ;  /* 0x0000001100087308 */ /* 0x001e360000001000 */
[----:B------:R-:W-:-:S05]  /*14f0*/  @P2 IADD3 R9, R9, 0x1, RZ ;  /* 0x0000000109092810 */ /* 0x000fca0007ffe0ff */
[----:B------:R-:W-:Y:S01]  /*1500*/  @!P1 IMAD.MOV R9, RZ, RZ, -R9 ;  /* 0x000000ffff099224 */ /* 0x000fe200078e0a09 */
[----:B------:R-:W-:Y:S02]  /*1510*/  @!P0 LOP3.LUT R9, RZ, c[0x0][0x214], RZ, 0x33, !PT ;  /* 0x00008500ff098a12 */ /* 0x000fe400078e33ff */
[----:B0-----:R-:W-:-:S03]  /*1520*/  IADD3 R8, R8, 0xffffffe, RZ ;  /* 0x0ffffffe08087810 */ /* 0x001fc60007ffe0ff */
[----:B------:R-:W-:Y:S02]  /*1530*/  IMAD R3, R6, R9, RZ ;  /* 0x0000000906037224 */ /* 0x000fe400078e02ff */
[----:B------:R-:W0:Y:S03]  /*1540*/  F2I.FTZ.U32.TRUNC.NTZ R9, R8 ;  /* 0x0000000800097305 */ /* 0x000e26000021f000 */
[-C--:B------:R-:W-:Y:S02]  /*1550*/  IABS R7, R3.reuse ;  /* 0x0000000300077213 */ /* 0x080fe40000000000 */
[----:B------:R-:W-:-:S03]  /*1560*/  IABS R22, R3 ;  /* 0x0000000300167213 */ /* 0x000fc60000000000 */
[----:B------:R-:W1:Y:S02]  /*1570*/  I2F.RP R6, R7 ;  /* 0x0000000700067306 */ /* 0x000e640000209400 */
[----:B------:R-:W-:Y:S02]  /*1580*/  IMAD.MOV R22, RZ, RZ, -R22 ;  /* 0x000000ffff167224 */ /* 0x000fe400078e0a16 */
[--C-:B0-----:R-:W-:Y:S02]  /*1590*/  IMAD.MOV R24, RZ, RZ, -R9.reuse ;  /* 0x000000ffff187224 */ /* 0x101fe400078e0a09 */
[----:B------:R-:W-:Y:S02]  /*15a0*/  IMAD.MOV.U32 R8, RZ, RZ, RZ ;  /* 0x000000ffff087224 */ /* 0x000fe400078e00ff */
[----:B------:R-:W-:Y:S01]  /*15b0*/  IMAD R24, R24, R5, RZ ;  /* 0x0000000518187224 */ /* 0x000fe200078e02ff */
[----:B-1----:R-:W0:Y:S03]  /*15c0*/  MUFU.RCP R6, R6 ;  /* 0x0000000600067308 */ /* 0x002e260000001000 */
[----:B------:R-:W-:Y:S01]  /*15d0*/  IMAD.HI.U32 R24, R9, R24, R8 ;  /* 0x0000001809187227 */ /* 0x000fe200078e0008 */
[----:B------:R-:W-:-:S02]  /*15e0*/  IABS R9, R0 ;  /* 0x0000000000097213 */ /* 0x000fc40000000000 */
[----:B------:R-:W-:-:S03]  /*15f0*/  LOP3.LUT R0, R0, c[0x0][0x1c0], RZ, 0x3c, !PT ;  /* 0x0000700000007a12 */ /* 0x000fc600078e3cff */
[----:B------:R-:W-:Y:S01]  /*1600*/  IMAD.HI.U32 R8, R24, R9, RZ ;  /* 0x0000000918087227 */ /* 0x000fe200078e00ff */
[----:B0-----:R-:W-:-:S03]  /*1610*/  IADD3 R20, R6, 0xffffffe, RZ ;  /* 0x0ffffffe06147810 */ /* 0x001fc60007ffe0ff */
[----:B------:R-:W-:Y:S01]  /*1620*/  IMAD.IADD R6, R4, 0x1, R7 ;  /* 0x0000000104067824 */ /* 0x000fe200078e0207 */
[----:B------:R-:W-:Y:S01]  /*1630*/  IABS R4, c[0x0][0x1c0] ;  /* 0x0000700000047a13 */ /* 0x000fe20000000000 */
[----:B------:R-:W0:Y:S03]  /*1640*/  F2I.FTZ.U32.TRUNC.NTZ R21, R20 ;  /* 0x0000001400157305 */ /* 0x000e26000021f000 */
[----:B------:R-:W-:Y:S01]  /*1650*/  IABS R17, R6 ;  /* 0x0000000600117213 */ /* 0x000fe20000000000 */
[----:B------:R-:W-:Y:S02]  /*1660*/  IMAD.MOV R4, RZ, RZ, -R4 ;  /* 0x000000ffff047224 */ /* 0x000fe400078e0a04 */
[----:B0-----:R-:W-:Y:S02]  /*1670*/  IMAD.MOV R16, RZ, RZ, -R21 ;  /* 0x000000ffff107224 */ /* 0x001fe400078e0a15 */
[----:B------:R-:W-:-:S02]  /*1680*/  IMAD.MOV.U32 R20, RZ, RZ, RZ ;  /* 0x000000ffff147224 */ /* 0x000fc400078e00ff */
[----:B------:R-:W-:-:S04]  /*1690*/  IMAD R16, R16, R7, RZ ;  /* 0x0000000710107224 */ /* 0x000fc800078e02ff */
[----:B------:R-:W-:-:S04]  /*16a0*/  IMAD.HI.U32 R16, R21, R16, R20 ;  /* 0x0000001015107227 */ /* 0x000fc800078e0014 */
[----:B------:R-:W-:Y:S02]  /*16b0*/  IMAD R20, R8, R4, R9 ;  /* 0x0000000408147224 */ /* 0x000fe400078e0209 */
[----:B------:R-:W-:-:S03]  /*16c0*/  IMAD.HI.U32 R16, R16, R17, RZ ;  /* 0x0000001110107227 */ /* 0x000fc600078e00ff */
[----:B------:R-:W-:Y:S01]  /*16d0*/  ISETP.GT.U32.AND P3, PT, R5, R20, PT ;  /* 0x000000140500720c */ /* 0x000fe20003f64070 */
[----:B------:R-:W-:Y:S02]  /*16e0*/  IMAD R22, R16, R22, R17 ;  /* 0x0000001610167224 */ /* 0x000fe400078e0211 */
[----:B------:R-:W-:-:S03]  /*16f0*/  IMAD.HI.U32 R9, R24, R17, RZ ;  /* 0x0000001118097227 */ /* 0x000fc600078e00ff */
[----:B------:R-:W-:Y:S01]  /*1700*/  ISETP.GT.U32.AND P0, PT, R7, R22, PT ;  /* 0x000000160700720c */ /* 0x000fe20003f04070 */
[----:B------:R-:W-:Y:S01]  /*1710*/  IMAD R24, R9, R4, R17 ;  /* 0x0000000409187224 */ /* 0x000fe200078e0211 */
[C---:B------:R-:W-:Y:S02]  /*1720*/  LOP3.LUT R4, R6.reuse, R7, RZ, 0x3c, !PT ;  /* 0x0000000706047212 */ /* 0x040fe400078e3cff */
[----:B------:R-:W-:Y:S02]  /*1730*/  LOP3.LUT R6, R6, c[0x0][0x1c0], RZ, 0x3c, !PT ;  /* 0x0000700006067a12 */ /* 0x000fe400078e3cff */
[----:B------:R-:W-:Y:S01]  /*1740*/  ISETP.GT.U32.AND P1, PT, R5, R24, PT ;  /* 0x000000180500720c */ /* 0x000fe20003f24070 */
[----:B------:R-:W-:Y:S01]  /*1750*/  @!P3 IMAD.IADD R20, R20, 0x1, -R5 ;  /* 0x000000011414b824 */ /* 0x000fe200078e0a05 */
[----:B------:R-:W-:Y:S02]  /*1760*/  ISETP.GE.AND P4, PT, R4, RZ, PT ;  /* 0x000000ff0400720c */ /* 0x000fe40003f86270 */
[----:B------:R-:W0:Y:S01]  /*1770*/  S2R R4, SR_TID.X ;  /* 0x0000000000047919 */ /* 0x000e220000002100 */
[----:B------:R-:W-:-:S02]  /*1780*/  @!P3 IADD3 R8, R8, 0x1, RZ ;  /* 0x000000010808b810 */ /* 0x000fc40007ffe0ff */
[----:B------:R-:W-:Y:S01]  /*1790*/  @!P0 IMAD.IADD R22, R22, 0x1, -R7 ;  /* 0x0000000116168824 */ /* 0x000fe200078e0a07 */
[----:B------:R-:W-:Y:S02]  /*17a0*/  ISETP.GE.U32.AND P6, PT, R20, R5, PT ;  /* 0x000000051400720c */ /* 0x000fe40003fc6070 */
[----:B------:R-:W-:Y:S02]  /*17b0*/  @!P0 IADD3 R16, R16, 0x1, RZ ;  /* 0x0000000110108810 */ /* 0x000fe40007ffe0ff */
[----:B------:R-:W-:Y:S01]  /*17c0*/  ISETP.GE.U32.AND P2, PT, R22, R7, PT ;  /* 0x000000071600720c */ /* 0x000fe20003f46070 */
[----:B------:R-:W-:Y:S01]  /*17d0*/  @!P1 IMAD.IADD R24, R24, 0x1, -R5 ;  /* 0x0000000118189824 */ /* 0x000fe200078e0a05 */
[----:B------:R-:W-:Y:S02]  /*17e0*/  ISETP.GE.AND P0, PT, R0, RZ, PT ;  /* 0x000000ff0000720c */ /* 0x000fe40003f06270 */
[----:B------:R-:W-:Y:S02]  /*17f0*/  ISETP.GT.AND P3, PT, R2, RZ, PT ;  /* 0x000000ff0200720c */ /* 0x000fe40003f64270 */
[----:B------:R-:W-:Y:S01]  /*1800*/  ISETP.GE.U32.AND P5, PT, R24, R5, PT ;  /* 0x000000051800720c */ /* 0x000fe20003fa6070 */
[----:B------:R-:W-:Y:S01]  /*1810*/  IMAD.MOV.U32 R5, RZ, RZ, c[0x0][0x214] ;  /* 0x00008500ff057624 */ /* 0x000fe200078e00ff */
[----:B------:R-:W-:-:S02]  /*1820*/  @!P1 IADD3 R9, R9, 0x1, RZ ;  /* 0x0000000109099810 */ /* 0x000fc40007ffe0ff */
[----:B------:R-:W-:Y:S02]  /*1830*/  @P6 IADD3 R8, R8, 0x1, RZ ;  /* 0x0000000108086810 */ /* 0x000fe40007ffe0ff */
[----:B------:R-:W-:Y:S02]  /*1840*/  ISETP.NE.AND P6, PT, R3, RZ, PT ;  /* 0x000000ff0300720c */ /* 0x000fe40003fc5270 */
[----:B------:R-:W-:Y:S01]  /*1850*/  @P2 IADD3 R16, R16, 0x1, RZ ;  /* 0x0000000110102810 */ /* 0x000fe20007ffe0ff */
[----:B------:R-:W-:Y:S01]  /*1860*/  @!P0 IMAD.MOV R8, RZ, RZ, -R8 ;  /* 0x000000ffff088224 */ /* 0x000fe200078e0a08 */
[----:B------:R-:W-:Y:S02]  /*1870*/  ISETP.GE.AND P2, PT, R6, RZ, PT ;  /* 0x000000ff0600720c */ /* 0x000fe40003f46270 */
[----:B------:R-:W-:Y:S01]  /*1880*/  LOP3.LUT R6, RZ, c[0x0][0x1c0], RZ, 0x33, !PT ;  /* 0x00007000ff067a12 */ /* 0x000fe200078e33ff */
[----:B------:R-:W-:Y:S01]  /*1890*/  @!P4 IMAD.MOV R16, RZ, RZ, -R16 ;  /* 0x000000ffff10c224 */ /* 0x000fe200078e0a10 */
[----:B------:R-:W-:-:S02]  /*18a0*/  ISETP.NE.AND P4, PT, RZ, c[0x0][0x1c0], PT ;  /* 0x00007000ff007a0c */ /* 0x000fc40003f85270 */
[----:B------:R-:W-:Y:S02]  /*18b0*/  ISETP.NE.AND P1, PT, RZ, UR4, PT ;  /* 0x00000004ff007c0c */ /* 0x000fe4000bf25270 */
[----:B0-----:R-:W-:Y:S02]  /*18c0*/  SHF.R.S32.HI R21, RZ, 0x1f, R4 ;  /* 0x0000001fff157819 */ /* 0x001fe40000011404 */
[----:B------:R-:W-:Y:S02]  /*18d0*/  SHF.R.S32.HI R17, RZ, 0x1f, R2 ;  /* 0x0000001fff117819 */ /* 0x000fe40000011402 */
[----:B------:R-:W-:Y:S02]  /*18e0*/  SEL R5, R5, 0x1, !P1 ;  /* 0x0000000105057807 */ /* 0x000fe40004800000 */
[----:B------:R-:W-:Y:S02]  /*18f0*/  SEL R0, R6, R8, !P4 ;  /* 0x0000000806007207 */ /* 0x000fe40006000000 */
[----:B------:R-:W-:-:S02]  /*1900*/  @!P6 LOP3.LUT R16, RZ, R7, RZ, 0x33, !PT ;  /* 0x00000007ff10e212 */ /* 0x000fc400078e33ff */
[----:B------:R-:W-:Y:S01]  /*1910*/  LEA.HI R8, R21, R4, RZ, 0x3 ;  /* 0x0000000415087211 */ /* 0x000fe200078f18ff */
[----:B------:R-:W-:Y:S01]  /*1920*/  IMAD R7, R0, R5, RZ ;  /* 0x0000000500077224 */ /* 0x000fe200078e02ff */
[----:B------:R-:W-:Y:S01]  /*1930*/  LEA.HI.SX32 R20, R2, 0x1, 0x1 ;  /* 0x0000000102147811 */ /* 0x000fe200078f0aff */
[----:B------:R-:W-:Y:S01]  /*1940*/  @!P3 IMAD.MOV R20, RZ, RZ, R17 ;  /* 0x000000ffff14b224 */ /* 0x000fe200078e0211 */
        /* <DEDUP_REMOVED lines=9> */
[----:B------:R-:W-:Y:S02]  /*19e0*/  SEL R6, R6, R9, !P4 ;  /* 0x0000000906067207 */ /* 0x000fe40006000000 */
[----:B------:R-:W-:Y:S01]  /*19f0*/  SEL R8, R19, R17, P2 ;  /* 0x0000001113087207 */ /* 0x000fe20001000000 */
[----:B------:R-:W-:Y:S01]  /*1a00*/  IMAD.MOV.U32 R17, RZ, RZ, -0x800000 ;  /* 0xff800000ff117424 */ /* 0x000fe200078e00ff */
        /* <DEDUP_REMOVED lines=20> */
.L_x_539:
[----:B------:R-:W-:Y:S05]  /*1b50*/  BSYNC B0 ;  /* 0x0000000000007941 */ /* 0x000fea0003800000 */
.L_x_538:
[C---:B------:R-:W-:Y:S01]  /*1b60*/  ISETP.GT.AND P0, PT, R4.reuse, 0x3f, PT ;  /* 0x0000003f0400780c */ /* 0x040fe20003f04270 */
[----:B------:R-:W-:Y:S01]  /*1b70*/  IMAD.MOV.U32 R29, RZ, RZ, -0x800000 ;  /* 0xff800000ff1d7424 */ /* 0x000fe200078e00ff */
[----:B------:R-:W-:Y:S01]  /*1b80*/  LOP3.LUT P2, RZ, R4, 0x7, RZ, 0xc0, !PT ;  /* 0x0000000704ff7812 */ /* 0x000fe2000784c0ff */
[----:B0-----:R-:W-:Y:S01]  /*1b90*/  IMAD R23, R21, 0x9, R0 ;  /* 0x0000000915177824 */ /* 0x001fe200078e0200 */
[----:B------:R-:W-:Y:S01]  /*1ba0*/  ISETP.GT.AND P3, PT, R3, RZ, PT ;  /* 0x000000ff0300720c */ /* 0x000fe20003f64270 */
[----:B------:R-:W-:Y:S01]  /*1bb0*/  IMAD R5, R6, R5, RZ ;  /* 0x0000000506057224 */ /* 0x000fe200078e02ff */
[----:B------:R-:W-:Y:S01]  /*1bc0*/  ISETP.GT.OR P2, PT, R4, 0x3f, P2 ;  /* 0x0000003f0400780c */ /* 0x000fe20001744670 */
[----:B------:R-:W-:Y:S01]  /*1bd0*/  BSSY B1, `(.L_x_540) ;  /* 0x00001e2000017945 */ /* 0x000fe20003800000 */
[----:B------:R-:W-:-:S05]  /*1be0*/  IMAD.MOV.U32 R28, RZ, RZ, 0x7f800000 ;  /* 0x7f800000ff1c7424 */ /* 0x000fca00078e00ff */
[----:B------:R-:W-:-:S05]  /*1bf0*/  @!P0 IMAD R18, R0, 0x9, R21 ;  /* 0x0000000900128824 */ /* 0x000fca00078e0215 */
[----:B-----5:R-:W-:Y:S04]  /*1c00*/  @!P0 STS [R18.X4], R17 ;  /* 0x0000001112008388 */ /* 0x020fe80000004800 */
[----:B------:R-:W-:Y:S06]  /*1c10*/  BAR.SYNC.DEFER_BLOCKING 0x0 ;  /* 0x0000000000007b1d */ /* 0x000fec0000010000 */
[----:B------:R-:W0:Y:S04]  /*1c20*/  @!P0 LDS R29, [R23.X4] ;  /* 0x00000000171d8984 */ /* 0x000e280000004800 */
[----:B0-----:R-:W0:Y:S02]  /*1c30*/  SHFL.BFLY PT, R20, R29, 0x4, 0x1f ;  /* 0x0c801f001d147f89 */ /* 0x001e2400000e0000 */
[----:B0-----:R-:W-:-:S05]  /*1c40*/  FMNMX.FTZ R20, R20, R29, !PT ;  /* 0x0000001d14147209 */ /* 0x001fca0007810000 */
[----:B------:R-:W0:Y:S02]  /*1c50*/  SHFL.BFLY PT, R19, R20, 0x2, 0x1f ;  /* 0x0c401f0014137f89 */ /* 0x000e2400000e0000 */
[----:B0-----:R-:W-:-:S05]  /*1c60*/  FMNMX.FTZ R19, R20, R19, !PT ;  /* 0x0000001314137209 */ /* 0x001fca0007810000 */
[----:B------:R-:W0:Y:S02]  /*1c70*/  SHFL.BFLY PT, R16, R19, 0x1, 0x1f ;  /* 0x0c201f0013107f89 */ /* 0x000e2400000e0000 */
[----:B0-----:R-:W-:Y:S02]  /*1c80*/  FMNMX.FTZ R16, R19, R16, !PT ;  /* 0x0000001013107209 */ /* 0x001fe40007810000 */
[----:B------:R-:W-:Y:S02]  /*1c90*/  SHF.R.S32.HI R19, RZ, 0x1f, R3 ;  /* 0x0000001fff137819 */ /* 0x000fe40000011403 */
[----:B------:R-:W-:-:S04]  /*1ca0*/  FSETP.NEU.FTZ.AND P0, PT, R16, -INF , PT ;  /* 0xff8000001000780b */ /* 0x000fc80003f1d000 */
[----:B------:R-:W-:-:S05]  /*1cb0*/  FSEL R16, R16, RZ, P0 ;  /* 0x000000ff10107208 */ /* 0x000fca0000000000 */
[----:B------:R-:W-:-:S04]  /*1cc0*/  FADD.FTZ R18, -R16, R29 ;  /* 0x0000001d10127221 */ /* 0x000fc80000010100 */
[----:B------:R-:W-:-:S06]  /*1cd0*/  FMUL.FTZ R18, R18, 1.4426950216293334961 ;  /* 0x3fb8aa3b12127820 */ /* 0x000fcc0000410000 */
[----:B------:R-:W0:Y:S02]  /*1ce0*/  MUFU.EX2 R18, R18 ;  /* 0x0000001200127308 */ /* 0x000e240000000800 */
[----:B0-----:R-:W0:Y:S02]  /*1cf0*/  SHFL.BFLY PT, R21, R18, 0x4, 0x1f ;  /* 0x0c801f0012157f89 */ /* 0x001e2400000e0000 */
[----:B0-----:R-:W-:Y:S01]  /*1d00*/  FADD.FTZ R21, R18, R21 ;  /* 0x0000001512157221 */ /* 0x001fe20000010000 */
[----:B------:R-:W-:Y:S02]  /*1d10*/  LEA.HI.SX32 R18, R3, 0x1, 0x1 ;  /* 0x0000000103127811 */ /* 0x000fe400078f0aff */
[----:B------:R-:W-:Y:S02]  /*1d20*/  @!P3 IADD3 R18, R19, RZ, RZ ;  /* 0x000000ff1312b210 */ /* 0x000fe40007ffe0ff */
[----:B------:R-:W0:Y:S03]  /*1d30*/  SHFL.BFLY PT, R20, R21, 0x2, 0x1f ;  /* 0x0c401f0015147f89 */ /* 0x000e2600000e0000 */
[----:B------:R-:W-:-:S02]  /*1d40*/  IMAD R6, R5, R18, RZ ;  /* 0x0000001205067224 */ /* 0x000fc400078e02ff */
[----:B0-----:R-:W-:-:S05]  /*1d50*/  FADD.FTZ R20, R21, R20 ;  /* 0x0000001415147221 */ /* 0x001fca0000010000 */
[----:B------:R-:W0:Y:S02]  /*1d60*/  SHFL.BFLY PT, R17, R20, 0x1, 0x1f ;  /* 0x0c201f0014117f89 */ /* 0x000e2400000e0000 */
[----:B0-----:R-:W-:-:S05]  /*1d70*/  FADD.FTZ R17, R20, R17 ;  /* 0x0000001114117221 */ /* 0x001fca0000010000 */
[----:B------:R-:W-:-:S13]  /*1d80*/  FSETP.NE.FTZ.AND P0, PT, R17, RZ, PT ;  /* 0x000000ff1100720b */ /* 0x000fda0003f15000 */
        /* <DEDUP_REMOVED lines=39> */
[----:B------:R-:W-:Y:S05]  /*2000*/  CALL.REL.NOINC `($__internal_11_$__cuda_sm20_div_s64) ;  /* 0x00002ca000007944 */ /* 0x000fea0003c00000 */
        /* <DEDUP_REMOVED lines=9> */
.L_x_544:
        /* <DEDUP_REMOVED lines=22> */
.L_x_545:
[----:B------:R-:W-:Y:S05]  /*2200*/  BSYNC B0 ;  /* 0x0000000000007941 */ /* 0x000fea0003800000 */
.L_x_543:
        /* <DEDUP_REMOVED lines=8> */
[----:B------:R-:W-:Y:S05]  /*2290*/  CALL.REL.NOINC `($__internal_11_$__cuda_sm20_div_s64) ;  /* 0x00002a1000007944 */ /* 0x000fea0003c00000 */
        /* <DEDUP_REMOVED lines=10> */
.L_x_547:
        /* <DEDUP_REMOVED lines=22> */
.L_x_548:
[----:B------:R-:W-:Y:S05]  /*24a0*/  BSYNC B0 ;  /* 0x0000000000007941 */ /* 0x000fea0003800000 */
.L_x_546:
        /* <DEDUP_REMOVED lines=11> */
[----:B------:R-:W-:Y:S05]  /*2560*/  CALL.REL.NOINC `($__internal_11_$__cuda_sm20_div_s64) ;  /* 0x0000274000007944 */ /* 0x000fea0003c00000 */
[----:B------:R-:W-:-:S04]  /*2570*/  IADD3 R17, P0, RZ, -R18, RZ ;  /* 0x80000012ff117210 */ /* 0x000fc80007f1e0ff */
[----:B------:R-:W-:Y:S01]  /*2580*/  IADD3.X R16, RZ, ~R19, RZ, P0, !PT ;  /* 0x80000013ff107210 */ /* 0x000fe200007fe4ff */
[----:B------:R-:W-:-:S04]  /*2590*/  IMAD.WIDE.U32 R34, R5, R17, R34 ;  /* 0x0000001105227225 */ /* 0x000fc800078e0022 */
[----:B------:R-:W-:-:S04]  /*25a0*/  IMAD R16, R16, R5, RZ ;  /* 0x0000000510107224 */ /* 0x000fc800078e02ff */
[----:B------:R-:W-:-:S05]  /*25b0*/  IMAD R4, R4, R17, R16 ;  /* 0x0000001104047224 */ /* 0x000fca00078e0210 */
[----:B------:R-:W-:Y:S01]  /*25c0*/  IADD3 R4, R35, R4, RZ ;  /* 0x0000000423047210 */ /* 0x000fe20007ffe0ff */
[----:B------:R-:W-:Y:S05]  /*25d0*/  BRA `(.L_x_551) ;  /* 0x0000016000007947 */ /* 0x000fea0003800000 */
.L_x_550:
        /* <DEDUP_REMOVED lines=22> */
.L_x_551:
[----:B------:R-:W-:Y:S05]  /*2740*/  BSYNC B0 ;  /* 0x0000000000007941 */ /* 0x000fea0003800000 */
.L_x_549:
        /* <DEDUP_REMOVED lines=38> */
[----:B------:R-:W-:Y:S05]  /*29b0*/  CALL.REL.NOINC `($__internal_11_$__cuda_sm20_div_s64) ;  /* 0x000022f000007944 */ /* 0x000fea0003c00000 */
        /* <DEDUP_REMOVED lines=12> */
.L_x_553:
        /* <DEDUP_REMOVED lines=23> */
.L_x_554:
[----:B------:R-:W-:Y:S05]  /*2bf0*/  BSYNC B0 ;  /* 0x0000000000007941 */ /* 0x000fea0003800000 */
.L_x_552:
        /* <DEDUP_REMOVED lines=18> */
.L_x_556:
        /* <DEDUP_REMOVED lines=22> */
.L_x_557:
[----:B------:R-:W-:Y:S05]  /*2e80*/  BSYNC B0 ;  /* 0x0000000000007941 */ /* 0x000fea0003800000 */
.L_x_555:
        /* <DEDUP_REMOVED lines=20> */
.L_x_559:
        /* <DEDUP_REMOVED lines=23> */
.L_x_560:
[----:B------:R-:W-:Y:S05]  /*3140*/  BSYNC B0 ;  /* 0x0000000000007941 */ /* 0x000fea0003800000 */
.L_x_558:
        /* <DEDUP_REMOVED lines=25> */
[----:B------:R-:W-:Y:S05]  /*32e0*/  CALL.REL.NOINC `($__internal_11_$__cuda_sm20_div_s64) ;  /* 0x000019c000007944 */ /* 0x000fea0003c00000 */
        /* <DEDUP_REMOVED lines=12> */
.L_x_562:
        /* <DEDUP_REMOVED lines=23> */
.L_x_563:
[----:B------:R-:W-:Y:S05]  /*3520*/  BSYNC B0 ;  /* 0x0000000000007941 */ /* 0x000fea0003800000 */
.L_x_561:
        /* <DEDUP_REMOVED lines=29> */
.L_x_565:
        /* <DEDUP_REMOVED lines=23> */
.L_x_566:
[----:B------:R-:W-:Y:S05]  /*3870*/  BSYNC B0 ;  /* 0x0000000000007941 */ /* 0x000fea0003800000 */
.L_x_564:
        /* <DEDUP_REMOVED lines=20> */
.L_x_542:
[----:B------:R-:W-:-:S04]  /*39c0*/  LEA R2, P0, R30, c[0x0][0x200], 0x2 ;  /* 0x000080001e027a11 */ /* 0x000fc800078010ff */
[----:B------:R-:W-:-:S05]  /*39d0*/  LEA.HI.X R3, R30, c[0x0][0x204], R31, 0x2, P0 ;  /* 0x000081001e037a11 */ /* 0x000fca00000f141f */
[----:B------:R0:W-:Y:S04]  /*39e0*/  STG.E [R2.64], R28 ;  /* 0x0000001c02007986 */ /* 0x0001e8000c10190e */
.L_x_541:
[----:B------:R-:W-:Y:S05]  /*39f0*/  BSYNC B1 ;  /* 0x0000000000017941 */ /* 0x000fea0003800000 */
.L_x_540:
[----:B------:R-:W1:Y:S01]  /*3a00*/  S2R R0, SR_TID.X ;  /* 0x0000000000007919 */ /* 0x000e620000002100 */
[----:B------:R-:W-:Y:S01]  /*3a10*/  IMAD.MOV.U32 R15, RZ, RZ, c[0x0][0x314] ;  /* 0x0000c500ff0f7624 */ /* 0x000fe200078e00ff */
[----:B------:R-:W-:Y:S01]  /*3a20*/  CS2R R6, SRZ ;  /* 0x0000000000067805 */ /* 0x000fe2000001ff00 */
[----:B------:R-:W-:Y:S01]  /*3a30*/  CS2R R10, SRZ ;  /* 0x00000000000a7805 */ /* 0x000fe2000001ff00 */
[----:B------:R-:W-:Y:S01]  /*3a40*/  IMAD.MOV.U32 R12, RZ, RZ, RZ ;  /* 0x000000ffff0c7224 */ /* 0x000fe200078e00ff */
[----:B01----:R-:W-:-:S04]  /*3a50*/  SHF.R.S32.HI R3, RZ, 0x1f, R0 ;  /* 0x0000001fff037819 */ /* 0x003fc80000011400 */
[----:B------:R-:W-:-:S04]  /*3a60*/  LEA.HI R5, R3, R0, RZ, 0x3 ;  /* 0x0000000003057211 */ /* 0x000fc800078f18ff */
[----:B------:R-:W-:-:S05]  /*3a70*/  LOP3.LUT R5, R5, 0xfffffff8, RZ, 0xc0, !PT ;  /* 0xfffffff805057812 */ /* 0x000fca00078ec0ff */
[----:B------:R-:W-:Y:S02]  /*3a80*/  IMAD.IADD R2, R0, 0x1, -R5 ;  /* 0x0000000100027824 */ /* 0x000fe400078e0a05 */
[----:B------:R-:W-:-:S03]  /*3a90*/  CS2R R4, SRZ ;  /* 0x0000000000047805 */ /* 0x000fc6000001ff00 */
[----:B------:R-:W-:-:S04]  /*3aa0*/  ISETP.GE.AND P0, PT, R2, c[0x0][0x314], PT ;  /* 0x0000c50002007a0c */ /* 0x000fc80003f06270 */
[----:B------:R-:W-:-:S13]  /*3ab0*/  ISETP.GT.OR P0, PT, R0, 0x3f, P0 ;  /* 0x0000003f0000780c */ /* 0x000fda0000704670 */
[----:B------:R-:W-:Y:S01]  /*3ac0*/  @!P0 FADD.FTZ R8, -R28, R29 ;  /* 0x0000001d1c088221 */ /* 0x000fe20000010100 */
[----:B------:R-:W-:Y:S02]  /*3ad0*/  LEA.HI R28, R3, R0, RZ, 0x4 ;  /* 0x00000000031c7211 */ /* 0x000fe400078f20ff */
[----:B------:R-:W-:Y:S01]  /*3ae0*/  CS2R R2, SRZ ;  /* 0x0000000000027805 */ /* 0x000fe2000001ff00 */
[----:B------:R-:W-:Y:S01]  /*3af0*/  @!P0 FMUL.FTZ R8, R8, 1.4426950216293334961 ;  /* 0x3fb8aa3b08088820 */ /* 0x000fe20000410000 */
[----:B------:R-:W-:Y:S02]  /*3b00*/  LOP3.LUT R29, R28, 0x3ffffff0, RZ, 0xc0, !PT ;  /* 0x3ffffff01c1d7812 */ /* 0x000fe400078ec0ff */
[----:B------:R-:W-:-:S03]  /*3b10*/  SHF.R.S32.HI R28, RZ, 0x4, R28 ;  /* 0x00000004ff1c7819 */ /* 0x000fc6000001141c */
[----:B------:R-:W0:Y:S01]  /*3b20*/  @!P0 MUFU.EX2 R8, R8 ;  /* 0x0000000800088308 */ /* 0x000e220000000800 */
[----:B------:R-:W-:Y:S02]  /*3b30*/  IMAD.IADD R29, R0, 0x1, -R29 ;  /* 0x00000001001d7824 */ /* 0x000fe400078e0a1d */
[----:B------:R-:W-:Y:S02]  /*3b40*/  IMAD.MOV.U32 R0, RZ, RZ, RZ ;  /* 0x000000ffff007224 */ /* 0x000fe400078e00ff */
[----:B------:R-:W-:Y:S01]  /*3b50*/  IMAD.SHL.U32 R29, R29, 0x4, RZ ;  /* 0x000000041d1d7824 */ /* 0x000fe200078e00ff */
[----:B0-----:R0:W-:Y:S04]  /*3b60*/  @!P0 STS [R23.X4], R8 ;  /* 0x0000000817008388 */ /* 0x0011e80000004800 */
        /* <DEDUP_REMOVED lines=33> */
.L_x_569:
        /* <DEDUP_REMOVED lines=77> */
.L_x_568:
        /* <DEDUP_REMOVED lines=9> */
[----:B------:R-:W0:Y:S04]  /*42e0*/  @!P0 LDG.E.128 R24, [R32.64] ;  /* 0x0000000e20188981 */ /* 0x000e28000c1e1d00 */
[----:B------:R0:W3:Y:S04]  /*42f0*/  @!P0 LDG.E.128 R16, [R32.64+-0x200] ;  /* 0xfffe000e20108981 */ /* 0x0000e8000c1e1d00 */
[----:B------:R0:W4:Y:S01]  /*4300*/  @!P0 LDG.E.128 R20, [R32.64+-0x100] ;  /* 0xffff000e20148981 */ /* 0x000122000c1e1d00 */
[----:B------:R-:W-:Y:S01]  /*4310*/  IADD3.X R31, R33, UR9, RZ, P1, !PT ;  /* 0x00000009211f7c10 */ /* 0x000fe20008ffe4ff */
[----:B0-----:R-:W-:-:S02]  /*4320*/  FFMA.FTZ R33, R24, R13, R4 ;  /* 0x0000000d18217223 */ /* 0x001fc40000010004 */
[-C--:B------:R-:W-:Y:S02]  /*4330*/  FFMA.FTZ R34, R25, R13.reuse, R3 ;  /* 0x0000000d19227223 */ /* 0x080fe40000010003 */
[-C--:B------:R-:W-:Y:S02]  /*4340*/  FFMA.FTZ R15, R26, R13.reuse, R2 ;  /* 0x0000000d1a0f7223 */ /* 0x080fe40000010002 */
[-C--:B------:R-:W-:Y:S02]  /*4350*/  FFMA.FTZ R0, R27, R13.reuse, R0 ;  /* 0x0000000d1b007223 */ /* 0x080fe40000010000 */
[-C--:B---3--:R-:W-:Y:S01]  /*4360*/  FFMA.FTZ R41, R16, R13.reuse, R12 ;  /* 0x0000000d10297223 */ /* 0x088fe2000001000c */
[----:B------:R-:W2:Y:S01]  /*4370*/  @!P0 LDG.E.128 R24, [R30.64] ;  /* 0x0000000e1e188981 */ /* 0x000ea2000c1e1d00 */
[-C--:B------:R-:W-:Y:S02]  /*4380*/  FFMA.FTZ R42, R17, R13.reuse, R11 ;  /* 0x0000000d112a7223 */ /* 0x080fe4000001000b */
[----:B------:R-:W-:-:S02]  /*4390*/  FFMA.FTZ R39, R18, R13, R10 ;  /* 0x0000000d12277223 */ /* 0x000fc4000001000a */
[-C--:B------:R-:W-:Y:S02]  /*43a0*/  FFMA.FTZ R40, R19, R13.reuse, R9 ;  /* 0x0000000d13287223 */ /* 0x080fe40000010009 */
[-C--:B----4-:R-:W-:Y:S01]  /*43b0*/  FFMA.FTZ R37, R20, R13.reuse, R8 ;  /* 0x0000000d14257223 */ /* 0x090fe20000010008 */
[----:B------:R-:W3:Y:S01]  /*43c0*/  @!P0 LDG.E.128 R16, [R30.64+-0x200] ;  /* 0xfffe000e1e108981 */ /* 0x000ee2000c1e1d00 */
[-C--:B------:R-:W-:Y:S02]  /*43d0*/  FFMA.FTZ R38, R21, R13.reuse, R7 ;  /* 0x0000000d15267223 */ /* 0x080fe40000010007 */
[-C--:B------:R-:W-:Y:S02]  /*43e0*/  FFMA.FTZ R35, R22, R13.reuse, R6 ;  /* 0x0000000d16237223 */ /* 0x080fe40000010006 */
[----:B------:R-:W-:Y:S02]  /*43f0*/  FFMA.FTZ R36, R23, R13, R5 ;  /* 0x0000000d17247223 */ /* 0x000fe40000010005 */
[----:B------:R-:W4:Y:S01]  /*4400*/  @!P0 LDG.E.128 R20, [R30.64+-0x100] ;  /* 0xffff000e1e148981 */ /* 0x000f22000c1e1d00 */
        /* <DEDUP_REMOVED lines=19> */
.L_x_570:
        /* <DEDUP_REMOVED lines=10> */
.L_x_572:
[----:B------:R-:W-:Y:S05]  /*45e0*/  BSYNC B0 ;  /* 0x0000000000007941 */ /* 0x000fea0003800000 */
.L_x_571:
        /* <DEDUP_REMOVED lines=13> */
.L_x_567:
        /* <DEDUP_REMOVED lines=72> */
[----:B------:R-:W-:Y:S01]  /*4b40*/  IMAD.IADD R15, R15, 0x1, R11 ;  /* 0x000000010f0f7824 */ /* 0x000fe200078e020b */
[----:B------:R-:W-:Y:S01]  /*4b50*/  IADD3 R11, R29, 0x80, RZ ;  /* 0x000000801d0b7810 */ /* 0x000fe20007ffe0ff */
        /* <DEDUP_REMOVED lines=21> */
        .weak           $__internal_11_$__cuda_sm20_div_s64
        .type           $__internal_11_$__cuda_sm20_div_s64,@function
        .size           $__internal_11_$__cuda_sm20_div_s64,(.L_x_7333 - $__internal_11_$__cuda_sm20_div_s64)
$__internal_11_$__cuda_sm20_div_s64:
        /* <DEDUP_REMOVED lines=31> */
[----:B------:R-:W-:-:S06]  /*4ea0*/  IMAD.WIDE.U32 R40, P5, R41, R18, R40 ;  /* 0x0000001229287225 */ /* 0x000fcc00078a0028 */
[----:B------:R-:W-:-:S04]  /*4eb0*/  IMAD.HI.U32 R19, P4, R27, R20, R40 ;  /* 0x000000141b137227 */ /* 0x000fc80007880028 */
[CC--:B------:R-:W-:Y:S02]  /*4ec0*/  IMAD R20, R27.reuse, R18.reuse, RZ ;  /* 0x000000121b147224 */ /* 0x0c0fe400078e02ff */
[----:B------:R-:W-:-:S03]  /*4ed0*/  IMAD.HI.U32 R18, R27, R18, RZ ;  /* 0x000000121b127227 */ /* 0x000fc600078e00ff */
[----:B------:R-:W-:Y:S01]  /*4ee0*/  IADD3 R20, P3, R20, R19, RZ ;  /* 0x0000001314147210 */ /* 0x000fe20007f7e0ff */
[----:B------:R-:W-:Y:S01]  /*4ef0*/  IMAD.X R41, R18, 0x1, R27, P5 ;  /* 0x0000000112297824 */ /* 0x000fe200028e061b */
[----:B------:R-:W-:-:S04]  /*4f00*/  IADD3 R19, P0, RZ, -R26, RZ ;  /* 0x8000001aff137210 */ /* 0x000fc80007f1e0ff */
[----:B------:R-:W-:Y:S01]  /*4f10*/  SEL R19, R19, R26, !P2 ;  /* 0x0000001a13137207 */ /* 0x000fe20005000000 */
[----:B------:R-:W-:Y:S01]  /*4f20*/  IMAD.X R26, RZ, RZ, ~R17, P0 ;  /* 0x000000ffff1a7224 */ /* 0x000fe200000e0e11 */
[----:B------:R-:W-:-:S03]  /*4f30*/  IADD3.X R41, RZ, RZ, R41, P3, P4 ;  /* 0x000000ffff297210 */ /* 0x000fc60001fe8429 */
        /* <DEDUP_REMOVED lines=12> */
[CC--:B------:R-:W-:Y:S01]  /*5000*/  ISETP.GE.U32.AND P4, PT, R19.reuse, R36.reuse, PT ;  /* 0x000000241300720c */ /* 0x0c0fe20003f86070 */
[-C--:B------:R-:W-:Y:S01]  /*5010*/  IMAD R41, R26, R36.reuse, R41 ;  /* 0x000000241a297224 */ /* 0x080fe200078e0229 */
[----:B------:R-:W-:-:S03]  /*5020*/  IADD3 R20, P3, R19, -R36, RZ ;  /* 0x8000002413147210 */ /* 0x000fc60007f7e0ff */
[----:B------:R-:W-:-:S05]  /*5030*/  IMAD.X R18, R18, 0x1, ~R41, P0 ;  /* 0x0000000112127824 */ /* 0x000fca00000e0e29 */
[----:B------:R-:W-:-:S04]  /*5040*/  ISETP.GE.U32.AND.EX P4, PT, R18, R37, PT, P4 ;  /* 0x000000251200720c */ /* 0x000fc80003f86140 */
[----:B------:R-:W-:Y:S02]  /*5050*/  SEL R19, R20, R19, P4 ;  /* 0x0000001314137207 */ /* 0x000fe40002000000 */
[----:B------:R-:W-:Y:S02]  /*5060*/  IADD3 R20, P2, R27, 0x1, RZ ;  /* 0x000000011b147810 */ /* 0x000fe40007f5e0ff */
[----:B------:R-:W-:Y:S01]  /*5070*/  ISETP.GE.U32.AND P0, PT, R19, R36, PT ;  /* 0x000000241300720c */ /* 0x000fe20003f06070 */
[----:B------:R-:W-:Y:S01]  /*5080*/  IMAD.X R19, R18, 0x1, ~R37, P3 ;  /* 0x0000000112137824 */ /* 0x000fe200018e0e25 */
[----:B------:R-:W-:Y:S01]  /*5090*/  SEL R20, R20, R27, P4 ;  /* 0x0000001b14147207 */ /* 0x000fe20002000000 */
[----:B------:R-:W-:-:S03]  /*50a0*/  IMAD.X R27, RZ, RZ, R26, P2 ;  /* 0x000000ffff1b7224 */ /* 0x000fc600010e061a */
[----:B------:R-:W-:Y:S02]  /*50b0*/  SEL R19, R19, R18, P4 ;  /* 0x0000001213137207 */ /* 0x000fe40002000000 */
[----:B------:R-:W-:Y:S01]  /*50c0*/  SEL R27, R27, R26, P4 ;  /* 0x0000001a1b1b7207 */ /* 0x000fe20002000000 */
[----:B------:R-:W-:Y:S01]  /*50d0*/  IMAD.MOV.U32 R26, RZ, RZ, R22 ;  /* 0x000000ffff1a7224 */ /* 0x000fe200078e0016 */
[----:B------:R-:W-:Y:S02]  /*50e0*/  IADD3 R41, P2, R20, 0x1, RZ ;  /* 0x0000000114297810 */ /* 0x000fe40007f5e0ff */
[----:B------:R-:W-:Y:S02]  /*50f0*/  ISETP.GE.U32.AND.EX P0, PT, R19, R37, PT, P0 ;  /* 0x000000251300720c */ /* 0x000fe40003f06100 */
[----:B------:R-:W-:Y:S02]  /*5100*/  IADD3.X R18, RZ, R27, RZ, P2, !PT ;  /* 0x0000001bff127210 */ /* 0x000fe400017fe4ff */
[----:B------:R-:W-:-:S02]  /*5110*/  SEL R41, R41, R20, P0 ;  /* 0x0000001429297207 */ /* 0x000fc40000000000 */
[----:B------:R-:W-:Y:S02]  /*5120*/  SEL R27, R18, R27, P0 ;  /* 0x0000001b121b7207 */ /* 0x000fe40000000000 */
[----:B------:R-:W-:Y:S02]  /*5130*/  IADD3 R18, P2, RZ, -R41, RZ ;  /* 0x80000029ff127210 */ /* 0x000fe40007f5e0ff */
[----:B------:R-:W-:Y:S02]  /*5140*/  LOP3.LUT R19, R21, R17, RZ, 0x3c, !PT ;  /* 0x0000001115137212 */ /* 0x000fe400078e3cff */
[----:B------:R-:W-:Y:S01]  /*5150*/  ISETP.NE.U32.AND P0, PT, R24, RZ, PT ;  /* 0x000000ff1800720c */ /* 0x000fe20003f05070 */
[----:B------:R-:W-:Y:S01]  /*5160*/  IMAD.X R20, RZ, RZ, ~R27, P2 ;  /* 0x000000ffff147224 */ /* 0x000fe200010e0e1b */
[----:B------:R-:W-:Y:S02]  /*5170*/  ISETP.GE.AND P3, PT, R19, RZ, PT ;  /* 0x000000ff1300720c */ /* 0x000fe40003f66270 */
[----:B------:R-:W-:-:S02]  /*5180*/  ISETP.NE.AND.EX P0, PT, R21, RZ, PT, P0 ;  /* 0x000000ff1500720c */ /* 0x000fc40003f05300 */
[----:B------:R-:W-:Y:S01]  /*5190*/  SEL R20, R20, R27, !P3 ;  /* 0x0000001b14147207 */ /* 0x000fe20005800000 */
[----:B------:R-:W-:Y:S01]  /*51a0*/  IMAD.MOV.U32 R27, RZ, RZ, 0x0 ;  /* 0x00000000ff1b7424 */ /* 0x000fe200078e00ff */
[----:B------:R-:W-:Y:S02]  /*51b0*/  SEL R18, R18, R41, !P3 ;  /* 0x0000002912127207 */ /* 0x000fe40005800000 */
[----:B------:R-:W-:Y:S02]  /*51c0*/  SEL R19, R20, 0xffffffff, P0 ;  /* 0xffffffff14137807 */ /* 0x000fe40000000000 */
[----:B------:R-:W-:Y:S01]  /*51d0*/  SEL R18, R18, 0xffffffff, P0 ;  /* 0xffffffff12127807 */ /* 0x000fe20000000000 */
[----:B------:R-:W-:Y:S06]  /*51e0*/  RET.REL.NODEC R26 `(_ZN5flash32flash_fwd_splitkv_combine_kernelI23Flash_fwd_kernel_traitsILi192ELi64ELi64ELi4ELb0ELb0EN7cutlass6half_tE19Flash_kernel_traitsILi192ELi64ELi64ELi4ES3_EELi8ELi3ELb1EEEvNS_16Flash_fwd_paramsE) ;  /* 0xffffae101a007950 */ /* 0x000fec0003c3ffff */
.L_x_573:
        /* <DEDUP_REMOVED lines=9> */
.L_x_7333:


//--------------------- .text._ZN5flash32flash_fwd_splitkv_combine_kernelI23Flash_fwd_kernel_traitsILi192ELi64ELi64ELi4ELb0ELb0EN7cutlass6half_tE19Flash_kernel_traitsILi192ELi64ELi64ELi4ES3_EELi8ELi2ELb1EEEvNS_16Flash_fwd_paramsE --------------------------
	.section	.text._ZN5flash32flash_fwd_splitkv_combine_kernelI23Flash_fwd_kernel_traitsILi192ELi64ELi64ELi4ELb0ELb0EN7cutlass6half_tE19Flash_kernel_traitsILi192ELi64ELi64ELi4ES3_EELi8ELi2ELb1EEEvNS_16Flash_fwd_paramsE,"ax",@progbits
	.sectioninfo	@"SHI_REGISTERS=54"
	.align	128
        .global         _ZN5flash32flash_fwd_splitkv_combine_kernelI23Flash_fwd_kernel_traitsILi192ELi64ELi64ELi4ELb0ELb0EN7cutlass6half_tE19Flash_kernel_traitsILi192ELi64ELi64ELi4ES3_EELi8ELi2ELb1EEEvNS_16Flash_fwd_paramsE
        .type           _ZN5flash32flash_fwd_splitkv_combine_kernelI23Flash_fwd_kernel_traitsILi192ELi64ELi64ELi4ELb0ELb0EN7cutlass6half_tE19Flash_kernel_traitsILi192ELi64ELi64ELi4ES3_EELi8ELi2ELb1EEEvNS_16Flash_fwd_paramsE,@function
        .size           _ZN5flash32flash_fwd_splitkv_combine_kernelI23Flash_fwd_kernel_traitsILi192ELi64ELi64ELi4ELb0ELb0EN7cutlass6half_tE19Flash_kernel_traitsILi192ELi64ELi64ELi4ES3_EELi8ELi2ELb1EEEvNS_16Flash_fwd_paramsE,(.L_x_7334 - _ZN5flash32flash_fwd_splitkv_combine_kernelI23Flash_fwd_kernel_traitsILi192ELi64ELi64ELi4ELb0ELb0EN7cutlass6half_tE19Flash_kernel_traitsILi192ELi64ELi64ELi4ES3_EELi8ELi2ELb1EEEvNS_16Flash_fwd_paramsE)
        .other          _ZN5flash32flash_fwd_splitkv_combine_kernelI23Flash_fwd_kernel_traitsILi192ELi64ELi64ELi4ELb0ELb0EN7cutlass6half_tE19Flash_kernel_traitsILi192ELi64ELi64ELi4ES3_EELi8ELi2ELb1EEEvNS_16Flash_fwd_paramsE,@"STO_CUDA_ENTRY STV_DEFAULT"
_ZN5flash32flash_fwd_splitkv_combine_kernelI23Flash_fwd_kernel_traitsILi192ELi64ELi64ELi4ELb0ELb0EN7cutlass6half_tE19Flash_kernel_traitsILi192ELi64ELi64ELi4ES3_EELi8ELi2ELb1EEEvNS_16Flash_fwd_paramsE:
.text._ZN5flash32flash_fwd_splitkv_combine_kernelI23Flash_fwd_kernel_traitsILi192ELi64ELi64ELi4ELb0ELb0EN7cutlass6half_tE19Flash_kernel_traitsILi192ELi64ELi64ELi4ES3_EELi8ELi2ELb1EEEvNS_16Flash_fwd_paramsE:
        /* <DEDUP_REMOVED lines=23> */
[----:B------:R-:W-:Y:S05]  /*0170*/  CALL.REL.NOINC `($__internal_12_$__cuda_sm20_div_s64) ;  /* 0x00004b5000007944 */ /* 0x000fea0003c00000 */
[----:B------:R-:W-:Y:S05]  /*0180*/  BRA `(.L_x_575) ;  /* 0x0000018000007947 */ /* 0x000fea0003800000 */
.L_x_574:
        /* <DEDUP_REMOVED lines=24> */
.L_x_575:
        /* <DEDUP_REMOVED lines=11> */
[----:B------:R-:W-:Y:S05]  /*03c0*/  CALL.REL.NOINC `($__internal_12_$__cuda_sm20_div_s64) ;  /* 0x0000490000007944 */ /* 0x000fea0003c00000 */
[----:B------:R-:W-:Y:S02]  /*03d0*/  MOV R6, R18 ;  /* 0x0000001200067202 */ /* 0x000fe40000000f00 */
[----:B------:R-:W-:Y:S01]  /*03e0*/  MOV R7, R19 ;  /* 0x0000001300077202 */ /* 0x000fe20000000f00 */
[----:B------:R-:W-:Y:S05]  /*03f0*/  BRA `(.L_x_578) ;  /* 0x0000013000007947 */ /* 0x000fea0003800000 */
.L_x_577:
        /* <DEDUP_REMOVED lines=19> */
.L_x_578:
[----:B------:R-:W-:Y:S05]  /*0530*/  BSYNC B0 ;  /* 0x0000000000007941 */ /* 0x000fea0003800000 */
.L_x_576:
[----:B------:R-:W-:Y:S01]  /*0540*/  IABS R5, c[0x0][0x214] ;  /* 0x0000850000057a13 */ /* 0x000fe20000000000 */
[----:B------:R-:W-:Y:S01]  /*0550*/  IMAD.MOV.U32 R0, RZ, RZ, c[0x0][0x214] ;  /* 0x00008500ff007624 */ /* 0x000fe200078e00ff */
[----:B------:R-:W-:Y:S02]  /*0560*/  BSSY B0, `(.L_x_579) ;  /* 0x000003b000007945 */ /* 0x000fe40003800000 */
[----:B------:R-:W0:Y:S02]  /*0570*/  I2F.RP R10, R5 ;  /* 0x00000005000a7306 */ /* 0x000e240000209400 */
[----:B------:R-:W-:-:S06]  /*0580*/  IADD3 R0, R5, -0x1, R0 ;  /* 0xffffffff05007810 */ /* 0x000fcc0007ffe000 */
        /* <DEDUP_REMOVED lines=35> */
[----:B------:R-:W-:Y:S05]  /*07c0*/  CALL.REL.NOINC `($__internal_12_$__cuda_sm20_div_s64) ;  /* 0x0000450000007944 */ /* 0x000fea0003c00000 */
[----:B------:R-:W-:Y:S05]  /*07d0*/  BRA `(.L_x_581) ;  /* 0x0000013000007947 */ /* 0x000fea0003800000 */
.L_x_580:
        /* <DEDUP_REMOVED lines=19> */
.L_x_581:
[----:B------:R-:W-:Y:S05]  /*0910*/  BSYNC B0 ;  /* 0x0000000000007941 */ /* 0x000fea0003800000 */
.L_x_579:
        /* <DEDUP_REMOVED lines=73> */
[----:B------:R-:W-:Y:S02]  /*0db0*/  MOV R34, R18 ;  /* 0x0000001200227202 */ /* 0x000fe40000000f00 */
[----:B------:R-:W-:Y:S01]  /*0dc0*/  MOV R35, R19 ;  /* 0x0000001300237202 */ /* 0x000fe20000000f00 */
[----:B------:R-:W-:Y:S05]  /*0dd0*/  BRA `(.L_x_584) ;  /* 0x0000013000007947 */ /* 0x000fea0003800000 */
.L_x_583:
        /* <DEDUP_REMOVED lines=19> */
.L_x_584:
[----:B------:R-:W-:Y:S05]  /*0f10*/  BSYNC B0 ;  /* 0x0000000000007941 */ /* 0x000fea0003800000 */
.L_x_582:
[-C--:B------:R-:W-:Y:S01]  /*0f20*/  IABS R16, R3.reuse ;  /* 0x0000000300107213 */ /* 0x080fe20000000000 */
[----:B------:R-:W-:Y:S01]  /*0f30*/  IMAD.MOV.U32 R5, RZ, RZ, 0x1 ;  /* 0x00000001ff057424 */ /* 0x000fe200078e00ff */
[----:B------:R-:W-:Y:S01]  /*0f40*/  IABS R8, R3 ;  /* 0x0000000300087213 */ /* 0x000fe20000000000 */
[----:B------:R-:W-:Y:S01]  /*0f50*/  BSSY B0, `(.L_x_585) ;  /* 0x000003b000007945 */ /* 0x000fe20003800000 */
[----:B------:R-:W0:Y:S02]  /*0f60*/  I2F.RP R11, R16 ;  /* 0x00000010000b7306 */ /* 0x000e240000209400 */
[----:B------:R-:W-:Y:S01]  /*0f70*/  IADD3 R5, R16, c[0x0][0x214], -R5 ;  /* 0x0000850010057a10 */ /* 0x000fe20007ffe805 */
        /* <DEDUP_REMOVED lines=37> */
.L_x_586:
        /* <DEDUP_REMOVED lines=19> */
.L_x_587:
[----:B------:R-:W-:Y:S05]  /*1300*/  BSYNC B0 ;  /* 0x0000000000007941 */ /* 0x000fea0003800000 */
.L_x_585:
        /* <DEDUP_REMOVED lines=132> */
.L_x_589:
[----:B------:R-:W-:Y:S05]  /*1b50*/  BSYNC B0 ;  /* 0x0000000000007941 */ /* 0x000fea0003800000 */
.L_x_588:
        /* <DEDUP_REMOVED lines=14> */
[----:B------:R-:W-:Y:S06]  /*1c40*/  BAR.SYNC.DEFER_BLOCKING 0x0 ;  /* 0x0000000000007b1d */ /* 0x000fec0000010000 */
[----:B------:R1:W2:Y:S02]  /*1c50*/  @!P0 LDS R30, [R18] ;  /* 0x00000000121e8984 */ /* 0x0002a40000000800 */
[----:B-1----:R-:W-:Y:S02]  /*1c60*/  SHF.R.S32.HI R18, RZ, 0x1f, R3 ;  /* 0x0000001fff127819 */ /* 0x002fe40000011403 */
[----:B--2---:R-:W1:Y:S02]  /*1c70*/  SHFL.BFLY PT, R25, R30, 0x2, 0x1f ;  /* 0x0c401f001e197f89 */ /* 0x004e6400000e0000 */
[----:B-1----:R-:W-:-:S05]  /*1c80*/  FMNMX.FTZ R25, R25, R30, !PT ;  /* 0x0000001e19197209 */ /* 0x002fca0007810000 */
        /* <DEDUP_REMOVED lines=56> */
[----:B------:R-:W-:Y:S05]  /*2010*/  CALL.REL.NOINC `($__internal_12_$__cuda_sm20_div_s64) ;  /* 0x00002cb000007944 */ /* 0x000fea0003c00000 */
        /* <DEDUP_REMOVED lines=9> */
.L_x_594:
        /* <DEDUP_REMOVED lines=22> */
.L_x_595:
[----:B------:R-:W-:Y:S05]  /*2210*/  BSYNC B0 ;  /* 0x0000000000007941 */ /* 0x000fea0003800000 */
.L_x_593:
        /* <DEDUP_REMOVED lines=8> */
[----:B------:R-:W-:Y:S05]  /*22a0*/  CALL.REL.NOINC `($__internal_12_$__cuda_sm20_div_s64) ;  /* 0x00002a2000007944 */ /* 0x000fea0003c00000 */
        /* <DEDUP_REMOVED lines=10> */
.L_x_597:
        /* <DEDUP_REMOVED lines=22> */
.L_x_598:
[----:B------:R-:W-:Y:S05]  /*24b0*/  BSYNC B0 ;  /* 0x0000000000007941 */ /* 0x000fea0003800000 */
.L_x_596:
        /* <DEDUP_REMOVED lines=11> */
[----:B------:R-:W-:Y:S05]  /*2570*/  CALL.REL.NOINC `($__internal_12_$__cuda_sm20_div_s64) ;  /* 0x0000275000007944 */ /* 0x000fea0003c00000 */
[----:B------:R-:W-:-:S04]  /*2580*/  IADD3 R17, P0, RZ, -R18, RZ ;  /* 0x80000012ff117210 */ /* 0x000fc80007f1e0ff */
[----:B------:R-:W-:Y:S01]  /*2590*/  IADD3.X R16, RZ, ~R19, RZ, P0, !PT ;  /* 0x80000013ff107210 */ /* 0x000fe200007fe4ff */
[----:B------:R-:W-:-:S04]  /*25a0*/  IMAD.WIDE.U32 R36, R5, R17, R36 ;  /* 0x0000001105247225 */ /* 0x000fc800078e0024 */
[----:B------:R-:W-:-:S04]  /*25b0*/  IMAD R16, R16, R5, RZ ;  /* 0x0000000510107224 */ /* 0x000fc800078e02ff */
[----:B------:R-:W-:-:S05]  /*25c0*/  IMAD R4, R4, R17, R16 ;  /* 0x0000001104047224 */ /* 0x000fca00078e0210 */
[----:B------:R-:W-:Y:S01]  /*25d0*/  IADD3 R4, R37, R4, RZ ;  /* 0x0000000425047210 */ /* 0x000fe20007ffe0ff */
[----:B------:R-:W-:Y:S05]  /*25e0*/  BRA `(.L_x_601) ;  /* 0x0000016000007947 */ /* 0x000fea0003800000 */
.L_x_600:
        /* <DEDUP_REMOVED lines=22> */
.L_x_601:
[----:B------:R-:W-:Y:S05]  /*2750*/  BSYNC B0 ;  /* 0x0000000000007941 */ /* 0x000fea0003800000 */
.L_x_599:
        /* <DEDUP_REMOVED lines=38> */
[----:B------:R-:W-:Y:S05]  /*29c0*/  CALL.REL.NOINC `($__internal_12_$__cuda_sm20_div_s64) ;  /* 0x0000230000007944 */ /* 0x000fea0003c00000 */
        /* <DEDUP_REMOVED lines=12> */
.L_x_603:
        /* <DEDUP_REMOVED lines=23> */
.L_x_604:
[----:B------:R-:W-:Y:S05]  /*2c00*/  BSYNC B0 ;  /* 0x0000000000007941 */ /* 0x000fea0003800000 */
.L_x_602:
        /* <DEDUP_REMOVED lines=18> */
.L_x_606:
        /* <DEDUP_REMOVED lines=22> */
.L_x_607:
[----:B------:R-:W-:Y:S05]  /*2e90*/  BSYNC B0 ;  /* 0x0000000000007941 */ /* 0x000fea0003800000 */
.L_x_605:
        /* <DEDUP_REMOVED lines=20> */
.L_x_609:
        /* <DEDUP_REMOVED lines=23> */
.L_x_610:
[----:B------:R-:W-:Y:S05]  /*3150*/  BSYNC B0 ;  /* 0x0000000000007941 */ /* 0x000fea0003800000 */
.L_x_608:
        /* <DEDUP_REMOVED lines=25> */
[----:B------:R-:W-:Y:S05]  /*32f0*/  CALL.REL.NOINC `($__internal_12_$__cuda_sm20_div_s64) ;  /* 0x000019d000007944 */ /* 0x000fea0003c00000 */
        /* <DEDUP_REMOVED lines=12> */
.L_x_612:
        /* <DEDUP_REMOVED lines=23> */
.L_x_613:
[----:B------:R-:W-:Y:S05]  /*3530*/  BSYNC B0 ;  /* 0x0000000000007941 */ /* 0x000fea0003800000 */
.L_x_611:
        /* <DEDUP_REMOVED lines=29> */
.L_x_615:
        /* <DEDUP_REMOVED lines=23> */
.L_x_616:
[----:B------:R-:W-:Y:S05]  /*3880*/  BSYNC B0 ;  /* 0x0000000000007941 */ /* 0x000fea0003800000 */
.L_x_614:
        /* <DEDUP_REMOVED lines=20> */
.L_x_592:
[----:B------:R-:W-:-:S04]  /*39d0*/  LEA R2, P0, R32, c[0x0][0x200], 0x2 ;  /* 0x0000800020027a11 */ /* 0x000fc800078010ff */
[----:B------:R-:W-:-:S05]  /*39e0*/  LEA.HI.X R3, R32, c[0x0][0x204], R33, 0x2, P0 ;  /* 0x0000810020037a11 */ /* 0x000fca00000f1421 */
[----:B------:R0:W-:Y:S04]  /*39f0*/  STG.E [R2.64], R27 ;  /* 0x0000001b02007986 */ /* 0x0001e8000c10190e */
.L_x_591:
[----:B------:R-:W-:Y:S05]  /*3a00*/  BSYNC B1 ;  /* 0x0000000000017941 */ /* 0x000fea0003800000 */
.L_x_590:
[----:B------:R-:W1:Y:S01]  /*3a10*/  S2R R29, SR_TID.X ;  /* 0x00000000001d7919 */ /* 0x000e620000002100 */
[----:B------:R-:W-:Y:S01]  /*3a20*/  IMAD.MOV.U32 R15, RZ, RZ, c[0x0][0x314] ;  /* 0x0000c500ff0f7624 */ /* 0x000fe200078e00ff */
[----:B------:R-:W-:Y:S01]  /*3a30*/  CS2R R4, SRZ ;  /* 0x0000000000047805 */ /* 0x000fe2000001ff00 */
[----:B------:R-:W-:Y:S01]  /*3a40*/  CS2R R6, SRZ ;  /* 0x0000000000067805 */ /* 0x000fe2000001ff00 */
[----:B------:R-:W-:Y:S01]  /*3a50*/  CS2R R10, SRZ ;  /* 0x00000000000a7805 */ /* 0x000fe2000001ff00 */
[----:B------:R-:W-:Y:S01]  /*3a60*/  IMAD.MOV.U32 R12, RZ, RZ, RZ ;  /* 0x000000ffff0c7224 */ /* 0x000fe200078e00ff */
[----:B-1----:R-:W-:-:S04]  /*3a70*/  SHF.R.S32.HI R28, RZ, 0x1f, R29 ;  /* 0x0000001fff1c7819 */ /* 0x002fc8000001141d */
[CC--:B0-----:R-:W-:Y:S02]  /*3a80*/  LEA.HI R2, R28.reuse, R29.reuse, RZ, 0x2 ;  /* 0x0000001d1c027211 */ /* 0x0c1fe400078f10ff */
[----:B------:R-:W-:Y:S02]  /*3a90*/  LEA.HI R28, R28, R29, RZ, 0x4 ;  /* 0x0000001d1c1c7211 */ /* 0x000fe400078f20ff */
[----:B------:R-:W-:-:S05]  /*3aa0*/  LOP3.LUT R2, R2, 0xfffffffc, RZ, 0xc0, !PT ;  /* 0xfffffffc02027812 */ /* 0x000fca00078ec0ff */
[----:B------:R-:W-:-:S05]  /*3ab0*/  IMAD.IADD R0, R29, 0x1, -R2 ;  /* 0x000000011d007824 */ /* 0x000fca00078e0a02 */
[----:B------:R-:W-:-:S04]  /*3ac0*/  ISETP.GE.AND P0, PT, R0, c[0x0][0x314], PT ;  /* 0x0000c50000007a0c */ /* 0x000fc80003f06270 */
[----:B------:R-:W-:-:S13]  /*3ad0*/  ISETP.GT.OR P0, PT, R29, 0x1f, P0 ;  /* 0x0000001f1d00780c */ /* 0x000fda0000704670 */
[----:B------:R-:W-:Y:S02]  /*3ae0*/  @!P0 FADD.FTZ R8, -R27, R30 ;  /* 0x0000001e1b088221 */ /* 0x000fe40000010100 */
[----:B------:R-:W-:Y:S01]  /*3af0*/  @!P0 IMAD R9, R0, 0x24, R2 ;  /* 0x0000002400098824 */ /* 0x000fe200078e0202 */
[----:B------:R-:W-:Y:S01]  /*3b00*/  LOP3.LUT R0, R28, 0x3ffffff0, RZ, 0xc0, !PT ;  /* 0x3ffffff01c007812 */ /* 0x000fe200078ec0ff */
[----:B------:R-:W-:Y:S01]  /*3b10*/  @!P0 FMUL.FTZ R8, R8, 1.4426950216293334961 ;  /* 0x3fb8aa3b08088820 */ /* 0x000fe20000410000 */
[----:B------:R-:W-:Y:S01]  /*3b20*/  CS2R R2, SRZ ;  /* 0x0000000000027805 */ /* 0x000fe2000001ff00 */
[----:B------:R-:W-:Y:S02]  /*3b30*/  SHF.R.S32.HI R28, RZ, 0x4, R28 ;  /* 0x00000004ff1c7819 */ /* 0x000fe4000001141c */
[----:B------:R-:W-:Y:S02]  /*3b40*/  IMAD.IADD R29, R29, 0x1, -R0 ;  /* 0x000000011d1d7824 */ /* 0x000fe400078e0a00 */
[----:B------:R-:W0:Y:S01]  /*3b50*/  @!P0 MUFU.EX2 R8, R8 ;  /* 0x0000000800088308 */ /* 0x000e220000000800 */
[----:B------:R-:W-:-:S02]  /*3b60*/  IMAD.MOV.U32 R0, RZ, RZ, RZ ;  /* 0x000000ffff007224 */ /* 0x000fc400078e00ff */
[----:B------:R-:W-:Y:S01]  /*3b70*/  IMAD.SHL.U32 R29, R29, 0x4, RZ ;  /* 0x000000041d1d7824 */ /* 0x000fe200078e00ff */
[----:B0-----:R0:W-:Y:S04]  /*3b80*/  @!P0 STS [R9], R8 ;  /* 0x0000000809008388 */ /* 0x0011e80000000800 */
        /* <DEDUP_REMOVED lines=33> */
.L_x_619:
        /* <DEDUP_REMOVED lines=77> */
.L_x_618:
        /* <DEDUP_REMOVED lines=47> */
.L_x_620:
        /* <DEDUP_REMOVED lines=10> */
.L_x_622:
[----:B------:R-:W-:Y:S05]  /*4600*/  BSYNC B0 ;  /* 0x0000000000007941 */ /* 0x000fea0003800000 */
.L_x_621:
        /* <DEDUP_REMOVED lines=13> */
.L_x_617:
        /* <DEDUP_REMOVED lines=95> */
        .weak           $__internal_12_$__cuda_sm20_div_s64
        .type           $__internal_12_$__cuda_sm20_div_s64,@function
        .size           $__internal_12_$__cuda_sm20_div_s64,(.L_x_7334 - $__internal_12_$__cuda_sm20_div_s64)
$__internal_12_$__cuda_sm20_div_s64:
        /* <DEDUP_REMOVED lines=83> */
[----:B------:R-:W-:Y:S05]  /*5200*/  RET.REL.NODEC R20 `(_ZN5flash32flash_fwd_splitkv_combine_kernelI23Flash_fwd_kernel_traitsILi192ELi64ELi64ELi4ELb0ELb0EN7cutlass6half_tE19Flash_kernel_traitsILi192ELi64ELi64ELi4ES3_EELi8ELi2ELb1EEEvNS_16Flash_fwd_paramsE) ;  /* 0xffffadf014007950 */ /* 0x000fea0003c3ffff */
.L_x_623:
        /* <DEDUP_REMOVED lines=15> */
.L_x_7334:


//--------------------- .text._ZN5flash32flash_fwd_splitkv_combine_kernelI23Flash_fwd_kernel_traitsILi192ELi64ELi64ELi4ELb0ELb0EN7cutlass6half_tE19Flash_kernel_traitsILi192ELi64ELi64ELi4ES3_EELi8ELi1ELb1EEEvNS_16Flash_fwd_paramsE --------------------------
	.section	.text._ZN5flash32flash_fwd_splitkv_combine_kernelI23Flash_fwd_kernel_traitsILi192ELi64ELi64ELi4ELb0ELb0EN7cutlass6half_tE19Flash_kernel_traitsILi192ELi64ELi64ELi4ES3_EELi8ELi1ELb1EEEvNS_16Flash_fwd_paramsE,"ax",@progbits
	.sectioninfo	@"SHI_REGISTERS=54"
	.align	128
        .global         _ZN5flash32flash_fwd_splitkv_combine_kernelI23Flash_fwd_kernel_traitsILi192ELi64ELi64ELi4ELb0ELb0EN7cutlass6half_tE19Flash_kernel_traitsILi192ELi64ELi64ELi4ES3_EELi8ELi1ELb1EEEvNS_16Flash_fwd_paramsE
        .type           _ZN5flash32flash_fwd_splitkv_combine_kernelI23Flash_fwd_kernel_traitsILi192ELi64ELi64ELi4ELb0ELb0EN7cutlass6half_tE19Flash_kernel_traitsILi192ELi64ELi64ELi4ES3_EELi8ELi1ELb1EEEvNS_16Flash_fwd_paramsE,@function
        .size           _ZN5flash32flash_fwd_splitkv_combine_kernelI23Flash_fwd_kernel_traitsILi192ELi64ELi64ELi4ELb0ELb0EN7cutlass6half_tE19Flash_kernel_traitsILi192ELi64ELi64ELi4ES3_EELi8ELi1ELb1EEEvNS_16Flash_fwd_paramsE,(.L_x_7335 - _ZN5flash32flash_fwd_splitkv_combine_kernelI23Flash_fwd_kernel_traitsILi192ELi64ELi64ELi4ELb0ELb0EN7cutlass6half_tE19Flash_kernel_traitsILi192ELi64ELi64ELi4ES3_EELi8ELi1ELb1EEEvNS_16Flash_fwd_paramsE)
        .other          _ZN5flash32flash_fwd_splitkv_combine_kernelI23Flash_fwd_kernel_traitsILi192ELi64ELi64ELi4ELb0ELb0EN7cutlass6half_tE19Flash_kernel_traitsILi192ELi64ELi64ELi4ES3_EELi8ELi1ELb1EEEvNS_16Flash_fwd_paramsE,@"STO_CUDA_ENTRY STV_DEFAULT"
_ZN5flash32flash_fwd_splitkv_combine_kernelI23Flash_fwd_kernel_traitsILi192ELi64ELi64ELi4ELb0ELb0EN7cutlass6half_tE19Flash_kernel_traitsILi192ELi64ELi64ELi4ES3_EELi8ELi1ELb1EEEvNS_16Flash_fwd_paramsE:
.text._ZN5flash32flash_fwd_splitkv_combine_kernelI23Flash_fwd_kernel_traitsILi192ELi64ELi64ELi4ELb0ELb0EN7cutlass6half_tE19Flash_kernel_traitsILi192ELi64ELi64ELi4ES3_EELi8ELi1ELb1EEEvNS_16Flash_fwd_paramsE:
[----:B------:R-:W-:Y:S02]  /*0000*/  MOV R1, c[0x0][0x28] ;  /* 0x00000a0000017a02 */ /* 0x000fe40000000f00 */
[----:B------:R-:W-:Y:S01]  /*0010*/  ULDC UR9, c[0x0][0x1c0] ;  /* 0x0000700000097ab9 */ /* 0x000fe20000000800 */
[----:B------:R-:W0:Y:S01]  /*0020*/  S2UR UR10, SR_CTAID.X ;  /* 0x00000000000a79c3 */ /* 0x000e220000002500 */
[----:B------:R-:W-:Y:S02]  /*0030*/  ULDC.64 UR6, c[0x0][0x210] ;  /* 0x0000840000067ab9 */ /* 0x000fe40000000a00 */
[----:B------:R-:W-:Y:S02]  /*0040*/  UIMAD UR6, UR9, UR6, URZ ;  /* 0x00000006090672a4 */ /* 0x000fe4000f8e023f */
[----:B------:R-:W-:Y:S02]  /*0050*/  USHF.R.S32.HI UR5, URZ, 0x1f, UR7 ;  /* 0x0000001f3f057899 */ /* 0x000fe40008011407 */
[----:B------:R-:W-:Y:S02]  /*0060*/  UIMAD UR11, UR6, UR7, URZ ;  /* 0x00000007060b72a4 */ /* 0x000fe4000f8e023f */
[----:B------:R-:W-:-:S02]  /*0070*/  USHF.R.S32.HI UR9, URZ, 0x1f, UR9 ;  /* 0x0000001f3f097899 */ /* 0x000fc40008011409 */
[----:B------:R-:W-:Y:S02]  /*0080*/  USHF.R.S32.HI UR8, URZ, 0x1f, UR11 ;  /* 0x0000001f3f087899 */ /* 0x000fe4000801140b */
[----:B------:R-:W-:-:S04]  /*0090*/  UISETP.LT.U32.AND UP0, UPT, UR11, UR7, UPT ;  /* 0x000000070b00728c */ /* 0x000fc8000bf01070 */
[----:B------:R-:W-:-:S04]  /*00a0*/  UISETP.LT.AND.EX UP0, UPT, UR8, UR5, UPT, UP0 ;  /* 0x000000050800728c */ /* 0x000fc8000bf01300 */
[----:B------:R-:W-:Y:S02]  /*00b0*/  USEL UR5, UR8, UR5, UP0 ;  /* 0x0000000508057287 */ /* 0x000fe40008000000 */
[----:B------:R-:W-:Y:S02]  /*00c0*/  USEL UR6, UR11, UR7, UP0 ;  /* 0x000000070b067287 */ /* 0x000fe40008000000 */
[----:B------:R-:W-:Y:S02]  /*00d0*/  ULOP3.LUT UR4, UR8, UR5, URZ, 0xfc, !UPT ;  /* 0x0000000508047292 */ /* 0x000fe4000f8efc3f */
[----:B0-----:R-:W-:-:S04]  /*00e0*/  USHF.L.U32 UR10, UR10, 0x3, URZ ;  /* 0x000000030a0a7899 */ /* 0x001fc8000800063f */
        /* <DEDUP_REMOVED lines=8> */
[----:B------:R-:W-:Y:S05]  /*0170*/  CALL.REL.NOINC `($__internal_13_$__cuda_sm20_div_s64) ;  /* 0x00004bb000007944 */ /* 0x000fea0003c00000 */
[----:B------:R-:W-:Y:S05]  /*0180*/  BRA `(.L_x_625) ;  /* 0x0000017000007947 */ /* 0x000fea0003800000 */
.L_x_624:
        /* <DEDUP_REMOVED lines=21> */
[----:B------:R-:W-:-:S06]  /*02e0*/  @!UP0 ULOP3.LUT UR12, URZ, UR6, URZ, 0x33, !UPT ;  /* 0x000000063f0c8292 */ /* 0x000fcc000f8e333f */
[----:B------:R-:W-:-:S05]  /*02f0*/  IMAD.U32 R18, RZ, RZ, UR12 ;  /* 0x0000000cff127e24 */ /* 0x000fca000f8e00ff */
.L_x_625:
        /* <DEDUP_REMOVED lines=11> */
[----:B------:R-:W-:Y:S05]  /*03b0*/  CALL.REL.NOINC `($__internal_13_$__cuda_sm20_div_s64) ;  /* 0x0000497000007944 */ /* 0x000fea0003c00000 */
[----:B------:R-:W-:Y:S02]  /*03c0*/  MOV R8, R18 ;  /* 0x0000001200087202 */ /* 0x000fe40000000f00 */
[----:B------:R-:W-:Y:S01]  /*03d0*/  MOV R9, R19 ;  /* 0x0000001300097202 */ /* 0x000fe20000000f00 */
[----:B------:R-:W-:Y:S05]  /*03e0*/  BRA `(.L_x_628) ;  /* 0x0000013000007947 */ /* 0x000fea0003800000 */
.L_x_627:
        /* <DEDUP_REMOVED lines=19> */
.L_x_628:
[----:B------:R-:W-:Y:S05]  /*0520*/  BSYNC B0 ;  /* 0x0000000000007941 */ /* 0x000fea0003800000 */
.L_x_626:
[----:B------:R-:W-:Y:S01]  /*0530*/  IABS R5, c[0x0][0x214] ;  /* 0x0000850000057a13 */ /* 0x000fe20000000000 */
[----:B------:R-:W-:Y:S01]  /*0540*/  IMAD.MOV.U32 R0, RZ, RZ, c[0x0][0x214] ;  /* 0x00008500ff007624 */ /* 0x000fe200078e00ff */
[----:B------:R-:W-:Y:S01]  /*0550*/  BSSY B0, `(.L_x_629) ;  /* 0x000003b000007945 */ /* 0x000fe20003800000 */
[----:B------:R-:W-:Y:S01]  /*0560*/  IMAD.MOV.U32 R6, RZ, RZ, RZ ;  /* 0x000000ffff067224 */ /* 0x000fe200078e00ff */
[----:B------:R-:W0:Y:S02]  /*0570*/  I2F.RP R10, R5 ;  /* 0x00000005000a7306 */ /* 0x000e240000209400 */
[----:B------:R-:W-:-:S06]  /*0580*/  IADD3 R0, R5, -0x1, R0 ;  /* 0xffffffff05007810 */ /* 0x000fcc0007ffe000 */
[----:B0-----:R-:W0:Y:S02]  /*0590*/  MUFU.RCP R7, R10 ;  /* 0x0000000a00077308 */ /* 0x001e240000001000 */
[----:B0-----:R-:W-:-:S06]  /*05a0*/  IADD3 R7, R7, 0xffffffe, RZ ;  /* 0x0ffffffe07077810 */ /* 0x001fcc0007ffe0ff */
[----:B------:R-:W0:Y:S02]  /*05b0*/  F2I.FTZ.U32.TRUNC.NTZ R7, R7 ;  /* 0x0000000700077305 */ /* 0x000e24000021f000 */
[----:B0-----:R-:W-:-:S04]  /*05c0*/  IMAD.MOV R2, RZ, RZ, -R7 ;  /* 0x000000ffff027224 */ /* 0x001fc800078e0a07 */
        /* <DEDUP_REMOVED lines=30> */
[----:B------:R-:W-:Y:S05]  /*07b0*/  CALL.REL.NOINC `($__internal_13_$__cuda_sm20_div_s64) ;  /* 0x0000457000007944 */ /* 0x000fea0003c00000 */
[----:B------:R-:W-:Y:S05]  /*07c0*/  BRA `(.L_x_631) ;  /* 0x0000013000007947 */ /* 0x000fea0003800000 */
.L_x_630:
        /* <DEDUP_REMOVED lines=19> */
.L_x_631:
[----:B------:R-:W-:Y:S05]  /*0900*/  BSYNC B0 ;  /* 0x0000000000007941 */ /* 0x000fea0003800000 */
.L_x_629:
        /* <DEDUP_REMOVED lines=22> */
[----:B------:R-:W-:Y:S01]  /*0a70*/  IMAD R3, R4, R3, R5 ;  /* 0x0000000304037224 */ /* 0x000fe200078e0205 */
[C---:B------:R-:W-:Y:S01]  /*0a80*/  IADD3 R5, R0.reuse, -0x1, RZ ;  /* 0xffffffff00057810 */ /* 0x040fe20007ffe0ff */
[----:B------:R-:W-:-:S03]  /*0a90*/  IMAD R0, R0, c[0x0][0x214], RZ ;  /* 0x0000850000007a24 */ /* 0x000fc600078e02ff */
[----:B------:R-:W-:-:S13]  /*0aa0*/  ISETP.GT.U32.AND P1, PT, R4, R3, PT ;  /* 0x000000030400720c */ /* 0x000fda0003f24070 */
[----:B------:R-:W-:Y:S01]  /*0ab0*/  @!P1 IMAD.IADD R3, R3, 0x1, -R4 ;  /* 0x0000000103039824 */ /* 0x000fe200078e0a04 */
[----:B------:R-:W-:Y:S02]  /*0ac0*/  @!P1 IADD3 R2, R2, 0x1, RZ ;  /* 0x0000000102029810 */ /* 0x000fe40007ffe0ff */
[----:B------:R-:W-:Y:S02]  /*0ad0*/  ISETP.NE.AND P1, PT, RZ, c[0x0][0x214], PT ;  /* 0x00008500ff007a0c */ /* 0x000fe40003f25270 */
[----:B------:R-:W-:-:S13]  /*0ae0*/  ISETP.GE.U32.AND P0, PT, R3, R4, PT ;  /* 0x000000040300720c */ /* 0x000fda0003f06070 */
        /* <DEDUP_REMOVED lines=43> */
[----:B------:R-:W-:Y:S02]  /*0da0*/  MOV R34, R18 ;  /* 0x0000001200227202 */ /* 0x000fe40000000f00 */
[----:B------:R-:W-:Y:S01]  /*0db0*/  MOV R35, R19 ;  /* 0x0000001300237202 */ /* 0x000fe20000000f00 */
[----:B------:R-:W-:Y:S05]  /*0dc0*/  BRA `(.L_x_634) ;  /* 0x0000013000007947 */ /* 0x000fea0003800000 */
.L_x_633:
        /* <DEDUP_REMOVED lines=19> */
.L_x_634:
[----:B------:R-:W-:Y:S05]  /*0f00*/  BSYNC B0 ;  /* 0x0000000000007941 */ /* 0x000fea0003800000 */
.L_x_632:
        /* <DEDUP_REMOVED lines=42> */
.L_x_636:
        /* <DEDUP_REMOVED lines=19> */
.L_x_637:
[----:B------:R-:W-:Y:S05]  /*12e0*/  BSYNC B0 ;  /* 0x0000000000007941 */ /* 0x000fea0003800000 */
.L_x_635:
        /* <DEDUP_REMOVED lines=16> */
[----:B------:R-:W-:Y:S01]  /*13f0*/  IABS R6, c[0x0][0x1c0] ;  /* 0x0000700000067a13 */ /* 0x000fe20000000000 */
[----:B------:R-:W-:-:S03]  /*1400*/  IMAD.HI.U32 R9, R7, R4, RZ ;  /* 0x0000000407097227 */ /* 0x000fc600078e00ff */
[----:B------:R-:W0:Y:S01]  /*1410*/  I2F.U32.RP R17, R6 ;  /* 0x0000000600117306 */ /* 0x000e220000209000 */
[----:B------:R-:W-:-:S04]  /*1420*/  IMAD.MOV R7, RZ, RZ, -R9 ;  /* 0x000000ffff077224 */ /* 0x000fc800078e0a09 */
[----:B------:R-:W-:Y:S01]  /*1430*/  IMAD R7, R8, R7, R4 ;  /* 0x0000000708077224 */ /* 0x000fe200078e0204 */
[----:B------:R-:W-:Y:S02]  /*1440*/  SHF.R.S32.HI R4, RZ, 0x1f, R0 ;  /* 0x0000001fff047819 */ /* 0x000fe40000011400 */
[----:B------:R-:W-:Y:S02]  /*1450*/  LEA.HI.SX32 R0, R0, 0x1, 0x1 ;  /* 0x0000000100007811 */ /* 0x000fe400078f0aff */
[----:B------:R-:W-:Y:S01]  /*1460*/  ISETP.GT.U32.AND P0, PT, R8, R7, PT ;  /* 0x000000070800720c */ /* 0x000fe20003f04070 */
[----:B------:R-:W-:Y:S01]  /*1470*/  @!P3 IMAD.MOV R0, RZ, RZ, R4 ;  /* 0x000000ffff00b224 */ /* 0x000fe200078e0204 */
[----:B0-----:R-:W0:Y:S11]  /*1480*/  MUFU.RCP R24, R17 ;  /* 0x0000001100187308 */ /* 0x001e360000001000 */
[----:B------:R-:W-:Y:S01]  /*1490*/  @!P0 IMAD.IADD R7, R7, 0x1, -R8 ;  /* 0x0000000107078824 */ /* 0x000fe200078e0a08 */
[----:B------:R-:W-:-:S02]  /*14a0*/  @!P0 IADD3 R9, R9, 0x1, RZ ;  /* 0x0000000109098810 */ /* 0x000fc40007ffe0ff */
[----:B------:R-:W-:Y:S02]  /*14b0*/  ISETP.NE.AND P0, PT, RZ, c[0x0][0x214], PT ;  /* 0x00008500ff007a0c */ /* 0x000fe40003f05270 */
[----:B------:R-:W-:Y:S02]  /*14c0*/  ISETP.GE.U32.AND P2, PT, R7, R8, PT ;  /* 0x000000080700720c */ /* 0x000fe40003f46070 */
[----:B0-----:R-:W-:-:S04]  /*14d0*/  IADD3 R24, R24, 0xffffffe, RZ ;  /* 0x0ffffffe18187810 */ /* 0x001fc80007ffe0ff */
[----:B------:R-:W0:Y:S07]  /*14e0*/  F2I.FTZ.U32.TRUNC.NTZ R25, R24 ;  /* 0x0000001800197305 */ /* 0x000e2e000021f000 */
[----:B------:R-:W-:-:S05]  /*14f0*/  @P2 IADD3 R9, R9, 0x1, RZ ;  /* 0x0000000109092810 */ /* 0x000fca0007ffe0ff */
[----:B------:R-:W-:Y:S01]  /*1500*/  @!P1 IMAD.MOV R9, RZ, RZ, -R9 ;  /* 0x000000ffff099224 */ /* 0x000fe200078e0a09 */
[----:B------:R-:W-:-:S05]  /*1510*/  @!P0 LOP3.LUT R9, RZ, c[0x0][0x214], RZ, 0x33, !PT ;  /* 0x00008500ff098a12 */ /* 0x000fca00078e33ff */
[----:B------:R-:W-:Y:S02]  /*1520*/  IMAD R0, R0, R9, RZ ;  /* 0x0000000900007224 */ /* 0x000fe400078e02ff */
[----:B0-----:R-:W-:Y:S02]  /*1530*/  IMAD.MOV R7, RZ, RZ, -R25 ;  /* 0x000000ffff077224 */ /* 0x001fe400078e0a19 */
[----:B------:R-:W-:Y:S01]  /*1540*/  IMAD.MOV.U32 R24, RZ, RZ, RZ ;  /* 0x000000ffff187224 */ /* 0x000fe200078e00ff */
[-C--:B------:R-:W-:Y:S02]  /*1550*/  IABS R8, R0.reuse ;  /* 0x0000000000087213 */ /* 0x080fe40000000000 */
[----:B------:R-:W-:Y:S02]  /*1560*/  IABS R23, R0 ;  /* 0x0000000000177213 */ /* 0x000fe40000000000 */
[----:B------:R-:W0:Y:S01]  /*1570*/  I2F.RP R22, R8 ;  /* 0x0000000800167306 */ /* 0x000e220000209400 */
[----:B------:R-:W-:-:S02]  /*1580*/  IMAD.IADD R5, R5, 0x1, R8 ;  /* 0x0000000105057824 */ /* 0x000fc400078e0208 */
[----:B------:R-:W-:-:S03]  /*1590*/  IMAD.MOV R23, RZ, RZ, -R23 ;  /* 0x000000ffff177224 */ /* 0x000fc600078e0a17 */
[----:B------:R-:W-:Y:S02]  /*15a0*/  IABS R17, R5 ;  /* 0x0000000500117213 */ /* 0x000fe40000000000 */
[----:B0-----:R-:W0:Y:S02]  /*15b0*/  MUFU.RCP R4, R22 ;  /* 0x0000001600047308 */ /* 0x001e240000001000 */
[----:B0-----:R-:W-:-:S06]  /*15c0*/  IADD3 R4, R4, 0xffffffe, RZ ;  /* 0x0ffffffe04047810 */ /* 0x001fcc0007ffe0ff */
[----:B------:R-:W0:Y:S02]  /*15d0*/  F2I.FTZ.U32.TRUNC.NTZ R21, R4 ;  /* 0x0000000400157305 */ /* 0x000e24000021f000 */
[----:B0-----:R-:W-:Y:S01]  /*15e0*/  IMAD.MOV R9, RZ, RZ, -R21 ;  /* 0x000000ffff097224 */ /* 0x001fe200078e0a15 */
[----:B------:R-:W-:-:S03]  /*15f0*/  IABS R4, c[0x0][0x1c0] ;  /* 0x0000700000047a13 */ /* 0x000fc60000000000 */
[----:B------:R-:W-:Y:S02]  /*1600*/  IMAD R10, R9, R8, RZ ;  /* 0x00000008090a7224 */ /* 0x000fe400078e02ff */
[----:B------:R-:W-:Y:S02]  /*1610*/  IMAD.MOV R4, RZ, RZ, -R4 ;  /* 0x000000ffff047224 */ /* 0x000fe400078e0a04 */
[----:B------:R-:W-:Y:S01]  /*1620*/  IMAD.HI.U32 R10, R21, R10, R20 ;  /* 0x0000000a150a7227 */ /* 0x000fe200078e0014 */
[----:B------:R-:W-:Y:S02]  /*1630*/  IABS R21, R3 ;  /* 0x0000000300157213 */ /* 0x000fe40000000000 */
[----:B------:R-:W-:Y:S01]  /*1640*/  LOP3.LUT R3, R3, c[0x0][0x1c0], RZ, 0x3c, !PT ;  /* 0x0000700003037a12 */ /* 0x000fe200078e3cff */
[----:B------:R-:W-:Y:S02]  /*1650*/  IMAD R20, R7, R6, RZ ;  /* 0x0000000607147224 */ /* 0x000fe400078e02ff */
[----:B------:R-:W-:-:S04]  /*1660*/  IMAD.HI.U32 R10, R10, R17, RZ ;  /* 0x000000110a0a7227 */ /* 0x000fc800078e00ff */
[----:B------:R-:W-:-:S04]  /*1670*/  IMAD.HI.U32 R20, R25, R20, R24 ;  /* 0x0000001419147227 */ /* 0x000fc800078e0018 */
[----:B------:R-:W-:Y:S02]  /*1680*/  IMAD R23, R10, R23, R17 ;  /* 0x000000170a177224 */ /* 0x000fe400078e0211 */
[----:B------:R-:W-:-:S03]  /*1690*/  IMAD.HI.U32 R7, R20, R21, RZ ;  /* 0x0000001514077227 */ /* 0x000fc600078e00ff */
[----:B------:R-:W-:Y:S01]  /*16a0*/  ISETP.GT.U32.AND P0, PT, R8, R23, PT ;  /* 0x000000170800720c */ /* 0x000fe20003f04070 */
[----:B------:R-:W-:Y:S02]  /*16b0*/  IMAD R21, R7, R4, R21 ;  /* 0x0000000407157224 */ /* 0x000fe400078e0215 */
[----:B------:R-:W-:-:S03]  /*16c0*/  IMAD.HI.U32 R9, R20, R17, RZ ;  /* 0x0000001114097227 */ /* 0x000fc600078e00ff */
[C---:B------:R-:W-:Y:S01]  /*16d0*/  ISETP.GT.U32.AND P3, PT, R6.reuse, R21, PT ;  /* 0x000000150600720c */ /* 0x040fe20003f64070 */
        /* <DEDUP_REMOVED lines=8> */
[--C-:B------:R-:W-:Y:S01]  /*1760*/  @!P3 IMAD.IADD R21, R21, 0x1, -R6.reuse ;  /* 0x000000011515b824 */ /* 0x100fe200078e0a06 */
[----:B------:R-:W-:Y:S02]  /*1770*/  ISETP.GE.U32.AND P2, PT, R23, R8, PT ;  /* 0x000000081700720c */ /* 0x000fe40003f46070 */
[----:B------:R-:W-:Y:S02]  /*1780*/  @!P3 IADD3 R7, R7, 0x1, RZ ;  /* 0x000000010707b810 */ /* 0x000fe40007ffe0ff */
[-C--:B------:R-:W-:Y:S01]  /*1790*/  ISETP.GE.U32.AND P6, PT, R21, R6.reuse, PT ;  /* 0x000000061500720c */ /* 0x080fe20003fc6070 */
[----:B------:R-:W-:Y:S01]  /*17a0*/  @!P1 IMAD.IADD R17, R17, 0x1, -R6 ;  /* 0x0000000111119824 */ /* 0x000fe200078e0a06 */
[----:B------:R-:W-:Y:S01]  /*17b0*/  ISETP.GE.AND P0, PT, R3, RZ, PT ;  /* 0x000000ff0300720c */ /* 0x000fe20003f06270 */
[----:B------:R-:W-:Y:S01]  /*17c0*/  IMAD.MOV.U32 R3, RZ, RZ, c[0x0][0x214] ;  /* 0x00008500ff037624 */ /* 0x000fe200078e00ff */
[----:B------:R-:W-:Y:S02]  /*17d0*/  ISETP.GT.AND P3, PT, R2, RZ, PT ;  /* 0x000000ff0200720c */ /* 0x000fe40003f64270 */
[----:B------:R-:W-:-:S02]  /*17e0*/  ISETP.GE.U32.AND P5, PT, R17, R6, PT ;  /* 0x000000061100720c */ /* 0x000fc40003fa6070 */
[----:B------:R-:W-:Y:S02]  /*17f0*/  @!P1 IADD3 R9, R9, 0x1, RZ ;  /* 0x0000000109099810 */ /* 0x000fe40007ffe0ff */
[----:B------:R-:W-:Y:S02]  /*1800*/  @P2 IADD3 R10, R10, 0x1, RZ ;  /* 0x000000010a0a2810 */ /* 0x000fe40007ffe0ff */
[----:B------:R-:W-:Y:S02]  /*1810*/  ISETP.GE.AND P2, PT, R5, RZ, PT ;  /* 0x000000ff0500720c */ /* 0x000fe40003f46270 */
[----:B------:R-:W-:Y:S01]  /*1820*/  @P6 IADD3 R7, R7, 0x1, RZ ;  /* 0x0000000107076810 */ /* 0x000fe20007ffe0ff */
[----:B------:R-:W-:Y:S01]  /*1830*/  @!P4 IMAD.MOV R10, RZ, RZ, -R10 ;  /* 0x000000ffff0ac224 */ /* 0x000fe200078e0a0a */
[----:B------:R-:W-:Y:S02]  /*1840*/  ISETP.NE.AND P6, PT, R0, RZ, PT ;  /* 0x000000ff0000720c */ /* 0x000fe40003fc5270 */
[----:B------:R-:W-:Y:S01]  /*1850*/  ISETP.NE.AND P4, PT, RZ, c[0x0][0x1c0], PT ;  /* 0x00007000ff007a0c */ /* 0x000fe20003f85270 */
[----:B------:R-:W-:Y:S01]  /*1860*/  IMAD.MOV.U32 R21, RZ, RZ, R7 ;  /* 0x000000ffff157224 */ /* 0x000fe200078e0007 */
[----:B0-----:R-:W-:-:S02]  /*1870*/  SHF.R.S32.HI R7, RZ, 0x1f, R4 ;  /* 0x0000001fff077819 */ /* 0x001fc40000011404 */
[----:B------:R-:W-:Y:S01]  /*1880*/  LOP3.LUT R6, RZ, c[0x0][0x1c0], RZ, 0x33, !PT ;  /* 0x00007000ff067a12 */ /* 0x000fe200078e33ff */
[----:B------:R-:W-:Y:S01]  /*1890*/  @!P0 IMAD.MOV R21, RZ, RZ, -R21 ;  /* 0x000000ffff158224 */ /* 0x000fe200078e0a15 */
[----:B------:R-:W-:Y:S02]  /*18a0*/  @P5 IADD3 R9, R9, 0x1, RZ ;  /* 0x0000000109095810 */ /* 0x000fe40007ffe0ff */
[----:B------:R-:W-:Y:S02]  /*18b0*/  SHF.R.S32.HI R5, RZ, 0x1f, R2 ;  /* 0x0000001fff057819 */ /* 0x000fe40000011402 */
[----:B------:R-:W-:Y:S02]  /*18c0*/  LEA.HI R7, R7, R4, RZ, 0x3 ;  /* 0x0000000407077211 */ /* 0x000fe400078f18ff */
[----:B------:R-:W-:Y:S02]  /*18d0*/  @!P6 LOP3.LUT R10, RZ, R8, RZ, 0x33, !PT ;  /* 0x00000008ff0ae212 */ /* 0x000fe400078e33ff */
[----:B------:R-:W-:Y:S01]  /*18e0*/  SEL R20, R6, R21, !P4 ;  /* 0x0000001506147207 */ /* 0x000fe20006000000 */
[----:B------:R-:W-:Y:S01]  /*18f0*/  IMAD.MOV.U32 R21, RZ, RZ, R9 ;  /* 0x000000ffff157224 */ /* 0x000fe200078e0009 */
[----:B------:R-:W-:Y:S01]  /*1900*/  LEA.HI.SX32 R17, R2, 0x1, 0x1 ;  /* 0x0000000102117811 */ /* 0x000fe200078f0aff */
[----:B------:R-:W-:Y:S01]  /*1910*/  @!P3 IMAD.MOV R17, RZ, RZ, R5 ;  /* 0x000000ffff11b224 */ /* 0x000fe200078e0205 */
[----:B------:R-:W-:Y:S01]  /*1920*/  ISETP.LT.U32.AND P0, PT, R18, R10, PT ;  /* 0x0000000a1200720c */ /* 0x000fe20003f01070 */
[----:B------:R-:W-:Y:S01]  /*1930*/  @!P2 IMAD.MOV R21, RZ, RZ, -R21 ;  /* 0x000000ffff15a224 */ /* 0x000fe200078e0a15 */
[----:B------:R-:W-:-:S02]  /*1940*/  SHF.R.S32.HI R9, RZ, 0x1f, R10 ;  /* 0x0000001fff097819 */ /* 0x000fc4000001140a */
[----:B------:R-:W-:Y:S02]  /*1950*/  SHF.R.S32.HI R5, RZ, 0x3, R7 ;  /* 0x00000003ff057819 */ /* 0x000fe40000011407 */
[----:B------:R-:W-:Y:S02]  /*1960*/  ISETP.LT.AND.EX P2, PT, R19, R9, PT, P0 ;  /* 0x000000091300720c */ /* 0x000fe40003f41300 */
[----:B------:R-:W-:Y:S02]  /*1970*/  ISETP.GE.AND P0, PT, R5, c[0x0][0x314], PT ;  /* 0x0000c50005007a0c */ /* 0x000fe40003f06270 */
[----:B------:R-:W-:Y:S02]  /*1980*/  ISETP.NE.AND P1, PT, RZ, UR4, PT ;  /* 0x00000004ff007c0c */ /* 0x000fe4000bf25270 */
[----:B------:R-:W-:Y:S02]  /*1990*/  LOP3.LUT R7, R7, 0xfffffff8, RZ, 0xc0, !PT ;  /* 0xfffffff807077812 */ /* 0x000fe400078ec0ff */
[----:B------:R-:W-:-:S02]  /*19a0*/  SEL R3, R3, 0x1, !P1 ;  /* 0x0000000103037807 */ /* 0x000fc40004800000 */
[----:B------:R-:W-:Y:S02]  /*19b0*/  SEL R6, R6, R21, !P4 ;  /* 0x0000001506067207 */ /* 0x000fe40006000000 */
[----:B------:R-:W-:Y:S01]  /*19c0*/  SEL R10, R18, R10, P2 ;  /* 0x0000000a120a7207 */ /* 0x000fe20001000000 */
[----:B------:R-:W-:Y:S01]  /*19d0*/  IMAD R8, R20, R3, RZ ;  /* 0x0000000314087224 */ /* 0x000fe200078e02ff */
[----:B------:R-:W-:Y:S01]  /*19e0*/  SEL R9, R19, R9, P2 ;  /* 0x0000000913097207 */ /* 0x000fe20001000000 */
[----:B------:R-:W-:Y:S02]  /*19f0*/  IMAD.IADD R20, R4, 0x1, -R7 ;  /* 0x0000000104147824 */ /* 0x000fe400078e0a07 */
[----:B------:R-:W-:Y:S02]  /*1a00*/  IMAD R8, R17, R8, RZ ;  /* 0x0000000811087224 */ /* 0x000fe400078e02ff */
[----:B------:R-:W-:Y:S01]  /*1a10*/  IMAD.MOV.U32 R17, RZ, RZ, -0x800000 ;  /* 0xff800000ff117424 */ /* 0x000fe200078e00ff */
        /* <DEDUP_REMOVED lines=18> */
.L_x_639:
[----:B------:R-:W-:Y:S05]  /*1b40*/  BSYNC B0 ;  /* 0x0000000000007941 */ /* 0x000fea0003800000 */
.L_x_638:
[----:B------:R-:W-:Y:S01]  /*1b50*/  ISETP.GT.AND P0, PT, R4, 0xf, PT ;  /* 0x0000000f0400780c */ /* 0x000fe20003f04270 */
[----:B------:R-:W-:Y:S01]  /*1b60*/  IMAD.MOV.U32 R29, RZ, RZ, -0x800000 ;  /* 0xff800000ff1d7424 */ /* 0x000fe200078e00ff */
[----:B------:R-:W-:Y:S01]  /*1b70*/  ISETP.GT.AND P3, PT, R0, RZ, PT ;  /* 0x000000ff0000720c */ /* 0x000fe20003f64270 */
[----:B------:R-:W-:Y:S01]  /*1b80*/  IMAD R6, R6, R3, RZ ;  /* 0x0000000306067224 */ /* 0x000fe200078e02ff */
[----:B------:R-:W-:Y:S01]  /*1b90*/  BSSY B1, `(.L_x_640) ;  /* 0x00001eb000017945 */ /* 0x000fe20003800000 */
[----:B------:R-:W-:-:S08]  /*1ba0*/  IMAD.MOV.U32 R26, RZ, RZ, 0x7f800000 ;  /* 0x7f800000ff1a7424 */ /* 0x000fd000078e00ff */
[----:B------:R-:W-:Y:S01]  /*1bb0*/  @!P0 IMAD R20, R5, 0x9, R20 ;  /* 0x0000000905148824 */ /* 0x000fe200078e0214 */
[----:B------:R-:W-:-:S04]  /*1bc0*/  @!P0 LEA.HI R7, R4, R4, RZ, 0x1 ;  /* 0x0000000404078211 */ /* 0x000fc800078f08ff */
[----:B-----5:R1:W-:Y:S01]  /*1bd0*/  @!P0 STS [R20.X4], R17 ;  /* 0x0000001114008388 */ /* 0x0203e20000004800 */
[C---:B0-----:R-:W-:Y:S01]  /*1be0*/  @!P0 LOP3.LUT R19, R7.reuse, 0xfffffffe, RZ, 0xc0, !PT ;  /* 0xfffffffe07138812 */ /* 0x041fe200078ec0ff */
[----:B------:R-:W-:-:S04]  /*1bf0*/  @!P0 IMAD.SHL.U32 R7, R7, 0x2, RZ ;  /* 0x0000000207078824 */ /* 0x000fc800078e00ff */
[----:B------:R-:W-:Y:S01]  /*1c00*/  @!P0 IMAD.IADD R18, R4, 0x1, -R19 ;  /* 0x0000000104128824 */ /* 0x000fe200078e0a13 */
[----:B------:R-:W-:Y:S02]  /*1c10*/  @!P0 LOP3.LUT R7, R7, 0xfffffffc, RZ, 0xc0, !PT ;  /* 0xfffffffc07078812 */ /* 0x000fe400078ec0ff */
[----:B------:R-:W-:-:S03]  /*1c20*/  SHF.R.S32.HI R19, RZ, 0x1f, R0 ;  /* 0x0000001fff137819 */ /* 0x000fc60000011400 */
[----:B------:R-:W-:Y:S01]  /*1c30*/  @!P0 IMAD R7, R18, 0x24, R7 ;  /* 0x0000002412078824 */ /* 0x000fe200078e0207 */
[----:B------:R-:W-:Y:S01]  /*1c40*/  BAR.SYNC.DEFER_BLOCKING 0x0 ;  /* 0x0000000000007b1d */ /* 0x000fe20000010000 */
[----:B-1----:R-:W-:-:S05]  /*1c50*/  LOP3.LUT R17, R4, 0x1, RZ, 0xc0, !PT ;  /* 0x0000000104117812 */ /* 0x002fca00078ec0ff */
[----:B------:R0:W1:Y:S02]  /*1c60*/  @!P0 LDS R29, [R7] ;  /* 0x00000000071d8984 */ /* 0x0000640000000800 */
[----:B0-----:R-:W-:Y:S01]  /*1c70*/  LEA.HI.SX32 R7, R0, 0x1, 0x1 ;  /* 0x0000000100077811 */ /* 0x001fe200078f0aff */
[----:B------:R-:W-:-:S04]  /*1c80*/  @!P3 IMAD.MOV R7, RZ, RZ, R19 ;  /* 0x000000ffff07b224 */ /* 0x000fc800078e0213 */
[----:B------:R-:W-:Y:S01]  /*1c90*/  IMAD R7, R6, R7, RZ ;  /* 0x0000000706077224 */ /* 0x000fe200078e02ff */
[----:B-1----:R-:W0:Y:S02]  /*1ca0*/  SHFL.BFLY PT, R18, R29, 0x1, 0x1f ;  /* 0x0c201f001d127f89 */ /* 0x002e2400000e0000 */
[----:B0-----:R-:W-:-:S04]  /*1cb0*/  FMNMX.FTZ R18, R18, R29, !PT ;  /* 0x0000001d12127209 */ /* 0x001fc80007810000 */
[----:B------:R-:W-:-:S04]  /*1cc0*/  FSETP.NEU.FTZ.AND P0, PT, R18, -INF , PT ;  /* 0xff8000001200780b */ /* 0x000fc80003f1d000 */
[----:B------:R-:W-:Y:S02]  /*1cd0*/  FSEL R18, R18, RZ, P0 ;  /* 0x000000ff12127208 */ /* 0x000fe40000000000 */
[----:B------:R-:W-:-:S03]  /*1ce0*/  ISETP.NE.U32.AND P0, PT, R17, 0x1, PT ;  /* 0x000000011100780c */ /* 0x000fc60003f05070 */
[----:B------:R-:W-:Y:S01]  /*1cf0*/  FADD.FTZ R22, -R18, R29 ;  /* 0x0000001d12167221 */ /* 0x000fe20000010100 */
[----:B------:R-:W-:-:S03]  /*1d00*/  ISETP.GT.OR P0, PT, R4, 0xf, !P0 ;  /* 0x0000000f0400780c */ /* 0x000fc60004704670 */
[----:B------:R-:W-:-:S06]  /*1d10*/  FMUL.FTZ R22, R22, 1.4426950216293334961 ;  /* 0x3fb8aa3b16167820 */ /* 0x000fcc0000410000 */
[----:B------:R-:W0:Y:S02]  /*1d20*/  MUFU.EX2 R22, R22 ;  /* 0x0000001600167308 */ /* 0x000e240000000800 */
[----:B0-----:R-:W0:Y:S02]  /*1d30*/  SHFL.BFLY PT, R5, R22, 0x1, 0x1f ;  /* 0x0c201f0016057f89 */ /* 0x001e2400000e0000 */
[----:B0-----:R-:W-:-:S05]  /*1d40*/  FADD.FTZ R5, R22, R5 ;  /* 0x0000000516057221 */ /* 0x001fca0000010000 */
[----:B------:R-:W-:-:S13]  /*1d50*/  FSETP.NE.FTZ.AND P2, PT, R5, RZ, PT ;  /* 0x000000ff0500720b */ /* 0x000fda0003f55000 */
        /* <DEDUP_REMOVED lines=41> */
[----:B------:R-:W-:Y:S05]  /*1ff0*/  CALL.REL.NOINC `($__internal_13_$__cuda_sm20_div_s64) ;  /* 0x00002d3000007944 */ /* 0x000fea0003c00000 */
        /* <DEDUP_REMOVED lines=10> */
.L_x_644:
        /* <DEDUP_REMOVED lines=22> */
.L_x_645:
[----:B------:R-:W-:Y:S05]  /*2200*/  BSYNC B0 ;  /* 0x0000000000007941 */ /* 0x000fea0003800000 */
.L_x_643:
        /* <DEDUP_REMOVED lines=8> */
[----:B------:R-:W-:Y:S05]  /*2290*/  CALL.REL.NOINC `($__internal_13_$__cuda_sm20_div_s64) ;  /* 0x00002a9000007944 */ /* 0x000fea0003c00000 */
[----:B------:R-:W-:Y:S01]  /*22a0*/  IADD3 R5, P0, RZ, -R18, RZ ;  /* 0x80000012ff057210 */ /* 0x000fe20007f1e0ff */
[----:B------:R-:W-:Y:S01]  /*22b0*/  IMAD.MOV.U32 R33, RZ, RZ, R19 ;  /* 0x000000ffff217224 */ /* 0x000fe200078e0013 */
[----:B------:R-:W-:Y:S02]  /*22c0*/  MOV R20, R30 ;  /* 0x0000001e00147202 */ /* 0x000fe40000000f00 */
[----:B------:R-:W-:Y:S02]  /*22d0*/  IADD3.X R4, RZ, ~R19, RZ, P0, !PT ;  /* 0x80000013ff047210 */ /* 0x000fe400007fe4ff */
[----:B------:R-:W-:Y:S01]  /*22e0*/  MOV R32, R18 ;  /* 0x0000001200207202 */ /* 0x000fe20000000f00 */
[----:B------:R-:W-:-:S04]  /*22f0*/  IMAD.WIDE.U32 R20, R5, UR6, R20 ;  /* 0x0000000605147c25 */ /* 0x000fc8000f8e0014 */
[----:B------:R-:W-:Y:S01]  /*2300*/  IMAD R4, R4, UR6, RZ ;  /* 0x0000000604047c24 */ /* 0x000fe2000f8e02ff */
[----:B------:R-:W-:-:S03]  /*2310*/  MOV R30, R20 ;  /* 0x00000014001e7202 */ /* 0x000fc60000000f00 */
[----:B------:R-:W-:-:S04]  /*2320*/  IMAD R4, R5, UR5, R4 ;  /* 0x0000000505047c24 */ /* 0x000fc8000f8e0204 */
[----:B------:R-:W-:Y:S01]  /*2330*/  IMAD.IADD R6, R21, 0x1, R4 ;  /* 0x0000000115067824 */ /* 0x000fe200078e0204 */
[----:B------:R-:W-:Y:S05]  /*2340*/  BRA `(.L_x_648) ;  /* 0x0000016000007947 */ /* 0x000fea0003800000 */
.L_x_647:
[----:B------:R-:W0:Y:S01]  /*2350*/  I2F.U32.RP R6, UR6 ;  /* 0x0000000600067d06 */ /* 0x000e220008209000 */
[----:B------:R-:W-:Y:S01]  /*2360*/  ISETP.NE.U32.AND P0, PT, RZ, UR6, PT ;  /* 0x00000006ff007c0c */ /* 0x000fe2000bf05070 */
[----:B------:R-:W-:-:S06]  /*2370*/  IMAD.MOV.U32 R33, RZ, RZ, RZ ;  /* 0x000000ffff217224 */ /* 0x000fcc00078e00ff */
[----:B0-----:R-:W0:Y:S02]  /*2380*/  MUFU.RCP R18, R6 ;  /* 0x0000000600127308 */ /* 0x001e240000001000 */
[----:B0-----:R-:W-:Y:S01]  /*2390*/  IADD3 R18, R18, 0xffffffe, RZ ;  /* 0x0ffffffe12127810 */ /* 0x001fe20007ffe0ff */
[----:B------:R-:W-:-:S05]  /*23a0*/  HFMA2.MMA R6, -RZ, RZ, 0, 0 ;  /* 0x00000000ff067435 */ /* 0x000fca00000001ff */
[----:B------:R-:W0:Y:S02]  /*23b0*/  F2I.FTZ.U32.TRUNC.NTZ R19, R18 ;  /* 0x0000001200137305 */ /* 0x000e24000021f000 */
[----:B0-----:R-:W-:Y:S02]  /*23c0*/  IMAD.MOV R4, RZ, RZ, -R19 ;  /* 0x000000ffff047224 */ /* 0x001fe400078e0a13 */
[----:B------:R-:W-:Y:S02]  /*23d0*/  IMAD.MOV.U32 R18, RZ, RZ, RZ ;  /* 0x000000ffff127224 */ /* 0x000fe400078e00ff */
[----:B------:R-:W-:-:S04]  /*23e0*/  IMAD R4, R4, UR6, RZ ;  /* 0x0000000604047c24 */ /* 0x000fc8000f8e02ff */
[----:B------:R-:W-:-:S06]  /*23f0*/  IMAD.HI.U32 R19, R19, R4, R18 ;  /* 0x0000000413137227 */ /* 0x000fcc00078e0012 */
        /* <DEDUP_REMOVED lines=11> */
.L_x_648:
[----:B------:R-:W-:Y:S05]  /*24b0*/  BSYNC B0 ;  /* 0x0000000000007941 */ /* 0x000fea0003800000 */
.L_x_646:
[----:B------:R-:W-:Y:S01]  /*24c0*/  LOP3.LUT R4, R33, R3, RZ, 0xfc, !PT ;  /* 0x0000000321047212 */ /* 0x000fe200078efcff */
[----:B------:R-:W-:Y:S01]  /*24d0*/  IMAD.MOV.U32 R23, RZ, RZ, c[0x0][0x210] ;  /* 0x00008400ff177624 */ /* 0x000fe200078e00ff */
[----:B------:R-:W-:Y:S02]  /*24e0*/  BSSY B0, `(.L_x_649) ;  /* 0x000002a000007945 */ /* 0x000fe40003800000 */
[----:B------:R-:W-:Y:S01]  /*24f0*/  ISETP.NE.U32.AND P0, PT, R4, RZ, PT ;  /* 0x000000ff0400720c */ /* 0x000fe20003f05070 */
[C---:B------:R-:W-:Y:S01]  /*2500*/  IMAD R5, R23.reuse, c[0x0][0x214], RZ ;  /* 0x0000850017057a24 */ /* 0x040fe200078e02ff */
[----:B------:R-:W-:-:S11]  /*2510*/  SEL R23, R23, 0x1, P1 ;  /* 0x0000000117177807 */ /* 0x000fd60000800000 */
[----:B------:R-:W-:Y:S05]  /*2520*/  @!P0 BRA `(.L_x_650) ;  /* 0x000000f000008947 */ /* 0x000fea0003800000 */
[----:B------:R-:W-:Y:S01]  /*2530*/  IMAD.MOV.U32 R28, RZ, RZ, R32 ;  /* 0x000000ffff1c7224 */ /* 0x000fe200078e0020 */
[----:B------:R-:W-:Y:S01]  /*2540*/  MOV R24, R31 ;  /* 0x0000001f00187202 */ /* 0x000fe20000000f00 */
[----:B------:R-:W-:Y:S01]  /*2550*/  IMAD.MOV.U32 R21, RZ, RZ, R33 ;  /* 0x000000ffff157224 */ /* 0x000fe200078e0021 */
[----:B------:R-:W-:Y:S02]  /*2560*/  MOV R4, R3 ;  /* 0x0000000300047202 */ /* 0x000fe40000000f00 */
[----:B------:R-:W-:Y:S02]  /*2570*/  MOV R22, 0x2590 ;  /* 0x0000259000167802 */ /* 0x000fe40000000f00 */
[----:B------:R-:W-:Y:S05]  /*2580*/  CALL.REL.NOINC `($__internal_13_$__cuda_sm20_div_s64) ;  /* 0x000027a000007944 */ /* 0x000fea0003c00000 */
        /* <DEDUP_REMOVED lines=9> */
.L_x_650:
        /* <DEDUP_REMOVED lines=22> */
.L_x_651:
[----:B------:R-:W-:Y:S05]  /*2780*/  BSYNC B0 ;  /* 0x0000000000007941 */ /* 0x000fea0003800000 */
.L_x_649:
[-C--:B------:R-:W-:Y:S01]  /*2790*/  IMAD R3, R35, R16.reuse, RZ ;  /* 0x0000001023037224 */ /* 0x080fe200078e02ff */
[----:B------:R-:W-:Y:S01]  /*27a0*/  ULDC.U8 UR9, c[0x0][0x329] ;  /* 0x0000ca4000097ab9 */ /* 0x000fe20000000000 */
[C---:B------:R-:W-:Y:S01]  /*27b0*/  IMAD.WIDE.U32 R32, R34.reuse, R16, RZ ;  /* 0x0000001022207225 */ /* 0x040fe200078e00ff */
[----:B------:R-:W-:Y:S01]  /*27c0*/  UISETP.NE.AND UP0, UPT, UR9, URZ, UPT ;  /* 0x0000003f0900728c */ /* 0x000fe2000bf05270 */
[----:B------:R-:W-:Y:S01]  /*27d0*/  SHF.R.S32.HI R17, RZ, 0x1f, R23 ;  /* 0x0000001fff117819 */ /* 0x000fe20000011417 */
[----:B------:R-:W-:Y:S01]  /*27e0*/  ULDC UR4, c[0x0][0x214] ;  /* 0x0000850000047ab9 */ /* 0x000fe20000000800 */
[----:B------:R-:W-:Y:S01]  /*27f0*/  IMAD R3, R34, R15, R3 ;  /* 0x0000000f22037224 */ /* 0x000fe200078e0203 */
[----:B------:R-:W-:Y:S01]  /*2800*/  USEL UR4, UR4, 0x1, !UP0 ;  /* 0x0000000104047887 */ /* 0x000fe2000c000000 */
[----:B------:R-:W-:Y:S01]  /*2810*/  IMAD R21, R4, R5, RZ ;  /* 0x0000000504157224 */ /* 0x000fe200078e02ff */
[----:B------:R-:W-:Y:S01]  /*2820*/  BSSY B0, `(.L_x_652) ;  /* 0x000003f000007945 */ /* 0x000fe20003800000 */
[----:B------:R-:W-:Y:S01]  /*2830*/  IMAD R6, R6, R23, RZ ;  /* 0x0000001706067224 */ /* 0x000fe200078e02ff */
[----:B------:R-:W-:Y:S01]  /*2840*/  IADD3 R3, R33, R3, RZ ;  /* 0x0000000321037210 */ /* 0x000fe20007ffe0ff */
[----:B------:R-:W-:Y:S01]  /*2850*/  USHF.R.S32.HI UR9, URZ, 0x1f, UR4 ;  /* 0x0000001f3f097899 */ /* 0x000fe20008011404 */
[----:B------:R-:W-:-:S02]  /*2860*/  IMAD R19, R19, UR4, RZ ;  /* 0x0000000413137c24 */ /* 0x000fc4000f8e02ff */
[----:B------:R-:W-:Y:S02]  /*2870*/  IMAD R17, R17, R30, R6 ;  /* 0x0000001e11117224 */ /* 0x000fe400078e0206 */
[----:B------:R-:W-:Y:S01]  /*2880*/  IMAD R20, R3, R14, RZ ;  /* 0x0000000e03147224 */ /* 0x000fe200078e02ff */
[----:B------:R-:W-:Y:S01]  /*2890*/  SHF.R.S32.HI R3, RZ, 0x1f, R5 ;  /* 0x0000001fff037819 */ /* 0x000fe20000011405 */
[----:B------:R-:W-:-:S04]  /*28a0*/  IMAD.WIDE.U32 R30, R30, R23, RZ ;  /* 0x000000171e1e7225 */ /* 0x000fc800078e00ff */
[----:B------:R-:W-:Y:S02]  /*28b0*/  IMAD R25, R13, R32, R20 ;  /* 0x000000200d197224 */ /* 0x000fe400078e0214 */
[----:B------:R-:W-:-:S04]  /*28c0*/  IMAD.WIDE.U32 R32, R32, R14, RZ ;  /* 0x0000000e20207225 */ /* 0x000fc800078e00ff */
[----:B------:R-:W-:Y:S01]  /*28d0*/  IMAD R21, R3, R36, R21 ;  /* 0x0000002403157224 */ /* 0x000fe200078e0215 */
[----:B------:R-:W-:Y:S01]  /*28e0*/  IADD3 R4, R33, R25, RZ ;  /* 0x0000001921047210 */ /* 0x000fe20007ffe0ff */
[----:B------:R-:W-:-:S03]  /*28f0*/  IMAD.WIDE.U32 R36, R36, R5, RZ ;  /* 0x0000000524247225 */ /* 0x000fc600078e00ff */
[----:B------:R-:W-:Y:S01]  /*2900*/  LOP3.LUT R3, R41, R4, RZ, 0xfc, !PT ;  /* 0x0000000429037212 */ /* 0x000fe200078efcff */
[C---:B------:R-:W-:Y:S01]  /*2910*/  IMAD R19, R18.reuse, UR9, R19 ;  /* 0x0000000912137c24 */ /* 0x040fe2000f8e0213 */
[----:B------:R-:W-:Y:S01]  /*2920*/  IADD3 R6, R37, R21, RZ ;  /* 0x0000001525067210 */ /* 0x000fe20007ffe0ff */
[----:B------:R-:W-:Y:S01]  /*2930*/  IMAD.WIDE.U32 R34, R18, UR4, RZ ;  /* 0x0000000412227c25 */ /* 0x000fe2000f8e00ff */
[----:B------:R-:W-:-:S03]  /*2940*/  ISETP.NE.U32.AND P0, PT, R3, RZ, PT ;  /* 0x000000ff0300720c */ /* 0x000fc60003f05070 */
[----:B------:R-:W-:Y:S01]  /*2950*/  IMAD R3, R0, R5, RZ ;  /* 0x0000000500037224 */ /* 0x000fe200078e02ff */
[----:B------:R-:W-:Y:S01]  /*2960*/  IADD3 R0, R31, R17, RZ ;  /* 0x000000111f007210 */ /* 0x000fe20007ffe0ff */
[----:B------:R-:W-:Y:S01]  /*2970*/  IMAD R2, R2, R5, RZ ;  /* 0x0000000502027224 */ /* 0x000fe200078e02ff */
[----:B------:R-:W-:-:S07]  /*2980*/  IADD3 R5, R35, R19, RZ ;  /* 0x0000001323057210 */ /* 0x000fce0007ffe0ff */
[----:B------:R-:W-:Y:S05]  /*2990*/  @!P0 BRA `(.L_x_653) ;  /* 0x0000010000008947 */ /* 0x000fea0003800000 */
[----:B------:R-:W-:Y:S01]  /*29a0*/  IMAD.MOV.U32 R28, RZ, RZ, R40 ;  /* 0x000000ffff1c7224 */ /* 0x000fe200078e0028 */
[----:B------:R-:W-:Y:S01]  /*29b0*/  MOV R21, R41 ;  /* 0x0000002900157202 */ /* 0x000fe20000000f00 */
[----:B------:R-:W-:Y:S01]  /*29c0*/  IMAD.MOV.U32 R24, RZ, RZ, R32 ;  /* 0x000000ffff187224 */ /* 0x000fe200078e0020 */
[----:B------:R-:W-:Y:S02]  /*29d0*/  MOV R22, 0x29f0 ;  /* 0x000029f000167802 */ /* 0x000fe40000000f00 */
[----:B------:R-:W-:Y:S05]  /*29e0*/  CALL.REL.NOINC `($__internal_13_$__cuda_sm20_div_s64) ;  /* 0x0000234000007944 */ /* 0x000fea0003c00000 */
        /* <DEDUP_REMOVED lines=11> */
.L_x_653:
        /* <DEDUP_REMOVED lines=23> */
.L_x_654:
[----:B------:R-:W-:Y:S05]  /*2c10*/  BSYNC B0 ;  /* 0x0000000000007941 */ /* 0x000fea0003800000 */
.L_x_652:
        /* <DEDUP_REMOVED lines=8> */
[----:B------:R-:W-:Y:S05]  /*2ca0*/  CALL.REL.NOINC `($__internal_13_$__cuda_sm20_div_s64) ;  /* 0x0000208000007944 */ /* 0x000fea0003c00000 */
[----:B------:R-:W-:Y:S01]  /*2cb0*/  IADD3 R4, P0, RZ, -R18, RZ ;  /* 0x80000012ff047210 */ /* 0x000fe20007f1e0ff */
[----:B------:R-:W-:Y:S01]  /*2cc0*/  IMAD.MOV.U32 R33, RZ, RZ, R19 ;  /* 0x000000ffff217224 */ /* 0x000fe200078e0013 */
[----:B------:R-:W-:Y:S02]  /*2cd0*/  MOV R20, R32 ;  /* 0x0000002000147202 */ /* 0x000fe40000000f00 */
[----:B------:R-:W-:Y:S02]  /*2ce0*/  IADD3.X R17, RZ, ~R19, RZ, P0, !PT ;  /* 0x80000013ff117210 */ /* 0x000fe400007fe4ff */
[----:B------:R-:W-:Y:S01]  /*2cf0*/  MOV R32, R18 ;  /* 0x0000001200207202 */ /* 0x000fe20000000f00 */
[----:B------:R-:W-:-:S04]  /*2d00*/  IMAD.WIDE.U32 R20, R16, R4, R20 ;  /* 0x0000000410147225 */ /* 0x000fc800078e0014 */
[----:B------:R-:W-:Y:S01]  /*2d10*/  IMAD R17, R17, R16, RZ ;  /* 0x0000001011117224 */ /* 0x000fe200078e02ff */
[----:B------:R-:W-:-:S03]  /*2d20*/  MOV R16, R20 ;  /* 0x0000001400107202 */ /* 0x000fc60000000f00 */
[----:B------:R-:W-:-:S04]  /*2d30*/  IMAD R15, R15, R4, R17 ;  /* 0x000000040f0f7224 */ /* 0x000fc800078e0211 */
[----:B------:R-:W-:Y:S01]  /*2d40*/  IMAD.IADD R15, R21, 0x1, R15 ;  /* 0x00000001150f7824 */ /* 0x000fe200078e020f */
[----:B------:R-:W-:Y:S05]  /*2d50*/  BRA `(.L_x_657) ;  /* 0x0000017000007947 */ /* 0x000fea0003800000 */
.L_x_656:
        /* <DEDUP_REMOVED lines=23> */
.L_x_657:
[----:B------:R-:W-:Y:S05]  /*2ed0*/  BSYNC B0 ;  /* 0x0000000000007941 */ /* 0x000fea0003800000 */
.L_x_655:
        /* <DEDUP_REMOVED lines=20> */
.L_x_659:
        /* <DEDUP_REMOVED lines=23> */
.L_x_660:
[----:B------:R-:W-:Y:S05]  /*3190*/  BSYNC B0 ;  /* 0x0000000000007941 */ /* 0x000fea0003800000 */
.L_x_658:
        /* <DEDUP_REMOVED lines=9> */
[----:B------:R-:W-:Y:S01]  /*3230*/  IMAD R17, R4, R18, R17 ;  /* 0x0000001204117224 */ /* 0x000fe200078e0211 */
[----:B------:R-:W-:Y:S01]  /*3240*/  SHF.R.S32.HI R19, RZ, 0x1f, R44 ;  /* 0x0000001fff137819 */ /* 0x000fe2000001142c */
[----:B------:R-:W-:-:S02]  /*3250*/  IMAD R4, R15, R44, RZ ;  /* 0x0000002c0f047224 */ /* 0x000fc400078e02ff */
[----:B------:R-:W-:Y:S02]  /*3260*/  IMAD R13, R21, R14, R13 ;  /* 0x0000000e150d7224 */ /* 0x000fe400078e020d */
[----:B------:R-:W-:-:S04]  /*3270*/  IMAD.WIDE.U32 R14, R14, R2, RZ ;  /* 0x000000020e0e7225 */ /* 0x000fc800078e00ff */
[----:B------:R-:W-:Y:S01]  /*3280*/  IMAD R19, R19, R16, R4 ;  /* 0x0000001013137224 */ /* 0x000fe200078e0204 */
[----:B------:R-:W-:Y:S01]  /*3290*/  IADD3 R8, R15, R13, RZ ;  /* 0x0000000d0f087210 */ /* 0x000fe20007ffe0ff */
        /* <DEDUP_REMOVED lines=9> */
[----:B------:R-:W-:Y:S05]  /*3330*/  CALL.REL.NOINC `($__internal_13_$__cuda_sm20_div_s64) ;  /* 0x000019f000007944 */ /* 0x000fea0003c00000 */
        /* <DEDUP_REMOVED lines=12> */
.L_x_662:
        /* <DEDUP_REMOVED lines=23> */
.L_x_663:
[----:B------:R-:W-:Y:S05]  /*3570*/  BSYNC B0 ;  /* 0x0000000000007941 */ /* 0x000fea0003800000 */
.L_x_661:
        /* <DEDUP_REMOVED lines=29> */
.L_x_665:
        /* <DEDUP_REMOVED lines=23> */
.L_x_666:
[----:B------:R-:W-:Y:S05]  /*38c0*/  BSYNC B0 ;  /* 0x0000000000007941 */ /* 0x000fea0003800000 */
.L_x_664:
        /* <DEDUP_REMOVED lines=20> */
.L_x_642:
[----:B------:R-:W-:-:S04]  /*3a10*/  LEA R2, P0, R32, c[0x0][0x200], 0x2 ;  /* 0x0000800020027a11 */ /* 0x000fc800078010ff */
[----:B------:R-:W-:-:S05]  /*3a20*/  LEA.HI.X R3, R32, c[0x0][0x204], R33, 0x2, P0 ;  /* 0x0000810020037a11 */ /* 0x000fca00000f1421 */
[----:B------:R0:W-:Y:S04]  /*3a30*/  STG.E [R2.64], R26 ;  /* 0x0000001a02007986 */ /* 0x0001e8000c10190c */
.L_x_641:
[----:B------:R-:W-:Y:S05]  /*3a40*/  BSYNC B1 ;  /* 0x0000000000017941 */ /* 0x000fea0003800000 */
.L_x_640:
[----:B------:R-:W1:Y:S01]  /*3a50*/  S2R R0, SR_TID.X ;  /* 0x0000000000007919 */ /* 0x000e620000002100 */
[----:B------:R-:W-:Y:S01]  /*3a60*/  IMAD.MOV.U32 R15, RZ, RZ, c[0x0][0x314] ;  /* 0x0000c500ff0f7624 */ /* 0x000fe200078e00ff */
[----:B------:R-:W-:Y:S01]  /*3a70*/  CS2R R6, SRZ ;  /* 0x0000000000067805 */ /* 0x000fe2000001ff00 */
[----:B------:R-:W-:Y:S01]  /*3a80*/  CS2R R10, SRZ ;  /* 0x00000000000a7805 */ /* 0x000fe2000001ff00 */
[----:B------:R-:W-:Y:S01]  /*3a90*/  IMAD.MOV.U32 R12, RZ, RZ, RZ ;  /* 0x000000ffff0c7224 */ /* 0x000fe200078e00ff */
[----:B01----:R-:W-:-:S04]  /*3aa0*/  LEA.HI R3, R0, R0, RZ, 0x1 ;  /* 0x0000000000037211 */ /* 0x003fc800078f08ff */
[----:B------:R-:W-:-:S05]  /*3ab0*/  LOP3.LUT R5, R3, 0xfffffffe, RZ, 0xc0, !PT ;  /* 0xfffffffe03057812 */ /* 0x000fca00078ec0ff */
[----:B------:R-:W-:Y:S01]  /*3ac0*/  IMAD.IADD R2, R0, 0x1, -R5 ;  /* 0x0000000100027824 */ /* 0x000fe200078e0a05 */
[----:B------:R-:W-:-:S04]  /*3ad0*/  SHF.R.S32.HI R5, RZ, 0x1f, R0 ;  /* 0x0000001fff057819 */ /* 0x000fc80000011400 */
[----:B------:R-:W-:Y:S02]  /*3ae0*/  ISETP.GE.AND P0, PT, R2, c[0x0][0x314], PT ;  /* 0x0000c50002007a0c */ /* 0x000fe40003f06270 */
[----:B------:R-:W-:Y:S02]  /*3af0*/  LEA.HI R28, R5, R0, RZ, 0x4 ;  /* 0x00000000051c7211 */ /* 0x000fe400078f20ff */
[----:B------:R-:W-:Y:S01]  /*3b00*/  ISETP.GT.OR P0, PT, R0, 0xf, P0 ;  /* 0x0000000f0000780c */ /* 0x000fe20000704670 */
[----:B------:R-:W-:-:S12]  /*3b10*/  CS2R R4, SRZ ;  /* 0x0000000000047805 */ /* 0x000fd8000001ff00 */
[----:B------:R-:W-:Y:S01]  /*3b20*/  @!P0 FADD.FTZ R8, -R26, R29 ;  /* 0x0000001d1a088221 */ /* 0x000fe20000010100 */
[----:B------:R-:W-:Y:S01]  /*3b30*/  LOP3.LUT R29, R28, 0x3ffffff0, RZ, 0xc0, !PT ;  /* 0x3ffffff01c1d7812 */ /* 0x000fe200078ec0ff */
[----:B------:R-:W-:Y:S01]  /*3b40*/  @!P0 IMAD.SHL.U32 R3, R3, 0x2, RZ ;  /* 0x0000000203038824 */ /* 0x000fe200078e00ff */
[----:B------:R-:W-:Y:S01]  /*3b50*/  SHF.R.S32.HI R28, RZ, 0x4, R28 ;  /* 0x00000004ff1c7819 */ /* 0x000fe2000001141c */
[----:B------:R-:W-:Y:S02]  /*3b60*/  @!P0 FMUL.FTZ R8, R8, 1.4426950216293334961 ;  /* 0x3fb8aa3b08088820 */ /* 0x000fe40000410000 */
[----:B------:R-:W-:Y:S01]  /*3b70*/  IMAD.IADD R29, R0, 0x1, -R29 ;  /* 0x00000001001d7824 */ /* 0x000fe200078e0a1d */
[----:B------:R-:W-:Y:S01]  /*3b80*/  @!P0 LOP3.LUT R3, R3, 0xfffffffc, RZ, 0xc0, !PT ;  /* 0xfffffffc03038812 */ /* 0x000fe200078ec0ff */
[----:B------:R-:W-:Y:S02]  /*3b90*/  IMAD.MOV.U32 R0, RZ, RZ, RZ ;  /* 0x000000ffff007224 */ /* 0x000fe400078e00ff */
[----:B------:R-:W0:Y:S01]  /*3ba0*/  @!P0 MUFU.EX2 R8, R8 ;  /* 0x0000000800088308 */ /* 0x000e220000000800 */
[----:B------:R-:W-:-:S02]  /*3bb0*/  IMAD.SHL.U32 R29, R29, 0x4, RZ ;  /* 0x000000041d1d7824 */ /* 0x000fc400078e00ff */
[----:B------:R-:W-:Y:S02]  /*3bc0*/  @!P0 IMAD R9, R2, 0x24, R3 ;  /* 0x0000002402098824 */ /* 0x000fe400078e0203 */
[----:B------:R-:W-:-:S03]  /*3bd0*/  CS2R R2, SRZ ;  /* 0x0000000000027805 */ /* 0x000fc6000001ff00 */
        /* <DEDUP_REMOVED lines=34> */
.L_x_669:
        /* <DEDUP_REMOVED lines=77> */
.L_x_668:
        /* <DEDUP_REMOVED lines=47> */
.L_x_670:
        /* <DEDUP_REMOVED lines=10> */
.L_x_672:
[----:B------:R-:W-:Y:S05]  /*4660*/  BSYNC B0 ;  /* 0x0000000000007941 */ /* 0x000fea0003800000 */
.L_x_671:
        /* <DEDUP_REMOVED lines=13> */
.L_x_667:
        /* <DEDUP_REMOVED lines=95> */
        .weak           $__internal_13_$__cuda_sm20_div_s64
        .type           $__internal_13_$__cuda_sm20_div_s64,@function
        .size           $__internal_13_$__cuda_sm20_div_s64,(.L_x_7335 - $__internal_13_$__cuda_sm20_div_s64)
$__internal_13_$__cuda_sm20_div_s64:
        /* <DEDUP_REMOVED lines=83> */
[----:B------:R-:W-:Y:S06]  /*5260*/  RET.REL.NODEC R38 `(_ZN5flash32flash_fwd_splitkv_combine_kernelI23Flash_fwd_kernel_traitsILi192ELi64ELi64ELi4ELb0ELb0EN7cutlass6half_tE19Flash_kernel_traitsILi192ELi64ELi64ELi4ES3_EELi8ELi1ELb1EEEvNS_16Flash_fwd_paramsE) ;  /* 0xffffad9026007950 */ /* 0x000fec0003c3ffff */
.L_x_673:
        /* <DEDUP_REMOVED lines=9> */
.L_x_7335:


//--------------------- .text._ZN5flash24flash_fwd_splitkv_kernelI23Flash_fwd_kernel_traitsILi192ELi64ELi64ELi4ELb0ELb0EN7cutlass6half_tE19Flash_kernel_traitsILi192ELi64ELi64ELi4ES3_EELb0ELb0ELb0ELb0ELb0ELb0ELb0ELb0EEEvNS_16Flash_fwd_paramsE --------------------------
	.section	.text._ZN5flash24flash_fwd_splitkv_kernelI23Flash_fwd_kernel_traitsILi192ELi64ELi64ELi4ELb0ELb0EN7cutlass6half_tE19Flash_kernel_traitsILi192ELi64ELi64ELi4ES3_EELb0ELb0ELb0ELb0ELb0ELb0ELb0ELb0EEEvNS_16Flash_fwd_paramsE,"ax",@progbits
	.sectioninfo	@"SHI_REGISTERS=242"
	.align	128
        .global         _ZN5flash24flash_fwd_splitkv_kernelI23Flash_fwd_kernel_traitsILi192ELi64ELi64ELi4ELb0ELb0EN7cutlass6half_tE19Flash_kernel_traitsILi192ELi64ELi64ELi4ES3_EELb0ELb0ELb0ELb0ELb0ELb0ELb0ELb0EEEvNS_16Flash_fwd_paramsE
        .type           _ZN5flash24flash_fwd_splitkv_kernelI23Flash_fwd_kernel_traitsILi192ELi64ELi64ELi4ELb0ELb0EN7cutlass6half_tE19Flash_kernel_traitsILi192ELi64ELi64ELi4ES3_EELb0ELb0ELb0ELb0ELb0ELb0ELb0ELb0EEEvNS_16Flash_fwd_paramsE,@function
        .size           _ZN5flash24flash_fwd_splitkv_kernelI23Flash_fwd_kernel_traitsILi192ELi64ELi64ELi4ELb0ELb0EN7cutlass6half_tE19Flash_kernel_traitsILi192ELi64ELi64ELi4ES3_EELb0ELb0ELb0ELb0ELb0ELb0ELb0ELb0EEEvNS_16Flash_fwd_paramsE,(.L_x_7352 - _ZN5flash24flash_fwd_splitkv_kernelI23Flash_fwd_kernel_traitsILi192ELi64ELi64ELi4ELb0ELb0EN7cutlass6half_tE19Flash_kernel_traitsILi192ELi64ELi64ELi4ES3_EELb0ELb0ELb0ELb0ELb0ELb0ELb0ELb0EEEvNS_16Flash_fwd_paramsE)
        .other          _ZN5flash24flash_fwd_splitkv_kernelI23Flash_fwd_kernel_traitsILi192ELi64ELi64ELi4ELb0ELb0EN7cutlass6half_tE19Flash_kernel_traitsILi192ELi64ELi64ELi4ES3_EELb0ELb0ELb0ELb0ELb0ELb0ELb0ELb0EEEvNS_16Flash_fwd_paramsE,@"STO_CUDA_ENTRY STV_DEFAULT"
_ZN5flash24flash_fwd_splitkv_kernelI23Flash_fwd_kernel_traitsILi192ELi64ELi64ELi4ELb0ELb0EN7cutlass6half_tE19Flash_kernel_traitsILi192ELi64ELi64ELi4ES3_EELb0ELb0ELb0ELb0ELb0ELb0ELb0ELb0EEEvNS_16Flash_fwd_paramsE:
.text._ZN5flash24flash_fwd_splitkv_kernelI23Flash_fwd_kernel_traitsILi192ELi64ELi64ELi4ELb0ELb0EN7cutlass6half_tE19Flash_kernel_traitsILi192ELi64ELi64ELi4ES3_EELb0ELb0ELb0ELb0ELb0ELb0ELb0ELb0EEEvNS_16Flash_fwd_paramsE:
[----:B------:R-:W-:Y:S02]  /*0000*/  MOV R1, c[0x0][0x28] ;  /* 0x00000a0000017a02 */ /* 0x000fe40000000f00 */
[----:B------:R-:W1:Y:S01]  /*0010*/  LDC.U8 R0, c[0x0][0x312] ;  /* 0x0000c480ff007b82 */ /* 0x000e620000000000 */
[----:B------:R-:W2:Y:S01]  /*0020*/  S2R R17, SR_CTAID.Y ;  /* 0x0000000000117919 */ /* 0x000ea20000002600 */
[----:B------:R-:W-:Y:S01]  /*0030*/  ISETP.NE.U32.AND P2, PT, RZ, c[0x0][0x240], PT ;  /* 0x00009000ff007a0c */ /* 0x000fe20003f45070 */
[----:B------:R-:W-:Y:S01]  /*0040*/  IMAD.MOV.U32 R204, RZ, RZ, 0x4 ;  /* 0x00000004ffcc7424 */ /* 0x000fe200078e00ff */
[----:B------:R-:W-:Y:S01]  /*0050*/  ISETP.EQ.U32.AND P1, PT, RZ, c[0x0][0x248], PT ;  /* 0x00009200ff007a0c */ /* 0x000fe20003f22070 */
[----:B------:R-:W-:Y:S01]  /*0060*/  IMAD.MOV.U32 R206, RZ, RZ, -0x1 ;  /* 0xffffffffffce7424 */ /* 0x000fe200078e00ff */
[----:B------:R-:W-:Y:S01]  /*0070*/  ISETP.NE.AND.EX P2, PT, RZ, c[0x0][0x244], PT, P2 ;  /* 0x00009100ff007a0c */ /* 0x000fe20003f45320 */
[----:B------:R-:W-:Y:S01]  /*0080*/  ULDC.64 UR6, c[0x0][0x118] ;  /* 0x0000460000067ab9 */ /* 0x000fe20000000a00 */
[----:B------:R-:W-:Y:S01]  /*0090*/  IMAD.MOV.U32 R11, RZ, RZ, -0x1 ;  /* 0xffffffffff0b7424 */ /* 0x000fe200078e00ff */
[----:B------:R-:W-:-:S04]  /*00a0*/  ISETP.NE.U32.AND P0, PT, RZ, c[0x0][0x250], PT ;  /* 0x00009400ff007a0c */ /* 0x000fc80003f05070 */
[----:B------:R-:W-:Y:S02]  /*00b0*/  ISETP.NE.AND.EX P0, PT, RZ, c[0x0][0x254], PT, P0 ;  /* 0x00009500ff007a0c */ /* 0x000fe40003f05300 */
[----:B-1----:R-:W-:Y:S01]  /*00c0*/  ISETP.NE.AND P3, PT, R0, RZ, PT ;  /* 0x000000ff0000720c */ /* 0x002fe20003f65270 */
[----:B--2---:R-:W-:-:S03]  /*00d0*/  IMAD.WIDE R8, R17, R204, c[0x0][0x240] ;  /* 0x0000900011087625 */ /* 0x004fc600078e02cc */
[----:B------:R-:W-:Y:S01]  /*00e0*/  ISETP.EQ.OR.EX P1, PT, RZ, c[0x0][0x24c], !P3, P1 ;  /* 0x00009300ff007a0c */ /* 0x000fe20005f22710 */
[CC--:B------:R-:W-:Y:S01]  /*00f0*/  IMAD.WIDE R4, R17.reuse, R204.reuse, c[0x0][0x248] ;  /* 0x0000920011047625 */ /* 0x0c0fe200078e02cc */
[----:B------:R-:W2:Y:S04]  /*0100*/  @P2 LDG.E R206, [R8.64] ;  /* 0x0000000608ce2981 */ /* 0x000ea8000c1e1900 */
[----:B------:R-:W2:Y:S01]  /*0110*/  @P2 LDG.E R3, [R8.64+0x4] ;  /* 0x0000040608032981 */ /* 0x000ea2000c1e1900 */
[----:B------:R-:W-:Y:S02]  /*0120*/  IMAD.MOV.U32 R2, RZ, RZ, RZ ;  /* 0x000000ffff027224 */ /* 0x000fe400078e00ff */
[----:B------:R-:W-:-:S04]  /*0130*/  @P0 IMAD.WIDE R6, R17, R204, c[0x0][0x250] ;  /* 0x0000940011060625 */ /* 0x000fc800078e02cc */
[----:B------:R1:W5:Y:S04]  /*0140*/  @!P1 LDG.E R11, [R4.64] ;  /* 0x00000006040b9981 */ /* 0x000368000c1e1900 */
[----:B------:R1:W5:Y:S01]  /*0150*/  @P0 LDG.E R2, [R6.64] ;  /* 0x0000000606020981 */ /* 0x000362000c1e1900 */
[----:B------:R-:W-:-:S03]  /*0160*/  ISETP.NE.U32.AND P0, PT, RZ, c[0x0][0x248], PT ;  /* 0x00009200ff007a0c */ /* 0x000fc60003f05070 */
[----:B------:R-:W3:Y:S04]  /*0170*/  S2R R27, SR_CTAID.X ;  /* 0x00000000001b7919 */ /* 0x000ee80000002500 */
[----:B------:R-:W4:Y:S04]  /*0180*/  S2R R22, SR_CTAID.Z ;  /* 0x0000000000167919 */ /* 0x000f280000002700 */
[----:B------:R-:W1:Y:S01]  /*0190*/  S2R R85, SR_TID.X ;  /* 0x0000000000557919 */ /* 0x000e620000002100 */
[----:B------:R-:W-:Y:S01]  /*01a0*/  ISETP.NE.AND.EX P0, PT, RZ, c[0x0][0x24c], PT, P0 ;  /* 0x00009300ff007a0c */ /* 0x000fe20003f05300 */
[----:B--2---:R-:W-:-:S02]  /*01b0*/  @P2 IMAD.IADD R208, R3, 0x1, -R206 ;  /* 0x0000000103d02824 */ /* 0x004fc400078e0ace */
[----:B------:R-:W-:-:S10]  /*01c0*/  @!P2 IMAD.MOV.U32 R208, RZ, RZ, c[0x0][0x214] ;  /* 0x00008500ffd0a624 */ /* 0x000fd400078e00ff */
[----:B------:R-:W-:Y:S05]  /*01d0*/  @!P0 BRA `(.L_x_674) ;  /* 0x0000004000008947 */ /* 0x000fea0003800000 */
[----:B-1-34-:R-:W2:Y:S02]  /*01e0*/  @P3 LDG.E R0, [R4.64+0x4] ;  /* 0x0000040604003981 */ /* 0x01aea4000c1e1900 */
[----:B--2--5:R-:W-:-:S06]  /*01f0*/  @P3 IADD3 R0, R0, -R11, RZ ;  /* 0x8000000b00003210 */ /* 0x024fcc0007ffe0ff */
[----:B------:R1:W5:Y:S01]  /*0200*/  @!P3 LDG.E R0, [R4.64] ;  /* 0x000000060400b981 */ /* 0x000362000c1e1900 */
[----:B------:R-:W-:Y:S05]  /*0210*/  BRA `(.L_x_675) ;  /* 0x0000001000007947 */ /* 0x000fea0003800000 */
.L_x_674:
[----:B-1-34-:R-:W-:Y:S02]  /*0220*/  MOV R0, c[0x0][0x218] ;  /* 0x0000860000007a02 */ /* 0x01afe40000000f00 */
.L_x_675:
[----:B------:R-:W-:-:S04]  /*0230*/  ISETP.NE.U32.AND P2, PT, RZ, c[0x0][0x258], PT ;  /* 0x00009600ff007a0c */ /* 0x000fc80003f45070 */
[----:B------:R-:W-:-:S13]  /*0240*/  ISETP.NE.AND.EX P2, PT, RZ, c[0x0][0x25c], PT, P2 ;  /* 0x00009700ff007a0c */ /* 0x000fda0003f45320 */
[----:B-1----:R-:W-:-:S06]  /*0250*/  @P2 IMAD.WIDE R4, R17, R204, c[0x0][0x258] ;  /* 0x0000960011042625 */ /* 0x002fcc00078e02cc */
[----:B------:R-:W2:Y:S01]  /*0260*/  @P2 LDG.E R5, [R4.64] ;  /* 0x0000000604052981 */ /* 0x000ea2000c1e1900 */
[----:B------:R-:W-:Y:S01]  /*0270*/  IMAD.SHL.U32 R199, R27, 0x40, RZ ;  /* 0x000000401bc77824 */ /* 0x000fe200078e00ff */
[----:B------:R-:W-:-:S04]  /*0280*/  @!P2 ISETP.NE.U32.AND P1, PT, RZ, c[0x0][0x268], PT ;  /* 0x00009a00ff00aa0c */ /* 0x000fc80003f25070 */
[----:B------:R-:W-:Y:S02]  /*0290*/  ISETP.GT.AND P0, PT, R208, R199, PT ;  /* 0x000000c7d000720c */ /* 0x000fe40003f04270 */
[----:B------:R-:W-:-:S04]  /*02a0*/  @!P2 ISETP.NE.AND.EX P1, PT, RZ, c[0x0][0x26c], PT, P1 ;  /* 0x00009b00ff00aa0c */ /* 0x000fc80003f25310 */
[----:B------:R-:W-:Y:S01]  /*02b0*/  @!P2 SEL R3, RZ, c[0x0][0x21c], !P1 ;  /* 0x00008700ff03aa07 */ /* 0x000fe20004800000 */
[----:B--2--5:R-:W-:-:S03]  /*02c0*/  @P2 IMAD.IADD R86, R5, 0x1, -R2 ;  /* 0x0000000105562824 */ /* 0x024fc600078e0a02 */
[----:B------:R-:W-:-:S03]  /*02d0*/  @!P2 IADD3 R86, R3, R0, -R2 ;  /* 0x000000000356a210 */ /* 0x000fc60007ffe802 */
[----:B------:R-:W-:Y:S05]  /*02e0*/  @!P0 EXIT ;  /* 0x000000000000894d */ /* 0x000fea0003800000 */
[----:B------:R-:W-:Y:S01]  /*02f0*/  ULDC UR5, c[0x0][0x218] ;  /* 0x0000860000057ab9 */ /* 0x000fe20000000800 */
[----:B------:R-:W-:Y:S01]  /*0300*/  IADD3 R3, R86, 0x3f, RZ ;  /* 0x0000003f56037810 */ /* 0x000fe20007ffe0ff */
[----:B------:R-:W-:-:S03]  /*0310*/  UIADD3 UR5, UR5, 0x3f, URZ ;  /* 0x0000003f05057890 */ /* 0x000fc6000fffe03f */
[----:B------:R-:W-:Y:S01]  /*0320*/  SHF.R.S32.HI R0, RZ, 0x1f, R3 ;  /* 0x0000001fff007819 */ /* 0x000fe20000011403 */
[----:B------:R-:W-:-:S03]  /*0330*/  USHF.R.S32.HI UR4, URZ, 0x1f, UR5 ;  /* 0x0000001f3f047899 */ /* 0x000fc60008011405 */
[----:B------:R-:W-:Y:S01]  /*0340*/  LEA.HI R0, R0, R3, RZ, 0x6 ;  /* 0x0000000300007211 */ /* 0x000fe200078f30ff */
[----:B------:R-:W-:-:S03]  /*0350*/  ULEA.HI UR4, UR4, UR5, URZ, 0x6 ;  /* 0x0000000504047291 */ /* 0x000fc6000f8f303f */
[----:B------:R-:W-:Y:S01]  /*0360*/  SHF.R.S32.HI R133, RZ, 0x6, R0 ;  /* 0x00000006ff857819 */ /* 0x000fe20000011400 */
[----:B------:R-:W-:-:S06]  /*0370*/  USHF.R.S32.HI UR4, URZ, 0x6, UR4 ;  /* 0x000000063f047899 */ /* 0x000fcc0008011404 */
[----:B------:R-:W-:-:S04]  /*0380*/  IMNMX R133, R133, UR4, PT ;  /* 0x0000000485857c17 */ /* 0x000fc8000b800200 */
[----:B------:R-:W-:-:S13]  /*0390*/  ISETP.GT.AND P0, PT, R133, RZ, PT ;  /* 0x000000ff8500720c */ /* 0x000fda0003f04270 */
[----:B------:R-:W-:Y:S05]  /*03a0*/  @P0 BRA `(.L_x_676) ;  /* 0x0000083000000947 */ /* 0x000fea0003800000 */
[----:B------:R-:W-:Y:S01]  /*03b0*/  SHF.R.S32.HI R0, RZ, 0x1f, R85 ;  /* 0x0000001fff007819 */ /* 0x000fe20000011455 */
[----:B------:R-:W-:Y:S01]  /*03c0*/  BSSY B0, `(.L_x_677) ;  /* 0x0000030000007945 */ /* 0x000fe20003800000 */
[----:B------:R-:W-:Y:S02]  /*03d0*/  ISETP.NE.AND P0, PT, R206, -0x1, PT ;  /* 0xffffffffce00780c */ /* 0x000fe40003f05270 */
[----:B------:R-:W-:Y:S02]  /*03e0*/  LEA.HI R5, R0, R85, RZ, 0x3 ;  /* 0x0000005500057211 */ /* 0x000fe400078f18ff */
[----:B------:R-:W-:Y:S02]  /*03f0*/  IADD3 R208, -R199, R208, RZ ;  /* 0x000000d0c7d07210 */ /* 0x000fe40007ffe1ff */
[----:B------:R-:W-:Y:S02]  /*0400*/  LOP3.LUT R0, R5, 0xfffffff8, RZ, 0xc0, !PT ;  /* 0xfffffff805007812 */ /* 0x000fe400078ec0ff */
[----:B------:R-:W-:-:S02]  /*0410*/  SHF.R.S32.HI R5, RZ, 0x3, R5 ;  /* 0x00000003ff057819 */ /* 0x000fc40000011405 */
[----:B------:R-:W-:Y:S01]  /*0420*/  SHF.R.S32.HI R13, RZ, 0x1f, R22 ;  /* 0x0000001fff0d7819 */ /* 0x000fe20000011416 */
[----:B------:R-:W-:Y:S01]  /*0430*/  IMAD.IADD R85, R85, 0x1, -R0 ;  /* 0x0000000155557824 */ /* 0x000fe200078e0a00 */
[----:B------:R-:W-:Y:S01]  /*0440*/  SHF.R.S32.HI R0, RZ, 0x1f, R199 ;  /* 0x0000001fff007819 */ /* 0x000fe200000114c7 */
[----:B------:R-:W-:Y:S01]  /*0450*/  @!P0 IMAD.WIDE.U32 R10, R17, c[0x0][0x1e0], RZ ;  /* 0x00007800110a8a25 */ /* 0x000fe200078e00ff */
[----:B------:R-:W-:-:S03]  /*0460*/  @!P0 SHF.R.S32.HI R4, RZ, 0x1f, R17 ;  /* 0x0000001fff048819 */ /* 0x000fc60000011411 */
[----:B------:R-:W-:Y:S02]  /*0470*/  IMAD.SHL.U32 R2, R85, 0x8, RZ ;  /* 0x0000000855027824 */ /* 0x000fe400078e00ff */
[----:B------:R-:W-:Y:S02]  /*0480*/  @!P0 IMAD R4, R4, c[0x0][0x1e0], RZ ;  /* 0x0000780004048a24 */ /* 0x000fe400078e02ff */
[----:B------:R-:W-:Y:S01]  /*0490*/  @P0 IMAD.WIDE.U32 R6, R206, c[0x0][0x1e8], RZ ;  /* 0x00007a00ce060a25 */ /* 0x000fe200078e00ff */
[----:B------:R-:W-:Y:S02]  /*04a0*/  SHF.R.S32.HI R3, RZ, 0x1f, R2 ;  /* 0x0000001fff037819 */ /* 0x000fe40000011402 */
[----:B------:R-:W-:Y:S01]  /*04b0*/  @!P0 MOV R6, R10 ;  /* 0x0000000a00068202 */ /* 0x000fe20000000f00 */
[----:B------:R-:W-:Y:S02]  /*04c0*/  @!P0 IMAD R4, R17, c[0x0][0x1e4], R4 ;  /* 0x0000790011048a24 */ /* 0x000fe400078e0204 */
[----:B------:R-:W-:-:S02]  /*04d0*/  IMAD R0, R0, c[0x0][0x1e8], RZ ;  /* 0x00007a0000007a24 */ /* 0x000fc400078e02ff */
[----:B------:R-:W-:-:S04]  /*04e0*/  IMAD.WIDE.U32 R8, R199, c[0x0][0x1e8], R2 ;  /* 0x00007a00c7087a25 */ /* 0x000fc800078e0002 */
[----:B------:R-:W-:Y:S02]  /*04f0*/  @P0 IMAD R7, R206, c[0x0][0x1ec], R7 ;  /* 0x00007b00ce070a24 */ /* 0x000fe400078e0207 */
[----:B------:R-:W-:Y:S01]  /*0500*/  @!P0 IMAD.IADD R7, R11, 0x1, R4 ;  /* 0x000000010b078824 */ /* 0x000fe200078e0204 */
[----:B------:R-:W-:Y:S01]  /*0510*/  IADD3 R6, P0, R6, R8, RZ ;  /* 0x0000000806067210 */ /* 0x000fe20007f1e0ff */
[----:B------:R-:W-:Y:S01]  /*0520*/  IMAD R0, R199, c[0x0][0x1ec], R0 ;  /* 0x00007b00c7007a24 */ /* 0x000fe200078e0200 */
[----:B------:R-:W-:Y:S01]  /*0530*/  SHF.R.S32.HI R4, RZ, 0x1f, R5 ;  /* 0x0000001fff047819 */ /* 0x000fe20000011405 */
[----:B------:R-:W-:Y:S01]  /*0540*/  IMAD R13, R13, c[0x0][0x1f0], RZ ;  /* 0x00007c000d0d7a24 */ /* 0x000fe200078e02ff */
[----:B------:R-:W-:Y:S02]  /*0550*/  IADD3 R8, R2, 0x40, RZ ;  /* 0x0000004002087810 */ /* 0x000fe40007ffe0ff */
[----:B------:R-:W-:Y:S01]  /*0560*/  IADD3.X R7, R7, R9, R0, P0, !PT ;  /* 0x0000000907077210 */ /* 0x000fe200007fe400 */
[----:B------:R-:W-:Y:S01]  /*0570*/  IMAD R0, R17, c[0x0][0x1c0], R22 ;  /* 0x0000700011007a24 */ /* 0x000fe200078e0216 */
[----:B------:R-:W-:Y:S01]  /*0580*/  ISETP.GE.AND P0, PT, R5, R208, PT ;  /* 0x000000d00500720c */ /* 0x000fe20003f06270 */
[----:B------:R-:W-:-:S02]  /*0590*/  IMAD R13, R22, c[0x0][0x1f4], R13 ;  /* 0x00007d00160d7a24 */ /* 0x000fc400078e020d */
[----:B------:R-:W-:Y:S01]  /*05a0*/  IMAD.WIDE.U32 R22, R22, c[0x0][0x1f0], R6 ;  /* 0x00007c0016167a25 */ /* 0x000fe200078e0006 */
[----:B------:R-:W-:-:S03]  /*05b0*/  IADD3 R6, R2, 0x80, RZ ;  /* 0x0000008002067810 */ /* 0x000fc60007ffe0ff */
[----:B------:R-:W-:Y:S02]  /*05c0*/  IMAD R199, R0, c[0x0][0x214], R199 ;  /* 0x0000850000c77a24 */ /* 0x000fe400078e02c7 */
[----:B------:R-:W-:-:S04]  /*05d0*/  IMAD.IADD R13, R23, 0x1, R13 ;  /* 0x00000001170d7824 */ /* 0x000fc800078e020d */
[----:B------:R-:W-:Y:S05]  /*05e0*/  @P0 BRA `(.L_x_678) ;  /* 0x000000d000000947 */ /* 0x000fea0003800000 */
[----:B------:R-:W-:Y:S01]  /*05f0*/  IMAD R0, R4, c[0x0][0x1e8], RZ ;  /* 0x00007a0004007a24 */ /* 0x000fe200078e02ff */
[----:B------:R-:W-:Y:S01]  /*0600*/  ISETP.GE.AND P3, PT, R2, c[0x0][0x220], PT ;  /* 0x0000880002007a0c */ /* 0x000fe20003f66270 */
[----:B------:R-:W-:Y:S01]  /*0610*/  IMAD.MOV.U32 R12, RZ, RZ, R22 ;  /* 0x000000ffff0c7224 */ /* 0x000fe200078e0016 */
[----:B------:R-:W-:Y:S01]  /*0620*/  ISETP.GE.AND P2, PT, R8, c[0x0][0x220], PT ;  /* 0x0000880008007a0c */ /* 0x000fe20003f46270 */
[C---:B------:R-:W-:Y:S01]  /*0630*/  IMAD R0, R5.reuse, c[0x0][0x1ec], R0 ;  /* 0x00007b0005007a24 */ /* 0x040fe200078e0200 */
[----:B------:R-:W-:Y:S01]  /*0640*/  ISETP.GE.AND P1, PT, R6, c[0x0][0x220], PT ;  /* 0x0000880006007a0c */ /* 0x000fe20003f26270 */
[----:B------:R-:W-:-:S04]  /*0650*/  IMAD.WIDE.U32 R10, R5, c[0x0][0x1e8], R12 ;  /* 0x00007a00050a7a25 */ /* 0x000fc800078e000c */
[----:B------:R-:W-:Y:S01]  /*0660*/  IMAD.IADD R0, R11, 0x1, R0 ;  /* 0x000000010b007824 */ /* 0x000fe200078e0200 */
[----:B------:R-:W-:-:S04]  /*0670*/  LEA R14, P0, R10, c[0x0][0x1d0], 0x1 ;  /* 0x000074000a0e7a11 */ /* 0x000fc800078008ff */
[----:B------:R-:W-:-:S05]  /*0680*/  LEA.HI.X R15, R10, c[0x0][0x1d4], R0, 0x1, P0 ;  /* 0x000075000a0f7a11 */ /* 0x000fca00000f0c00 */
[----:B------:R1:W-:Y:S04]  /*0690*/  @!P3 STG.E.128 [R14.64], RZ ;  /* 0x000000ff0e00b986 */ /* 0x0003e8000c101d06 */
[----:B------:R1:W-:Y:S04]  /*06a0*/  @!P2 STG.E.128 [R14.64+0x80], RZ ;  /* 0x000080ff0e00a986 */ /* 0x0003e8000c101d06 */
[----:B------:R1:W-:Y:S02]  /*06b0*/  @!P1 STG.E.128 [R14.64+0x100], RZ ;  /* 0x000100ff0e009986 */ /* 0x0003e4000c101d06 */
.L_x_678:
[----:B------:R-:W-:Y:S05]  /*06c0*/  BSYNC B0 ;  /* 0x0000000000007941 */ /* 0x000fea0003800000 */
.L_x_677:
[----:B------:R-:W-:Y:S01]  /*06d0*/  IADD3 R11, R5, 0x10, RZ ;  /* 0x00000010050b7810 */ /* 0x000fe20007ffe0ff */
[----:B------:R-:W-:Y:S03]  /*06e0*/  BSSY B0, `(.L_x_679) ;  /* 0x0000013000007945 */ /* 0x000fe60003800000 */
[----:B------:R-:W-:-:S13]  /*06f0*/  ISETP.GE.AND P0, PT, R11, R208, PT ;  /* 0x000000d00b00720c */ /* 0x000fda0003f06270 */
[----:B------:R-:W-:Y:S05]  /*0700*/  @P0 BRA `(.L_x_680) ;  /* 0x0000010000000947 */ /* 0x000fea0003800000 */
[----:B------:R-:W-:Y:S01]  /*0710*/  IADD3 R7, P0, R5, 0x10, RZ ;  /* 0x0000001005077810 */ /* 0x000fe20007f1e0ff */
[----:B-1----:R-:W-:Y:S01]  /*0720*/  IMAD.MOV.U32 R14, RZ, RZ, R22 ;  /* 0x000000ffff0e7224 */ /* 0x002fe200078e0016 */
[----:B------:R-:W-:Y:S02]  /*0730*/  MOV R15, R13 ;  /* 0x0000000d000f7202 */ /* 0x000fe40000000f00 */
[----:B------:R-:W-:Y:S01]  /*0740*/  ISETP.GE.AND P2, PT, R2, c[0x0][0x220], PT ;  /* 0x0000880002007a0c */ /* 0x000fe20003f46270 */
[----:B------:R-:W-:Y:S01]  /*0750*/  IMAD.X R0, RZ, RZ, R4, P0 ;  /* 0x000000ffff007224 */ /* 0x000fe200000e0604 */
[----:B------:R-:W-:Y:S01]  /*0760*/  ISETP.GE.AND P1, PT, R8, c[0x0][0x220], PT ;  /* 0x0000880008007a0c */ /* 0x000fe20003f26270 */
[----:B------:R-:W-:Y:S01]  /*0770*/  IMAD.WIDE.U32 R14, R7, c[0x0][0x1e8], R14 ;  /* 0x00007a00070e7a25 */ /* 0x000fe200078e000e */
[----:B------:R-:W-:-:S03]  /*0780*/  ISETP.GE.AND P0, PT, R6, c[0x0][0x220], PT ;  /* 0x0000880006007a0c */ /* 0x000fc60003f06270 */
[----:B------:R-:W-:Y:S01]  /*0790*/  IMAD R0, R0, c[0x0][0x1e8], RZ ;  /* 0x00007a0000007a24 */ /* 0x000fe200078e02ff */
[----:B------:R-:W-:-:S03]  /*07a0*/  LEA R16, P3, R14, c[0x0][0x1d0], 0x1 ;  /* 0x000074000e107a11 */ /* 0x000fc600078608ff */
[----:B------:R-:W-:-:S04]  /*07b0*/  IMAD R0, R7, c[0x0][0x1ec], R0 ;  /* 0x00007b0007007a24 */ /* 0x000fc800078e0200 */
[----:B------:R-:W-:-:S05]  /*07c0*/  IMAD.IADD R0, R15, 0x1, R0 ;  /* 0x000000010f007824 */ /* 0x000fca00078e0200 */
[----:B------:R-:W-:-:S05]  /*07d0*/  LEA.HI.X R17, R14, c[0x0][0x1d4], R0, 0x1, P3 ;  /* 0x000075000e117a11 */ /* 0x000fca00018f0c00 */
[----:B------:R1:W-:Y:S04]  /*07e0*/  @!P2 STG.E.128 [R16.64], RZ ;  /* 0x000000ff1000a986 */ /* 0x0003e8000c101d06 */
[----:B------:R1:W-:Y:S04]  /*07f0*/  @!P1 STG.E.128 [R16.64+0x80], RZ ;  /* 0x000080ff10009986 */ /* 0x0003e8000c101d06 */
[----:B------:R1:W-:Y:S02]  /*0800*/  @!P0 STG.E.128 [R16.64+0x100], RZ ;  /* 0x000100ff10008986 */ /* 0x0003e4000c101d06 */
.L_x_680:
[----:B------:R-:W-:Y:S05]  /*0810*/  BSYNC B0 ;  /* 0x0000000000007941 */ /* 0x000fea0003800000 */
.L_x_679:
        /* <DEDUP_REMOVED lines=20> */
.L_x_682:
[----:B------:R-:W-:Y:S05]  /*0960*/  BSYNC B0 ;  /* 0x0000000000007941 */ /* 0x000fea0003800000 */
.L_x_681:
[----:B------:R-:W-:Y:S01]  /*0970*/  IADD3 R7, R5, 0x30, RZ ;  /* 0x0000003005077810 */ /* 0x000fe20007ffe0ff */
[----:B------:R-:W-:Y:S03]  /*0980*/  BSSY B0, `(.L_x_683) ;  /* 0x0000012000007945 */ /* 0x000fe60003800000 */
[----:B------:R-:W-:-:S13]  /*0990*/  ISETP.GE.AND P0, PT, R7, R208, PT ;  /* 0x000000d00700720c */ /* 0x000fda0003f06270 */
[----:B------:R-:W-:Y:S05]  /*09a0*/  @P0 BRA `(.L_x_684) ;  /* 0x000000f000000947 */ /* 0x000fea0003800000 */
[----:B------:R-:W-:Y:S01]  /*09b0*/  IADD3 R3, P0, R5, 0x30, RZ ;  /* 0x0000003005037810 */ /* 0x000fe20007f1e0ff */
[----:B------:R-:W-:Y:S01]  /*09c0*/  IMAD.MOV.U32 R12, RZ, RZ, R22 ;  /* 0x000000ffff0c7224 */ /* 0x000fe200078e0016 */
[----:B------:R-:W-:Y:S02]  /*09d0*/  ISETP.GE.AND P2, PT, R2, c[0x0][0x220], PT ;  /* 0x0000880002007a0c */ /* 0x000fe40003f46270 */
[----:B------:R-:W-:Y:S01]  /*09e0*/  ISETP.GE.AND P1, PT, R8, c[0x0][0x220], PT ;  /* 0x0000880008007a0c */ /* 0x000fe20003f26270 */
[----:B------:R-:W-:Y:S01]  /*09f0*/  IMAD.X R0, RZ, RZ, R4, P0 ;  /* 0x000000ffff007224 */ /* 0x000fe200000e0604 */
[----:B------:R-:W-:Y:S01]  /*0a00*/  ISETP.GE.AND P0, PT, R6, c[0x0][0x220], PT ;  /* 0x0000880006007a0c */ /* 0x000fe20003f06270 */
[----:B------:R-:W-:-:S04]  /*0a10*/  IMAD.WIDE.U32 R12, R3, c[0x0][0x1e8], R12 ;  /* 0x00007a00030c7a25 */ /* 0x000fc800078e000c */
        /* <DEDUP_REMOVED lines=8> */
.L_x_684:
[----:B------:R-:W-:Y:S05]  /*0aa0*/  BSYNC B0 ;  /* 0x0000000000007941 */ /* 0x000fea0003800000 */
.L_x_683:
[----:B------:R-:W-:-:S04]  /*0ab0*/  ISETP.NE.AND P4, PT, R85, RZ, PT ;  /* 0x000000ff5500720c */ /* 0x000fc80003f85270 */
[-C--:B------:R-:W-:Y:S02]  /*0ac0*/  ISETP.GE.OR P3, PT, R5, R208.reuse, P4 ;  /* 0x000000d00500720c */ /* 0x080fe40002766670 */
[-C--:B------:R-:W-:Y:S02]  /*0ad0*/  ISETP.GE.OR P2, PT, R11, R208.reuse, P4 ;  /* 0x000000d00b00720c */ /* 0x080fe40002746670 */
[-C--:B------:R-:W-:Y:S02]  /*0ae0*/  ISETP.GE.OR P1, PT, R9, R208.reuse, P4 ;  /* 0x000000d00900720c */ /* 0x080fe40002726670 */
[----:B------:R-:W-:Y:S02]  /*0af0*/  IADD3 R5, P0, R199, R5, RZ ;  /* 0x00000005c7057210 */ /* 0x000fe40007f1e0ff */
[----:B------:R-:W-:Y:S02]  /*0b00*/  ISETP.GE.OR P4, PT, R7, R208, P4 ;  /* 0x000000d00700720c */ /* 0x000fe40002786670 */
[----:B------:R-:W-:-:S02]  /*0b10*/  LEA.HI.X.SX32 R0, R199, R4, 0x1, P0 ;  /* 0x00000004c7007211 */ /* 0x000fc400000f0eff */
[C---:B------:R-:W-:Y:S01]  /*0b20*/  LEA R4, P0, R5.reuse, c[0x0][0x200], 0x2 ;  /* 0x0000800005047a11 */ /* 0x040fe200078010ff */
[----:B--2---:R-:W-:Y:S02]  /*0b30*/  @!P3 IMAD.MOV.U32 R3, RZ, RZ, 0x7f800000 ;  /* 0x7f800000ff03b424 */ /* 0x004fe400078e00ff */
[----:B------:R-:W-:Y:S01]  /*0b40*/  @!P2 IMAD.MOV.U32 R2, RZ, RZ, 0x7f800000 ;  /* 0x7f800000ff02a424 */ /* 0x000fe200078e00ff */
[----:B------:R-:W-:Y:S01]  /*0b50*/  LEA.HI.X R5, R5, c[0x0][0x204], R0, 0x2, P0 ;  /* 0x0000810005057a11 */ /* 0x000fe200000f1400 */
[----:B------:R-:W-:-:S04]  /*0b60*/  @!P1 IMAD.MOV.U32 R0, RZ, RZ, 0x7f800000 ;  /* 0x7f800000ff009424 */ /* 0x000fc800078e00ff */
[----:B------:R2:W-:Y:S04]  /*0b70*/  @!P3 STG.E [R4.64], R3 ;  /* 0x000000030400b986 */ /* 0x0005e8000c101906 */
[----:B------:R2:W-:Y:S04]  /*0b80*/  @!P2 STG.E [R4.64+0x40], R2 ;  /* 0x000040020400a986 */ /* 0x0005e8000c101906 */
[----:B------:R2:W-:Y:S01]  /*0b90*/  @!P1 STG.E [R4.64+0x80], R0 ;  /* 0x0000800004009986 */ /* 0x0005e2000c101906 */
[----:B------:R-:W-:Y:S05]  /*0ba0*/  @P4 EXIT ;  /* 0x000000000000494d */ /* 0x000fea0003800000 */
[----:B--2---:R-:W-:-:S05]  /*0bb0*/  MOV R3, 0x7f800000 ;  /* 0x7f80000000037802 */ /* 0x004fca0000000f00 */
[----:B------:R-:W-:Y:S01]  /*0bc0*/  STG.E [R4.64+0xc0], R3 ;  /* 0x0000c00304007986 */ /* 0x000fe2000c101906 */
[----:B------:R-:W-:Y:S05]  /*0bd0*/  EXIT ;  /* 0x000000000000794d */ /* 0x000fea0003800000 */
.L_x_676:
[----:B------:R-:W-:Y:S01]  /*0be0*/  ISETP.NE.U32.AND P2, PT, RZ, c[0x0][0x2c0], PT ;  /* 0x0000b000ff007a0c */ /* 0x000fe20003f45070 */
[----:B------:R-:W-:Y:S01]  /*0bf0*/  IMAD.MOV.U32 R0, RZ, RZ, R17 ;  /* 0x000000ffff007224 */ /* 0x000fe200078e0011 */
[----:B------:R-:W-:Y:S02]  /*0c00*/  ISETP.NE.U32.AND P0, PT, RZ, c[0x0][0x2b8], PT ;  /* 0x0000ae00ff007a0c */ /* 0x000fe40003f05070 */
[----:B------:R-:W-:Y:S02]  /*0c10*/  ISETP.NE.AND.EX P2, PT, RZ, c[0x0][0x2c4], PT, P2 ;  /* 0x0000b100ff007a0c */ /* 0x000fe40003f45320 */
[----:B------:R-:W-:-:S11]  /*0c20*/  ISETP.NE.AND.EX P0, PT, RZ, c[0x0][0x2bc], PT, P0 ;  /* 0x0000af00ff007a0c */ /* 0x000fd60003f05300 */
[----:B------:R-:W-:Y:S01]  /*0c30*/  @P2 SHF.R.S32.HI R6, RZ, 0x1f, R17 ;  /* 0x0000001fff062819 */ /* 0x000fe20000011411 */
[----:B------:R-:W-:-:S04]  /*0c40*/  @P2 IMAD.WIDE.U32 R4, R17, c[0x0][0x2c8], RZ ;  /* 0x0000b20011042a25 */ /* 0x000fc800078e00ff */
[----:B------:R-:W-:Y:S01]  /*0c50*/  @P2 IMAD R6, R6, c[0x0][0x2c8], RZ ;  /* 0x0000b20006062a24 */ /* 0x000fe200078e02ff */
[----:B------:R-:W-:Y:S01]  /*0c60*/  CS2R R212, SRZ ;  /* 0x0000000000d47805 */ /* 0x000fe2000001ff00 */
[----:B------:R-:W-:-:S04]  /*0c70*/  @P0 IMAD.WIDE R8, R17, R204, c[0x0][0x2b8] ;  /* 0x0000ae0011080625 */ /* 0x000fc800078e02cc */
[----:B------:R-:W-:Y:S01]  /*0c80*/  @P2 IMAD R3, R17, c[0x0][0x2cc], R6 ;  /* 0x0000b30011032a24 */ /* 0x000fe200078e0206 */
[----:B------:R-:W-:Y:S01]  /*0c90*/  @P2 LEA R212, P1, R4, c[0x0][0x2c0], 0x2 ;  /* 0x0000b00004d42a11 */ /* 0x000fe200078210ff */
[----:B------:R1:W5:Y:S01]  /*0ca0*/  @P0 LDG.E R0, [R8.64] ;  /* 0x0000000608000981 */ /* 0x000362000c1e1900 */
[----:B------:R-:W-:Y:S01]  /*0cb0*/  PLOP3.LUT P0, PT, PT, PT, PT, 0x8, 0x0 ;  /* 0x000000000000781c */ /* 0x000fe20003f0e170 */
[----:B------:R-:W-:Y:S01]  /*0cc0*/  @P2 IMAD.IADD R3, R5, 0x1, R3 ;  /* 0x0000000105032824 */ /* 0x000fe200078e0203 */
[----:B------:R-:W-:-:S04]  /*0cd0*/  IABS R84, c[0x0][0x2d0] ;  /* 0x0000b40000547a13 */ /* 0x000fc80000000000 */
[----:B------:R-:W-:-:S04]  /*0ce0*/  @P2 SHF.L.U64.HI R3, R4, 0x2, R3 ;  /* 0x0000000204032819 */ /* 0x000fc80000010203 */
[----:B------:R-:W-:Y:S02]  /*0cf0*/  @P2 IADD3.X R213, R3, c[0x0][0x2c4], RZ, P1, !PT ;  /* 0x0000b10003d52a10 */ /* 0x000fe40000ffe4ff */
[----:B------:R-:W-:-:S04]  /*0d00*/  @P2 ISETP.NE.U32.AND P1, PT, R212, RZ, PT ;  /* 0x000000ffd400220c */ /* 0x000fc80003f25070 */
[----:B------:R-:W-:-:S13]  /*0d10*/  @P2 ISETP.NE.AND.EX P0, PT, R213, RZ, PT, P1 ;  /* 0x000000ffd500220c */ /* 0x000fda0003f05310 */
[----:B------:R-:W-:Y:S05]  /*0d20*/  @!P0 BRA `(.L_x_685) ;  /* 0x0000048000008947 */ /* 0x000fea0003800000 */
[----:B-1----:R-:W1:Y:S01]  /*0d30*/  I2F.RP R6, R84 ;  /* 0x0000005400067306 */ /* 0x002e620000209400 */
[----:B------:R-:W-:-:S04]  /*0d40*/  LEA R7, R133, 0xffffffc0, 0x6 ;  /* 0xffffffc085077811 */ /* 0x000fc800078e30ff */
[----:B-----5:R-:W-:-:S03]  /*0d50*/  IABS R0, R7 ;  /* 0x0000000700007213 */ /* 0x020fc60000000000 */
        /* <DEDUP_REMOVED lines=9> */
[----:B------:R-:W-:Y:S01]  /*0df0*/  IMAD R3, R84, R3, R0 ;  /* 0x0000000354037224 */ /* 0x000fe200078e0200 */
[----:B------:R-:W-:-:S04]  /*0e00*/  LOP3.LUT R0, R7, c[0x0][0x2d0], RZ, 0x3c, !PT ;  /* 0x0000b40007007a12 */ /* 0x000fc800078e3cff */
[----:B------:R-:W-:Y:S02]  /*0e10*/  ISETP.GT.U32.AND P2, PT, R84, R3, PT ;  /* 0x000000035400720c */ /* 0x000fe40003f44070 */
[----:B------:R-:W-:-:S11]  /*0e20*/  ISETP.GE.AND P1, PT, R0, RZ, PT ;  /* 0x000000ff0000720c */ /* 0x000fd60003f26270 */
[----:B------:R-:W-:Y:S01]  /*0e30*/  @!P2 IMAD.IADD R3, R3, 0x1, -R84 ;  /* 0x000000010303a824 */ /* 0x000fe200078e0a54 */
[----:B------:R-:W-:Y:S02]  /*0e40*/  @!P2 IADD3 R2, R2, 0x1, RZ ;  /* 0x000000010202a810 */ /* 0x000fe40007ffe0ff */
[----:B------:R-:W-:Y:S02]  /*0e50*/  ISETP.NE.AND P2, PT, RZ, c[0x0][0x2d0], PT ;  /* 0x0000b400ff007a0c */ /* 0x000fe40003f45270 */
[----:B------:R-:W-:-:S13]  /*0e60*/  ISETP.GE.U32.AND P3, PT, R3, R84, PT ;  /* 0x000000540300720c */ /* 0x000fda0003f66070 */
[----:B------:R-:W-:-:S04]  /*0e70*/  @P3 IADD3 R2, R2, 0x1, RZ ;  /* 0x0000000102023810 */ /* 0x000fc80007ffe0ff */
[----:B------:R-:W-:-:S05]  /*0e80*/  MOV R3, R2 ;  /* 0x0000000200037202 */ /* 0x000fca0000000f00 */
[----:B------:R-:W-:Y:S01]  /*0e90*/  @!P1 IMAD.MOV R3, RZ, RZ, -R3 ;  /* 0x000000ffff039224 */ /* 0x000fe200078e0a03 */
[----:B------:R-:W-:-:S05]  /*0ea0*/  @!P2 LOP3.LUT R3, RZ, c[0x0][0x2d0], RZ, 0x33, !PT ;  /* 0x0000b400ff03aa12 */ /* 0x000fca00078e33ff */
[----:B------:R-:W-:-:S06]  /*0eb0*/  IMAD.WIDE R24, R3, 0x4, R212 ;  /* 0x0000000403187825 */ /* 0x000fcc00078e02d4 */
[----:B------:R-:W2:Y:S01]  /*0ec0*/  LDG.E R24, [R24.64] ;  /* 0x0000000618187981 */ /* 0x000ea2000c1e1900 */
[----:B------:R-:W-:-:S04]  /*0ed0*/  IABS R0, c[0x0][0x1c8] ;  /* 0x0000720000007a13 */ /* 0x000fc80000000000 */
[----:B------:R-:W1:Y:S08]  /*0ee0*/  I2F.RP R5, R0 ;  /* 0x0000000000057306 */ /* 0x000e700000209400 */
[----:B-1----:R-:W1:Y:S02]  /*0ef0*/  MUFU.RCP R8, R5 ;  /* 0x0000000500087308 */ /* 0x002e640000001000 */
[----:B-1----:R-:W-:-:S06]  /*0f00*/  IADD3 R8, R8, 0xffffffe, RZ ;  /* 0x0ffffffe08087810 */ /* 0x002fcc0007ffe0ff */
[----:B------:R-:W1:Y:S02]  /*0f10*/  F2I.FTZ.U32.TRUNC.NTZ R9, R8 ;  /* 0x0000000800097305 */ /* 0x000e64000021f000 */
[----:B-1----:R-:W-:Y:S01]  /*0f20*/  IADD3 R2, RZ, -R9, RZ ;  /* 0x80000009ff027210 */ /* 0x002fe20007ffe0ff */
[----:B------:R-:W-:-:S04]  /*0f30*/  IMAD.MOV.U32 R8, RZ, RZ, RZ ;  /* 0x000000ffff087224 */ /* 0x000fc800078e00ff */
[----:B------:R-:W-:Y:S01]  /*0f40*/  IMAD R4, R2, R0, RZ ;  /* 0x0000000002047224 */ /* 0x000fe200078e02ff */
[----:B------:R-:W-:-:S03]  /*0f50*/  IABS R2, R22 ;  /* 0x0000001600027213 */ /* 0x000fc60000000000 */
[----:B------:R-:W-:-:S06]  /*0f60*/  IMAD.HI.U32 R9, R9, R4, R8 ;  /* 0x0000000409097227 */ /* 0x000fcc00078e0008 */
[----:B------:R-:W-:-:S05]  /*0f70*/  IMAD.HI.U32 R6, R9, R2, RZ ;  /* 0x0000000209067227 */ /* 0x000fca00078e00ff */
[----:B------:R-:W-:-:S05]  /*0f80*/  IADD3 R5, -R6, RZ, RZ ;  /* 0x000000ff06057210 */ /* 0x000fca0007ffe1ff */
[----:B------:R-:W-:Y:S01]  /*0f90*/  IMAD R5, R0, R5, R2 ;  /* 0x0000000500057224 */ /* 0x000fe200078e0202 */
[----:B------:R-:W-:-:S04]  /*0fa0*/  LOP3.LUT R2, R22, c[0x0][0x1c8], RZ, 0x3c, !PT ;  /* 0x0000720016027a12 */ /* 0x000fc800078e3cff */
[----:B------:R-:W-:-:S13]  /*0fb0*/  ISETP.GT.U32.AND P1, PT, R0, R5, PT ;  /* 0x000000050000720c */ /* 0x000fda0003f24070 */
[----:B------:R-:W-:Y:S01]  /*0fc0*/  @!P1 IMAD.IADD R5, R5, 0x1, -R0 ;  /* 0x0000000105059824 */ /* 0x000fe200078e0a00 */
[----:B------:R-:W-:Y:S02]  /*0fd0*/  @!P1 IADD3 R6, R6, 0x1, RZ ;  /* 0x0000000106069810 */ /* 0x000fe40007ffe0ff */
[----:B------:R-:W-:Y:S02]  /*0fe0*/  ISETP.GE.AND P1, PT, R2, RZ, PT ;  /* 0x000000ff0200720c */ /* 0x000fe40003f26270 */
[----:B------:R-:W-:Y:S02]  /*0ff0*/  ISETP.GE.U32.AND P2, PT, R5, R0, PT ;  /* 0x000000000500720c */ /* 0x000fe40003f46070 */
[----:B------:R-:W-:-:S05]  /*1000*/  IADD3 R0, -R3, RZ, RZ ;  /* 0x000000ff03007210 */ /* 0x000fca0007ffe1ff */
[----:B------:R-:W-:-:S05]  /*1010*/  IMAD R7, R0, c[0x0][0x2d0], R7 ;  /* 0x0000b40000077a24 */ /* 0x000fca00078e0207 */
[----:B------:R-:W-:Y:S02]  /*1020*/  SHF.R.S32.HI R3, RZ, 0x1f, R7 ;  /* 0x0000001fff037819 */ /* 0x000fe40000011407 */
[----:B------:R-:W-:Y:S02]  /*1030*/  @P2 IADD3 R6, R6, 0x1, RZ ;  /* 0x0000000106062810 */ /* 0x000fe40007ffe0ff */
[----:B------:R-:W-:Y:S01]  /*1040*/  ISETP.NE.AND P2, PT, RZ, c[0x0][0x1c8], PT ;  /* 0x00007200ff007a0c */ /* 0x000fe20003f45270 */
[----:B------:R-:W-:Y:S02]  /*1050*/  IMAD R0, R3, c[0x0][0x198], RZ ;  /* 0x0000660003007a24 */ /* 0x000fe400078e02ff */
[----:B------:R-:W-:-:S10]  /*1060*/  @!P1 IMAD.MOV R6, RZ, RZ, -R6 ;  /* 0x000000ffff069224 */ /* 0x000fd400078e0a06 */
[----:B------:R-:W-:Y:S02]  /*1070*/  @!P2 LOP3.LUT R6, RZ, c[0x0][0x1c8], RZ, 0x33, !PT ;  /* 0x00007200ff06aa12 */ /* 0x000fe400078e33ff */
[----:B--2---:R-:W-:Y:S01]  /*1080*/  SHF.R.S32.HI R11, RZ, 0x1f, R24 ;  /* 0x0000001fff0b7819 */ /* 0x004fe20000011418 */
[----:B------:R-:W-:-:S04]  /*1090*/  IMAD.WIDE.U32 R4, R24, c[0x0][0x180], RZ ;  /* 0x0000600018047a25 */ /* 0x000fc800078e00ff */
[C---:B------:R-:W-:Y:S02]  /*10a0*/  IMAD R9, R11.reuse, c[0x0][0x180], RZ ;  /* 0x000060000b097a24 */ /* 0x040fe400078e02ff */
[----:B------:R-:W-:Y:S02]  /*10b0*/  IMAD R11, R11, c[0x0][0x188], RZ ;  /* 0x000062000b0b7a24 */ /* 0x000fe400078e02ff */
[C---:B------:R-:W-:Y:S02]  /*10c0*/  IMAD R2, R24.reuse, c[0x0][0x184], R9 ;  /* 0x0000610018027a24 */ /* 0x040fe400078e0209 */
[----:B------:R-:W-:Y:S02]  /*10d0*/  IMAD R9, R7, c[0x0][0x19c], R0 ;  /* 0x0000670007097a24 */ /* 0x000fe400078e0200 */
[C---:B------:R-:W-:Y:S01]  /*10e0*/  IMAD R11, R24.reuse, c[0x0][0x18c], R11 ;  /* 0x00006300180b7a24 */ /* 0x040fe200078e020b */
[----:B------:R-:W-:Y:S01]  /*10f0*/  IADD3 R5, R5, R2, RZ ;  /* 0x0000000205057210 */ /* 0x000fe20007ffe0ff */
[----:B------:R-:W-:-:S04]  /*1100*/  IMAD.WIDE.U32 R24, R24, c[0x0][0x188], RZ ;  /* 0x0000620018187a25 */ /* 0x000fc800078e00ff */
[----:B------:R-:W-:Y:S01]  /*1110*/  IMAD.WIDE.U32 R12, R7, c[0x0][0x198], R4 ;  /* 0x00006600070c7a25 */ /* 0x000fe200078e0004 */
[----:B------:R-:W-:Y:S02]  /*1120*/  SHF.R.S32.HI R5, RZ, 0x1f, R6 ;  /* 0x0000001fff057819 */ /* 0x000fe40000011406 */
[----:B------:R-:W-:Y:S01]  /*1130*/  IADD3 R11, R25, R11, RZ ;  /* 0x0000000b190b7210 */ /* 0x000fe20007ffe0ff */
[----:B------:R-:W-:Y:S02]  /*1140*/  IMAD.IADD R13, R13, 0x1, R9 ;  /* 0x000000010d0d7824 */ /* 0x000fe400078e0209 */
[----:B------:R-:W-:Y:S02]  /*1150*/  IMAD R9, R5, c[0x0][0x1b0], RZ ;  /* 0x00006c0005097a24 */ /* 0x000fe400078e02ff */
[----:B------:R-:W-:-:S04]  /*1160*/  IMAD.WIDE.U32 R12, R6, c[0x0][0x1b0], R12 ;  /* 0x00006c00060c7a25 */ /* 0x000fc800078e000c */
[----:B------:R-:W-:Y:S01]  /*1170*/  IMAD R9, R6, c[0x0][0x1b4], R9 ;  /* 0x00006d0006097a24 */ /* 0x000fe200078e0209 */
[----:B------:R-:W-:-:S03]  /*1180*/  MOV R16, R12 ;  /* 0x0000000c00107202 */ /* 0x000fc60000000f00 */
[----:B------:R-:W-:Y:S01]  /*1190*/  IMAD.IADD R9, R13, 0x1, R9 ;  /* 0x000000010d097824 */ /* 0x000fe200078e0209 */
[----:B------:R-:W-:Y:S05]  /*11a0*/  BRA `(.L_x_686) ;  /* 0x0000044000007947 */ /* 0x000fea0003800000 */
.L_x_685:
[----:B-1----:R-:W-:-:S13]  /*11b0*/  ISETP.NE.AND P4, PT, R11, -0x1, PT ;  /* 0xffffffff0b00780c */ /* 0x002fda0003f85270 */
[----:B------:R-:W-:-:S05]  /*11c0*/  @P4 IADD3 R5, R2, R11, RZ ;  /* 0x0000000b02054210 */ /* 0x000fca0007ffe0ff */
[----:B------:R-:W-:-:S04]  /*11d0*/  @P4 IMAD.WIDE.U32 R8, R5, c[0x0][0x198], RZ ;  /* 0x0000660005084a25 */ /* 0x000fc800078e00ff */
[----:B------:R-:W-:Y:S01]  /*11e0*/  @P4 IMAD R5, R5, c[0x0][0x19c], R9 ;  /* 0x0000670005054a24 */ /* 0x000fe200078e0209 */
[----:B------:R-:W-:Y:S05]  /*11f0*/  @P4 BRA `(.L_x_687) ;  /* 0x000000a000004947 */ /* 0x000fea0003800000 */
[----:B------:R-:W-:Y:S01]  /*1200*/  SHF.R.S32.HI R5, RZ, 0x1f, R2 ;  /* 0x0000001fff057819 */ /* 0x000fe20000011402 */
[----:B------:R-:W-:Y:S01]  /*1210*/  IMAD.WIDE.U32 R6, R2, c[0x0][0x198], RZ ;  /* 0x0000660002067a25 */ /* 0x000fe200078e00ff */
[----:B-----5:R-:W-:-:S03]  /*1220*/  SHF.R.S32.HI R3, RZ, 0x1f, R0 ;  /* 0x0000001fff037819 */ /* 0x020fc60000011400 */
[----:B------:R-:W-:Y:S02]  /*1230*/  IMAD R5, R5, c[0x0][0x198], RZ ;  /* 0x0000660005057a24 */ /* 0x000fe400078e02ff */
[----:B------:R-:W-:Y:S02]  /*1240*/  IMAD R3, R3, c[0x0][0x180], RZ ;  /* 0x0000600003037a24 */ /* 0x000fe400078e02ff */
[----:B------:R-:W-:Y:S02]  /*1250*/  IMAD R4, R2, c[0x0][0x19c], R5 ;  /* 0x0000670002047a24 */ /* 0x000fe400078e0205 */
[----:B------:R-:W-:-:S03]  /*1260*/  IMAD R3, R0, c[0x0][0x184], R3 ;  /* 0x0000610000037a24 */ /* 0x000fc600078e0203 */
[----:B------:R-:W-:-:S05]  /*1270*/  IADD3 R7, R7, R4, RZ ;  /* 0x0000000407077210 */ /* 0x000fca0007ffe0ff */
[----:B------:R-:W-:-:S05]  /*1280*/  IMAD.WIDE.U32 R8, R0, c[0x0][0x180], R6 ;  /* 0x0000600000087a25 */ /* 0x000fca00078e0006 */
[----:B------:R-:W-:Y:S02]  /*1290*/  IADD3 R5, R9, R3, RZ ;  /* 0x0000000309057210 */ /* 0x000fe40007ffe0ff */
.L_x_687:
[----:B------:R-:W-:Y:S01]  /*12a0*/  IABS R6, c[0x0][0x1c8] ;  /* 0x0000720000067a13 */ /* 0x000fe20000000000 */
[----:B------:R-:W-:-:S03]  /*12b0*/  @P4 IMAD.IADD R11, R2, 0x1, R11 ;  /* 0x00000001020b4824 */ /* 0x000fc600078e020b */
[----:B------:R-:W1:Y:S01]  /*12c0*/  I2F.RP R9, R6 ;  /* 0x0000000600097306 */ /* 0x000e620000209400 */
[----:B------:R-:W-:-:S04]  /*12d0*/  @P4 IMAD.WIDE.U32 R24, R11, c[0x0][0x1a0], RZ ;  /* 0x000068000b184a25 */ /* 0x000fc800078e00ff */
[----:B------:R-:W-:-:S03]  /*12e0*/  @P4 IMAD R11, R11, c[0x0][0x1a4], R25 ;  /* 0x000069000b0b4a24 */ /* 0x000fc600078e0219 */
[----:B-1----:R-:W1:Y:S02]  /*12f0*/  MUFU.RCP R12, R9 ;  /* 0x00000009000c7308 */ /* 0x002e640000001000 */
[----:B-1----:R-:W-:Y:S02]  /*1300*/  IADD3 R12, R12, 0xffffffe, RZ ;  /* 0x0ffffffe0c0c7810 */ /* 0x002fe40007ffe0ff */
[----:B------:R-:W-:-:S04]  /*1310*/  MOV R9, R5 ;  /* 0x0000000500097202 */ /* 0x000fc80000000f00 */
[----:B------:R-:W1:Y:S02]  /*1320*/  F2I.FTZ.U32.TRUNC.NTZ R13, R12 ;  /* 0x0000000c000d7305 */ /* 0x000e64000021f000 */
[----:B-1----:R-:W-:Y:S01]  /*1330*/  IMAD.MOV R3, RZ, RZ, -R13 ;  /* 0x000000ffff037224 */ /* 0x002fe200078e0a0d */
[----:B------:R-:W-:-:S03]  /*1340*/  MOV R12, RZ ;  /* 0x000000ff000c7202 */ /* 0x000fc60000000f00 */
[----:B------:R-:W-:Y:S01]  /*1350*/  IMAD R4, R3, R6, RZ ;  /* 0x0000000603047224 */ /* 0x000fe200078e02ff */
[----:B------:R-:W-:-:S03]  /*1360*/  IABS R3, R22 ;  /* 0x0000001600037213 */ /* 0x000fc60000000000 */
[----:B------:R-:W-:-:S04]  /*1370*/  IMAD.HI.U32 R4, R13, R4, R12 ;  /* 0x000000040d047227 */ /* 0x000fc800078e000c */
[----:B------:R-:W-:-:S04]  /*1380*/  IMAD.MOV.U32 R7, RZ, RZ, R3 ;  /* 0x000000ffff077224 */ /* 0x000fc800078e0003 */
[----:B------:R-:W-:-:S05]  /*1390*/  IMAD.HI.U32 R4, R4, R7, RZ ;  /* 0x0000000704047227 */ /* 0x000fca00078e00ff */
[----:B------:R-:W-:-:S05]  /*13a0*/  IADD3 R3, -R4, RZ, RZ ;  /* 0x000000ff04037210 */ /* 0x000fca0007ffe1ff */
[----:B------:R-:W-:Y:S01]  /*13b0*/  IMAD R3, R6, R3, R7 ;  /* 0x0000000306037224 */ /* 0x000fe200078e0207 */
[----:B------:R-:W-:-:S04]  /*13c0*/  LEA R7, R133, 0xffffffc0, 0x6 ;  /* 0xffffffc085077811 */ /* 0x000fc800078e30ff */
[----:B------:R-:W-:Y:S01]  /*13d0*/  ISETP.GT.U32.AND P1, PT, R6, R3, PT ;  /* 0x000000030600720c */ /* 0x000fe20003f24070 */
[----:B------:R-:W-:-:S04]  /*13e0*/  IMAD.WIDE.U32 R8, R7, c[0x0][0x198], R8 ;  /* 0x0000660007087a25 */ /* 0x000fc800078e0008 */
[----:B------:R-:W-:-:S08]  /*13f0*/  IMAD.MOV.U32 R12, RZ, RZ, R8 ;  /* 0x000000ffff0c7224 */ /* 0x000fd000078e0008 */
[----:B------:R-:W-:Y:S01]  /*1400*/  @!P1 IMAD.IADD R3, R3, 0x1, -R6 ;  /* 0x0000000103039824 */ /* 0x000fe200078e0a06 */
[----:B------:R-:W-:Y:S02]  /*1410*/  @!P1 IADD3 R4, R4, 0x1, RZ ;  /* 0x0000000104049810 */ /* 0x000fe40007ffe0ff */
[----:B------:R-:W-:Y:S02]  /*1420*/  ISETP.NE.AND P1, PT, RZ, c[0x0][0x1c8], PT ;  /* 0x00007200ff007a0c */ /* 0x000fe40003f25270 */
[----:B------:R-:W-:Y:S02]  /*1430*/  ISETP.GE.U32.AND P3, PT, R3, R6, PT ;  /* 0x000000060300720c */ /* 0x000fe40003f66070 */
[----:B------:R-:W-:-:S04]  /*1440*/  LOP3.LUT R3, R22, c[0x0][0x1c8], RZ, 0x3c, !PT ;  /* 0x0000720016037a12 */ /* 0x000fc800078e3cff */
[----:B------:R-:W-:Y:S02]  /*1450*/  ISETP.GE.AND P2, PT, R3, RZ, PT ;  /* 0x000000ff0300720c */ /* 0x000fe40003f46270 */
[----:B------:R-:W-:-:S05]  /*1460*/  SHF.R.S32.HI R3, RZ, 0x1f, R7 ;  /* 0x0000001fff037819 */ /* 0x000fca0000011407 */
[----:B------:R-:W-:-:S04]  /*1470*/  @P3 IADD3 R4, R4, 0x1, RZ ;  /* 0x0000000104043810 */ /* 0x000fc80007ffe0ff */
[----:B------:R-:W-:Y:S01]  /*1480*/  MOV R6, R4 ;  /* 0x0000000400067202 */ /* 0x000fe20000000f00 */
[----:B------:R-:W-:-:S04]  /*1490*/  IMAD R4, R3, c[0x0][0x198], RZ ;  /* 0x0000660003047a24 */ /* 0x000fc800078e02ff */
[----:B------:R-:W-:Y:S01]  /*14a0*/  @!P2 IMAD.MOV R6, RZ, RZ, -R6 ;  /* 0x000000ffff06a224 */ /* 0x000fe200078e0a06 */
[----:B------:R-:W-:Y:S01]  /*14b0*/  @!P1 LOP3.LUT R6, RZ, c[0x0][0x1c8], RZ, 0x33, !PT ;  /* 0x00007200ff069a12 */ /* 0x000fe200078e33ff */
[----:B------:R-:W-:-:S03]  /*14c0*/  IMAD R13, R7, c[0x0][0x19c], R4 ;  /* 0x00006700070d7a24 */ /* 0x000fc600078e0204 */
[----:B------:R-:W-:Y:S02]  /*14d0*/  SHF.R.S32.HI R5, RZ, 0x1f, R6 ;  /* 0x0000001fff057819 */ /* 0x000fe40000011406 */
[----:B------:R-:W-:-:S03]  /*14e0*/  IADD3 R13, R9, R13, RZ ;  /* 0x0000000d090d7210 */ /* 0x000fc60007ffe0ff */
[----:B------:R-:W-:Y:S02]  /*14f0*/  IMAD R9, R5, c[0x0][0x1b0], RZ ;  /* 0x00006c0005097a24 */ /* 0x000fe400078e02ff */
[----:B------:R-:W-:-:S04]  /*1500*/  IMAD.WIDE.U32 R12, R6, c[0x0][0x1b0], R12 ;  /* 0x00006c00060c7a25 */ /* 0x000fc800078e000c */
[----:B------:R-:W-:Y:S01]  /*1510*/  IMAD R9, R6, c[0x0][0x1b4], R9 ;  /* 0x00006d0006097a24 */ /* 0x000fe200078e0209 */
[----:B------:R-:W-:-:S03]  /*1520*/  MOV R16, R12 ;  /* 0x0000000c00107202 */ /* 0x000fc60000000f00 */
[----:B------:R-:W-:Y:S01]  /*1530*/  IMAD.IADD R9, R13, 0x1, R9 ;  /* 0x000000010d097824 */ /* 0x000fe200078e0209 */
        /* <DEDUP_REMOVED lines=11> */
.L_x_686:
[----:B------:R-:W-:Y:S01]  /*15f0*/  ISETP.NE.AND P1, PT, R206, -0x1, PT ;  /* 0xffffffffce00780c */ /* 0x000fe20003f25270 */
[----:B------:R-:W-:Y:S01]  /*1600*/  IMAD.IADD R199, R208, 0x1, -R199 ;  /* 0x00000001d0c77824 */ /* 0x000fe200078e0ac7 */
[----:B------:R-:W-:Y:S01]  /*1610*/  SHF.R.S32.HI R10, RZ, 0x1f, R85 ;  /* 0x0000001fff0a7819 */ /* 0x000fe20000011455 */
[----:B------:R-:W-:Y:S01]  /*1620*/  IMAD R5, R5, c[0x0][0x1b8], RZ ;  /* 0x00006e0005057a24 */ /* 0x000fe200078e02ff */
[----:B------:R-:W-:Y:S02]  /*1630*/  BSSY B0, `(.L_x_688) ;  /* 0x000006f000007945 */ /* 0x000fe40003800000 */
[-C--:B------:R-:W-:Y:S01]  /*1640*/  LEA.HI R2, R10, R85.reuse, RZ, 0x3 ;  /* 0x000000550a027211 */ /* 0x080fe200078f18ff */
[----:B------:R-:W-:Y:S01]  /*1650*/  IMAD R5, R6, c[0x0][0x1bc], R5 ;  /* 0x00006f0006057a24 */ /* 0x000fe200078e0205 */
[----:B------:R-:W-:Y:S02]  /*1660*/  LEA.HI R4, R10, R85, RZ, 0x4 ;  /* 0x000000550a047211 */ /* 0x000fe400078f20ff */
[----:B------:R-:W-:-:S02]  /*1670*/  SHF.R.S32.HI R20, RZ, 0x3, R2 ;  /* 0x00000003ff147819 */ /* 0x000fc40000011402 */
[----:B-----5:R-:W-:Y:S01]  /*1680*/  SHF.R.S32.HI R0, RZ, 0x4, R4 ;  /* 0x00000004ff007819 */ /* 0x020fe20000011404 */
[----:B------:R-:W-:Y:S01]  /*1690*/  @P1 IMAD.WIDE.U32 R18, R206, c[0x0][0x190], RZ ;  /* 0x00006400ce121a25 */ /* 0x000fe200078e00ff */
[----:B------:R-:W-:Y:S02]  /*16a0*/  LOP3.LUT R2, R2, 0xfffffff8, RZ, 0xc0, !PT ;  /* 0xfffffff802027812 */ /* 0x000fe400078ec0ff */
[----:B------:R-:W-:Y:S01]  /*16b0*/  @!P1 SHF.R.S32.HI R8, RZ, 0x1f, R17 ;  /* 0x0000001fff089819 */ /* 0x000fe20000011411 */
[----:B------:R-:W-:Y:S01]  /*16c0*/  IMAD.SHL.U32 R207, R20, 0x40, RZ ;  /* 0x0000004014cf7824 */ /* 0x000fe200078e00ff */
[C---:B------:R-:W-:Y:S01]  /*16d0*/  LEA.HI R197, R4.reuse, R0, RZ, 0x1 ;  /* 0x0000000004c57211 */ /* 0x040fe200078f08ff */
[----:B------:R-:W-:Y:S01]  /*16e0*/  IMAD.IADD R2, R85, 0x1, -R2 ;  /* 0x0000000155027824 */ /* 0x000fe200078e0a02 */
[----:B------:R-:W-:Y:S01]  /*16f0*/  LOP3.LUT R4, R4, 0xfffffff0, RZ, 0xc0, !PT ;  /* 0xfffffff004047812 */ /* 0x000fe200078ec0ff */
[----:B------:R-:W-:Y:S01]  /*1700*/  @!P1 IMAD R8, R8, c[0x0][0x178], RZ ;  /* 0x00005e0008089a24 */ /* 0x000fe200078e02ff */
[----:B------:R-:W-:Y:S01]  /*1710*/  LOP3.LUT R197, R197, 0xfffffffe, RZ, 0xc0, !PT ;  /* 0xfffffffec5c57812 */ /* 0x000fe200078ec0ff */
[----:B------:R-:W-:Y:S01]  /*1720*/  IMAD.SHL.U32 R210, R2, 0x8, RZ ;  /* 0x0000000802d27824 */ /* 0x000fe200078e00ff */
[----:B------:R-:W-:Y:S01]  /*1730*/  LOP3.LUT R207, R207, 0x1c0, RZ, 0xc0, !PT ;  /* 0x000001c0cfcf7812 */ /* 0x000fe200078ec0ff */
[----:B------:R-:W-:Y:S01]  /*1740*/  @!P1 IMAD.WIDE.U32 R14, R17, c[0x0][0x178], RZ ;  /* 0x00005e00110e9a25 */ /* 0x000fe200078e00ff */
[----:B------:R-:W-:-:S02]  /*1750*/  SHF.R.S32.HI R21, RZ, 0x1f, R20 ;  /* 0x0000001fff157819 */ /* 0x000fc40000011414 */
[C---:B------:R-:W-:Y:S01]  /*1760*/  IADD3 R16, P3, R210.reuse, R16, RZ ;  /* 0x00000010d2107210 */ /* 0x040fe20007f7e0ff */
[----:B------:R-:W-:Y:S01]  /*1770*/  @!P1 IMAD R8, R17, c[0x0][0x17c], R8 ;  /* 0x00005f0011089a24 */ /* 0x000fe200078e0208 */
[----:B------:R-:W-:Y:S01]  /*1780*/  IADD3 R24, P2, R210, R24, RZ ;  /* 0x00000018d2187210 */ /* 0x000fe20007f5e0ff */
[----:B------:R-:W-:Y:S01]  /*1790*/  IMAD.IADD R197, R0, 0x1, -R197 ;  /* 0x0000000100c57824 */ /* 0x000fe200078e0ac5 */
[----:B------:R-:W-:Y:S01]  /*17a0*/  LOP3.LUT R0, R207, 0x38, R210, 0xf8, !PT ;  /* 0x00000038cf007812 */ /* 0x000fe200078ef8d2 */
[----:B------:R-:W-:Y:S01]  /*17b0*/  @P1 IMAD R13, R206, c[0x0][0x194], R19 ;  /* 0x00006500ce0d1a24 */ /* 0x000fe200078e0213 */
[----:B------:R-:W-:Y:S01]  /*17c0*/  SHF.R.U32.HI R207, RZ, 0x3, R207 ;  /* 0x00000003ffcf7819 */ /* 0x000fe200000116cf */
[----:B------:R-:W-:Y:S01]  /*17d0*/  @!P1 IMAD.IADD R13, R15, 0x1, R8 ;  /* 0x000000010f0d9824 */ /* 0x000fe200078e0208 */
[----:B------:R-:W-:Y:S01]  /*17e0*/  IADD3 R15, -R4, R85, RZ ;  /* 0x00000055040f7210 */ /* 0x000fe20007ffe1ff */
[----:B------:R-:W-:Y:S01]  /*17f0*/  @!P1 IMAD.MOV.U32 R18, RZ, RZ, R14 ;  /* 0x000000ffff129224 */ /* 0x000fe200078e000e */
[----:B------:R-:W-:Y:S01]  /*1800*/  LOP3.LUT R207, R0, R207, RZ, 0x3c, !PT ;  /* 0x000000cf00cf7212 */ /* 0x000fe200078e3cff */
[----:B------:R-:W-:Y:S01]  /*1810*/  IMAD.WIDE R26, R27, 0x40, R20 ;  /* 0x000000401b1a7825 */ /* 0x000fe200078e0214 */
[----:B------:R-:W-:-:S02]  /*1820*/  SHF.R.S32.HI R0, RZ, 0x1f, R15 ;  /* 0x0000001fff007819 */ /* 0x000fc4000001140f */
[----:B------:R-:W-:Y:S02]  /*1830*/  SHF.R.S32.HI R8, RZ, 0x1f, R210 ;  /* 0x0000001fff087819 */ /* 0x000fe400000114d2 */
[----:B------:R-:W-:Y:S02]  /*1840*/  LEA.HI R0, R0, R15, RZ, 0x3 ;  /* 0x0000000f00007211 */ /* 0x000fe400078f18ff */
[----:B------:R-:W-:Y:S01]  /*1850*/  IADD3 R18, P1, R210, R18, RZ ;  /* 0x00000012d2127210 */ /* 0x000fe20007f3e0ff */
[----:B------:R-:W-:Y:S01]  /*1860*/  IMAD.X R17, R8, 0x1, R9, P3 ;  /* 0x0000000108117824 */ /* 0x000fe200018e0609 */
[----:B------:R-:W-:Y:S01]  /*1870*/  LOP3.LUT R12, R0, 0xfffffff8, RZ, 0xc0, !PT ;  /* 0xfffffff8000c7812 */ /* 0x000fe200078ec0ff */
[----:B------:R-:W-:Y:S01]  /*1880*/  IMAD.X R25, R8, 0x1, R11, P2 ;  /* 0x0000000108197824 */ /* 0x000fe200010e060b */
[----:B------:R-:W-:Y:S01]  /*1890*/  LEA.HI R14, R10, R85, RZ, 0x6 ;  /* 0x000000550a0e7211 */ /* 0x000fe200078f30ff */
[----:B------:R-:W-:Y:S01]  /*18a0*/  IMAD.X R19, R8, 0x1, R13, P1 ;  /* 0x0000000108137824 */ /* 0x000fe200008e060d */
[----:B------:R-:W-:Y:S01]  /*18b0*/  SHF.R.S32.HI R4, RZ, 0x1f, R22 ;  /* 0x0000001fff047819 */ /* 0x000fe20000011416 */
[----:B------:R-:W-:Y:S01]  /*18c0*/  IMAD.IADD R12, R15, 0x1, -R12 ;  /* 0x000000010f0c7824 */ /* 0x000fe200078e0a0c */
[----:B------:R-:W-:Y:S01]  /*18d0*/  IADD3 R7, P1, R20, R7, RZ ;  /* 0x0000000714077210 */ /* 0x000fe20007f3e0ff */
[----:B------:R-:W-:Y:S01]  /*18e0*/  IMAD.SHL.U32 R14, R14, 0x8, RZ ;  /* 0x000000080e0e7824 */ /* 0x000fe200078e00ff */
[----:B------:R-:W-:Y:S01]  /*18f0*/  SHF.L.U32 R0, R0, 0x6, RZ ;  /* 0x0000000600007819 */ /* 0x000fe200000006ff */
[----:B------:R-:W-:Y:S01]  /*1900*/  IMAD R9, R4, c[0x0][0x1a8], RZ ;  /* 0x00006a0004097a24 */ /* 0x000fe200078e02ff */
[----:B------:R-:W-:Y:S01]  /*1910*/  IADD3.X R3, R21, R3, RZ, P1, !PT ;  /* 0x0000000315037210 */ /* 0x000fe20000ffe4ff */
[----:B------:R-:W-:Y:S01]  /*1920*/  IMAD.SHL.U32 R4, R12, 0x40, RZ ;  /* 0x000000400c047824 */ /* 0x000fe200078e00ff */
[----:B------:R-:W-:Y:S01]  /*1930*/  LOP3.LUT R207, R207, 0xfffffe00, R14, 0xf8, !PT ;  /* 0xfffffe00cfcf7812 */ /* 0x000fe200078ef80e */
[----:B------:R-:W-:Y:S01]  /*1940*/  IMAD.WIDE.U32 R14, R6, c[0x0][0x1b8], R24 ;  /* 0x00006e00060e7a25 */ /* 0x000fe200078e0018 */
[----:B------:R-:W-:-:S02]  /*1950*/  R2P PR, R12, 0x6 ;  /* 0x000000060c007804 */ /* 0x000fc40000000000 */
[----:B------:R-:W-:Y:S01]  /*1960*/  ISETP.GE.AND P3, PT, R20, R199, PT ;  /* 0x000000c71400720c */ /* 0x000fe20003f66270 */
[----:B------:R-:W-:Y:S01]  /*1970*/  IMAD.SHL.U32 R6, R197, 0x8, RZ ;  /* 0x00000008c5067824 */ /* 0x000fe200078e00ff */
[----:B------:R-:W-:Y:S01]  /*1980*/  LOP3.LUT R11, R4, 0x1c0, RZ, 0xc0, !PT ;  /* 0x000001c0040b7812 */ /* 0x000fe200078ec0ff */
[----:B------:R-:W-:Y:S01]  /*1990*/  IMAD.IADD R15, R15, 0x1, R5 ;  /* 0x000000010f0f7824 */ /* 0x000fe200078e0205 */
[----:B------:R-:W-:Y:S01]  /*19a0*/  IADD3 R201, R210, 0x40, RZ ;  /* 0x00000040d2c97810 */ /* 0x000fe20007ffe0ff */
[----:B------:R-:W-:Y:S01]  /*19b0*/  IMAD R4, R3, c[0x0][0x1a0], RZ ;  /* 0x0000680003047a24 */ /* 0x000fe200078e02ff */
[----:B------:R-:W-:Y:S01]  /*19c0*/  LOP3.LUT R6, R11, 0x8, R6, 0xf8, !PT ;  /* 0x000000080b067812 */ /* 0x000fe200078ef806 */
[----:B------:R-:W-:Y:S01]  /*19d0*/  IMAD R25, R22, c[0x0][0x1ac], R9 ;  /* 0x00006b0016197a24 */ /* 0x000fe200078e0209 */
[----:B------:R-:W-:Y:S01]  /*19e0*/  SHF.R.U32.HI R11, RZ, 0x3, R11 ;  /* 0x00000003ff0b7819 */ /* 0x000fe2000001160b */
[----:B------:R-:W-:Y:S01]  /*19f0*/  IMAD R9, R21, c[0x0][0x198], RZ ;  /* 0x0000660015097a24 */ /* 0x000fe200078e02ff */
[----:B------:R-:W-:Y:S01]  /*1a00*/  IADD3 R200, R210, 0x80, RZ ;  /* 0x00000080d2c87810 */ /* 0x000fe20007ffe0ff */
[----:B------:R-:W-:Y:S01]  /*1a10*/  IMAD.WIDE.U32 R22, R22, c[0x0][0x1a8], R18 ;  /* 0x00006a0016167a25 */ /* 0x000fe200078e0012 */
[----:B------:R-:W-:-:S03]  /*1a20*/  LOP3.LUT R3, R6, R11, RZ, 0x3c, !PT ;  /* 0x0000000b06037212 */ /* 0x000fc600078e3cff */
[----:B------:R-:W-:Y:S01]  /*1a30*/  IMAD.WIDE.U32 R134, R20, c[0x0][0x198], R16 ;  /* 0x0000660014867a25 */ /* 0x000fe200078e0010 */
[----:B------:R-:W-:-:S03]  /*1a40*/  LOP3.LUT R0, R3, 0xfffffe00, R0, 0xf8, !PT ;  /* 0xfffffe0003007812 */ /* 0x000fc600078ef800 */
[C---:B------:R-:W-:Y:S02]  /*1a50*/  IMAD R19, R7.reuse, c[0x0][0x1a4], R4 ;  /* 0x0000690007137a24 */ /* 0x040fe400078e0204 */
[----:B------:R-:W-:-:S04]  /*1a60*/  IMAD.WIDE.U32 R16, R7, c[0x0][0x1a0], R14 ;  /* 0x0000680007107a25 */ /* 0x000fc800078e000e */
[----:B------:R-:W-:Y:S02]  /*1a70*/  IMAD.MOV.U32 R13, RZ, RZ, c[0x0][0x1a0] ;  /* 0x00006800ff0d7624 */ /* 0x000fe400078e00ff */
[----:B------:R-:W-:Y:S02]  /*1a80*/  IMAD.MOV.U32 R7, RZ, RZ, 0x10 ;  /* 0x00000010ff077424 */ /* 0x000fe400078e00ff */
[----:B------:R-:W-:Y:S01]  /*1a90*/  IMAD.MOV.U32 R5, RZ, RZ, 0x20 ;  /* 0x00000020ff057424 */ /* 0x000fe200078e00ff */
[C---:B------:R-:W-:Y:S01]  /*1aa0*/  SHF.L.U64.HI R202, R13.reuse, R204, c[0x0][0x1a4] ;  /* 0x000069000dca7619 */ /* 0x040fe200000102cc */
[----:B------:R-:W-:Y:S01]  /*1ab0*/  IMAD R9, R20, c[0x0][0x19c], R9 ;  /* 0x0000670014097a24 */ /* 0x000fe200078e0209 */
[----:B------:R-:W-:Y:S01]  /*1ac0*/  SHF.L.U32 R203, R13, 0x4, RZ ;  /* 0x000000040dcb7819 */ /* 0x000fe200000006ff */
[----:B------:R-:W-:Y:S01]  /*1ad0*/  IMAD.SHL.U32 R207, R207, 0x2, RZ ;  /* 0x00000002cfcf7824 */ /* 0x000fe200078e00ff */
[----:B------:R-:W-:Y:S01]  /*1ae0*/  SEL R7, R7, 0xfffffff0, !P1 ;  /* 0xfffffff007077807 */ /* 0x000fe20004800000 */
[----:B------:R-:W-:Y:S01]  /*1af0*/  IMAD.IADD R135, R135, 0x1, R9 ;  /* 0x0000000187877824 */ /* 0x000fe200078e0209 */
[----:B------:R-:W-:Y:S01]  /*1b00*/  SEL R5, R5, 0xffffffe0, !P2 ;  /* 0xffffffe005057807 */ /* 0x000fe20005000000 */
[----:B------:R-:W-:-:S02]  /*1b10*/  IMAD.IADD R25, R23, 0x1, R25 ;  /* 0x0000000117197824 */ /* 0x000fc400078e0219 */
[----:B------:R-:W-:Y:S01]  /*1b20*/  IMAD.IADD R19, R17, 0x1, R19 ;  /* 0x0000000111137824 */ /* 0x000fe200078e0213 */
[----:B------:R-:W-:Y:S05]  /*1b30*/  @P3 BRA `(.L_x_689) ;  /* 0x000001e000003947 */ /* 0x000fea0003800000 */
[----:B------:R-:W-:Y:S01]  /*1b40*/  ISETP.GE.AND P5, PT, R210, c[0x0][0x220], PT ;  /* 0x00008800d2007a0c */ /* 0x000fe20003fa6270 */
[----:B------:R-:W-:Y:S01]  /*1b50*/  IMAD R3, R27, c[0x0][0x190], RZ ;  /* 0x000064001b037a24 */ /* 0x000fe200078e02ff */
[----:B------:R-:W-:Y:S01]  /*1b60*/  ISETP.GE.AND P4, PT, R201, c[0x0][0x220], PT ;  /* 0x00008800c9007a0c */ /* 0x000fe20003f86270 */
[----:B------:R-:W-:Y:S01]  /*1b70*/  IMAD.MOV.U32 R24, RZ, RZ, R22 ;  /* 0x000000ffff187224 */ /* 0x000fe200078e0016 */
[----:B------:R-:W-:Y:S01]  /*1b80*/  ISETP.GE.AND P3, PT, R200, c[0x0][0x220], PT ;  /* 0x00008800c8007a0c */ /* 0x000fe20003f66270 */
[C---:B------:R-:W-:Y:S02]  /*1b90*/  IMAD R3, R26.reuse, c[0x0][0x194], R3 ;  /* 0x000065001a037a24 */ /* 0x040fe400078e0203 */
[----:B------:R-:W-:-:S04]  /*1ba0*/  IMAD.WIDE.U32 R8, R26, c[0x0][0x190], R24 ;  /* 0x000064001a087a25 */ /* 0x000fc800078e0018 */
[----:B------:R-:W-:Y:S02]  /*1bb0*/  IMAD.IADD R3, R9, 0x1, R3 ;  /* 0x0000000109037824 */ /* 0x000fe400078e0203 */
[C---:B------:R-:W-:Y:S01]  /*1bc0*/  @!P5 LEA R28, P2, R8.reuse, c[0x0][0x160], 0x1 ;  /* 0x00005800081cda11 */ /* 0x040fe200078408ff */
[----:B------:R1:W-:Y:S01]  /*1bd0*/  @P5 STS.128 [R207], RZ ;  /* 0x000000ffcf005388 */ /* 0x0003e20000000c00 */
[C---:B------:R-:W-:Y:S02]  /*1be0*/  @!P4 LEA R14, P1, R8.reuse, c[0x0][0x160], 0x1 ;  /* 0x00005800080eca11 */ /* 0x040fe400078208ff */
[C-C-:B------:R-:W-:Y:S02]  /*1bf0*/  @!P5 LEA.HI.X R29, R8.reuse, c[0x0][0x164], R3.reuse, 0x1, P2 ;  /* 0x00005900081dda11 */ /* 0x140fe400010f0c03 */
[----:B------:R-:W-:-:S03]  /*1c00*/  @!P4 LEA.HI.X R15, R8, c[0x0][0x164], R3, 0x1, P1 ;  /* 0x00005900080fca11 */ /* 0x000fc600008f0c03 */
[----:B------:R-:W-:Y:S01]  /*1c10*/  @!PT LDS RZ, [RZ] ;  /* 0x00000000fffff984 */ /* 0x000fe20000000800 */
[----:B------:R-:W-:Y:S01]  /*1c20*/  @!PT LDS RZ, [RZ] ;  /* 0x00000000fffff984 */ /* 0x000fe20000000800 */
[----:B------:R-:W-:Y:S01]  /*1c30*/  @!PT LDS RZ, [RZ] ;  /* 0x00000000fffff984 */ /* 0x000fe20000000800 */
[----:B------:R1:W-:Y:S04]  /*1c40*/  @!P5 LDGSTS.E.BYPASS.LTC128B.128 [R207], [R28.64] ;  /* 0x000000001ccfdfae */ /* 0x0003e8000b901d46 */
[----:B------:R1:W-:Y:S04]  /*1c50*/  @P4 STS.128 [R207+0x2000], RZ ;  /* 0x002000ffcf004388 */ /* 0x0003e80000000c00 */
[----:B------:R-:W-:Y:S01]  /*1c60*/  @!PT LDS RZ, [RZ] ;  /* 0x00000000fffff984 */ /* 0x000fe20000000800 */
[----:B------:R-:W-:Y:S01]  /*1c70*/  @!PT LDS RZ, [RZ] ;  /* 0x00000000fffff984 */ /* 0x000fe20000000800 */
[----:B------:R-:W-:Y:S01]  /*1c80*/  @!PT LDS RZ, [RZ] ;  /* 0x00000000fffff984 */ /* 0x000fe20000000800 */
[----:B------:R1:W-:Y:S04]  /*1c90*/  @!P4 LDGSTS.E.BYPASS.LTC128B.128 [R207+0x2000], [R14.64+0x80] ;  /* 0x020000800ecfcfae */ /* 0x0003e8000b901d46 */
[----:B------:R1:W-:Y:S01]  /*1ca0*/  @P3 STS.128 [R207+0x4000], RZ ;  /* 0x004000ffcf003388 */ /* 0x0003e20000000c00 */
[----:B------:R-:W-:Y:S05]  /*1cb0*/  @P3 BRA `(.L_x_689) ;  /* 0x0000006000003947 */ /* 0x000fea0003800000 */
[----:B-1----:R-:W-:-:S04]  /*1cc0*/  LEA R14, P1, R8, c[0x0][0x160], 0x1 ;  /* 0x00005800080e7a11 */ /* 0x002fc800078208ff */
[----:B------:R-:W-:-:S05]  /*1cd0*/  LEA.HI.X R15, R8, c[0x0][0x164], R3, 0x1, P1 ;  /* 0x00005900080f7a11 */ /* 0x000fca00008f0c03 */
[----:B------:R-:W-:Y:S01]  /*1ce0*/  @!PT LDS RZ, [RZ] ;  /* 0x00000000fffff984 */ /* 0x000fe20000000800 */
[----:B------:R-:W-:Y:S01]  /*1cf0*/  @!PT LDS RZ, [RZ] ;  /* 0x00000000fffff984 */ /* 0x000fe20000000800 */
[----:B------:R-:W-:Y:S01]  /*1d00*/  @!PT LDS RZ, [RZ] ;  /* 0x00000000fffff984 */ /* 0x000fe20000000800 */
[----:B------:R1:W-:Y:S04]  /*1d10*/  LDGSTS.E.BYPASS.LTC128B.128 [R207+0x4000], [R14.64+0x100] ;  /* 0x040001000ecf7fae */ /* 0x0003e8000b901d46 */
.L_x_689:
[----:B------:R-:W-:Y:S05]  /*1d20*/  BSYNC B0 ;  /* 0x0000000000007941 */ /* 0x000fea0003800000 */
.L_x_688:
[----:B-1----:R-:W-:Y:S01]  /*1d30*/  IADD3 R14, R20, 0x10, RZ ;  /* 0x00000010140e7810 */ /* 0x002fe20007ffe0ff */
[----:B------:R-:W-:Y:S03]  /*1d40*/  BSSY B0, `(.L_x_690) ;  /* 0x0000024000007945 */ /* 0x000fe60003800000 */
[----:B------:R-:W-:-:S13]  /*1d50*/  ISETP.GE.AND P1, PT, R14, R199, PT ;  /* 0x000000c70e00720c */ /* 0x000fda0003f26270 */
[----:B------:R-:W-:Y:S05]  /*1d60*/  @P1 BRA `(.L_x_691) ;  /* 0x0000021000001947 */ /* 0x000fea0003800000 */
[----:B------:R-:W-:Y:S01]  /*1d70*/  IADD3 R4, P1, R26, 0x10, RZ ;  /* 0x000000101a047810 */ /* 0x000fe20007f3e0ff */
[----:B------:R-:W-:Y:S01]  /*1d80*/  IMAD.MOV.U32 R8, RZ, RZ, R22 ;  /* 0x000000ffff087224 */ /* 0x000fe200078e0016 */
[----:B------:R-:W-:Y:S01]  /*1d90*/  ISETP.GE.AND P4, PT, R210, c[0x0][0x220], PT ;  /* 0x00008800d2007a0c */ /* 0x000fe20003f86270 */
[----:B------:R-:W-:Y:S01]  /*1da0*/  IMAD.MOV.U32 R9, RZ, RZ, R25 ;  /* 0x000000ffff097224 */ /* 0x000fe200078e0019 */
[----:B------:R-:W-:Y:S01]  /*1db0*/  ISETP.GE.AND P3, PT, R201, c[0x0][0x220], PT ;  /* 0x00008800c9007a0c */ /* 0x000fe20003f66270 */
[----:B------:R-:W-:Y:S01]  /*1dc0*/  IMAD.X R3, RZ, RZ, R27, P1 ;  /* 0x000000ffff037224 */ /* 0x000fe200008e061b */
[----:B------:R-:W-:Y:S01]  /*1dd0*/  ISETP.GE.AND P1, PT, R200, c[0x0][0x220], PT ;  /* 0x00008800c8007a0c */ /* 0x000fe20003f26270 */
[----:B------:R-:W-:-:S04]  /*1de0*/  IMAD.WIDE.U32 R8, R4, c[0x0][0x190], R8 ;  /* 0x0000640004087a25 */ /* 0x000fc800078e0008 */
[----:B------:R-:W-:-:S04]  /*1df0*/  IMAD R3, R3, c[0x0][0x190], RZ ;  /* 0x0000640003037a24 */ /* 0x000fc800078e02ff */
[----:B------:R-:W-:Y:S01]  /*1e00*/  IMAD R3, R4, c[0x0][0x194], R3 ;  /* 0x0000650004037a24 */ /* 0x000fe200078e0203 */
[C---:B------:R-:W-:Y:S01]  /*1e10*/  @!P4 LEA R28, P5, R8.reuse, c[0x0][0x160], 0x1 ;  /* 0x00005800081cca11 */ /* 0x040fe200078a08ff */
[----:B------:R1:W-:Y:S01]  /*1e20*/  @P4 STS.128 [R207+0x800], RZ ;  /* 0x000800ffcf004388 */ /* 0x0003e20000000c00 */
[----:B------:R-:W-:Y:S01]  /*1e30*/  @!P3 LEA R30, P2, R8, c[0x0][0x160], 0x1 ;  /* 0x00005800081eba11 */ /* 0x000fe200078408ff */
[----:B------:R-:W-:-:S05]  /*1e40*/  IMAD.IADD R3, R9, 0x1, R3 ;  /* 0x0000000109037824 */ /* 0x000fca00078e0203 */
[C-C-:B------:R-:W-:Y:S02]  /*1e50*/  @!P4 LEA.HI.X R29, R8.reuse, c[0x0][0x164], R3.reuse, 0x1, P5 ;  /* 0x00005900081dca11 */ /* 0x140fe400028f0c03 */
[----:B------:R-:W-:-:S03]  /*1e60*/  @!P3 LEA.HI.X R31, R8, c[0x0][0x164], R3, 0x1, P2 ;  /* 0x00005900081fba11 */ /* 0x000fc600010f0c03 */
[----:B------:R-:W-:Y:S01]  /*1e70*/  @!PT LDS RZ, [RZ] ;  /* 0x00000000fffff984 */ /* 0x000fe20000000800 */
[----:B------:R-:W-:Y:S01]  /*1e80*/  @!PT LDS RZ, [RZ] ;  /* 0x00000000fffff984 */ /* 0x000fe20000000800 */
[----:B------:R-:W-:Y:S01]  /*1e90*/  @!PT LDS RZ, [RZ] ;  /* 0x00000000fffff984 */ /* 0x000fe20000000800 */
[----:B------:R1:W-:Y:S04]  /*1ea0*/  @!P4 LDGSTS.E.BYPASS.LTC128B.128 [R207+0x800], [R28.64] ;  /* 0x008000001ccfcfae */ /* 0x0003e8000b901d46 */
        /* <DEDUP_REMOVED lines=13> */
.L_x_691:
[----:B------:R-:W-:Y:S05]  /*1f80*/  BSYNC B0 ;  /* 0x0000000000007941 */ /* 0x000fea0003800000 */
.L_x_690:
[----:B------:R-:W-:Y:S01]  /*1f90*/  IADD3 R12, R20, 0x20, RZ ;  /* 0x00000020140c7810 */ /* 0x000fe20007ffe0ff */
        /* <DEDUP_REMOVED lines=13> */
[C---:B-1----:R-:W-:Y:S01]  /*2070*/  @!P4 LEA R28, P5, R8.reuse, c[0x0][0x160], 0x1 ;  /* 0x00005800081cca11 */ /* 0x042fe200078a08ff */
        /* <DEDUP_REMOVED lines=22> */
.L_x_693:
[----:B------:R-:W-:Y:S05]  /*21e0*/  BSYNC B0 ;  /* 0x0000000000007941 */ /* 0x000fea0003800000 */
.L_x_692:
        /* <DEDUP_REMOVED lines=30> */
[----:B--2---:R-:W-:-:S04]  /*23d0*/  LEA R24, P1, R22, c[0x0][0x160], 0x1 ;  /* 0x0000580016187a11 */ /* 0x004fc800078208ff */
[----:B------:R-:W-:-:S05]  /*23e0*/  LEA.HI.X R25, R22, c[0x0][0x164], R3, 0x1, P1 ;  /* 0x0000590016197a11 */ /* 0x000fca00008f0c03 */
[----:B------:R-:W-:Y:S01]  /*23f0*/  @!PT LDS RZ, [RZ] ;  /* 0x00000000fffff984 */ /* 0x000fe20000000800 */
[----:B------:R-:W-:Y:S01]  /*2400*/  @!PT LDS RZ, [RZ] ;  /* 0x00000000fffff984 */ /* 0x000fe20000000800 */
[----:B------:R-:W-:Y:S01]  /*2410*/  @!PT LDS RZ, [RZ] ;  /* 0x00000000fffff984 */ /* 0x000fe20000000800 */
[----:B------:R2:W-:Y:S04]  /*2420*/  LDGSTS.E.BYPASS.LTC128B.128 [R207+0x5800], [R24.64+0x100] ;  /* 0x0580010018cf7fae */ /* 0x0005e8000b901d46 */
.L_x_695:
[----:B------:R-:W-:Y:S05]  /*2430*/  BSYNC B0 ;  /* 0x0000000000007941 */ /* 0x000fea0003800000 */
.L_x_694:
[----:B------:R-:W-:Y:S01]  /*2440*/  IMAD.SHL.U32 R4, R133, 0x40, RZ ;  /* 0x0000004085047824 */ /* 0x000fe200078e00ff */
[----:B------:R-:W-:Y:S04]  /*2450*/  BSSY B0, `(.L_x_696) ;  /* 0x000001e000007945 */ /* 0x000fe80003800000 */
[----:B------:R-:W-:-:S05]  /*2460*/  IADD3 R3, R4, -0x40, RZ ;  /* 0xffffffc004037810 */ /* 0x000fca0007ffe0ff */
[----:B------:R-:W-:-:S05]  /*2470*/  IMAD.IADD R11, R86, 0x1, -R3 ;  /* 0x00000001560b7824 */ /* 0x000fca00078e0a03 */
[----:B------:R-:W-:-:S13]  /*2480*/  ISETP.GE.AND P1, PT, R20, R11, PT ;  /* 0x0000000b1400720c */ /* 0x000fda0003f26270 */
[----:B------:R-:W-:Y:S05]  /*2490*/  @P1 BRA `(.L_x_697) ;  /* 0x0000019000001947 */ /* 0x000fea0003800000 */
[----:B------:R-:W-:Y:S02]  /*24a0*/  ISETP.GE.AND P4, PT, R210, c[0x0][0x220], PT ;  /* 0x00008800d2007a0c */ /* 0x000fe40003f86270 */
[----:B------:R-:W-:Y:S02]  /*24b0*/  ISETP.GE.AND P3, PT, R201, c[0x0][0x220], PT ;  /* 0x00008800c9007a0c */ /* 0x000fe40003f66270 */
[----:B------:R-:W-:-:S09]  /*24c0*/  ISETP.GE.AND P1, PT, R200, c[0x0][0x220], PT ;  /* 0x00008800c8007a0c */ /* 0x000fd20003f26270 */
[C---:B--2---:R-:W-:Y:S01]  /*24d0*/  @!P4 LEA R24, P5, R134.reuse, c[0x0][0x168], 0x1 ;  /* 0x00005a008618ca11 */ /* 0x044fe200078a08ff */
[----:B------:R2:W-:Y:S01]  /*24e0*/  @P4 STS.128 [R207+0x6000], RZ ;  /* 0x006000ffcf004388 */ /* 0x0005e20000000c00 */
[C---:B------:R-:W-:Y:S02]  /*24f0*/  @!P3 LEA R22, P2, R134.reuse, c[0x0][0x168], 0x1 ;  /* 0x00005a008616ba11 */ /* 0x040fe400078408ff */
        /* <DEDUP_REMOVED lines=19> */
.L_x_697:
[----:B------:R-:W-:Y:S05]  /*2630*/  BSYNC B0 ;  /* 0x0000000000007941 */ /* 0x000fea0003800000 */
.L_x_696:
[----:B------:R-:W-:Y:S01]  /*2640*/  ISETP.GE.AND P1, PT, R14, R11, PT ;  /* 0x0000000b0e00720c */ /* 0x000fe20003f26270 */
[----:B------:R-:W-:Y:S01]  /*2650*/  IMAD.MOV.U32 R6, RZ, RZ, c[0x0][0x198] ;  /* 0x00006600ff067624 */ /* 0x000fe200078e00ff */
[----:B------:R-:W-:Y:S03]  /*2660*/  BSSY B0, `(.L_x_698) ;  /* 0x000001f000007945 */ /* 0x000fe60003800000 */
[C---:B------:R-:W-:Y:S01]  /*2670*/  IMAD.SHL.U32 R205, R6.reuse, 0x10, RZ ;  /* 0x0000001006cd7824 */ /* 0x040fe200078e00ff */
[----:B------:R-:W-:-:S07]  /*2680*/  SHF.L.U64.HI R204, R6, R204, c[0x0][0x19c] ;  /* 0x0000670006cc7619 */ /* 0x000fce00000102cc */
[----:B------:R-:W-:Y:S05]  /*2690*/  @P1 BRA `(.L_x_699) ;  /* 0x000001b000001947 */ /* 0x000fea0003800000 */
[----:B------:R-:W-:Y:S02]  /*26a0*/  ISETP.GE.AND P4, PT, R210, c[0x0][0x220], PT ;  /* 0x00008800d2007a0c */ /* 0x000fe40003f86270 */
[----:B------:R-:W-:Y:S02]  /*26b0*/  ISETP.GE.AND P3, PT, R201, c[0x0][0x220], PT ;  /* 0x00008800c9007a0c */ /* 0x000fe40003f66270 */
[----:B--2---:R-:W-:Y:S02]  /*26c0*/  IADD3 R22, P2, R205, R134, RZ ;  /* 0x00000086cd167210 */ /* 0x004fe40007f5e0ff */
[----:B------:R-:W-:-:S03]  /*26d0*/  ISETP.GE.AND P1, PT, R200, c[0x0][0x220], PT ;  /* 0x00008800c8007a0c */ /* 0x000fc60003f26270 */
[----:B------:R-:W-:-:S04]  /*26e0*/  IMAD.X R9, R204, 0x1, R135, P2 ;  /* 0x00000001cc097824 */ /* 0x000fc800010e0687 */
[C---:B------:R-:W-:Y:S01]  /*26f0*/  @!P4 LEA R26, P5, R22.reuse, c[0x0][0x168], 0x1 ;  /* 0x00005a00161aca11 */ /* 0x040fe200078a08ff */
        /* <DEDUP_REMOVED lines=21> */
.L_x_699:
[----:B------:R-:W-:Y:S05]  /*2850*/  BSYNC B0 ;  /* 0x0000000000007941 */ /* 0x000fea0003800000 */
.L_x_698:
[----:B------:R-:W-:Y:S01]  /*2860*/  ISETP.GE.AND P1, PT, R12, R11, PT ;  /* 0x0000000b0c00720c */ /* 0x000fe20003f26270 */
[----:B------:R-:W-:-:S12]  /*2870*/  BSSY B0, `(.L_x_700) ;  /* 0x000001e000007945 */ /* 0x000fd80003800000 */
[----:B------:R-:W-:Y:S05]  /*2880*/  @P1 BRA `(.L_x_701) ;  /* 0x000001c000001947 */ /* 0x000fea0003800000 */
[----:B------:R-:W-:Y:S01]  /*2890*/  ISETP.GE.AND P4, PT, R210, c[0x0][0x220], PT ;  /* 0x00008800d2007a0c */ /* 0x000fe20003f86270 */
[----:B------:R-:W-:Y:S01]  /*28a0*/  IMAD.MOV.U32 R9, RZ, RZ, c[0x0][0x19c] ;  /* 0x00006700ff097624 */ /* 0x000fe200078e00ff */
[----:B------:R-:W-:Y:S02]  /*28b0*/  ISETP.GE.AND P3, PT, R201, c[0x0][0x220], PT ;  /* 0x00008800c9007a0c */ /* 0x000fe40003f66270 */
[----:B--2---:R-:W-:Y:S02]  /*28c0*/  LEA R22, P2, R6, R134, 0x5 ;  /* 0x0000008606167211 */ /* 0x004fe400078428ff */
[----:B------:R-:W-:Y:S02]  /*28d0*/  ISETP.GE.AND P1, PT, R200, c[0x0][0x220], PT ;  /* 0x00008800c8007a0c */ /* 0x000fe40003f26270 */
[----:B------:R-:W-:-:S05]  /*28e0*/  LEA.HI.X R9, R6, R135, R9, 0x5, P2 ;  /* 0x0000008706097211 */ /* 0x000fca00010f2c09 */
        /* <DEDUP_REMOVED lines=22> */
.L_x_701:
[----:B------:R-:W-:Y:S05]  /*2a50*/  BSYNC B0 ;  /* 0x0000000000007941 */ /* 0x000fea0003800000 */
.L_x_700:
[----:B------:R-:W-:Y:S01]  /*2a60*/  ISETP.GE.AND P1, PT, R8, R11, PT ;  /* 0x0000000b0800720c */ /* 0x000fe20003f26270 */
[----:B------:R-:W-:-:S12]  /*2a70*/  BSSY B0, `(.L_x_702) ;  /* 0x000001f000007945 */ /* 0x000fd80003800000 */
[----:B------:R-:W-:Y:S05]  /*2a80*/  @P1 BRA `(.L_x_703) ;  /* 0x000001d000001947 */ /* 0x000fea0003800000 */
[----:B------:R-:W-:Y:S01]  /*2a90*/  ISETP.GE.AND P4, PT, R210, c[0x0][0x220], PT ;  /* 0x00008800d2007a0c */ /* 0x000fe20003f86270 */
[----:B------:R-:W-:Y:S01]  /*2aa0*/  ULDC UR4, c[0x0][0x19c] ;  /* 0x0000670000047ab9 */ /* 0x000fe20000000800 */
[----:B------:R-:W-:Y:S01]  /*2ab0*/  ISETP.GE.AND P3, PT, R201, c[0x0][0x220], PT ;  /* 0x00008800c9007a0c */ /* 0x000fe20003f66270 */
[----:B------:R-:W-:Y:S01]  /*2ac0*/  UIMAD UR4, UR4, 0x30, URZ ;  /* 0x00000030040478a4 */ /* 0x000fe2000f8e023f */
[----:B--2---:R-:W-:Y:S01]  /*2ad0*/  IMAD.WIDE.U32 R24, R6, 0x30, R134 ;  /* 0x0000003006187825 */ /* 0x004fe200078e0086 */
[----:B------:R-:W-:-:S04]  /*2ae0*/  ISETP.GE.AND P1, PT, R200, c[0x0][0x220], PT ;  /* 0x00008800c8007a0c */ /* 0x000fc80003f26270 */
[----:B------:R-:W-:-:S04]  /*2af0*/  IADD3 R9, R25, UR4, RZ ;  /* 0x0000000419097c10 */ /* 0x000fc8000fffe0ff */
        /* <DEDUP_REMOVED lines=22> */
.L_x_703:
[----:B------:R-:W-:Y:S05]  /*2c60*/  BSYNC B0 ;  /* 0x0000000000007941 */ /* 0x000fea0003800000 */
.L_x_702:
[----:B------:R-:W0:Y:S01]  /*2c70*/  LDGDEPBAR ;  /* 0x00000000000079af */ /* 0x000e220000000000 */
[----:B------:R-:W-:Y:S01]  /*2c80*/  ISETP.GE.AND P2, PT, R20, R11, PT ;  /* 0x0000000b1400720c */ /* 0x000fe20003f46270 */
[----:B------:R-:W-:Y:S01]  /*2c90*/  BSSY B0, `(.L_x_704) ;  /* 0x000001e000007945 */ /* 0x000fe20003800000 */
[----:B------:R-:W-:-:S04]  /*2ca0*/  LEA R222, P1, R16, c[0x0][0x170], 0x1 ;  /* 0x00005c0010de7a11 */ /* 0x000fc800078208ff */
[----:B------:R-:W-:Y:S01]  /*2cb0*/  LEA.HI.X R223, R16, c[0x0][0x174], R19, 0x1, P1 ;  /* 0x00005d0010df7a11 */ /* 0x000fe200008f0c13 */
[----:B------:R-:W-:-:S04]  /*2cc0*/  DEPBAR.LE SB0, 0x0 ;  /* 0x000080000000791a */ /* 0x000fc80000000000 */
[----:B------:R-:W-:Y:S06]  /*2cd0*/  BAR.SYNC.DEFER_BLOCKING 0x0 ;  /* 0x0000000000007b1d */ /* 0x000fec0000010000 */
[----:B------:R3:W-:Y:S04]  /*2ce0*/  @P2 STS.128 [R207+0xc000], RZ ;  /* 0x00c000ffcf002388 */ /* 0x0007e80000000c00 */
[----:B------:R3:W-:Y:S04]  /*2cf0*/  @P2 STS.128 [R207+0xe000], RZ ;  /* 0x00e000ffcf002388 */ /* 0x0007e80000000c00 */
[----:B------:R3:W-:Y:S01]  /*2d00*/  @P2 STS.128 [R207+0x10000], RZ ;  /* 0x010000ffcf002388 */ /* 0x0007e20000000c00 */
[----:B------:R-:W-:Y:S05]  /*2d10*/  @P2 BRA `(.L_x_705) ;  /* 0x0000015000002947 */ /* 0x000fea0003800000 */
[----:B------:R-:W-:Y:S02]  /*2d20*/  ISETP.GE.AND P3, PT, R210, c[0x0][0x220], PT ;  /* 0x00008800d2007a0c */ /* 0x000fe40003f66270 */
[----:B------:R-:W-:-:S02]  /*2d30*/  ISETP.GE.AND P2, PT, R201, c[0x0][0x220], PT ;  /* 0x00008800c9007a0c */ /* 0x000fc40003f46270 */
[----:B------:R-:W-:-:S09]  /*2d40*/  ISETP.GE.AND P1, PT, R200, c[0x0][0x220], PT ;  /* 0x00008800c8007a0c */ /* 0x000fd20003f26270 */
[----:B--2---:R-:W-:Y:S01]  /*2d50*/  @!P3 IMAD.MOV.U32 R22, RZ, RZ, R222 ;  /* 0x000000ffff16b224 */ /* 0x004fe200078e00de */
[----:B------:R2:W-:Y:S01]  /*2d60*/  @P3 STS.128 [R207+0xc000], RZ ;  /* 0x00c000ffcf003388 */ /* 0x0005e20000000c00 */
[----:B------:R-:W-:-:S05]  /*2d70*/  @!P3 IMAD.MOV.U32 R23, RZ, RZ, R223 ;  /* 0x000000ffff17b224 */ /* 0x000fca00078e00df */
        /* <DEDUP_REMOVED lines=11> */
[----:B------:R-:W-:Y:S01]  /*2e30*/  @!PT LDS RZ, [RZ] ;  /* 0x00000000fffff984 */ /* 0x000fe20000000800 */
[----:B------:R-:W-:Y:S01]  /*2e40*/  @!PT LDS RZ, [RZ] ;  /* 0x00000000fffff984 */ /* 0x000fe20000000800 */
[----:B------:R-:W-:Y:S01]  /*2e50*/  @!PT LDS RZ, [RZ] ;  /* 0x00000000fffff984 */ /* 0x000fe20000000800 */
[----:B------:R4:W-:Y:S02]  /*2e60*/  LDGSTS.E.BYPASS.LTC128B.128 [R207+0x10000], [R222.64+0x100] ;  /* 0x10000100decf7fae */ /* 0x0009e4000b901d46 */
.L_x_705:
[----:B------:R-:W-:Y:S05]  /*2e70*/  BSYNC B0 ;  /* 0x0000000000007941 */ /* 0x000fea0003800000 */
.L_x_704:
[----:B------:R-:W-:Y:S01]  /*2e80*/  ISETP.GE.AND P1, PT, R14, R11, PT ;  /* 0x0000000b0e00720c */ /* 0x000fe20003f26270 */
[----:B------:R-:W-:-:S12]  /*2e90*/  BSSY B0, `(.L_x_706) ;  /* 0x0000020000007945 */ /* 0x000fd80003800000 */
[----:B------:R1:W-:Y:S04]  /*2ea0*/  @P1 STS.128 [R207+0xc800], RZ ;  /* 0x00c800ffcf001388 */ /* 0x0003e80000000c00 */
[----:B------:R1:W-:Y:S04]  /*2eb0*/  @P1 STS.128 [R207+0xe800], RZ ;  /* 0x00e800ffcf001388 */ /* 0x0003e80000000c00 */
[----:B------:R1:W-:Y:S01]  /*2ec0*/  @P1 STS.128 [R207+0x10800], RZ ;  /* 0x010800ffcf001388 */ /* 0x0003e20000000c00 */
[----:B------:R-:W-:Y:S05]  /*2ed0*/  @P1 BRA `(.L_x_707) ;  /* 0x000001b000001947 */ /* 0x000fea0003800000 */
[----:B------:R-:W-:Y:S02]  /*2ee0*/  ISETP.GE.AND P3, PT, R210, c[0x0][0x220], PT ;  /* 0x00008800d2007a0c */ /* 0x000fe40003f66270 */
[----:B------:R-:W-:-:S02]  /*2ef0*/  ISETP.GE.AND P2, PT, R201, c[0x0][0x220], PT ;  /* 0x00008800c9007a0c */ /* 0x000fc40003f46270 */
[----:B------:R-:W-:Y:S02]  /*2f00*/  IADD3 R14, P4, R203, R16, RZ ;  /* 0x00000010cb0e7210 */ /* 0x000fe40007f9e0ff */
[----:B------:R-:W-:-:S03]  /*2f10*/  ISETP.GE.AND P1, PT, R200, c[0x0][0x220], PT ;  /* 0x00008800c8007a0c */ /* 0x000fc60003f26270 */
[----:B------:R-:W-:-:S04]  /*2f20*/  IMAD.X R9, R202, 0x1, R19, P4 ;  /* 0x00000001ca097824 */ /* 0x000fc800020e0613 */
[C---:B--2---:R-:W-:Y:S01]  /*2f30*/  @!P3 LEA R24, P5, R203.reuse, R222, 0x1 ;  /* 0x000000decb18b211 */ /* 0x044fe200078a08ff */
[----:B------:R2:W-:Y:S01]  /*2f40*/  @P3 STS.128 [R207+0xc800], RZ ;  /* 0x00c800ffcf003388 */ /* 0x0005e20000000c00 */
[C---:B------:R-:W-:Y:S02]  /*2f50*/  @!P2 LEA R22, P4, R14.reuse, c[0x0][0x170], 0x1 ;  /* 0x00005c000e16aa11 */ /* 0x040fe400078808ff */
[----:B------:R-:W-:Y:S02]  /*2f60*/  @!P3 LEA.HI.X R25, R203, R223, R202, 0x1, P5 ;  /* 0x000000dfcb19b211 */ /* 0x000fe400028f0cca */
        /* <DEDUP_REMOVED lines=18> */
.L_x_707:
[----:B------:R-:W-:Y:S05]  /*3090*/  BSYNC B0 ;  /* 0x0000000000007941 */ /* 0x000fea0003800000 */
.L_x_706:
[----:B------:R-:W-:Y:S01]  /*30a0*/  ISETP.GE.AND P1, PT, R12, R11, PT ;  /* 0x0000000b0c00720c */ /* 0x000fe20003f26270 */
[----:B------:R-:W-:-:S12]  /*30b0*/  BSSY B0, `(.L_x_708) ;  /* 0x0000023000007945 */ /* 0x000fd80003800000 */
[----:B------:R1:W-:Y:S04]  /*30c0*/  @P1 STS.128 [R207+0xd000], RZ ;  /* 0x00d000ffcf001388 */ /* 0x0003e80000000c00 */
[----:B------:R1:W-:Y:S04]  /*30d0*/  @P1 STS.128 [R207+0xf000], RZ ;  /* 0x00f000ffcf001388 */ /* 0x0003e80000000c00 */
[----:B------:R1:W-:Y:S01]  /*30e0*/  @P1 STS.128 [R207+0x11000], RZ ;  /* 0x011000ffcf001388 */ /* 0x0003e20000000c00 */
[----:B------:R-:W-:Y:S05]  /*30f0*/  @P1 BRA `(.L_x_709) ;  /* 0x000001e000001947 */ /* 0x000fea0003800000 */
[----:B------:R-:W-:Y:S01]  /*3100*/  ISETP.GE.AND P3, PT, R210, c[0x0][0x220], PT ;  /* 0x00008800d2007a0c */ /* 0x000fe20003f66270 */
[----:B------:R-:W-:Y:S01]  /*3110*/  IMAD.MOV.U32 R14, RZ, RZ, 0x5 ;  /* 0x00000005ff0e7424 */ /* 0x000fe200078e00ff */
[----:B------:R-:W-:Y:S01]  /*3120*/  ISETP.GE.AND P2, PT, R201, c[0x0][0x220], PT ;  /* 0x00008800c9007a0c */ /* 0x000fe20003f46270 */
[----:B------:R-:W-:Y:S01]  /*3130*/  IMAD.SHL.U32 R15, R13, 0x20, RZ ;  /* 0x000000200d0f7824 */ /* 0x000fe200078e00ff */
[----:B------:R-:W-:-:S02]  /*3140*/  ISETP.GE.AND P1, PT, R200, c[0x0][0x220], PT ;  /* 0x00008800c8007a0c */ /* 0x000fc40003f26270 */
[----:B------:R-:W-:Y:S02]  /*3150*/  SHF.L.U64.HI R14, R13, R14, c[0x0][0x1a4] ;  /* 0x000069000d0e7619 */ /* 0x000fe4000001020e */
[----:B------:R-:W-:-:S05]  /*3160*/  IADD3 R12, P4, R15, R16, RZ ;  /* 0x000000100f0c7210 */ /* 0x000fca0007f9e0ff */
[C---:B--2---:R-:W-:Y:S01]  /*3170*/  @!P3 LEA R24, P5, R15.reuse, R222, 0x1 ;  /* 0x000000de0f18b211 */ /* 0x044fe200078a08ff */
[----:B------:R-:W-:Y:S01]  /*3180*/  IMAD.X R9, R14, 0x1, R19, P4 ;  /* 0x000000010e097824 */ /* 0x000fe200020e0613 */
[C---:B------:R-:W-:Y:S01]  /*3190*/  @!P2 LEA R22, P4, R12.reuse, c[0x0][0x170], 0x1 ;  /* 0x00005c000c16aa11 */ /* 0x040fe200078808ff */
[----:B------:R2:W-:Y:S01]  /*31a0*/  @P3 STS.128 [R207+0xd000], RZ ;  /* 0x00d000ffcf003388 */ /* 0x0005e20000000c00 */
        /* <DEDUP_REMOVED lines=13> */
[----:B------:R-:W-:-:S04]  /*3280*/  LEA R14, P1, R12, c[0x0][0x170], 0x1 ;  /* 0x00005c000c0e7a11 */ /* 0x000fc800078208ff */
[----:B------:R-:W-:-:S05]  /*3290*/  LEA.HI.X R15, R12, c[0x0][0x174], R9, 0x1, P1 ;  /* 0x00005d000c0f7a11 */ /* 0x000fca00008f0c09 */
[----:B------:R-:W-:Y:S01]  /*32a0*/  @!PT LDS RZ, [RZ] ;  /* 0x00000000fffff984 */ /* 0x000fe20000000800 */
[----:B------:R-:W-:Y:S01]  /*32b0*/  @!PT LDS RZ, [RZ] ;  /* 0x00000000fffff984 */ /* 0x000fe20000000800 */
[----:B------:R-:W-:Y:S01]  /*32c0*/  @!PT LDS RZ, [RZ] ;  /* 0x00000000fffff984 */ /* 0x000fe20000000800 */
[----:B------:R1:W-:Y:S04]  /*32d0*/  LDGSTS.E.BYPASS.LTC128B.128 [R207+0x11000], [R14.64+0x100] ;  /* 0x110001000ecf7fae */ /* 0x0003e8000b901d46 */
.L_x_709:
[----:B------:R-:W-:Y:S05]  /*32e0*/  BSYNC B0 ;  /* 0x0000000000007941 */ /* 0x000fea0003800000 */
.L_x_708:
[----:B------:R-:W-:Y:S01]  /*32f0*/  ISETP.GE.AND P1, PT, R8, R11, PT ;  /* 0x0000000b0800720c */ /* 0x000fe20003f26270 */
[----:B------:R-:W-:Y:S01]  /*3300*/  BSSY B0, `(.L_x_710) ;  /* 0x0000026000007945 */ /* 0x000fe20003800000 */
[----:B------:R-:W-:-:S04]  /*3310*/  LEA.HI R9, R10, R85, RZ, 0x5 ;  /* 0x000000550a097211 */ /* 0x000fc800078f28ff */
[----:B------:R-:W-:-:S07]  /*3320*/  SHF.R.S32.HI R9, RZ, 0x5, R9 ;  /* 0x00000005ff097819 */ /* 0x000fce0000011409 */
[----:B------:R1:W-:Y:S04]  /*3330*/  @P1 STS.128 [R207+0xd800], RZ ;  /* 0x00d800ffcf001388 */ /* 0x0003e80000000c00 */
[----:B------:R1:W-:Y:S04]  /*3340*/  @P1 STS.128 [R207+0xf800], RZ ;  /* 0x00f800ffcf001388 */ /* 0x0003e80000000c00 */
[----:B------:R1:W-:Y:S01]  /*3350*/  @P1 STS.128 [R207+0x11800], RZ ;  /* 0x011800ffcf001388 */ /* 0x0003e20000000c00 */
[----:B------:R-:W-:Y:S05]  /*3360*/  @P1 BRA `(.L_x_711) ;  /* 0x000001f000001947 */ /* 0x000fea0003800000 */
[----:B------:R-:W-:Y:S01]  /*3370*/  ISETP.GE.AND P3, PT, R210, c[0x0][0x220], PT ;  /* 0x00008800d2007a0c */ /* 0x000fe20003f66270 */
[----:B------:R-:W-:Y:S01]  /*3380*/  IMAD.MOV.U32 R8, RZ, RZ, c[0x0][0x1a4] ;  /* 0x00006900ff087624 */ /* 0x000fe200078e00ff */
[----:B------:R-:W-:Y:S01]  /*3390*/  ISETP.GE.AND P2, PT, R201, c[0x0][0x220], PT ;  /* 0x00008800c9007a0c */ /* 0x000fe20003f46270 */
[----:B------:R-:W-:Y:S01]  /*33a0*/  IMAD.MOV.U32 R18, RZ, RZ, R16 ;  /* 0x000000ffff127224 */ /* 0x000fe200078e0010 */
[----:B------:R-:W-:Y:S01]  /*33b0*/  ISETP.GE.AND P1, PT, R200, c[0x0][0x220], PT ;  /* 0x00008800c8007a0c */ /* 0x000fe20003f26270 */
[----:B------:R-:W-:-:S02]  /*33c0*/  IMAD R10, R8, 0x30, RZ ;  /* 0x00000030080a7824 */ /* 0x000fc400078e02ff */
[----:B------:R-:W-:-:S05]  /*33d0*/  IMAD.WIDE.U32 R18, R13, 0x30, R18 ;  /* 0x000000300d127825 */ /* 0x000fca00078e0012 */
[----:B------:R-:W-:Y:S01]  /*33e0*/  IADD3 R10, R19, R10, RZ ;  /* 0x0000000a130a7210 */ /* 0x000fe20007ffe0ff */
[----:B------:R-:W-:Y:S01]  /*33f0*/  @!P3 IMAD.WIDE.U32 R12, R13, 0x60, R222 ;  /* 0x000000600d0cb825 */ /* 0x000fe200078e00de */
[----:B------:R1:W-:Y:S02]  /*3400*/  @P3 STS.128 [R207+0xd800], RZ ;  /* 0x00d800ffcf003388 */ /* 0x0003e40000000c00 */
[----:B-1----:R-:W-:Y:S01]  /*3410*/  @!P2 LEA R14, P4, R18, c[0x0][0x170], 0x1 ;  /* 0x00005c00120eaa11 */ /* 0x002fe200078808ff */
[----:B------:R-:W-:-:S03]  /*3420*/  @!P3 IMAD R8, R8, 0x60, RZ ;  /* 0x000000600808b824 */ /* 0x000fc600078e02ff */
[----:B------:R-:W-:Y:S02]  /*3430*/  @!P2 LEA.HI.X R15, R18, c[0x0][0x174], R10, 0x1, P4 ;  /* 0x00005d00120faa11 */ /* 0x000fe400020f0c0a */
[----:B------:R-:W-:-:S05]  /*3440*/  @!P3 IADD3 R13, R13, R8, RZ ;  /* 0x000000080d0db210 */ /* 0x000fca0007ffe0ff */
        /* <DEDUP_REMOVED lines=17> */
.L_x_711:
[----:B------:R-:W-:Y:S05]  /*3560*/  BSYNC B0 ;  /* 0x0000000000007941 */ /* 0x000fea0003800000 */
.L_x_710:
[C---:B------:R-:W-:Y:S01]  /*3570*/  IMAD.SHL.U32 R8, R2.reuse, 0x40, RZ ;  /* 0x0000004002087824 */ /* 0x040fe200078e00ff */
[----:B------:R-:W-:Y:S01]  /*3580*/  R2P PR, R2, 0x6 ;  /* 0x0000000602007804 */ /* 0x000fe20000000000 */
[----:B------:R-:W-:Y:S01]  /*3590*/  IMAD.SHL.U32 R20, R20, 0x8, RZ ;  /* 0x0000000814147824 */ /* 0x000fe200078e00ff */
[----:B------:R-:W0:Y:S01]  /*35a0*/  LDGDEPBAR ;  /* 0x00000000000079af */ /* 0x000e220000000000 */
[----:B------:R-:W-:Y:S01]  /*35b0*/  IMAD R198, R9, 0x400, R0 ;  /* 0x0000040009c67824 */ /* 0x000fe200078e0200 */
[----:B------:R-:W-:Y:S01]  /*35c0*/  LOP3.LUT R11, R8, 0x1c0, RZ, 0xc0, !PT ;  /* 0x000001c0080b7812 */ /* 0x000fe200078ec0ff */
[----:B------:R-:W-:Y:S02]  /*35d0*/  IMAD.SHL.U32 R85, R85, 0x2, RZ ;  /* 0x0000000255557824 */ /* 0x000fe400078e00ff */
[----:B------:R-:W-:Y:S01]  /*35e0*/  IMAD.SHL.U32 R198, R198, 0x2, RZ ;  /* 0x00000002c6c67824 */ /* 0x000fe200078e00ff */
[----:B------:R-:W-:Y:S02]  /*35f0*/  LOP3.LUT R8, R11, 0x8, R20, 0xf8, !PT ;  /* 0x000000080b087812 */ /* 0x000fe400078ef814 */
[----:B------:R-:W-:Y:S01]  /*3600*/  SHF.R.U32.HI R11, RZ, 0x3, R11 ;  /* 0x00000003ff0b7819 */ /* 0x000fe2000001160b */
[--C-:B------:R-:W-:Y:S01]  /*3610*/  IMAD R196, R7, 0x2, R198.reuse ;  /* 0x0000000207c47824 */ /* 0x100fe200078e02c6 */
[----:B------:R-:W-:Y:S01]  /*3620*/  LDSM.16.M88.4 R68, [R198] ;  /* 0x00000000c644783b */ /* 0x000fe20000000200 */
[C---:B------:R-:W-:Y:S01]  /*3630*/  IMAD R194, R5.reuse, 0x2, R198 ;  /* 0x0000000205c27824 */ /* 0x040fe200078e02c6 */
[----:B------:R-:W-:Y:S01]  /*3640*/  LOP3.LUT R8, R8, R11, RZ, 0x3c, !PT ;  /* 0x0000000b08087212 */ /* 0x000fe200078e3cff */
[----:B------:R-:W-:Y:S01]  /*3650*/  IMAD R193, R5, 0x2, R196 ;  /* 0x0000000205c17824 */ /* 0x000fe200078e02c4 */
[----:B------:R-:W-:Y:S03]  /*3660*/  LDSM.16.M88.4 R36, [R196] ;  /* 0x00000000c424783b */ /* 0x000fe60000000200 */
[----:B------:R-:W-:Y:S01]  /*3670*/  IMAD R197, R197, 0x200, R8 ;  /* 0x00000200c5c57824 */ /* 0x000fe200078e0208 */
[----:B-1----:R-:W-:Y:S03]  /*3680*/  LDSM.16.M88.4 R28, [R194] ;  /* 0x00000000c21c783b */ /* 0x002fe60000000200 */
[----:B------:R-:W-:Y:S01]  /*3690*/  IMAD.SHL.U32 R197, R197, 0x2, RZ ;  /* 0x00000002c5c57824 */ /* 0x000fe200078e00ff */
[----:B------:R-:W-:Y:S04]  /*36a0*/  LDSM.16.M88.4 R64, [R193] ;  /* 0x00000000c140783b */ /* 0x000fe80000000200 */
[----:B------:R-:W1:Y:S01]  /*36b0*/  LDSM.16.M88.4 R16, [R197+0x6800] ;  /* 0x00680000c510783b */ /* 0x000e620000000200 */
[----:B------:R-:W-:-:S02]  /*36c0*/  IADD3 R2, R197, 0x6000, RZ ;  /* 0x00006000c5027810 */ /* 0x000fc40007ffe0ff */
[----:B------:R-:W-:Y:S01]  /*36d0*/  IADD3 R195, R197, 0x6020, RZ ;  /* 0x00006020c5c37810 */ /* 0x000fe20007ffe0ff */
[----:B------:R-:W5:Y:S01]  /*36e0*/  LDSM.16.M88.4 R40, [R197+0x6000] ;  /* 0x00600000c528783b */ /* 0x000f620000000200 */
[----:B------:R-:W-:Y:S01]  /*36f0*/  @P1 IADD3 R195, R2, -0x20, RZ ;  /* 0xffffffe002c31810 */ /* 0x000fe20007ffe0ff */
[----:B------:R-:W-:Y:S02]  /*3700*/  IMAD.MOV.U32 R2, RZ, RZ, 0x40 ;  /* 0x00000040ff027424 */ /* 0x000fe400078e00ff */
[----:B------:R-:W-:Y:S01]  /*3710*/  LDSM.16.M88.4 R8, [R197+0x7000] ;  /* 0x00700000c508783b */ /* 0x000fe20000000200 */
[C---:B------:R-:W-:Y:S02]  /*3720*/  IADD3 R187, R195.reuse, 0x800, RZ ;  /* 0x00000800c3bb7810 */ /* 0x040fe40007ffe0ff */
[----:B------:R-:W-:Y:S01]  /*3730*/  SEL R2, R2, 0xffffffc0, !P2 ;  /* 0xffffffc002027807 */ /* 0x000fe20005000000 */
[----:B--2---:R-:W2:Y:S01]  /*3740*/  LDSM.16.M88.4 R24, [R195+0x800] ;  /* 0x00080000c318783b */ /* 0x004ea20000000200 */
[----:B------:R-:W-:-:S02]  /*3750*/  IADD3 R186, R195, 0x1000, RZ ;  /* 0x00001000c3ba7810 */ /* 0x000fc40007ffe0ff */
[----:B------:R-:W-:Y:S01]  /*3760*/  IADD3 R185, R195, 0x1800, RZ ;  /* 0x00001800c3b97810 */ /* 0x000fe20007ffe0ff */
[----:B------:R-:W3:Y:S01]  /*3770*/  LDSM.16.M88.4 R60, [R197+0x7800] ;  /* 0x00780000c53c783b */ /* 0x000ee20000000200 */
[----:B------:R-:W-:Y:S01]  /*3780*/  IMAD.IADD R191, R197, 0x1, R2 ;  /* 0x00000001c5bf7824 */ /* 0x000fe200078e0202 */
[C---:B------:R-:W-:Y:S01]  /*3790*/  IADD3 R183, R195.reuse, 0x2000, RZ ;  /* 0x00002000c3b77810 */ /* 0x040fe20007ffe0ff */
[----:B------:R-:W-:Y:S01]  /*37a0*/  IMAD.IADD R184, R2, 0x1, R195 ;  /* 0x0000000102b87824 */ /* 0x000fe200078e02c3 */
[----:B------:R-:W4:Y:S01]  /*37b0*/  LDSM.16.M88.4 R56, [R195] ;  /* 0x00000000c338783b */ /* 0x000f220000000200 */
[C---:B------:R-:W-:Y:S02]  /*37c0*/  IADD3 R182, R195.reuse, 0x2800, RZ ;  /* 0x00002800c3b67810 */ /* 0x040fe40007ffe0ff */
[C---:B------:R-:W-:Y:S01]  /*37d0*/  IADD3 R181, R195.reuse, 0x3000, RZ ;  /* 0x00003000c3b57810 */ /* 0x040fe20007ffe0ff */
[----:B------:R-:W2:Y:S01]  /*37e0*/  LDSM.16.M88.4 R52, [R195+0x1000] ;  /* 0x00100000c334783b */ /* 0x000ea20000000200 */
[----:B------:R-:W-:-:S02]  /*37f0*/  IADD3 R180, R195, 0x3800, RZ ;  /* 0x00003800c3b47810 */ /* 0x000fc40007ffe0ff */
[C---:B------:R-:W-:Y:S01]  /*3800*/  IADD3 R179, R195.reuse, 0x4000, RZ ;  /* 0x00004000c3b37810 */ /* 0x040fe20007ffe0ff */
[----:B------:R-:W2:Y:S01]  /*3810*/  LDSM.16.M88.4 R48, [R195+0x1800] ;  /* 0x00180000c330783b */ /* 0x000ea20000000200 */
[C---:B------:R-:W-:Y:S02]  /*3820*/  IADD3 R178, R195.reuse, 0x4800, RZ ;  /* 0x00004800c3b27810 */ /* 0x040fe40007ffe0ff */
[C---:B------:R-:W-:Y:S01]  /*3830*/  IADD3 R177, R195.reuse, 0x5000, RZ ;  /* 0x00005000c3b17810 */ /* 0x040fe20007ffe0ff */
[----:B------:R-:W2:Y:S01]  /*3840*/  LDSM.16.M88.4 R32, [R191+0x6000] ;  /* 0x00600000bf20783b */ /* 0x000ea20000000200 */
[----:B------:R-:W-:-:S03]  /*3850*/  IADD3 R176, R195, 0x5800, RZ ;  /* 0x00005800c3b07810 */ /* 0x000fc60007ffe0ff */
[----:B------:R-:W-:Y:S01]  /*3860*/  LDSM.16.M88.4 R80, [R191+0x7000] ;  /* 0x00700000bf50783b */ /* 0x000fe20000000200 */
[C---:B-1----:R-:W-:Y:S03]  /*3870*/  HMMA.16816.F32 R20, R68.reuse, R16, RZ ;  /* 0x000000104414723c */ /* 0x042fe600000018ff */
[----:B------:R-:W-:Y:S05]  /*3880*/  LDSM.16.M88.4 R76, [R191+0x7800] ;  /* 0x00780000bf4c783b */ /* 0x000fea0000000200 */
[C---:B------:R-:W-:Y:S08]  /*3890*/  HMMA.16816.F32 R16, R68.reuse, R18, RZ ;  /* 0x000000124410723c */ /* 0x040ff000000018ff */
[C---:B-----5:R-:W-:Y:S08]  /*38a0*/  HMMA.16816.F32 R44, R68.reuse, R40, RZ ;  /* 0x00000028442c723c */ /* 0x060ff000000018ff */
[----:B------:R-:W-:Y:S08]  /*38b0*/  HMMA.16816.F32 R40, R68, R42, RZ ;  /* 0x0000002a4428723c */ /* 0x000ff000000018ff */
[C---:B--2---:R-:W-:Y:S08]  /*38c0*/  HMMA.16816.F32 R20, R36.reuse, R24, R20 ;  /* 0x000000182414723c */ /* 0x044ff00000001814 */
[----:B------:R-:W-:Y:S01]  /*38d0*/  HMMA.16816.F32 R16, R36, R26, R16 ;  /* 0x0000001a2410723c */ /* 0x000fe20000001810 */
[----:B------:R-:W1:Y:S07]  /*38e0*/  LDSM.16.M88.4 R24, [R191+0x6800] ;  /* 0x00680000bf18783b */ /* 0x000e6e0000000200 */
[C---:B------:R-:W-:Y:S08]  /*38f0*/  HMMA.16816.F32 R12, R68.reuse, R8, RZ ;  /* 0x00000008440c723c */ /* 0x040ff000000018ff */
[C---:B------:R-:W-:Y:S08]  /*3900*/  HMMA.16816.F32 R8, R68.reuse, R10, RZ ;  /* 0x0000000a4408723c */ /* 0x040ff000000018ff */
[C---:B---3--:R-:W-:Y:S08]  /*3910*/  HMMA.16816.F32 R72, R68.reuse, R60, RZ ;  /* 0x0000003c4448723c */ /* 0x048ff000000018ff */
[----:B------:R-:W-:Y:S01]  /*3920*/  HMMA.16816.F32 R68, R68, R62, RZ ;  /* 0x0000003e4444723c */ /* 0x000fe200000018ff */
[----:B------:R-:W2:Y:S07]  /*3930*/  LDSM.16.M88.4 R60, [R184] ;  /* 0x00000000b83c783b */ /* 0x000eae0000000200 */
[C---:B----4-:R-:W-:Y:S08]  /*3940*/  HMMA.16816.F32 R44, R36.reuse, R56, R44 ;  /* 0x00000038242c723c */ /* 0x050ff0000000182c */
[C---:B------:R-:W-:Y:S01]  /*3950*/  HMMA.16816.F32 R40, R36.reuse, R58, R40 ;  /* 0x0000003a2428723c */ /* 0x040fe20000001828 */
[----:B------:R-:W3:Y:S07]  /*3960*/  LDSM.16.M88.4 R56, [R184+0x800] ;  /* 0x00080000b838783b */ /* 0x000eee0000000200 */
[C---:B------:R-:W-:Y:S08]  /*3970*/  HMMA.16816.F32 R12, R36.reuse, R52, R12 ;  /* 0x00000034240c723c */ /* 0x040ff0000000180c */
[C---:B------:R-:W-:Y:S01]  /*3980*/  HMMA.16816.F32 R8, R36.reuse, R54, R8 ;  /* 0x000000362408723c */ /* 0x040fe20000001808 */
[----:B------:R-:W4:Y:S07]  /*3990*/  LDSM.16.M88.4 R52, [R184+0x1000] ;  /* 0x00100000b834783b */ /* 0x000f2e0000000200 */
[C---:B------:R-:W-:Y:S08]  /*39a0*/  HMMA.16816.F32 R72, R36.reuse, R48, R72 ;  /* 0x000000302448723c */ /* 0x040ff00000001848 */
[----:B------:R-:W-:Y:S01]  /*39b0*/  HMMA.16816.F32 R68, R36, R50, R68 ;  /* 0x000000322444723c */ /* 0x000fe20000001844 */
[----:B------:R-:W5:Y:S04]  /*39c0*/  LDSM.16.M88.4 R48, [R184+0x1800] ;  /* 0x00180000b830783b */ /* 0x000f680000000200 */
[----:B------:R-:W-:Y:S03]  /*39d0*/  LDSM.16.M88.4 R36, [R198+0x2000] ;  /* 0x00200000c624783b */ /* 0x000fe60000000200 */
[C---:B------:R-:W-:Y:S08]  /*39e0*/  HMMA.16816.F32 R44, R28.reuse, R32, R44 ;  /* 0x000000201c2c723c */ /* 0x040ff0000000182c */
[C---:B------:R-:W-:Y:S01]  /*39f0*/  HMMA.16816.F32 R40, R28.reuse, R34, R40 ;  /* 0x000000221c28723c */ /* 0x040fe20000001828 */
[----:B------:R-:W2:Y:S07]  /*3a00*/  LDSM.16.M88.4 R32, [R197+0x8000] ;  /* 0x00800000c520783b */ /* 0x000eae0000000200 */
[C---:B-1----:R-:W-:Y:S08]  /*3a10*/  HMMA.16816.F32 R20, R28.reuse, R24, R20 ;  /* 0x000000181c14723c */ /* 0x042ff00000001814 */
[C---:B------:R-:W-:Y:S01]  /*3a20*/  HMMA.16816.F32 R16, R28.reuse, R26, R16 ;  /* 0x0000001a1c10723c */ /* 0x040fe20000001810 */
[----:B------:R-:W-:Y:S07]  /*3a30*/  LDSM.16.M88.4 R24, [R197+0x9800] ;  /* 0x00980000c518783b */ /* 0x000fee0000000200 */
[C---:B------:R-:W-:Y:S08]  /*3a40*/  HMMA.16816.F32 R12, R28.reuse, R80, R12 ;  /* 0x000000501c0c723c */ /* 0x040ff0000000180c */
[C---:B------:R-:W-:Y:S08]  /*3a50*/  HMMA.16816.F32 R8, R28.reuse, R82, R8 ;  /* 0x000000521c08723c */ /* 0x040ff00000001808 */
[C---:B------:R-:W-:Y:S08]  /*3a60*/  HMMA.16816.F32 R72, R28.reuse, R76, R72 ;  /* 0x0000004c1c48723c */ /* 0x040ff00000001848 */
[----:B------:R-:W-:Y:S01]  /*3a70*/  HMMA.16816.F32 R68, R28, R78, R68 ;  /* 0x0000004e1c44723c */ /* 0x000fe20000001844 */
[----:B------:R-:W-:Y:S04]  /*3a80*/  LDSM.16.M88.4 R28, [R197+0x9000] ;  /* 0x00900000c51c783b */ /* 0x000fe80000000200 */
[----:B------:R-:W-:Y:S03]  /*3a90*/  LDSM.16.M88.4 R76, [R196+0x2000] ;  /* 0x00200000c44c783b */ /* 0x000fe60000000200 */
[C---:B--2---:R-:W-:Y:S08]  /*3aa0*/  HMMA.16816.F32 R44, R64.reuse, R60, R44 ;  /* 0x0000003c402c723c */ /* 0x044ff0000000182c */
[C---:B------:R-:W-:Y:S01]  /*3ab0*/  HMMA.16816.F32 R40, R64.reuse, R62, R40 ;  /* 0x0000003e4028723c */ /* 0x040fe20000001828 */
[----:B------:R-:W1:Y:S07]  /*3ac0*/  LDSM.16.M88.4 R60, [R197+0x8800] ;  /* 0x00880000c53c783b */ /* 0x000e6e0000000200 */
[C---:B---3--:R-:W-:Y:S01]  /*3ad0*/  HMMA.16816.F32 R80, R64.reuse, R56, R20 ;  /* 0x000000384050723c */ /* 0x048fe20000001814 */
[----:B------:R-:W2:Y:S07]  /*3ae0*/  LDSM.16.M88.4 R20, [R195+0x2000] ;  /* 0x00200000c314783b */ /* 0x000eae0000000200 */
[C---:B------:R-:W-:Y:S08]  /*3af0*/  HMMA.16816.F32 R16, R64.reuse, R58, R16 ;  /* 0x0000003a4010723c */ /* 0x040ff00000001810 */
[C---:B----4-:R-:W-:Y:S08]  /*3b00*/  HMMA.16816.F32 R12, R64.reuse, R52, R12 ;  /* 0x00000034400c723c */ /* 0x050ff0000000180c */
[C---:B------:R-:W-:Y:S01]  /*3b10*/  HMMA.16816.F32 R8, R64.reuse, R54, R8 ;  /* 0x000000364008723c */ /* 0x040fe20000001808 */
[----:B------:R-:W3:Y:S07]  /*3b20*/  LDSM.16.M88.4 R52, [R195+0x2800] ;  /* 0x00280000c334783b */ /* 0x000eee0000000200 */
[C---:B-----5:R-:W-:Y:S08]  /*3b30*/  HMMA.16816.F32 R72, R64.reuse, R48, R72 ;  /* 0x000000304048723c */ /* 0x060ff00000001848 */
[----:B------:R-:W-:Y:S01]  /*3b40*/  HMMA.16816.F32 R68, R64, R50, R68 ;  /* 0x000000324044723c */ /* 0x000fe20000001844 */
[----:B------:R-:W4:Y:S04]  /*3b50*/  LDSM.16.M88.4 R48, [R195+0x3000] ;  /* 0x00300000c330783b */ /* 0x000f280000000200 */
[----:B------:R-:W-:Y:S03]  /*3b60*/  LDSM.16.M88.4 R64, [R195+0x3800] ;  /* 0x00380000c340783b */ /* 0x000fe60000000200 */
[C---:B------:R-:W-:Y:S08]  /*3b70*/  HMMA.16816.F32 R44, R36.reuse, R32, R44 ;  /* 0x00000020242c723c */ /* 0x040ff0000000182c */
[C---:B------:R-:W-:Y:S01]  /*3b80*/  HMMA.16816.F32 R56, R36.reuse, R34, R40 ;  /* 0x000000222438723c */ /* 0x040fe20000001828 */
[----:B------:R-:W-:Y:S04]  /*3b90*/  LDSM.16.M88.4 R40, [R194+0x2000] ;  /* 0x00200000c228783b */ /* 0x000fe80000000200 */
[----:B------:R-:W5:Y:S03]  /*3ba0*/  LDSM.16.M88.4 R32, [R191+0x8000] ;  /* 0x00800000bf20783b */ /* 0x000f660000000200 */
[C---:B-1----:R-:W-:Y:S08]  /*3bb0*/  HMMA.16816.F32 R80, R36.reuse, R60, R80 ;  /* 0x0000003c2450723c */ /* 0x042ff00000001850 */
[C---:B------:R-:W-:Y:S01]  /*3bc0*/  HMMA.16816.F32 R16, R36.reuse, R62, R16 ;  /* 0x0000003e2410723c */ /* 0x040fe20000001810 */
[----:B------:R-:W-:Y:S07]  /*3bd0*/  LDSM.16.M88.4 R60, [R198+0x4000] ;  /* 0x00400000c63c783b */ /* 0x000fee0000000200 */
[C---:B------:R-:W-:Y:S08]  /*3be0*/  HMMA.16816.F32 R12, R36.reuse, R28, R12 ;  /* 0x0000001c240c723c */ /* 0x040ff0000000180c */
[C---:B------:R-:W-:Y:S01]  /*3bf0*/  HMMA.16816.F32 R8, R36.reuse, R30, R8 ;  /* 0x0000001e2408723c */ /* 0x040fe20000001808 */
[----:B------:R-:W-:Y:S07]  /*3c00*/  LDSM.16.M88.4 R28, [R191+0x9800] ;  /* 0x00980000bf1c783b */ /* 0x000fee0000000200 */
[C---:B------:R-:W-:Y:S08]  /*3c10*/  HMMA.16816.F32 R72, R36.reuse, R24, R72 ;  /* 0x000000182448723c */ /* 0x040ff00000001848 */
[----:B------:R-:W-:Y:S01]  /*3c20*/  HMMA.16816.F32 R68, R36, R26, R68 ;  /* 0x0000001a2444723c */ /* 0x000fe20000001844 */
[----:B------:R-:W1:Y:S04]  /*3c30*/  LDSM.16.M88.4 R24, [R191+0x8800] ;  /* 0x00880000bf18783b */ /* 0x000e680000000200 */
[----:B------:R-:W-:Y:S03]  /*3c40*/  LDSM.16.M88.4 R36, [R184+0x2000] ;  /* 0x00200000b824783b */ /* 0x000fe60000000200 */
[C---:B--2---:R-:W-:Y:S08]  /*3c50*/  HMMA.16816.F32 R44, R76.reuse, R20, R44 ;  /* 0x000000144c2c723c */ /* 0x044ff0000000182c */
[C---:B------:R-:W-:Y:S01]  /*3c60*/  HMMA.16816.F32 R56, R76.reuse, R22, R56 ;  /* 0x000000164c38723c */ /* 0x040fe20000001838 */
[----:B------:R-:W2:Y:S07]  /*3c70*/  LDSM.16.M88.4 R20, [R191+0x9000] ;  /* 0x00900000bf14783b */ /* 0x000eae0000000200 */
[C---:B---3--:R-:W-:Y:S08]  /*3c80*/  HMMA.16816.F32 R80, R76.reuse, R52, R80 ;  /* 0x000000344c50723c */ /* 0x048ff00000001850 */
[C---:B------:R-:W-:Y:S01]  /*3c90*/  HMMA.16816.F32 R16, R76.reuse, R54, R16 ;  /* 0x000000364c10723c */ /* 0x040fe20000001810 */
[----:B------:R-:W-:Y:S07]  /*3ca0*/  LDSM.16.M88.4 R52, [R184+0x3000] ;  /* 0x00300000b834783b */ /* 0x000fee0000000200 */
[C---:B----4-:R-:W-:Y:S08]  /*3cb0*/  HMMA.16816.F32 R12, R76.reuse, R48, R12 ;  /* 0x000000304c0c723c */ /* 0x050ff0000000180c */
[----:B------:R-:W-:Y:S01]  /*3cc0*/  HMMA.16816.F32 R8, R76, R50, R8 ;  /* 0x000000324c08723c */ /* 0x000fe20000001808 */
[----:B------:R-:W3:Y:S07]  /*3cd0*/  LDSM.16.M88.4 R48, [R193+0x2000] ;  /* 0x00200000c130783b */ /* 0x000eee0000000200 */
[C---:B-----5:R-:W-:Y:S08]  /*3ce0*/  HMMA.16816.F32 R44, R40.reuse, R32, R44 ;  /* 0x00000020282c723c */ /* 0x060ff0000000182c */
[----:B------:R-:W-:Y:S01]  /*3cf0*/  HMMA.16816.F32 R56, R40, R34, R56 ;  /* 0x000000222838723c */ /* 0x000fe20000001838 */
[----:B------:R-:W4:Y:S07]  /*3d00*/  LDSM.16.M88.4 R32, [R184+0x2800] ;  /* 0x00280000b820783b */ /* 0x000f2e0000000200 */
[C---:B------:R-:W-:Y:S08]  /*3d10*/  HMMA.16816.F32 R72, R76.reuse, R64, R72 ;  /* 0x000000404c48723c */ /* 0x040ff00000001848 */
[----:B------:R-:W-:Y:S08]  /*3d20*/  HMMA.16816.F32 R68, R76, R66, R68 ;  /* 0x000000424c44723c */ /* 0x000ff00000001844 */
[C---:B-1----:R-:W-:Y:S08]  /*3d30*/  HMMA.16816.F32 R80, R40.reuse, R24, R80 ;  /* 0x000000182850723c */ /* 0x042ff00000001850 */
[C---:B------:R-:W-:Y:S01]  /*3d40*/  HMMA.16816.F32 R16, R40.reuse, R26, R16 ;  /* 0x0000001a2810723c */ /* 0x040fe20000001810 */
[----:B------:R-:W1:Y:S07]  /*3d50*/  LDSM.16.M88.4 R24, [R184+0x3800] ;  /* 0x00380000b818783b */ /* 0x000e6e0000000200 */
[C---:B--2---:R-:W-:Y:S08]  /*3d60*/  HMMA.16816.F32 R12, R40.reuse, R20, R12 ;  /* 0x00000014280c723c */ /* 0x044ff0000000180c */
[C---:B------:R-:W-:Y:S01]  /*3d70*/  HMMA.16816.F32 R64, R40.reuse, R22, R8 ;  /* 0x000000162840723c */ /* 0x040fe20000001808 */
[----:B------:R-:W2:Y:S04]  /*3d80*/  LDSM.16.M88.4 R20, [R197+0xa000] ;  /* 0x00a00000c514783b */ /* 0x000ea80000000200 */
[----:B------:R-:W5:Y:S03]  /*3d90*/  LDSM.16.M88.4 R8, [R197+0xa800] ;  /* 0x00a80000c508783b */ /* 0x000f660000000200 */
[C---:B------:R-:W-:Y:S01]  /*3da0*/  HMMA.16816.F32 R76, R40.reuse, R28, R72 ;  /* 0x0000001c284c723c */ /* 0x040fe20000001848 */
[----:B------:R-:W1:Y:S07]  /*3db0*/  LDSM.16.M88.4 R72, [R197+0xb000] ;  /* 0x00b00000c548783b */ /* 0x000e6e0000000200 */
[----:B------:R-:W-:Y:S01]  /*3dc0*/  HMMA.16816.F32 R68, R40, R30, R68 ;  /* 0x0000001e2844723c */ /* 0x000fe20000001844 */
[----:B------:R-:W1:Y:S04]  /*3dd0*/  LDSM.16.M88.4 R40, [R197+0xb800] ;  /* 0x00b80000c528783b */ /* 0x000e680000000200 */
[----:B------:R-:W-:Y:S03]  /*3de0*/  LDSM.16.M88.4 R28, [R195+0x4800] ;  /* 0x00480000c31c783b */ /* 0x000fe60000000200 */
[C---:B---3--:R-:W-:Y:S08]  /*3df0*/  HMMA.16816.F32 R44, R48.reuse, R36, R44 ;  /* 0x00000024302c723c */ /* 0x048ff0000000182c */
[C---:B------:R-:W-:Y:S01]  /*3e00*/  HMMA.16816.F32 R56, R48.reuse, R38, R56 ;  /* 0x000000263038723c */ /* 0x040fe20000001838 */
[----:B------:R-:W-:Y:S07]  /*3e10*/  LDSM.16.M88.4 R36, [R196+0x4000] ;  /* 0x00400000c424783b */ /* 0x000fee0000000200 */
[C---:B----4-:R-:W-:Y:S08]  /*3e20*/  HMMA.16816.F32 R80, R48.reuse, R32, R80 ;  /* 0x000000203050723c */ /* 0x050ff00000001850 */
[C---:B------:R-:W-:Y:S01]  /*3e30*/  HMMA.16816.F32 R16, R48.reuse, R34, R16 ;  /* 0x000000223010723c */ /* 0x040fe20000001810 */
[----:B------:R-:W3:Y:S07]  /*3e40*/  LDSM.16.M88.4 R32, [R195+0x4000] ;  /* 0x00400000c320783b */ /* 0x000eee0000000200 */
[C---:B------:R-:W-:Y:S08]  /*3e50*/  HMMA.16816.F32 R12, R48.reuse, R52, R12 ;  /* 0x00000034300c723c */ /* 0x040ff0000000180c */
[C---:B------:R-:W-:Y:S01]  /*3e60*/  HMMA.16816.F32 R64, R48.reuse, R54, R64 ;  /* 0x000000363040723c */ /* 0x040fe20000001840 */
[----:B------:R-:W4:Y:S07]  /*3e70*/  LDSM.16.M88.4 R52, [R195+0x5000] ;  /* 0x00500000c334783b */ /* 0x000f2e0000000200 */
[C---:B-1----:R-:W-:Y:S08]  /*3e80*/  HMMA.16816.F32 R76, R48.reuse, R24, R76 ;  /* 0x00000018304c723c */ /* 0x042ff0000000184c */
[----:B------:R-:W-:Y:S01]  /*3e90*/  HMMA.16816.F32 R68, R48, R26, R68 ;  /* 0x0000001a3044723c */ /* 0x000fe20000001844 */
[----:B------:R-:W1:Y:S04]  /*3ea0*/  LDSM.16.M88.4 R24, [R195+0x5800] ;  /* 0x00580000c318783b */ /* 0x000e680000000200 */
[----:B------:R-:W-:Y:S03]  /*3eb0*/  LDSM.16.M88.4 R48, [R184+0x4000] ;  /* 0x00400000b830783b */ /* 0x000fe60000000200 */
[C---:B--2---:R-:W-:Y:S08]  /*3ec0*/  HMMA.16816.F32 R44, R60.reuse, R20, R44 ;  /* 0x000000143c2c723c */ /* 0x044ff0000000182c */
[C---:B------:R-:W-:Y:S08]  /*3ed0*/  HMMA.16816.F32 R56, R60.reuse, R22, R56 ;  /* 0x000000163c38723c */ /* 0x040ff00000001838 */
[C---:B-----5:R-:W-:Y:S08]  /*3ee0*/  HMMA.16816.F32 R80, R60.reuse, R8, R80 ;  /* 0x000000083c50723c */ /* 0x060ff00000001850 */
[C---:B------:R-:W-:Y:S01]  /*3ef0*/  HMMA.16816.F32 R16, R60.reuse, R10, R16 ;  /* 0x0000000a3c10723c */ /* 0x040fe20000001810 */
[----:B------:R-:W-:Y:S07]  /*3f00*/  LDSM.16.M88.4 R8, [R191+0xa000] ;  /* 0x00a00000bf08783b */ /* 0x000fee0000000200 */
[C---:B------:R-:W-:Y:S01]  /*3f10*/  HMMA.16816.F32 R20, R60.reuse, R72, R12 ;  /* 0x000000483c14723c */ /* 0x040fe2000000180c */
[----:B------:R-:W2:Y:S07]  /*3f20*/  LDSM.16.M88.4 R12, [R194+0x4000] ;  /* 0x00400000c20c783b */ /* 0x000eae0000000200 */
[C---:B------:R-:W-:Y:S08]  /*3f30*/  HMMA.16816.F32 R64, R60.reuse, R74, R64 ;  /* 0x0000004a3c40723c */ /* 0x040ff00000001840 */
[C---:B------:R-:W-:Y:S08]  /*3f40*/  HMMA.16816.F32 R76, R60.reuse, R40, R76 ;  /* 0x000000283c4c723c */ /* 0x040ff0000000184c */
[----:B------:R-:W-:Y:S01]  /*3f50*/  HMMA.16816.F32 R68, R60, R42, R68 ;  /* 0x0000002a3c44723c */ /* 0x000fe20000001844 */
[----:B------:R-:W-:Y:S07]  /*3f60*/  LDSM.16.M88.4 R40, [R191+0xb800] ;  /* 0x00b80000bf28783b */ /* 0x000fee0000000200 */
[C---:B---3--:R-:W-:Y:S08]  /*3f70*/  HMMA.16816.F32 R44, R36.reuse, R32, R44 ;  /* 0x00000020242c723c */ /* 0x048ff0000000182c */
[C---:B------:R-:W-:Y:S01]  /*3f80*/  HMMA.16816.F32 R56, R36.reuse, R34, R56 ;  /* 0x000000222438723c */ /* 0x040fe20000001838 */
[----:B------:R-:W3:Y:S07]  /*3f90*/  LDSM.16.M88.4 R32, [R191+0xa800] ;  /* 0x00a80000bf20783b */ /* 0x000eee0000000200 */
[C---:B------:R-:W-:Y:S08]  /*3fa0*/  HMMA.16816.F32 R80, R36.reuse, R28, R80 ;  /* 0x0000001c2450723c */ /* 0x040ff00000001850 */
[C---:B------:R-:W-:Y:S01]  /*3fb0*/  HMMA.16816.F32 R16, R36.reuse, R30, R16 ;  /* 0x0000001e2410723c */ /* 0x040fe20000001810 */
[----:B------:R-:W5:Y:S07]  /*3fc0*/  LDSM.16.M88.4 R28, [R191+0xb000] ;  /* 0x00b00000bf1c783b */ /* 0x000f6e0000000200 */
[C---:B----4-:R-:W-:Y:S08]  /*3fd0*/  HMMA.16816.F32 R20, R36.reuse, R52, R20 ;  /* 0x000000342414723c */ /* 0x050ff00000001814 */
[C---:B------:R-:W-:Y:S01]  /*3fe0*/  HMMA.16816.F32 R64, R36.reuse, R54, R64 ;  /* 0x000000362440723c */ /* 0x040fe20000001840 */
[----:B------:R-:W4:Y:S07]  /*3ff0*/  LDSM.16.M88.4 R52, [R193+0x4000] ;  /* 0x00400000c134783b */ /* 0x000f2e0000000200 */
[C---:B-1----:R-:W-:Y:S08]  /*4000*/  HMMA.16816.F32 R76, R36.reuse, R24, R76 ;  /* 0x00000018244c723c */ /* 0x042ff0000000184c */
[----:B------:R-:W-:Y:S01]  /*4010*/  HMMA.16816.F32 R68, R36, R26, R68 ;  /* 0x0000001a2444723c */ /* 0x000fe20000001844 */
[----:B------:R-:W1:Y:S07]  /*4020*/  LDSM.16.M88.4 R24, [R184+0x4800] ;  /* 0x00480000b818783b */ /* 0x000e6e0000000200 */
[C---:B--2---:R-:W-:Y:S08]  /*4030*/  HMMA.16816.F32 R44, R12.reuse, R8, R44 ;  /* 0x000000080c2c723c */ /* 0x044ff0000000182c */
[C---:B------:R-:W-:Y:S01]  /*4040*/  HMMA.16816.F32 R56, R12.reuse, R10, R56 ;  /* 0x0000000a0c38723c */ /* 0x040fe20000001838 */
[----:B------:R-:W2:Y:S07]  /*4050*/  LDSM.16.M88.4 R8, [R184+0x5000] ;  /* 0x00500000b808783b */ /* 0x000eae0000000200 */
[C---:B---3--:R-:W-:Y:S08]  /*4060*/  HMMA.16816.F32 R80, R12.reuse, R32, R80 ;  /* 0x000000200c50723c */ /* 0x048ff00000001850 */
[C---:B------:R-:W-:Y:S08]  /*4070*/  HMMA.16816.F32 R16, R12.reuse, R34, R16 ;  /* 0x000000220c10723c */ /* 0x040ff00000001810 */
[C---:B-----5:R-:W-:Y:S07]  /*4080*/  HMMA.16816.F32 R20, R12.reuse, R28, R20 ;  /* 0x0000001c0c14723c */ /* 0x060fee0000001814 */
[----:B------:R-:W-:Y:S01]  /*4090*/  LOP3.LUT R28, R85, 0x6, RZ, 0xc0, !PT ;  /* 0x00000006551c7812 */ /* 0x000fe200078ec0ff */
[----:B------:R-:W-:Y:S04]  /*40a0*/  HMMA.16816.F32 R64, R12, R30, R64 ;  /* 0x0000001e0c40723c */ /* 0x000fe80000001840 */
[----:B------:R-:W-:-:S04]  /*40b0*/  IMAD R28, R133, 0x40, R28 ;  /* 0x00000040851c7824 */ /* 0x000fc800078e021c */
[C---:B------:R-:W-:Y:S01]  /*40c0*/  HMMA.16816.F32 R76, R12.reuse, R40, R76 ;  /* 0x000000280c4c723c */ /* 0x040fe2000000184c */
[C---:B------:R-:W-:Y:S02]  /*40d0*/  IADD3 R31, R28.reuse, -0x40, RZ ;  /* 0xffffffc01c1f7810 */ /* 0x040fe40007ffe0ff */
[C---:B------:R-:W-:Y:S02]  /*40e0*/  IADD3 R29, R28.reuse, -0x3f, RZ ;  /* 0xffffffc11c1d7810 */ /* 0x040fe40007ffe0ff */
[-C--:B------:R-:W-:Y:S02]  /*40f0*/  ISETP.GE.AND P4, PT, R31, R86.reuse, PT ;  /* 0x000000561f00720c */ /* 0x080fe40003f86270 */
[----:B------:R-:W-:Y:S01]  /*4100*/  ISETP.GE.AND P3, PT, R29, R86, PT ;  /* 0x000000561d00720c */ /* 0x000fe20003f66270 */
[----:B------:R-:W-:Y:S01]  /*4110*/  HMMA.16816.F32 R68, R12, R42, R68 ;  /* 0x0000002a0c44723c */ /* 0x000fe20000001844 */
[----:B------:R-:W3:Y:S01]  /*4120*/  LDSM.16.M88.4 R12, [R184+0x5800] ;  /* 0x00580000b80c783b */ /* 0x000ee20000000200 */
[----:B------:R-:W-:Y:S01]  /*4130*/  IADD3 R29, R28, -0x37, RZ ;  /* 0xffffffc91c1d7810 */ /* 0x000fe20007ffe0ff */
[----:B------:R-:W-:-:S04]  /*4140*/  DEPBAR.LE SB0, 0x0 ;  /* 0x000080000000791a */ /* 0x000fc80000000000 */
[-C--:B------:R-:W-:Y:S01]  /*4150*/  ISETP.GE.AND P1, PT, R29, R86.reuse, PT ;  /* 0x000000561d00720c */ /* 0x080fe20003f26270 */
[----:B----4-:R-:W-:Y:S01]  /*4160*/  HMMA.16816.F32 R44, R52, R48, R44 ;  /* 0x00000030342c723c */ /* 0x010fe2000000182c */
[C---:B------:R-:W-:Y:S02]  /*4170*/  IADD3 R31, R28.reuse, -0x2f, RZ ;  /* 0xffffffd11c1f7810 */ /* 0x040fe40007ffe0ff */
[----:B------:R-:W-:Y:S02]  /*4180*/  IADD3 R29, R28, -0x10, RZ ;  /* 0xfffffff01c1d7810 */ /* 0x000fe40007ffe0ff */
[----:B------:R-:W-:-:S03]  /*4190*/  ISETP.GE.AND P5, PT, R31, R86, PT ;  /* 0x000000561f00720c */ /* 0x000fc60003fa6270 */
[C---:B------:R-:W-:Y:S08]  /*41a0*/  HMMA.16816.F32 R56, R52.reuse, R50, R56 ;  /* 0x000000323438723c */ /* 0x040ff00000001838 */
[C---:B-1----:R-:W-:Y:S07]  /*41b0*/  HMMA.16816.F32 R80, R52.reuse, R24, R80 ;  /* 0x000000183450723c */ /* 0x042fee0000001850 */
[----:B------:R-:W-:Y:S01]  /*41c0*/  IADD3 R25, R28, -0x38, RZ ;  /* 0xffffffc81c197810 */ /* 0x000fe20007ffe0ff */
[----:B--2---:R-:W-:Y:S01]  /*41d0*/  HMMA.16816.F32 R64, R52, R10, R64 ;  /* 0x0000000a3440723c */ /* 0x004fe20000001840 */
[----:B------:R-:W-:-:S02]  /*41e0*/  FSEL R46, R46, -INF , !P4 ;  /* 0xff8000002e2e7808 */ /* 0x000fc40006000000 */
[-C--:B------:R-:W-:Y:S02]  /*41f0*/  ISETP.GE.AND P2, PT, R25, R86.reuse, PT ;  /* 0x000000561900720c */ /* 0x080fe40003f46270 */
[----:B------:R-:W-:Y:S02]  /*4200*/  IADD3 R25, R28, -0x30, RZ ;  /* 0xffffffd01c197810 */ /* 0x000fe40007ffe0ff */
[----:B------:R-:W-:Y:S01]  /*4210*/  FSEL R47, R47, -INF , !P3 ;  /* 0xff8000002f2f7808 */ /* 0x000fe20005800000 */
[----:B------:R-:W-:Y:S01]  /*4220*/  HMMA.16816.F32 R16, R52, R26, R16 ;  /* 0x0000001a3410723c */ /* 0x000fe20000001810 */
[----:B------:R-:W-:Y:S02]  /*4230*/  ISETP.GE.AND P6, PT, R25, R86, PT ;  /* 0x000000561900720c */ /* 0x000fe40003fc6270 */
[----:B------:R-:W-:Y:S02]  /*4240*/  FSEL R25, R44, -INF , !P4 ;  /* 0xff8000002c197808 */ /* 0x000fe40006000000 */
[----:B------:R-:W-:-:S02]  /*4250*/  FSEL R45, R45, -INF , !P3 ;  /* 0xff8000002d2d7808 */ /* 0x000fc40005800000 */
[----:B------:R-:W-:Y:S01]  /*4260*/  IADD3 R27, R28, -0x28, RZ ;  /* 0xffffffd81c1b7810 */ /* 0x000fe20007ffe0ff */
[C---:B------:R-:W-:Y:S01]  /*4270*/  HMMA.16816.F32 R20, R52.reuse, R8, R20 ;  /* 0x000000083414723c */ /* 0x040fe20000001814 */
[----:B------:R-:W-:Y:S02]  /*4280*/  FSEL R58, R58, -INF , !P2 ;  /* 0xff8000003a3a7808 */ /* 0x000fe40005000000 */
[-C--:B------:R-:W-:Y:S02]  /*4290*/  ISETP.GE.AND P4, PT, R27, R86.reuse, PT ;  /* 0x000000561b00720c */ /* 0x080fe40003f86270 */
[C---:B------:R-:W-:Y:S02]  /*42a0*/  IADD3 R27, R28.reuse, -0x27, RZ ;  /* 0xffffffd91c1b7810 */ /* 0x040fe40007ffe0ff */
[----:B------:R-:W-:Y:S01]  /*42b0*/  IADD3 R9, R28, -0x20, RZ ;  /* 0xffffffe01c097810 */ /* 0x000fe20007ffe0ff */
[----:B---3--:R-:W-:Y:S01]  /*42c0*/  HMMA.16816.F32 R76, R52, R12, R76 ;  /* 0x0000000c344c723c */ /* 0x008fe2000000184c */
[----:B------:R-:W-:-:S02]  /*42d0*/  ISETP.GE.AND P3, PT, R27, R86, PT ;  /* 0x000000561b00720c */ /* 0x000fc40003f66270 */
[----:B------:R-:W-:Y:S02]  /*42e0*/  FSEL R27, R56, -INF , !P2 ;  /* 0xff800000381b7808 */ /* 0x000fe40005000000 */
[C---:B------:R-:W-:Y:S02]  /*42f0*/  IADD3 R11, R28.reuse, -0x1f, RZ ;  /* 0xffffffe11c0b7810 */ /* 0x040fe40007ffe0ff */
[----:B------:R-:W-:Y:S01]  /*4300*/  ISETP.GE.AND P2, PT, R9, R86, PT ;  /* 0x000000560900720c */ /* 0x000fe20003f46270 */
[----:B------:R-:W-:Y:S01]  /*4310*/  HMMA.16816.F32 R68, R52, R14, R68 ;  /* 0x0000000e3444723c */ /* 0x000fe20000001844 */
[----:B------:R-:W-:Y:S02]  /*4320*/  IADD3 R9, R28, -0x18, RZ ;  /* 0xffffffe81c097810 */ /* 0x000fe40007ffe0ff */
[----:B------:R-:W-:Y:S02]  /*4330*/  FSEL R2, R59, -INF , !P1 ;  /* 0xff8000003b027808 */ /* 0x000fe40004800000 */
[----:B------:R-:W-:-:S02]  /*4340*/  FSEL R57, R57, -INF , !P1 ;  /* 0xff80000039397808 */ /* 0x000fc40004800000 */
[-C--:B------:R-:W-:Y:S02]  /*4350*/  ISETP.GE.AND P1, PT, R11, R86.reuse, PT ;  /* 0x000000560b00720c */ /* 0x080fe40003f26270 */
[----:B------:R-:W-:Y:S02]  /*4360*/  FSEL R10, R82, -INF , !P6 ;  /* 0xff800000520a7808 */ /* 0x000fe40007000000 */
[----:B------:R-:W-:Y:S02]  /*4370*/  FSEL R11, R80, -INF , !P6 ;  /* 0xff800000500b7808 */ /* 0x000fe40007000000 */
[----:B------:R-:W-:Y:S02]  /*4380*/  ISETP.GE.AND P6, PT, R9, R86, PT ;  /* 0x000000560900720c */ /* 0x000fe40003fc6270 */
[----:B------:R-:W-:Y:S02]  /*4390*/  IADD3 R9, R28, -0x17, RZ ;  /* 0xffffffe91c097810 */ /* 0x000fe40007ffe0ff */
[----:B------:R-:W-:-:S02]  /*43a0*/  FSEL R164, R66, -INF , !P6 ;  /* 0xff80000042a47808 */ /* 0x000fc40007000000 */
[----:B------:R-:W-:Y:S02]  /*43b0*/  FSEL R167, R64, -INF , !P6 ;  /* 0xff80000040a77808 */ /* 0x000fe40007000000 */
[----:B------:R-:W-:Y:S02]  /*43c0*/  ISETP.GE.AND P6, PT, R133, 0x2, PT ;  /* 0x000000028500780c */ /* 0x000fe40003fc6270 */
[----:B------:R-:W-:Y:S02]  /*43d0*/  FSEL R12, R83, -INF , !P5 ;  /* 0xff800000530c7808 */ /* 0x000fe40006800000 */
[----:B------:R-:W-:Y:S02]  /*43e0*/  FSEL R13, R81, -INF , !P5 ;  /* 0xff800000510d7808 */ /* 0x000fe40006800000 */
[----:B------:R-:W-:Y:S02]  /*43f0*/  ISETP.GE.AND P5, PT, R9, R86, PT ;  /* 0x000000560900720c */ /* 0x000fe40003fa6270 */
[----:B------:R-:W-:-:S02]  /*4400*/  FSEL R18, R18, -INF , !P4 ;  /* 0xff80000012127808 */ /* 0x000fc40006000000 */
[----:B------:R-:W-:Y:S02]  /*4410*/  FSEL R9, R16, -INF , !P4 ;  /* 0xff80000010097808 */ /* 0x000fe40006000000 */
[----:B------:R-:W-:Y:S02]  /*4420*/  ISETP.GE.AND P4, PT, R29, R86, PT ;  /* 0x000000561d00720c */ /* 0x000fe40003f86270 */
[----:B------:R-:W-:Y:S02]  /*4430*/  FSEL R8, R19, -INF , !P3 ;  /* 0xff80000013087808 */ /* 0x000fe40005800000 */
[C---:B------:R-:W-:Y:S02]  /*4440*/  IADD3 R29, R28.reuse, -0xf, RZ ;  /* 0xfffffff11c1d7810 */ /* 0x040fe40007ffe0ff */
[C---:B------:R-:W-:Y:S02]  /*4450*/  IADD3 R19, R28.reuse, -0x8, RZ ;  /* 0xfffffff81c137810 */ /* 0x040fe40007ffe0ff */
[----:B------:R-:W-:-:S02]  /*4460*/  IADD3 R15, R28, -0x7, RZ ;  /* 0xfffffff91c0f7810 */ /* 0x000fc40007ffe0ff */
[----:B------:R-:W-:Y:S02]  /*4470*/  FSEL R17, R17, -INF , !P3 ;  /* 0xff80000011117808 */ /* 0x000fe40005800000 */
[----:B------:R-:W-:Y:S02]  /*4480*/  FSEL R162, R22, -INF , !P2 ;  /* 0xff80000016a27808 */ /* 0x000fe40005000000 */
[----:B------:R-:W-:Y:S02]  /*4490*/  FSEL R169, R20, -INF , !P2 ;  /* 0xff80000014a97808 */ /* 0x000fe40005000000 */
[----:B------:R-:W-:Y:S02]  /*44a0*/  FSEL R172, R23, -INF , !P1 ;  /* 0xff80000017ac7808 */ /* 0x000fe40004800000 */
[----:B------:R-:W-:Y:S01]  /*44b0*/  FSEL R161, R21, -INF , !P1 ;  /* 0xff80000015a17808 */ /* 0x000fe20004800000 */
[----:B------:R-:W-:Y:S01]  /*44c0*/  BAR.SYNC.DEFER_BLOCKING 0x0 ;  /* 0x0000000000007b1d */ /* 0x000fe20000010000 */
[----:B------:R-:W-:-:S02]  /*44d0*/  ISETP.GE.AND P3, PT, R29, R86, PT ;  /* 0x000000561d00720c */ /* 0x000fc40003f66270 */
[-C--:B------:R-:W-:Y:S02]  /*44e0*/  ISETP.GE.AND P2, PT, R19, R86.reuse, PT ;  /* 0x000000561300720c */ /* 0x080fe40003f46270 */
[----:B------:R-:W-:Y:S02]  /*44f0*/  ISETP.GE.AND P1, PT, R15, R86, PT ;  /* 0x000000560f00720c */ /* 0x000fe40003f26270 */
[----:B------:R-:W-:Y:S02]  /*4500*/  FSEL R170, R67, -INF , !P5 ;  /* 0xff80000043aa7808 */ /* 0x000fe40006800000 */
[----:B------:R-:W-:Y:S02]  /*4510*/  FSEL R163, R65, -INF , !P5 ;  /* 0xff80000041a37808 */ /* 0x000fe40006800000 */
[----:B------:R-:W-:Y:S02]  /*4520*/  FSEL R166, R78, -INF , !P4 ;  /* 0xff8000004ea67808 */ /* 0x000fe40006000000 */
[----:B------:R-:W-:-:S02]  /*4530*/  FSEL R173, R76, -INF , !P4 ;  /* 0xff8000004cad7808 */ /* 0x000fc40006000000 */
[----:B------:R-:W-:Y:S02]  /*4540*/  FSEL R142, R79, -INF , !P3 ;  /* 0xff8000004f8e7808 */ /* 0x000fe40005800000 */
[----:B------:R-:W-:Y:S02]  /*4550*/  FSEL R171, R77, -INF , !P3 ;  /* 0xff8000004dab7808 */ /* 0x000fe40005800000 */
[----:B------:R-:W-:Y:S02]  /*4560*/  FSEL R140, R70, -INF , !P2 ;  /* 0xff800000468c7808 */ /* 0x000fe40005000000 */
[----:B------:R-:W-:Y:S02]  /*4570*/  FSEL R143, R68, -INF , !P2 ;  /* 0xff800000448f7808 */ /* 0x000fe40005000000 */
[----:B------:R-:W-:Y:S02]  /*4580*/  FSEL R160, R71, -INF , !P1 ;  /* 0xff80000047a07808 */ /* 0x000fe40004800000 */
[----:B------:R-:W-:Y:S01]  /*4590*/  FSEL R141, R69, -INF , !P1 ;  /* 0xff800000458d7808 */ /* 0x000fe20004800000 */
[----:B------:R-:W-:Y:S05]  /*45a0*/  @!P6 BRA `(.L_x_712) ;  /* 0x00000b700000e947 */ /* 0x000fea0003800000 */
[----:B------:R-:W-:Y:S05]  /*45b0*/  @!P0 BRA `(.L_x_713) ;  /* 0x0000039000008947 */ /* 0x000fea0003800000 */
[----:B------:R-:W1:Y:S01]  /*45c0*/  I2F.RP R14, R84 ;  /* 0x00000054000e7306 */ /* 0x000e620000209400 */
[----:B------:R-:W-:-:S02]  /*45d0*/  IADD3 R16, R4, -0x80, RZ ;  /* 0xffffff8004107810 */ /* 0x000fc40007ffe0ff */
[----:B------:R-:W-:Y:S02]  /*45e0*/  IABS R6, R3 ;  /* 0x0000000300067213 */ /* 0x000fe40000000000 */
[----:B------:R-:W-:Y:S02]  /*45f0*/  IABS R4, R16 ;  /* 0x0000001000047213 */ /* 0x000fe40000000000 */
[----:B------:R-:W-:Y:S02]  /*4600*/  LOP3.LUT R3, R3, c[0x0][0x2d0], RZ, 0x3c, !PT ;  /* 0x0000b40003037a12 */ /* 0x000fe400078e3cff */
[----:B------:R-:W-:Y:S02]  /*4610*/  LOP3.LUT R16, R16, c[0x0][0x2d0], RZ, 0x3c, !PT ;  /* 0x0000b40010107a12 */ /* 0x000fe400078e3cff */
[----:B------:R-:W-:Y:S01]  /*4620*/  ISETP.GE.AND P3, PT, R3, RZ, PT ;  /* 0x000000ff0300720c */ /* 0x000fe20003f66270 */
[----:B-1----:R-:W1:Y:S02]  /*4630*/  MUFU.RCP R20, R14 ;  /* 0x0000000e00147308 */ /* 0x002e640000001000 */
[----:B-1----:R-:W-:-:S06]  /*4640*/  IADD3 R20, R20, 0xffffffe, RZ ;  /* 0x0ffffffe14147810 */ /* 0x002fcc0007ffe0ff */
[----:B------:R-:W1:Y:S02]  /*4650*/  F2I.FTZ.U32.TRUNC.NTZ R21, R20 ;  /* 0x0000001400157305 */ /* 0x000e64000021f000 */
[----:B-1----:R-:W-:Y:S02]  /*4660*/  IMAD.MOV R15, RZ, RZ, -R21 ;  /* 0x000000ffff0f7224 */ /* 0x002fe400078e0a15 */
[----:B------:R-:W-:Y:S02]  /*4670*/  IMAD.MOV.U32 R20, RZ, RZ, RZ ;  /* 0x000000ffff147224 */ /* 0x000fe400078e00ff */
[----:B------:R-:W-:-:S04]  /*4680*/  IMAD R15, R15, R84, RZ ;  /* 0x000000540f0f7224 */ /* 0x000fc800078e02ff */
[----:B------:R-:W-:-:S06]  /*4690*/  IMAD.HI.U32 R15, R21, R15, R20 ;  /* 0x0000000f150f7227 */ /* 0x000fcc00078e0014 */
[----:B------:R-:W-:-:S04]  /*46a0*/  IMAD.HI.U32 R20, R15, R6, RZ ;  /* 0x000000060f147227 */ /* 0x000fc800078e00ff */
[----:B------:R-:W-:Y:S01]  /*46b0*/  IMAD.HI.U32 R14, R15, R4, RZ ;  /* 0x000000040f0e7227 */ /* 0x000fe200078e00ff */
[----:B------:R-:W-:-:S03]  /*46c0*/  IADD3 R19, -R20, RZ, RZ ;  /* 0x000000ff14137210 */ /* 0x000fc60007ffe1ff */
[----:B------:R-:W-:Y:S02]  /*46d0*/  IMAD.MOV R15, RZ, RZ, -R14 ;  /* 0x000000ffff0f7224 */ /* 0x000fe400078e0a0e */
[C---:B------:R-:W-:Y:S02]  /*46e0*/  IMAD R19, R84.reuse, R19, R6 ;  /* 0x0000001354137224 */ /* 0x040fe400078e0206 */
[C---:B------:R-:W-:Y:S01]  /*46f0*/  IMAD R15, R84.reuse, R15, R4 ;  /* 0x0000000f540f7224 */ /* 0x040fe200078e0204 */
[----:B------:R-:W-:Y:S02]  /*4700*/  LOP3.LUT R4, RZ, c[0x0][0x2d0], RZ, 0x33, !PT ;  /* 0x0000b400ff047a12 */ /* 0x000fe400078e33ff */
[C---:B------:R-:W-:Y:S02]  /*4710*/  ISETP.GT.U32.AND P1, PT, R84.reuse, R19, PT ;  /* 0x000000135400720c */ /* 0x040fe40003f24070 */
[----:B------:R-:W-:-:S11]  /*4720*/  ISETP.GT.U32.AND P2, PT, R84, R15, PT ;  /* 0x0000000f5400720c */ /* 0x000fd60003f44070 */
[----:B------:R-:W-:Y:S01]  /*4730*/  @!P1 IMAD.IADD R19, R19, 0x1, -R84 ;  /* 0x0000000113139824 */ /* 0x000fe200078e0a54 */
[----:B------:R-:W-:Y:S02]  /*4740*/  @!P1 IADD3 R20, R20, 0x1, RZ ;  /* 0x0000000114149810 */ /* 0x000fe40007ffe0ff */
[-C--:B------:R-:W-:Y:S02]  /*4750*/  @!P2 IADD3 R15, R15, -R84.reuse, RZ ;  /* 0x800000540f0fa210 */ /* 0x080fe40007ffe0ff */
[-C--:B------:R-:W-:Y:S02]  /*4760*/  ISETP.GE.U32.AND P5, PT, R19, R84.reuse, PT ;  /* 0x000000541300720c */ /* 0x080fe40003fa6070 */
[----:B------:R-:W-:Y:S02]  /*4770*/  ISETP.GE.U32.AND P4, PT, R15, R84, PT ;  /* 0x000000540f00720c */ /* 0x000fe40003f86070 */
[----:B------:R-:W-:Y:S02]  /*4780*/  ISETP.GE.AND P1, PT, R16, RZ, PT ;  /* 0x000000ff1000720c */ /* 0x000fe40003f26270 */
[----:B------:R-:W-:-:S02]  /*4790*/  @!P2 IADD3 R14, R14, 0x1, RZ ;  /* 0x000000010e0ea810 */ /* 0x000fc40007ffe0ff */
[----:B------:R-:W-:-:S05]  /*47a0*/  ISETP.NE.AND P2, PT, RZ, c[0x0][0x2d0], PT ;  /* 0x0000b400ff007a0c */ /* 0x000fca0003f45270 */
[----:B------:R-:W-:Y:S02]  /*47b0*/  @P5 IADD3 R20, R20, 0x1, RZ ;  /* 0x0000000114145810 */ /* 0x000fe40007ffe0ff */
[----:B------:R-:W-:-:S03]  /*47c0*/  @P4 IADD3 R14, R14, 0x1, RZ ;  /* 0x000000010e0e4810 */ /* 0x000fc60007ffe0ff */
[----:B------:R-:W-:Y:S02]  /*47d0*/  @!P3 IMAD.MOV R20, RZ, RZ, -R20 ;  /* 0x000000ffff14b224 */ /* 0x000fe400078e0a14 */
[----:B------:R-:W-:-:S03]  /*47e0*/  @!P1 IMAD.MOV R14, RZ, RZ, -R14 ;  /* 0x000000ffff0e9224 */ /* 0x000fc600078e0a0e */
[C---:B------:R-:W-:Y:S02]  /*47f0*/  SEL R3, R4.reuse, R20, !P2 ;  /* 0x0000001404037207 */ /* 0x040fe40005000000 */
[----:B------:R-:W-:-:S03]  /*4800*/  SEL R4, R4, R14, !P2 ;  /* 0x0000000e04047207 */ /* 0x000fc60005000000 */
[----:B------:R-:W-:-:S04]  /*4810*/  IMAD.WIDE R28, R3, 0x4, R212 ;  /* 0x00000004031c7825 */ /* 0x000fc800078e02d4 */
[----:B------:R-:W-:Y:S01]  /*4820*/  IMAD.WIDE R22, R4, 0x4, R212 ;  /* 0x0000000404167825 */ /* 0x000fe200078e02d4 */
[----:B------:R-:W2:Y:S04]  /*4830*/  LDG.E R15, [R28.64] ;  /* 0x000000061c0f7981 */ /* 0x000ea8000c1e1900 */
[----:B------:R-:W2:Y:S01]  /*4840*/  LDG.E R14, [R22.64] ;  /* 0x00000006160e7981 */ /* 0x000ea2000c1e1900 */
[----:B------:R-:W-:Y:S01]  /*4850*/  IADD3 R3, R3, -R4, RZ ;  /* 0x8000000403037210 */ /* 0x000fe20007ffe0ff */
[----:B------:R-:W-:-:S04]  /*4860*/  IMAD.MOV.U32 R6, RZ, RZ, 0x40 ;  /* 0x00000040ff067424 */ /* 0x000fc800078e00ff */
[----:B------:R-:W-:-:S04]  /*4870*/  IMAD R6, R3, c[0x0][0x2d0], -R6 ;  /* 0x0000b40003067a24 */ /* 0x000fc800078e0a06 */
[----:B------:R-:W-:Y:S01]  /*4880*/  IMAD.WIDE.U32 R20, R6, c[0x0][0x198], RZ ;  /* 0x0000660006147a25 */ /* 0x000fe200078e00ff */
[----:B------:R-:W-:-:S05]  /*4890*/  SHF.R.S32.HI R3, RZ, 0x1f, R6 ;  /* 0x0000001fff037819 */ /* 0x000fca0000011406 */
[----:B------:R-:W-:-:S04]  /*48a0*/  IMAD R3, R3, c[0x0][0x198], RZ ;  /* 0x0000660003037a24 */ /* 0x000fc800078e02ff */
[----:B------:R-:W-:-:S05]  /*48b0*/  IMAD R3, R6, c[0x0][0x19c], R3 ;  /* 0x0000670006037a24 */ /* 0x000fca00078e0203 */
[----:B------:R-:W-:Y:S01]  /*48c0*/  IADD3 R21, R21, R3, RZ ;  /* 0x0000000315157210 */ /* 0x000fe20007ffe0ff */
[----:B--2---:R-:W-:-:S04]  /*48d0*/  IMAD.IADD R14, R14, 0x1, -R15 ;  /* 0x000000010e0e7824 */ /* 0x004fc800078e0a0f */
[----:B------:R-:W-:Y:S01]  /*48e0*/  IMAD.WIDE.U32 R20, R14, c[0x0][0x180], R20 ;  /* 0x000060000e147a25 */ /* 0x000fe200078e0014 */
[----:B------:R-:W-:-:S05]  /*48f0*/  SHF.R.S32.HI R4, RZ, 0x1f, R14 ;  /* 0x0000001fff047819 */ /* 0x000fca000001140e */
[----:B------:R-:W-:-:S04]  /*4900*/  IMAD R15, R4, c[0x0][0x180], RZ ;  /* 0x00006000040f7a24 */ /* 0x000fc800078e02ff */
[----:B------:R-:W-:-:S04]  /*4910*/  IMAD R15, R14, c[0x0][0x184], R15 ;  /* 0x000061000e0f7a24 */ /* 0x000fc800078e020f */
[----:B------:R-:W-:Y:S01]  /*4920*/  IMAD.IADD R14, R21, 0x1, R15 ;  /* 0x00000001150e7824 */ /* 0x000fe200078e020f */
[----:B------:R-:W-:Y:S01]  /*4930*/  MOV R21, R20 ;  /* 0x0000001400157202 */ /* 0x000fe20000000f00 */
[----:B------:R-:W-:Y:S05]  /*4940*/  BRA `(.L_x_714) ;  /* 0x0000002000007947 */ /* 0x000fea0003800000 */
.L_x_713:
[----:B------:R-:W-:-:S04]  /*4950*/  LEA R21, -R6, RZ, 0x6 ;  /* 0x000000ff06157211 */ /* 0x000fc800078e31ff */
[----:B------:R-:W-:Y:S02]  /*4960*/  SHF.R.S32.HI R14, RZ, 0x1f, R21 ;  /* 0x0000001fff0e7819 */ /* 0x000fe40000011415 */
.L_x_714:
[----:B------:R-:W-:Y:S01]  /*4970*/  ISETP.GE.AND P5, PT, R210, c[0x0][0x220], PT ;  /* 0x00008800d2007a0c */ /* 0x000fe20003fa6270 */
[----:B------:R-:W-:Y:S01]  /*4980*/  BSSY B0, `(.L_x_715) ;  /* 0x0000076000007945 */ /* 0x000fe20003800000 */
[----:B------:R-:W-:Y:S02]  /*4990*/  ISETP.GE.AND P4, PT, R201, c[0x0][0x220], PT ;  /* 0x00008800c9007a0c */ /* 0x000fe40003f86270 */
[----:B------:R-:W-:-:S09]  /*49a0*/  ISETP.GE.AND P3, PT, R200, c[0x0][0x220], PT ;  /* 0x00008800c8007a0c */ /* 0x000fd20003f66270 */
[CC--:B------:R-:W-:Y:S01]  /*49b0*/  @!P5 IADD3 R4, P1, R21.reuse, R134.reuse, RZ ;  /* 0x000000861504d210 */ /* 0x0c0fe20007f3e0ff */
[----:B------:R1:W-:Y:S01]  /*49c0*/  @P5 STS.128 [R207+0x6000], RZ ;  /* 0x006000ffcf005388 */ /* 0x0003e20000000c00 */
[----:B------:R-:W-:-:S03]  /*49d0*/  @!P4 IADD3 R15, P2, R21, R134, RZ ;  /* 0x00000086150fc210 */ /* 0x000fc60007f5e0ff */
[--C-:B------:R-:W-:Y:S01]  /*49e0*/  @!P5 IMAD.X R3, R14, 0x1, R135.reuse, P1 ;  /* 0x000000010e03d824 */ /* 0x100fe200008e0687 */
[----:B------:R-:W-:Y:S01]  /*49f0*/  @!P5 LEA R38, P1, R4, c[0x0][0x168], 0x1 ;  /* 0x00005a000426da11 */ /* 0x000fe200078208ff */
[----:B------:R-:W-:Y:S01]  /*4a00*/  @!P4 IMAD.X R6, R14, 0x1, R135, P2 ;  /* 0x000000010e06c824 */ /* 0x000fe200010e0687 */
[----:B------:R-:W-:Y:S02]  /*4a10*/  @!P4 LEA R32, P2, R15, c[0x0][0x168], 0x1 ;  /* 0x00005a000f20ca11 */ /* 0x000fe400078408ff */
[----:B------:R-:W-:Y:S02]  /*4a20*/  @!P5 LEA.HI.X R39, R4, c[0x0][0x16c], R3, 0x1, P1 ;  /* 0x00005b000427da11 */ /* 0x000fe400008f0c03 */
[-C--:B------:R-:W-:Y:S02]  /*4a30*/  @!P3 IADD3 R4, P1, R21, R134.reuse, RZ ;  /* 0x000000861504b210 */ /* 0x080fe40007f3e0ff */
[----:B------:R-:W-:Y:S01]  /*4a40*/  @!P4 LEA.HI.X R33, R15, c[0x0][0x16c], R6, 0x1, P2 ;  /* 0x00005b000f21ca11 */ /* 0x000fe200010f0c06 */
[----:B------:R-:W-:Y:S01]  /*4a50*/  @!PT LDS RZ, [RZ] ;  /* 0x00000000fffff984 */ /* 0x000fe20000000800 */
[----:B------:R-:W-:Y:S01]  /*4a60*/  @!PT LDS RZ, [RZ] ;  /* 0x00000000fffff984 */ /* 0x000fe20000000800 */
[----:B------:R-:W-:Y:S01]  /*4a70*/  @!PT LDS RZ, [RZ] ;  /* 0x00000000fffff984 */ /* 0x000fe20000000800 */
[----:B------:R1:W-:Y:S01]  /*4a80*/  @!P5 LDGSTS.E.BYPASS.LTC128B.128 [R207+0x6000], [R38.64] ;  /* 0x0600000026cfdfae */ /* 0x0003e2000b901d46 */
[----:B------:R-:W-:Y:S01]  /*4a90*/  IADD3 R19, P2, R205, R21, RZ ;  /* 0x00000015cd137210 */ /* 0x000fe20007f5e0ff */
[----:B------:R-:W-:Y:S01]  /*4aa0*/  @!P3 IMAD.X R3, R14, 0x1, R135, P1 ;  /* 0x000000010e03b824 */ /* 0x000fe200008e0687 */
[----:B------:R-:W-:Y:S01]  /*4ab0*/  @!P3 LEA R30, P1, R4, c[0x0][0x168], 0x1 ;  /* 0x00005a00041eba11 */ /* 0x000fe200078208ff */
[----:B------:R1:W-:Y:S02]  /*4ac0*/  @P4 STS.128 [R207+0x8000], RZ ;  /* 0x008000ffcf004388 */ /* 0x0003e40000000c00 */
[----:B------:R-:W-:Y:S01]  /*4ad0*/  IMAD.X R6, R204, 0x1, R14, P2 ;  /* 0x00000001cc067824 */ /* 0x000fe200010e060e */
[----:B------:R-:W-:Y:S01]  /*4ae0*/  @!P3 LEA.HI.X R31, R4, c[0x0][0x16c], R3, 0x1, P1 ;  /* 0x00005b00041fba11 */ /* 0x000fe200008f0c03 */
[----:B------:R-:W-:Y:S01]  /*4af0*/  @!PT LDS RZ, [RZ] ;  /* 0x00000000fffff984 */ /* 0x000fe20000000800 */
[----:B------:R-:W-:Y:S01]  /*4b00*/  @!PT LDS RZ, [RZ] ;  /* 0x00000000fffff984 */ /* 0x000fe20000000800 */
[----:B------:R-:W-:Y:S01]  /*4b10*/  @!PT LDS RZ, [RZ] ;  /* 0x00000000fffff984 */ /* 0x000fe20000000800 */
[----:B------:R1:W-:Y:S01]  /*4b20*/  @!P4 LDGSTS.E.BYPASS.LTC128B.128 [R207+0x8000], [R32.64+0x80] ;  /* 0x0800008020cfcfae */ /* 0x0003e2000b901d46 */
[----:B------:R-:W-:-:S03]  /*4b30*/  @!P5 IADD3 R4, P1, R19, R134, RZ ;  /* 0x000000861304d210 */ /* 0x000fc60007f3e0ff */
[----:B------:R1:W-:Y:S01]  /*4b40*/  @P3 STS.128 [R207+0xa000], RZ ;  /* 0x00a000ffcf003388 */ /* 0x0003e20000000c00 */
[----:B------:R-:W-:Y:S01]  /*4b50*/  @!P5 LEA R36, P2, R4, c[0x0][0x168], 0x1 ;  /* 0x00005a000424da11 */ /* 0x000fe200078408ff */
[----:B------:R-:W-:Y:S01]  /*4b60*/  @!P5 IMAD.X R3, R6, 0x1, R135, P1 ;  /* 0x000000010603d824 */ /* 0x000fe200008e0687 */
[CC--:B------:R-:W-:Y:S01]  /*4b70*/  @!P4 IADD3 R16, P1, R19.reuse, R134.reuse, RZ ;  /* 0x000000861310c210 */ /* 0x0c0fe20007f3e0ff */
[----:B------:R-:W-:Y:S01]  /*4b80*/  @!PT LDS RZ, [RZ] ;  /* 0x00000000fffff984 */ /* 0x000fe20000000800 */
[----:B------:R-:W-:Y:S01]  /*4b90*/  @!PT LDS RZ, [RZ] ;  /* 0x00000000fffff984 */ /* 0x000fe20000000800 */
[----:B------:R-:W-:Y:S01]  /*4ba0*/  @!PT LDS RZ, [RZ] ;  /* 0x00000000fffff984 */ /* 0x000fe20000000800 */
[----:B------:R1:W-:Y:S03]  /*4bb0*/  @!P3 LDGSTS.E.BYPASS.LTC128B.128 [R207+0xa000], [R30.64+0x100] ;  /* 0x0a0001001ecfbfae */ /* 0x0003e6000b901d46 */
[----:B------:R-:W-:Y:S01]  /*4bc0*/  @!P5 LEA.HI.X R37, R4, c[0x0][0x16c], R3, 0x1, P2 ;  /* 0x00005b000425da11 */ /* 0x000fe200010f0c03 */
[----:B------:R-:W-:Y:S01]  /*4bd0*/  @!P4 IMAD.X R3, R6, 0x1, R135, P1 ;  /* 0x000000010603c824 */ /* 0x000fe200008e0687 */
[----:B------:R-:W-:Y:S01]  /*4be0*/  @!P4 LEA R28, P2, R16, c[0x0][0x168], 0x1 ;  /* 0x00005a00101cca11 */ /* 0x000fe200078408ff */
[----:B------:R1:W-:Y:S01]  /*4bf0*/  @P5 STS.128 [R207+0x6800], RZ ;  /* 0x006800ffcf005388 */ /* 0x0003e20000000c00 */
[----:B------:R-:W-:-:S02]  /*4c00*/  @!P3 IADD3 R4, P1, R19, R134, RZ ;  /* 0x000000861304b210 */ /* 0x000fc40007f3e0ff */
        /* <DEDUP_REMOVED lines=19> */
[-C--:B------:R-:W-:Y:S01]  /*4d40*/  @!P4 IADD3 R15, P1, R19, R134.reuse, RZ ;  /* 0x00000086130fc210 */ /* 0x080fe20007f3e0ff */
        /* <DEDUP_REMOVED lines=16> */
[C---:B------:R-:W-:Y:S01]  /*4e50*/  @!P3 LEA R42, P1, R3.reuse, c[0x0][0x168], 0x1 ;  /* 0x00005a00032aba11 */ /* 0x040fe200078208ff */
        /* <DEDUP_REMOVED lines=10> */
[C-C-:B------:R-:W-:Y:S01]  /*4f00*/  @!P5 IMAD.X R4, R6.reuse, 0x1, R135.reuse, P1 ;  /* 0x000000010604d824 */ /* 0x140fe200008e0687 */
[----:B------:R-:W-:Y:S01]  /*4f10*/  @!P4 IADD3 R3, P1, R19, R134, RZ ;  /* 0x000000861303c210 */ /* 0x000fe20007f3e0ff */
[----:B------:R-:W-:Y:S01]  /*4f20*/  @!PT LDS RZ, [RZ] ;  /* 0x00000000fffff984 */ /* 0x000fe20000000800 */
[----:B------:R-:W-:Y:S01]  /*4f30*/  @!PT LDS RZ, [RZ] ;  /* 0x00000000fffff984 */ /* 0x000fe20000000800 */
[----:B------:R-:W-:Y:S01]  /*4f40*/  @!PT LDS RZ, [RZ] ;  /* 0x00000000fffff984 */ /* 0x000fe20000000800 */
[----:B------:R1:W-:Y:S03]  /*4f50*/  @!P3 LDGSTS.E.BYPASS.LTC128B.128 [R207+0xb000], [R42.64+0x100] ;  /* 0x0b0001002acfbfae */ /* 0x0003e6000b901d46 */
[----:B------:R-:W-:Y:S01]  /*4f60*/  @!P5 LEA.HI.X R49, R15, c[0x0][0x16c], R4, 0x1, P2 ;  /* 0x00005b000f31da11 */ /* 0x000fe200010f0c04 */
[----:B------:R-:W-:Y:S01]  /*4f70*/  @!P4 IMAD.X R4, R6, 0x1, R135, P1 ;  /* 0x000000010604c824 */ /* 0x000fe200008e0687 */
[C---:B------:R-:W-:Y:S01]  /*4f80*/  @!P4 LEA R50, P1, R3.reuse, c[0x0][0x168], 0x1 ;  /* 0x00005a000332ca11 */ /* 0x040fe200078208ff */
[----:B------:R1:W-:Y:S03]  /*4f90*/  @P5 STS.128 [R207+0x7800], RZ ;  /* 0x007800ffcf005388 */ /* 0x0003e60000000c00 */
[----:B------:R-:W-:Y:S01]  /*4fa0*/  @!P4 LEA.HI.X R51, R3, c[0x0][0x16c], R4, 0x1, P1 ;  /* 0x00005b000333ca11 */ /* 0x000fe200008f0c04 */
        /* <DEDUP_REMOVED lines=11> */
[----:B------:R-:W-:-:S05]  /*5060*/  IADD3 R19, P1, R19, R134, RZ ;  /* 0x0000008613137210 */ /* 0x000fca0007f3e0ff */
[----:B------:R-:W-:Y:S01]  /*5070*/  IMAD.X R6, R6, 0x1, R135, P1 ;  /* 0x0000000106067824 */ /* 0x000fe200008e0687 */
[----:B-1----:R-:W-:-:S04]  /*5080*/  LEA R22, P1, R19, c[0x0][0x168], 0x1 ;  /* 0x00005a0013167a11 */ /* 0x002fc800078208ff */
[----:B------:R-:W-:-:S05]  /*5090*/  LEA.HI.X R23, R19, c[0x0][0x16c], R6, 0x1, P1 ;  /* 0x00005b0013177a11 */ /* 0x000fca00008f0c06 */
[----:B------:R-:W-:Y:S01]  /*50a0*/  @!PT LDS RZ, [RZ] ;  /* 0x00000000fffff984 */ /* 0x000fe20000000800 */
[----:B------:R-:W-:Y:S01]  /*50b0*/  @!PT LDS RZ, [RZ] ;  /* 0x00000000fffff984 */ /* 0x000fe20000000800 */
[----:B------:R-:W-:Y:S01]  /*50c0*/  @!PT LDS RZ, [RZ] ;  /* 0x00000000fffff984 */ /* 0x000fe20000000800 */
[----:B------:R1:W-:Y:S04]  /*50d0*/  LDGSTS.E.BYPASS.LTC128B.128 [R207+0xb800], [R22.64+0x100] ;  /* 0x0b80010016cf7fae */ /* 0x0003e8000b901d46 */
.L_x_716:
[----:B------:R-:W-:Y:S05]  /*50e0*/  BSYNC B0 ;  /* 0x0000000000007941 */ /* 0x000fea0003800000 */
.L_x_715:
[----:B------:R-:W0:Y:S01]  /*50f0*/  LDGDEPBAR ;  /* 0x00000000000079af */ /* 0x000e220000000000 */
[----:B------:R-:W-:-:S04]  /*5100*/  IADD3 R134, P1, R21, R134, RZ ;  /* 0x0000008615867210 */ /* 0x000fc80007f3e0ff */
[----:B------:R-:W-:Y:S02]  /*5110*/  IADD3.X R135, R14, R135, RZ, P1, !PT ;  /* 0x000000870e877210 */ /* 0x000fe40000ffe4ff */
.L_x_712:
[----:B------:R-:W-:Y:S02]  /*5120*/  FMNMX.FTZ R6, R25, R45, !PT ;  /* 0x0000002d19067209 */ /* 0x000fe40007810000 */
[----:B------:R-:W-:Y:S02]  /*5130*/  FMNMX.FTZ R19, R46, R47, !PT ;  /* 0x0000002f2e137209 */ /* 0x000fe40007810000 */
[----:B------:R-:W-:Y:S02]  /*5140*/  FMNMX.FTZ R6, R27, R6, !PT ;  /* 0x000000061b067209 */ /* 0x000fe40007810000 */
[----:B------:R-:W-:Y:S02]  /*5150*/  FMNMX.FTZ R19, R58, R19, !PT ;  /* 0x000000133a137209 */ /* 0x000fe40007810000 */
[----:B------:R-:W-:Y:S02]  /*5160*/  FMNMX.FTZ R6, R57, R6, !PT ;  /* 0x0000000639067209 */ /* 0x000fe40007810000 */
[----:B------:R-:W-:-:S02]  /*5170*/  FMNMX.FTZ R19, R2, R19, !PT ;  /* 0x0000001302137209 */ /* 0x000fc40007810000 */
        /* <DEDUP_REMOVED lines=24> */
[----:B------:R-:W-:Y:S01]  /*5300*/  SHF.L.U32 R192, R0, 0x1, RZ ;  /* 0x0000000100c07819 */ /* 0x000fe200000006ff */
[----:B------:R-:W2:Y:S03]  /*5310*/  SHFL.BFLY PT, R15, R6, 0x2, 0x1f ;  /* 0x0c401f00060f7f89 */ /* 0x000ea600000e0000 */
[-C--:B------:R-:W-:Y:S01]  /*5320*/  LEA R189, R5, R192.reuse, 0x1 ;  /* 0x000000c005bd7211 */ /* 0x080fe200078e08ff */
[----:B------:R-:W3:Y:S01]  /*5330*/  SHFL.BFLY PT, R4, R19, 0x2, 0x1f ;  /* 0x0c401f0013047f89 */ /* 0x000ee200000e0000 */
[----:B------:R-:W-:-:S03]  /*5340*/  LEA R190, R7, R192, 0x1 ;  /* 0x000000c007be7211 */ /* 0x000fc600078e08ff */
[----:B------:R-:W-:Y:S01]  /*5350*/  LDSM.16.MT88.4 R68, [R192+0xe000] ;  /* 0x00e00000c044783b */ /* 0x000fe20000004200 */
[----:B------:R-:W-:-:S03]  /*5360*/  LEA R188, R5, R190, 0x1 ;  /* 0x000000be05bc7211 */ /* 0x000fc600078e08ff */
[----:B------:R-:W-:Y:S04]  /*5370*/  LDSM.16.MT88.4 R84, [R189+0xe000] ;  /* 0x00e00000bd54783b */ /* 0x000fe80000004200 */
[----:B-1----:R-:W-:Y:S04]  /*5380*/  LDSM.16.MT88.4 R36, [R192+0xc000] ;  /* 0x00c00000c024783b */ /* 0x002fe80000004200 */
[----:B------:R-:W-:Y:S01]  /*5390*/  LDSM.16.MT88.4 R52, [R189+0xc000] ;  /* 0x00c00000bd34783b */ /* 0x000fe20000004200 */
[----:B--2---:R-:W-:-:S03]  /*53a0*/  FMNMX.FTZ R15, R6, R15, !PT ;  /* 0x0000000f060f7209 */ /* 0x004fc60007810000 */
[----:B------:R-:W-:Y:S01]  /*53b0*/  LDSM.16.MT88.4 R60, [R188+0xc000] ;  /* 0x00c00000bc3c783b */ /* 0x000fe20000004200 */
[----:B---3--:R-:W-:-:S03]  /*53c0*/  FMNMX.FTZ R4, R19, R4, !PT ;  /* 0x0000000413047209 */ /* 0x008fc60007810000 */
[----:B------:R-:W1:Y:S04]  /*53d0*/  SHFL.BFLY PT, R132, R15, 0x1, 0x1f ;  /* 0x0c201f000f847f89 */ /* 0x000e6800000e0000 */
[----:B------:R-:W2:Y:S04]  /*53e0*/  SHFL.BFLY PT, R3, R4, 0x1, 0x1f ;  /* 0x0c201f0004037f89 */ /* 0x000ea800000e0000 */
[----:B------:R-:W-:Y:S04]  /*53f0*/  LDSM.16.MT88.4 R76, [R190+0xe000] ;  /* 0x00e00000be4c783b */ /* 0x000fe80000004200 */
[----:B------:R-:W-:Y:S04]  /*5400*/  LDSM.16.MT88.4 R92, [R188+0xe000] ;  /* 0x00e00000bc5c783b */ /* 0x000fe80000004200 */
[----:B------:R-:W-:Y:S04]  /*5410*/  LDSM.16.MT88.4 R100, [R192+0x10000] ;  /* 0x01000000c064783b */ /* 0x000fe80000004200 */
[----:B------:R-:W-:Y:S01]  /*5420*/  LDSM.16.MT88.4 R124, [R190+0x10000] ;  /* 0x01000000be7c783b */ /* 0x000fe20000004200 */
[----:B-1----:R-:W-:-:S03]  /*5430*/  FMNMX.FTZ R132, R15, R132, !PT ;  /* 0x000000840f847209 */ /* 0x002fc60007810000 */
[----:B------:R-:W-:Y:S01]  /*5440*/  LDSM.16.MT88.4 R112, [R189+0x10000] ;  /* 0x01000000bd70783b */ /* 0x000fe20000004200 */
[----:B--2---:R-:W-:Y:S01]  /*5450*/  FMNMX.FTZ R3, R4, R3, !PT ;  /* 0x0000000304037209 */ /* 0x004fe20007810000 */
[C---:B------:R-:W-:Y:S01]  /*5460*/  FMUL.FTZ R168, R132.reuse, c[0x0][0x23c] ;  /* 0x00008f0084a87a20 */ /* 0x040fe20000410000 */
[----:B------:R-:W-:Y:S01]  /*5470*/  FSETP.NEU.FTZ.AND P1, PT, R132, -INF , PT ;  /* 0xff8000008400780b */ /* 0x000fe20003f3d000 */
[----:B------:R-:W-:Y:S02]  /*5480*/  LDSM.16.MT88.4 R4, [R188+0x10000] ;  /* 0x01000000bc04783b */ /* 0x000fe40000004200 */
[C---:B------:R-:W-:Y:S01]  /*5490*/  FMUL.FTZ R165, R3.reuse, c[0x0][0x23c] ;  /* 0x00008f0003a57a20 */ /* 0x040fe20000410000 */
[----:B------:R-:W-:Y:S01]  /*54a0*/  FSEL R168, R168, RZ, P1 ;  /* 0x000000ffa8a87208 */ /* 0x000fe20000800000 */
[----:B------:R-:W-:Y:S01]  /*54b0*/  LDSM.16.MT88.4 R20, [R192+0xc800] ;  /* 0x00c80000c014783b */ /* 0x000fe20000004200 */
[----:B------:R-:W-:-:S03]  /*54c0*/  FSETP.NEU.FTZ.AND P1, PT, R3, -INF , PT ;  /* 0xff8000000300780b */ /* 0x000fc60003f3d000 */
[--C-:B------:R-:W-:Y:S01]  /*54d0*/  FFMA.FTZ R155, R25, c[0x0][0x23c], -R168.reuse ;  /* 0x00008f00199b7a23 */ /* 0x100fe200000108a8 */
[----:B------:R-:W-:Y:S01]  /*54e0*/  FSEL R165, R165, RZ, P1 ;  /* 0x000000ffa5a57208 */ /* 0x000fe20000800000 */
[--C-:B------:R-:W-:Y:S01]  /*54f0*/  FFMA.FTZ R152, R45, c[0x0][0x23c], -R168.reuse ;  /* 0x00008f002d987a23 */ /* 0x100fe200000108a8 */
[----:B------:R-:W-:Y:S01]  /*5500*/  LDSM.16.MT88.4 R136, [R190+0xc800] ;  /* 0x00c80000be88783b */ /* 0x000fe20000004200 */
[--C-:B------:R-:W-:Y:S01]  /*5510*/  FFMA.FTZ R153, R27, c[0x0][0x23c], -R168.reuse ;  /* 0x00008f001b997a23 */ /* 0x100fe200000108a8 */
[----:B------:R-:W-:Y:S01]  /*5520*/  LEA R216, P1, R134, c[0x0][0x168], 0x1 ;  /* 0x00005a0086d87a11 */ /* 0x000fe200078208ff */
[--C-:B------:R-:W-:Y:S01]  /*5530*/  FFMA.FTZ R148, R57, c[0x0][0x23c], -R168.reuse ;  /* 0x00008f0039947a23 */ /* 0x100fe200000108a8 */
[----:B------:R-:W-:Y:S01]  /*5540*/  MUFU.EX2 R155, R155 ;  /* 0x0000009b009b7308 */ /* 0x000fe20000000800 */
[--C-:B------:R-:W-:Y:S01]  /*5550*/  FFMA.FTZ R154, R46, c[0x0][0x23c], -R165.reuse ;  /* 0x00008f002e9a7a23 */ /* 0x100fe200000108a5 */
[----:B------:R-:W-:Y:S01]  /*5560*/  LDSM.16.MT88.4 R32, [R189+0xc800] ;  /* 0x00c80000bd20783b */ /* 0x000fe20000004200 */
[----:B------:R-:W-:Y:S01]  /*5570*/  FFMA.FTZ R157, R47, c[0x0][0x23c], -R165 ;  /* 0x00008f002f9d7a23 */ /* 0x000fe200000108a5 */
[----:B------:R-:W-:Y:S01]  /*5580*/  LEA.HI.X R215, R134, c[0x0][0x16c], R135, 0x1, P1 ;  /* 0x00005b0086d77a11 */ /* 0x000fe200008f0c87 */
[--C-:B------:R-:W-:Y:S01]  /*5590*/  FFMA.FTZ R159, R58, c[0x0][0x23c], -R165.reuse ;  /* 0x00008f003a9f7a23 */ /* 0x100fe200000108a5 */
[----:B------:R-:W1:Y:S01]  /*55a0*/  LDSM.16.MT88.4 R44, [R190+0xc000] ;  /* 0x00c00000be2c783b */ /* 0x000e620000004200 */
[----:B------:R-:W-:Y:S01]  /*55b0*/  FFMA.FTZ R150, R2, c[0x0][0x23c], -R165 ;  /* 0x00008f0002967a23 */ /* 0x000fe200000108a5 */
[----:B------:R-:W2:Y:S01]  /*55c0*/  MUFU.EX2 R152, R152 ;  /* 0x0000009800987308 */ /* 0x000ea20000000800 */
[--C-:B------:R-:W-:Y:S01]  /*55d0*/  FFMA.FTZ R151, R11, c[0x0][0x23c], -R168.reuse ;  /* 0x00008f000b977a23 */ /* 0x100fe200000108a8 */
[----:B------:R-:W-:Y:S01]  /*55e0*/  LDSM.16.MT88.4 R28, [R188+0xc800] ;  /* 0x00c80000bc1c783b */ /* 0x000fe20000004200 */
[----:B------:R-:W-:-:S02]  /*55f0*/  FFMA.FTZ R147, R9, c[0x0][0x23c], -R168 ;  /* 0x00008f0009937a23 */ /* 0x000fc400000108a8 */
[--C-:B------:R-:W-:Y:S01]  /*5600*/  FFMA.FTZ R2, R17, c[0x0][0x23c], -R168.reuse ;  /* 0x00008f0011027a23 */ /* 0x100fe200000108a8 */
[----:B------:R-:W-:Y:S01]  /*5610*/  LDSM.16.MT88.4 R24, [R190+0xe800] ;  /* 0x00e80000be18783b */ /* 0x000fe20000004200 */
[--C-:B------:R-:W-:Y:S01]  /*5620*/  FFMA.FTZ R149, R10, c[0x0][0x23c], -R165.reuse ;  /* 0x00008f000a957a23 */ /* 0x100fe200000108a5 */
[----:B------:R-:W-:Y:S01]  /*5630*/  MUFU.EX2 R153, R153 ;  /* 0x0000009900997308 */ /* 0x000fe20000000800 */
[--C-:B------:R-:W-:Y:S02]  /*5640*/  FFMA.FTZ R145, R18, c[0x0][0x23c], -R165.reuse ;  /* 0x00008f0012917a23 */ /* 0x100fe400000108a5 */
[--C-:B------:R-:W-:Y:S01]  /*5650*/  FFMA.FTZ R0, R8, c[0x0][0x23c], -R165.reuse ;  /* 0x00008f0008007a23 */ /* 0x100fe200000108a5 */
[----:B------:R-:W-:Y:S01]  /*5660*/  LDSM.16.MT88.4 R16, [R189+0xe800] ;  /* 0x00e80000bd10783b */ /* 0x000fe20000004200 */
[--C-:B------:R-:W-:Y:S02]  /*5670*/  FFMA.FTZ R146, R13, c[0x0][0x23c], -R168.reuse ;  /* 0x00008f000d927a23 */ /* 0x100fe400000108a8 */
[----:B------:R-:W-:Y:S01]  /*5680*/  FFMA.FTZ R144, R12, c[0x0][0x23c], -R165 ;  /* 0x00008f000c907a23 */ /* 0x000fe200000108a5 */
[----:B------:R-:W3:Y:S01]  /*5690*/  MUFU.EX2 R148, R148 ;  /* 0x0000009400947308 */ /* 0x000ee20000000800 */
[----:B------:R-:W4:Y:S01]  /*56a0*/  LDSM.16.MT88.4 R8, [R192+0xe800] ;  /* 0x00e80000c008783b */ /* 0x000f220000004200 */
[----:B--2---:R-:W-:Y:S01]  /*56b0*/  F2FP.PACK_AB R116, R152, R155 ;  /* 0x0000009b9874723e */ /* 0x004fe200000000ff */
[----:B------:R-:W-:-:S02]  /*56c0*/  FFMA.FTZ R156, R169, c[0x0][0x23c], -R168 ;  /* 0x00008f00a99c7a23 */ /* 0x000fc400000108a8 */
[----:B------:R-:W2:Y:S01]  /*56d0*/  LDSM.16.MT88.4 R12, [R188+0xe800] ;  /* 0x00e80000bc0c783b */ /* 0x000ea20000004200 */
[--C-:B------:R-:W-:Y:S02]  /*56e0*/  FFMA.FTZ R158, R167, c[0x0][0x23c], -R168.reuse ;  /* 0x00008f00a79e7a23 */ /* 0x100fe400000108a8 */
[----:B------:R-:W-:Y:S01]  /*56f0*/  MUFU.EX2 R154, R154 ;  /* 0x0000009a009a7308 */ /* 0x000fe20000000800 */
[--C-:B------:R-:W-:Y:S02]  /*5700*/  FFMA.FTZ R161, R161, c[0x0][0x23c], -R168.reuse ;  /* 0x00008f00a1a17a23 */ /* 0x100fe400000108a8 */
[----:B------:R-:W-:Y:S02]  /*5710*/  FFMA.FTZ R163, R163, c[0x0][0x23c], -R168 ;  /* 0x00008f00a3a37a23 */ /* 0x000fe400000108a8 */
[--C-:B------:R-:W-:Y:S02]  /*5720*/  FFMA.FTZ R162, R162, c[0x0][0x23c], -R165.reuse ;  /* 0x00008f00a2a27a23 */ /* 0x100fe400000108a5 */
[--C-:B------:R-:W-:Y:S01]  /*5730*/  FFMA.FTZ R167, R172, c[0x0][0x23c], -R165.reuse ;  /* 0x00008f00aca77a23 */ /* 0x100fe200000108a5 */
[----:B------:R-:W5:Y:S01]  /*5740*/  MUFU.EX2 R157, R157 ;  /* 0x0000009d009d7308 */ /* 0x000f620000000800 */
[----:B---3--:R-:W-:Y:S01]  /*5750*/  F2FP.PACK_AB R118, R148, R153 ;  /* 0x000000999476723e */ /* 0x008fe200000000ff */
[----:B------:R-:W-:-:S02]  /*5760*/  FFMA.FTZ R164, R164, c[0x0][0x23c], -R165 ;  /* 0x00008f00a4a47a23 */ /* 0x000fc400000108a5 */
[--C-:B------:R-:W-:Y:S02]  /*5770*/  FFMA.FTZ R169, R170, c[0x0][0x23c], -R165.reuse ;  /* 0x00008f00aaa97a23 */ /* 0x100fe400000108a5 */
[--C-:B------:R-:W-:Y:S02]  /*5780*/  FFMA.FTZ R170, R173, c[0x0][0x23c], -R168.reuse ;  /* 0x00008f00adaa7a23 */ /* 0x100fe400000108a8 */
[----:B------:R-:W-:Y:S01]  /*5790*/  MUFU.EX2 R159, R159 ;  /* 0x0000009f009f7308 */ /* 0x000fe20000000800 */
[--C-:B------:R-:W-:Y:S02]  /*57a0*/  FFMA.FTZ R171, R171, c[0x0][0x23c], -R168.reuse ;  /* 0x00008f00abab7a23 */ /* 0x100fe400000108a8 */
[--C-:B------:R-:W-:Y:S02]  /*57b0*/  FFMA.FTZ R172, R143, c[0x0][0x23c], -R168.reuse ;  /* 0x00008f008fac7a23 */ /* 0x100fe400000108a8 */
[----:B------:R-:W-:Y:S02]  /*57c0*/  FFMA.FTZ R221, R141, c[0x0][0x23c], -R168 ;  /* 0x00008f008ddd7a23 */ /* 0x000fe400000108a8 */
[--C-:B------:R-:W-:Y:S01]  /*57d0*/  FFMA.FTZ R166, R166, c[0x0][0x23c], -R165.reuse ;  /* 0x00008f00a6a67a23 */ /* 0x100fe200000108a5 */
[----:B------:R-:W3:Y:S01]  /*57e0*/  MUFU.EX2 R150, R150 ;  /* 0x0000009600967308 */ /* 0x000ee20000000800 */
[----:B-----5:R-:W-:Y:S01]  /*57f0*/  F2FP.PACK_AB R117, R157, R154 ;  /* 0x0000009a9d75723e */ /* 0x020fe200000000ff */
[----:B------:R-:W-:-:S02]  /*5800*/  FFMA.FTZ R173, R142, c[0x0][0x23c], -R165 ;  /* 0x00008f008ead7a23 */ /* 0x000fc400000108a5 */
[--C-:B------:R-:W-:Y:S02]  /*5810*/  FFMA.FTZ R168, R140, c[0x0][0x23c], -R165.reuse ;  /* 0x00008f008ca87a23 */ /* 0x100fe400000108a5 */
[----:B------:R-:W-:Y:S01]  /*5820*/  FFMA.FTZ R219, R160, c[0x0][0x23c], -R165 ;  /* 0x00008f00a0db7a23 */ /* 0x000fe200000108a5 */
[----:B------:R-:W-:Y:S01]  /*5830*/  LDSM.16.MT88.4 R140, [R190+0xd800] ;  /* 0x00d80000be8c783b */ /* 0x000fe20000004200 */
[----:B------:R-:W-:Y:S01]  /*5840*/  MUFU.EX2 R151, R151 ;  /* 0x0000009700977308 */ /* 0x000fe20000000800 */
[----:B------:R-:W-:Y:S02]  /*5850*/  FADD.FTZ R152, R155, R152 ;  /* 0x000000989b987221 */ /* 0x000fe40000010000 */
[----:B------:R-:W-:Y:S02]  /*5860*/  FADD.FTZ R154, R154, R157 ;  /* 0x0000009d9a9a7221 */ /* 0x000fe40000010000 */
[----:B------:R-:W-:Y:S01]  /*5870*/  FADD.FTZ R153, R153, R152 ;  /* 0x0000009899997221 */ /* 0x000fe20000010000 */
[----:B---3--:R-:W-:-:S02]  /*5880*/  F2FP.PACK_AB R119, R150, R159 ;  /* 0x0000009f9677723e */ /* 0x008fc400000000ff */
[----:B------:R-:W3:Y:S01]  /*5890*/  MUFU.EX2 R146, R146 ;  /* 0x0000009200927308 */ /* 0x000ee20000000800 */
[----:B------:R-:W-:Y:S02]  /*58a0*/  FADD.FTZ R159, R159, R154 ;  /* 0x0000009a9f9f7221 */ /* 0x000fe40000010000 */
[----:B------:R-:W-:Y:S02]  /*58b0*/  FADD.FTZ R148, R148, R153 ;  /* 0x0000009994947221 */ /* 0x000fe40000010000 */
[----:B------:R-:W-:Y:S01]  /*58c0*/  FADD.FTZ R150, R150, R159 ;  /* 0x0000009f96967221 */ /* 0x000fe20000010000 */
[C---:B------:R-:W-:Y:S02]  /*58d0*/  HMMA.16816.F32 R64, R116.reuse, R68, RZ ;  /* 0x000000447440723c */ /* 0x040fe400000018ff */
[----:B------:R-:W-:Y:S06]  /*58e0*/  MUFU.EX2 R147, R147 ;  /* 0x0000009300937308 */ /* 0x000fec0000000800 */
[C---:B------:R-:W-:Y:S02]  /*58f0*/  HMMA.16816.F32 R80, R116.reuse, R84, RZ ;  /* 0x000000547450723c */ /* 0x040fe400000018ff */
[----:B------:R-:W-:Y:S06]  /*5900*/  MUFU.EX2 R2, R2 ;  /* 0x0000000200027308 */ /* 0x000fec0000000800 */
[C---:B------:R-:W-:Y:S02]  /*5910*/  HMMA.16816.F32 R68, R116.reuse, R70, RZ ;  /* 0x000000467444723c */ /* 0x040fe400000018ff */
[----:B------:R-:W-:Y:S06]  /*5920*/  MUFU.EX2 R149, R149 ;  /* 0x0000009500957308 */ /* 0x000fec0000000800 */
[C---:B------:R-:W-:Y:S02]  /*5930*/  HMMA.16816.F32 R84, R116.reuse, R86, RZ ;  /* 0x000000567454723c */ /* 0x040fe400000018ff */
[----:B------:R-:W5:Y:S06]  /*5940*/  MUFU.EX2 R144, R144 ;  /* 0x0000009000907308 */ /* 0x000f6c0000000800 */
[C---:B------:R-:W-:Y:S02]  /*5950*/  HMMA.16816.F32 R128, R116.reuse, R36, RZ ;  /* 0x000000247480723c */ /* 0x040fe400000018ff */
[----:B------:R-:W-:Y:S06]  /*5960*/  MUFU.EX2 R145, R145 ;  /* 0x0000009100917308 */ /* 0x000fec0000000800 */
[C---:B-1----:R-:W-:Y:S02]  /*5970*/  HMMA.16816.F32 R40, R116.reuse, R44, RZ ;  /* 0x0000002c7428723c */ /* 0x042fe400000018ff */
[----:B------:R-:W1:Y:S06]  /*5980*/  MUFU.EX2 R0, R0 ;  /* 0x0000000000007308 */ /* 0x000e6c0000000800 */
[C---:B------:R-:W-:Y:S02]  /*5990*/  HMMA.16816.F32 R48, R116.reuse, R52, RZ ;  /* 0x000000347430723c */ /* 0x040fe400000018ff */
[----:B------:R-:W-:Y:S06]  /*59a0*/  MUFU.EX2 R156, R156 ;  /* 0x0000009c009c7308 */ /* 0x000fec0000000800 */
[C---:B------:R-:W-:Y:S02]  /*59b0*/  HMMA.16816.F32 R56, R116.reuse, R60, RZ ;  /* 0x0000003c7438723c */ /* 0x040fe400000018ff */
[----:B------:R-:W1:Y:S06]  /*59c0*/  MUFU.EX2 R161, R161 ;  /* 0x000000a100a17308 */ /* 0x000e6c0000000800 */
[C---:B------:R-:W-:Y:S02]  /*59d0*/  HMMA.16816.F32 R72, R116.reuse, R76, RZ ;  /* 0x0000004c7448723c */ /* 0x040fe400000018ff */
[----:B------:R-:W-:Y:S06]  /*59e0*/  MUFU.EX2 R158, R158 ;  /* 0x0000009e009e7308 */ /* 0x000fec0000000800 */
[C---:B------:R-:W-:Y:S02]  /*59f0*/  HMMA.16816.F32 R88, R116.reuse, R92, RZ ;  /* 0x0000005c7458723c */ /* 0x040fe400000018ff */
[----:B------:R-:W-:Y:S06]  /*5a00*/  MUFU.EX2 R163, R163 ;  /* 0x000000a300a37308 */ /* 0x000fec0000000800 */
[C---:B------:R-:W-:Y:S02]  /*5a10*/  HMMA.16816.F32 R96, R116.reuse, R100, RZ ;  /* 0x000000647460723c */ /* 0x040fe400000018ff */
[----:B------:R-:W-:Y:S06]  /*5a20*/  MUFU.EX2 R162, R162 ;  /* 0x000000a200a27308 */ /* 0x000fec0000000800 */
[C---:B------:R-:W-:Y:S02]  /*5a30*/  HMMA.16816.F32 R104, R116.reuse, R124, RZ ;  /* 0x0000007c7468723c */ /* 0x040fe400000018ff */
        /* <DEDUP_REMOVED lines=21> */
[C---:B------:R-:W-:Y:S07]  /*5b90*/  HMMA.16816.F32 R120, R116.reuse, R4, RZ ;  /* 0x000000047478723c */ /* 0x040fee00000018ff */
[----:B---3--:R-:W-:Y:S01]  /*5ba0*/  F2FP.PACK_AB R4, R146, R151 ;  /* 0x000000979204723e */ /* 0x008fe200000000ff */
[----:B------:R-:W-:Y:S01]  /*5bb0*/  HMMA.16816.F32 R116, R116, R6, RZ ;  /* 0x000000067474723c */ /* 0x000fe200000018ff */
[----:B-----5:R-:W-:Y:S01]  /*5bc0*/  F2FP.PACK_AB R5, R144, R149 ;  /* 0x000000959005723e */ /* 0x020fe200000000ff */
[----:B------:R-:W-:-:S02]  /*5bd0*/  FADD.FTZ R151, R151, R148 ;  /* 0x0000009497977221 */ /* 0x000fc40000010000 */
[----:B------:R-:W-:Y:S02]  /*5be0*/  FADD.FTZ R149, R149, R150 ;  /* 0x0000009695957221 */ /* 0x000fe40000010000 */
[----:B------:R-:W-:Y:S01]  /*5bf0*/  FADD.FTZ R146, R146, R151 ;  /* 0x0000009792927221 */ /* 0x000fe20000010000 */
[----:B------:R-:W-:Y:S01]  /*5c00*/  F2FP.PACK_AB R6, R2, R147 ;  /* 0x000000930206723e */ /* 0x000fe200000000ff */
[----:B------:R-:W-:Y:S01]  /*5c10*/  FADD.FTZ R144, R144, R149 ;  /* 0x0000009590907221 */ /* 0x000fe20000010000 */
[----:B-1----:R-:W-:Y:S01]  /*5c20*/  F2FP.PACK_AB R7, R0, R145 ;  /* 0x000000910007723e */ /* 0x002fe200000000ff */
[----:B------:R-:W-:Y:S02]  /*5c30*/  FADD.FTZ R147, R147, R146 ;  /* 0x0000009293937221 */ /* 0x000fe40000010000 */
[----:B------:R-:W-:Y:S02]  /*5c40*/  FADD.FTZ R145, R145, R144 ;  /* 0x0000009091917221 */ /* 0x000fe40000010000 */
[----:B------:R-:W-:-:S02]  /*5c50*/  FADD.FTZ R147, R2, R147 ;  /* 0x0000009302937221 */ /* 0x000fc40000010000 */
[----:B----4-:R-:W-:Y:S01]  /*5c60*/  HMMA.16816.F32 R64, R4, R8, R64 ;  /* 0x000000080440723c */ /* 0x010fe20000001840 */
[----:B------:R-:W-:-:S07]  /*5c70*/  FADD.FTZ R145, R0, R145 ;  /* 0x0000009100917221 */ /* 0x000fce0000010000 */
[C---:B------:R-:W-:Y:S01]  /*5c80*/  HMMA.16816.F32 R68, R4.reuse, R10, R68 ;  /* 0x0000000a0444723c */ /* 0x040fe20000001844 */
[----:B------:R-:W1:Y:S07]  /*5c90*/  LDSM.16.MT88.4 R8, [R190+0x10800] ;  /* 0x01080000be08783b */ /* 0x000e6e0000004200 */
[C---:B------:R-:W-:Y:S08]  /*5ca0*/  HMMA.16816.F32 R80, R4.reuse, R16, R80 ;  /* 0x000000100450723c */ /* 0x040ff00000001850 */
[C---:B------:R-:W-:Y:S01]  /*5cb0*/  HMMA.16816.F32 R84, R4.reuse, R18, R84 ;  /* 0x000000120454723c */ /* 0x040fe20000001854 */
[----:B------:R-:W3:Y:S07]  /*5cc0*/  LDSM.16.MT88.4 R16, [R189+0x10800] ;  /* 0x01080000bd10783b */ /* 0x000eee0000004200 */
[C---:B------:R-:W-:Y:S08]  /*5cd0*/  HMMA.16816.F32 R128, R4.reuse, R20, R128 ;  /* 0x000000140480723c */ /* 0x040ff00000001880 */
[C---:B------:R-:W-:Y:S01]  /*5ce0*/  HMMA.16816.F32 R36, R4.reuse, R22, R36 ;  /* 0x000000160424723c */ /* 0x040fe20000001824 */
[----:B------:R-:W4:Y:S07]  /*5cf0*/  LDSM.16.MT88.4 R20, [R192+0x10800] ;  /* 0x01080000c014783b */ /* 0x000f2e0000004200 */
[C---:B--2---:R-:W-:Y:S08]  /*5d00*/  HMMA.16816.F32 R88, R4.reuse, R12, R88 ;  /* 0x0000000c0458723c */ /* 0x044ff00000001858 */
[C---:B------:R-:W-:Y:S01]  /*5d10*/  HMMA.16816.F32 R92, R4.reuse, R14, R92 ;  /* 0x0000000e045c723c */ /* 0x040fe2000000185c */
[----:B------:R-:W2:Y:S07]  /*5d20*/  LDSM.16.MT88.4 R12, [R188+0x10800] ;  /* 0x01080000bc0c783b */ /* 0x000eae0000004200 */
[C---:B-1----:R-:W-:Y:S08]  /*5d30*/  HMMA.16816.F32 R104, R4.reuse, R8, R104 ;  /* 0x000000080468723c */ /* 0x042ff00000001868 */
[C---:B------:R-:W-:Y:S01]  /*5d40*/  HMMA.16816.F32 R124, R4.reuse, R10, R124 ;  /* 0x0000000a047c723c */ /* 0x040fe2000000187c */
[----:B------:R-:W1:Y:S07]  /*5d50*/  LDSM.16.MT88.4 R8, [R192+0xd000] ;  /* 0x00d00000c008783b */ /* 0x000e6e0000004200 */
[C---:B---3--:R-:W-:Y:S08]  /*5d60*/  HMMA.16816.F32 R108, R4.reuse, R16, R108 ;  /* 0x00000010046c723c */ /* 0x048ff0000000186c */
[C---:B------:R-:W-:Y:S01]  /*5d70*/  HMMA.16816.F32 R112, R4.reuse, R18, R112 ;  /* 0x000000120470723c */ /* 0x040fe20000001870 */
[----:B------:R-:W3:Y:S07]  /*5d80*/  LDSM.16.MT88.4 R16, [R190+0xd000] ;  /* 0x00d00000be10783b */ /* 0x000eee0000004200 */
[C---:B------:R-:W-:Y:S08]  /*5d90*/  HMMA.16816.F32 R40, R4.reuse, R136, R40 ;  /* 0x000000880428723c */ /* 0x040ff00000001828 */
[C---:B------:R-:W-:Y:S01]  /*5da0*/  HMMA.16816.F32 R44, R4.reuse, R138, R44 ;  /* 0x0000008a042c723c */ /* 0x040fe2000000182c */
[----:B------:R-:W-:Y:S07]  /*5db0*/  LDSM.16.MT88.4 R136, [R189+0xd800] ;  /* 0x00d80000bd88783b */ /* 0x000fee0000004200 */
        /* <DEDUP_REMOVED lines=9> */
[C---:B----4-:R-:W-:Y:S08]  /*5e50*/  HMMA.16816.F32 R96, R4.reuse, R20, R96 ;  /* 0x000000140460723c */ /* 0x050ff00000001860 */
[C---:B------:R-:W-:Y:S01]  /*5e60*/  HMMA.16816.F32 R100, R4.reuse, R22, R100 ;  /* 0x000000160464723c */ /* 0x040fe20000001864 */
[----:B------:R-:W-:Y:S07]  /*5e70*/  LDSM.16.MT88.4 R20, [R192+0x11000] ;  /* 0x01100000c014783b */ /* 0x000fee0000004200 */
[C---:B--2---:R-:W-:Y:S08]  /*5e80*/  HMMA.16816.F32 R120, R4.reuse, R12, R120 ;  /* 0x0000000c0478723c */ /* 0x044ff00000001878 */
[----:B------:R-:W-:Y:S01]  /*5e90*/  HMMA.16816.F32 R116, R4, R14, R116 ;  /* 0x0000000e0474723c */ /* 0x000fe20000001874 */
[----:B------:R-:W2:Y:S06]  /*5ea0*/  LDSM.16.MT88.4 R12, [R192+0xf000] ;  /* 0x00f00000c00c783b */ /* 0x000eac0000004200 */
[----:B------:R-:W-:Y:S01]  /*5eb0*/  F2FP.PACK_AB R4, R161, R156 ;  /* 0x0000009ca104723e */ /* 0x000fe200000000ff */
[----:B------:R-:W-:Y:S01]  /*5ec0*/  FADD.FTZ R156, R156, R147 ;  /* 0x000000939c9c7221 */ /* 0x000fe20000010000 */
[----:B------:R-:W-:Y:S01]  /*5ed0*/  F2FP.PACK_AB R5, R167, R162 ;  /* 0x000000a2a705723e */ /* 0x000fe200000000ff */
[----:B------:R-:W-:Y:S01]  /*5ee0*/  FADD.FTZ R162, R162, R145 ;  /* 0x00000091a2a27221 */ /* 0x000fe20000010000 */
[----:B------:R-:W-:Y:S01]  /*5ef0*/  F2FP.PACK_AB R6, R163, R158 ;  /* 0x0000009ea306723e */ /* 0x000fe200000000ff */
[----:B------:R-:W-:Y:S01]  /*5f00*/  FADD.FTZ R161, R161, R156 ;  /* 0x0000009ca1a17221 */ /* 0x000fe20000010000 */
[----:B------:R-:W-:Y:S01]  /*5f10*/  F2FP.PACK_AB R7, R169, R164 ;  /* 0x000000a4a907723e */ /* 0x000fe200000000ff */
[----:B------:R-:W-:-:S02]  /*5f20*/  FADD.FTZ R167, R167, R162 ;  /* 0x000000a2a7a77221 */ /* 0x000fc40000010000 */
[----:B------:R-:W-:Y:S02]  /*5f30*/  FADD.FTZ R158, R158, R161 ;  /* 0x000000a19e9e7221 */ /* 0x000fe40000010000 */
[----:B------:R-:W-:Y:S02]  /*5f40*/  FADD.FTZ R164, R164, R167 ;  /* 0x000000a7a4a47221 */ /* 0x000fe40000010000 */
[----:B-1----:R-:W-:Y:S01]  /*5f50*/  HMMA.16816.F32 R128, R4, R8, R128 ;  /* 0x000000080480723c */ /* 0x002fe20000001880 */
[----:B------:R-:W-:Y:S02]  /*5f60*/  FADD.FTZ R163, R163, R158 ;  /* 0x0000009ea3a37221 */ /* 0x000fe40000010000 */
[----:B------:R-:W-:-:S05]  /*5f70*/  FADD.FTZ R169, R169, R164 ;  /* 0x000000a4a9a97221 */ /* 0x000fca0000010000 */
[C---:B------:R-:W-:Y:S01]  /*5f80*/  HMMA.16816.F32 R36, R4.reuse, R10, R36 ;  /* 0x0000000a0424723c */ /* 0x040fe20000001824 */
[----:B------:R-:W1:Y:S07]  /*5f90*/  LDSM.16.MT88.4 R8, [R189+0xf000] ;  /* 0x00f00000bd08783b */ /* 0x000e6e0000004200 */
[C---:B---3--:R-:W-:Y:S08]  /*5fa0*/  HMMA.16816.F32 R40, R4.reuse, R16, R40 ;  /* 0x000000100428723c */ /* 0x048ff00000001828 */
[C---:B------:R-:W-:Y:S01]  /*5fb0*/  HMMA.16816.F32 R44, R4.reuse, R18, R44 ;  /* 0x00000012042c723c */ /* 0x040fe2000000182c */
[----:B------:R-:W3:Y:S07]  /*5fc0*/  LDSM.16.MT88.4 R16, [R188+0xf000] ;  /* 0x00f00000bc10783b */ /* 0x000eee0000004200 */
[C---:B--2---:R-:W-:Y:S08]  /*5fd0*/  HMMA.16816.F32 R64, R4.reuse, R12, R64 ;  /* 0x0000000c0440723c */ /* 0x044ff00000001840 */
[C---:B------:R-:W-:Y:S01]  /*5fe0*/  HMMA.16816.F32 R68, R4.reuse, R14, R68 ;  /* 0x0000000e0444723c */ /* 0x040fe20000001844 */
[----:B------:R-:W2:Y:S07]  /*5ff0*/  LDSM.16.MT88.4 R12, [R190+0x11000] ;  /* 0x01100000be0c783b */ /* 0x000eae0000004200 */
[C---:B------:R-:W-:Y:S08]  /*6000*/  HMMA.16816.F32 R96, R4.reuse, R20, R96 ;  /* 0x000000140460723c */ /* 0x040ff00000001860 */
[C---:B-1----:R-:W-:Y:S08]  /*6010*/  HMMA.16816.F32 R80, R4.reuse, R8, R80 ;  /* 0x000000080450723c */ /* 0x042ff00000001850 */
        /* <DEDUP_REMOVED lines=8> */
[C---:B------:R-:W-:Y:S01]  /*60a0*/  HMMA.16816.F32 R100, R4.reuse, R22, R100 ;  /* 0x000000160464723c */ /* 0x040fe20000001864 */
[----:B------:R-:W-:Y:S07]  /*60b0*/  LDSM.16.MT88.4 R20, [R188+0xf800] ;  /* 0x00f80000bc14783b */ /* 0x000fee0000004200 */
        /* <DEDUP_REMOVED lines=8> */
[----:B------:R-:W4:Y:S07]  /*6140*/  LDSM.16.MT88.4 R32, [R188+0xd800] ;  /* 0x00d80000bc20783b */ /* 0x000f2e0000004200 */
[C---:B------:R-:W-:Y:S08]  /*6150*/  HMMA.16816.F32 R56, R4.reuse, R28, R56 ;  /* 0x0000001c0438723c */ /* 0x040ff00000001838 */
[C---:B------:R-:W-:Y:S01]  /*6160*/  HMMA.16816.F32 R60, R4.reuse, R30, R60 ;  /* 0x0000001e043c723c */ /* 0x040fe2000000183c */
[----:B------:R-:W5:Y:S07]  /*6170*/  LDSM.16.MT88.4 R28, [R190+0xf800] ;  /* 0x00f80000be1c783b */ /* 0x000f6e0000004200 */
[C---:B------:R-:W-:Y:S08]  /*6180*/  HMMA.16816.F32 R72, R4.reuse, R24, R72 ;  /* 0x000000180448723c */ /* 0x040ff00000001848 */
[----:B------:R-:W-:Y:S01]  /*6190*/  HMMA.16816.F32 R76, R4, R26, R76 ;  /* 0x0000001a044c723c */ /* 0x000fe2000000184c */
[----:B------:R-:W3:Y:S06]  /*61a0*/  LDSM.16.MT88.4 R24, [R189+0xf800] ;  /* 0x00f80000bd18783b */ /* 0x000eec0000004200 */
        /* <DEDUP_REMOVED lines=10> */
[----:B--2---:R-:W-:Y:S01]  /*6250*/  HMMA.16816.F32 R128, R4, R12, R128 ;  /* 0x0000000c0480723c */ /* 0x004fe20000001880 */
[----:B------:R-:W-:Y:S02]  /*6260*/  FADD.FTZ R221, R221, R172 ;  /* 0x000000acdddd7221 */ /* 0x000fe40000010000 */
[----:B------:R-:W-:-:S05]  /*6270*/  FADD.FTZ R219, R219, R168 ;  /* 0x000000a8dbdb7221 */ /* 0x000fca0000010000 */
        /* <DEDUP_REMOVED lines=9> */
[C---:B------:R-:W-:Y:S08]  /*6310*/  HMMA.16816.F32 R44, R4.reuse, R142, R44 ;  /* 0x0000008e042c723c */ /* 0x040ff0000000182c */
[C---:B------:R-:W-:Y:S08]  /*6320*/  HMMA.16816.F32 R48, R4.reuse, R136, R48 ;  /* 0x000000880430723c */ /* 0x040ff00000001830 */
[C---:B------:R-:W-:Y:S08]  /*6330*/  HMMA.16816.F32 R52, R4.reuse, R138, R52 ;  /* 0x0000008a0434723c */ /* 0x040ff00000001834 */
[C---:B----4-:R-:W-:Y:S08]  /*6340*/  HMMA.16816.F32 R56, R4.reuse, R32, R56 ;  /* 0x000000200438723c */ /* 0x050ff00000001838 */
[C---:B------:R-:W-:Y:S08]  /*6350*/  HMMA.16816.F32 R60, R4.reuse, R34, R60 ;  /* 0x00000022043c723c */ /* 0x040ff0000000183c */
[C---:B-----5:R-:W-:Y:S08]  /*6360*/  HMMA.16816.F32 R72, R4.reuse, R28, R72 ;  /* 0x0000001c0448723c */ /* 0x060ff00000001848 */
[C---:B------:R-:W-:Y:S08]  /*6370*/  HMMA.16816.F32 R76, R4.reuse, R30, R76 ;  /* 0x0000001e044c723c */ /* 0x040ff0000000184c */
[C---:B------:R-:W-:Y:S08]  /*6380*/  HMMA.16816.F32 R80, R4.reuse, R24, R80 ;  /* 0x000000180450723c */ /* 0x040ff00000001850 */
[C---:B------:R-:W-:Y:S08]  /*6390*/  HMMA.16816.F32 R84, R4.reuse, R26, R84 ;  /* 0x0000001a0454723c */ /* 0x040ff00000001854 */
[C---:B------:R-:W-:Y:S08]  /*63a0*/  HMMA.16816.F32 R88, R4.reuse, R20, R88 ;  /* 0x000000140458723c */ /* 0x040ff00000001858 */
[C---:B------:R-:W-:Y:S08]  /*63b0*/  HMMA.16816.F32 R92, R4.reuse, R22, R92 ;  /* 0x00000016045c723c */ /* 0x040ff0000000185c */
[C---:B--2---:R-:W-:Y:S08]  /*63c0*/  HMMA.16816.F32 R104, R4.reuse, R12, R104 ;  /* 0x0000000c0468723c */ /* 0x044ff00000001868 */
[C---:B------:R-:W-:Y:S08]  /*63d0*/  HMMA.16816.F32 R124, R4.reuse, R14, R124 ;  /* 0x0000000e047c723c */ /* 0x040ff0000000187c */
[C---:B-1----:R-:W-:Y:S08]  /*63e0*/  HMMA.16816.F32 R108, R4.reuse, R8, R108 ;  /* 0x00000008046c723c */ /* 0x042ff0000000186c */
[C---:B------:R-:W-:Y:S08]  /*63f0*/  HMMA.16816.F32 R112, R4.reuse, R10, R112 ;  /* 0x0000000a0470723c */ /* 0x040ff00000001870 */
[C---:B---3--:R-:W-:Y:S08]  /*6400*/  HMMA.16816.F32 R120, R4.reuse, R16, R120 ;  /* 0x000000100478723c */ /* 0x048ff00000001878 */
[----:B------:R-:W-:Y:S01]  /*6410*/  HMMA.16816.F32 R116, R4, R18, R116 ;  /* 0x000000120474723c */ /* 0x000fe20000001874 */
[----:B------:R-:W-:Y:S07]  /*6420*/  @!P6 BRA `(.L_x_717) ;  /* 0x000037a00000e947 */ /* 0x000fee0003800000 */
[----:B------:R-:W-:Y:S01]  /*6430*/  ULDC UR4, c[0x0][0x1a0] ;  /* 0x0000680000047ab9 */ /* 0x000fe20000000800 */
[----:B------:R-:W-:Y:S01]  /*6440*/  IADD3 R217, R133, -0x2, RZ ;  /* 0xfffffffe85d97810 */ /* 0x000fe20007ffe0ff */
[----:B------:R-:W-:Y:S01]  /*6450*/  ULEA UR4, -UR4, URZ, 0x6 ;  /* 0x0000003f04047291 */ /* 0x000fe2000f8e313f */
[----:B------:R-:W-:Y:S01]  /*6460*/  IMAD.MOV.U32 R0, RZ, RZ, R3 ;  /* 0x000000ffff007224 */ /* 0x000fe200078e0003 */
[----:B------:R-:W-:Y:S01]  /*6470*/  ULDC.64 UR6, c[0x0][0x118] ;  /* 0x0000460000067ab9 */ /* 0x000fe20000000a00 */
[----:B------:R-:W-:Y:S01]  /*6480*/  IMAD.MOV.U32 R133, RZ, RZ, R132 ;  /* 0x000000ffff857224 */ /* 0x000fe200078e0084 */
[----:B------:R-:W-:-:S02]  /*6490*/  USHF.R.S32.HI UR5, URZ, 0x1f, UR4 ;  /* 0x0000001f3f057899 */ /* 0x000fc40008011404 */
[----:B------:R-:W-:-:S04]  /*64a0*/  MOV R214, UR4 ;  /* 0x0000000400d67c02 */ /* 0x000fc80008000f00 */
[----:B------:R-:W-:-:S04]  /*64b0*/  MOV R209, UR5 ;  /* 0x0000000500d17c02 */ /* 0x000fc80008000f00 */
.L_x_721:
[----:B------:R-:W-:Y:S01]  /*64c0*/  MOV R132, R214 ;  /* 0x000000d600847202 */ /* 0x000fe20000000f00 */
[----:B------:R-:W-:Y:S04]  /*64d0*/  DEPBAR.LE SB0, 0x0 ;  /* 0x000080000000791a */ /* 0x000fe80000000000 */
[----:B------:R-:W-:Y:S01]  /*64e0*/  BAR.SYNC.DEFER_BLOCKING 0x0 ;  /* 0x0000000000007b1d */ /* 0x000fe20000010000 */
[----:B------:R-:W-:Y:S05]  /*64f0*/  MOV R3, R209 ;  /* 0x000000d100037202 */ /* 0x000fea0000000f00 */
[----:B------:R-:W-:-:S05]  /*6500*/  @!P0 BRA `(.L_x_718) ;  /* 0x000003c000008947 */ /* 0x000fca0003800000 */
[----:B------:R-:W-:Y:S04]  /*6510*/  IABS R2, c[0x0][0x2d0] ;  /* 0x0000b40000027a13 */ /* 0x000fe80000000000 */
[----:B------:R-:W1:Y:S10]  /*6520*/  I2F.RP R7, R2 ;  /* 0x0000000200077306 */ /* 0x000e740000209400 */
[----:B-1----:R-:W1:Y:S02]  /*6530*/  MUFU.RCP R3, R7 ;  /* 0x0000000700037308 */ /* 0x002e640000001000 */
[----:B-1----:R-:W-:Y:S01]  /*6540*/  IADD3 R8, R3, 0xffffffe, RZ ;  /* 0x0ffffffe03087810 */ /* 0x002fe20007ffe0ff */
[----:B------:R-:W-:Y:S07]  /*6550*/  IMAD.SHL.U32 R3, R217, 0x40, RZ ;  /* 0x00000040d9037824 */ /* 0x000fee00078e00ff */
[----:B------:R-:W1:Y:S01]  /*6560*/  F2I.FTZ.U32.TRUNC.NTZ R9, R8 ;  /* 0x0000000800097305 */ /* 0x000e62000021f000 */
[----:B------:R-:W-:Y:S02]  /*6570*/  IABS R4, R3 ;  /* 0x0000000300047213 */ /* 0x000fe40000000000 */
[C---:B------:R-:W-:Y:S02]  /*6580*/  IADD3 R10, R3.reuse, 0x40, RZ ;  /* 0x00000040030a7810 */ /* 0x040fe40007ffe0ff */
[----:B------:R-:W-:Y:S02]  /*6590*/  LOP3.LUT R3, R3, c[0x0][0x2d0], RZ, 0x3c, !PT ;  /* 0x0000b40003037a12 */ /* 0x000fe400078e3cff */
[----:B------:R-:W-:Y:S02]  /*65a0*/  IABS R6, R10 ;  /* 0x0000000a00067213 */ /* 0x000fe40000000000 */
[----:B------:R-:W-:Y:S02]  /*65b0*/  LOP3.LUT R10, R10, c[0x0][0x2d0], RZ, 0x3c, !PT ;  /* 0x0000b4000a0a7a12 */ /* 0x000fe400078e3cff */
[----:B------:R-:W-:Y:S02]  /*65c0*/  ISETP.GE.AND P1, PT, R3, RZ, PT ;  /* 0x000000ff0300720c */ /* 0x000fe40003f26270 */
[----:B------:R-:W-:Y:S01]  /*65d0*/  ISETP.GE.AND P3, PT, R10, RZ, PT ;  /* 0x000000ff0a00720c */ /* 0x000fe20003f66270 */
[--C-:B-1----:R-:W-:Y:S02]  /*65e0*/  IMAD.MOV R5, RZ, RZ, -R9.reuse ;  /* 0x000000ffff057224 */ /* 0x102fe400078e0a09 */
[----:B------:R-:W-:Y:S02]  /*65f0*/  IMAD.MOV.U32 R8, RZ, RZ, RZ ;  /* 0x000000ffff087224 */ /* 0x000fe400078e00ff */
[----:B------:R-:W-:Y:S04]  /*6600*/  IMAD R5, R5, R2, RZ ;  /* 0x0000000205057224 */ /* 0x000fe800078e02ff */
[----:B------:R-:W-:Y:S06]  /*6610*/  IMAD.HI.U32 R9, R9, R5, R8 ;  /* 0x0000000509097227 */ /* 0x000fec00078e0008 */
[C---:B------:R-:W-:Y:S04]  /*6620*/  IMAD.HI.U32 R8, R9.reuse, R4, RZ ;  /* 0x0000000409087227 */ /* 0x040fe800078e00ff */
[----:B------:R-:W-:Y:S04]  /*6630*/  IMAD.HI.U32 R9, R9, R6, RZ ;  /* 0x0000000609097227 */ /* 0x000fe800078e00ff */
[----:B------:R-:W-:Y:S02]  /*6640*/  IMAD.MOV R7, RZ, RZ, -R9 ;  /* 0x000000ffff077224 */ /* 0x000fe400078e0a09 */
[----:B------:R-:W-:Y:S02]  /*6650*/  IMAD.MOV R5, RZ, RZ, -R8 ;  /* 0x000000ffff057224 */ /* 0x000fe400078e0a08 */
[C---:B------:R-:W-:Y:S02]  /*6660*/  IMAD R6, R2.reuse, R7, R6 ;  /* 0x0000000702067224 */ /* 0x040fe400078e0206 */
[C---:B------:R-:W-:Y:S03]  /*6670*/  IMAD R4, R2.reuse, R5, R4 ;  /* 0x0000000502047224 */ /* 0x040fe600078e0204 */
[C---:B------:R-:W-:Y:S02]  /*6680*/  ISETP.GT.U32.AND P4, PT, R2.reuse, R6, PT ;  /* 0x000000060200720c */ /* 0x040fe40003f84070 */
[----:B------:R-:W-:Y:S11]  /*6690*/  ISETP.GT.U32.AND P2, PT, R2, R4, PT ;  /* 0x000000040200720c */ /* 0x000ff60003f44070 */
[----:B------:R-:W-:Y:S01]  /*66a0*/  @!P4 IADD3 R9, R9, 0x1, RZ ;  /* 0x000000010909c810 */ /* 0x000fe20007ffe0ff */
[--C-:B------:R-:W-:Y:S01]  /*66b0*/  @!P4 IMAD.IADD R6, R6, 0x1, -R2.reuse ;  /* 0x000000010606c824 */ /* 0x100fe200078e0a02 */
[----:B------:R-:W-:Y:S01]  /*66c0*/  @!P2 IADD3 R8, R8, 0x1, RZ ;  /* 0x000000010808a810 */ /* 0x000fe20007ffe0ff */
[----:B------:R-:W-:Y:S01]  /*66d0*/  @!P2 IMAD.IADD R4, R4, 0x1, -R2 ;  /* 0x000000010404a824 */ /* 0x000fe200078e0a02 */
[----:B------:R-:W-:Y:S02]  /*66e0*/  ISETP.NE.AND P2, PT, RZ, c[0x0][0x2d0], PT ;  /* 0x0000b400ff007a0c */ /* 0x000fe40003f45270 */
[-C--:B------:R-:W-:Y:S02]  /*66f0*/  ISETP.GE.U32.AND P6, PT, R6, R2.reuse, PT ;  /* 0x000000020600720c */ /* 0x080fe40003fc6070 */
[----:B------:R-:W-:Y:S02]  /*6700*/  ISETP.GE.U32.AND P5, PT, R4, R2, PT ;  /* 0x000000020400720c */ /* 0x000fe40003fa6070 */
[----:B------:R-:W-:Y:S09]  /*6710*/  LOP3.LUT R2, RZ, c[0x0][0x2d0], RZ, 0x33, !PT ;  /* 0x0000b400ff027a12 */ /* 0x000ff200078e33ff */
[----:B------:R-:W-:Y:S02]  /*6720*/  @P6 IADD3 R9, R9, 0x1, RZ ;  /* 0x0000000109096810 */ /* 0x000fe40007ffe0ff */
[----:B------:R-:W-:Y:S03]  /*6730*/  @P5 IADD3 R8, R8, 0x1, RZ ;  /* 0x0000000108085810 */ /* 0x000fe60007ffe0ff */
[----:B------:R-:W-:Y:S01]  /*6740*/  @!P3 IMAD.MOV R9, RZ, RZ, -R9 ;  /* 0x000000ffff09b224 */ /* 0x000fe200078e0a09 */
[----:B------:R-:W-:Y:S04]  /*6750*/  @!P1 IADD3 R8, -R8, RZ, RZ ;  /* 0x000000ff08089210 */ /* 0x000fe80007ffe1ff */
[C---:B------:R-:W-:Y:S02]  /*6760*/  SEL R3, R2.reuse, R8, !P2 ;  /* 0x0000000802037207 */ /* 0x040fe40005000000 */
[----:B------:R-:W-:Y:S02]  /*6770*/  SEL R9, R2, R9, !P2 ;  /* 0x0000000902097207 */ /* 0x000fe40005000000 */
[-C--:B------:R-:W-:Y:S02]  /*6780*/  LEA R12, P2, R3, R212.reuse, 0x2 ;  /* 0x000000d4030c7211 */ /* 0x080fe400078410ff */
[C---:B------:R-:W-:Y:S01]  /*6790*/  LEA R10, P1, R9.reuse, R212, 0x2 ;  /* 0x000000d4090a7211 */ /* 0x040fe200078210ff */
[----:B------:R-:W-:Y:S01]  /*67a0*/  IMAD.IADD R2, R9, 0x1, -R3 ;  /* 0x0000000109027824 */ /* 0x000fe200078e0a03 */
[-C--:B------:R-:W-:Y:S01]  /*67b0*/  LEA.HI.X.SX32 R13, R3, R213.reuse, 0x2, P2 ;  /* 0x000000d5030d7211 */ /* 0x080fe200010f16ff */
[----:B------:R-:W-:Y:S01]  /*67c0*/  IMAD.MOV.U32 R3, RZ, RZ, 0x40 ;  /* 0x00000040ff037424 */ /* 0x000fe200078e00ff */
[----:B------:R-:W-:Y:S03]  /*67d0*/  LEA.HI.X.SX32 R11, R9, R213, 0x2, P1 ;  /* 0x000000d5090b7211 */ /* 0x000fe600008f16ff */
[----:B------:R-:W-:Y:S01]  /*67e0*/  IMAD R3, R2, c[0x0][0x2d0], -R3 ;  /* 0x0000b40002037a24 */ /* 0x000fe200078e0a03 */
[----:B------:R-:W2:Y:S03]  /*67f0*/  LDG.E R4, [R12.64] ;  /* 0x000000060c047981 */ /* 0x000ea6000c1e1900 */
[C---:B------:R-:W-:Y:S01]  /*6800*/  IMAD.WIDE.U32 R6, R3.reuse, c[0x0][0x1a0], RZ ;  /* 0x0000680003067a25 */ /* 0x040fe200078e00ff */
[----:B------:R-:W2:Y:S01]  /*6810*/  LDG.E R5, [R10.64] ;  /* 0x000000060a057981 */ /* 0x000ea2000c1e1900 */
[----:B------:R-:W-:Y:S05]  /*6820*/  SHF.R.S32.HI R2, RZ, 0x1f, R3 ;  /* 0x0000001fff027819 */ /* 0x000fea0000011403 */
[----:B------:R-:W-:Y:S04]  /*6830*/  IMAD R2, R2, c[0x0][0x1a0], RZ ;  /* 0x0000680002027a24 */ /* 0x000fe800078e02ff */
[----:B------:R-:W-:Y:S05]  /*6840*/  IMAD R2, R3, c[0x0][0x1a4], R2 ;  /* 0x0000690003027a24 */ /* 0x000fea00078e0202 */
[----:B------:R-:W-:Y:S01]  /*6850*/  IADD3 R7, R7, R2, RZ ;  /* 0x0000000207077210 */ /* 0x000fe20007ffe0ff */
[----:B--2---:R-:W-:Y:S04]  /*6860*/  IMAD.IADD R4, R4, 0x1, -R5 ;  /* 0x0000000104047824 */ /* 0x004fe800078e0a05 */
[C---:B------:R-:W-:Y:S01]  /*6870*/  IMAD.WIDE.U32 R6, R4.reuse, c[0x0][0x188], R6 ;  /* 0x0000620004067a25 */ /* 0x040fe200078e0006 */
[----:B------:R-:W-:Y:S03]  /*6880*/  SHF.R.S32.HI R3, RZ, 0x1f, R4 ;  /* 0x0000001fff037819 */ /* 0x000fe60000011404 */
[----:B------:R-:W-:Y:S02]  /*6890*/  IMAD.MOV.U32 R132, RZ, RZ, R6 ;  /* 0x000000ffff847224 */ /* 0x000fe400078e0006 */
[----:B------:R-:W-:Y:S04]  /*68a0*/  IMAD R3, R3, c[0x0][0x188], RZ ;  /* 0x0000620003037a24 */ /* 0x000fe800078e02ff */
[----:B------:R-:W-:Y:S04]  /*68b0*/  IMAD R3, R4, c[0x0][0x18c], R3 ;  /* 0x0000630004037a24 */ /* 0x000fe800078e0203 */
[----:B------:R-:W-:Y:S02]  /*68c0*/  IMAD.IADD R3, R7, 0x1, R3 ;  /* 0x0000000107037824 */ /* 0x000fe400078e0203 */
.L_x_718:
[----:B------:R-:W-:Y:S02]  /*68d0*/  ISETP.GE.AND P5, PT, R210, c[0x0][0x220], PT ;  /* 0x00008800d2007a0c */ /* 0x000fe40003fa6270 */
[C---:B------:R-:W-:Y:S02]  /*68e0*/  IADD3 R225, P2, R132.reuse, R203, RZ ;  /* 0x000000cb84e17210 */ /* 0x040fe40007f5e0ff */
[----:B------:R-:W-:Y:S02]  /*68f0*/  ISETP.GE.AND P4, PT, R201, c[0x0][0x220], PT ;  /* 0x00008800c9007a0c */ /* 0x000fe40003f86270 */
[-C--:B------:R-:W-:Y:S01]  /*6900*/  LEA R2, P1, R132, R222.reuse, 0x1 ;  /* 0x000000de84027211 */ /* 0x080fe200078208ff */
[----:B------:R-:W-:Y:S01]  /*6910*/  IMAD.X R134, R3, 0x1, R202, P2 ;  /* 0x0000000103867824 */ /* 0x000fe200010e06ca */
[----:B------:R-:W-:Y:S02]  /*6920*/  ISETP.GE.AND P3, PT, R200, c[0x0][0x220], PT ;  /* 0x00008800c8007a0c */ /* 0x000fe40003f66270 */
[-C--:B------:R-:W-:Y:S03]  /*6930*/  LEA.HI.X R3, R132, R223.reuse, R3, 0x1, P1 ;  /* 0x000000df84037211 */ /* 0x080fe600008f0c03 */
[----:B------:R-:W-:Y:S01]  /*6940*/  @P5 STS.128 [R207+0xc000], RZ ;  /* 0x00c000ffcf005388 */ /* 0x000fe20000000c00 */
[CC--:B------:R-:W-:Y:S03]  /*6950*/  @!P5 LEA R228, P6, R225.reuse, R222.reuse, 0x1 ;  /* 0x000000dee1e4d211 */ /* 0x0c0fe600078c08ff */
[----:B------:R-:W-:Y:S01]  /*6960*/  @!PT LDS RZ, [RZ] ;  /* 0x00000000fffff984 */ /* 0x000fe20000000800 */
[----:B------:R-:W-:Y:S01]  /*6970*/  @!PT LDS RZ, [RZ] ;  /* 0x00000000fffff984 */ /* 0x000fe20000000800 */
[----:B------:R-:W-:Y:S01]  /*6980*/  @!PT LDS RZ, [RZ] ;  /* 0x00000000fffff984 */ /* 0x000fe20000000800 */
[----:B------:R1:W-:Y:S01]  /*6990*/  @!P5 LDGSTS.E.BYPASS.LTC128B.128 [R207+0xc000], [R2.64] ;  /* 0x0c00000002cfdfae */ /* 0x0003e2000b901d46 */
[CCC-:B------:R-:W-:Y:S02]  /*69a0*/  @!P5 LEA.HI.X R229, R225.reuse, R223.reuse, R134.reuse, 0x1, P6 ;  /* 0x000000dfe1e5d211 */ /* 0x1c0fe400030f0c86 */
[CC--:B------:R-:W-:Y:S01]  /*69b0*/  @!P4 LEA R226, P2, R225.reuse, R222.reuse, 0x1 ;  /* 0x000000dee1e2c211 */ /* 0x0c0fe200078408ff */
[----:B------:R-:W-:Y:S01]  /*69c0*/  @P4 STS.128 [R207+0xe000], RZ ;  /* 0x00e000ffcf004388 */ /* 0x000fe20000000c00 */
[CC--:B------:R-:W-:Y:S02]  /*69d0*/  @!P3 LEA R224, P1, R225.reuse, R222.reuse, 0x1 ;  /* 0x000000dee1e0b211 */ /* 0x0c0fe400078208ff */
[C-C-:B------:R-:W-:Y:S01]  /*69e0*/  @!P4 LEA.HI.X R227, R225.reuse, R223, R134.reuse, 0x1, P2 ;  /* 0x000000dfe1e3c211 */ /* 0x140fe200010f0c86 */
[----:B------:R-:W-:Y:S01]  /*69f0*/  @!PT LDS RZ, [RZ] ;  /* 0x00000000fffff984 */ /* 0x000fe20000000800 */
[----:B------:R-:W-:Y:S01]  /*6a00*/  @!PT LDS RZ, [RZ] ;  /* 0x00000000fffff984 */ /* 0x000fe20000000800 */
[----:B------:R-:W-:Y:S01]  /*6a10*/  @!PT LDS RZ, [RZ] ;  /* 0x00000000fffff984 */ /* 0x000fe20000000800 */
[----:B------:R1:W-:Y:S01]  /*6a20*/  @!P4 LDGSTS.E.BYPASS.LTC128B.128 [R207+0xe000], [R2.64+0x80] ;  /* 0x0e00008002cfcfae */ /* 0x0003e2000b901d46 */
[C---:B------:R-:W-:Y:S02]  /*6a30*/  IADD3 R135, P6, R225.reuse, R203, RZ ;  /* 0x000000cbe1877210 */ /* 0x040fe40007fde0ff */
[-C--:B------:R-:W-:Y:S01]  /*6a40*/  @!P3 LEA.HI.X R225, R225, R223.reuse, R134, 0x1, P1 ;  /* 0x000000dfe1e1b211 */ /* 0x080fe200008f0c86 */
[----:B------:R-:W-:Y:S01]  /*6a50*/  @P3 STS.128 [R207+0x10000], RZ ;  /* 0x010000ffcf003388 */ /* 0x000fe20000000c00 */
[CC--:B------:R-:W-:Y:S01]  /*6a60*/  @!P4 LEA R232, P2, R135.reuse, R222.reuse, 0x1 ;  /* 0x000000de87e8c211 */ /* 0x0c0fe200078408ff */
[----:B------:R-:W-:Y:S01]  /*6a70*/  IMAD.X R134, R134, 0x1, R202, P6 ;  /* 0x0000000186867824 */ /* 0x000fe200030e06ca */
[CC--:B------:R-:W-:Y:S01]  /*6a80*/  @!P5 LEA R234, P6, R135.reuse, R222.reuse, 0x1 ;  /* 0x000000de87ead211 */ /* 0x0c0fe200078c08ff */
[----:B------:R-:W-:Y:S01]  /*6a90*/  @!PT LDS RZ, [RZ] ;  /* 0x00000000fffff984 */ /* 0x000fe20000000800 */
[----:B------:R-:W-:Y:S01]  /*6aa0*/  @!PT LDS RZ, [RZ] ;  /* 0x00000000fffff984 */ /* 0x000fe20000000800 */
[----:B------:R-:W-:Y:S01]  /*6ab0*/  @!PT LDS RZ, [RZ] ;  /* 0x00000000fffff984 */ /* 0x000fe20000000800 */
[----:B------:R1:W-:Y:S01]  /*6ac0*/  @!P3 LDGSTS.E.BYPASS.LTC128B.128 [R207+0x10000], [R2.64+0x100] ;  /* 0x1000010002cfbfae */ /* 0x0003e2000b901d46 */
[CC--:B------:R-:W-:Y:S02]  /*6ad0*/  @!P3 LEA R230, P1, R135.reuse, R222.reuse, 0x1 ;  /* 0x000000de87e6b211 */ /* 0x0c0fe400078208ff */
[CCC-:B------:R-:W-:Y:S01]  /*6ae0*/  @!P5 LEA.HI.X R235, R135.reuse, R223.reuse, R134.reuse, 0x1, P6 ;  /* 0x000000df87ebd211 */ /* 0x1c0fe200030f0c86 */
[----:B------:R-:W-:Y:S01]  /*6af0*/  @P5 STS.128 [R207+0xc800], RZ ;  /* 0x00c800ffcf005388 */ /* 0x000fe20000000c00 */
[C-C-:B------:R-:W-:Y:S02]  /*6b00*/  @!P4 LEA.HI.X R233, R135.reuse, R223, R134.reuse, 0x1, P2 ;  /* 0x000000df87e9c211 */ /* 0x140fe400010f0c86 */
[C---:B------:R-:W-:Y:S01]  /*6b10*/  IADD3 R132, P6, R135.reuse, R203, RZ ;  /* 0x000000cb87847210 */ /* 0x040fe20007fde0ff */
[----:B------:R-:W-:Y:S01]  /*6b20*/  @!PT LDS RZ, [RZ] ;  /* 0x00000000fffff984 */ /* 0x000fe20000000800 */
[----:B------:R-:W-:Y:S01]  /*6b30*/  @!PT LDS RZ, [RZ] ;  /* 0x00000000fffff984 */ /* 0x000fe20000000800 */
[----:B------:R-:W-:Y:S01]  /*6b40*/  @!PT LDS RZ, [RZ] ;  /* 0x00000000fffff984 */ /* 0x000fe20000000800 */
[----:B------:R1:W-:Y:S01]  /*6b50*/  @!P5 LDGSTS.E.BYPASS.LTC128B.128 [R207+0xc800], [R228.64] ;  /* 0x0c800000e4cfdfae */ /* 0x0003e2000b901d46 */
[-C--:B------:R-:W-:Y:S02]  /*6b60*/  @!P3 LEA.HI.X R231, R135, R223.reuse, R134, 0x1, P1 ;  /* 0x000000df87e7b211 */ /* 0x080fe400008f0c86 */
[-C--:B------:R-:W-:Y:S01]  /*6b70*/  @!P4 LEA R236, P2, R132, R222.reuse, 0x1 ;  /* 0x000000de84ecc211 */ /* 0x080fe200078408ff */
[----:B------:R-:W-:Y:S01]  /*6b80*/  @P4 STS.128 [R207+0xe800], RZ ;  /* 0x00e800ffcf004388 */ /* 0x000fe20000000c00 */
[----:B------:R-:W-:Y:S01]  /*6b90*/  IMAD.X R134, R134, 0x1, R202, P6 ;  /* 0x0000000186867824 */ /* 0x000fe200030e06ca */
[CC--:B------:R-:W-:Y:S02]  /*6ba0*/  @!P5 LEA R238, P6, R132.reuse, R222.reuse, 0x1 ;  /* 0x000000de84eed211 */ /* 0x0c0fe400078c08ff */
[----:B------:R-:W-:Y:S01]  /*6bb0*/  @!PT LDS RZ, [RZ] ;  /* 0x00000000fffff984 */ /* 0x000fe20000000800 */
[----:B------:R-:W-:Y:S01]  /*6bc0*/  @!PT LDS RZ, [RZ] ;  /* 0x00000000fffff984 */ /* 0x000fe20000000800 */
[----:B------:R-:W-:Y:S01]  /*6bd0*/  @!PT LDS RZ, [RZ] ;  /* 0x00000000fffff984 */ /* 0x000fe20000000800 */
[----:B------:R1:W-:Y:S01]  /*6be0*/  @!P4 LDGSTS.E.BYPASS.LTC128B.128 [R207+0xe800], [R226.64+0x80] ;  /* 0x0e800080e2cfcfae */ /* 0x0003e2000b901d46 */
[C---:B------:R-:W-:Y:S02]  /*6bf0*/  @!P3 LEA R222, P1, R132.reuse, R222, 0x1 ;  /* 0x000000de84deb211 */ /* 0x040fe400078208ff */
[CCC-:B------:R-:W-:Y:S01]  /*6c00*/  @!P5 LEA.HI.X R239, R132.reuse, R223.reuse, R134.reuse, 0x1, P6 ;  /* 0x000000df84efd211 */ /* 0x1c0fe200030f0c86 */
[----:B------:R-:W-:Y:S01]  /*6c10*/  @P3 STS.128 [R207+0x10800], RZ ;  /* 0x010800ffcf003388 */ /* 0x000fe20000000c00 */
[CCC-:B------:R-:W-:Y:S02]  /*6c20*/  @!P4 LEA.HI.X R237, R132.reuse, R223.reuse, R134.reuse, 0x1, P2 ;  /* 0x000000df84edc211 */ /* 0x1c0fe400010f0c86 */
[----:B------:R-:W-:Y:S01]  /*6c30*/  @!P3 LEA.HI.X R223, R132, R223, R134, 0x1, P1 ;  /* 0x000000df84dfb211 */ /* 0x000fe200008f0c86 */
[----:B------:R-:W-:Y:S01]  /*6c40*/  @!PT LDS RZ, [RZ] ;  /* 0x00000000fffff984 */ /* 0x000fe20000000800 */
[----:B------:R-:W-:Y:S01]  /*6c50*/  @!PT LDS RZ, [RZ] ;  /* 0x00000000fffff984 */ /* 0x000fe20000000800 */
[----:B------:R-:W-:Y:S01]  /*6c60*/  @!PT LDS RZ, [RZ] ;  /* 0x00000000fffff984 */ /* 0x000fe20000000800 */
[----:B------:R1:W-:Y:S01]  /*6c70*/  @!P3 LDGSTS.E.BYPASS.LTC128B.128 [R207+0x10800], [R224.64+0x100] ;  /* 0x10800100e0cfbfae */ /* 0x0003e2000b901d46 */
[----:B------:R-:W-:Y:S03]  /*6c80*/  ISETP.GE.AND P1, PT, R217, 0x1, PT ;  /* 0x00000001d900780c */ /* 0x000fe60003f26270 */
[----:B------:R-:W-:Y:S04]  /*6c90*/  @P5 STS.128 [R207+0xd000], RZ ;  /* 0x00d000ffcf005388 */ /* 0x000fe80000000c00 */
[----:B------:R-:W-:Y:S01]  /*6ca0*/  @!PT LDS RZ, [RZ] ;  /* 0x00000000fffff984 */ /* 0x000fe20000000800 */
[----:B------:R-:W-:Y:S01]  /*6cb0*/  @!PT LDS RZ, [RZ] ;  /* 0x00000000fffff984 */ /* 0x000fe20000000800 */
[----:B------:R-:W-:Y:S01]  /*6cc0*/  @!PT LDS RZ, [RZ] ;  /* 0x00000000fffff984 */ /* 0x000fe20000000800 */
[----:B------:R1:W-:Y:S04]  /*6cd0*/  @!P5 LDGSTS.E.BYPASS.LTC128B.128 [R207+0xd000], [R234.64] ;  /* 0x0d000000eacfdfae */ /* 0x0003e8000b901d46 */
[----:B------:R-:W-:Y:S04]  /*6ce0*/  @P4 STS.128 [R207+0xf000], RZ ;  /* 0x00f000ffcf004388 */ /* 0x000fe80000000c00 */
[----:B------:R-:W-:Y:S01]  /*6cf0*/  @!PT LDS RZ, [RZ] ;  /* 0x00000000fffff984 */ /* 0x000fe20000000800 */
[----:B------:R-:W-:Y:S01]  /*6d00*/  @!PT LDS RZ, [RZ] ;  /* 0x00000000fffff984 */ /* 0x000fe20000000800 */
[----:B------:R-:W-:Y:S01]  /*6d10*/  @!PT LDS RZ, [RZ] ;  /* 0x00000000fffff984 */ /* 0x000fe20000000800 */
[----:B------:R1:W-:Y:S04]  /*6d20*/  @!P4 LDGSTS.E.BYPASS.LTC128B.128 [R207+0xf000], [R232.64+0x80] ;  /* 0x0f000080e8cfcfae */ /* 0x0003e8000b901d46 */
        /* <DEDUP_REMOVED lines=20> */
[----:B------:R-:W-:Y:S04]  /*6e70*/  LDSM.16.M88.4 R136, [R198] ;  /* 0x00000000c688783b */ /* 0x000fe80000000200 */
[----:B------:R-:W3:Y:S04]  /*6e80*/  LDSM.16.M88.4 R140, [R197+0x6000] ;  /* 0x00600000c58c783b */ /* 0x000ee80000000200 */
[----:B------:R-:W4:Y:S04]  /*6e90*/  LDSM.16.M88.4 R144, [R197+0x6800] ;  /* 0x00680000c590783b */ /* 0x000f280000000200 */
[----:B------:R-:W5:Y:S04]  /*6ea0*/  LDSM.16.M88.4 R148, [R197+0x7000] ;  /* 0x00700000c594783b */ /* 0x000f680000000200 */
[----:B------:R-:W0:Y:S04]  /*6eb0*/  LDGDEPBAR ;  /* 0x00000000000079af */ /* 0x000e280000000000 */
[----:B------:R-:W1:Y:S01]  /*6ec0*/  LDSM.16.M88.4 R152, [R197+0x7800] ;  /* 0x00780000c598783b */ /* 0x000e620000000200 */
[----:B--2---:R-:W-:Y:S03]  /*6ed0*/  IMAD.MOV.U32 R222, RZ, RZ, R2 ;  /* 0x000000ffffde7224 */ /* 0x004fe600078e0002 */
[----:B------:R-:W-:Y:S01]  /*6ee0*/  LDSM.16.M88.4 R156, [R196] ;  /* 0x00000000c49c783b */ /* 0x000fe20000000200 */
[----:B------:R-:W-:Y:S03]  /*6ef0*/  IMAD.MOV.U32 R223, RZ, RZ, R3 ;  /* 0x000000ffffdf7224 */ /* 0x000fe600078e0003 */
[----:B------:R-:W2:Y:S04]  /*6f00*/  LDSM.16.M88.4 R160, [R195] ;  /* 0x00000000c3a0783b */ /* 0x000ea80000000200 */
[----:B------:R-:W1:Y:S04]  /*6f10*/  LDSM.16.M88.4 R164, [R187] ;  /* 0x00000000bba4783b */ /* 0x000e680000000200 */
[----:B------:R-:W1:Y:S04]  /*6f20*/  LDSM.16.M88.4 R168, [R186] ;  /* 0x00000000baa8783b */ /* 0x000e680000000200 */
[----:B------:R-:W1:Y:S01]  /*6f30*/  LDSM.16.M88.4 R172, [R185] ;  /* 0x00000000b9ac783b */ /* 0x000e620000000200 */
[C---:B---3--:R-:W-:Y:S08]  /*6f40*/  HMMA.16816.F32 R4, R136.reuse, R140, RZ ;  /* 0x0000008c8804723c */ /* 0x048ff000000018ff */
[C---:B------:R-:W-:Y:S01]  /*6f50*/  HMMA.16816.F32 R8, R136.reuse, R142, RZ ;  /* 0x0000008e8808723c */ /* 0x040fe200000018ff */
[----:B------:R-:W-:Y:S07]  /*6f60*/  LDSM.16.M88.4 R140, [R194] ;  /* 0x00000000c28c783b */ /* 0x000fee0000000200 */
[C---:B----4-:R-:W-:Y:S08]  /*6f70*/  HMMA.16816.F32 R12, R136.reuse, R144, RZ ;  /* 0x00000090880c723c */ /* 0x050ff000000018ff */
[C---:B------:R-:W-:Y:S01]  /*6f80*/  HMMA.16816.F32 R16, R136.reuse, R146, RZ ;  /* 0x000000928810723c */ /* 0x040fe200000018ff */
[----:B------:R-:W3:Y:S07]  /*6f90*/  LDSM.16.M88.4 R144, [R191+0x6000] ;  /* 0x00600000bf90783b */ /* 0x000eee0000000200 */
[C---:B-----5:R-:W-:Y:S08]  /*6fa0*/  HMMA.16816.F32 R20, R136.reuse, R148, RZ ;  /* 0x000000948814723c */ /* 0x060ff000000018ff */
[C---:B------:R-:W-:Y:S01]  /*6fb0*/  HMMA.16816.F32 R24, R136.reuse, R150, RZ ;  /* 0x000000968818723c */ /* 0x040fe200000018ff */
[----:B------:R-:W4:Y:S07]  /*6fc0*/  LDSM.16.M88.4 R148, [R191+0x6800] ;  /* 0x00680000bf94783b */ /* 0x000f2e0000000200 */
[C---:B-1----:R-:W-:Y:S08]  /*6fd0*/  HMMA.16816.F32 R28, R136.reuse, R152, RZ ;  /* 0x00000098881c723c */ /* 0x042ff000000018ff */
[----:B------:R-:W-:Y:S01]  /*6fe0*/  HMMA.16816.F32 R32, R136, R154, RZ ;  /* 0x0000009a8820723c */ /* 0x000fe200000018ff */
[----:B------:R-:W1:Y:S04]  /*6ff0*/  LDSM.16.M88.4 R136, [R191+0x7000] ;  /* 0x00700000bf88783b */ /* 0x000e680000000200 */
[----:B------:R-:W5:Y:S03]  /*7000*/  LDSM.16.M88.4 R152, [R191+0x7800] ;  /* 0x00780000bf98783b */ /* 0x000f660000000200 */
[C---:B--2---:R-:W-:Y:S08]  /*7010*/  HMMA.16816.F32 R4, R156.reuse, R160, R4 ;  /* 0x000000a09c04723c */ /* 0x044ff00000001804 */
[C---:B------:R-:W-:Y:S01]  /*7020*/  HMMA.16816.F32 R8, R156.reuse, R162, R8 ;  /* 0x000000a29c08723c */ /* 0x040fe20000001808 */
[----:B------:R-:W-:Y:S07]  /*7030*/  LDSM.16.M88.4 R160, [R193] ;  /* 0x00000000c1a0783b */ /* 0x000fee0000000200 */
[C---:B------:R-:W-:Y:S08]  /*7040*/  HMMA.16816.F32 R12, R156.reuse, R164, R12 ;  /* 0x000000a49c0c723c */ /* 0x040ff0000000180c */
[C---:B------:R-:W-:Y:S01]  /*7050*/  HMMA.16816.F32 R16, R156.reuse, R166, R16 ;  /* 0x000000a69c10723c */ /* 0x040fe20000001810 */
[----:B------:R-:W2:Y:S07]  /*7060*/  LDSM.16.M88.4 R164, [R184] ;  /* 0x00000000b8a4783b */ /* 0x000eae0000000200 */
[C---:B------:R-:W-:Y:S08]  /*7070*/  HMMA.16816.F32 R20, R156.reuse, R168, R20 ;  /* 0x000000a89c14723c */ /* 0x040ff00000001814 */
[C---:B------:R-:W-:Y:S01]  /*7080*/  HMMA.16816.F32 R24, R156.reuse, R170, R24 ;  /* 0x000000aa9c18723c */ /* 0x040fe20000001818 */
[----:B------:R-:W1:Y:S07]  /*7090*/  LDSM.16.M88.4 R168, [R184+0x800] ;  /* 0x00080000b8a8783b */ /* 0x000e6e0000000200 */
[C---:B------:R-:W-:Y:S08]  /*70a0*/  HMMA.16816.F32 R28, R156.reuse, R172, R28 ;  /* 0x000000ac9c1c723c */ /* 0x040ff0000000181c */
[----:B------:R-:W-:Y:S01]  /*70b0*/  HMMA.16816.F32 R32, R156, R174, R32 ;  /* 0x000000ae9c20723c */ /* 0x000fe20000001820 */
[----:B------:R-:W2:Y:S04]  /*70c0*/  LDSM.16.M88.4 R156, [R184+0x1000] ;  /* 0x00100000b89c783b */ /* 0x000ea80000000200 */
[----:B------:R-:W2:Y:S03]  /*70d0*/  LDSM.16.M88.4 R172, [R184+0x1800] ;  /* 0x00180000b8ac783b */ /* 0x000ea60000000200 */
[C---:B---3--:R-:W-:Y:S08]  /*70e0*/  HMMA.16816.F32 R4, R140.reuse, R144, R4 ;  /* 0x000000908c04723c */ /* 0x048ff00000001804 */
[C---:B------:R-:W-:Y:S01]  /*70f0*/  HMMA.16816.F32 R8, R140.reuse, R146, R8 ;  /* 0x000000928c08723c */ /* 0x040fe20000001808 */
[----:B------:R-:W-:Y:S07]  /*7100*/  LDSM.16.M88.4 R144, [R197+0x8000] ;  /* 0x00800000c590783b */ /* 0x000fee0000000200 */
[C---:B----4-:R-:W-:Y:S08]  /*7110*/  HMMA.16816.F32 R12, R140.reuse, R148, R12 ;  /* 0x000000948c0c723c */ /* 0x050ff0000000180c */
[C---:B------:R-:W-:Y:S01]  /*7120*/  HMMA.16816.F32 R16, R140.reuse, R150, R16 ;  /* 0x000000968c10723c */ /* 0x040fe20000001810 */
[----:B------:R-:W-:Y:S07]  /*7130*/  LDSM.16.M88.4 R148, [R197+0x8800] ;  /* 0x00880000c594783b */ /* 0x000fee0000000200 */
[C---:B-1----:R-:W-:Y:S08]  /*7140*/  HMMA.16816.F32 R20, R140.reuse, R136, R20 ;  /* 0x000000888c14723c */ /* 0x042ff00000001814 */
[C---:B------:R-:W-:Y:S01]  /*7150*/  HMMA.16816.F32 R24, R140.reuse, R138, R24 ;  /* 0x0000008a8c18723c */ /* 0x040fe20000001818 */
[----:B------:R-:W1:Y:S07]  /*7160*/  LDSM.16.M88.4 R136, [R198+0x2000] ;  /* 0x00200000c688783b */ /* 0x000e6e0000000200 */
[C---:B-----5:R-:W-:Y:S08]  /*7170*/  HMMA.16816.F32 R28, R140.reuse, R152, R28 ;  /* 0x000000988c1c723c */ /* 0x060ff0000000181c */
[----:B------:R-:W-:Y:S01]  /*7180*/  HMMA.16816.F32 R32, R140, R154, R32 ;  /* 0x0000009a8c20723c */ /* 0x000fe20000001820 */
[----:B------:R-:W3:Y:S04]  /*7190*/  LDSM.16.M88.4 R140, [R197+0x9000] ;  /* 0x00900000c58c783b */ /* 0x000ee80000000200 */
[----:B------:R-:W4:Y:S03]  /*71a0*/  LDSM.16.M88.4 R152, [R197+0x9800] ;  /* 0x00980000c598783b */ /* 0x000f260000000200 */
[C---:B--2---:R-:W-:Y:S08]  /*71b0*/  HMMA.16816.F32 R4, R160.reuse, R164, R4 ;  /* 0x000000a4a004723c */ /* 0x044ff00000001804 */
[C---:B------:R-:W-:Y:S01]  /*71c0*/  HMMA.16816.F32 R8, R160.reuse, R166, R8 ;  /* 0x000000a6a008723c */ /* 0x040fe20000001808 */
[----:B------:R-:W-:Y:S07]  /*71d0*/  LDSM.16.M88.4 R164, [R183] ;  /* 0x00000000b7a4783b */ /* 0x000fee0000000200 */
[C---:B------:R-:W-:Y:S08]  /*71e0*/  HMMA.16816.F32 R12, R160.reuse, R168, R12 ;  /* 0x000000a8a00c723c */ /* 0x040ff0000000180c */
[C---:B------:R-:W-:Y:S01]  /*71f0*/  HMMA.16816.F32 R16, R160.reuse, R170, R16 ;  /* 0x000000aaa010723c */ /* 0x040fe20000001810 */
[----:B------:R-:W-:Y:S07]  /*7200*/  LDSM.16.M88.4 R168, [R182] ;  /* 0x00000000b6a8783b */ /* 0x000fee0000000200 */
[C---:B------:R-:W-:Y:S08]  /*7210*/  HMMA.16816.F32 R20, R160.reuse, R156, R20 ;  /* 0x0000009ca014723c */ /* 0x040ff00000001814 */
[C---:B------:R-:W-:Y:S01]  /*7220*/  HMMA.16816.F32 R24, R160.reuse, R158, R24 ;  /* 0x0000009ea018723c */ /* 0x040fe20000001818 */
[----:B------:R-:W2:Y:S07]  /*7230*/  LDSM.16.M88.4 R156, [R196+0x2000] ;  /* 0x00200000c49c783b */ /* 0x000eae0000000200 */
[C---:B------:R-:W-:Y:S08]  /*7240*/  HMMA.16816.F32 R28, R160.reuse, R172, R28 ;  /* 0x000000aca01c723c */ /* 0x040ff0000000181c */
[----:B------:R-:W-:Y:S01]  /*7250*/  HMMA.16816.F32 R32, R160, R174, R32 ;  /* 0x000000aea020723c */ /* 0x000fe20000001820 */
[----:B------:R-:W5:Y:S04]  /*7260*/  LDSM.16.M88.4 R160, [R181] ;  /* 0x00000000b5a0783b */ /* 0x000f680000000200 */
[----:B------:R-:W2:Y:S03]  /*7270*/  LDSM.16.M88.4 R172, [R180] ;  /* 0x00000000b4ac783b */ /* 0x000ea60000000200 */
[C---:B-1----:R-:W-:Y:S08]  /*7280*/  HMMA.16816.F32 R4, R136.reuse, R144, R4 ;  /* 0x000000908804723c */ /* 0x042ff00000001804 */
[C---:B------:R-:W-:Y:S01]  /*7290*/  HMMA.16816.F32 R8, R136.reuse, R146, R8 ;  /* 0x000000928808723c */ /* 0x040fe20000001808 */
[----:B------:R-:W-:Y:S07]  /*72a0*/  LDSM.16.M88.4 R144, [R191+0x8000] ;  /* 0x00800000bf90783b */ /* 0x000fee0000000200 */
[C---:B------:R-:W-:Y:S08]  /*72b0*/  HMMA.16816.F32 R12, R136.reuse, R148, R12 ;  /* 0x00000094880c723c */ /* 0x040ff0000000180c */
[C---:B------:R-:W-:Y:S01]  /*72c0*/  HMMA.16816.F32 R16, R136.reuse, R150, R16 ;  /* 0x000000968810723c */ /* 0x040fe20000001810 */
[----:B------:R-:W-:Y:S07]  /*72d0*/  LDSM.16.M88.4 R148, [R191+0x8800] ;  /* 0x00880000bf94783b */ /* 0x000fee0000000200 */
[C---:B---3--:R-:W-:Y:S08]  /*72e0*/  HMMA.16816.F32 R20, R136.reuse, R140, R20 ;  /* 0x0000008c8814723c */ /* 0x048ff00000001814 */
[C---:B------:R-:W-:Y:S01]  /*72f0*/  HMMA.16816.F32 R24, R136.reuse, R142, R24 ;  /* 0x0000008e8818723c */ /* 0x040fe20000001818 */
[----:B------:R-:W1:Y:S07]  /*7300*/  LDSM.16.M88.4 R140, [R194+0x2000] ;  /* 0x00200000c28c783b */ /* 0x000e6e0000000200 */
[C---:B----4-:R-:W-:Y:S08]  /*7310*/  HMMA.16816.F32 R28, R136.reuse, R152, R28 ;  /* 0x00000098881c723c */ /* 0x050ff0000000181c */
[----:B------:R-:W-:Y:S01]  /*7320*/  HMMA.16816.F32 R32, R136, R154, R32 ;  /* 0x0000009a8820723c */ /* 0x000fe20000001820 */
[----:B------:R-:W3:Y:S04]  /*7330*/  LDSM.16.M88.4 R136, [R191+0x9000] ;  /* 0x00900000bf88783b */ /* 0x000ee80000000200 */
[----:B------:R-:W4:Y:S03]  /*7340*/  LDSM.16.M88.4 R152, [R191+0x9800] ;  /* 0x00980000bf98783b */ /* 0x000f260000000200 */
[C---:B--2---:R-:W-:Y:S08]  /*7350*/  HMMA.16816.F32 R4, R156.reuse, R164, R4 ;  /* 0x000000a49c04723c */ /* 0x044ff00000001804 */
[C---:B------:R-:W-:Y:S01]  /*7360*/  HMMA.16816.F32 R8, R156.reuse, R166, R8 ;  /* 0x000000a69c08723c */ /* 0x040fe20000001808 */
[----:B------:R-:W-:Y:S07]  /*7370*/  LDSM.16.M88.4 R164, [R184+0x2000] ;  /* 0x00200000b8a4783b */ /* 0x000fee0000000200 */
[C---:B------:R-:W-:Y:S08]  /*7380*/  HMMA.16816.F32 R12, R156.reuse, R168, R12 ;  /* 0x000000a89c0c723c */ /* 0x040ff0000000180c */
[C---:B------:R-:W-:Y:S01]  /*7390*/  HMMA.16816.F32 R16, R156.reuse, R170, R16 ;  /* 0x000000aa9c10723c */ /* 0x040fe20000001810 */
[----:B------:R-:W-:Y:S07]  /*73a0*/  LDSM.16.M88.4 R168, [R184+0x2800] ;  /* 0x00280000b8a8783b */ /* 0x000fee0000000200 */
[C---:B-----5:R-:W-:Y:S08]  /*73b0*/  HMMA.16816.F32 R20, R156.reuse, R160, R20 ;  /* 0x000000a09c14723c */ /* 0x060ff00000001814 */
[C---:B------:R-:W-:Y:S01]  /*73c0*/  HMMA.16816.F32 R24, R156.reuse, R162, R24 ;  /* 0x000000a29c18723c */ /* 0x040fe20000001818 */
[----:B------:R-:W2:Y:S07]  /*73d0*/  LDSM.16.M88.4 R160, [R193+0x2000] ;  /* 0x00200000c1a0783b */ /* 0x000eae0000000200 */
[C---:B------:R-:W-:Y:S08]  /*73e0*/  HMMA.16816.F32 R28, R156.reuse, R172, R28 ;  /* 0x000000ac9c1c723c */ /* 0x040ff0000000181c */
[----:B------:R-:W-:Y:S01]  /*73f0*/  HMMA.16816.F32 R32, R156, R174, R32 ;  /* 0x000000ae9c20723c */ /* 0x000fe20000001820 */
[----:B------:R-:W5:Y:S04]  /*7400*/  LDSM.16.M88.4 R156, [R184+0x3000] ;  /* 0x00300000b89c783b */ /* 0x000f680000000200 */
[----:B------:R-:W2:Y:S03]  /*7410*/  LDSM.16.M88.4 R172, [R184+0x3800] ;  /* 0x00380000b8ac783b */ /* 0x000ea60000000200 */
        /* <DEDUP_REMOVED lines=19> */
[C---:B-----5:R-:W-:Y:S08]  /*7550*/  HMMA.16816.F32 R20, R160.reuse, R156, R20 ;  /* 0x0000009ca014723c */ /* 0x060ff00000001814 */
        /* <DEDUP_REMOVED lines=32> */
[C---:B-1----:R-:W-:Y:S01]  /*7760*/  HMMA.16816.F32 R4, R140.reuse, R144, R4 ;  /* 0x000000908c04723c */ /* 0x042fe20000001804 */
[----:B------:R-:W-:Y:S04]  /*7770*/  DEPBAR.LE SB0, 0x0 ;  /* 0x000080000000791a */ /* 0x000fe80000000000 */
[----:B------:R-:W-:Y:S03]  /*7780*/  BAR.SYNC.DEFER_BLOCKING 0x0 ;  /* 0x0000000000007b1d */ /* 0x000fe60000010000 */
[C---:B------:R-:W-:Y:S08]  /*7790*/  HMMA.16816.F32 R8, R140.reuse, R146, R8 ;  /* 0x000000928c08723c */ /* 0x040ff00000001808 */
[C---:B------:R-:W-:Y:S08]  /*77a0*/  HMMA.16816.F32 R12, R140.reuse, R148, R12 ;  /* 0x000000948c0c723c */ /* 0x040ff0000000180c */
[C---:B------:R-:W-:Y:S08]  /*77b0*/  HMMA.16816.F32 R16, R140.reuse, R150, R16 ;  /* 0x000000968c10723c */ /* 0x040ff00000001810 */
[C---:B---3--:R-:W-:Y:S08]  /*77c0*/  HMMA.16816.F32 R20, R140.reuse, R136, R20 ;  /* 0x000000888c14723c */ /* 0x048ff00000001814 */
[C---:B------:R-:W-:Y:S08]  /*77d0*/  HMMA.16816.F32 R24, R140.reuse, R138, R24 ;  /* 0x0000008a8c18723c */ /* 0x040ff00000001818 */
[C---:B----4-:R-:W-:Y:S08]  /*77e0*/  HMMA.16816.F32 R28, R140.reuse, R152, R28 ;  /* 0x000000988c1c723c */ /* 0x050ff0000000181c */
[----:B------:R-:W-:Y:S08]  /*77f0*/  HMMA.16816.F32 R32, R140, R154, R32 ;  /* 0x0000009a8c20723c */ /* 0x000ff00000001820 */
[C---:B--2---:R-:W-:Y:S08]  /*7800*/  HMMA.16816.F32 R4, R160.reuse, R164, R4 ;  /* 0x000000a4a004723c */ /* 0x044ff00000001804 */
[C---:B------:R-:W-:Y:S08]  /*7810*/  HMMA.16816.F32 R8, R160.reuse, R166, R8 ;  /* 0x000000a6a008723c */ /* 0x040ff00000001808 */
[C---:B------:R-:W-:Y:S08]  /*7820*/  HMMA.16816.F32 R12, R160.reuse, R168, R12 ;  /* 0x000000a8a00c723c */ /* 0x040ff0000000180c */
[C---:B------:R-:W-:Y:S08]  /*7830*/  HMMA.16816.F32 R16, R160.reuse, R170, R16 ;  /* 0x000000aaa010723c */ /* 0x040ff00000001810 */
[C---:B-----5:R-:W-:Y:S08]  /*7840*/  HMMA.16816.F32 R20, R160.reuse, R156, R20 ;  /* 0x0000009ca014723c */ /* 0x060ff00000001814 */
[C---:B------:R-:W-:Y:S08]  /*7850*/  HMMA.16816.F32 R24, R160.reuse, R158, R24 ;  /* 0x0000009ea018723c */ /* 0x040ff00000001818 */
[C---:B------:R-:W-:Y:S08]  /*7860*/  HMMA.16816.F32 R28, R160.reuse, R172, R28 ;  /* 0x000000aca01c723c */ /* 0x040ff0000000181c */
[----:B------:R-:W-:Y:S01]  /*7870*/  HMMA.16816.F32 R32, R160, R174, R32 ;  /* 0x000000aea020723c */ /* 0x000fe20000001820 */
[----:B------:R-:W-:-:S07]  /*7880*/  @!P1 BRA `(.L_x_719) ;  /* 0x000009a000009947 */ /* 0x000fce0003800000 */
[----:B------:R-:W-:Y:S02]  /*7890*/  ULDC UR5, c[0x0][0x198] ;  /* 0x0000660000057ab9 */ /* 0x000fe40000000800 */
[----:B------:R-:W-:Y:S04]  /*78a0*/  ULEA UR5, -UR5, URZ, 0x6 ;  /* 0x0000003f05057291 */ /* 0x000fe8000f8e313f */
[----:B------:R-:W-:Y:S02]  /*78b0*/  USHF.R.S32.HI UR4, URZ, 0x1f, UR5 ;  /* 0x0000001f3f047899 */ /* 0x000fe40008011405 */
[----:B------:R-:W-:Y:S04]  /*78c0*/  MOV R134, UR5 ;  /* 0x0000000500867c02 */ /* 0x000fe80008000f00 */
[----:B------:R-:W-:Y:S01]  /*78d0*/  MOV R2, UR4 ;  /* 0x0000000400027c02 */ /* 0x000fe20008000f00 */
[----:B------:R-:W-:-:S05]  /*78e0*/  @!P0 BRA `(.L_x_720) ;  /* 0x000003b000008947 */ /* 0x000fca0003800000 */
[----:B------:R-:W-:Y:S01]  /*78f0*/  IMAD.SHL.U32 R132, R217, 0x40, RZ ;  /* 0x00000040d9847824 */ /* 0x000fe200078e00ff */
[----:B------:R-:W-:Y:S01]  /*7900*/  IABS R3, c[0x0][0x2d0] ;  /* 0x0000b40000037a13 */ /* 0x000fe20000000000 */
[----:B------:R-:W-:Y:S03]  /*7910*/  IMAD.MOV.U32 R136, RZ, RZ, RZ ;  /* 0x000000ffff887224 */ /* 0x000fe600078e00ff */
[----:B------:R-:W1:Y:S01]  /*7920*/  I2F.RP R134, R3 ;  /* 0x0000000300867306 */ /* 0x000e620000209400 */
[----:B------:R-:W-:Y:S04]  /*7930*/  IADD3 R138, R132, -0x40, RZ ;  /* 0xffffffc0848a7810 */ /* 0x000fe80007ffe0ff */
[----:B------:R-:W-:Y:S02]  /*7940*/  IABS R135, R138 ;  /* 0x0000008a00877213 */ /* 0x000fe40000000000 */
[----:B------:R-:W-:Y:S03]  /*7950*/  LOP3.LUT R138, R138, c[0x0][0x2d0], RZ, 0x3c, !PT ;  /* 0x0000b4008a8a7a12 */ /* 0x000fe600078e3cff */
[----:B-1----:R-:W1:Y:S02]  /*7960*/  MUFU.RCP R2, R134 ;  /* 0x0000008600027308 */ /* 0x002e640000001000 */
[----:B-1----:R-:W-:Y:S08]  /*7970*/  IADD3 R137, R2, 0xffffffe, RZ ;  /* 0x0ffffffe02897810 */ /* 0x002ff00007ffe0ff */
[----:B------:R-:W1:Y:S02]  /*7980*/  F2I.FTZ.U32.TRUNC.NTZ R137, R137 ;  /* 0x0000008900897305 */ /* 0x000e64000021f000 */
[--C-:B-1----:R-:W-:Y:S04]  /*7990*/  IMAD.MOV R2, RZ, RZ, -R137.reuse ;  /* 0x000000ffff027224 */ /* 0x102fe800078e0a89 */
[----:B------:R-:W-:Y:S04]  /*79a0*/  IMAD R2, R2, R3, RZ ;  /* 0x0000000302027224 */ /* 0x000fe800078e02ff */
[----:B------:R-:W-:Y:S01]  /*79b0*/  IMAD.HI.U32 R2, R137, R2, R136 ;  /* 0x0000000289027227 */ /* 0x000fe200078e0088 */
[----:B------:R-:W-:Y:S02]  /*79c0*/  IABS R136, R132 ;  /* 0x0000008400887213 */ /* 0x000fe40000000000 */
[----:B------:R-:W-:Y:S03]  /*79d0*/  LOP3.LUT R132, R132, c[0x0][0x2d0], RZ, 0x3c, !PT ;  /* 0x0000b40084847a12 */ /* 0x000fe600078e3cff */
[C---:B------:R-:W-:Y:S04]  /*79e0*/  IMAD.HI.U32 R137, R2.reuse, R135, RZ ;  /* 0x0000008702897227 */ /* 0x040fe800078e00ff */
[----:B------:R-:W-:Y:S02]  /*79f0*/  IMAD.MOV R134, RZ, RZ, -R137 ;  /* 0x000000ffff867224 */ /* 0x000fe400078e0a89 */
[----:B------:R-:W-:Y:S04]  /*7a00*/  IMAD.HI.U32 R2, R2, R136, RZ ;  /* 0x0000008802027227 */ /* 0x000fe800078e00ff */
[C---:B------:R-:W-:Y:S02]  /*7a10*/  IMAD R135, R3.reuse, R134, R135 ;  /* 0x0000008603877224 */ /* 0x040fe400078e0287 */
[----:B------:R-:W-:Y:S03]  /*7a20*/  IMAD.MOV R134, RZ, RZ, -R2 ;  /* 0x000000ffff867224 */ /* 0x000fe600078e0a02 */
[C---:B------:R-:W-:Y:S01]  /*7a30*/  ISETP.GT.U32.AND P1, PT, R3.reuse, R135, PT ;  /* 0x000000870300720c */ /* 0x040fe20003f24070 */
[C---:B------:R-:W-:Y:S05]  /*7a40*/  IMAD R136, R3.reuse, R134, R136 ;  /* 0x0000008603887224 */ /* 0x040fea00078e0288 */
[----:B------:R-:W-:Y:S07]  /*7a50*/  ISETP.GT.U32.AND P2, PT, R3, R136, PT ;  /* 0x000000880300720c */ /* 0x000fee0003f44070 */
[----:B------:R-:W-:Y:S01]  /*7a60*/  @!P1 IADD3 R137, R137, 0x1, RZ ;  /* 0x0000000189899810 */ /* 0x000fe20007ffe0ff */
[--C-:B------:R-:W-:Y:S05]  /*7a70*/  @!P1 IMAD.IADD R135, R135, 0x1, -R3.reuse ;  /* 0x0000000187879824 */ /* 0x100fea00078e0a03 */
[-C--:B------:R-:W-:Y:S01]  /*7a80*/  ISETP.GE.U32.AND P6, PT, R135, R3.reuse, PT ;  /* 0x000000038700720c */ /* 0x080fe20003fc6070 */
[----:B------:R-:W-:Y:S01]  /*7a90*/  @!P2 IMAD.IADD R136, R136, 0x1, -R3 ;  /* 0x000000018888a824 */ /* 0x000fe200078e0a03 */
[----:B------:R-:W-:Y:S02]  /*7aa0*/  @!P2 IADD3 R2, R2, 0x1, RZ ;  /* 0x000000010202a810 */ /* 0x000fe40007ffe0ff */
[----:B------:R-:W-:Y:S02]  /*7ab0*/  ISETP.GE.AND P2, PT, R138, RZ, PT ;  /* 0x000000ff8a00720c */ /* 0x000fe40003f46270 */
[----:B------:R-:W-:Y:S02]  /*7ac0*/  ISETP.GE.U32.AND P1, PT, R136, R3, PT ;  /* 0x000000038800720c */ /* 0x000fe40003f26070 */
[----:B------:R-:W-:Y:S05]  /*7ad0*/  LOP3.LUT R3, RZ, c[0x0][0x2d0], RZ, 0x33, !PT ;  /* 0x0000b400ff037a12 */ /* 0x000fea00078e33ff */
[----:B------:R-:W-:Y:S02]  /*7ae0*/  @P6 IADD3 R137, R137, 0x1, RZ ;  /* 0x0000000189896810 */ /* 0x000fe40007ffe0ff */
[----:B------:R-:W-:Y:S03]  /*7af0*/  ISETP.GE.AND P6, PT, R132, RZ, PT ;  /* 0x000000ff8400720c */ /* 0x000fe60003fc6270 */
[----:B------:R-:W-:Y:S01]  /*7b00*/  @!P2 IMAD.MOV R137, RZ, RZ, -R137 ;  /* 0x000000ffff89a224 */ /* 0x000fe200078e0a89 */
[----:B------:R-:W-:Y:S02]  /*7b10*/  @P1 IADD3 R2, R2, 0x1, RZ ;  /* 0x0000000102021810 */ /* 0x000fe40007ffe0ff */
[----:B------:R-:W-:Y:S04]  /*7b20*/  ISETP.NE.AND P1, PT, RZ, c[0x0][0x2d0], PT ;  /* 0x0000b400ff007a0c */ /* 0x000fe80003f25270 */
[----:B------:R-:W-:Y:S03]  /*7b30*/  SEL R135, R3, R137, !P1 ;  /* 0x0000008903877207 */ /* 0x000fe60004800000 */
[----:B------:R-:W-:Y:S01]  /*7b40*/  @!P6 IMAD.MOV R2, RZ, RZ, -R2 ;  /* 0x000000ffff02e224 */ /* 0x000fe200078e0a02 */
[----:B------:R-:W-:Y:S04]  /*7b50*/  LEA R140, P2, R135, R212, 0x2 ;  /* 0x000000d4878c7211 */ /* 0x000fe800078410ff */
[----:B------:R-:W-:Y:S02]  /*7b60*/  SEL R3, R3, R2, !P1 ;  /* 0x0000000203037207 */ /* 0x000fe40004800000 */
[-C--:B------:R-:W-:Y:S02]  /*7b70*/  LEA.HI.X.SX32 R141, R135, R213.reuse, 0x2, P2 ;  /* 0x000000d5878d7211 */ /* 0x080fe400010f16ff */
[C---:B------:R-:W-:Y:S01]  /*7b80*/  LEA R138, P1, R3.reuse, R212, 0x2 ;  /* 0x000000d4038a7211 */ /* 0x040fe200078210ff */
[C---:B------:R-:W-:Y:S02]  /*7b90*/  IMAD.IADD R2, R3.reuse, 0x1, -R135 ;  /* 0x0000000103027824 */ /* 0x040fe400078e0a87 */
[----:B------:R-:W2:Y:S01]  /*7ba0*/  LDG.E R132, [R140.64] ;  /* 0x000000068c847981 */ /* 0x000ea2000c1e1900 */
[----:B------:R-:W-:Y:S01]  /*7bb0*/  LEA.HI.X.SX32 R139, R3, R213, 0x2, P1 ;  /* 0x000000d5038b7211 */ /* 0x000fe200008f16ff */
[----:B------:R-:W-:Y:S04]  /*7bc0*/  IMAD.MOV.U32 R3, RZ, RZ, 0x40 ;  /* 0x00000040ff037424 */ /* 0x000fe800078e00ff */
[----:B------:R-:W-:Y:S01]  /*7bd0*/  IMAD R3, R2, c[0x0][0x2d0], -R3 ;  /* 0x0000b40002037a24 */ /* 0x000fe200078e0a03 */
[----:B------:R-:W2:Y:S03]  /*7be0*/  LDG.E R137, [R138.64] ;  /* 0x000000068a897981 */ /* 0x000ea6000c1e1900 */
[C---:B------:R-:W-:Y:S01]  /*7bf0*/  IMAD.WIDE.U32 R134, R3.reuse, c[0x0][0x198], RZ ;  /* 0x0000660003867a25 */ /* 0x040fe200078e00ff */
[----:B------:R-:W-:Y:S05]  /*7c00*/  SHF.R.S32.HI R2, RZ, 0x1f, R3 ;  /* 0x0000001fff027819 */ /* 0x000fea0000011403 */
[----:B------:R-:W-:Y:S04]  /*7c10*/  IMAD R2, R2, c[0x0][0x198], RZ ;  /* 0x0000660002027a24 */ /* 0x000fe800078e02ff */
[----:B------:R-:W-:Y:S04]  /*7c20*/  IMAD R2, R3, c[0x0][0x19c], R2 ;  /* 0x0000670003027a24 */ /* 0x000fe800078e0202 */
[----:B------:R-:W-:Y:S02]  /*7c30*/  IMAD.IADD R135, R135, 0x1, R2 ;  /* 0x0000000187877824 */ /* 0x000fe400078e0202 */
[----:B--2---:R-:W-:Y:S04]  /*7c40*/  IMAD.IADD R137, R132, 0x1, -R137 ;  /* 0x0000000184897824 */ /* 0x004fe800078e0a89 */
[----:B------:R-:W-:Y:S01]  /*7c50*/  IMAD.WIDE.U32 R134, R137, c[0x0][0x180], R134 ;  /* 0x0000600089867a25 */ /* 0x000fe200078e0086 */
[----:B------:R-:W-:Y:S05]  /*7c60*/  SHF.R.S32.HI R3, RZ, 0x1f, R137 ;  /* 0x0000001fff037819 */ /* 0x000fea0000011489 */
[----:B------:R-:W-:Y:S04]  /*7c70*/  IMAD R2, R3, c[0x0][0x180], RZ ;  /* 0x0000600003027a24 */ /* 0x000fe800078e02ff */
[----:B------:R-:W-:Y:S04]  /*7c80*/  IMAD R2, R137, c[0x0][0x184], R2 ;  /* 0x0000610089027a24 */ /* 0x000fe800078e0202 */
[----:B------:R-:W-:Y:S02]  /*7c90*/  IMAD.IADD R2, R135, 0x1, R2 ;  /* 0x0000000187027824 */ /* 0x000fe400078e0202 */
.L_x_720:
[----:B------:R1:W-:Y:S01]  /*7ca0*/  @P5 STS.128 [R207+0x6000], RZ ;  /* 0x006000ffcf005388 */ /* 0x0003e20000000c00 */
[C---:B------:R-:W-:Y:S02]  /*7cb0*/  LEA R140, P1, R134.reuse, R216, 0x1 ;  /* 0x000000d8868c7211 */ /* 0x040fe400078208ff */
[----:B------:R-:W-:Y:S02]  /*7cc0*/  IADD3 R135, P2, R205, R134, RZ ;  /* 0x00000086cd877210 */ /* 0x000fe40007f5e0ff */
[-CC-:B------:R-:W-:Y:S02]  /*7cd0*/  LEA.HI.X R141, R134, R215.reuse, R2.reuse, 0x1, P1 ;  /* 0x000000d7868d7211 */ /* 0x180fe400008f0c02 */
[CC--:B------:R-:W-:Y:S01]  /*7ce0*/  @!P5 LEA R138, P6, R135.reuse, R216.reuse, 0x1 ;  /* 0x000000d8878ad211 */ /* 0x0c0fe200078c08ff */
[C---:B------:R-:W-:Y:S01]  /*7cf0*/  IMAD.X R132, R204.reuse, 0x1, R2, P2 ;  /* 0x00000001cc847824 */ /* 0x040fe200010e0602 */
[CC--:B------:R-:W-:Y:S01]  /*7d00*/  @!P4 LEA R136, P2, R135.reuse, R216.reuse, 0x1 ;  /* 0x000000d88788c211 */ /* 0x0c0fe200078408ff */
[----:B------:R-:W-:Y:S01]  /*7d10*/  @!PT LDS RZ, [RZ] ;  /* 0x00000000fffff984 */ /* 0x000fe20000000800 */
[----:B------:R-:W-:Y:S01]  /*7d20*/  @!PT LDS RZ, [RZ] ;  /* 0x00000000fffff984 */ /* 0x000fe20000000800 */
[----:B------:R-:W-:Y:S01]  /*7d30*/  @!PT LDS RZ, [RZ] ;  /* 0x00000000fffff984 */ /* 0x000fe20000000800 */
[----:B------:R1:W-:Y:S01]  /*7d40*/  @!P5 LDGSTS.E.BYPASS.LTC128B.128 [R207+0x6000], [R140.64] ;  /* 0x060000008ccfdfae */ /* 0x0003e2000b901d46 */
[CC--:B------:R-:W-:Y:S02]  /*7d50*/  @!P3 LEA R134, P1, R135.reuse, R216.reuse, 0x1 ;  /* 0x000000d88786b211 */ /* 0x0c0fe400078208ff */
[CCC-:B------:R-:W-:Y:S01]  /*7d60*/  @!P5 LEA.HI.X R139, R135.reuse, R215.reuse, R132.reuse, 0x1, P6 ;  /* 0x000000d7878bd211 */ /* 0x1c0fe200030f0c84 */
[----:B------:R1:W-:Y:S01]  /*7d70*/  @P4 STS.128 [R207+0x8000], RZ ;  /* 0x008000ffcf004388 */ /* 0x0003e20000000c00 */
[--C-:B------:R-:W-:Y:S02]  /*7d80*/  @!P4 LEA.HI.X R137, R135, R215, R132.reuse, 0x1, P2 ;  /* 0x000000d78789c211 */ /* 0x100fe400010f0c84 */
[----:B------:R-:W-:Y:S01]  /*7d90*/  IADD3 R3, P6, R205, R135, RZ ;  /* 0x00000087cd037210 */ /* 0x000fe20007fde0ff */
[----:B------:R-:W-:Y:S01]  /*7da0*/  @!PT LDS RZ, [RZ] ;  /* 0x00000000fffff984 */ /* 0x000fe20000000800 */
[----:B------:R-:W-:Y:S01]  /*7db0*/  @!PT LDS RZ, [RZ] ;  /* 0x00000000fffff984 */ /* 0x000fe20000000800 */
[----:B------:R-:W-:Y:S01]  /*7dc0*/  @!PT LDS RZ, [RZ] ;  /* 0x00000000fffff984 */ /* 0x000fe20000000800 */
[----:B------:R1:W-:Y:S01]  /*7dd0*/  @!P4 LDGSTS.E.BYPASS.LTC128B.128 [R207+0x8000], [R140.64+0x80] ;  /* 0x080000808ccfcfae */ /* 0x0003e2000b901d46 */
[-CC-:B------:R-:W-:Y:S02]  /*7de0*/  @!P3 LEA.HI.X R135, R135, R215.reuse, R132.reuse, 0x1, P1 ;  /* 0x000000d78787b211 */ /* 0x180fe400008f0c84 */
[CC--:B------:R-:W-:Y:S01]  /*7df0*/  @!P4 LEA R144, P2, R3.reuse, R216.reuse, 0x1 ;  /* 0x000000d80390c211 */ /* 0x0c0fe200078408ff */
[----:B------:R1:W-:Y:S01]  /*7e00*/  @P3 STS.128 [R207+0xa000], RZ ;  /* 0x00a000ffcf003388 */ /* 0x0003e20000000c00 */
[CC--:B------:R-:W-:Y:S01]  /*7e10*/  @!P3 LEA R142, P1, R3.reuse, R216.reuse, 0x1 ;  /* 0x000000d8038eb211 */ /* 0x0c0fe200078208ff */
[----:B------:R-:W-:Y:S01]  /*7e20*/  IMAD.X R132, R204, 0x1, R132, P6 ;  /* 0x00000001cc847824 */ /* 0x000fe200030e0684 */
[CC--:B------:R-:W-:Y:S01]  /*7e30*/  @!P5 LEA R146, P6, R3.reuse, R216.reuse, 0x1 ;  /* 0x000000d80392d211 */ /* 0x0c0fe200078c08ff */
[----:B------:R-:W-:Y:S01]  /*7e40*/  @!PT LDS RZ, [RZ] ;  /* 0x00000000fffff984 */ /* 0x000fe20000000800 */
[----:B------:R-:W-:Y:S01]  /*7e50*/  @!PT LDS RZ, [RZ] ;  /* 0x00000000fffff984 */ /* 0x000fe20000000800 */
[----:B------:R-:W-:Y:S01]  /*7e60*/  @!PT LDS RZ, [RZ] ;  /* 0x00000000fffff984 */ /* 0x000fe20000000800 */
[----:B------:R1:W-:Y:S03]  /*7e70*/  @!P3 LDGSTS.E.BYPASS.LTC128B.128 [R207+0xa000], [R140.64+0x100] ;  /* 0x0a0001008ccfbfae */ /* 0x0003e6000b901d46 */
[CCC-:B------:R-:W-:Y:S01]  /*7e80*/  @!P5 LEA.HI.X R147, R3.reuse, R215.reuse, R132.reuse, 0x1, P6 ;  /* 0x000000d70393d211 */ /* 0x1c0fe200030f0c84 */
[----:B------:R1:W-:Y:S01]  /*7e90*/  @P5 STS.128 [R207+0x6800], RZ ;  /* 0x006800ffcf005388 */ /* 0x0003e20000000c00 */
[CCC-:B------:R-:W-:Y:S02]  /*7ea0*/  @!P4 LEA.HI.X R145, R3.reuse, R215.reuse, R132.reuse, 0x1, P2 ;  /* 0x000000d70391c211 */ /* 0x1c0fe400010f0c84 */
[--C-:B------:R-:W-:Y:S01]  /*7eb0*/  @!P3 LEA.HI.X R143, R3, R215, R132.reuse, 0x1, P1 ;  /* 0x000000d7038fb211 */ /* 0x100fe200008f0c84 */
[----:B------:R-:W-:Y:S01]  /*7ec0*/  @!PT LDS RZ, [RZ] ;  /* 0x00000000fffff984 */ /* 0x000fe20000000800 */
[----:B------:R-:W-:Y:S01]  /*7ed0*/  @!PT LDS RZ, [RZ] ;  /* 0x00000000fffff984 */ /* 0x000fe20000000800 */
[----:B------:R-:W-:Y:S01]  /*7ee0*/  @!PT LDS RZ, [RZ] ;  /* 0x00000000fffff984 */ /* 0x000fe20000000800 */
[----:B------:R1:W-:Y:S01]  /*7ef0*/  @!P5 LDGSTS.E.BYPASS.LTC128B.128 [R207+0x6800], [R138.64] ;  /* 0x068000008acfdfae */ /* 0x0003e2000b901d46 */
[----:B------:R-:W-:Y:S03]  /*7f00*/  IADD3 R2, P6, R205, R3, RZ ;  /* 0x00000003cd027210 */ /* 0x000fe60007fde0ff */
[----:B------:R1:W-:Y:S01]  /*7f10*/  @P4 STS.128 [R207+0x8800], RZ ;  /* 0x008800ffcf004388 */ /* 0x0003e20000000c00 */
[-C--:B------:R-:W-:Y:S01]  /*7f20*/  @!P4 LEA R148, P2, R2, R216.reuse, 0x1 ;  /* 0x000000d80294c211 */ /* 0x080fe200078408ff */
[----:B------:R-:W-:Y:S01]  /*7f30*/  IMAD.X R132, R204, 0x1, R132, P6 ;  /* 0x00000001cc847824 */ /* 0x000fe200030e0684 */
[CC--:B------:R-:W-:Y:S01]  /*7f40*/  @!P5 LEA R150, P6, R2.reuse, R216.reuse, 0x1 ;  /* 0x000000d80296d211 */ /* 0x0c0fe200078c08ff */
[----:B------:R-:W-:Y:S01]  /*7f50*/  @!PT LDS RZ, [RZ] ;  /* 0x00000000fffff984 */ /* 0x000fe20000000800 */
[----:B------:R-:W-:Y:S01]  /*7f60*/  @!PT LDS RZ, [RZ] ;  /* 0x00000000fffff984 */ /* 0x000fe20000000800 */
[----:B------:R-:W-:Y:S01]  /*7f70*/  @!PT LDS RZ, [RZ] ;  /* 0x00000000fffff984 */ /* 0x000fe20000000800 */
[----:B------:R1:W-:Y:S01]  /*7f80*/  @!P4 LDGSTS.E.BYPASS.LTC128B.128 [R207+0x8800], [R136.64+0x80] ;  /* 0x0880008088cfcfae */ /* 0x0003e2000b901d46 */
[C---:B------:R-:W-:Y:S01]  /*7f90*/  @!P3 LEA R152, P1, R2.reuse, R216, 0x1 ;  /* 0x000000d80298b211 */ /* 0x040fe200078208ff */
[----:B------:R-:W-:Y:S01]  /*7fa0*/  IMAD.MOV.U32 R216, RZ, RZ, R140 ;  /* 0x000000ffffd87224 */ /* 0x000fe200078e008c */
[CCC-:B------:R-:W-:Y:S01]  /*7fb0*/  @!P5 LEA.HI.X R151, R2.reuse, R215.reuse, R132.reuse, 0x1, P6 ;  /* 0x000000d70297d211 */ /* 0x1c0fe200030f0c84 */
[----:B------:R1:W-:Y:S01]  /*7fc0*/  @P3 STS.128 [R207+0xa800], RZ ;  /* 0x00a800ffcf003388 */ /* 0x0003e20000000c00 */
[CCC-:B------:R-:W-:Y:S02]  /*7fd0*/  @!P4 LEA.HI.X R149, R2.reuse, R215.reuse, R132.reuse, 0x1, P2 ;  /* 0x000000d70295c211 */ /* 0x1c0fe400010f0c84 */
[----:B------:R-:W-:Y:S01]  /*7fe0*/  @!P3 LEA.HI.X R153, R2, R215, R132, 0x1, P1 ;  /* 0x000000d70299b211 */ /* 0x000fe200008f0c84 */
[----:B------:R-:W-:Y:S01]  /*7ff0*/  @!PT LDS RZ, [RZ] ;  /* 0x00000000fffff984 */ /* 0x000fe20000000800 */
[----:B------:R-:W-:Y:S01]  /*8000*/  @!PT LDS RZ, [RZ] ;  /* 0x00000000fffff984 */ /* 0x000fe20000000800 */
[----:B------:R-:W-:Y:S01]  /*8010*/  @!PT LDS RZ, [RZ] ;  /* 0x00000000fffff984 */ /* 0x000fe20000000800 */
[----:B------:R1:W-:Y:S01]  /*8020*/  @!P3 LDGSTS.E.BYPASS.LTC128B.128 [R207+0xa800], [R134.64+0x100] ;  /* 0x0a80010086cfbfae */ /* 0x0003e2000b901d46 */
[----:B------:R-:W-:Y:S03]  /*8030*/  IMAD.MOV.U32 R215, RZ, RZ, R141 ;  /* 0x000000ffffd77224 */ /* 0x000fe600078e008d */
[----:B------:R1:W-:Y:S04]  /*8040*/  @P5 STS.128 [R207+0x7000], RZ ;  /* 0x007000ffcf005388 */ /* 0x0003e80000000c00 */
        /* <DEDUP_REMOVED lines=29> */
[----:B------:R-:W0:Y:S02]  /*8220*/  LDGDEPBAR ;  /* 0x00000000000079af */ /* 0x000e240000000000 */
.L_x_719:
[----:B------:R-:W-:Y:S01]  /*8230*/  FMNMX.FTZ R2, R4, R133, !PT ;  /* 0x0000008504027209 */ /* 0x000fe20007810000 */
[----:B-1----:R-:W-:Y:S01]  /*8240*/  LDSM.16.MT88.4 R140, [R190+0xc000] ;  /* 0x00c00000be8c783b */ /* 0x002fe20000004200 */
[----:B------:R-:W-:Y:S02]  /*8250*/  FMNMX.FTZ R132, R6, R0, !PT ;  /* 0x0000000006847209 */ /* 0x000fe40007810000 */
[----:B------:R-:W-:Y:S02]  /*8260*/  FMNMX.FTZ R3, R5, R2, !PT ;  /* 0x0000000205037209 */ /* 0x000fe40007810000 */
[----:B------:R-:W-:Y:S02]  /*8270*/  FMNMX.FTZ R135, R7, R132, !PT ;  /* 0x0000008407877209 */ /* 0x000fe40007810000 */
[----:B------:R-:W-:Y:S01]  /*8280*/  FMNMX.FTZ R2, R8, R3, !PT ;  /* 0x0000000308027209 */ /* 0x000fe20007810000 */
[----:B------:R-:W-:Y:S01]  /*8290*/  LDSM.16.MT88.4 R144, [R189+0xc000] ;  /* 0x00c00000bd90783b */ /* 0x000fe20000004200 */
        /* <DEDUP_REMOVED lines=23> */
[----:B------:R-:W-:Y:S02]  /*8410*/  FMNMX.FTZ R2, R28, R3, !PT ;  /* 0x000000031c027209 */ /* 0x000fe40007810000 */
[----:B------:R-:W-:Y:S02]  /*8420*/  FMNMX.FTZ R132, R30, R135, !PT ;  /* 0x000000871e847209 */ /* 0x000fe40007810000 */
[----:B------:R-:W-:Y:S04]  /*8430*/  FMNMX.FTZ R3, R29, R2, !PT ;  /* 0x000000021d037209 */ /* 0x000fe80007810000 */
[----:B------:R-:W-:Y:S02]  /*8440*/  FMNMX.FTZ R2, R32, R3, !PT ;  /* 0x0000000320027209 */ /* 0x000fe40007810000 */
[----:B------:R-:W-:Y:S02]  /*8450*/  FMNMX.FTZ R3, R31, R132, !PT ;  /* 0x000000841f037209 */ /* 0x000fe40007810000 */
[----:B------:R-:W-:Y:S02]  /*8460*/  FMNMX.FTZ R136, R33, R2, !PT ;  /* 0x0000000221887209 */ /* 0x000fe40007810000 */
[----:B------:R-:W-:Y:S03]  /*8470*/  FMNMX.FTZ R2, R34, R3, !PT ;  /* 0x0000000322027209 */ /* 0x000fe60007810000 */
[----:B------:R-:W-:Y:S01]  /*8480*/  SHFL.BFLY PT, R3, R136, 0x2, 0x1f ;  /* 0x0c401f0088037f89 */ /* 0x000fe200000e0000 */
[----:B------:R-:W-:Y:S07]  /*8490*/  FMNMX.FTZ R137, R35, R2, !PT ;  /* 0x0000000223897209 */ /* 0x000fee0007810000 */
[----:B------:R-:W1:Y:S02]  /*84a0*/  SHFL.BFLY PT, R2, R137, 0x2, 0x1f ;  /* 0x0c401f0089027f89 */ /* 0x000e6400000e0000 */
[----:B-1----:R-:W-:Y:S02]  /*84b0*/  FMNMX.FTZ R134, R137, R2, !PT ;  /* 0x0000000289867209 */ /* 0x002fe40007810000 */
[----:B------:R-:W-:Y:S04]  /*84c0*/  FMNMX.FTZ R139, R136, R3, !PT ;  /* 0x00000003888b7209 */ /* 0x000fe80007810000 */
[----:B------:R-:W1:Y:S08]  /*84d0*/  SHFL.BFLY PT, R3, R134, 0x1, 0x1f ;  /* 0x0c201f0086037f89 */ /* 0x000e7000000e0000 */
[----:B------:R-:W2:Y:S01]  /*84e0*/  SHFL.BFLY PT, R132, R139, 0x1, 0x1f ;  /* 0x0c201f008b847f89 */ /* 0x000ea200000e0000 */
[----:B-1----:R-:W-:Y:S05]  /*84f0*/  FMNMX.FTZ R3, R134, R3, !PT ;  /* 0x0000000386037209 */ /* 0x002fea0007810000 */
[----:B------:R-:W-:Y:S01]  /*8500*/  FMUL.FTZ R167, R3, c[0x0][0x23c] ;  /* 0x00008f0003a77a20 */ /* 0x000fe20000410000 */
[----:B--2---:R-:W-:Y:S02]  /*8510*/  FMNMX.FTZ R132, R139, R132, !PT ;  /* 0x000000848b847209 */ /* 0x004fe40007810000 */
[----:B------:R-:W1:Y:S02]  /*8520*/  LDSM.16.MT88.4 R136, [R192+0xc000] ;  /* 0x00c00000c088783b */ /* 0x000e640000004200 */
[C---:B------:R-:W-:Y:S01]  /*8530*/  FSETP.NEU.FTZ.AND P1, PT, R132.reuse, -INF , PT ;  /* 0xff8000008400780b */ /* 0x040fe20003f3d000 */
[C---:B------:R-:W-:Y:S02]  /*8540*/  FADD.FTZ R2, -R132.reuse, R133 ;  /* 0x0000008584027221 */ /* 0x040fe40000010100 */
[----:B------:R-:W-:Y:S02]  /*8550*/  FMUL.FTZ R168, R132, c[0x0][0x23c] ;  /* 0x00008f0084a87a20 */ /* 0x000fe40000410000 */
[----:B------:R-:W-:Y:S02]  /*8560*/  FMUL.FTZ R135, R2, c[0x0][0x23c] ;  /* 0x00008f0002877a20 */ /* 0x000fe40000410000 */
[C---:B------:R-:W-:Y:S01]  /*8570*/  FADD.FTZ R133, -R3.reuse, R0 ;  /* 0x0000000003857221 */ /* 0x040fe20000010100 */
[----:B------:R-:W-:Y:S01]  /*8580*/  FSEL R168, R168, RZ, P1 ;  /* 0x000000ffa8a87208 */ /* 0x000fe20000800000 */
[----:B------:R2:W3:Y:S01]  /*8590*/  MUFU.EX2 R2, R135 ;  /* 0x0000008700027308 */ /* 0x0004e20000000800 */
[----:B------:R-:W-:Y:S01]  /*85a0*/  FSETP.NEU.FTZ.AND P1, PT, R3, -INF , PT ;  /* 0xff8000000300780b */ /* 0x000fe20003f3d000 */
[----:B------:R-:W-:Y:S01]  /*85b0*/  FMUL.FTZ R0, R133, c[0x0][0x23c] ;  /* 0x00008f0085007a20 */ /* 0x000fe20000410000 */
[----:B------:R-:W-:Y:S01]  /*85c0*/  MOV R133, R132 ;  /* 0x0000008400857202 */ /* 0x000fe20000000f00 */
[--C-:B------:R-:W-:Y:S01]  /*85d0*/  FFMA.FTZ R164, R4, c[0x0][0x23c], -R168.reuse ;  /* 0x00008f0004a47a23 */ /* 0x100fe200000108a8 */
[----:B------:R-:W-:Y:S01]  /*85e0*/  FSEL R167, R167, RZ, P1 ;  /* 0x000000ffa7a77208 */ /* 0x000fe20000800000 */
[--C-:B------:R-:W-:Y:S01]  /*85f0*/  FFMA.FTZ R5, R5, c[0x0][0x23c], -R168.reuse ;  /* 0x00008f0005057a23 */ /* 0x100fe200000108a8 */
[----:B------:R-:W-:Y:S01]  /*8600*/  ISETP.GT.AND P1, PT, R217, RZ, PT ;  /* 0x000000ffd900720c */ /* 0x000fe20003f24270 */
[--C-:B------:R-:W-:Y:S02]  /*8610*/  FFMA.FTZ R134, R8, c[0x0][0x23c], -R168.reuse ;  /* 0x00008f0008867a23 */ /* 0x100fe400000108a8 */
[--C-:B------:R-:W-:Y:S01]  /*8620*/  FFMA.FTZ R6, R6, c[0x0][0x23c], -R167.reuse ;  /* 0x00008f0006067a23 */ /* 0x100fe200000108a7 */
[----:B------:R-:W4:Y:S01]  /*8630*/  MUFU.EX2 R0, R0 ;  /* 0x0000000000007308 */ /* 0x000f220000000800 */
[--C-:B------:R-:W-:Y:S02]  /*8640*/  FFMA.FTZ R7, R7, c[0x0][0x23c], -R167.reuse ;  /* 0x00008f0007077a23 */ /* 0x100fe400000108a7 */
[--C-:B------:R-:W-:Y:S02]  /*8650*/  FFMA.FTZ R165, R10, c[0x0][0x23c], -R167.reuse ;  /* 0x00008f000aa57a23 */ /* 0x100fe400000108a7 */
[--C-:B------:R-:W-:Y:S02]  /*8660*/  FFMA.FTZ R166, R11, c[0x0][0x23c], -R167.reuse ;  /* 0x00008f000ba67a23 */ /* 0x100fe400000108a7 */
[--C-:B------:R-:W-:Y:S02]  /*8670*/  FFMA.FTZ R220, R32, c[0x0][0x23c], -R168.reuse ;  /* 0x00008f0020dc7a23 */ /* 0x100fe400000108a8 */
[--C-:B------:R-:W-:Y:S01]  /*8680*/  FFMA.FTZ R224, R34, c[0x0][0x23c], -R167.reuse ;  /* 0x00008f0022e07a23 */ /* 0x100fe200000108a7 */
[----:B------:R-:W-:Y:S01]  /*8690*/  MUFU.EX2 R164, R164 ;  /* 0x000000a400a47308 */ /* 0x000fe20000000800 */
[--C-:B------:R-:W-:Y:S02]  /*86a0*/  FFMA.FTZ R169, R12, c[0x0][0x23c], -R168.reuse ;  /* 0x00008f000ca97a23 */ /* 0x100fe400000108a8 */
[--C-:B--2---:R-:W-:Y:S02]  /*86b0*/  FFMA.FTZ R135, R9, c[0x0][0x23c], -R168.reuse ;  /* 0x00008f0009877a23 */ /* 0x104fe400000108a8 */
[C---:B---3--:R-:W-:Y:S02]  /*86c0*/  FMUL.FTZ R8, R2.reuse, R128 ;  /* 0x0000008002087220 */ /* 0x048fe40000410000 */
[C---:B------:R-:W-:Y:S02]  /*86d0*/  FMUL.FTZ R9, R2.reuse, R129 ;  /* 0x0000008102097220 */ /* 0x040fe40000410000 */
[C---:B------:R-:W-:Y:S01]  /*86e0*/  FMUL.FTZ R36, R2.reuse, R36 ;  /* 0x0000002402247220 */ /* 0x040fe20000410000 */
[----:B------:R-:W2:Y:S01]  /*86f0*/  MUFU.EX2 R5, R5 ;  /* 0x0000000500057308 */ /* 0x000ea20000000800 */
[C---:B------:R-:W-:Y:S02]  /*8700*/  FMUL.FTZ R37, R2.reuse, R37 ;  /* 0x0000002502257220 */ /* 0x040fe40000410000 */
[----:B------:R-:W-:Y:S02]  /*8710*/  FMUL.FTZ R40, R2, R40 ;  /* 0x0000002802287220 */ /* 0x000fe40000410000 */
[C---:B----4-:R-:W-:Y:S02]  /*8720*/  FMUL.FTZ R10, R0.reuse, R130 ;  /* 0x00000082000a7220 */ /* 0x050fe40000410000 */
[C---:B------:R-:W-:Y:S02]  /*8730*/  FMUL.FTZ R11, R0.reuse, R131 ;  /* 0x00000083000b7220 */ /* 0x040fe40000410000 */
[C---:B------:R-:W-:Y:S01]  /*8740*/  FMUL.FTZ R38, R0.reuse, R38 ;  /* 0x0000002600267220 */ /* 0x040fe20000410000 */
[----:B------:R-:W-:Y:S01]  /*8750*/  MUFU.EX2 R6, R6 ;  /* 0x0000000600067308 */ /* 0x000fe20000000800 */
[----:B------:R-:W-:Y:S02]  /*8760*/  FMUL.FTZ R39, R0, R39 ;  /* 0x0000002700277220 */ /* 0x000fe40000410000 */
[----:B------:R-:W-:Y:S02]  /*8770*/  FMUL.FTZ R41, R2, R41 ;  /* 0x0000002902297220 */ /* 0x000fe40000410000 */
[C---:B------:R-:W-:Y:S02]  /*8780*/  FMUL.FTZ R42, R0.reuse, R42 ;  /* 0x0000002a002a7220 */ /* 0x040fe40000410000 */
[----:B------:R-:W-:Y:S02]  /*8790*/  FMUL.FTZ R43, R0, R43 ;  /* 0x0000002b002b7220 */ /* 0x000fe40000410000 */
[C---:B------:R-:W-:Y:S01]  /*87a0*/  FMUL.FTZ R44, R2.reuse, R44 ;  /* 0x0000002c022c7220 */ /* 0x040fe20000410000 */
[----:B------:R-:W3:Y:S01]  /*87b0*/  MUFU.EX2 R7, R7 ;  /* 0x0000000700077308 */ /* 0x000ee20000000800 */
[----:B------:R-:W-:Y:S02]  /*87c0*/  FMUL.FTZ R45, R2, R45 ;  /* 0x0000002d022d7220 */ /* 0x000fe40000410000 */
[C---:B------:R-:W-:Y:S01]  /*87d0*/  FMUL.FTZ R46, R0.reuse, R46 ;  /* 0x0000002e002e7220 */ /* 0x040fe20000410000 */
[----:B--2---:R-:W-:Y:S01]  /*87e0*/  F2FP.PACK_AB R128, R5, R164 ;  /* 0x000000a40580723e */ /* 0x004fe200000000ff */
[----:B------:R-:W-:Y:S02]  /*87f0*/  FMUL.FTZ R47, R0, R47 ;  /* 0x0000002f002f7220 */ /* 0x000fe40000410000 */
[C---:B------:R-:W-:Y:S02]  /*8800*/  FMUL.FTZ R48, R2.reuse, R48 ;  /* 0x0000003002307220 */ /* 0x040fe40000410000 */
[----:B------:R-:W-:Y:S01]  /*8810*/  FMUL.FTZ R49, R2, R49 ;  /* 0x0000003102317220 */ /* 0x000fe20000410000 */
[----:B------:R-:W-:Y:S01]  /*8820*/  MUFU.EX2 R134, R134 ;  /* 0x0000008600867308 */ /* 0x000fe20000000800 */
[C---:B------:R-:W-:Y:S02]  /*8830*/  FMUL.FTZ R50, R0.reuse, R50 ;  /* 0x0000003200327220 */ /* 0x040fe40000410000 */
[----:B------:R-:W-:Y:S02]  /*8840*/  FMUL.FTZ R51, R0, R51 ;  /* 0x0000003300337220 */ /* 0x000fe40000410000 */
[C---:B------:R-:W-:Y:S02]  /*8850*/  FMUL.FTZ R12, R2.reuse, R124 ;  /* 0x0000007c020c7220 */ /* 0x040fe40000410000 */
[C---:B------:R-:W-:Y:S02]  /*8860*/  FMUL.FTZ R52, R2.reuse, R52 ;  /* 0x0000003402347220 */ /* 0x040fe40000410000 */
[----:B------:R-:W-:Y:S01]  /*8870*/  FMUL.FTZ R53, R2, R53 ;  /* 0x0000003502357220 */ /* 0x000fe20000410000 */
[----:B------:R-:W2:Y:S01]  /*8880*/  MUFU.EX2 R135, R135 ;  /* 0x0000008700877308 */ /* 0x000ea20000000800 */
[C---:B------:R-:W-:Y:S02]  /*8890*/  FMUL.FTZ R54, R0.reuse, R54 ;  /* 0x0000003600367220 */ /* 0x040fe40000410000 */
[----:B------:R-:W-:Y:S01]  /*88a0*/  FMUL.FTZ R55, R0, R55 ;  /* 0x0000003700377220 */ /* 0x000fe20000410000 */
[----:B---3--:R-:W-:Y:S01]  /*88b0*/  F2FP.PACK_AB R129, R7, R6 ;  /* 0x000000060781723e */ /* 0x008fe200000000ff */
[C---:B------:R-:W-:Y:S02]  /*88c0*/  FMUL.FTZ R56, R2.reuse, R56 ;  /* 0x0000003802387220 */ /* 0x040fe40000410000 */
[----:B------:R-:W-:Y:S02]  /*88d0*/  FMUL.FTZ R57, R2, R57 ;  /* 0x0000003902397220 */ /* 0x000fe40000410000 */
[C---:B------:R-:W-:Y:S01]  /*88e0*/  FMUL.FTZ R58, R0.reuse, R58 ;  /* 0x0000003a003a7220 */ /* 0x040fe20000410000 */
[----:B------:R-:W-:Y:S01]  /*88f0*/  MUFU.EX2 R165, R165 ;  /* 0x000000a500a57308 */ /* 0x000fe20000000800 */
[----:B------:R-:W-:Y:S02]  /*8900*/  FMUL.FTZ R59, R0, R59 ;  /* 0x0000003b003b7220 */ /* 0x000fe40000410000 */
[C---:B------:R-:W-:Y:S02]  /*8910*/  FMUL.FTZ R60, R2.reuse, R60 ;  /* 0x0000003c023c7220 */ /* 0x040fe40000410000 */
[----:B------:R-:W-:Y:S02]  /*8920*/  FMUL.FTZ R61, R2, R61 ;  /* 0x0000003d023d7220 */ /* 0x000fe40000410000 */
[C---:B------:R-:W-:Y:S02]  /*8930*/  FMUL.FTZ R62, R0.reuse, R62 ;  /* 0x0000003e003e7220 */ /* 0x040fe40000410000 */
[----:B------:R-:W-:Y:S01]  /*8940*/  FMUL.FTZ R63, R0, R63 ;  /* 0x0000003f003f7220 */ /* 0x000fe20000410000 */
[----:B------:R-:W3:Y:S01]  /*8950*/  MUFU.EX2 R166, R166 ;  /* 0x000000a600a67308 */ /* 0x000ee20000000800 */
[C---:B------:R-:W-:Y:S02]  /*8960*/  FMUL.FTZ R64, R2.reuse, R64 ;  /* 0x0000004002407220 */ /* 0x040fe40000410000 */
[----:B------:R-:W-:Y:S01]  /*8970*/  FMUL.FTZ R65, R2, R65 ;  /* 0x0000004102417220 */ /* 0x000fe20000410000 */
[----:B--2---:R-:W-:Y:S01]  /*8980*/  F2FP.PACK_AB R130, R135, R134 ;  /* 0x000000868782723e */ /* 0x004fe200000000ff */
        /* <DEDUP_REMOVED lines=9> */
[----:B------:R-:W-:Y:S01]  /*8a20*/  MUFU.EX2 R220, R220 ;  /* 0x000000dc00dc7308 */ /* 0x000fe20000000800 */
[C---:B------:R-:W-:Y:S02]  /*8a30*/  FMUL.FTZ R74, R0.reuse, R74 ;  /* 0x0000004a004a7220 */ /* 0x040fe40000410000 */
[----:B------:R-:W-:Y:S01]  /*8a40*/  FMUL.FTZ R75, R0, R75 ;  /* 0x0000004b004b7220 */ /* 0x000fe20000410000 */
[----:B---3--:R-:W-:Y:S01]  /*8a50*/  F2FP.PACK_AB R131, R166, R165 ;  /* 0x000000a5a683723e */ /* 0x008fe200000000ff */
[C---:B------:R-:W-:Y:S02]  /*8a60*/  FMUL.FTZ R76, R2.reuse, R76 ;  /* 0x0000004c024c7220 */ /* 0x040fe40000410000 */
[----:B------:R-:W-:Y:S02]  /*8a70*/  FMUL.FTZ R77, R2, R77 ;  /* 0x0000004d024d7220 */ /* 0x000fe40000410000 */
[C---:B------:R-:W-:Y:S01]  /*8a80*/  FMUL.FTZ R78, R0.reuse, R78 ;  /* 0x0000004e004e7220 */ /* 0x040fe20000410000 */
[----:B------:R-:W-:Y:S01]  /*8a90*/  MUFU.EX2 R224, R224 ;  /* 0x000000e000e07308 */ /* 0x000fe20000000800 */
[C---:B-1----:R-:W-:Y:S05]  /*8aa0*/  HMMA.16816.F32 R8, R128.reuse, R136, R8 ;  /* 0x000000888008723c */ /* 0x042fea0000001808 */
[----:B------:R-:W-:Y:S02]  /*8ab0*/  FMUL.FTZ R79, R0, R79 ;  /* 0x0000004f004f7220 */ /* 0x000fe40000410000 */
[C---:B------:R-:W-:Y:S01]  /*8ac0*/  FMUL.FTZ R80, R2.reuse, R80 ;  /* 0x0000005002507220 */ /* 0x040fe20000410000 */
[C---:B------:R-:W-:Y:S01]  /*8ad0*/  HMMA.16816.F32 R36, R128.reuse, R138, R36 ;  /* 0x0000008a8024723c */ /* 0x040fe20000001824 */
[----:B------:R-:W1:Y:S03]  /*8ae0*/  LDSM.16.MT88.4 R136, [R188+0xc000] ;  /* 0x00c00000bc88783b */ /* 0x000e660000004200 */
[----:B------:R-:W-:Y:S02]  /*8af0*/  FMUL.FTZ R81, R2, R81 ;  /* 0x0000005102517220 */ /* 0x000fe40000410000 */
[C---:B------:R-:W-:Y:S02]  /*8b00*/  FMUL.FTZ R82, R0.reuse, R82 ;  /* 0x0000005200527220 */ /* 0x040fe40000410000 */
[C---:B------:R-:W-:Y:S04]  /*8b10*/  HMMA.16816.F32 R40, R128.reuse, R140, R40 ;  /* 0x0000008c8028723c */ /* 0x040fe80000001828 */
[----:B------:R-:W-:Y:S02]  /*8b20*/  FMUL.FTZ R83, R0, R83 ;  /* 0x0000005300537220 */ /* 0x000fe40000410000 */
[C---:B------:R-:W-:Y:S02]  /*8b30*/  FMUL.FTZ R84, R2.reuse, R84 ;  /* 0x0000005402547220 */ /* 0x040fe40000410000 */
[C---:B------:R-:W-:Y:S01]  /*8b40*/  HMMA.16816.F32 R44, R128.reuse, R142, R44 ;  /* 0x0000008e802c723c */ /* 0x040fe2000000182c */
[----:B------:R-:W2:Y:S03]  /*8b50*/  LDSM.16.MT88.4 R140, [R192+0xe000] ;  /* 0x00e00000c08c783b */ /* 0x000ea60000004200 */
[----:B------:R-:W-:Y:S02]  /*8b60*/  FMUL.FTZ R85, R2, R85 ;  /* 0x0000005502557220 */ /* 0x000fe40000410000 */
[C---:B------:R-:W-:Y:S02]  /*8b70*/  FMUL.FTZ R86, R0.reuse, R86 ;  /* 0x0000005600567220 */ /* 0x040fe40000410000 */
[C---:B------:R-:W-:Y:S04]  /*8b80*/  HMMA.16816.F32 R48, R128.reuse, R144, R48 ;  /* 0x000000908030723c */ /* 0x040fe80000001830 */
[----:B------:R-:W-:Y:S02]  /*8b90*/  FMUL.FTZ R87, R0, R87 ;  /* 0x0000005700577220 */ /* 0x000fe40000410000 */
[C---:B------:R-:W-:Y:S02]  /*8ba0*/  FMUL.FTZ R88, R2.reuse, R88 ;  /* 0x0000005802587220 */ /* 0x040fe40000410000 */
[C---:B------:R-:W-:Y:S01]  /*8bb0*/  HMMA.16816.F32 R52, R128.reuse, R146, R52 ;  /* 0x000000928034723c */ /* 0x040fe20000001834 */
[----:B------:R-:W3:Y:S03]  /*8bc0*/  LDSM.16.MT88.4 R144, [R190+0xe000] ;  /* 0x00e00000be90783b */ /* 0x000ee60000004200 */
[----:B------:R-:W-:Y:S02]  /*8bd0*/  FMUL.FTZ R89, R2, R89 ;  /* 0x0000005902597220 */ /* 0x000fe40000410000 */
[C---:B------:R-:W-:Y:S02]  /*8be0*/  FMUL.FTZ R90, R0.reuse, R90 ;  /* 0x0000005a005a7220 */ /* 0x040fe40000410000 */
[----:B------:R-:W-:Y:S01]  /*8bf0*/  FMUL.FTZ R91, R0, R91 ;  /* 0x0000005b005b7220 */ /* 0x000fe20000410000 */
[C---:B-1----:R-:W-:Y:S03]  /*8c00*/  HMMA.16816.F32 R56, R128.reuse, R136, R56 ;  /* 0x000000888038723c */ /* 0x042fe60000001838 */
[C---:B------:R-:W-:Y:S02]  /*8c10*/  FMUL.FTZ R92, R2.reuse, R92 ;  /* 0x0000005c025c7220 */ /* 0x040fe40000410000 */
[----:B------:R-:W-:Y:S02]  /*8c20*/  FMUL.FTZ R93, R2, R93 ;  /* 0x0000005d025d7220 */ /* 0x000fe40000410000 */
[C---:B------:R-:W-:Y:S01]  /*8c30*/  FMUL.FTZ R94, R0.reuse, R94 ;  /* 0x0000005e005e7220 */ /* 0x040fe20000410000 */
[C---:B------:R-:W-:Y:S01]  /*8c40*/  HMMA.16816.F32 R60, R128.reuse, R138, R60 ;  /* 0x0000008a803c723c */ /* 0x040fe2000000183c */
[----:B------:R-:W1:Y:S03]  /*8c50*/  LDSM.16.MT88.4 R136, [R189+0xe000] ;  /* 0x00e00000bd88783b */ /* 0x000e660000004200 */
[----:B------:R-:W-:Y:S02]  /*8c60*/  FMUL.FTZ R95, R0, R95 ;  /* 0x0000005f005f7220 */ /* 0x000fe40000410000 */
[C---:B------:R-:W-:Y:S02]  /*8c70*/  FMUL.FTZ R96, R2.reuse, R96 ;  /* 0x0000006002607220 */ /* 0x040fe40000410000 */
[C---:B--2---:R-:W-:Y:S04]  /*8c80*/  HMMA.16816.F32 R64, R128.reuse, R140, R64 ;  /* 0x0000008c8040723c */ /* 0x044fe80000001840 */
[----:B------:R-:W-:Y:S02]  /*8c90*/  FMUL.FTZ R97, R2, R97 ;  /* 0x0000006102617220 */ /* 0x000fe40000410000 */
[C---:B------:R-:W-:Y:S02]  /*8ca0*/  FMUL.FTZ R98, R0.reuse, R98 ;  /* 0x0000006200627220 */ /* 0x040fe40000410000 */
[C---:B------:R-:W-:Y:S01]  /*8cb0*/  HMMA.16816.F32 R68, R128.reuse, R142, R68 ;  /* 0x0000008e8044723c */ /* 0x040fe20000001844 */
[----:B------:R-:W2:Y:S03]  /*8cc0*/  LDSM.16.MT88.4 R140, [R188+0xe000] ;  /* 0x00e00000bc8c783b */ /* 0x000ea60000004200 */
[----:B------:R-:W-:Y:S02]  /*8cd0*/  FMUL.FTZ R99, R0, R99 ;  /* 0x0000006300637220 */ /* 0x000fe40000410000 */
[C---:B------:R-:W-:Y:S02]  /*8ce0*/  FMUL.FTZ R100, R2.reuse, R100 ;  /* 0x0000006402647220 */ /* 0x040fe40000410000 */
[C---:B---3--:R-:W-:Y:S04]  /*8cf0*/  HMMA.16816.F32 R72, R128.reuse, R144, R72 ;  /* 0x000000908048723c */ /* 0x048fe80000001848 */
[----:B------:R-:W-:Y:S02]  /*8d00*/  FMUL.FTZ R101, R2, R101 ;  /* 0x0000006502657220 */ /* 0x000fe40000410000 */
[C---:B------:R-:W-:Y:S02]  /*8d10*/  FMUL.FTZ R102, R0.reuse, R102 ;  /* 0x0000006600667220 */ /* 0x040fe40000410000 */
[C---:B------:R-:W-:Y:S01]  /*8d20*/  HMMA.16816.F32 R76, R128.reuse, R146, R76 ;  /* 0x00000092804c723c */ /* 0x040fe2000000184c */
[----:B------:R-:W3:Y:S03]  /*8d30*/  LDSM.16.MT88.4 R144, [R192+0x10000] ;  /* 0x01000000c090783b */ /* 0x000ee60000004200 */
[----:B------:R-:W-:Y:S02]  /*8d40*/  FMUL.FTZ R103, R0, R103 ;  /* 0x0000006700677220 */ /* 0x000fe40000410000 */
[--C-:B------:R-:W-:Y:S02]  /*8d50*/  FFMA.FTZ R170, R13, c[0x0][0x23c], -R168.reuse ;  /* 0x00008f000daa7a23 */ /* 0x100fe400000108a8 */
[----:B------:R-:W-:Y:S01]  /*8d60*/  FMUL.FTZ R13, R2, R125 ;  /* 0x0000007d020d7220 */ /* 0x000fe20000410000 */
[C---:B-1----:R-:W-:Y:S03]  /*8d70*/  HMMA.16816.F32 R80, R128.reuse, R136, R80 ;  /* 0x000000888050723c */ /* 0x042fe60000001850 */
[--C-:B------:R-:W-:Y:S01]  /*8d80*/  FFMA.FTZ R171, R14, c[0x0][0x23c], -R167.reuse ;  /* 0x00008f000eab7a23 */ /* 0x100fe200000108a7 */
[----:B------:R-:W1:Y:S01]  /*8d90*/  MUFU.EX2 R170, R170 ;  /* 0x000000aa00aa7308 */ /* 0x000e620000000800 */
[C---:B------:R-:W-:Y:S02]  /*8da0*/  FMUL.FTZ R14, R0.reuse, R126 ;  /* 0x0000007e000e7220 */ /* 0x040fe40000410000 */
[--C-:B------:R-:W-:Y:S01]  /*8db0*/  FFMA.FTZ R172, R15, c[0x0][0x23c], -R167.reuse ;  /* 0x00008f000fac7a23 */ /* 0x100fe200000108a7 */
[C---:B------:R-:W-:Y:S01]  /*8dc0*/  HMMA.16816.F32 R84, R128.reuse, R138, R84 ;  /* 0x0000008a8054723c */ /* 0x040fe20000001854 */
[----:B------:R-:W4:Y:S03]  /*8dd0*/  LDSM.16.MT88.4 R136, [R190+0x10000] ;  /* 0x01000000be88783b */ /* 0x000f260000004200 */
[----:B------:R-:W-:Y:S02]  /*8de0*/  FMUL.FTZ R15, R0, R127 ;  /* 0x0000007f000f7220 */ /* 0x000fe40000410000 */
[C---:B------:R-:W-:Y:S01]  /*8df0*/  FMUL.FTZ R104, R2.reuse, R104 ;  /* 0x0000006802687220 */ /* 0x040fe20000410000 */
[----:B------:R-:W-:Y:S01]  /*8e00*/  MUFU.EX2 R171, R171 ;  /* 0x000000ab00ab7308 */ /* 0x000fe20000000800 */
[C---:B--2---:R-:W-:Y:S01]  /*8e10*/  HMMA.16816.F32 R88, R128.reuse, R140, R88 ;  /* 0x0000008c8058723c */ /* 0x044fe20000001858 */
[----:B------:R-:W-:Y:S03]  /*8e20*/  LDSM.16.MT88.4 R124, [R188+0x10000] ;  /* 0x01000000bc7c783b */ /* 0x000fe60000004200 */
[----:B------:R-:W-:Y:S02]  /*8e30*/  FMUL.FTZ R105, R2, R105 ;  /* 0x0000006902697220 */ /* 0x000fe40000410000 */
[C---:B------:R-:W-:Y:S02]  /*8e40*/  FMUL.FTZ R106, R0.reuse, R106 ;  /* 0x0000006a006a7220 */ /* 0x040fe40000410000 */
[C---:B------:R-:W-:Y:S01]  /*8e50*/  HMMA.16816.F32 R92, R128.reuse, R142, R92 ;  /* 0x0000008e805c723c */ /* 0x040fe2000000185c */
[----:B------:R-:W2:Y:S01]  /*8e60*/  LDSM.16.MT88.4 R140, [R189+0x10000] ;  /* 0x01000000bd8c783b */ /* 0x000ea20000004200 */
[----:B------:R-:W5:Y:S02]  /*8e70*/  MUFU.EX2 R172, R172 ;  /* 0x000000ac00ac7308 */ /* 0x000f640000000800 */
[----:B------:R-:W-:Y:S02]  /*8e80*/  FMUL.FTZ R107, R0, R107 ;  /* 0x0000006b006b7220 */ /* 0x000fe40000410000 */
[C---:B------:R-:W-:Y:S02]  /*8e90*/  FMUL.FTZ R108, R2.reuse, R108 ;  /* 0x0000006c026c7220 */ /* 0x040fe40000410000 */
[C---:B---3--:R-:W-:Y:S04]  /*8ea0*/  HMMA.16816.F32 R96, R128.reuse, R144, R96 ;  /* 0x000000908060723c */ /* 0x048fe80000001860 */
[----:B------:R-:W-:Y:S02]  /*8eb0*/  FMUL.FTZ R109, R2, R109 ;  /* 0x0000006d026d7220 */ /* 0x000fe40000410000 */
[C---:B------:R-:W-:Y:S02]  /*8ec0*/  FMUL.FTZ R110, R0.reuse, R110 ;  /* 0x0000006e006e7220 */ /* 0x040fe40000410000 */
[C---:B------:R-:W-:Y:S01]  /*8ed0*/  HMMA.16816.F32 R100, R128.reuse, R146, R100 ;  /* 0x000000928064723c */ /* 0x040fe20000001864 */
[----:B------:R-:W-:Y:S03]  /*8ee0*/  LDSM.16.MT88.4 R144, [R190+0xc800] ;  /* 0x00c80000be90783b */ /* 0x000fe60000004200 */
[----:B------:R-:W-:Y:S02]  /*8ef0*/  FMUL.FTZ R111, R0, R111 ;  /* 0x0000006f006f7220 */ /* 0x000fe40000410000 */
[--C-:B------:R-:W-:Y:S02]  /*8f00*/  FFMA.FTZ R173, R16, c[0x0][0x23c], -R168.reuse ;  /* 0x00008f0010ad7a23 */ /* 0x100fe400000108a8 */
[----:B------:R-:W-:Y:S01]  /*8f10*/  FFMA.FTZ R174, R17, c[0x0][0x23c], -R168 ;  /* 0x00008f0011ae7a23 */ /* 0x000fe200000108a8 */
[C---:B----4-:R-:W-:Y:S03]  /*8f20*/  HMMA.16816.F32 R104, R128.reuse, R136, R104 ;  /* 0x000000888068723c */ /* 0x050fe60000001868 */
[--C-:B------:R-:W-:Y:S01]  /*8f30*/  FFMA.FTZ R175, R18, c[0x0][0x23c], -R167.reuse ;  /* 0x00008f0012af7a23 */ /* 0x100fe200000108a7 */
[----:B------:R-:W-:Y:S01]  /*8f40*/  MUFU.EX2 R173, R173 ;  /* 0x000000ad00ad7308 */ /* 0x000fe20000000800 */
[----:B------:R-:W-:Y:S02]  /*8f50*/  FFMA.FTZ R218, R19, c[0x0][0x23c], -R167 ;  /* 0x00008f0013da7a23 */ /* 0x000fe400000108a7 */
[C---:B------:R-:W-:Y:S01]  /*8f60*/  FMUL.FTZ R112, R2.reuse, R112 ;  /* 0x0000007002707220 */ /* 0x040fe20000410000 */
[C---:B------:R-:W-:Y:S01]  /*8f70*/  HMMA.16816.F32 R12, R128.reuse, R138, R12 ;  /* 0x0000008a800c723c */ /* 0x040fe2000000180c */
[----:B------:R-:W3:Y:S03]  /*8f80*/  LDSM.16.MT88.4 R136, [R192+0xc800] ;  /* 0x00c80000c088783b */ /* 0x000ee60000004200 */
[----:B------:R-:W-:Y:S02]  /*8f90*/  FMUL.FTZ R113, R2, R113 ;  /* 0x0000007102717220 */ /* 0x000fe40000410000 */
[----:B------:R-:W4:Y:S01]  /*8fa0*/  MUFU.EX2 R174, R174 ;  /* 0x000000ae00ae7308 */ /* 0x000f220000000800 */
[C---:B------:R-:W-:Y:S01]  /*8fb0*/  FMUL.FTZ R114, R0.reuse, R114 ;  /* 0x0000007200727220 */ /* 0x040fe20000410000 */
[C---:B--2---:R-:W-:Y:S04]  /*8fc0*/  HMMA.16816.F32 R108, R128.reuse, R140, R108 ;  /* 0x0000008c806c723c */ /* 0x044fe8000000186c */
[----:B------:R-:W-:Y:S02]  /*8fd0*/  FMUL.FTZ R115, R0, R115 ;  /* 0x0000007300737220 */ /* 0x000fe40000410000 */
[----:B------:R-:W-:Y:S01]  /*8fe0*/  FMUL.FTZ R16, R2, R120 ;  /* 0x0000007802107220 */ /* 0x000fe20000410000 */
[----:B-1----:R-:W-:Y:S01]  /*8ff0*/  F2FP.PACK_AB R120, R170, R169 ;  /* 0x000000a9aa78723e */ /* 0x002fe200000000ff */
[----:B------:R-:W-:Y:S01]  /*9000*/  MUFU.EX2 R175, R175 ;  /* 0x000000af00af7308 */ /* 0x000fe20000000800 */
[----:B------:R-:W-:Y:S02]  /*9010*/  FMUL.FTZ R17, R2, R121 ;  /* 0x0000007902117220 */ /* 0x000fe40000410000 */
[C---:B------:R-:W-:Y:S01]  /*9020*/  HMMA.16816.F32 R112, R128.reuse, R142, R112 ;  /* 0x0000008e8070723c */ /* 0x040fe20000001870 */
[----:B------:R-:W1:Y:S02]  /*9030*/  LDSM.16.MT88.4 R140, [R189+0xc800] ;  /* 0x00c80000bd8c783b */ /* 0x000e640000004200 */
[----:B------:R-:W-:Y:S01]  /*9040*/  FMUL.FTZ R18, R0, R122 ;  /* 0x0000007a00127220 */ /* 0x000fe20000410000 */
[----:B-----5:R-:W-:Y:S01]  /*9050*/  F2FP.PACK_AB R121, R172, R171 ;  /* 0x000000abac79723e */ /* 0x020fe200000000ff */
[----:B------:R-:W-:Y:S02]  /*9060*/  FMUL.FTZ R19, R0, R123 ;  /* 0x0000007b00137220 */ /* 0x000fe40000410000 */
[----:B------:R-:W2:Y:S01]  /*9070*/  MUFU.EX2 R218, R218 ;  /* 0x000000da00da7308 */ /* 0x000ea20000000800 */
[C---:B------:R-:W-:Y:S04]  /*9080*/  FMUL.FTZ R116, R2.reuse, R116 ;  /* 0x0000007402747220 */ /* 0x040fe80000410000 */
[C---:B------:R-:W-:Y:S03]  /*9090*/  HMMA.16816.F32 R16, R128.reuse, R124, R16 ;  /* 0x0000007c8010723c */ /* 0x040fe60000001810 */
[----:B------:R-:W-:Y:S01]  /*90a0*/  FMUL.FTZ R117, R2, R117 ;  /* 0x0000007502757220 */ /* 0x000fe20000410000 */
[----:B----4-:R-:W-:Y:S01]  /*90b0*/  F2FP.PACK_AB R122, R174, R173 ;  /* 0x000000adae7a723e */ /* 0x010fe200000000ff */
[C---:B------:R-:W-:Y:S02]  /*90c0*/  FMUL.FTZ R118, R0.reuse, R118 ;  /* 0x0000007600767220 */ /* 0x040fe40000410000 */
[----:B------:R-:W-:Y:S02]  /*90d0*/  FMUL.FTZ R119, R0, R119 ;  /* 0x0000007700777220 */ /* 0x000fe40000410000 */
[----:B------:R-:W-:Y:S03]  /*90e0*/  FFMA.FTZ R164, R2, R221, R164 ;  /* 0x000000dd02a47223 */ /* 0x000fe600000100a4 */
[----:B------:R-:W-:Y:S01]  /*90f0*/  FFMA.FTZ R6, R0, R219, R6 ;  /* 0x000000db00067223 */ /* 0x000fe20000010006 */
[----:B------:R-:W-:Y:S01]  /*9100*/  IADD3 R0, R217, -0x1, RZ ;  /* 0xffffffffd9007810 */ /* 0x000fe20007ffe0ff */
[----:B------:R-:W-:Y:S01]  /*9110*/  HMMA.16816.F32 R116, R128, R126, R116 ;  /* 0x0000007e8074723c */ /* 0x000fe20000001874 */
[----:B------:R-:W4:Y:S02]  /*9120*/  LDSM.16.MT88.4 R124, [R188+0xe800] ;  /* 0x00e80000bc7c783b */ /* 0x000f240000004200 */
[----:B------:R-:W-:Y:S01]  /*9130*/  FADD.FTZ R5, R5, R164 ;  /* 0x000000a405057221 */ /* 0x000fe20000010000 */
[----:B------:R-:W-:Y:S01]  /*9140*/  MOV R217, R0 ;  /* 0x0000000000d97202 */ /* 0x000fe20000000f00 */
[----:B------:R-:W-:Y:S01]  /*9150*/  FADD.FTZ R6, R7, R6 ;  /* 0x0000000607067221 */ /* 0x000fe20000010000 */
[----:B--2---:R-:W-:Y:S01]  /*9160*/  F2FP.PACK_AB R123, R218, R175 ;  /* 0x000000afda7b723e */ /* 0x004fe200000000ff */
[----:B------:R-:W-:Y:S01]  /*9170*/  FADD.FTZ R134, R134, R5 ;  /* 0x0000000586867221 */ /* 0x000fe20000010000 */
[----:B------:R-:W-:Y:S01]  /*9180*/  MOV R0, R3 ;  /* 0x0000000300007202 */ /* 0x000fe20000000f00 */
[----:B------:R-:W2:Y:S03]  /*9190*/  LDSM.16.MT88.4 R128, [R192+0x10800] ;  /* 0x01080000c080783b */ /* 0x000ea60000004200 */
[----:B------:R-:W-:Y:S01]  /*91a0*/  FADD.FTZ R165, R165, R6 ;  /* 0x00000006a5a57221 */ /* 0x000fe20000010000 */
[C---:B---3--:R-:W-:Y:S05]  /*91b0*/  HMMA.16816.F32 R8, R120.reuse, R136, R8 ;  /* 0x000000887808723c */ /* 0x048fea0000001808 */
[----:B------:R-:W-:Y:S02]  /*91c0*/  FADD.FTZ R134, R135, R134 ;  /* 0x0000008687867221 */ /* 0x000fe40000010000 */
[----:B------:R-:W-:Y:S01]  /*91d0*/  FADD.FTZ R166, R166, R165 ;  /* 0x000000a5a6a67221 */ /* 0x000fe20000010000 */
[C---:B------:R-:W-:Y:S01]  /*91e0*/  HMMA.16816.F32 R36, R120.reuse, R138, R36 ;  /* 0x0000008a7824723c */ /* 0x040fe20000001824 */
[----:B------:R-:W3:Y:S03]  /*91f0*/  LDSM.16.MT88.4 R136, [R190+0x10800] ;  /* 0x01080000be88783b */ /* 0x000ee60000004200 */
[----:B------:R-:W-:Y:S02]  /*9200*/  FADD.FTZ R169, R169, R134 ;  /* 0x00000086a9a97221 */ /* 0x000fe40000010000 */
[----:B------:R-:W-:Y:S02]  /*9210*/  FADD.FTZ R171, R171, R166 ;  /* 0x000000a6abab7221 */ /* 0x000fe40000010000 */
[C---:B------:R-:W-:Y:S04]  /*9220*/  HMMA.16816.F32 R40, R120.reuse, R144, R40 ;  /* 0x000000907828723c */ /* 0x040fe80000001828 */
[----:B------:R-:W-:Y:S02]  /*9230*/  FADD.FTZ R170, R170, R169 ;  /* 0x000000a9aaaa7221 */ /* 0x000fe40000010000 */
[----:B------:R-:W-:Y:S02]  /*9240*/  FADD.FTZ R172, R172, R171 ;  /* 0x000000abacac7221 */ /* 0x000fe40000010000 */
[C---:B------:R-:W-:Y:S01]  /*9250*/  HMMA.16816.F32 R44, R120.reuse, R146, R44 ;  /* 0x00000092782c723c */ /* 0x040fe2000000182c */
[----:B------:R-:W-:Y:S03]  /*9260*/  LDSM.16.MT88.4 R144, [R190+0xf000] ;  /* 0x00f00000be90783b */ /* 0x000fe60000004200 */
[----:B------:R-:W-:Y:S02]  /*9270*/  FADD.FTZ R173, R173, R170 ;  /* 0x000000aaadad7221 */ /* 0x000fe40000010000 */
[----:B------:R-:W-:Y:S02]  /*9280*/  FADD.FTZ R5, R175, R172 ;  /* 0x000000acaf057221 */ /* 0x000fe40000010000 */
[C---:B-1----:R-:W-:Y:S04]  /*9290*/  HMMA.16816.F32 R48, R120.reuse, R140, R48 ;  /* 0x0000008c7830723c */ /* 0x042fe80000001830 */
[----:B------:R-:W-:Y:S02]  /*92a0*/  FADD.FTZ R173, R174, R173 ;  /* 0x000000adaead7221 */ /* 0x000fe40000010000 */
[----:B------:R-:W-:Y:S02]  /*92b0*/  FADD.FTZ R5, R218, R5 ;  /* 0x00000005da057221 */ /* 0x000fe40000010000 */
[C---:B------:R-:W-:Y:S01]  /*92c0*/  HMMA.16816.F32 R52, R120.reuse, R142, R52 ;  /* 0x0000008e7834723c */ /* 0x040fe20000001834 */
[----:B------:R-:W1:Y:S07]  /*92d0*/  LDSM.16.MT88.4 R140, [R189+0x10800] ;  /* 0x01080000bd8c783b */ /* 0x000e6e0000004200 */
[C---:B------:R-:W-:Y:S08]  /*92e0*/  HMMA.16816.F32 R56, R120.reuse, R148, R56 ;  /* 0x000000947838723c */ /* 0x040ff00000001838 */
[C---:B------:R-:W-:Y:S01]  /*92f0*/  HMMA.16816.F32 R60, R120.reuse, R150, R60 ;  /* 0x00000096783c723c */ /* 0x040fe2000000183c */
[----:B------:R-:W-:Y:S07]  /*9300*/  LDSM.16.MT88.4 R148, [R189+0xf000] ;  /* 0x00f00000bd94783b */ /* 0x000fee0000004200 */
[C---:B------:R-:W-:Y:S07]  /*9310*/  HMMA.16816.F32 R64, R120.reuse, R152, R64 ;  /* 0x000000987840723c */ /* 0x040fee0000001840 */
[--C-:B------:R-:W-:Y:S01]  /*9320*/  FFMA.FTZ R152, R20, c[0x0][0x23c], -R168.reuse ;  /* 0x00008f0014987a23 */ /* 0x100fe200000108a8 */
[C---:B------:R-:W-:Y:S04]  /*9330*/  HMMA.16816.F32 R68, R120.reuse, R154, R68 ;  /* 0x0000009a7844723c */ /* 0x040fe80000001844 */
[--C-:B------:R-:W-:Y:S01]  /*9340*/  FFMA.FTZ R153, R21, c[0x0][0x23c], -R168.reuse ;  /* 0x00008f0015997a23 */ /* 0x100fe200000108a8 */
[----:B------:R-:W-:Y:S02]  /*9350*/  MUFU.EX2 R152, R152 ;  /* 0x0000009800987308 */ /* 0x000fe40000000800 */
[--C-:B------:R-:W-:Y:S01]  /*9360*/  FFMA.FTZ R154, R22, c[0x0][0x23c], -R167.reuse ;  /* 0x00008f00169a7a23 */ /* 0x100fe200000108a7 */
[C---:B------:R-:W-:Y:S04]  /*9370*/  HMMA.16816.F32 R72, R120.reuse, R156, R72 ;  /* 0x0000009c7848723c */ /* 0x040fe80000001848 */
[--C-:B------:R-:W-:Y:S02]  /*9380*/  FFMA.FTZ R155, R23, c[0x0][0x23c], -R167.reuse ;  /* 0x00008f00179b7a23 */ /* 0x100fe400000108a7 */
[----:B------:R-:W5:Y:S01]  /*9390*/  LDSM.16.MT88.4 R20, [R188+0x10800] ;  /* 0x01080000bc14783b */ /* 0x000f620000004200 */
[--C-:B------:R-:W-:Y:S01]  /*93a0*/  FFMA.FTZ R156, R24, c[0x0][0x23c], -R168.reuse ;  /* 0x00008f00189c7a23 */ /* 0x100fe200000108a8 */
[C---:B------:R-:W-:Y:S01]  /*93b0*/  HMMA.16816.F32 R76, R120.reuse, R158, R76 ;  /* 0x0000009e784c723c */ /* 0x040fe2000000184c */
[----:B------:R-:W1:Y:S03]  /*93c0*/  MUFU.EX2 R153, R153 ;  /* 0x0000009900997308 */ /* 0x000e660000000800 */
[--C-:B------:R-:W-:Y:S03]  /*93d0*/  FFMA.FTZ R157, R25, c[0x0][0x23c], -R168.reuse ;  /* 0x00008f00199d7a23 */ /* 0x100fe600000108a8 */
[--C-:B------:R-:W-:Y:S01]  /*93e0*/  FFMA.FTZ R158, R26, c[0x0][0x23c], -R167.reuse ;  /* 0x00008f001a9e7a23 */ /* 0x100fe200000108a7 */
[C---:B------:R-:W-:Y:S03]  /*93f0*/  HMMA.16816.F32 R80, R120.reuse, R160, R80 ;  /* 0x000000a07850723c */ /* 0x040fe60000001850 */
[----:B------:R-:W-:Y:S01]  /*9400*/  MUFU.EX2 R154, R154 ;  /* 0x0000009a009a7308 */ /* 0x000fe20000000800 */
[--C-:B------:R-:W-:Y:S02]  /*9410*/  FFMA.FTZ R159, R27, c[0x0][0x23c], -R167.reuse ;  /* 0x00008f001b9f7a23 */ /* 0x100fe400000108a7 */
[----:B------:R-:W-:Y:S01]  /*9420*/  LDSM.16.MT88.4 R24, [R189+0xd000] ;  /* 0x00d00000bd18783b */ /* 0x000fe20000004200 */
[--C-:B------:R-:W-:Y:S01]  /*9430*/  FFMA.FTZ R160, R28, c[0x0][0x23c], -R168.reuse ;  /* 0x00008f001ca07a23 */ /* 0x100fe200000108a8 */
[C---:B------:R-:W-:Y:S04]  /*9440*/  HMMA.16816.F32 R84, R120.reuse, R162, R84 ;  /* 0x000000a27854723c */ /* 0x040fe80000001854 */
[--C-:B------:R-:W-:Y:S01]  /*9450*/  FFMA.FTZ R161, R29, c[0x0][0x23c], -R168.reuse ;  /* 0x00008f001da17a23 */ /* 0x100fe200000108a8 */
[----:B------:R-:W1:Y:S01]  /*9460*/  MUFU.EX2 R155, R155 ;  /* 0x0000009b009b7308 */ /* 0x000e620000000800 */
[----:B------:R-:W-:Y:S02]  /*9470*/  FFMA.FTZ R168, R33, c[0x0][0x23c], -R168 ;  /* 0x00008f0021a87a23 */ /* 0x000fe400000108a8 */
[C---:B----4-:R-:W-:Y:S04]  /*9480*/  HMMA.16816.F32 R88, R120.reuse, R124, R88 ;  /* 0x0000007c7858723c */ /* 0x050fe80000001858 */
[--C-:B------:R-:W-:Y:S02]  /*9490*/  FFMA.FTZ R162, R30, c[0x0][0x23c], -R167.reuse ;  /* 0x00008f001ea27a23 */ /* 0x100fe400000108a7 */
[--C-:B------:R-:W-:Y:S01]  /*94a0*/  FFMA.FTZ R163, R31, c[0x0][0x23c], -R167.reuse ;  /* 0x00008f001fa37a23 */ /* 0x100fe200000108a7 */
[----:B------:R-:W-:Y:S01]  /*94b0*/  MUFU.EX2 R156, R156 ;  /* 0x0000009c009c7308 */ /* 0x000fe20000000800 */
[C---:B------:R-:W-:Y:S01]  /*94c0*/  HMMA.16816.F32 R92, R120.reuse, R126, R92 ;  /* 0x0000007e785c723c */ /* 0x040fe2000000185c */
[----:B------:R-:W4:Y:S03]  /*94d0*/  LDSM.16.MT88.4 R124, [R192+0xd000] ;  /* 0x00d00000c07c783b */ /* 0x000f260000004200 */
[----:B------:R-:W-:Y:S04]  /*94e0*/  FFMA.FTZ R167, R35, c[0x0][0x23c], -R167 ;  /* 0x00008f0023a77a23 */ /* 0x000fe800000108a7 */
[C---:B--2---:R-:W-:Y:S01]  /*94f0*/  HMMA.16816.F32 R96, R120.reuse, R128, R96 ;  /* 0x000000807860723c */ /* 0x044fe20000001860 */
[----:B------:R-:W-:Y:S01]  /*9500*/  LDSM.16.MT88.4 R28, [R188+0x11000] ;  /* 0x01100000bc1c783b */ /* 0x000fe20000004200 */
[----:B------:R-:W2:Y:S06]  /*9510*/  MUFU.EX2 R157, R157 ;  /* 0x0000009d009d7308 */ /* 0x000eac0000000800 */
[C---:B------:R-:W-:Y:S01]  /*9520*/  HMMA.16816.F32 R100, R120.reuse, R130, R100 ;  /* 0x000000827864723c */ /* 0x040fe20000001864 */
[----:B------:R-:W2:Y:S03]  /*9530*/  LDSM.16.MT88.4 R128, [R190+0xd000] ;  /* 0x00d00000be80783b */ /* 0x000ea60000004200 */
[----:B------:R-:W-:Y:S04]  /*9540*/  MUFU.EX2 R158, R158 ;  /* 0x0000009e009e7308 */ /* 0x000fe80000000800 */
[C---:B---3--:R-:W-:Y:S01]  /*9550*/  HMMA.16816.F32 R104, R120.reuse, R136, R104 ;  /* 0x000000887868723c */ /* 0x048fe20000001868 */
[----:B------:R-:W-:Y:S05]  /*9560*/  LDSM.16.MT88.4 R32, [R189+0xd800] ;  /* 0x00d80000bd20783b */ /* 0x000fea0000004200 */
[----:B------:R-:W3:Y:S02]  /*9570*/  MUFU.EX2 R159, R159 ;  /* 0x0000009f009f7308 */ /* 0x000ee40000000800 */
[C---:B------:R-:W-:Y:S01]  /*9580*/  HMMA.16816.F32 R12, R120.reuse, R138, R12 ;  /* 0x0000008a780c723c */ /* 0x040fe2000000180c */
[----:B------:R-:W3:Y:S07]  /*9590*/  LDSM.16.MT88.4 R136, [R188+0xd000] ;  /* 0x00d00000bc88783b */ /* 0x000eee0000004200 */
[C---:B-1----:R-:W-:Y:S01]  /*95a0*/  HMMA.16816.F32 R108, R120.reuse, R140, R108 ;  /* 0x0000008c786c723c */ /* 0x042fe2000000186c */
[----:B------:R-:W-:Y:S07]  /*95b0*/  MUFU.EX2 R160, R160 ;  /* 0x000000a000a07308 */ /* 0x000fee0000000800 */
[C---:B------:R-:W-:Y:S01]  /*95c0*/  HMMA.16816.F32 R112, R120.reuse, R142, R112 ;  /* 0x0000008e7870723c */ /* 0x040fe20000001870 */
[----:B------:R-:W1:Y:S02]  /*95d0*/  LDSM.16.MT88.4 R140, [R192+0xf000] ;  /* 0x00f00000c08c783b */ /* 0x000e640000004200 */
[----:B------:R-:W1:Y:S05]  /*95e0*/  MUFU.EX2 R161, R161 ;  /* 0x000000a100a17308 */ /* 0x000e6a0000000800 */
[C---:B-----5:R-:W-:Y:S05]  /*95f0*/  HMMA.16816.F32 R16, R120.reuse, R20, R16 ;  /* 0x000000147810723c */ /* 0x060fea0000001810 */
[----:B------:R-:W-:Y:S02]  /*9600*/  MUFU.EX2 R162, R162 ;  /* 0x000000a200a27308 */ /* 0x000fe40000000800 */
[----:B------:R-:W-:Y:S01]  /*9610*/  F2FP.PACK_AB R20, R153, R152 ;  /* 0x000000989914723e */ /* 0x000fe200000000ff */
[----:B------:R-:W-:Y:S01]  /*9620*/  HMMA.16816.F32 R116, R120, R22, R116 ;  /* 0x000000167874723c */ /* 0x000fe20000001874 */
[----:B------:R-:W5:Y:S03]  /*9630*/  LDSM.16.MT88.4 R120, [R188+0xf000] ;  /* 0x00f00000bc78783b */ /* 0x000f660000004200 */
[----:B------:R-:W-:Y:S01]  /*9640*/  F2FP.PACK_AB R21, R155, R154 ;  /* 0x0000009a9b15723e */ /* 0x000fe200000000ff */
[----:B------:R-:W-:Y:S02]  /*9650*/  FADD.FTZ R152, R152, R173 ;  /* 0x000000ad98987221 */ /* 0x000fe40000010000 */
[----:B--2---:R-:W-:Y:S01]  /*9660*/  F2FP.PACK_AB R22, R157, R156 ;  /* 0x0000009c9d16723e */ /* 0x004fe200000000ff */
[----:B------:R-:W2:Y:S01]  /*9670*/  MUFU.EX2 R163, R163 ;  /* 0x000000a300a37308 */ /* 0x000ea20000000800 */
[----:B---3--:R-:W-:Y:S03]  /*9680*/  F2FP.PACK_AB R23, R159, R158 ;  /* 0x0000009e9f17723e */ /* 0x008fe600000000ff */
[----:B------:R-:W-:Y:S02]  /*9690*/  FADD.FTZ R154, R154, R5 ;  /* 0x000000059a9a7221 */ /* 0x000fe40000010000 */
[----:B------:R-:W-:Y:S02]  /*96a0*/  FADD.FTZ R153, R153, R152 ;  /* 0x0000009899997221 */ /* 0x000fe40000010000 */
[C---:B----4-:R-:W-:Y:S02]  /*96b0*/  HMMA.16816.F32 R8, R20.reuse, R124, R8 ;  /* 0x0000007c1408723c */ /* 0x050fe40000001808 */
[----:B------:R-:W3:Y:S03]  /*96c0*/  MUFU.EX2 R225, R168 ;  /* 0x000000a800e17308 */ /* 0x000ee60000000800 */
[----:B------:R-:W-:Y:S02]  /*96d0*/  FADD.FTZ R155, R155, R154 ;  /* 0x0000009a9b9b7221 */ /* 0x000fe40000010000 */
[----:B------:R-:W-:Y:S01]  /*96e0*/  FADD.FTZ R156, R156, R153 ;  /* 0x000000999c9c7221 */ /* 0x000fe20000010000 */
[C---:B------:R-:W-:Y:S01]  /*96f0*/  HMMA.16816.F32 R36, R20.reuse, R126, R36 ;  /* 0x0000007e1424723c */ /* 0x040fe20000001824 */
[----:B------:R-:W-:Y:S03]  /*9700*/  LDSM.16.MT88.4 R124, [R190+0x11000] ;  /* 0x01100000be7c783b */ /* 0x000fe60000004200 */
[----:B------:R-:W4:Y:S01]  /*9710*/  MUFU.EX2 R167, R167 ;  /* 0x000000a700a77308 */ /* 0x000f220000000800 */
[----:B------:R-:W-:Y:S02]  /*9720*/  FADD.FTZ R158, R158, R155 ;  /* 0x0000009b9e9e7221 */ /* 0x000fe40000010000 */
[----:B------:R-:W-:Y:S01]  /*9730*/  FADD.FTZ R157, R157, R156 ;  /* 0x0000009c9d9d7221 */ /* 0x000fe20000010000 */
[C---:B------:R-:W-:Y:S04]  /*9740*/  HMMA.16816.F32 R40, R20.reuse, R128, R40 ;  /* 0x000000801428723c */ /* 0x040fe80000001828 */
[----:B------:R-:W-:Y:S04]  /*9750*/  FADD.FTZ R159, R159, R158 ;  /* 0x0000009e9f9f7221 */ /* 0x000fe80000010000 */
[C---:B------:R-:W-:Y:S01]  /*9760*/  HMMA.16816.F32 R44, R20.reuse, R130, R44 ;  /* 0x00000082142c723c */ /* 0x040fe2000000182c */
[----:B------:R-:W-:Y:S07]  /*9770*/  LDSM.16.MT88.4 R128, [R189+0x11000] ;  /* 0x01100000bd80783b */ /* 0x000fee0000004200 */
[C---:B------:R-:W-:Y:S08]  /*9780*/  HMMA.16816.F32 R48, R20.reuse, R24, R48 ;  /* 0x000000181430723c */ /* 0x040ff00000001830 */
[C---:B------:R-:W-:Y:S01]  /*9790*/  HMMA.16816.F32 R52, R20.reuse, R26, R52 ;  /* 0x0000001a1434723c */ /* 0x040fe20000001834 */
[----:B------:R-:W2:Y:S07]  /*97a0*/  LDSM.16.MT88.4 R24, [R192+0x11000] ;  /* 0x01100000c018783b */ /* 0x000eae0000004200 */
[C---:B------:R-:W-:Y:S08]  /*97b0*/  HMMA.16816.F32 R56, R20.reuse, R136, R56 ;  /* 0x000000881438723c */ /* 0x040ff00000001838 */
[C---:B------:R-:W-:Y:S01]  /*97c0*/  HMMA.16816.F32 R60, R20.reuse, R138, R60 ;  /* 0x0000008a143c723c */ /* 0x040fe2000000183c */
[----:B------:R-:W-:Y:S07]  /*97d0*/  LDSM.16.MT88.4 R136, [R192+0xf800] ;  /* 0x00f80000c088783b */ /* 0x000fee0000004200 */
[C---:B-1----:R-:W-:Y:S08]  /*97e0*/  HMMA.16816.F32 R64, R20.reuse, R140, R64 ;  /* 0x0000008c1440723c */ /* 0x042ff00000001840 */
        /* <DEDUP_REMOVED lines=8> */
[C---:B-----5:R-:W-:Y:S08]  /*9870*/  HMMA.16816.F32 R88, R20.reuse, R120, R88 ;  /* 0x000000781458723c */ /* 0x060ff00000001858 */
[C---:B------:R-:W-:Y:S01]  /*9880*/  HMMA.16816.F32 R92, R20.reuse, R122, R92 ;  /* 0x0000007a145c723c */ /* 0x040fe2000000185c */
[----:B------:R-:W-:Y:S07]  /*9890*/  LDSM.16.MT88.4 R120, [R190+0xd800] ;  /* 0x00d80000be78783b */ /* 0x000fee0000004200 */
[C---:B--2---:R-:W-:Y:S08]  /*98a0*/  HMMA.16816.F32 R96, R20.reuse, R24, R96 ;  /* 0x000000181460723c */ /* 0x044ff00000001860 */
[C---:B------:R-:W-:Y:S01]  /*98b0*/  HMMA.16816.F32 R100, R20.reuse, R26, R100 ;  /* 0x0000001a1464723c */ /* 0x040fe20000001864 */
[----:B------:R-:W1:Y:S07]  /*98c0*/  LDSM.16.MT88.4 R24, [R192+0xd800] ;  /* 0x00d80000c018783b */ /* 0x000e6e0000004200 */
[C---:B------:R-:W-:Y:S08]  /*98d0*/  HMMA.16816.F32 R104, R20.reuse, R124, R104 ;  /* 0x0000007c1468723c */ /* 0x040ff00000001868 */
[C---:B------:R-:W-:Y:S01]  /*98e0*/  HMMA.16816.F32 R12, R20.reuse, R126, R12 ;  /* 0x0000007e140c723c */ /* 0x040fe2000000180c */
[----:B------:R-:W2:Y:S07]  /*98f0*/  LDSM.16.MT88.4 R124, [R188+0xd800] ;  /* 0x00d80000bc7c783b */ /* 0x000eae0000004200 */
[C---:B------:R-:W-:Y:S08]  /*9900*/  HMMA.16816.F32 R108, R20.reuse, R128, R108 ;  /* 0x00000080146c723c */ /* 0x040ff0000000186c */
[C---:B------:R-:W-:Y:S08]  /*9910*/  HMMA.16816.F32 R112, R20.reuse, R130, R112 ;  /* 0x000000821470723c */ /* 0x040ff00000001870 */
[C---:B------:R-:W-:Y:S08]  /*9920*/  HMMA.16816.F32 R16, R20.reuse, R28, R16 ;  /* 0x0000001c1410723c */ /* 0x040ff00000001810 */
[----:B------:R-:W-:Y:S01]  /*9930*/  HMMA.16816.F32 R116, R20, R30, R116 ;  /* 0x0000001e1474723c */ /* 0x000fe20000001874 */
[----:B------:R-:W5:Y:S06]  /*9940*/  LDSM.16.MT88.4 R28, [R189+0xf800] ;  /* 0x00f80000bd1c783b */ /* 0x000f6c0000004200 */
[----:B------:R-:W-:Y:S01]  /*9950*/  F2FP.PACK_AB R20, R161, R160 ;  /* 0x000000a0a114723e */ /* 0x000fe200000000ff */
[----:B------:R-:W-:Y:S01]  /*9960*/  FADD.FTZ R160, R160, R157 ;  /* 0x0000009da0a07221 */ /* 0x000fe20000010000 */
[----:B------:R-:W-:Y:S03]  /*9970*/  F2FP.PACK_AB R21, R163, R162 ;  /* 0x000000a2a315723e */ /* 0x000fe600000000ff */
[----:B---3--:R-:W-:Y:S01]  /*9980*/  F2FP.PACK_AB R22, R225, R220 ;  /* 0x000000dce116723e */ /* 0x008fe200000000ff */
[----:B------:R-:W-:Y:S01]  /*9990*/  FADD.FTZ R162, R162, R159 ;  /* 0x0000009fa2a27221 */ /* 0x000fe20000010000 */
[----:B----4-:R-:W-:Y:S01]  /*99a0*/  F2FP.PACK_AB R23, R167, R224 ;  /* 0x000000e0a717723e */ /* 0x010fe200000000ff */
[----:B------:R-:W-:Y:S02]  /*99b0*/  FADD.FTZ R161, R161, R160 ;  /* 0x000000a0a1a17221 */ /* 0x000fe40000010000 */
[----:B------:R-:W-:Y:S02]  /*99c0*/  FADD.FTZ R163, R163, R162 ;  /* 0x000000a2a3a37221 */ /* 0x000fe40000010000 */
[----:B------:R-:W-:Y:S02]  /*99d0*/  FADD.FTZ R220, R220, R161 ;  /* 0x000000a1dcdc7221 */ /* 0x000fe40000010000 */
[C---:B-1----:R-:W-:Y:S01]  /*99e0*/  HMMA.16816.F32 R128, R20.reuse, R24, R8 ;  /* 0x000000181480723c */ /* 0x042fe20000001808 */
[----:B------:R-:W1:Y:S02]  /*99f0*/  LDSM.16.MT88.4 R8, [R190+0x11800] ;  /* 0x01180000be08783b */ /* 0x000e640000004200 */
[----:B------:R-:W-:Y:S02]  /*9a00*/  FADD.FTZ R224, R224, R163 ;  /* 0x000000a3e0e07221 */ /* 0x000fe40000010000 */
[----:B------:R-:W-:Y:S02]  /*9a10*/  FADD.FTZ R221, R225, R220 ;  /* 0x000000dce1dd7221 */ /* 0x000fe40000010000 */
[----:B------:R-:W-:Y:S01]  /*9a20*/  FADD.FTZ R219, R167, R224 ;  /* 0x000000e0a7db7221 */ /* 0x000fe20000010000 */
[C---:B------:R-:W-:Y:S01]  /*9a30*/  HMMA.16816.F32 R36, R20.reuse, R26, R36 ;  /* 0x0000001a1424723c */ /* 0x040fe20000001824 */
[----:B------:R-:W3:Y:S07]  /*9a40*/  LDSM.16.MT88.4 R24, [R189+0x11800] ;  /* 0x01180000bd18783b */ /* 0x000eee0000004200 */
[C---:B------:R-:W-:Y:S08]  /*9a50*/  HMMA.16816.F32 R40, R20.reuse, R120, R40 ;  /* 0x000000781428723c */ /* 0x040ff00000001828 */
[C---:B------:R-:W-:Y:S08]  /*9a60*/  HMMA.16816.F32 R44, R20.reuse, R122, R44 ;  /* 0x0000007a142c723c */ /* 0x040ff0000000182c */
[C---:B------:R-:W-:Y:S08]  /*9a70*/  HMMA.16816.F32 R48, R20.reuse, R32, R48 ;  /* 0x000000201430723c */ /* 0x040ff00000001830 */
[C---:B------:R-:W-:Y:S08]  /*9a80*/  HMMA.16816.F32 R52, R20.reuse, R34, R52 ;  /* 0x000000221434723c */ /* 0x040ff00000001834 */
[C---:B--2---:R-:W-:Y:S08]  /*9a90*/  HMMA.16816.F32 R56, R20.reuse, R124, R56 ;  /* 0x0000007c1438723c */ /* 0x044ff00000001838 */
[C---:B------:R-:W-:Y:S08]  /*9aa0*/  HMMA.16816.F32 R60, R20.reuse, R126, R60 ;  /* 0x0000007e143c723c */ /* 0x040ff0000000183c */
[C---:B------:R-:W-:Y:S08]  /*9ab0*/  HMMA.16816.F32 R64, R20.reuse, R136, R64 ;  /* 0x000000881440723c */ /* 0x040ff00000001840 */
[C---:B------:R-:W-:Y:S08]  /*9ac0*/  HMMA.16816.F32 R68, R20.reuse, R138, R68 ;  /* 0x0000008a1444723c */ /* 0x040ff00000001844 */
[C---:B------:R-:W-:Y:S08]  /*9ad0*/  HMMA.16816.F32 R72, R20.reuse, R140, R72 ;  /* 0x0000008c1448723c */ /* 0x040ff00000001848 */
[C---:B------:R-:W-:Y:S08]  /*9ae0*/  HMMA.16816.F32 R76, R20.reuse, R142, R76 ;  /* 0x0000008e144c723c */ /* 0x040ff0000000184c */
[C---:B-----5:R-:W-:Y:S08]  /*9af0*/  HMMA.16816.F32 R80, R20.reuse, R28, R80 ;  /* 0x0000001c1450723c */ /* 0x060ff00000001850 */
[C---:B------:R-:W-:Y:S01]  /*9b00*/  HMMA.16816.F32 R84, R20.reuse, R30, R84 ;  /* 0x0000001e1454723c */ /* 0x040fe20000001854 */
[----:B------:R-:W2:Y:S07]  /*9b10*/  LDSM.16.MT88.4 R28, [R188+0x11800] ;  /* 0x01180000bc1c783b */ /* 0x000eae0000004200 */
[C---:B------:R-:W-:Y:S08]  /*9b20*/  HMMA.16816.F32 R88, R20.reuse, R144, R88 ;  /* 0x000000901458723c */ /* 0x040ff00000001858 */
[C---:B------:R-:W-:Y:S08]  /*9b30*/  HMMA.16816.F32 R92, R20.reuse, R146, R92 ;  /* 0x00000092145c723c */ /* 0x040ff0000000185c */
[C---:B------:R-:W-:Y:S08]  /*9b40*/  HMMA.16816.F32 R96, R20.reuse, R148, R96 ;  /* 0x000000941460723c */ /* 0x040ff00000001860 */
[C---:B------:R-:W-:Y:S08]  /*9b50*/  HMMA.16816.F32 R100, R20.reuse, R150, R100 ;  /* 0x000000961464723c */ /* 0x040ff00000001864 */
[C---:B-1----:R-:W-:Y:S08]  /*9b60*/  HMMA.16816.F32 R104, R20.reuse, R8, R104 ;  /* 0x000000081468723c */ /* 0x042ff00000001868 */
[C---:B------:R-:W-:Y:S08]  /*9b70*/  HMMA.16816.F32 R124, R20.reuse, R10, R12 ;  /* 0x0000000a147c723c */ /* 0x040ff0000000180c */
[C---:B---3--:R-:W-:Y:S08]  /*9b80*/  HMMA.16816.F32 R108, R20.reuse, R24, R108 ;  /* 0x00000018146c723c */ /* 0x048ff0000000186c */
[C---:B------:R-:W-:Y:S08]  /*9b90*/  HMMA.16816.F32 R112, R20.reuse, R26, R112 ;  /* 0x0000001a1470723c */ /* 0x040ff00000001870 */
[C---:B--2---:R-:W-:Y:S08]  /*9ba0*/  HMMA.16816.F32 R120, R20.reuse, R28, R16 ;  /* 0x0000001c1478723c */ /* 0x044ff00000001810 */
[----:B------:R-:W-:Y:S01]  /*9bb0*/  HMMA.16816.F32 R116, R20, R30, R116 ;  /* 0x0000001e1474723c */ /* 0x000fe20000001874 */
[----:B------:R-:W-:-:S07]  /*9bc0*/  @P1 BRA `(.L_x_721) ;  /* 0xffffc8f000001947 */ /* 0x000fce000383ffff */
.L_x_717:
[----:B------:R-:W1:Y:S01]  /*9bd0*/  SHFL.BFLY PT, R2, R221, 0x2, 0x1f ;  /* 0x0c401f00dd027f89 */ /* 0x000e6200000e0000 */
[----:B------:R-:W-:Y:S01]  /*9be0*/  MOV R4, 0x3f800000 ;  /* 0x3f80000000047802 */ /* 0x000fe20000000f00 */
[----:B------:R-:W-:Y:S01]  /*9bf0*/  ULDC.64 UR4, c[0x0][0x118] ;  /* 0x0000460000047ab9 */ /* 0x000fe20000000a00 */
[----:B------:R-:W-:Y:S01]  /*9c00*/  MOV R5, 0x3f800000 ;  /* 0x3f80000000057802 */ /* 0x000fe20000000f00 */
[----:B------:R-:W2:Y:S01]  /*9c10*/  SHFL.BFLY PT, R0, R219, 0x2, 0x1f ;  /* 0x0c401f00db007f89 */ /* 0x000ea200000e0000 */
[----:B------:R-:W-:Y:S01]  /*9c20*/  BSSY B0, `(.L_x_722) ;  /* 0x000012c000007945 */ /* 0x000fe20003800000 */
[----:B-1----:R-:W-:-:S02]  /*9c30*/  FADD.FTZ R9, R2, R221 ;  /* 0x000000dd02097221 */ /* 0x002fc40000010000 */
[----:B--2---:R-:W-:-:S03]  /*9c40*/  FADD.FTZ R7, R0, R219 ;  /* 0x000000db00077221 */ /* 0x004fc60000010000 */
[----:B------:R-:W1:Y:S04]  /*9c50*/  SHFL.BFLY PT, R2, R9, 0x1, 0x1f ;  /* 0x0c201f0009027f89 */ /* 0x000e6800000e0000 */
[----:B------:R-:W2:Y:S01]  /*9c60*/  SHFL.BFLY PT, R0, R7, 0x1, 0x1f ;  /* 0x0c201f0007007f89 */ /* 0x000ea200000e0000 */
[----:B-1----:R-:W-:Y:S02]  /*9c70*/  FADD.FTZ R2, R9, R2 ;  /* 0x0000000209027221 */ /* 0x002fe40000010000 */
[----:B--2---:R-:W-:-:S03]  /*9c80*/  FADD.FTZ R0, R7, R0 ;  /* 0x0000000007007221 */ /* 0x004fc60000010000 */
[----:B------:R-:W-:Y:S02]  /*9c90*/  FSETP.NE.FTZ.AND P3, PT, R2, RZ, PT ;  /* 0x000000ff0200720b */ /* 0x000fe40003f75000 */
[----:B------:R-:W-:-:S11]  /*9ca0*/  FSETP.NE.FTZ.AND P0, PT, R0, RZ, PT ;  /* 0x000000ff0000720b */ /* 0x000fd60003f15000 */
[----:B------:R-:W1:Y:S08]  /*9cb0*/  @P3 MUFU.RCP R4, R2 ;  /* 0x0000000200043308 */ /* 0x000e700000001000 */
[----:B------:R-:W2:Y:S01]  /*9cc0*/  @P0 MUFU.RCP R5, R0 ;  /* 0x0000000000050308 */ /* 0x000ea20000001000 */
[----:B-1----:R-:W-:-:S07]  /*9cd0*/  FMUL.FTZ R128, R4, R128 ;  /* 0x0000008004807220 */ /* 0x002fce0000410000 */
[----:B------:R-:W-:Y:S01]  /*9ce0*/  @P3 MUFU.LG2 R2, R2 ;  /* 0x0000000200023308 */ /* 0x000fe20000000c00 */
[C---:B------:R-:W-:Y:S02]  /*9cf0*/  FMUL.FTZ R129, R4.reuse, R129 ;  /* 0x0000008104817220 */ /* 0x040fe40000410000 */
[C---:B------:R-:W-:Y:S02]  /*9d00*/  FMUL.FTZ R36, R4.reuse, R36 ;  /* 0x0000002404247220 */ /* 0x040fe40000410000 */
[C---:B------:R-:W-:Y:S01]  /*9d10*/  FMUL.FTZ R37, R4.reuse, R37 ;  /* 0x0000002504257220 */ /* 0x040fe20000410000 */
[----:B------:R-:W-:Y:S01]  /*9d20*/  F2FP.PACK_AB R128, R129, R128 ;  /* 0x000000808180723e */ /* 0x000fe200000000ff */
[C---:B------:R-:W-:Y:S01]  /*9d30*/  FMUL.FTZ R40, R4.reuse, R40 ;  /* 0x0000002804287220 */ /* 0x040fe20000410000 */
[----:B------:R-:W1:Y:S01]  /*9d40*/  @P0 MUFU.LG2 R0, R0 ;  /* 0x0000000000000308 */ /* 0x000e620000000c00 */
[C---:B------:R-:W-:Y:S01]  /*9d50*/  FMUL.FTZ R41, R4.reuse, R41 ;  /* 0x0000002904297220 */ /* 0x040fe20000410000 */
[----:B------:R-:W-:Y:S01]  /*9d60*/  F2FP.PACK_AB R36, R37, R36 ;  /* 0x000000242524723e */ /* 0x000fe200000000ff */
[----:B------:R-:W-:-:S02]  /*9d70*/  FMUL.FTZ R44, R4, R44 ;  /* 0x0000002c042c7220 */ /* 0x000fc40000410000 */
[C---:B------:R-:W-:Y:S01]  /*9d80*/  FMUL.FTZ R45, R4.reuse, R45 ;  /* 0x0000002d042d7220 */ /* 0x040fe20000410000 */
[----:B------:R-:W-:Y:S01]  /*9d90*/  F2FP.PACK_AB R40, R41, R40 ;  /* 0x000000282928723e */ /* 0x000fe200000000ff */
[C---:B------:R-:W-:Y:S02]  /*9da0*/  FMUL.FTZ R48, R4.reuse, R48 ;  /* 0x0000003004307220 */ /* 0x040fe40000410000 */
[C---:B------:R-:W-:Y:S01]  /*9db0*/  FMUL.FTZ R49, R4.reuse, R49 ;  /* 0x0000003104317220 */ /* 0x040fe20000410000 */
[----:B------:R-:W-:Y:S01]  /*9dc0*/  F2FP.PACK_AB R44, R45, R44 ;  /* 0x0000002c2d2c723e */ /* 0x000fe200000000ff */
[C---:B------:R-:W-:Y:S02]  /*9dd0*/  FMUL.FTZ R52, R4.reuse, R52 ;  /* 0x0000003404347220 */ /* 0x040fe40000410000 */
        /* <DEDUP_REMOVED lines=8> */
[C---:B------:R-:W-:Y:S01]  /*9e60*/  FMUL.FTZ R64, R4.reuse, R64 ;  /* 0x0000004004407220 */ /* 0x040fe20000410000 */
[----:B------:R-:W3:Y:S01]  /*9e70*/  S2R R57, SR_CTAID.Z ;  /* 0x0000000000397919 */ /* 0x000ee20000002700 */
        /* <DEDUP_REMOVED lines=45> */
[----:B------:R-:W-:Y:S01]  /*a150*/  FMUL.FTZ R117, R4, R117 ;  /* 0x0000007504757220 */ /* 0x000fe20000410000 */
[----:B------:R-:W-:Y:S01]  /*a160*/  F2FP.PACK_AB R120, R121, R120 ;  /* 0x000000787978723e */ /* 0x000fe200000000ff */
[----:B------:R-:W4:Y:S01]  /*a170*/  S2R R4, SR_TID.X ;  /* 0x0000000000047919 */ /* 0x000f220000002100 */
[----:B--2---:R-:W-:-:S02]  /*a180*/  FMUL.FTZ R131, R5, R131 ;  /* 0x0000008305837220 */ /* 0x004fc40000410000 */
[----:B------:R-:W-:Y:S01]  /*a190*/  FMUL.FTZ R130, R5, R130 ;  /* 0x0000008205827220 */ /* 0x000fe20000410000 */
[----:B------:R-:W-:Y:S01]  /*a1a0*/  F2FP.PACK_AB R116, R117, R116 ;  /* 0x000000747574723e */ /* 0x000fe200000000ff */
[C---:B------:R-:W-:Y:S02]  /*a1b0*/  FMUL.FTZ R39, R5.reuse, R39 ;  /* 0x0000002705277220 */ /* 0x040fe40000410000 */
[----:B------:R-:W-:Y:S01]  /*a1c0*/  FMUL.FTZ R38, R5, R38 ;  /* 0x0000002605267220 */ /* 0x000fe20000410000 */
[----:B------:R-:W-:Y:S01]  /*a1d0*/  F2FP.PACK_AB R130, R131, R130 ;  /* 0x000000828382723e */ /* 0x000fe200000000ff */
[C---:B------:R-:W-:Y:S02]  /*a1e0*/  FMUL.FTZ R43, R5.reuse, R43 ;  /* 0x0000002b052b7220 */ /* 0x040fe40000410000 */
[----:B------:R-:W-:Y:S01]  /*a1f0*/  FMUL.FTZ R42, R5, R42 ;  /* 0x0000002a052a7220 */ /* 0x000fe20000410000 */
[----:B------:R-:W-:Y:S01]  /*a200*/  F2FP.PACK_AB R38, R39, R38 ;  /* 0x000000262726723e */ /* 0x000fe200000000ff */
[----:B------:R-:W-:-:S02]  /*a210*/  FMUL.FTZ R47, R5, R47 ;  /* 0x0000002f052f7220 */ /* 0x000fc40000410000 */
[----:B------:R-:W-:Y:S01]  /*a220*/  FMUL.FTZ R46, R5, R46 ;  /* 0x0000002e052e7220 */ /* 0x000fe20000410000 */
[----:B------:R-:W-:Y:S01]  /*a230*/  F2FP.PACK_AB R42, R43, R42 ;  /* 0x0000002a2b2a723e */ /* 0x000fe200000000ff */
[C---:B------:R-:W-:Y:S02]  /*a240*/  FMUL.FTZ R51, R5.reuse, R51 ;  /* 0x0000003305337220 */ /* 0x040fe40000410000 */
[----:B------:R-:W-:Y:S01]  /*a250*/  FMUL.FTZ R50, R5, R50 ;  /* 0x0000003205327220 */ /* 0x000fe20000410000 */
[----:B------:R-:W-:Y:S01]  /*a260*/  F2FP.PACK_AB R46, R47, R46 ;  /* 0x0000002e2f2e723e */ /* 0x000fe200000000ff */
[C---:B------:R-:W-:Y:S02]  /*a270*/  FMUL.FTZ R55, R5.reuse, R55 ;  /* 0x0000003705377220 */ /* 0x040fe40000410000 */
[C---:B------:R-:W-:Y:S01]  /*a280*/  FMUL.FTZ R54, R5.reuse, R54 ;  /* 0x0000003605367220 */ /* 0x040fe20000410000 */
[----:B----4-:R-:W-:Y:S01]  /*a290*/  SHF.R.S32.HI R7, RZ, 0x1f, R4 ;  /* 0x0000001fff077819 */ /* 0x010fe20000011404 */
[----:B------:R-:W-:Y:S01]  /*a2a0*/  FMUL.FTZ R59, R5, R59 ;  /* 0x0000003b053b7220 */ /* 0x000fe20000410000 */
[----:B------:R-:W-:Y:S01]  /*a2b0*/  F2FP.PACK_AB R50, R51, R50 ;  /* 0x000000323332723e */ /* 0x000fe200000000ff */
[----:B------:R-:W-:Y:S01]  /*a2c0*/  FMUL.FTZ R58, R5, R58 ;  /* 0x0000003a053a7220 */ /* 0x000fe20000410000 */
[----:B------:R-:W-:Y:S01]  /*a2d0*/  LEA.HI R6, R7, R4, RZ, 0x2 ;  /* 0x0000000407067211 */ /* 0x000fe200078f10ff */
[----:B------:R-:W-:Y:S01]  /*a2e0*/  FMUL.FTZ R63, R5, R63 ;  /* 0x0000003f053f7220 */ /* 0x000fe20000410000 */
[----:B------:R-:W-:Y:S01]  /*a2f0*/  F2FP.PACK_AB R54, R55, R54 ;  /* 0x000000363736723e */ /* 0x000fe200000000ff */
[C---:B------:R-:W-:Y:S01]  /*a300*/  FMUL.FTZ R62, R5.reuse, R62 ;  /* 0x0000003e053e7220 */ /* 0x040fe20000410000 */
[--C-:B------:R-:W-:Y:S01]  /*a310*/  SHF.R.S32.HI R9, RZ, 0x2, R6.reuse ;  /* 0x00000002ff097819 */ /* 0x100fe20000011406 */
[C---:B------:R-:W-:Y:S01]  /*a320*/  FMUL.FTZ R67, R5.reuse, R67 ;  /* 0x0000004305437220 */ /* 0x040fe20000410000 */
[----:B------:R-:W-:Y:S01]  /*a330*/  SHF.R.S32.HI R8, RZ, 0x1f, R6 ;  /* 0x0000001fff087819 */ /* 0x000fe20000011406 */
[----:B------:R-:W-:Y:S01]  /*a340*/  FMUL.FTZ R66, R5, R66 ;  /* 0x0000004205427220 */ /* 0x000fe20000410000 */
[----:B------:R-:W-:Y:S01]  /*a350*/  F2FP.PACK_AB R58, R59, R58 ;  /* 0x0000003a3b3a723e */ /* 0x000fe200000000ff */
[C---:B------:R-:W-:Y:S01]  /*a360*/  FMUL.FTZ R71, R5.reuse, R71 ;  /* 0x0000004705477220 */ /* 0x040fe20000410000 */
[----:B------:R-:W-:Y:S01]  /*a370*/  LEA.HI R8, R8, R9, RZ, 0x3 ;  /* 0x0000000908087211 */ /* 0x000fe200078f18ff */
[----:B------:R-:W-:Y:S01]  /*a380*/  FMUL.FTZ R70, R5, R70 ;  /* 0x0000004605467220 */ /* 0x000fe20000410000 */
[----:B------:R-:W-:Y:S01]  /*a390*/  F2FP.PACK_AB R62, R63, R62 ;  /* 0x0000003e3f3e723e */ /* 0x000fe200000000ff */
[C---:B------:R-:W-:Y:S01]  /*a3a0*/  FMUL.FTZ R75, R5.reuse, R75 ;  /* 0x0000004b054b7220 */ /* 0x040fe20000410000 */
[----:B------:R-:W-:Y:S01]  /*a3b0*/  LOP3.LUT R8, R8, 0xfffffff8, RZ, 0xc0, !PT ;  /* 0xfffffff808087812 */ /* 0x000fe200078ec0ff */
[----:B------:R-:W-:Y:S01]  /*a3c0*/  FMUL.FTZ R74, R5, R74 ;  /* 0x0000004a054a7220 */ /* 0x000fe20000410000 */
[----:B------:R-:W-:Y:S01]  /*a3d0*/  F2FP.PACK_AB R66, R67, R66 ;  /* 0x000000424342723e */ /* 0x000fe200000000ff */
[----:B------:R-:W-:Y:S01]  /*a3e0*/  FMUL.FTZ R79, R5, R79 ;  /* 0x0000004f054f7220 */ /* 0x000fe20000410000 */
[----:B------:R-:W-:Y:S01]  /*a3f0*/  IADD3 R8, R9, -R8, RZ ;  /* 0x8000000809087210 */ /* 0x000fe20007ffe0ff */
[C---:B------:R-:W-:Y:S01]  /*a400*/  FMUL.FTZ R78, R5.reuse, R78 ;  /* 0x0000004e054e7220 */ /* 0x040fe20000410000 */
[----:B------:R-:W-:Y:S01]  /*a410*/  LOP3.LUT R9, R6, 0x3ffffffc, RZ, 0xc0, !PT ;  /* 0x3ffffffc06097812 */ /* 0x000fe200078ec0ff */
[C---:B------:R-:W-:Y:S01]  /*a420*/  FMUL.FTZ R83, R5.reuse, R83 ;  /* 0x0000005305537220 */ /* 0x040fe20000410000 */
[----:B------:R-:W-:Y:S01]  /*a430*/  SHF.L.U32 R10, R8, 0x6, RZ ;  /* 0x00000006080a7819 */ /* 0x000fe200000006ff */
[----:B------:R-:W-:Y:S01]  /*a440*/  FMUL.FTZ R82, R5, R82 ;  /* 0x0000005205527220 */ /* 0x000fe20000410000 */
[----:B------:R-:W-:Y:S01]  /*a450*/  IADD3 R9, -R9, R4, RZ ;  /* 0x0000000409097210 */ /* 0x000fe20007ffe1ff */
[C---:B------:R-:W-:Y:S01]  /*a460*/  FMUL.FTZ R87, R5.reuse, R87 ;  /* 0x0000005705577220 */ /* 0x040fe20000410000 */
[----:B------:R-:W-:Y:S01]  /*a470*/  LOP3.LUT R10, R10, 0x1c0, RZ, 0xc0, !PT ;  /* 0x000001c00a0a7812 */ /* 0x000fe200078ec0ff */
[C---:B------:R-:W-:Y:S01]  /*a480*/  FMUL.FTZ R86, R5.reuse, R86 ;  /* 0x0000005605567220 */ /* 0x040fe20000410000 */
[----:B------:R-:W-:Y:S01]  /*a490*/  LOP3.LUT R11, R8, 0x1, RZ, 0xc0, !PT ;  /* 0x00000001080b7812 */ /* 0x000fe200078ec0ff */
[C---:B------:R-:W-:Y:S01]  /*a4a0*/  FMUL.FTZ R91, R5.reuse, R91 ;  /* 0x0000005b055b7220 */ /* 0x040fe20000410000 */
[----:B------:R-:W-:Y:S01]  /*a4b0*/  LEA.HI R10, R10, R10, RZ, 0x1d ;  /* 0x0000000a0a0a7211 */ /* 0x000fe200078fe8ff */
[----:B------:R-:W-:Y:S01]  /*a4c0*/  FMUL.FTZ R90, R5, R90 ;  /* 0x0000005a055a7220 */ /* 0x000fe20000410000 */
[----:B------:R-:W-:Y:S01]  /*a4d0*/  ISETP.NE.U32.AND P4, PT, R11, 0x1, PT ;  /* 0x000000010b00780c */ /* 0x000fe20003f85070 */
[----:B------:R-:W-:Y:S01]  /*a4e0*/  FMUL.FTZ R95, R5, R95 ;  /* 0x0000005f055f7220 */ /* 0x000fe20000410000 */
[----:B------:R-:W-:Y:S01]  /*a4f0*/  F2FP.PACK_AB R70, R71, R70 ;  /* 0x000000464746723e */ /* 0x000fe200000000ff */
[C---:B------:R-:W-:Y:S01]  /*a500*/  FMUL.FTZ R94, R5.reuse, R94 ;  /* 0x0000005e055e7220 */ /* 0x040fe20000410000 */
[----:B------:R-:W-:Y:S01]  /*a510*/  R2P PR, R8, 0x6 ;  /* 0x0000000608007804 */ /* 0x000fe20000000000 */
[C---:B------:R-:W-:Y:S01]  /*a520*/  FMUL.FTZ R99, R5.reuse, R99 ;  /* 0x0000006305637220 */ /* 0x040fe20000410000 */
[----:B------:R-:W-:Y:S01]  /*a530*/  MOV R8, 0x20 ;  /* 0x0000002000087802 */ /* 0x000fe20000000f00 */
[----:B------:R-:W-:Y:S01]  /*a540*/  FMUL.FTZ R98, R5, R98 ;  /* 0x0000006205627220 */ /* 0x000fe20000410000 */
[----:B------:R-:W-:Y:S01]  /*a550*/  F2FP.PACK_AB R74, R75, R74 ;  /* 0x0000004a4b4a723e */ /* 0x000fe200000000ff */
[C---:B------:R-:W-:Y:S01]  /*a560*/  FMUL.FTZ R103, R5.reuse, R103 ;  /* 0x0000006705677220 */ /* 0x040fe20000410000 */
[----:B------:R-:W-:Y:S01]  /*a570*/  SEL R8, R8, 0xffffffe0, !P1 ;  /* 0xffffffe008087807 */ /* 0x000fe20004800000 */
[----:B------:R-:W-:Y:S01]  /*a580*/  FMUL.FTZ R102, R5, R102 ;  /* 0x0000006605667220 */ /* 0x000fe20000410000 */
[----:B------:R-:W-:Y:S01]  /*a590*/  F2FP.PACK_AB R78, R79, R78 ;  /* 0x0000004e4f4e723e */ /* 0x000fe200000000ff */
        /* <DEDUP_REMOVED lines=20> */
[----:B------:R-:W-:-:S02]  /*a6e0*/  FMUL.FTZ R119, R5, R119 ;  /* 0x0000007705777220 */ /* 0x000fc40000410000 */
[----:B------:R-:W-:Y:S01]  /*a6f0*/  FMUL.FTZ R118, R5, R118 ;  /* 0x0000007605767220 */ /* 0x000fe20000410000 */
[----:B------:R-:W-:Y:S01]  /*a700*/  LEA.HI R5, R7, R4, RZ, 0x5 ;  /* 0x0000000407057211 */ /* 0x000fe200078f28ff */
[----:B-1----:R-:W-:Y:S01]  /*a710*/  @P0 FMUL.FTZ R0, R0, 0.69314718246459960938 ;  /* 0x3f31721800000820 */ /* 0x002fe20000410000 */
[----:B------:R-:W-:Y:S02]  /*a720*/  F2FP.PACK_AB R122, R123, R122 ;  /* 0x0000007a7b7a723e */ /* 0x000fe400000000ff */
[----:B------:R-:W-:Y:S02]  /*a730*/  SHF.R.S32.HI R6, RZ, 0x5, R5 ;  /* 0x00000005ff067819 */ /* 0x000fe40000011405 */
[----:B------:R-:W-:Y:S02]  /*a740*/  F2FP.PACK_AB R118, R119, R118 ;  /* 0x000000767776723e */ /* 0x000fe400000000ff */
[----:B------:R-:W-:-:S04]  /*a750*/  LEA R9, R6, R9, 0x9 ;  /* 0x0000000906097211 */ /* 0x000fc800078e48ff */
[----:B------:R-:W-:Y:S02]  /*a760*/  LEA R9, R9, R10, 0x1 ;  /* 0x0000000a09097211 */ /* 0x000fe400078e08ff */
[----:B------:R-:W-:Y:S02]  /*a770*/  MOV R10, 0x40 ;  /* 0x00000040000a7802 */ /* 0x000fe40000000f00 */
[----:B------:R-:W-:Y:S02]  /*a780*/  SHF.L.U32 R9, R9, 0x1, RZ ;  /* 0x0000000109097819 */ /* 0x000fe400000006ff */
[----:B------:R-:W-:Y:S02]  /*a790*/  SEL R10, R10, 0xffffffc0, !P2 ;  /* 0xffffffc00a0a7807 */ /* 0x000fe40005000000 */
[C---:B------:R-:W-:Y:S01]  /*a7a0*/  IADD3 R11, R9.reuse, -0x10, RZ ;  /* 0xfffffff0090b7810 */ /* 0x040fe20007ffe0ff */
[----:B------:R-:W-:Y:S01]  /*a7b0*/  STS [R9], R128 ;  /* 0x0000008009007388 */ /* 0x000fe20000000800 */
[----:B------:R-:W-:-:S02]  /*a7c0*/  @P4 IADD3 R11, R9, 0x10, RZ ;  /* 0x00000010090b4810 */ /* 0x000fc40007ffe0ff */
[C---:B------:R-:W-:Y:S01]  /*a7d0*/  IADD3 R13, R9.reuse, R8, RZ ;  /* 0x00000008090d7210 */ /* 0x040fe20007ffe0ff */
[----:B------:R-:W-:Y:S01]  /*a7e0*/  STS [R9+0x400], R130 ;  /* 0x0004008209007388 */ /* 0x000fe20000000800 */
[-C--:B------:R-:W-:Y:S02]  /*a7f0*/  IADD3 R15, R8, R11.reuse, RZ ;  /* 0x0000000b080f7210 */ /* 0x080fe40007ffe0ff */
[-C--:B------:R-:W-:Y:S01]  /*a800*/  IADD3 R17, R9, R10.reuse, RZ ;  /* 0x0000000a09117210 */ /* 0x080fe20007ffe0ff */
[----:B------:R-:W-:Y:S01]  /*a810*/  STS [R11], R36 ;  /* 0x000000240b007388 */ /* 0x000fe20000000800 */
[----:B------:R-:W-:Y:S01]  /*a820*/  IADD3 R19, R10, R11, RZ ;  /* 0x0000000b0a137210 */ /* 0x000fe20007ffe0ff */
[----:B------:R-:W1:Y:S01]  /*a830*/  LDC.U8 R8, c[0x0][0x328] ;  /* 0x0000ca00ff087b82 */ /* 0x000e620000000000 */
[-C--:B------:R-:W-:Y:S01]  /*a840*/  IADD3 R21, R13, R10.reuse, RZ ;  /* 0x0000000a0d157210 */ /* 0x080fe20007ffe0ff */
[----:B------:R-:W-:Y:S01]  /*a850*/  STS [R11+0x400], R38 ;  /* 0x000400260b007388 */ /* 0x000fe20000000800 */
[----:B------:R-:W-:-:S02]  /*a860*/  IADD3 R23, R15, R10, RZ ;  /* 0x0000000a0f177210 */ /* 0x000fc40007ffe0ff */
[----:B------:R-:W-:Y:S01]  /*a870*/  ISETP.NE.AND P2, PT, R206, -0x1, PT ;  /* 0xffffffffce00780c */ /* 0x000fe20003f45270 */
[----:B------:R-:W-:Y:S04]  /*a880*/  STS [R13], R40 ;  /* 0x000000280d007388 */ /* 0x000fe80000000800 */
[----:B------:R-:W-:Y:S04]  /*a890*/  STS [R13+0x400], R42 ;  /* 0x0004002a0d007388 */ /* 0x000fe80000000800 */
[----:B------:R-:W-:Y:S04]  /*a8a0*/  STS [R15], R44 ;  /* 0x0000002c0f007388 */ /* 0x000fe80000000800 */
[----:B------:R-:W-:Y:S04]  /*a8b0*/  STS [R15+0x400], R46 ;  /* 0x0004002e0f007388 */ /* 0x000fe80000000800 */
[----:B------:R-:W-:Y:S01]  /*a8c0*/  STS [R17], R48 ;  /* 0x0000003011007388 */ /* 0x000fe20000000800 */
[----:B-1----:R-:W-:-:S03]  /*a8d0*/  ISETP.NE.AND P4, PT, R8, RZ, PT ;  /* 0x000000ff0800720c */ /* 0x002fc60003f85270 */
[----:B------:R-:W-:Y:S01]  /*a8e0*/  STS [R17+0x400], R50 ;  /* 0x0004003211007388 */ /* 0x000fe20000000800 */
[----:B------:R-:W-:-:S03]  /*a8f0*/  ISETP.NE.OR P1, PT, R206, -0x1, !P4 ;  /* 0xffffffffce00780c */ /* 0x000fc60006725670 */
[----:B------:R-:W-:Y:S04]  /*a900*/  STS [R19], R52 ;  /* 0x0000003413007388 */ /* 0x000fe80000000800 */
[----:B------:R-:W-:Y:S04]  /*a910*/  STS [R19+0x400], R54 ;  /* 0x0004003613007388 */ /* 0x000fe80000000800 */
[----:B------:R-:W-:Y:S04]  /*a920*/  STS [R21], R56 ;  /* 0x0000003815007388 */ /* 0x000fe80000000800 */
[----:B------:R1:W-:Y:S04]  /*a930*/  STS [R21+0x400], R58 ;  /* 0x0004003a15007388 */ /* 0x0003e80000000800 */
[----:B------:R2:W-:Y:S04]  /*a940*/  STS [R23], R60 ;  /* 0x0000003c17007388 */ /* 0x0005e80000000800 */
[----:B------:R4:W-:Y:S04]  /*a950*/  STS [R23+0x400], R62 ;  /* 0x0004003e17007388 */ /* 0x0009e80000000800 */
[----:B------:R3:W-:Y:S04]  /*a960*/  STS [R9+0x2000], R64 ;  /* 0x0020004009007388 */ /* 0x0007e80000000800 */
[----:B------:R3:W-:Y:S04]  /*a970*/  STS [R9+0x2400], R66 ;  /* 0x0024004209007388 */ /* 0x0007e80000000800 */
[----:B------:R3:W-:Y:S04]  /*a980*/  STS [R11+0x2000], R68 ;  /* 0x002000440b007388 */ /* 0x0007e80000000800 */
[----:B------:R3:W-:Y:S01]  /*a990*/  STS [R11+0x2400], R70 ;  /* 0x002400460b007388 */ /* 0x0007e20000000800 */
[----:B-1----:R-:W-:-:S03]  /*a9a0*/  @P2 IMAD.WIDE.U32 R58, R206, c[0x0][0x1e8], RZ ;  /* 0x00007a00ce3a2a25 */ /* 0x002fc600078e00ff */
[----:B------:R1:W-:Y:S01]  /*a9b0*/  STS [R13+0x2000], R72 ;  /* 0x002000480d007388 */ /* 0x0003e20000000800 */
[----:B------:R-:W-:Y:S01]  /*a9c0*/  @P2 IMAD R59, R206, c[0x0][0x1ec], R59 ;  /* 0x00007b00ce3b2a24 */ /* 0x000fe200078e023b */
[----:B--2---:R-:W-:Y:S02]  /*a9d0*/  @P2 MOV R60, R58 ;  /* 0x0000003a003c2202 */ /* 0x004fe40000000f00 */
[----:B------:R1:W-:Y:S04]  /*a9e0*/  STS [R13+0x2400], R74 ;  /* 0x0024004a0d007388 */ /* 0x0003e80000000800 */
        /* <DEDUP_REMOVED lines=26> */
[----:B------:R-:W-:Y:S06]  /*ab90*/  BAR.SYNC.DEFER_BLOCKING 0x0 ;  /* 0x0000000000007b1d */ /* 0x000fec0000010000 */
[----:B------:R-:W2:Y:S04]  /*aba0*/  S2R R56, SR_CTAID.Y ;  /* 0x0000000000387919 */ /* 0x000ea80000002600 */
[----:B------:R1:W1:Y:S04]  /*abb0*/  LDS.128 R48, [R207] ;  /* 0x00000000cf307984 */ /* 0x0002680000000c00 */
[----:B------:R1:W1:Y:S01]  /*abc0*/  LDS.128 R44, [R207+0x800] ;  /* 0x00080000cf2c7984 */ /* 0x0002620000000c00 */
[----:B--2---:R-:W-:Y:S01]  /*abd0*/  @!P2 SHF.R.S32.HI R61, RZ, 0x1f, R56 ;  /* 0x0000001fff3da819 */ /* 0x004fe20000011438 */
[----:B----4-:R-:W-:-:S02]  /*abe0*/  @!P2 IMAD.WIDE.U32 R62, R56, c[0x0][0x1e0], RZ ;  /* 0x00007800383eaa25 */ /* 0x010fc400078e00ff */
[----:B------:R2:W4:Y:S02]  /*abf0*/  LDS.128 R40, [R207+0x1000] ;  /* 0x00100000cf287984 */ /* 0x0005240000000c00 */
[----:B------:R-:W-:Y:S02]  /*ac00*/  @!P2 IMAD R61, R61, c[0x0][0x1e0], RZ ;  /* 0x000078003d3daa24 */ /* 0x000fe400078e02ff */
[----:B------:R2:W1:Y:S01]  /*ac10*/  LDS.128 R36, [R207+0x1800] ;  /* 0x00180000cf247984 */ /* 0x0004620000000c00 */
[C---:B------:R-:W-:Y:S01]  /*ac20*/  @!P1 IMAD R206, R56.reuse, c[0x0][0x214], RZ ;  /* 0x0000850038ce9a24 */ /* 0x040fe200078e02ff */
[----:B------:R-:W-:Y:S01]  /*ac30*/  @!P2 MOV R60, R62 ;  /* 0x0000003e003ca202 */ /* 0x000fe20000000f00 */
[C---:B------:R-:W-:Y:S01]  /*ac40*/  @!P2 IMAD R58, R56.reuse, c[0x0][0x1e4], R61 ;  /* 0x00007900383aaa24 */ /* 0x040fe200078e023d */
[----:B------:R2:W1:Y:S01]  /*ac50*/  LDS.128 R32, [R207+0x2000] ;  /* 0x00200000cf207984 */ /* 0x0004620000000c00 */
[----:B------:R-:W-:Y:S01]  /*ac60*/  LOP3.LUT R61, R5, 0xffffffe0, RZ, 0xc0, !PT ;  /* 0xffffffe0053d7812 */ /* 0x000fe200078ec0ff */
[----:B---3--:R-:W-:Y:S01]  /*ac70*/  @!P4 IMAD R56, R56, c[0x0][0x1c0], R57 ;  /* 0x000070003838ca24 */ /* 0x008fe200078e0239 */
[----:B------:R-:W-:Y:S01]  /*ac80*/  SHF.R.S32.HI R5, RZ, 0x1f, R6 ;  /* 0x0000001fff057819 */ /* 0x000fe20000011406 */
[----:B------:R2:W3:Y:S01]  /*ac90*/  LDS.128 R28, [R207+0x2800] ;  /* 0x00280000cf1c7984 */ /* 0x0004e20000000c00 */
[----:B------:R-:W-:Y:S01]  /*aca0*/  IADD3 R61, -R61, R4, RZ ;  /* 0x000000043d3d7210 */ /* 0x000fe20007ffe1ff */
[----:B------:R-:W-:Y:S01]  /*acb0*/  @P4 IMAD R206, R57, c[0x0][0x234], R206 ;  /* 0x00008d0039ce4a24 */ /* 0x000fe200078e02ce */
[----:B------:R-:W-:Y:S01]  /*acc0*/  @!P2 IADD3 R59, R63, R58, RZ ;  /* 0x0000003a3f3ba210 */ /* 0x000fe20007ffe0ff */
[----:B------:R2:W1:Y:S01]  /*acd0*/  LDS.128 R24, [R207+0x3000] ;  /* 0x00300000cf187984 */ /* 0x0004620000000c00 */
[----:B------:R-:W-:Y:S01]  /*ace0*/  LOP3.LUT P1, RZ, R61, 0x3, RZ, 0xc0, !PT ;  /* 0x000000033dff7812 */ /* 0x000fe2000782c0ff */
[----:B------:R-:W-:Y:S01]  /*acf0*/  @P3 FMUL.FTZ R63, R2, 0.69314718246459960938 ;  /* 0x3f317218023f3820 */ /* 0x000fe20000410000 */
[----:B------:R-:W-:Y:S01]  /*ad00*/  LEA.HI R5, R5, R6, RZ, 0x2 ;  /* 0x0000000605057211 */ /* 0x000fe200078f10ff */
[----:B------:R2:W1:Y:S01]  /*ad10*/  LDS.128 R20, [R207+0x3800] ;  /* 0x00380000cf147984 */ /* 0x0004620000000c00 */
[----:B------:R-:W-:Y:S01]  /*ad20*/  SHF.R.S32.HI R58, RZ, 0x1f, R61 ;  /* 0x0000001fff3a7819 */ /* 0x000fe2000001143d */
[----:B------:R-:W-:Y:S01]  /*ad30*/  @!P4 IMAD R206, R56, c[0x0][0x214], RZ ;  /* 0x0000850038ceca24 */ /* 0x000fe200078e02ff */
[----:B------:R-:W-:Y:S01]  /*ad40*/  LOP3.LUT R5, R5, 0xffffffc, RZ, 0xc0, !PT ;  /* 0x0ffffffc05057812 */ /* 0x000fe200078ec0ff */
[----:B------:R2:W1:Y:S01]  /*ad50*/  LDS.128 R16, [R207+0x4000] ;  /* 0x00400000cf107984 */ /* 0x0004620000000c00 */
[----:B------:R-:W-:-:S02]  /*ad60*/  LEA.HI R58, R58, R61, RZ, 0x2 ;  /* 0x0000003d3a3a7211 */ /* 0x000fc400078f10ff */
[----:B------:R-:W-:Y:S01]  /*ad70*/  IADD3 R5, -R5, R6, RZ ;  /* 0x0000000605057210 */ /* 0x000fe20007ffe1ff */
[----:B------:R2:W1:Y:S01]  /*ad80*/  LDS.128 R12, [R207+0x4800] ;  /* 0x00480000cf0c7984 */ /* 0x0004620000000c00 */
[----:B------:R-:W-:Y:S02]  /*ad90*/  SHF.R.S32.HI R58, RZ, 0x2, R58 ;  /* 0x00000002ff3a7819 */ /* 0x000fe4000001143a */
[----:B------:R-:W-:Y:S01]  /*ada0*/  MOV R6, 0x7f800000 ;  /* 0x7f80000000067802 */ /* 0x000fe20000000f00 */
[----:B------:R2:W1:Y:S01]  /*adb0*/  LDS.128 R8, [R207+0x5000] ;  /* 0x00500000cf087984 */ /* 0x0004620000000c00 */
[----:B------:R-:W-:Y:S01]  /*adc0*/  MOV R61, 0x7f800000 ;  /* 0x7f800000003d7802 */ /* 0x000fe20000000f00 */
[----:B------:R-:W-:Y:S01]  /*add0*/  @P3 FFMA.FTZ R6, R132, c[0x0][0x238], R63 ;  /* 0x00008e0084063a23 */ /* 0x000fe2000001003f */
[----:B------:R-:W-:Y:S01]  /*ade0*/  LEA R58, R5, R58, 0x4 ;  /* 0x0000003a053a7211 */ /* 0x000fe200078e20ff */
[----:B------:R2:W1:Y:S01]  /*adf0*/  LDS.128 R52, [R207+0x5800] ;  /* 0x00580000cf347984 */ /* 0x0004620000000c00 */
[----:B------:R-:W-:Y:S01]  /*ae00*/  @P0 FFMA.FTZ R61, R3, c[0x0][0x238], R0 ;  /* 0x00008e00033d0a23 */ /* 0x000fe20000010000 */
[----:B------:R-:W-:Y:S05]  /*ae10*/  @P1 BRA `(.L_x_723) ;  /* 0x000000c000001947 */ /* 0x000fea0003800000 */
[----:B------:R-:W5:Y:S01]  /*ae20*/  S2R R5, SR_CTAID.X ;  /* 0x0000000000057919 */ /* 0x000f620000002500 */
[----:B------:R-:W-:-:S02]  /*ae30*/  IADD3 R2, R58, 0x8, RZ ;  /* 0x000000083a027810 */ /* 0x000fc40007ffe0ff */
[-C--:B------:R-:W-:Y:S02]  /*ae40*/  ISETP.GE.AND P2, PT, R58, R199.reuse, PT ;  /* 0x000000c73a00720c */ /* 0x080fe40003f46270 */
[----:B------:R-:W-:Y:S01]  /*ae50*/  ISETP.GE.AND P1, PT, R2, R199, PT ;  /* 0x000000c70200720c */ /* 0x000fe20003f26270 */
[----:B-----5:R-:W-:-:S05]  /*ae60*/  IMAD R5, R5, 0x40, R206 ;  /* 0x0000004005057824 */ /* 0x020fca00078e02ce */
[----:B------:R-:W-:Y:S02]  /*ae70*/  SHF.R.S32.HI R3, RZ, 0x1f, R5 ;  /* 0x0000001fff037819 */ /* 0x000fe40000011405 */
[----:B------:R-:W-:-:S04]  /*ae80*/  IADD3 R0, P0, R58, R5, RZ ;  /* 0x000000053a007210 */ /* 0x000fc80007f1e0ff */
[----:B------:R-:W-:Y:S02]  /*ae90*/  LEA.HI.X.SX32 R3, R58, R3, 0x1, P0 ;  /* 0x000000033a037211 */ /* 0x000fe400000f0eff */
[----:B------:R-:W-:-:S04]  /*aea0*/  LEA R2, P0, R0, c[0x0][0x200], 0x2 ;  /* 0x0000800000027a11 */ /* 0x000fc800078010ff */
[----:B------:R-:W-:-:S05]  /*aeb0*/  LEA.HI.X R3, R0, c[0x0][0x204], R3, 0x2, P0 ;  /* 0x0000810000037a11 */ /* 0x000fca00000f1403 */
[----:B------:R2:W-:Y:S04]  /*aec0*/  @!P2 STG.E [R2.64], R6 ;  /* 0x000000060200a986 */ /* 0x0005e8000c101904 */
[----:B------:R2:W-:Y:S02]  /*aed0*/  @!P1 STG.E [R2.64+0x20], R61 ;  /* 0x0000203d02009986 */ /* 0x0005e4000c101904 */
.L_x_723:
[----:B------:R-:W-:Y:S05]  /*aee0*/  BSYNC B0 ;  /* 0x0000000000007941 */ /* 0x000fea0003800000 */
.L_x_722:
[----:B--2---:R-:W2:Y:S01]  /*aef0*/  S2R R3, SR_CTAID.X ;  /* 0x0000000000037919 */ /* 0x004ea20000002500 */
[----:B------:R-:W-:Y:S01]  /*af00*/  SHF.R.S32.HI R211, RZ, 0x1f, R210 ;  /* 0x0000001fffd37819 */ /* 0x000fe200000114d2 */
[----:B------:R-:W-:Y:S01]  /*af10*/  BSSY B0, `(.L_x_724) ;  /* 0x0000024000007945 */ /* 0x000fe20003800000 */
[----:B------:R-:W-:Y:S01]  /*af20*/  LEA.HI R7, R7, R4, RZ, 0x3 ;  /* 0x0000000407077211 */ /* 0x000fe200078f18ff */
[----:B------:R-:W5:Y:S01]  /*af30*/  S2R R0, SR_TID.X ;  /* 0x0000000000007919 */ /* 0x000f620000002100 */
[----:B------:R-:W-:-:S05]  /*af40*/  SHF.R.S32.HI R4, RZ, 0x1f, R57 ;  /* 0x0000001fff047819 */ /* 0x000fca0000011439 */
[----:B------:R-:W-:-:S04]  /*af50*/  IMAD R4, R4, c[0x0][0x1f0], RZ ;  /* 0x00007c0004047a24 */ /* 0x000fc800078e02ff */
[----:B------:R-:W-:Y:S02]  /*af60*/  IMAD R4, R57, c[0x0][0x1f4], R4 ;  /* 0x00007d0039047a24 */ /* 0x000fe400078e0204 */
[----:B--2---:R-:W-:-:S04]  /*af70*/  IMAD.SHL.U32 R3, R3, 0x40, RZ ;  /* 0x0000004003037824 */ /* 0x004fc800078e00ff */
[----:B------:R-:W-:Y:S01]  /*af80*/  IMAD.WIDE.U32 R62, R3, c[0x0][0x1e8], R210 ;  /* 0x00007a00033e7a25 */ /* 0x000fe200078e00d2 */
[----:B------:R-:W-:Y:S02]  /*af90*/  SHF.R.S32.HI R2, RZ, 0x1f, R3 ;  /* 0x0000001fff027819 */ /* 0x000fe40000011403 */
[----:B-----5:R-:W-:Y:S02]  /*afa0*/  SHF.R.S32.HI R5, RZ, 0x1f, R0 ;  /* 0x0000001fff057819 */ /* 0x020fe40000011400 */
[----:B------:R-:W-:Y:S01]  /*afb0*/  IADD3 R60, P0, R60, R62, RZ ;  /* 0x0000003e3c3c7210 */ /* 0x000fe20007f1e0ff */
[----:B------:R-:W-:Y:S01]  /*afc0*/  IMAD R2, R2, c[0x0][0x1e8], RZ ;  /* 0x00007a0002027a24 */ /* 0x000fe200078e02ff */
[----:B------:R-:W-:-:S03]  /*afd0*/  LEA.HI R5, R5, R0, RZ, 0x3 ;  /* 0x0000000005057211 */ /* 0x000fc600078f18ff */
[----:B------:R-:W-:Y:S01]  /*afe0*/  IMAD R2, R3, c[0x0][0x1ec], R2 ;  /* 0x00007b0003027a24 */ /* 0x000fe200078e0202 */
[----:B------:R-:W-:Y:S01]  /*aff0*/  SHF.R.S32.HI R0, RZ, 0x3, R5 ;  /* 0x00000003ff007819 */ /* 0x000fe20000011405 */
[----:B------:R-:W-:-:S03]  /*b000*/  IMAD.IADD R3, R208, 0x1, -R3 ;  /* 0x00000001d0037824 */ /* 0x000fc600078e0a03 */
[----:B------:R-:W-:Y:S02]  /*b010*/  IADD3.X R61, R59, R63, R2, P0, !PT ;  /* 0x0000003f3b3d7210 */ /* 0x000fe400007fe402 */
[----:B------:R-:W-:Y:S02]  /*b020*/  SHF.R.S32.HI R2, RZ, 0x3, R7 ;  /* 0x00000003ff027819 */ /* 0x000fe40000011407 */
[----:B------:R-:W-:Y:S01]  /*b030*/  SHF.R.S32.HI R0, RZ, 0x1f, R0 ;  /* 0x0000001fff007819 */ /* 0x000fe20000011400 */
[----:B------:R-:W-:Y:S01]  /*b040*/  IMAD.WIDE.U32 R60, R57, c[0x0][0x1f0], R60 ;  /* 0x00007c00393c7a25 */ /* 0x000fe200078e003c */
[----:B------:R-:W-:-:S03]  /*b050*/  ISETP.GE.AND P0, PT, R2, R3, PT ;  /* 0x000000030200720c */ /* 0x000fc60003f06270 */
[----:B------:R-:W-:-:S10]  /*b060*/  IMAD.IADD R7, R4, 0x1, R61 ;  /* 0x0000000104077824 */ /* 0x000fd400078e023d */
[----:B------:R-:W-:Y:S05]  /*b070*/  @P0 BRA `(.L_x_725) ;  /* 0x000000d000000947 */ /* 0x000fea0003800000 */
[----:B------:R-:W-:Y:S01]  /*b080*/  IMAD R3, R0, c[0x0][0x1e8], RZ ;  /* 0x00007a0000037a24 */ /* 0x000fe200078e02ff */
[----:B------:R-:W-:Y:S01]  /*b090*/  ISETP.GE.AND P2, PT, R210, c[0x0][0x220], PT ;  /* 0x00008800d2007a0c */ /* 0x000fe20003f46270 */
[----:B------:R-:W-:Y:S01]  /*b0a0*/  IMAD.MOV.U32 R6, RZ, RZ, R60 ;  /* 0x000000ffff067224 */ /* 0x000fe200078e003c */
[----:B------:R-:W-:Y:S01]  /*b0b0*/  ISETP.GE.AND P1, PT, R201, c[0x0][0x220], PT ;  /* 0x00008800c9007a0c */ /* 0x000fe20003f26270 */
[----:B------:R-:W-:Y:S01]  /*b0c0*/  IMAD R3, R2, c[0x0][0x1ec], R3 ;  /* 0x00007b0002037a24 */ /* 0x000fe200078e0203 */
[----:B------:R-:W-:Y:S01]  /*b0d0*/  ISETP.GE.AND P0, PT, R200, c[0x0][0x220], PT ;  /* 0x00008800c8007a0c */ /* 0x000fe20003f06270 */
[----:B------:R-:W-:-:S04]  /*b0e0*/  IMAD.WIDE.U32 R4, R2, c[0x0][0x1e8], R6 ;  /* 0x00007a0002047a25 */ /* 0x000fc800078e0006 */
[----:B------:R-:W-:Y:S01]  /*b0f0*/  IMAD.IADD R3, R3, 0x1, R5 ;  /* 0x0000000103037824 */ /* 0x000fe200078e0205 */
[----:B------:R-:W-:-:S04]  /*b100*/  LEA R56, P3, R4, c[0x0][0x1d0], 0x1 ;  /* 0x0000740004387a11 */ /* 0x000fc800078608ff */
[----:B------:R-:W-:-:S05]  /*b110*/  LEA.HI.X R57, R4, c[0x0][0x1d4], R3, 0x1, P3 ;  /* 0x0000750004397a11 */ /* 0x000fca00018f0c03 */
[----:B-1----:R1:W-:Y:S04]  /*b120*/  @!P2 STG.E.128 [R56.64], R48 ;  /* 0x000000303800a986 */ /* 0x0023e8000c101d04 */
[----:B------:R1:W-:Y:S04]  /*b130*/  @!P1 STG.E.128 [R56.64+0x80], R32 ;  /* 0x0000802038009986 */ /* 0x0003e8000c101d04 */
[----:B------:R1:W-:Y:S02]  /*b140*/  @!P0 STG.E.128 [R56.64+0x100], R16 ;  /* 0x0001001038008986 */ /* 0x0003e4000c101d04 */
.L_x_725:
[----:B------:R-:W-:Y:S05]  /*b150*/  BSYNC B0 ;  /* 0x0000000000007941 */ /* 0x000fea0003800000 */
.L_x_724:
        /* <DEDUP_REMOVED lines=12> */
[----:B------:R-:W-:-:S04]  /*b220*/  IMAD R3, R3, c[0x0][0x1e8], RZ ;  /* 0x00007a0003037a24 */ /* 0x000fc800078e02ff */
[----:B------:R-:W-:Y:S01]  /*b230*/  IMAD R3, R4, c[0x0][0x1ec], R3 ;  /* 0x00007b0004037a24 */ /* 0x000fe200078e0203 */
[----:B------:R-:W-:-:S03]  /*b240*/  LEA R4, P3, R16, c[0x0][0x1d0], 0x1 ;  /* 0x0000740010047a11 */ /* 0x000fc600078608ff */
[----:B------:R-:W-:-:S05]  /*b250*/  IMAD.IADD R3, R3, 0x1, R17 ;  /* 0x0000000103037824 */ /* 0x000fca00078e0211 */
[----:B------:R-:W-:-:S05]  /*b260*/  LEA.HI.X R5, R16, c[0x0][0x1d4], R3, 0x1, P3 ;  /* 0x0000750010057a11 */ /* 0x000fca00018f0c03 */
[----:B------:R1:W-:Y:S04]  /*b270*/  @!P2 STG.E.128 [R4.64], R44 ;  /* 0x0000002c0400a986 */ /* 0x0003e8000c101d04 */
[----:B---3--:R1:W-:Y:S04]  /*b280*/  @!P1 STG.E.128 [R4.64+0x80], R28 ;  /* 0x0000801c04009986 */ /* 0x0083e8000c101d04 */
[----:B------:R1:W-:Y:S02]  /*b290*/  @!P0 STG.E.128 [R4.64+0x100], R12 ;  /* 0x0001000c04008986 */ /* 0x0003e4000c101d04 */
.L_x_727:
[----:B------:R-:W-:Y:S05]  /*b2a0*/  BSYNC B0 ;  /* 0x0000000000007941 */ /* 0x000fea0003800000 */
.L_x_726:
[----:B-1----:R-:W-:Y:S01]  /*b2b0*/  IADD3 R4, R2, 0x20, RZ ;  /* 0x0000002002047810 */ /* 0x002fe20007ffe0ff */
[----:B------:R-:W-:Y:S03]  /*b2c0*/  BSSY B0, `(.L_x_728) ;  /* 0x0000013000007945 */ /* 0x000fe60003800000 */
[----:B------:R-:W-:-:S13]  /*b2d0*/  ISETP.GE.AND P0, PT, R4, R199, PT ;  /* 0x000000c70400720c */ /* 0x000fda0003f06270 */
[----:B------:R-:W-:Y:S05]  /*b2e0*/  @P0 BRA `(.L_x_729) ;  /* 0x0000010000000947 */ /* 0x000fea0003800000 */
[----:B------:R-:W-:Y:S01]  /*b2f0*/  IADD3 R4, P0, R2, 0x20, RZ ;  /* 0x0000002002047810 */ /* 0x000fe20007f1e0ff */
[----:B------:R-:W-:Y:S01]  /*b300*/  IMAD.MOV.U32 R12, RZ, RZ, R60 ;  /* 0x000000ffff0c7224 */ /* 0x000fe200078e003c */
        /* <DEDUP_REMOVED lines=11> */
[----:B----4-:R1:W-:Y:S04]  /*b3c0*/  @!P2 STG.E.128 [R4.64], R40 ;  /* 0x000000280400a986 */ /* 0x0103e8000c101d04 */
[----:B------:R1:W-:Y:S04]  /*b3d0*/  @!P1 STG.E.128 [R4.64+0x80], R24 ;  /* 0x0000801804009986 */ /* 0x0003e8000c101d04 */
[----:B------:R1:W-:Y:S02]  /*b3e0*/  @!P0 STG.E.128 [R4.64+0x100], R8 ;  /* 0x0001000804008986 */ /* 0x0003e4000c101d04 */
.L_x_729:
[----:B------:R-:W-:Y:S05]  /*b3f0*/  BSYNC B0 ;  /* 0x0000000000007941 */ /* 0x000fea0003800000 */
.L_x_728:
[----:B-1----:R-:W-:-:S04]  /*b400*/  IADD3 R4, R2, 0x30, RZ ;  /* 0x0000003002047810 */ /* 0x002fc80007ffe0ff */
[----:B------:R-:W-:-:S13]  /*b410*/  ISETP.GE.AND P0, PT, R4, R199, PT ;  /* 0x000000c70400720c */ /* 0x000fda0003f06270 */
[----:B------:R-:W-:Y:S05]  /*b420*/  @P0 EXIT ;  /* 0x000000000000094d */ /* 0x000fea0003800000 */
[----:B------:R-:W-:Y:S01]  /*b430*/  IADD3 R2, P0, R2, 0x30, RZ ;  /* 0x0000003002027810 */ /* 0x000fe20007f1e0ff */
[----:B------:R-:W-:Y:S01]  /*b440*/  IMAD.MOV.U32 R4, RZ, RZ, R60 ;  /* 0x000000ffff047224 */ /* 0x000fe200078e003c */
[----:B------:R-:W-:Y:S02]  /*b450*/  MOV R5, R7 ;  /* 0x0000000700057202 */ /* 0x000fe40000000f00 */
[----:B------:R-:W-:Y:S01]  /*b460*/  ISETP.GE.AND P1, PT, R210, c[0x0][0x220], PT ;  /* 0x00008800d2007a0c */ /* 0x000fe20003f26270 */
[----:B------:R-:W-:Y:S01]  /*b470*/  IMAD.X R3, RZ, RZ, R0, P0 ;  /* 0x000000ffff037224 */ /* 0x000fe200000e0600 */
[----:B------:R-:W-:Y:S01]  /*b480*/  ISETP.GE.AND P0, PT, R201, c[0x0][0x220], PT ;  /* 0x00008800c9007a0c */ /* 0x000fe20003f06270 */
[----:B------:R-:W-:-:S04]  /*b490*/  IMAD.WIDE.U32 R4, R2, c[0x0][0x1e8], R4 ;  /* 0x00007a0002047a25 */ /* 0x000fc800078e0004 */
[----:B------:R-:W-:-:S04]  /*b4a0*/  IMAD R3, R3, c[0x0][0x1e8], RZ ;  /* 0x00007a0003037a24 */ /* 0x000fc800078e02ff */
[----:B------:R-:W-:Y:S01]  /*b4b0*/  IMAD R3, R2, c[0x0][0x1ec], R3 ;  /* 0x00007b0002037a24 */ /* 0x000fe200078e0203 */
[----:B------:R-:W-:-:S03]  /*b4c0*/  LEA R2, P2, R4, c[0x0][0x1d0], 0x1 ;  /* 0x0000740004027a11 */ /* 0x000fc600078408ff */
[----:B------:R-:W-:-:S05]  /*b4d0*/  IMAD.IADD R3, R3, 0x1, R5 ;  /* 0x0000000103037824 */ /* 0x000fca00078e0205 */
[----:B------:R-:W-:-:S05]  /*b4e0*/  LEA.HI.X R3, R4, c[0x0][0x1d4], R3, 0x1, P2 ;  /* 0x0000750004037a11 */ /* 0x000fca00010f0c03 */
[----:B------:R1:W-:Y:S01]  /*b4f0*/  @!P0 STG.E.128 [R2.64+0x80], R20 ;  /* 0x0000801402008986 */ /* 0x0003e2000c101d04 */
[----:B------:R-:W-:-:S03]  /*b500*/  ISETP.GE.AND P0, PT, R200, c[0x0][0x220], PT ;  /* 0x00008800c8007a0c */ /* 0x000fc60003f06270 */
[----:B------:R1:W-:Y:S10]  /*b510*/  @!P1 STG.E.128 [R2.64], R36 ;  /* 0x0000002402009986 */ /* 0x0003f4000c101d04 */
[----:B------:R-:W-:Y:S05]  /*b520*/  @P0 EXIT ;  /* 0x000000000000094d */ /* 0x000fea0003800000 */
[----:B------:R-:W-:Y:S01]  /*b530*/  STG.E.128 [R2.64+0x100], R52 ;  /* 0x0001003402007986 */ /* 0x000fe2000c101d04 */
[----:B------:R-:W-:Y:S05]  /*b540*/  EXIT ;  /* 0x000000000000794d */ /* 0x000fea0003800000 */
.L_x_730:
        /* <DEDUP_REMOVED lines=11> */
.L_x_7352:


//--------------------- .text._ZN5flash24flash_fwd_splitkv_kernelI23Flash_fwd_kernel_traitsILi192ELi64ELi64ELi4ELb0ELb0EN7cutlass6half_tE19Flash_kernel_traitsILi192ELi64ELi64ELi4ES3_EELb0ELb0ELb0ELb0ELb0ELb1ELb0ELb0EEEvNS_16Flash_fwd_paramsE --------------------------
	.section	.text._ZN5flash24flash_fwd_splitkv_kernelI23Flash_fwd_kernel_traitsILi192ELi64ELi64ELi4ELb0ELb0EN7cutlass6half_tE19Flash_kernel_traitsILi192ELi64ELi64ELi4ES3_EELb0ELb0ELb0ELb0ELb0ELb1ELb0ELb0EEEvNS_16Flash_fwd_paramsE,"ax",@progbits
	.sectioninfo	@"SHI_REGISTERS=255"
	.align	128
        .global         _ZN5flash24flash_fwd_splitkv_kernelI23Flash_fwd_kernel_traitsILi192ELi64ELi64ELi4ELb0ELb0EN7cutlass6half_tE19Flash_kernel_traitsILi192ELi64ELi64ELi4ES3_EELb0ELb0ELb0ELb0ELb0ELb1ELb0ELb0EEEvNS_16Flash_fwd_paramsE
        .type           _ZN5flash24flash_fwd_splitkv_kernelI23Flash_fwd_kernel_traitsILi192ELi64ELi64ELi4ELb0ELb0EN7cutlass6half_tE19Flash_kernel_traitsILi192ELi64ELi64ELi4ES3_EELb0ELb0ELb0ELb0ELb0ELb1ELb0ELb0EEEvNS_16Flash_fwd_paramsE,@function
        .size           _ZN5flash24flash_fwd_splitkv_kernelI23Flash_fwd_kernel_traitsILi192ELi64ELi64ELi4ELb0ELb0EN7cutlass6half_tE19Flash_kernel_traitsILi192ELi64ELi64ELi4ES3_EELb0ELb0ELb0ELb0ELb0ELb1ELb0ELb0EEEvNS_16Flash_fwd_paramsE,(.L_x_7353 - _ZN5flash24flash_fwd_splitkv_kernelI23Flash_fwd_kernel_traitsILi192ELi64ELi64ELi4ELb0ELb0EN7cutlass6half_tE19Flash_kernel_traitsILi192ELi64ELi64ELi4ES3_EELb0ELb0ELb0ELb0ELb0ELb1ELb0ELb0EEEvNS_16Flash_fwd_paramsE)
        .other          _ZN5flash24flash_fwd_splitkv_kernelI23Flash_fwd_kernel_traitsILi192ELi64ELi64ELi4ELb0ELb0EN7cutlass6half_tE19Flash_kernel_traitsILi192ELi64ELi64ELi4ES3_EELb0ELb0ELb0ELb0ELb0ELb1ELb0ELb0EEEvNS_16Flash_fwd_paramsE,@"STO_CUDA_ENTRY STV_DEFAULT"
_ZN5flash24flash_fwd_splitkv_kernelI23Flash_fwd_kernel_traitsILi192ELi64ELi64ELi4ELb0ELb0EN7cutlass6half_tE19Flash_kernel_traitsILi192ELi64ELi64ELi4ES3_EELb0ELb0ELb0ELb0ELb0ELb1ELb0ELb0EEEvNS_16Flash_fwd_paramsE:
.text._ZN5flash24flash_fwd_splitkv_kernelI23Flash_fwd_kernel_traitsILi192ELi64ELi64ELi4ELb0ELb0EN7cutlass6half_tE19Flash_kernel_traitsILi192ELi64ELi64ELi4ES3_EELb0ELb0ELb0ELb0ELb0ELb1ELb0ELb0EEEvNS_16Flash_fwd_paramsE:
        /* <DEDUP_REMOVED lines=34> */
.L_x_731:
[----:B-1-34-:R-:W-:Y:S02]  /*0220*/  MOV R0, c[0x0][0x218] ;  /* 0x0000860000007a02 */ /* 0x01afe40000000f00 */
.L_x_732:
        /* <DEDUP_REMOVED lines=73> */
.L_x_735:
[----:B------:R-:W-:Y:S05]  /*06c0*/  BSYNC B0 ;  /* 0x0000000000007941 */ /* 0x000fea0003800000 */
.L_x_734:
        /* <DEDUP_REMOVED lines=20> */
.L_x_737:
[----:B------:R-:W-:Y:S05]  /*0810*/  BSYNC B0 ;  /* 0x0000000000007941 */ /* 0x000fea0003800000 */
.L_x_736:
        /* <DEDUP_REMOVED lines=20> */
.L_x_739:
[----:B------:R-:W-:Y:S05]  /*0960*/  BSYNC B0 ;  /* 0x0000000000007941 */ /* 0x000fea0003800000 */
.L_x_738:
        /* <DEDUP_REMOVED lines=19> */
.L_x_741:
[----:B------:R-:W-:Y:S05]  /*0aa0*/  BSYNC B0 ;  /* 0x0000000000007941 */ /* 0x000fea0003800000 */
.L_x_740:
        /* <DEDUP_REMOVED lines=19> */
.L_x_733:
        /* <DEDUP_REMOVED lines=93> */
.L_x_742:
        /* <DEDUP_REMOVED lines=15> */
.L_x_744:
        /* <DEDUP_REMOVED lines=53> */
.L_x_743:
        /* <DEDUP_REMOVED lines=115> */
.L_x_746:
[----:B------:R-:W-:Y:S05]  /*1d20*/  BSYNC B0 ;  /* 0x0000000000007941 */ /* 0x000fea0003800000 */
.L_x_745:
        /* <DEDUP_REMOVED lines=37> */
.L_x_748:
[----:B------:R-:W-:Y:S05]  /*1f80*/  BSYNC B0 ;  /* 0x0000000000007941 */ /* 0x000fea0003800000 */
.L_x_747:
        /* <DEDUP_REMOVED lines=37> */
.L_x_750:
[----:B------:R-:W-:Y:S05]  /*21e0*/  BSYNC B0 ;  /* 0x0000000000007941 */ /* 0x000fea0003800000 */
.L_x_749:
        /* <DEDUP_REMOVED lines=36> */
.L_x_752:
[----:B------:R-:W-:Y:S05]  /*2430*/  BSYNC B0 ;  /* 0x0000000000007941 */ /* 0x000fea0003800000 */
.L_x_751:
        /* <DEDUP_REMOVED lines=31> */
.L_x_754:
[----:B------:R-:W-:Y:S05]  /*2630*/  BSYNC B0 ;  /* 0x0000000000007941 */ /* 0x000fea0003800000 */
.L_x_753:
        /* <DEDUP_REMOVED lines=33> */
.L_x_756:
[----:B------:R-:W-:Y:S05]  /*2850*/  BSYNC B0 ;  /* 0x0000000000007941 */ /* 0x000fea0003800000 */
.L_x_755:
        /* <DEDUP_REMOVED lines=31> */
.L_x_758:
[----:B------:R-:W-:Y:S05]  /*2a50*/  BSYNC B0 ;  /* 0x0000000000007941 */ /* 0x000fea0003800000 */
.L_x_757:
        /* <DEDUP_REMOVED lines=32> */
.L_x_760:
[----:B------:R-:W-:Y:S05]  /*2c60*/  BSYNC B0 ;  /* 0x0000000000007941 */ /* 0x000fea0003800000 */
.L_x_759:
        /* <DEDUP_REMOVED lines=32> */
.L_x_762:
[----:B------:R-:W-:Y:S05]  /*2e70*/  BSYNC B0 ;  /* 0x0000000000007941 */ /* 0x000fea0003800000 */
.L_x_761:
        /* <DEDUP_REMOVED lines=33> */
.L_x_764:
[----:B------:R-:W-:Y:S05]  /*3090*/  BSYNC B0 ;  /* 0x0000000000007941 */ /* 0x000fea0003800000 */
.L_x_763:
        /* <DEDUP_REMOVED lines=36> */
.L_x_766:
[----:B------:R-:W-:Y:S05]  /*32e0*/  BSYNC B0 ;  /* 0x0000000000007941 */ /* 0x000fea0003800000 */
.L_x_765:
        /* <DEDUP_REMOVED lines=39> */
.L_x_768:
[----:B------:R-:W-:Y:S05]  /*3560*/  BSYNC B0 ;  /* 0x0000000000007941 */ /* 0x000fea0003800000 */
.L_x_767:
        /* <DEDUP_REMOVED lines=11> */
[----:B--2---:R-:W-:Y:S01]  /*3620*/  LDSM.16.M88.4 R20, [R206] ;  /* 0x00000000ce14783b */ /* 0x004fe20000000200 */
[C---:B------:R-:W-:Y:S01]  /*3630*/  IMAD R202, R5.reuse, 0x2, R206 ;  /* 0x0000000205ca7824 */ /* 0x040fe200078e02ce */
[----:B------:R-:W-:Y:S01]  /*3640*/  LOP3.LUT R8, R8, R11, RZ, 0x3c, !PT ;  /* 0x0000000b08087212 */ /* 0x000fe200078e3cff */
[----:B------:R-:W-:Y:S01]  /*3650*/  IMAD R201, R5, 0x2, R204 ;  /* 0x0000000205c97824 */ /* 0x000fe200078e02cc */
[----:B------:R-:W-:Y:S03]  /*3660*/  LDSM.16.M88.4 R68, [R204] ;  /* 0x00000000cc44783b */ /* 0x000fe60000000200 */
[----:B------:R-:W-:Y:S01]  /*3670*/  IMAD R205, R205, 0x200, R8 ;  /* 0x00000200cdcd7824 */ /* 0x000fe200078e0208 */
[----:B------:R-:W-:Y:S03]  /*3680*/  LDSM.16.M88.4 R76, [R202] ;  /* 0x00000000ca4c783b */ /* 0x000fe60000000200 */
[----:B------:R-:W-:Y:S01]  /*3690*/  IMAD.SHL.U32 R205, R205, 0x2, RZ ;  /* 0x00000002cdcd7824 */ /* 0x000fe200078e00ff */
[----:B------:R-:W-:Y:S04]  /*36a0*/  LDSM.16.M88.4 R36, [R201] ;  /* 0x00000000c924783b */ /* 0x000fe80000000200 */
[----:B-1----:R-:W1:Y:S01]  /*36b0*/  LDSM.16.M88.4 R28, [R205+0x6000] ;  /* 0x00600000cd1c783b */ /* 0x002e620000000200 */
[----:B------:R-:W-:-:S02]  /*36c0*/  IADD3 R2, R205, 0x6000, RZ ;  /* 0x00006000cd027810 */ /* 0x000fc40007ffe0ff */
[----:B------:R-:W-:Y:S01]  /*36d0*/  IADD3 R203, R205, 0x6020, RZ ;  /* 0x00006020cdcb7810 */ /* 0x000fe20007ffe0ff */
[----:B------:R-:W2:Y:S01]  /*36e0*/  LDSM.16.M88.4 R40, [R205+0x6800] ;  /* 0x00680000cd28783b */ /* 0x000ea20000000200 */
[----:B------:R-:W-:Y:S01]  /*36f0*/  @P1 IADD3 R203, R2, -0x20, RZ ;  /* 0xffffffe002cb1810 */ /* 0x000fe20007ffe0ff */
[----:B------:R-:W-:Y:S02]  /*3700*/  IMAD.MOV.U32 R2, RZ, RZ, 0x40 ;  /* 0x00000040ff027424 */ /* 0x000fe400078e00ff */
[----:B------:R-:W-:Y:S01]  /*3710*/  LDSM.16.M88.4 R60, [R205+0x7000] ;  /* 0x00700000cd3c783b */ /* 0x000fe20000000200 */
[C---:B------:R-:W-:Y:S02]  /*3720*/  IADD3 R195, R203.reuse, 0x800, RZ ;  /* 0x00000800cbc37810 */ /* 0x040fe40007ffe0ff */
[----:B------:R-:W-:Y:S01]  /*3730*/  SEL R2, R2, 0xffffffc0, !P2 ;  /* 0xffffffc002027807 */ /* 0x000fe20005000000 */
[----:B------:R-:W5:Y:S01]  /*3740*/  LDSM.16.M88.4 R12, [R203] ;  /* 0x00000000cb0c783b */ /* 0x000f620000000200 */
[----:B------:R-:W-:-:S02]  /*3750*/  IADD3 R194, R203, 0x1000, RZ ;  /* 0x00001000cbc27810 */ /* 0x000fc40007ffe0ff */
[----:B------:R-:W-:Y:S01]  /*3760*/  IADD3 R193, R203, 0x1800, RZ ;  /* 0x00001800cbc17810 */ /* 0x000fe20007ffe0ff */
[----:B------:R-:W3:Y:S01]  /*3770*/  LDSM.16.M88.4 R24, [R205+0x7800] ;  /* 0x00780000cd18783b */ /* 0x000ee20000000200 */
[----:B------:R-:W-:Y:S01]  /*3780*/  IMAD.IADD R199, R205, 0x1, R2 ;  /* 0x00000001cdc77824 */ /* 0x000fe200078e0202 */
[C---:B------:R-:W-:Y:S01]  /*3790*/  IADD3 R191, R203.reuse, 0x2000, RZ ;  /* 0x00002000cbbf7810 */ /* 0x040fe20007ffe0ff */
[----:B------:R-:W-:Y:S01]  /*37a0*/  IMAD.IADD R192, R2, 0x1, R203 ;  /* 0x0000000102c07824 */ /* 0x000fe200078e02cb */
[----:B------:R-:W4:Y:S01]  /*37b0*/  LDSM.16.M88.4 R8, [R203+0x800] ;  /* 0x00080000cb08783b */ /* 0x000f220000000200 */
[C---:B------:R-:W-:Y:S02]  /*37c0*/  IADD3 R190, R203.reuse, 0x2800, RZ ;  /* 0x00002800cbbe7810 */ /* 0x040fe40007ffe0ff */
[C---:B------:R-:W-:Y:S01]  /*37d0*/  IADD3 R189, R203.reuse, 0x3000, RZ ;  /* 0x00003000cbbd7810 */ /* 0x040fe20007ffe0ff */
[----:B------:R-:W3:Y:S01]  /*37e0*/  LDSM.16.M88.4 R48, [R199+0x6000] ;  /* 0x00600000c730783b */ /* 0x000ee20000000200 */
[----:B------:R-:W-:-:S02]  /*37f0*/  IADD3 R188, R203, 0x3800, RZ ;  /* 0x00003800cbbc7810 */ /* 0x000fc40007ffe0ff */
[C---:B------:R-:W-:Y:S01]  /*3800*/  IADD3 R187, R203.reuse, 0x4000, RZ ;  /* 0x00004000cbbb7810 */ /* 0x040fe20007ffe0ff */
[----:B------:R-:W3:Y:S01]  /*3810*/  LDSM.16.M88.4 R84, [R203+0x1000] ;  /* 0x00100000cb54783b */ /* 0x000ee20000000200 */
[C---:B------:R-:W-:Y:S02]  /*3820*/  IADD3 R186, R203.reuse, 0x4800, RZ ;  /* 0x00004800cbba7810 */ /* 0x040fe40007ffe0ff */
[C---:B------:R-:W-:Y:S01]  /*3830*/  IADD3 R185, R203.reuse, 0x5000, RZ ;  /* 0x00005000cbb97810 */ /* 0x040fe20007ffe0ff */
[----:B------:R-:W3:Y:S01]  /*3840*/  LDSM.16.M88.4 R80, [R203+0x1800] ;  /* 0x00180000cb50783b */ /* 0x000ee20000000200 */
[----:B------:R-:W-:-:S03]  /*3850*/  IADD3 R184, R203, 0x5800, RZ ;  /* 0x00005800cbb87810 */ /* 0x000fc60007ffe0ff */
[----:B------:R-:W3:Y:S01]  /*3860*/  LDSM.16.M88.4 R32, [R199+0x6800] ;  /* 0x00680000c720783b */ /* 0x000ee20000000200 */
[C---:B-1----:R-:W-:Y:S03]  /*3870*/  HMMA.16816.F32 R16, R20.reuse, R28, RZ ;  /* 0x0000001c1410723c */ /* 0x042fe600000018ff */
[----:B------:R-:W-:Y:S04]  /*3880*/  LDSM.16.M88.4 R72, [R199+0x7000] ;  /* 0x00700000c748783b */ /* 0x000fe80000000200 */
[----:B------:R-:W-:Y:S01]  /*3890*/  LDSM.16.M88.4 R52, [R192+0x1000] ;  /* 0x00100000c034783b */ /* 0x000fe20000000200 */
[C---:B--2---:R-:W-:Y:S03]  /*38a0*/  HMMA.16816.F32 R44, R20.reuse, R40, RZ ;  /* 0x00000028142c723c */ /* 0x044fe600000018ff */
[----:B------:R-:W-:Y:S05]  /*38b0*/  LDSM.16.M88.4 R88, [R203+0x4000] ;  /* 0x00400000cb58783b */ /* 0x000fea0000000200 */
[C---:B------:R-:W-:Y:S08]  /*38c0*/  HMMA.16816.F32 R28, R20.reuse, R30, RZ ;  /* 0x0000001e141c723c */ /* 0x040ff000000018ff */
[----:B------:R-:W-:Y:S08]  /*38d0*/  HMMA.16816.F32 R40, R20, R42, RZ ;  /* 0x0000002a1428723c */ /* 0x000ff000000018ff */
[----:B-----5:R-:W-:Y:S08]  /*38e0*/  HMMA.16816.F32 R16, R68, R12, R16 ;  /* 0x0000000c4410723c */ /* 0x020ff00000001810 */
[C---:B------:R-:W-:Y:S08]  /*38f0*/  HMMA.16816.F32 R64, R20.reuse, R60, RZ ;  /* 0x0000003c1440723c */ /* 0x040ff000000018ff */
[C---:B------:R-:W-:Y:S08]  /*3900*/  HMMA.16816.F32 R60, R20.reuse, R62, RZ ;  /* 0x0000003e143c723c */ /* 0x040ff000000018ff */
[C---:B---3--:R-:W-:Y:S08]  /*3910*/  HMMA.16816.F32 R56, R20.reuse, R24, RZ ;  /* 0x000000181438723c */ /* 0x048ff000000018ff */
[----:B------:R-:W-:Y:S01]  /*3920*/  HMMA.16816.F32 R20, R20, R26, RZ ;  /* 0x0000001a1414723c */ /* 0x000fe200000018ff */
[----:B------:R-:W-:Y:S07]  /*3930*/  LDSM.16.M88.4 R24, [R199+0x7800] ;  /* 0x00780000c718783b */ /* 0x000fee0000000200 */
[C---:B------:R-:W-:Y:S01]  /*3940*/  HMMA.16816.F32 R28, R68.reuse, R14, R28 ;  /* 0x0000000e441c723c */ /* 0x040fe2000000181c */
[----:B------:R-:W1:Y:S07]  /*3950*/  LDSM.16.M88.4 R12, [R192] ;  /* 0x00000000c00c783b */ /* 0x000e6e0000000200 */
[C---:B----4-:R-:W-:Y:S08]  /*3960*/  HMMA.16816.F32 R44, R68.reuse, R8, R44 ;  /* 0x00000008442c723c */ /* 0x050ff0000000182c */
[----:B------:R-:W-:Y:S01]  /*3970*/  HMMA.16816.F32 R40, R68, R10, R40 ;  /* 0x0000000a4428723c */ /* 0x000fe20000001828 */
[----:B------:R-:W-:Y:S07]  /*3980*/  LDSM.16.M88.4 R8, [R192+0x800] ;  /* 0x00080000c008783b */ /* 0x000fee0000000200 */
[----:B------:R-:W-:Y:S08]  /*3990*/  HMMA.16816.F32 R16, R76, R48, R16 ;  /* 0x000000304c10723c */ /* 0x000ff00000001810 */
[C---:B------:R-:W-:Y:S08]  /*39a0*/  HMMA.16816.F32 R64, R68.reuse, R84, R64 ;  /* 0x000000544440723c */ /* 0x040ff00000001840 */
[C---:B------:R-:W-:Y:S01]  /*39b0*/  HMMA.16816.F32 R60, R68.reuse, R86, R60 ;  /* 0x00000056443c723c */ /* 0x040fe2000000183c */
[----:B------:R-:W-:Y:S07]  /*39c0*/  LDSM.16.M88.4 R84, [R199+0x9800] ;  /* 0x00980000c754783b */ /* 0x000fee0000000200 */
[C---:B------:R-:W-:Y:S08]  /*39d0*/  HMMA.16816.F32 R56, R68.reuse, R80, R56 ;  /* 0x000000504438723c */ /* 0x040ff00000001838 */
[----:B------:R-:W-:Y:S01]  /*39e0*/  HMMA.16816.F32 R20, R68, R82, R20 ;  /* 0x000000524414723c */ /* 0x000fe20000001814 */
[----:B------:R-:W-:Y:S04]  /*39f0*/  LDSM.16.M88.4 R68, [R192+0x1800] ;  /* 0x00180000c044783b */ /* 0x000fe80000000200 */
[----:B------:R-:W-:Y:S03]  /*3a00*/  LDSM.16.M88.4 R80, [R202+0x2000] ;  /* 0x00200000ca50783b */ /* 0x000fe60000000200 */
[C---:B------:R-:W-:Y:S01]  /*3a10*/  HMMA.16816.F32 R28, R76.reuse, R50, R28 ;  /* 0x000000324c1c723c */ /* 0x040fe2000000181c */
[----:B------:R-:W-:Y:S07]  /*3a20*/  LDSM.16.M88.4 R48, [R205+0x8000] ;  /* 0x00800000cd30783b */ /* 0x000fee0000000200 */
[C---:B------:R-:W-:Y:S08]  /*3a30*/  HMMA.16816.F32 R44, R76.reuse, R32, R44 ;  /* 0x000000204c2c723c */ /* 0x040ff0000000182c */
[----:B------:R-:W-:Y:S01]  /*3a40*/  HMMA.16816.F32 R40, R76, R34, R40 ;  /* 0x000000224c28723c */ /* 0x000fe20000001828 */
[----:B------:R-:W2:Y:S07]  /*3a50*/  LDSM.16.M88.4 R32, [R206+0x2000] ;  /* 0x00200000ce20783b */ /* 0x000eae0000000200 */
[----:B-1----:R-:W-:Y:S08]  /*3a60*/  HMMA.16816.F32 R16, R36, R12, R16 ;  /* 0x0000000c2410723c */ /* 0x002ff00000001810 */
[C---:B------:R-:W-:Y:S08]  /*3a70*/  HMMA.16816.F32 R64, R76.reuse, R72, R64 ;  /* 0x000000484c40723c */ /* 0x040ff00000001840 */
[C---:B------:R-:W-:Y:S01]  /*3a80*/  HMMA.16816.F32 R60, R76.reuse, R74, R60 ;  /* 0x0000004a4c3c723c */ /* 0x040fe2000000183c */
[----:B------:R-:W-:Y:S07]  /*3a90*/  LDSM.16.M88.4 R72, [R201+0x2000] ;  /* 0x00200000c948783b */ /* 0x000fee0000000200 */
[C---:B------:R-:W-:Y:S08]  /*3aa0*/  HMMA.16816.F32 R56, R76.reuse, R24, R56 ;  /* 0x000000184c38723c */ /* 0x040ff00000001838 */
[----:B------:R-:W-:Y:S01]  /*3ab0*/  HMMA.16816.F32 R76, R76, R26, R20 ;  /* 0x0000001a4c4c723c */ /* 0x000fe20000001814 */
[----:B------:R-:W-:Y:S04]  /*3ac0*/  LDSM.16.M88.4 R20, [R204+0x2000] ;  /* 0x00200000cc14783b */ /* 0x000fe80000000200 */
[----:B------:R-:W1:Y:S03]  /*3ad0*/  LDSM.16.M88.4 R24, [R203+0x2000] ;  /* 0x00200000cb18783b */ /* 0x000e660000000200 */
[----:B------:R-:W-:Y:S01]  /*3ae0*/  HMMA.16816.F32 R28, R36, R14, R28 ;  /* 0x0000000e241c723c */ /* 0x000fe2000000181c */
[----:B------:R-:W3:Y:S07]  /*3af0*/  LDSM.16.M88.4 R12, [R205+0x8800] ;  /* 0x00880000cd0c783b */ /* 0x000eee0000000200 */
[----:B--2---:R-:W-:Y:S08]  /*3b00*/  HMMA.16816.F32 R16, R32, R48, R16 ;  /* 0x000000302010723c */ /* 0x004ff00000001810 */
[C---:B------:R-:W-:Y:S08]  /*3b10*/  HMMA.16816.F32 R44, R36.reuse, R8, R44 ;  /* 0x00000008242c723c */ /* 0x040ff0000000182c */
[C---:B------:R-:W-:Y:S01]  /*3b20*/  HMMA.16816.F32 R40, R36.reuse, R10, R40 ;  /* 0x0000000a2428723c */ /* 0x040fe20000001828 */
[----:B------:R-:W2:Y:S07]  /*3b30*/  LDSM.16.M88.4 R8, [R205+0x9000] ;  /* 0x00900000cd08783b */ /* 0x000eae0000000200 */
[C---:B------:R-:W-:Y:S08]  /*3b40*/  HMMA.16816.F32 R64, R36.reuse, R52, R64 ;  /* 0x000000342440723c */ /* 0x040ff00000001840 */
[C---:B------:R-:W-:Y:S01]  /*3b50*/  HMMA.16816.F32 R60, R36.reuse, R54, R60 ;  /* 0x00000036243c723c */ /* 0x040fe2000000183c */
[----:B------:R-:W-:Y:S07]  /*3b60*/  LDSM.16.M88.4 R52, [R205+0x9800] ;  /* 0x00980000cd34783b */ /* 0x000fee0000000200 */
[C---:B------:R-:W-:Y:S08]  /*3b70*/  HMMA.16816.F32 R56, R36.reuse, R68, R56 ;  /* 0x000000442438723c */ /* 0x040ff00000001838 */
[----:B------:R-:W-:Y:S01]  /*3b80*/  HMMA.16816.F32 R76, R36, R70, R76 ;  /* 0x00000046244c723c */ /* 0x000fe2000000184c */
[----:B------:R-:W4:Y:S04]  /*3b90*/  LDSM.16.M88.4 R36, [R199+0x8000] ;  /* 0x00800000c724783b */ /* 0x000f280000000200 */
[----:B------:R-:W-:Y:S03]  /*3ba0*/  LDSM.16.M88.4 R68, [R199+0x8800] ;  /* 0x00880000c744783b */ /* 0x000fe60000000200 */
[----:B-1----:R-:W-:Y:S08]  /*3bb0*/  HMMA.16816.F32 R16, R20, R24, R16 ;  /* 0x000000181410723c */ /* 0x002ff00000001810 */
[C---:B------:R-:W-:Y:S01]  /*3bc0*/  HMMA.16816.F32 R28, R32.reuse, R50, R28 ;  /* 0x00000032201c723c */ /* 0x040fe2000000181c */
[----:B------:R-:W-:Y:S07]  /*3bd0*/  LDSM.16.M88.4 R48, [R192+0x2000] ;  /* 0x00200000c030783b */ /* 0x000fee0000000200 */
[C---:B---3--:R-:W-:Y:S08]  /*3be0*/  HMMA.16816.F32 R44, R32.reuse, R12, R44 ;  /* 0x0000000c202c723c */ /* 0x048ff0000000182c */
[C---:B------:R-:W-:Y:S01]  /*3bf0*/  HMMA.16816.F32 R40, R32.reuse, R14, R40 ;  /* 0x0000000e2028723c */ /* 0x040fe20000001828 */
[----:B------:R-:W1:Y:S07]  /*3c00*/  LDSM.16.M88.4 R12, [R203+0x2800] ;  /* 0x00280000cb0c783b */ /* 0x000e6e0000000200 */
[C---:B--2---:R-:W-:Y:S08]  /*3c10*/  HMMA.16816.F32 R64, R32.reuse, R8, R64 ;  /* 0x000000082040723c */ /* 0x044ff00000001840 */
[----:B------:R-:W-:Y:S01]  /*3c20*/  HMMA.16816.F32 R60, R32, R10, R60 ;  /* 0x0000000a203c723c */ /* 0x000fe2000000183c */
[----:B------:R-:W2:Y:S07]  /*3c30*/  LDSM.16.M88.4 R8, [R203+0x3000] ;  /* 0x00300000cb08783b */ /* 0x000eae0000000200 */
[----:B----4-:R-:W-:Y:S08]  /*3c40*/  HMMA.16816.F32 R16, R80, R36, R16 ;  /* 0x000000245010723c */ /* 0x010ff00000001810 */
[----:B------:R-:W-:Y:S08]  /*3c50*/  HMMA.16816.F32 R56, R32, R52, R56 ;  /* 0x000000342038723c */ /* 0x000ff00000001838 */
[----:B------:R-:W-:Y:S01]  /*3c60*/  HMMA.16816.F32 R28, R20, R26, R28 ;  /* 0x0000001a141c723c */ /* 0x000fe2000000181c */
[----:B------:R-:W-:Y:S07]  /*3c70*/  LDSM.16.M88.4 R24, [R203+0x3800] ;  /* 0x00380000cb18783b */ /* 0x000fee0000000200 */
[----:B------:R-:W-:Y:S01]  /*3c80*/  HMMA.16816.F32 R76, R32, R54, R76 ;  /* 0x00000036204c723c */ /* 0x000fe2000000184c */
[----:B------:R-:W-:Y:S04]  /*3c90*/  LDSM.16.M88.4 R52, [R206+0x4000] ;  /* 0x00400000ce34783b */ /* 0x000fe80000000200 */
[----:B------:R-:W3:Y:S03]  /*3ca0*/  LDSM.16.M88.4 R32, [R205+0xa000] ;  /* 0x00a00000cd20783b */ /* 0x000ee60000000200 */
[C---:B-1----:R-:W-:Y:S08]  /*3cb0*/  HMMA.16816.F32 R44, R20.reuse, R12, R44 ;  /* 0x0000000c142c723c */ /* 0x042ff0000000182c */
[----:B------:R-:W-:Y:S01]  /*3cc0*/  HMMA.16816.F32 R40, R20, R14, R40 ;  /* 0x0000000e1428723c */ /* 0x000fe20000001828 */
[----:B------:R-:W1:Y:S07]  /*3cd0*/  LDSM.16.M88.4 R12, [R192+0x2800] ;  /* 0x00280000c00c783b */ /* 0x000e6e0000000200 */
[----:B------:R-:W-:Y:S08]  /*3ce0*/  HMMA.16816.F32 R16, R72, R48, R16 ;  /* 0x000000304810723c */ /* 0x000ff00000001810 */
[----:B------:R-:W-:Y:S01]  /*3cf0*/  HMMA.16816.F32 R28, R80, R38, R28 ;  /* 0x00000026501c723c */ /* 0x000fe2000000181c */
[----:B------:R-:W4:Y:S07]  /*3d00*/  LDSM.16.M88.4 R36, [R204+0x4000] ;  /* 0x00400000cc24783b */ /* 0x000f2e0000000200 */
[C---:B--2---:R-:W-:Y:S08]  /*3d10*/  HMMA.16816.F32 R64, R20.reuse, R8, R64 ;  /* 0x000000081440723c */ /* 0x044ff00000001840 */
[----:B------:R-:W-:Y:S01]  /*3d20*/  HMMA.16816.F32 R60, R20, R10, R60 ;  /* 0x0000000a143c723c */ /* 0x000fe2000000183c */
[----:B------:R-:W2:Y:S07]  /*3d30*/  LDSM.16.M88.4 R8, [R199+0x9000] ;  /* 0x00900000c708783b */ /* 0x000eae0000000200 */
[----:B------:R-:W-:Y:S08]  /*3d40*/  HMMA.16816.F32 R44, R80, R68, R44 ;  /* 0x00000044502c723c */ /* 0x000ff0000000182c */
[----:B---3--:R-:W-:Y:S08]  /*3d50*/  HMMA.16816.F32 R16, R52, R32, R16 ;  /* 0x000000203410723c */ /* 0x008ff00000001810 */
[----:B------:R-:W-:Y:S01]  /*3d60*/  HMMA.16816.F32 R40, R80, R70, R40 ;  /* 0x000000465028723c */ /* 0x000fe20000001828 */
[----:B------:R-:W-:Y:S07]  /*3d70*/  LDSM.16.M88.4 R68, [R192+0x3000] ;  /* 0x00300000c044783b */ /* 0x000fee0000000200 */
[----:B------:R-:W-:Y:S08]  /*3d80*/  HMMA.16816.F32 R56, R20, R24, R56 ;  /* 0x000000181438723c */ /* 0x000ff00000001838 */
[----:B------:R-:W-:Y:S01]  /*3d90*/  HMMA.16816.F32 R28, R72, R50, R28 ;  /* 0x00000032481c723c */ /* 0x000fe2000000181c */
[----:B------:R-:W3:Y:S07]  /*3da0*/  LDSM.16.M88.4 R48, [R205+0xa800] ;  /* 0x00a80000cd30783b */ /* 0x000eee0000000200 */
[----:B------:R-:W-:Y:S01]  /*3db0*/  HMMA.16816.F32 R76, R20, R26, R76 ;  /* 0x0000001a144c723c */ /* 0x000fe2000000184c */
[----:B------:R-:W-:Y:S04]  /*3dc0*/  LDSM.16.M88.4 R24, [R202+0x4000] ;  /* 0x00400000ca18783b */ /* 0x000fe80000000200 */
[----:B------:R-:W5:Y:S03]  /*3dd0*/  LDSM.16.M88.4 R20, [R199+0xa000] ;  /* 0x00a00000c714783b */ /* 0x000f660000000200 */
[----:B-1----:R-:W-:Y:S08]  /*3de0*/  HMMA.16816.F32 R44, R72, R12, R44 ;  /* 0x0000000c482c723c */ /* 0x002ff0000000182c */
[----:B----4-:R-:W-:Y:S08]  /*3df0*/  HMMA.16816.F32 R16, R36, R88, R16 ;  /* 0x000000582410723c */ /* 0x010ff00000001810 */
[----:B------:R-:W-:Y:S01]  /*3e00*/  HMMA.16816.F32 R40, R72, R14, R40 ;  /* 0x0000000e4828723c */ /* 0x000fe20000001828 */
[----:B------:R-:W-:Y:S07]  /*3e10*/  LDSM.16.M88.4 R12, [R201+0x4000] ;  /* 0x00400000c90c783b */ /* 0x000fee0000000200 */
[----:B------:R-:W-:Y:S01]  /*3e20*/  HMMA.16816.F32 R28, R52, R34, R28 ;  /* 0x00000022341c723c */ /* 0x000fe2000000181c */
[----:B------:R-:W1:Y:S07]  /*3e30*/  LDSM.16.M88.4 R32, [R203+0x4800] ;  /* 0x00480000cb20783b */ /* 0x000e6e0000000200 */
[C---:B--2---:R-:W-:Y:S08]  /*3e40*/  HMMA.16816.F32 R64, R80.reuse, R8, R64 ;  /* 0x000000085040723c */ /* 0x044ff00000001840 */
[----:B------:R-:W-:Y:S01]  /*3e50*/  HMMA.16816.F32 R60, R80, R10, R60 ;  /* 0x0000000a503c723c */ /* 0x000fe2000000183c */
[----:B------:R-:W2:Y:S07]  /*3e60*/  LDSM.16.M88.4 R8, [R192+0x4000] ;  /* 0x00400000c008783b */ /* 0x000eae0000000200 */
[----:B---3--:R-:W-:Y:S08]  /*3e70*/  HMMA.16816.F32 R44, R52, R48, R44 ;  /* 0x00000030342c723c */ /* 0x008ff0000000182c */
[----:B-----5:R-:W-:Y:S08]  /*3e80*/  HMMA.16816.F32 R16, R24, R20, R16 ;  /* 0x000000141810723c */ /* 0x020ff00000001810 */
[----:B------:R-:W-:Y:S01]  /*3e90*/  HMMA.16816.F32 R40, R52, R50, R40 ;  /* 0x000000323428723c */ /* 0x000fe20000001828 */
[----:B------:R-:W3:Y:S07]  /*3ea0*/  LDSM.16.M88.4 R48, [R192+0x3800] ;  /* 0x00380000c030783b */ /* 0x000eee0000000200 */
[----:B------:R-:W-:Y:S01]  /*3eb0*/  HMMA.16816.F32 R28, R36, R90, R28 ;  /* 0x0000005a241c723c */ /* 0x000fe2000000181c */
[----:B------:R-:W4:Y:S07]  /*3ec0*/  LDSM.16.M88.4 R88, [R205+0xb000] ;  /* 0x00b00000cd58783b */ /* 0x000f2e0000000200 */
[----:B------:R-:W-:Y:S08]  /*3ed0*/  HMMA.16816.F32 R56, R80, R84, R56 ;  /* 0x000000545038723c */ /* 0x000ff00000001838 */
[----:B------:R-:W-:Y:S08]  /*3ee0*/  HMMA.16816.F32 R64, R72, R68, R64 ;  /* 0x000000444840723c */ /* 0x000ff00000001840 */
[----:B-1----:R-:W-:Y:S08]  /*3ef0*/  HMMA.16816.F32 R44, R36, R32, R44 ;  /* 0x00000020242c723c */ /* 0x002ff0000000182c */
[----:B--2---:R-:W-:Y:S08]  /*3f00*/  HMMA.16816.F32 R16, R12, R8, R16 ;  /* 0x000000080c10723c */ /* 0x004ff00000001810 */
[----:B------:R-:W-:Y:S01]  /*3f10*/  HMMA.16816.F32 R68, R72, R70, R60 ;  /* 0x000000464844723c */ /* 0x000fe2000000183c */
[----:B------:R-:W-:Y:S07]  /*3f20*/  LDSM.16.M88.4 R60, [R192+0x4800] ;  /* 0x00480000c03c783b */ /* 0x000fee0000000200 */
[----:B------:R-:W-:Y:S01]  /*3f30*/  HMMA.16816.F32 R40, R36, R34, R40 ;  /* 0x000000222428723c */ /* 0x000fe20000001828 */
[----:B------:R-:W1:Y:S07]  /*3f40*/  LDSM.16.M88.4 R32, [R205+0xb800] ;  /* 0x00b80000cd20783b */ /* 0x000e6e0000000200 */
[----:B------:R-:W-:Y:S01]  /*3f50*/  HMMA.16816.F32 R28, R24, R22, R28 ;  /* 0x00000016181c723c */ /* 0x000fe2000000181c */
[----:B------:R-:W2:Y:S01]  /*3f60*/  LDSM.16.M88.4 R20, [R203+0x5000] ;  /* 0x00500000cb14783b */ /* 0x000ea20000000200 */
[----:B------:R-:W-:-:S02]  /*3f70*/  FMUL.FTZ R2, R16, c[0x0][0x2ec] ;  /* 0x0000bb0010027a20 */ /* 0x000fc40000410000 */
[----:B------:R-:W-:-:S04]  /*3f80*/  FMUL.FTZ R84, R19, c[0x0][0x2ec] ;  /* 0x0000bb0013547a20 */ /* 0x000fc80000410000 */
[----:B------:R-:W-:Y:S01]  /*3f90*/  HMMA.16816.F32 R80, R80, R86, R76 ;  /* 0x000000565050723c */ /* 0x000fe2000000184c */
[----:B------:R-:W-:Y:S01]  /*3fa0*/  LDSM.16.M88.4 R76, [R199+0xa800] ;  /* 0x00a80000c74c783b */ /* 0x000fe20000000200 */
[----:B------:R-:W-:Y:S06]  /*3fb0*/  MUFU.TANH R2, R2 ;  /* 0x0000000200027308 */ /* 0x000fec0000002400 */
[----:B---3--:R-:W-:Y:S02]  /*3fc0*/  HMMA.16816.F32 R56, R72, R48, R56 ;  /* 0x000000304838723c */ /* 0x008fe40000001838 */
[----:B------:R-:W3:Y:S05]  /*3fd0*/  MUFU.TANH R84, R84 ;  /* 0x0000005400547308 */ /* 0x000eea0000002400 */
[----:B------:R-:W-:Y:S01]  /*3fe0*/  FMUL.FTZ R48, R17, c[0x0][0x2ec] ;  /* 0x0000bb0011307a20 */ /* 0x000fe20000410000 */
[----:B----4-:R-:W-:Y:S01]  /*3ff0*/  HMMA.16816.F32 R64, R52, R88, R64 ;  /* 0x000000583440723c */ /* 0x010fe20000001840 */
[----:B------:R-:W-:-:S02]  /*4000*/  FMUL.FTZ R49, R18, c[0x0][0x2ec] ;  /* 0x0000bb0012317a20 */ /* 0x000fc40000410000 */
[----:B------:R-:W4:Y:S02]  /*4010*/  LDSM.16.M88.4 R16, [R203+0x5800] ;  /* 0x00580000cb10783b */ /* 0x000f240000000200 */
[----:B------:R-:W5:Y:S03]  /*4020*/  MUFU.TANH R48, R48 ;  /* 0x0000003000307308 */ /* 0x000f660000002400 */
[----:B------:R-:W-:Y:S05]  /*4030*/  HMMA.16816.F32 R68, R52, R90, R68 ;  /* 0x0000005a3444723c */ /* 0x000fea0000001844 */
[----:B------:R-:W-:Y:S03]  /*4040*/  MUFU.TANH R49, R49 ;  /* 0x0000003100317308 */ /* 0x000fe60000002400 */
[----:B------:R-:W-:Y:S01]  /*4050*/  HMMA.16816.F32 R28, R12, R10, R28 ;  /* 0x0000000a0c1c723c */ /* 0x000fe2000000181c */
[----:B------:R-:W3:Y:S07]  /*4060*/  LDSM.16.M88.4 R8, [R199+0xb000] ;  /* 0x00b00000c708783b */ /* 0x000eee0000000200 */
[----:B------:R-:W-:Y:S08]  /*4070*/  HMMA.16816.F32 R80, R72, R50, R80 ;  /* 0x000000324850723c */ /* 0x000ff00000001850 */
[----:B-1----:R-:W-:Y:S08]  /*4080*/  HMMA.16816.F32 R56, R52, R32, R56 ;  /* 0x000000203438723c */ /* 0x002ff00000001838 */
[----:B--2---:R-:W-:Y:S01]  /*4090*/  HMMA.16816.F32 R64, R36, R20, R64 ;  /* 0x000000142440723c */ /* 0x004fe20000001840 */
[----:B------:R-:W-:-:S02]  /*40a0*/  FMUL.FTZ R28, R28, c[0x0][0x2ec] ;  /* 0x0000bb001c1c7a20 */ /* 0x000fc40000410000 */
[----:B------:R-:W-:Y:S02]  /*40b0*/  FMUL.FTZ R30, R30, c[0x0][0x2ec] ;  /* 0x0000bb001e1e7a20 */ /* 0x000fe40000410000 */
[----:B------:R-:W-:Y:S02]  /*40c0*/  FMUL.FTZ R29, R29, c[0x0][0x2ec] ;  /* 0x0000bb001d1d7a20 */ /* 0x000fe40000410000 */
[----:B------:R-:W-:Y:S01]  /*40d0*/  FMUL.FTZ R31, R31, c[0x0][0x2ec] ;  /* 0x0000bb001f1f7a20 */ /* 0x000fe20000410000 */
[----:B------:R-:W-:Y:S01]  /*40e0*/  HMMA.16816.F32 R68, R36, R22, R68 ;  /* 0x000000162444723c */ /* 0x000fe20000001844 */
[----:B------:R-:W1:Y:S01]  /*40f0*/  LDSM.16.M88.4 R20, [R199+0xb800] ;  /* 0x00b80000c714783b */ /* 0x000e620000000200 */
[----:B------:R-:W-:Y:S06]  /*4100*/  MUFU.TANH R28, R28 ;  /* 0x0000001c001c7308 */ /* 0x000fec0000002400 */
[----:B------:R-:W-:Y:S02]  /*4110*/  HMMA.16816.F32 R80, R52, R34, R80 ;  /* 0x000000223450723c */ /* 0x000fe40000001850 */
[----:B------:R-:W2:Y:S06]  /*4120*/  MUFU.TANH R30, R30 ;  /* 0x0000001e001e7308 */ /* 0x000eac0000002400 */
[----:B----4-:R-:W-:Y:S02]  /*4130*/  HMMA.16816.F32 R56, R36, R16, R56 ;  /* 0x000000102438723c */ /* 0x010fe40000001838 */
[----:B------:R-:W4:Y:S06]  /*4140*/  MUFU.TANH R29, R29 ;  /* 0x0000001d001d7308 */ /* 0x000f2c0000002400 */
[C---:B---3--:R-:W-:Y:S02]  /*4150*/  HMMA.16816.F32 R64, R24.reuse, R8, R64 ;  /* 0x000000081840723c */ /* 0x048fe40000001840 */
[----:B------:R-:W3:Y:S06]  /*4160*/  MUFU.TANH R31, R31 ;  /* 0x0000001f001f7308 */ /* 0x000eec0000002400 */
[C---:B------:R-:W-:Y:S01]  /*4170*/  HMMA.16816.F32 R68, R24.reuse, R10, R68 ;  /* 0x0000000a1844723c */ /* 0x040fe20000001844 */
[----:B------:R-:W2:Y:S07]  /*4180*/  LDSM.16.M88.4 R8, [R192+0x5800] ;  /* 0x00580000c008783b */ /* 0x000eae0000000200 */
[C---:B------:R-:W-:Y:S08]  /*4190*/  HMMA.16816.F32 R44, R24.reuse, R76, R44 ;  /* 0x0000004c182c723c */ /* 0x040ff0000000182c */
[----:B------:R-:W-:Y:S01]  /*41a0*/  HMMA.16816.F32 R40, R24, R78, R40 ;  /* 0x0000004e1828723c */ /* 0x000fe20000001828 */
[----:B------:R-:W2:Y:S01]  /*41b0*/  LDSM.16.M88.4 R76, [R192+0x5000] ;  /* 0x00500000c04c783b */ /* 0x000ea20000000200 */
[----:B------:R-:W-:-:S06]  /*41c0*/  DEPBAR.LE SB0, 0x0 ;  /* 0x000080000000791a */ /* 0x000fcc0000000000 */
[----:B------:R-:W-:Y:S07]  /*41d0*/  HMMA.16816.F32 R80, R36, R18, R80 ;  /* 0x000000122450723c */ /* 0x000fee0000001850 */
[----:B------:R-:W-:Y:S01]  /*41e0*/  LOP3.LUT R18, R93, 0x6, RZ, 0xc0, !PT ;  /* 0x000000065d127812 */ /* 0x000fe200078ec0ff */
[----:B-1----:R-:W-:Y:S04]  /*41f0*/  HMMA.16816.F32 R56, R24, R20, R56 ;  /* 0x000000141838723c */ /* 0x002fe80000001838 */
[----:B------:R-:W-:-:S04]  /*4200*/  IMAD R18, R133, 0x40, R18 ;  /* 0x0000004085127824 */ /* 0x000fc800078e0212 */
[----:B------:R-:W-:Y:S01]  /*4210*/  HMMA.16816.F32 R44, R12, R60, R44 ;  /* 0x0000003c0c2c723c */ /* 0x000fe2000000182c */
[C---:B------:R-:W-:Y:S02]  /*4220*/  IADD3 R19, R18.reuse, -0x38, RZ ;  /* 0xffffffc812137810 */ /* 0x040fe40007ffe0ff */
[C---:B------:R-:W-:Y:S02]  /*4230*/  IADD3 R21, R18.reuse, -0x3f, RZ ;  /* 0xffffffc112157810 */ /* 0x040fe40007ffe0ff */
[-C--:B------:R-:W-:Y:S02]  /*4240*/  ISETP.GE.AND P2, PT, R19, R94.reuse, PT ;  /* 0x0000005e1300720c */ /* 0x080fe40003f46270 */
[----:B------:R-:W-:Y:S01]  /*4250*/  IADD3 R19, R18, -0x30, RZ ;  /* 0xffffffd012137810 */ /* 0x000fe20007ffe0ff */
[----:B------:R-:W-:Y:S01]  /*4260*/  HMMA.16816.F32 R80, R24, R22, R80 ;  /* 0x000000161850723c */ /* 0x000fe20000001850 */
[-C--:B------:R-:W-:Y:S02]  /*4270*/  ISETP.GE.AND P3, PT, R21, R94.reuse, PT ;  /* 0x0000005e1500720c */ /* 0x080fe40003f66270 */
[----:B------:R-:W-:-:S02]  /*4280*/  ISETP.GE.AND P6, PT, R19, R94, PT ;  /* 0x0000005e1300720c */ /* 0x000fc40003fc6270 */
[----:B------:R-:W-:Y:S02]  /*4290*/  IADD3 R21, R18, -0x37, RZ ;  /* 0xffffffc912157810 */ /* 0x000fe40007ffe0ff */
[----:B------:R-:W-:Y:S01]  /*42a0*/  FSEL R84, R84, -INF , !P3 ;  /* 0xff80000054547808 */ /* 0x000fe20005800000 */
[C---:B------:R-:W-:Y:S01]  /*42b0*/  HMMA.16816.F32 R40, R12.reuse, R62, R40 ;  /* 0x0000003e0c28723c */ /* 0x040fe20000001828 */
[----:B-----5:R-:W-:Y:S02]  /*42c0*/  FSEL R48, R48, -INF , !P3 ;  /* 0xff80000030307808 */ /* 0x020fe40005800000 */
[----:B------:R-:W-:Y:S02]  /*42d0*/  ISETP.GE.AND P1, PT, R21, R94, PT ;  /* 0x0000005e1500720c */ /* 0x000fe40003f26270 */
[----:B--2---:R-:W-:Y:S02]  /*42e0*/  FSEL R30, R30, -INF , !P2 ;  /* 0xff8000001e1e7808 */ /* 0x004fe40005000000 */
[----:B------:R-:W-:Y:S01]  /*42f0*/  FSEL R21, R28, -INF , !P2 ;  /* 0xff8000001c157808 */ /* 0x000fe20005000000 */
[----:B------:R-:W-:Y:S01]  /*4300*/  HMMA.16816.F32 R56, R12, R8, R56 ;  /* 0x000000080c38723c */ /* 0x000fe20000001838 */
[----:B------:R-:W-:Y:S01]  /*4310*/  FMUL.FTZ R32, R44, c[0x0][0x2ec] ;  /* 0x0000bb002c207a20 */ /* 0x000fe20000410000 */
[----:B----4-:R-:W-:Y:S01]  /*4320*/  FSEL R29, R29, -INF , !P1 ;  /* 0xff8000001d1d7808 */ /* 0x010fe20004800000 */
[----:B------:R-:W-:-:S02]  /*4330*/  FMUL.FTZ R44, R46, c[0x0][0x2ec] ;  /* 0x0000bb002e2c7a20 */ /* 0x000fc40000410000 */
[----:B------:R-:W-:Y:S02]  /*4340*/  FMUL.FTZ R33, R45, c[0x0][0x2ec] ;  /* 0x0000bb002d217a20 */ /* 0x000fe40000410000 */
[C---:B------:R-:W-:Y:S01]  /*4350*/  IADD3 R9, R18.reuse, -0x40, RZ ;  /* 0xffffffc012097810 */ /* 0x040fe20007ffe0ff */
[C---:B------:R-:W-:Y:S01]  /*4360*/  HMMA.16816.F32 R68, R12.reuse, R78, R68 ;  /* 0x0000004e0c44723c */ /* 0x040fe20000001844 */
[----:B------:R-:W-:Y:S01]  /*4370*/  FMUL.FTZ R16, R47, c[0x0][0x2ec] ;  /* 0x0000bb002f107a20 */ /* 0x000fe20000410000 */
[----:B------:R-:W-:Y:S01]  /*4380*/  MUFU.TANH R32, R32 ;  /* 0x0000002000207308 */ /* 0x000fe20000002400 */
[-C--:B------:R-:W-:Y:S02]  /*4390*/  ISETP.GE.AND P4, PT, R9, R94.reuse, PT ;  /* 0x0000005e0900720c */ /* 0x080fe40003f86270 */
[C---:B------:R-:W-:Y:S02]  /*43a0*/  IADD3 R9, R18.reuse, -0x2f, RZ ;  /* 0xffffffd112097810 */ /* 0x040fe40007ffe0ff */
[----:B------:R-:W-:Y:S01]  /*43b0*/  FSEL R49, R49, -INF , !P4 ;  /* 0xff80000031317808 */ /* 0x000fe20006000000 */
[C---:B------:R-:W-:Y:S01]  /*43c0*/  HMMA.16816.F32 R64, R12.reuse, R76, R64 ;  /* 0x0000004c0c40723c */ /* 0x040fe20000001840 */
[-C--:B------:R-:W-:Y:S01]  /*43d0*/  ISETP.GE.AND P5, PT, R9, R94.reuse, PT ;  /* 0x0000005e0900720c */ /* 0x080fe20003fa6270 */
[----:B------:R-:W1:Y:S01]  /*43e0*/  MUFU.TANH R44, R44 ;  /* 0x0000002c002c7308 */ /* 0x000e620000002400 */
[----:B------:R-:W-:Y:S01]  /*43f0*/  IADD3 R9, R18, -0x28, RZ ;  /* 0xffffffd812097810 */ /* 0x000fe20007ffe0ff */
[----:B------:R-:W-:Y:S01]  /*4400*/  FMUL.FTZ R17, R40, c[0x0][0x2ec] ;  /* 0x0000bb0028117a20 */ /* 0x000fe20000410000 */
[----:B------:R-:W-:Y:S01]  /*4410*/  FSEL R19, R2, -INF , !P4 ;  /* 0xff80000002137808 */ /* 0x000fe20006000000 */
[----:B------:R-:W-:Y:S01]  /*4420*/  FMUL.FTZ R35, R42, c[0x0][0x2ec] ;  /* 0x0000bb002a237a20 */ /* 0x000fe20000410000 */
[-C--:B------:R-:W-:Y:S01]  /*4430*/  ISETP.GE.AND P4, PT, R9, R94.reuse, PT ;  /* 0x0000005e0900720c */ /* 0x080fe20003f86270 */
[----:B------:R-:W-:Y:S01]  /*4440*/  HMMA.16816.F32 R80, R12, R10, R80 ;  /* 0x0000000a0c50723c */ /* 0x000fe20000001850 */
[----:B------:R-:W-:Y:S01]  /*4450*/  IADD3 R9, R18, -0x27, RZ ;  /* 0xffffffd912097810 */ /* 0x000fe20007ffe0ff */
[----:B------:R-:W-:Y:S01]  /*4460*/  MUFU.TANH R33, R33 ;  /* 0x0000002100217308 */ /* 0x000fe20000002400 */
[----:B------:R-:W-:Y:S01]  /*4470*/  FMUL.FTZ R40, R41, c[0x0][0x2ec] ;  /* 0x0000bb0029287a20 */ /* 0x000fe20000410000 */
[----:B---3--:R-:W-:Y:S01]  /*4480*/  FSEL R2, R31, -INF , !P1 ;  /* 0xff8000001f027808 */ /* 0x008fe20004800000 */
[----:B------:R-:W-:Y:S01]  /*4490*/  FMUL.FTZ R34, R43, c[0x0][0x2ec] ;  /* 0x0000bb002b227a20 */ /* 0x000fe20000410000 */
[-C--:B------:R-:W-:Y:S01]  /*44a0*/  ISETP.GE.AND P3, PT, R9, R94.reuse, PT ;  /* 0x0000005e0900720c */ /* 0x080fe20003f66270 */
[----:B------:R-:W-:Y:S01]  /*44b0*/  FMUL.FTZ R56, R56, c[0x0][0x2ec] ;  /* 0x0000bb0038387a20 */ /* 0x000fe20000410000 */
[----:B------:R-:W-:Y:S01]  /*44c0*/  IADD3 R9, R18, -0x20, RZ ;  /* 0xffffffe012097810 */ /* 0x000fe20007ffe0ff */
[----:B------:R-:W-:Y:S01]  /*44d0*/  FMUL.FTZ R68, R68, c[0x0][0x2ec] ;  /* 0x0000bb0044447a20 */ /* 0x000fe20000410000 */
[----:B------:R-:W2:Y:S01]  /*44e0*/  MUFU.TANH R16, R16 ;  /* 0x0000001000107308 */ /* 0x000ea20000002400 */
[----:B------:R-:W-:Y:S01]  /*44f0*/  FMUL.FTZ R70, R70, c[0x0][0x2ec] ;  /* 0x0000bb0046467a20 */ /* 0x000fe20000410000 */
[-C--:B------:R-:W-:Y:S01]  /*4500*/  ISETP.GE.AND P2, PT, R9, R94.reuse, PT ;  /* 0x0000005e0900720c */ /* 0x080fe20003f46270 */
[----:B------:R-:W-:Y:S01]  /*4510*/  FMUL.FTZ R69, R69, c[0x0][0x2ec] ;  /* 0x0000bb0045457a20 */ /* 0x000fe20000410000 */
[----:B------:R-:W-:Y:S01]  /*4520*/  IADD3 R9, R18, -0x1f, RZ ;  /* 0xffffffe112097810 */ /* 0x000fe20007ffe0ff */
[----:B------:R-:W-:Y:S01]  /*4530*/  FMUL.FTZ R71, R71, c[0x0][0x2ec] ;  /* 0x0000bb0047477a20 */ /* 0x000fe20000410000 */
[----:B-1----:R-:W-:Y:S01]  /*4540*/  FSEL R14, R44, -INF , !P6 ;  /* 0xff8000002c0e7808 */ /* 0x002fe20007000000 */
[----:B------:R-:W-:Y:S01]  /*4550*/  FMUL.FTZ R64, R64, c[0x0][0x2ec] ;  /* 0x0000bb0040407a20 */ /* 0x000fe20000410000 */
[----:B------:R-:W1:Y:S01]  /*4560*/  MUFU.TANH R17, R17 ;  /* 0x0000001100117308 */ /* 0x000e620000002400 */
[-C--:B------:R-:W-:Y:S01]  /*4570*/  ISETP.GE.AND P1, PT, R9, R94.reuse, PT ;  /* 0x0000005e0900720c */ /* 0x080fe20003f26270 */
[----:B------:R-:W-:Y:S01]  /*4580*/  FMUL.FTZ R66, R66, c[0x0][0x2ec] ;  /* 0x0000bb0042427a20 */ /* 0x000fe20000410000 */
[----:B------:R-:W-:Y:S01]  /*4590*/  IADD3 R9, R18, -0x18, RZ ;  /* 0xffffffe812097810 */ /* 0x000fe20007ffe0ff */
[----:B------:R-:W-:Y:S01]  /*45a0*/  FMUL.FTZ R65, R65, c[0x0][0x2ec] ;  /* 0x0000bb0041417a20 */ /* 0x000fe20000410000 */
[----:B------:R-:W-:Y:S01]  /*45b0*/  FSEL R15, R32, -INF , !P6 ;  /* 0xff800000200f7808 */ /* 0x000fe20007000000 */
[----:B------:R-:W-:Y:S01]  /*45c0*/  FMUL.FTZ R67, R67, c[0x0][0x2ec] ;  /* 0x0000bb0043437a20 */ /* 0x000fe20000410000 */
[-C--:B------:R-:W-:Y:S01]  /*45d0*/  ISETP.GE.AND P6, PT, R9, R94.reuse, PT ;  /* 0x0000005e0900720c */ /* 0x080fe20003fc6270 */
[----:B------:R-:W3:Y:S01]  /*45e0*/  MUFU.TANH R35, R35 ;  /* 0x0000002300237308 */ /* 0x000ee20000002400 */
[----:B------:R-:W-:Y:S01]  /*45f0*/  IADD3 R9, R18, -0x17, RZ ;  /* 0xffffffe912097810 */ /* 0x000fe20007ffe0ff */
[----:B------:R-:W-:Y:S01]  /*4600*/  FMUL.FTZ R57, R57, c[0x0][0x2ec] ;  /* 0x0000bb0039397a20 */ /* 0x000fe20000410000 */
[----:B--2---:R-:W-:Y:S01]  /*4610*/  FSEL R12, R16, -INF , !P5 ;  /* 0xff800000100c7808 */ /* 0x004fe20006800000 */
[----:B------:R-:W-:Y:S01]  /*4620*/  FMUL.FTZ R58, R58, c[0x0][0x2ec] ;  /* 0x0000bb003a3a7a20 */ /* 0x000fe20000410000 */
[----:B------:R-:W-:Y:S01]  /*4630*/  FSEL R13, R33, -INF , !P5 ;  /* 0xff800000210d7808 */ /* 0x000fe20006800000 */
[----:B------:R-:W-:Y:S01]  /*4640*/  FMUL.FTZ R59, R59, c[0x0][0x2ec] ;  /* 0x0000bb003b3b7a20 */ /* 0x000fe20000410000 */
[----:B------:R-:W-:Y:S01]  /*4650*/  ISETP.GE.AND P5, PT, R9, R94, PT ;  /* 0x0000005e0900720c */ /* 0x000fe20003fa6270 */
[----:B------:R-:W2:Y:S01]  /*4660*/  MUFU.TANH R167, R68 ;  /* 0x0000004400a77308 */ /* 0x000ea20000002400 */
[----:B------:R-:W-:Y:S01]  /*4670*/  IADD3 R9, R18, -0x10, RZ ;  /* 0xfffffff012097810 */ /* 0x000fe20007ffe0ff */
[----:B------:R-:W-:Y:S01]  /*4680*/  FMUL.FTZ R80, R80, c[0x0][0x2ec] ;  /* 0x0000bb0050507a20 */ /* 0x000fe20000410000 */
[----:B-1----:R-:W-:Y:S01]  /*4690*/  FSEL R11, R17, -INF , !P4 ;  /* 0xff800000110b7808 */ /* 0x002fe20006000000 */
[----:B------:R-:W-:Y:S01]  /*46a0*/  FMUL.FTZ R82, R82, c[0x0][0x2ec] ;  /* 0x0000bb0052527a20 */ /* 0x000fe20000410000 */
[----:B------:R-:W-:Y:S01]  /*46b0*/  IADD3 R17, R18, -0xf, RZ ;  /* 0xfffffff112117810 */ /* 0x000fe20007ffe0ff */
[----:B------:R-:W-:-:S02]  /*46c0*/  FMUL.FTZ R81, R81, c[0x0][0x2ec] ;  /* 0x0000bb0051517a20 */ /* 0x000fc40000410000 */
[----:B------:R-:W1:Y:S01]  /*46d0*/  MUFU.TANH R164, R70 ;  /* 0x0000004600a47308 */ /* 0x000e620000002400 */
[----:B------:R-:W-:Y:S01]  /*46e0*/  FMUL.FTZ R83, R83, c[0x0][0x2ec] ;  /* 0x0000bb0053537a20 */ /* 0x000fe20000410000 */
[----:B---3--:R-:W-:Y:S02]  /*46f0*/  FSEL R10, R35, -INF , !P4 ;  /* 0xff800000230a7808 */ /* 0x008fe40006000000 */
[----:B------:R-:W-:-:S04]  /*4700*/  ISETP.GE.AND P4, PT, R9, R94, PT ;  /* 0x0000005e0900720c */ /* 0x000fc80003f86270 */
[----:B------:R-:W3:Y:S01]  /*4710*/  MUFU.TANH R40, R40 ;  /* 0x0000002800287308 */ /* 0x000ee20000002400 */
[----:B--2---:R-:W-:-:S07]  /*4720*/  FSEL R167, R167, -INF , !P6 ;  /* 0xff800000a7a77808 */ /* 0x004fce0007000000 */
[----:B------:R-:W2:Y:S01]  /*4730*/  MUFU.TANH R34, R34 ;  /* 0x0000002200227308 */ /* 0x000ea20000002400 */
[----:B-1----:R-:W-:Y:S02]  /*4740*/  FSEL R164, R164, -INF , !P6 ;  /* 0xff800000a4a47808 */ /* 0x002fe40007000000 */
[----:B------:R-:W-:-:S05]  /*4750*/  ISETP.GE.AND P6, PT, R133, 0x2, PT ;  /* 0x000000028500780c */ /* 0x000fca0003fc6270 */
[----:B------:R-:W1:Y:S01]  /*4760*/  MUFU.TANH R169, R64 ;  /* 0x0000004000a97308 */ /* 0x000e620000002400 */
[----:B---3--:R-:W-:-:S07]  /*4770*/  FSEL R9, R40, -INF , !P3 ;  /* 0xff80000028097808 */ /* 0x008fce0005800000 */
[----:B------:R-:W3:Y:S01]  /*4780*/  MUFU.TANH R162, R66 ;  /* 0x0000004200a27308 */ /* 0x000ee20000002400 */
[----:B--2---:R-:W-:Y:S02]  /*4790*/  FSEL R8, R34, -INF , !P3 ;  /* 0xff80000022087808 */ /* 0x004fe40005800000 */
[----:B------:R-:W-:Y:S02]  /*47a0*/  ISETP.GE.AND P3, PT, R17, R94, PT ;  /* 0x0000005e1100720c */ /* 0x000fe40003f66270 */
[----:B------:R-:W-:-:S03]  /*47b0*/  IADD3 R17, R18, -0x8, RZ ;  /* 0xfffffff812117810 */ /* 0x000fc60007ffe0ff */
[----:B------:R-:W2:Y:S01]  /*47c0*/  MUFU.TANH R161, R65 ;  /* 0x0000004100a17308 */ /* 0x000ea20000002400 */
[----:B-1----:R-:W-:-:S07]  /*47d0*/  FSEL R169, R169, -INF , !P2 ;  /* 0xff800000a9a97808 */ /* 0x002fce0005000000 */
[----:B------:R-:W1:Y:S01]  /*47e0*/  MUFU.TANH R172, R67 ;  /* 0x0000004300ac7308 */ /* 0x000e620000002400 */
[----:B---3--:R-:W-:Y:S02]  /*47f0*/  FSEL R162, R162, -INF , !P2 ;  /* 0xff800000a2a27808 */ /* 0x008fe40005000000 */
[----:B------:R-:W-:Y:S02]  /*4800*/  ISETP.GE.AND P2, PT, R17, R94, PT ;  /* 0x0000005e1100720c */ /* 0x000fe40003f46270 */
[----:B------:R-:W-:-:S03]  /*4810*/  IADD3 R17, R18, -0x7, RZ ;  /* 0xfffffff912117810 */ /* 0x000fc60007ffe0ff */
[----:B------:R-:W3:Y:S01]  /*4820*/  MUFU.TANH R163, R69 ;  /* 0x0000004500a37308 */ /* 0x000ee20000002400 */
[----:B--2---:R-:W-:-:S07]  /*4830*/  FSEL R161, R161, -INF , !P1 ;  /* 0xff800000a1a17808 */ /* 0x004fce0004800000 */
[----:B------:R-:W2:Y:S01]  /*4840*/  MUFU.TANH R170, R71 ;  /* 0x0000004700aa7308 */ /* 0x000ea20000002400 */
[----:B-1----:R-:W-:Y:S02]  /*4850*/  FSEL R172, R172, -INF , !P1 ;  /* 0xff800000acac7808 */ /* 0x002fe40004800000 */
[----:B------:R-:W-:-:S05]  /*4860*/  ISETP.GE.AND P1, PT, R17, R94, PT ;  /* 0x0000005e1100720c */ /* 0x000fca0003f26270 */
[----:B------:R-:W1:Y:S01]  /*4870*/  MUFU.TANH R173, R56 ;  /* 0x0000003800ad7308 */ /* 0x000e620000002400 */
[----:B---3--:R-:W-:-:S07]  /*4880*/  FSEL R163, R163, -INF , !P5 ;  /* 0xff800000a3a37808 */ /* 0x008fce0006800000 */
[----:B------:R-:W3:Y:S01]  /*4890*/  MUFU.TANH R171, R57 ;  /* 0x0000003900ab7308 */ /* 0x000ee20000002400 */
[----:B--2---:R-:W-:-:S07]  /*48a0*/  FSEL R170, R170, -INF , !P5 ;  /* 0xff800000aaaa7808 */ /* 0x004fce0006800000 */
[----:B------:R-:W2:Y:S01]  /*48b0*/  MUFU.TANH R166, R58 ;  /* 0x0000003a00a67308 */ /* 0x000ea20000002400 */
[----:B-1----:R-:W-:-:S07]  /*48c0*/  FSEL R173, R173, -INF , !P4 ;  /* 0xff800000adad7808 */ /* 0x002fce0006000000 */
        /* <DEDUP_REMOVED lines=9> */
[----:B--2---:R-:W-:Y:S02]  /*4960*/  FSEL R140, R140, -INF , !P2 ;  /* 0xff8000008c8c7808 */ /* 0x004fe40005000000 */
[----:B-1----:R-:W-:Y:S02]  /*4970*/  FSEL R160, R160, -INF , !P1 ;  /* 0xff800000a0a07808 */ /* 0x002fe40004800000 */
[----:B---3--:R-:W-:Y:S01]  /*4980*/  FSEL R141, R141, -INF , !P1 ;  /* 0xff8000008d8d7808 */ /* 0x008fe20004800000 */
[----:B------:R-:W-:Y:S06]  /*4990*/  BAR.SYNC.DEFER_BLOCKING 0x0 ;  /* 0x0000000000007b1d */ /* 0x000fec0000010000 */
        /* <DEDUP_REMOVED lines=53> */
[----:B------:R-:W-:-:S04]  /*4cf0*/  SHF.R.S32.HI R4, RZ, 0x1f, R16 ;  /* 0x0000001fff047819 */ /* 0x000fc80000011410 */
[----:B------:R-:W-:Y:S01]  /*4d00*/  MOV R25, R22 ;  /* 0x0000001600197202 */ /* 0x000fe20000000f00 */
[----:B------:R-:W-:-:S04]  /*4d10*/  IMAD R17, R4, c[0x0][0x180], RZ ;  /* 0x0000600004117a24 */ /* 0x000fc800078e02ff */
[----:B------:R-:W-:-:S04]  /*4d20*/  IMAD R17, R16, c[0x0][0x184], R17 ;  /* 0x0000610010117a24 */ /* 0x000fc800078e0211 */
[----:B------:R-:W-:Y:S01]  /*4d30*/  IMAD.IADD R16, R23, 0x1, R17 ;  /* 0x0000000117107824 */ /* 0x000fe200078e0211 */
[----:B------:R-:W-:Y:S05]  /*4d40*/  BRA `(.L_x_771) ;  /* 0x0000002000007947 */ /* 0x000fea0003800000 */
.L_x_770:
[----:B------:R-:W-:-:S04]  /*4d50*/  LEA R25, -R6, RZ, 0x6 ;  /* 0x000000ff06197211 */ /* 0x000fc800078e31ff */
[----:B------:R-:W-:Y:S02]  /*4d60*/  SHF.R.S32.HI R16, RZ, 0x1f, R25 ;  /* 0x0000001fff107819 */ /* 0x000fe40000011419 */
.L_x_771:
        /* <DEDUP_REMOVED lines=113> */
[----:B------:R-:W-:-:S04]  /*5480*/  LEA R22, P1, R23, c[0x0][0x168], 0x1 ;  /* 0x00005a0017167a11 */ /* 0x000fc800078208ff */
[----:B------:R-:W-:-:S05]  /*5490*/  LEA.HI.X R23, R23, c[0x0][0x16c], R6, 0x1, P1 ;  /* 0x00005b0017177a11 */ /* 0x000fca00008f0c06 */
[----:B------:R-:W-:Y:S01]  /*54a0*/  @!PT LDS RZ, [RZ] ;  /* 0x00000000fffff984 */ /* 0x000fe20000000800 */
[----:B------:R-:W-:Y:S01]  /*54b0*/  @!PT LDS RZ, [RZ] ;  /* 0x00000000fffff984 */ /* 0x000fe20000000800 */
[----:B------:R-:W-:Y:S01]  /*54c0*/  @!PT LDS RZ, [RZ] ;  /* 0x00000000fffff984 */ /* 0x000fe20000000800 */
[----:B------:R2:W-:Y:S04]  /*54d0*/  LDGSTS.E.BYPASS.LTC128B.128 [R215+0xb800], [R22.64+0x100] ;  /* 0x0b80010016d77fae */ /* 0x0005e8000b901d46 */
.L_x_773:
[----:B------:R-:W-:Y:S05]  /*54e0*/  BSYNC B0 ;  /* 0x0000000000007941 */ /* 0x000fea0003800000 */
.L_x_772:
[----:B------:R-:W0:Y:S01]  /*54f0*/  LDGDEPBAR ;  /* 0x00000000000079af */ /* 0x000e220000000000 */
[----:B------:R-:W-:-:S04]  /*5500*/  IADD3 R134, P1, R25, R134, RZ ;  /* 0x0000008619867210 */ /* 0x000fc80007f3e0ff */
[----:B------:R-:W-:Y:S02]  /*5510*/  IADD3.X R135, R16, R135, RZ, P1, !PT ;  /* 0x0000008710877210 */ /* 0x000fe40000ffe4ff */
.L_x_769:
[----:B------:R-:W-:Y:S02]  /*5520*/  FMNMX.FTZ R6, R19, R48, !PT ;  /* 0x0000003013067209 */ /* 0x000fe40007810000 */
[----:B--2---:R-:W-:Y:S02]  /*5530*/  FMNMX.FTZ R23, R49, R84, !PT ;  /* 0x0000005431177209 */ /* 0x004fe40007810000 */
        /* <DEDUP_REMOVED lines=33> */
[----:B-1----:R-:W-:Y:S01]  /*5750*/  LDSM.16.MT88.4 R40, [R200+0xe000] ;  /* 0x00e00000c828783b */ /* 0x002fe20000004200 */
[----:B------:R-:W-:-:S03]  /*5760*/  LEA R196, R5, R198, 0x1 ;  /* 0x000000c605c47211 */ /* 0x000fc600078e08ff */
[----:B------:R-:W-:Y:S04]  /*5770*/  LDSM.16.MT88.4 R56, [R197+0xe000] ;  /* 0x00e00000c538783b */ /* 0x000fe80000004200 */
[----:B------:R-:W-:Y:S04]  /*5780*/  LDSM.16.MT88.4 R124, [R200+0xc000] ;  /* 0x00c00000c87c783b */ /* 0x000fe80000004200 */
[----:B------:R-:W-:Y:S01]  /*5790*/  LDSM.16.MT88.4 R116, [R198+0xc000] ;  /* 0x00c00000c674783b */ /* 0x000fe20000004200 */
[----:B--2---:R-:W-:-:S03]  /*57a0*/  FMNMX.FTZ R17, R6, R17, !PT ;  /* 0x0000001106117209 */ /* 0x004fc60007810000 */
[----:B------:R-:W-:Y:S01]  /*57b0*/  LDSM.16.MT88.4 R108, [R197+0xc000] ;  /* 0x00c00000c56c783b */ /* 0x000fe20000004200 */
[----:B---3--:R-:W-:-:S03]  /*57c0*/  FMNMX.FTZ R4, R23, R4, !PT ;  /* 0x0000000417047209 */ /* 0x008fc60007810000 */
[----:B------:R-:W1:Y:S04]  /*57d0*/  SHFL.BFLY PT, R132, R17, 0x1, 0x1f ;  /* 0x0c201f0011847f89 */ /* 0x000e6800000e0000 */
[----:B------:R-:W2:Y:S04]  /*57e0*/  SHFL.BFLY PT, R3, R4, 0x1, 0x1f ;  /* 0x0c201f0004037f89 */ /* 0x000ea800000e0000 */
[----:B------:R-:W3:Y:S04]  /*57f0*/  LDSM.16.MT88.4 R100, [R196+0xc000] ;  /* 0x00c00000c464783b */ /* 0x000ee80000004200 */
        /* <DEDUP_REMOVED lines=36> */
[--C-:B------:R-:W-:Y:S01]  /*5a40*/  FFMA.FTZ R151, R15, c[0x0][0x23c], -R168.reuse ;  /* 0x00008f000f977a23 */ /* 0x100fe200000108a8 */
[----:B------:R-:W4:Y:S01]  /*5a50*/  LDSM.16.MT88.4 R8, [R200+0xe800] ;  /* 0x00e80000c808783b */ /* 0x000f220000004200 */
[--C-:B------:R-:W-:Y:S02]  /*5a60*/  FFMA.FTZ R146, R13, c[0x0][0x23c], -R168.reuse ;  /* 0x00008f000d927a23 */ /* 0x100fe400000108a8 */
[--C-:B------:R-:W-:Y:S01]  /*5a70*/  FFMA.FTZ R149, R14, c[0x0][0x23c], -R165.reuse ;  /* 0x00008f000e957a23 */ /* 0x100fe200000108a5 */
[----:B------:R-:W-:Y:S01]  /*5a80*/  LDSM.16.MT88.4 R24, [R198+0xe800] ;  /* 0x00e80000c618783b */ /* 0x000fe20000004200 */
[----:B------:R-:W-:Y:S01]  /*5a90*/  FFMA.FTZ R144, R12, c[0x0][0x23c], -R165 ;  /* 0x00008f000c907a23 */ /* 0x000fe200000108a5 */
[----:B------:R-:W5:Y:S01]  /*5aa0*/  MUFU.EX2 R148, R148 ;  /* 0x0000009400947308 */ /* 0x000f620000000800 */
[----:B--2---:R-:W-:Y:S01]  /*5ab0*/  F2FP.PACK_AB R96, R152, R155 ;  /* 0x0000009b9860723e */ /* 0x004fe200000000ff */
[----:B------:R-:W2:Y:S01]  /*5ac0*/  LDSM.16.MT88.4 R12, [R196+0xe800] ;  /* 0x00e80000c40c783b */ /* 0x000ea20000004200 */
[----:B------:R-:W-:-:S02]  /*5ad0*/  FFMA.FTZ R156, R169, c[0x0][0x23c], -R168 ;  /* 0x00008f00a99c7a23 */ /* 0x000fc400000108a8 */
[--C-:B------:R-:W-:Y:S02]  /*5ae0*/  FFMA.FTZ R158, R167, c[0x0][0x23c], -R168.reuse ;  /* 0x00008f00a79e7a23 */ /* 0x100fe400000108a8 */
[--C-:B------:R-:W-:Y:S01]  /*5af0*/  FFMA.FTZ R161, R161, c[0x0][0x23c], -R168.reuse ;  /* 0x00008f00a1a17a23 */ /* 0x100fe200000108a8 */
[----:B------:R-:W-:Y:S01]  /*5b00*/  MUFU.EX2 R154, R154 ;  /* 0x0000009a009a7308 */ /* 0x000fe20000000800 */
[----:B------:R-:W-:Y:S02]  /*5b10*/  FFMA.FTZ R163, R163, c[0x0][0x23c], -R168 ;  /* 0x00008f00a3a37a23 */ /* 0x000fe400000108a8 */
[--C-:B------:R-:W-:Y:S02]  /*5b20*/  FFMA.FTZ R162, R162, c[0x0][0x23c], -R165.reuse ;  /* 0x00008f00a2a27a23 */ /* 0x100fe400000108a5 */
[--C-:B------:R-:W-:Y:S02]  /*5b30*/  FFMA.FTZ R167, R172, c[0x0][0x23c], -R165.reuse ;  /* 0x00008f00aca77a23 */ /* 0x100fe400000108a5 */
[--C-:B------:R-:W-:Y:S01]  /*5b40*/  FFMA.FTZ R164, R164, c[0x0][0x23c], -R165.reuse ;  /* 0x00008f00a4a47a23 */ /* 0x100fe200000108a5 */
[----:B------:R-:W1:Y:S01]  /*5b50*/  MUFU.EX2 R157, R157 ;  /* 0x0000009d009d7308 */ /* 0x000e620000000800 */
[----:B-----5:R-:W-:Y:S01]  /*5b60*/  F2FP.PACK_AB R98, R148, R153 ;  /* 0x000000999462723e */ /* 0x020fe200000000ff */
[----:B------:R-:W-:-:S02]  /*5b70*/  FFMA.FTZ R169, R170, c[0x0][0x23c], -R165 ;  /* 0x00008f00aaa97a23 */ /* 0x000fc400000108a5 */
[--C-:B------:R-:W-:Y:S02]  /*5b80*/  FFMA.FTZ R170, R173, c[0x0][0x23c], -R168.reuse ;  /* 0x00008f00adaa7a23 */ /* 0x100fe400000108a8 */
[--C-:B------:R-:W-:Y:S02]  /*5b90*/  FFMA.FTZ R171, R171, c[0x0][0x23c], -R168.reuse ;  /* 0x00008f00abab7a23 */ /* 0x100fe400000108a8 */
[----:B------:R-:W-:Y:S01]  /*5ba0*/  MUFU.EX2 R159, R159 ;  /* 0x0000009f009f7308 */ /* 0x000fe20000000800 */
[--C-:B------:R-:W-:Y:S02]  /*5bb0*/  FFMA.FTZ R172, R143, c[0x0][0x23c], -R168.reuse ;  /* 0x00008f008fac7a23 */ /* 0x100fe400000108a8 */
[----:B------:R-:W-:Y:S02]  /*5bc0*/  FFMA.FTZ R229, R141, c[0x0][0x23c], -R168 ;  /* 0x00008f008de57a23 */ /* 0x000fe400000108a8 */
[--C-:B------:R-:W-:Y:S02]  /*5bd0*/  FFMA.FTZ R166, R166, c[0x0][0x23c], -R165.reuse ;  /* 0x00008f00a6a67a23 */ /* 0x100fe400000108a5 */
[--C-:B------:R-:W-:Y:S01]  /*5be0*/  FFMA.FTZ R173, R142, c[0x0][0x23c], -R165.reuse ;  /* 0x00008f008ead7a23 */ /* 0x100fe200000108a5 */
[----:B------:R-:W5:Y:S01]  /*5bf0*/  MUFU.EX2 R150, R150 ;  /* 0x0000009600967308 */ /* 0x000f620000000800 */
[----:B-1----:R-:W-:Y:S01]  /*5c00*/  F2FP.PACK_AB R97, R157, R154 ;  /* 0x0000009a9d61723e */ /* 0x002fe200000000ff */
[----:B------:R-:W-:-:S02]  /*5c10*/  FFMA.FTZ R168, R140, c[0x0][0x23c], -R165 ;  /* 0x00008f008ca87a23 */ /* 0x000fc400000108a5 */
[----:B------:R-:W-:Y:S01]  /*5c20*/  FFMA.FTZ R227, R160, c[0x0][0x23c], -R165 ;  /* 0x00008f00a0e37a23 */ /* 0x000fe200000108a5 */
[----:B------:R-:W-:Y:S01]  /*5c30*/  LDSM.16.MT88.4 R140, [R198+0xd800] ;  /* 0x00d80000c68c783b */ /* 0x000fe20000004200 */
[----:B------:R-:W-:Y:S02]  /*5c40*/  FADD.FTZ R152, R155, R152 ;  /* 0x000000989b987221 */ /* 0x000fe40000010000 */
[----:B------:R-:W-:Y:S01]  /*5c50*/  MUFU.EX2 R151, R151 ;  /* 0x0000009700977308 */ /* 0x000fe20000000800 */
[----:B------:R-:W-:Y:S02]  /*5c60*/  FADD.FTZ R154, R154, R157 ;  /* 0x0000009d9a9a7221 */ /* 0x000fe40000010000 */
[----:B------:R-:W-:-:S04]  /*5c70*/  FADD.FTZ R153, R153, R152 ;  /* 0x0000009899997221 */ /* 0x000fc80000010000 */
[----:B------:R-:W-:Y:S01]  /*5c80*/  FADD.FTZ R148, R148, R153 ;  /* 0x0000009994947221 */ /* 0x000fe20000010000 */
[----:B-----5:R-:W-:Y:S01]  /*5c90*/  F2FP.PACK_AB R99, R150, R159 ;  /* 0x0000009f9663723e */ /* 0x020fe200000000ff */
[----:B------:R-:W1:Y:S01]  /*5ca0*/  MUFU.EX2 R146, R146 ;  /* 0x0000009200927308 */ /* 0x000e620000000800 */
[----:B------:R-:W-:-:S04]  /*5cb0*/  FADD.FTZ R159, R159, R154 ;  /* 0x0000009a9f9f7221 */ /* 0x000fc80000010000 */
        /* <DEDUP_REMOVED lines=11> */
[C---:B------:R-:W-:Y:S02]  /*5d70*/  HMMA.16816.F32 R120, R96.reuse, R116, RZ ;  /* 0x000000746078723c */ /* 0x040fe400000018ff */
[----:B------:R-:W1:Y:S06]  /*5d80*/  MUFU.EX2 R0, R0 ;  /* 0x0000000000007308 */ /* 0x000e6c0000000800 */
[C---:B------:R-:W-:Y:S02]  /*5d90*/  HMMA.16816.F32 R112, R96.reuse, R108, RZ ;  /* 0x0000006c6070723c */ /* 0x040fe400000018ff */
[----:B------:R-:W-:Y:S06]  /*5da0*/  MUFU.EX2 R156, R156 ;  /* 0x0000009c009c7308 */ /* 0x000fec0000000800 */
[C---:B---3--:R-:W-:Y:S02]  /*5db0*/  HMMA.16816.F32 R104, R96.reuse, R100, RZ ;  /* 0x000000646068723c */ /* 0x048fe400000018ff */
[----:B------:R-:W3:Y:S06]  /*5dc0*/  MUFU.EX2 R161, R161 ;  /* 0x000000a100a17308 */ /* 0x000eec0000000800 */
        /* <DEDUP_REMOVED lines=27> */
[----:B------:R-:W2:Y:S06]  /*5f80*/  MUFU.EX2 R227, R227 ;  /* 0x000000e300e37308 */ /* 0x000eac0000000800 */
[C---:B------:R-:W-:Y:S07]  /*5f90*/  HMMA.16816.F32 R92, R96.reuse, R4, RZ ;  /* 0x00000004605c723c */ /* 0x040fee00000018ff */
[----:B-1----:R-:W-:Y:S01]  /*5fa0*/  F2FP.PACK_AB R4, R146, R151 ;  /* 0x000000979204723e */ /* 0x002fe200000000ff */
[----:B------:R-:W-:Y:S01]  /*5fb0*/  HMMA.16816.F32 R96, R96, R6, RZ ;  /* 0x000000066060723c */ /* 0x000fe200000018ff */
[----:B-----5:R-:W-:Y:S01]  /*5fc0*/  F2FP.PACK_AB R5, R144, R149 ;  /* 0x000000959005723e */ /* 0x020fe200000000ff */
[----:B------:R-:W-:-:S02]  /*5fd0*/  FADD.FTZ R151, R151, R148 ;  /* 0x0000009497977221 */ /* 0x000fc40000010000 */
[----:B------:R-:W-:Y:S02]  /*5fe0*/  FADD.FTZ R149, R149, R150 ;  /* 0x0000009695957221 */ /* 0x000fe40000010000 */
[----:B------:R-:W-:Y:S01]  /*5ff0*/  FADD.FTZ R146, R146, R151 ;  /* 0x0000009792927221 */ /* 0x000fe20000010000 */
[----:B------:R-:W-:Y:S01]  /*6000*/  F2FP.PACK_AB R6, R2, R147 ;  /* 0x000000930206723e */ /* 0x000fe200000000ff */
[----:B------:R-:W-:Y:S01]  /*6010*/  FADD.FTZ R144, R144, R149 ;  /* 0x0000009590907221 */ /* 0x000fe20000010000 */
[----:B------:R-:W-:Y:S01]  /*6020*/  F2FP.PACK_AB R7, R0, R145 ;  /* 0x000000910007723e */ /* 0x000fe200000000ff */
        /* <DEDUP_REMOVED lines=9> */
[----:B------:R-:W4:Y:S07]  /*60c0*/  LDSM.16.MT88.4 R16, [R197+0x10800] ;  /* 0x01080000c510783b */ /* 0x000f2e0000004200 */
[C---:B------:R-:W-:Y:S08]  /*60d0*/  HMMA.16816.F32 R128, R4.reuse, R20, R128 ;  /* 0x000000140480723c */ /* 0x040ff00000001880 */
[C---:B------:R-:W-:Y:S01]  /*60e0*/  HMMA.16816.F32 R124, R4.reuse, R22, R124 ;  /* 0x00000016047c723c */ /* 0x040fe2000000187c */
[----:B------:R-:W5:Y:S07]  /*60f0*/  LDSM.16.MT88.4 R20, [R200+0x10800] ;  /* 0x01080000c814783b */ /* 0x000f6e0000004200 */
[C---:B--2---:R-:W-:Y:S08]  /*6100*/  HMMA.16816.F32 R60, R4.reuse, R12, R60 ;  /* 0x0000000c043c723c */ /* 0x044ff0000000183c */
[C---:B------:R-:W-:Y:S01]  /*6110*/  HMMA.16816.F32 R64, R4.reuse, R14, R64 ;  /* 0x0000000e0440723c */ /* 0x040fe20000001840 */
[----:B------:R-:W2:Y:S07]  /*6120*/  LDSM.16.MT88.4 R12, [R196+0x10800] ;  /* 0x01080000c40c783b */ /* 0x000eae0000004200 */
[C---:B-1----:R-:W-:Y:S08]  /*6130*/  HMMA.16816.F32 R76, R4.reuse, R8, R76 ;  /* 0x00000008044c723c */ /* 0x042ff0000000184c */
[C---:B------:R-:W-:Y:S01]  /*6140*/  HMMA.16816.F32 R80, R4.reuse, R10, R80 ;  /* 0x0000000a0450723c */ /* 0x040fe20000001850 */
[----:B------:R-:W1:Y:S07]  /*6150*/  LDSM.16.MT88.4 R8, [R200+0xd000] ;  /* 0x00d00000c808783b */ /* 0x000e6e0000004200 */
[C---:B----4-:R-:W-:Y:S08]  /*6160*/  HMMA.16816.F32 R84, R4.reuse, R16, R84 ;  /* 0x000000100454723c */ /* 0x050ff00000001854 */
[C---:B------:R-:W-:Y:S01]  /*6170*/  HMMA.16816.F32 R88, R4.reuse, R18, R88 ;  /* 0x000000120458723c */ /* 0x040fe20000001858 */
[----:B------:R-:W4:Y:S07]  /*6180*/  LDSM.16.MT88.4 R16, [R198+0xd000] ;  /* 0x00d00000c610783b */ /* 0x000f2e0000004200 */
        /* <DEDUP_REMOVED lines=16> */
[----:B------:R-:W-:Y:S01]  /*6290*/  HMMA.16816.F32 R96, R4, R14, R96 ;  /* 0x0000000e0460723c */ /* 0x000fe20000001860 */
[----:B------:R-:W2:Y:S06]  /*62a0*/  LDSM.16.MT88.4 R12, [R200+0xf000] ;  /* 0x00f00000c80c783b */ /* 0x000eac0000004200 */
[----:B---3--:R-:W-:Y:S01]  /*62b0*/  F2FP.PACK_AB R4, R161, R156 ;  /* 0x0000009ca104723e */ /* 0x008fe200000000ff */
        /* <DEDUP_REMOVED lines=14> */
[C---:B----4-:R-:W-:Y:S08]  /*63a0*/  HMMA.16816.F32 R120, R4.reuse, R16, R120 ;  /* 0x000000100478723c */ /* 0x050ff00000001878 */
        /* <DEDUP_REMOVED lines=81> */
.L_x_778:
        /* <DEDUP_REMOVED lines=30> */
[--C-:B------:R-:W-:Y:S01]  /*6aa0*/  @!P2 IMAD.IADD R4, R4, 0x1, -R2.reuse ;  /* 0x000000010404a824 */ /* 0x100fe200078e0a02 */
[----:B------:R-:W-:Y:S01]  /*6ab0*/  @!P2 IADD3 R8, R8, 0x1, RZ ;  /* 0x000000010808a810 */ /* 0x000fe20007ffe0ff */
[----:B------:R-:W-:Y:S01]  /*6ac0*/  @!P4 IMAD.IADD R6, R6, 0x1, -R2 ;  /* 0x000000010606c824 */ /* 0x000fe200078e0a02 */
[----:B------:R-:W-:Y:S02]  /*6ad0*/  @!P4 IADD3 R9, R9, 0x1, RZ ;  /* 0x000000010909c810 */ /* 0x000fe40007ffe0ff */
[-C--:B------:R-:W-:Y:S02]  /*6ae0*/  ISETP.GE.U32.AND P5, PT, R4, R2.reuse, PT ;  /* 0x000000020400720c */ /* 0x080fe40003fa6070 */
[----:B------:R-:W-:Y:S02]  /*6af0*/  ISETP.GE.U32.AND P6, PT, R6, R2, PT ;  /* 0x000000020600720c */ /* 0x000fe40003fc6070 */
[----:B------:R-:W-:Y:S02]  /*6b00*/  ISETP.NE.AND P2, PT, RZ, c[0x0][0x2d0], PT ;  /* 0x0000b400ff007a0c */ /* 0x000fe40003f45270 */
[----:B------:R-:W-:Y:S07]  /*6b10*/  LOP3.LUT R2, RZ, c[0x0][0x2d0], RZ, 0x33, !PT ;  /* 0x0000b400ff027a12 */ /* 0x000fee00078e33ff */
[----:B------:R-:W-:Y:S02]  /*6b20*/  @P5 IADD3 R8, R8, 0x1, RZ ;  /* 0x0000000108085810 */ /* 0x000fe40007ffe0ff */
[----:B------:R-:W-:Y:S03]  /*6b30*/  @P6 IADD3 R9, R9, 0x1, RZ ;  /* 0x0000000109096810 */ /* 0x000fe60007ffe0ff */
[----:B------:R-:W-:Y:S02]  /*6b40*/  @!P1 IMAD.MOV R8, RZ, RZ, -R8 ;  /* 0x000000ffff089224 */ /* 0x000fe400078e0a08 */
[----:B------:R-:W-:Y:S03]  /*6b50*/  @!P3 IMAD.MOV R9, RZ, RZ, -R9 ;  /* 0x000000ffff09b224 */ /* 0x000fe600078e0a09 */
        /* <DEDUP_REMOVED lines=22> */
.L_x_775:
[----:B------:R-:W-:Y:S02]  /*6cc0*/  ISETP.GE.AND P5, PT, R218, c[0x0][0x220], PT ;  /* 0x00008800da007a0c */ /* 0x000fe40003fa6270 */
[C---:B------:R-:W-:Y:S02]  /*6cd0*/  LEA R2, P1, R132.reuse, R230, 0x1 ;  /* 0x000000e684027211 */ /* 0x040fe400078208ff */
[C---:B------:R-:W-:Y:S02]  /*6ce0*/  IADD3 R233, P2, R132.reuse, R211, RZ ;  /* 0x000000d384e97210 */ /* 0x040fe40007f5e0ff */
[----:B------:R-:W-:Y:S02]  /*6cf0*/  ISETP.GE.AND P4, PT, R209, c[0x0][0x220], PT ;  /* 0x00008800d1007a0c */ /* 0x000fe40003f86270 */
[----:B------:R-:W-:Y:S02]  /*6d00*/  IADD3.X R134, R3, R210, RZ, P2, !PT ;  /* 0x000000d203867210 */ /* 0x000fe400017fe4ff */
[-C--:B------:R-:W-:Y:S02]  /*6d10*/  LEA.HI.X R3, R132, R231.reuse, R3, 0x1, P1 ;  /* 0x000000e784037211 */ /* 0x080fe400008f0c03 */
[----:B------:R-:W-:Y:S01]  /*6d20*/  ISETP.GE.AND P3, PT, R208, c[0x0][0x220], PT ;  /* 0x00008800d0007a0c */ /* 0x000fe20003f66270 */
[----:B------:R-:W-:Y:S01]  /*6d30*/  @P5 STS.128 [R215+0xc000], RZ ;  /* 0x00c000ffd7005388 */ /* 0x000fe20000000c00 */
[CC--:B------:R-:W-:Y:S04]  /*6d40*/  @!P5 LEA R236, P6, R233.reuse, R230.reuse, 0x1 ;  /* 0x000000e6e9ecd211 */ /* 0x0c0fe800078c08ff */
[C-C-:B------:R-:W-:Y:S01]  /*6d50*/  @!P5 LEA.HI.X R237, R233.reuse, R231, R134.reuse, 0x1, P6 ;  /* 0x000000e7e9edd211 */ /* 0x140fe200030f0c86 */
[----:B------:R-:W-:Y:S01]  /*6d60*/  @!PT LDS RZ, [RZ] ;  /* 0x00000000fffff984 */ /* 0x000fe20000000800 */
[----:B------:R-:W-:Y:S01]  /*6d70*/  @!PT LDS RZ, [RZ] ;  /* 0x00000000fffff984 */ /* 0x000fe20000000800 */
[----:B------:R-:W-:Y:S01]  /*6d80*/  @!PT LDS RZ, [RZ] ;  /* 0x00000000fffff984 */ /* 0x000fe20000000800 */
[----:B------:R1:W-:Y:S01]  /*6d90*/  @!P5 LDGSTS.E.BYPASS.LTC128B.128 [R215+0xc000], [R2.64] ;  /* 0x0c00000002d7dfae */ /* 0x0003e2000b901d46 */
[CC--:B------:R-:W-:Y:S02]  /*6da0*/  @!P4 LEA R234, P2, R233.reuse, R230.reuse, 0x1 ;  /* 0x000000e6e9eac211 */ /* 0x0c0fe400078408ff */
[C---:B------:R-:W-:Y:S02]  /*6db0*/  IADD3 R133, P6, R233.reuse, R211, RZ ;  /* 0x000000d3e9857210 */ /* 0x040fe40007fde0ff */
[CCC-:B------:R-:W-:Y:S01]  /*6dc0*/  @!P4 LEA.HI.X R235, R233.reuse, R231.reuse, R134.reuse, 0x1, P2 ;  /* 0x000000e7e9ebc211 */ /* 0x1c0fe200010f0c86 */
[----:B------:R-:W-:Y:S01]  /*6dd0*/  @P4 STS.128 [R215+0xe000], RZ ;  /* 0x00e000ffd7004388 */ /* 0x000fe20000000c00 */
[-C--:B------:R-:W-:Y:S02]  /*6de0*/  @!P3 LEA R232, P1, R233, R230.reuse, 0x1 ;  /* 0x000000e6e9e8b211 */ /* 0x080fe400078208ff */
[----:B------:R-:W-:Y:S02]  /*6df0*/  @!P4 LEA R240, P2, R133, R230, 0x1 ;  /* 0x000000e685f0c211 */ /* 0x000fe400078408ff */
[-C--:B------:R-:W-:Y:S01]  /*6e00*/  @!P3 LEA.HI.X R233, R233, R231.reuse, R134, 0x1, P1 ;  /* 0x000000e7e9e9b211 */ /* 0x080fe200008f0c86 */
[----:B------:R-:W-:Y:S01]  /*6e10*/  @!PT LDS RZ, [RZ] ;  /* 0x00000000fffff984 */ /* 0x000fe20000000800 */
[----:B------:R-:W-:Y:S01]  /*6e20*/  @!PT LDS RZ, [RZ] ;  /* 0x00000000fffff984 */ /* 0x000fe20000000800 */
[----:B------:R-:W-:Y:S01]  /*6e30*/  @!PT LDS RZ, [RZ] ;  /* 0x00000000fffff984 */ /* 0x000fe20000000800 */
[----:B------:R1:W-:Y:S01]  /*6e40*/  @!P4 LDGSTS.E.BYPASS.LTC128B.128 [R215+0xe000], [R2.64+0x80] ;  /* 0x0e00008002d7cfae */ /* 0x0003e2000b901d46 */
[----:B------:R-:W-:Y:S02]  /*6e50*/  IADD3.X R134, R134, R210, RZ, P6, !PT ;  /* 0x000000d286867210 */ /* 0x000fe400037fe4ff */
[CC--:B------:R-:W-:Y:S02]  /*6e60*/  @!P5 LEA R242, P6, R133.reuse, R230.reuse, 0x1 ;  /* 0x000000e685f2d211 */ /* 0x0c0fe400078c08ff */
[CCC-:B------:R-:W-:Y:S01]  /*6e70*/  @!P4 LEA.HI.X R241, R133.reuse, R231.reuse, R134.reuse, 0x1, P2 ;  /* 0x000000e785f1c211 */ /* 0x1c0fe200010f0c86 */
[----:B------:R-:W-:Y:S01]  /*6e80*/  @P3 STS.128 [R215+0x10000], RZ ;  /* 0x010000ffd7003388 */ /* 0x000fe20000000c00 */
[C-C-:B------:R-:W-:Y:S02]  /*6e90*/  @!P5 LEA.HI.X R243, R133.reuse, R231, R134.reuse, 0x1, P6 ;  /* 0x000000e785f3d211 */ /* 0x140fe400030f0c86 */
[C---:B------:R-:W-:Y:S02]  /*6ea0*/  @!P3 LEA R238, P1, R133.reuse, R230, 0x1 ;  /* 0x000000e685eeb211 */ /* 0x040fe400078208ff */
[C---:B------:R-:W-:Y:S01]  /*6eb0*/  IADD3 R132, P6, R133.reuse, R211, RZ ;  /* 0x000000d385847210 */ /* 0x040fe20007fde0ff */
[----:B------:R-:W-:Y:S01]  /*6ec0*/  @!PT LDS RZ, [RZ] ;  /* 0x00000000fffff984 */ /* 0x000fe20000000800 */
[----:B------:R-:W-:Y:S01]  /*6ed0*/  @!PT LDS RZ, [RZ] ;  /* 0x00000000fffff984 */ /* 0x000fe20000000800 */
[----:B------:R-:W-:Y:S01]  /*6ee0*/  @!PT LDS RZ, [RZ] ;  /* 0x00000000fffff984 */ /* 0x000fe20000000800 */
[----:B------:R1:W-:Y:S01]  /*6ef0*/  @!P3 LDGSTS.E.BYPASS.LTC128B.128 [R215+0x10000], [R2.64+0x100] ;  /* 0x1000010002d7bfae */ /* 0x0003e2000b901d46 */
[-C--:B------:R-:W-:Y:S02]  /*6f00*/  @!P3 LEA.HI.X R239, R133, R231.reuse, R134, 0x1, P1 ;  /* 0x000000e785efb211 */ /* 0x080fe400008f0c86 */
[----:B------:R-:W-:Y:S02]  /*6f10*/  IADD3.X R134, R134, R210, RZ, P6, !PT ;  /* 0x000000d286867210 */ /* 0x000fe400037fe4ff */
[CC--:B------:R-:W-:Y:S01]  /*6f20*/  @!P5 LEA R246, P6, R132.reuse, R230.reuse, 0x1 ;  /* 0x000000e684f6d211 */ /* 0x0c0fe200078c08ff */
[----:B------:R-:W-:Y:S01]  /*6f30*/  @P5 STS.128 [R215+0xc800], RZ ;  /* 0x00c800ffd7005388 */ /* 0x000fe20000000c00 */
[CC--:B------:R-:W-:Y:S02]  /*6f40*/  @!P4 LEA R244, P2, R132.reuse, R230.reuse, 0x1 ;  /* 0x000000e684f4c211 */ /* 0x0c0fe400078408ff */
[CCC-:B------:R-:W-:Y:S02]  /*6f50*/  @!P5 LEA.HI.X R247, R132.reuse, R231.reuse, R134.reuse, 0x1, P6 ;  /* 0x000000e784f7d211 */ /* 0x1c0fe400030f0c86 */
[CCC-:B------:R-:W-:Y:S01]  /*6f60*/  @!P4 LEA.HI.X R245, R132.reuse, R231.reuse, R134.reuse, 0x1, P2 ;  /* 0x000000e784f5c211 */ /* 0x1c0fe200010f0c86 */
[----:B------:R-:W-:Y:S01]  /*6f70*/  @!PT LDS RZ, [RZ] ;  /* 0x00000000fffff984 */ /* 0x000fe20000000800 */
[----:B------:R-:W-:Y:S01]  /*6f80*/  @!PT LDS RZ, [RZ] ;  /* 0x00000000fffff984 */ /* 0x000fe20000000800 */
[----:B------:R-:W-:Y:S01]  /*6f90*/  @!PT LDS RZ, [RZ] ;  /* 0x00000000fffff984 */ /* 0x000fe20000000800 */
[----:B------:R2:W-:Y:S01]  /*6fa0*/  @!P5 LDGSTS.E.BYPASS.LTC128B.128 [R215+0xc800], [R236.64] ;  /* 0x0c800000ecd7dfae */ /* 0x0005e2000b901d46 */
[C---:B------:R-:W-:Y:S04]  /*6fb0*/  @!P3 LEA R230, P1, R132.reuse, R230, 0x1 ;  /* 0x000000e684e6b211 */ /* 0x040fe800078208ff */
[----:B------:R-:W-:Y:S01]  /*6fc0*/  @!P3 LEA.HI.X R231, R132, R231, R134, 0x1, P1 ;  /* 0x000000e784e7b211 */ /* 0x000fe200008f0c86 */
[----:B------:R-:W-:Y:S01]  /*6fd0*/  @P4 STS.128 [R215+0xe800], RZ ;  /* 0x00e800ffd7004388 */ /* 0x000fe20000000c00 */
[----:B------:R-:W-:Y:S05]  /*6fe0*/  ISETP.GE.AND P1, PT, R225, 0x1, PT ;  /* 0x00000001e100780c */ /* 0x000fea0003f26270 */
[----:B------:R-:W-:Y:S01]  /*6ff0*/  @!PT LDS RZ, [RZ] ;  /* 0x00000000fffff984 */ /* 0x000fe20000000800 */
[----:B------:R-:W-:Y:S01]  /*7000*/  @!PT LDS RZ, [RZ] ;  /* 0x00000000fffff984 */ /* 0x000fe20000000800 */
[----:B------:R-:W-:Y:S01]  /*7010*/  @!PT LDS RZ, [RZ] ;  /* 0x00000000fffff984 */ /* 0x000fe20000000800 */
[----:B------:R3:W-:Y:S06]  /*7020*/  @!P4 LDGSTS.E.BYPASS.LTC128B.128 [R215+0xe800], [R234.64+0x80] ;  /* 0x0e800080ead7cfae */ /* 0x0007ec000b901d46 */
[----:B------:R-:W-:Y:S06]  /*7030*/  @P3 STS.128 [R215+0x10800], RZ ;  /* 0x010800ffd7003388 */ /* 0x000fec0000000c00 */
        /* <DEDUP_REMOVED lines=8> */
[----:B------:R5:W-:Y:S06]  /*70c0*/  @!P5 LDGSTS.E.BYPASS.LTC128B.128 [R215+0xd000], [R242.64] ;  /* 0x0d000000f2d7dfae */ /* 0x000bec000b901d46 */
        /* <DEDUP_REMOVED lines=25> */
[----:B------:R-:W-:Y:S06]  /*7260*/  LDSM.16.M88.4 R136, [R206] ;  /* 0x00000000ce88783b */ /* 0x000fec0000000200 */
[----:B------:R-:W2:Y:S06]  /*7270*/  LDSM.16.M88.4 R140, [R205+0x6000] ;  /* 0x00600000cd8c783b */ /* 0x000eac0000000200 */
[----:B------:R-:W3:Y:S06]  /*7280*/  LDSM.16.M88.4 R144, [R205+0x6800] ;  /* 0x00680000cd90783b */ /* 0x000eec0000000200 */
[----:B------:R-:W3:Y:S01]  /*7290*/  LDSM.16.M88.4 R148, [R205+0x7000] ;  /* 0x00700000cd94783b */ /* 0x000ee20000000200 */
[----:B-1----:R-:W-:Y:S02]  /*72a0*/  MOV R230, R2 ;  /* 0x0000000200e67202 */ /* 0x002fe40000000f00 */
[----:B------:R-:W-:Y:S03]  /*72b0*/  MOV R231, R3 ;  /* 0x0000000300e77202 */ /* 0x000fe60000000f00 */
[----:B------:R-:W0:Y:S06]  /*72c0*/  LDGDEPBAR ;  /* 0x00000000000079af */ /* 0x000e2c0000000000 */
[----:B------:R-:W1:Y:S06]  /*72d0*/  LDSM.16.M88.4 R152, [R205+0x7800] ;  /* 0x00780000cd98783b */ /* 0x000e6c0000000200 */
[----:B------:R-:W-:Y:S06]  /*72e0*/  LDSM.16.M88.4 R156, [R204] ;  /* 0x00000000cc9c783b */ /* 0x000fec0000000200 */
[----:B------:R-:W1:Y:S01]  /*72f0*/  LDSM.16.M88.4 R160, [R203] ;  /* 0x00000000cba0783b */ /* 0x000e620000000200 */
[C---:B--2---:R-:W-:Y:S05]  /*7300*/  HMMA.16816.F32 R4, R136.reuse, R140, RZ ;  /* 0x0000008c8804723c */ /* 0x044fea00000018ff */
[----:B------:R-:W2:Y:S03]  /*7310*/  LDSM.16.M88.4 R164, [R195] ;  /* 0x00000000c3a4783b */ /* 0x000ea60000000200 */
[C---:B------:R-:W-:Y:S03]  /*7320*/  HMMA.16816.F32 R8, R136.reuse, R142, RZ ;  /* 0x0000008e8808723c */ /* 0x040fe600000018ff */
[----:B------:R-:W2:Y:S06]  /*7330*/  LDSM.16.M88.4 R168, [R194] ;  /* 0x00000000c2a8783b */ /* 0x000eac0000000200 */
[----:B------:R-:W2:Y:S01]  /*7340*/  LDSM.16.M88.4 R172, [R193] ;  /* 0x00000000c1ac783b */ /* 0x000ea20000000200 */
[C---:B---3--:R-:W-:Y:S05]  /*7350*/  HMMA.16816.F32 R12, R136.reuse, R144, RZ ;  /* 0x00000090880c723c */ /* 0x048fea00000018ff */
[----:B------:R-:W-:Y:S03]  /*7360*/  LDSM.16.M88.4 R176, [R202] ;  /* 0x00000000cab0783b */ /* 0x000fe60000000200 */
[C---:B------:R-:W-:Y:S03]  /*7370*/  HMMA.16816.F32 R16, R136.reuse, R146, RZ ;  /* 0x000000928810723c */ /* 0x040fe600000018ff */
[----:B------:R-:W3:Y:S05]  /*7380*/  LDSM.16.M88.4 R180, [R199+0x6000] ;  /* 0x00600000c7b4783b */ /* 0x000eea0000000200 */
[C---:B------:R-:W-:Y:S01]  /*7390*/  HMMA.16816.F32 R20, R136.reuse, R148, RZ ;  /* 0x000000948814723c */ /* 0x040fe200000018ff */
[----:B------:R-:W-:Y:S06]  /*73a0*/  LDSM.16.M88.4 R140, [R199+0x7000] ;  /* 0x00700000c78c783b */ /* 0x000fec0000000200 */
[----:B------:R-:W-:Y:S01]  /*73b0*/  LDSM.16.M88.4 R144, [R199+0x7800] ;  /* 0x00780000c790783b */ /* 0x000fe20000000200 */
[C---:B------:R-:W-:Y:S05]  /*73c0*/  HMMA.16816.F32 R24, R136.reuse, R150, RZ ;  /* 0x000000968818723c */ /* 0x040fea00000018ff */
[----:B------:R-:W-:Y:S03]  /*73d0*/  LDSM.16.M88.4 R148, [R201] ;  /* 0x00000000c994783b */ /* 0x000fe60000000200 */
[C---:B-1----:R-:W-:Y:S08]  /*73e0*/  HMMA.16816.F32 R28, R136.reuse, R152, RZ ;  /* 0x00000098881c723c */ /* 0x042ff000000018ff */
[----:B------:R-:W-:Y:S01]  /*73f0*/  HMMA.16816.F32 R32, R136, R154, RZ ;  /* 0x0000009a8820723c */ /* 0x000fe200000018ff */
[----:B------:R-:W1:Y:S06]  /*7400*/  LDSM.16.M88.4 R136, [R199+0x6800] ;  /* 0x00680000c788783b */ /* 0x000e6c0000000200 */
[----:B------:R-:W1:Y:S01]  /*7410*/  LDSM.16.M88.4 R152, [R192] ;  /* 0x00000000c098783b */ /* 0x000e620000000200 */
[C---:B------:R-:W-:Y:S08]  /*7420*/  HMMA.16816.F32 R4, R156.reuse, R160, R4 ;  /* 0x000000a09c04723c */ /* 0x040ff00000001804 */
[C---:B------:R-:W-:Y:S01]  /*7430*/  HMMA.16816.F32 R8, R156.reuse, R162, R8 ;  /* 0x000000a29c08723c */ /* 0x040fe20000001808 */
[----:B------:R-:W-:Y:S07]  /*7440*/  LDSM.16.M88.4 R160, [R192+0x1000] ;  /* 0x00100000c0a0783b */ /* 0x000fee0000000200 */
[C---:B--2---:R-:W-:Y:S08]  /*7450*/  HMMA.16816.F32 R12, R156.reuse, R164, R12 ;  /* 0x000000a49c0c723c */ /* 0x044ff0000000180c */
[C---:B------:R-:W-:Y:S01]  /*7460*/  HMMA.16816.F32 R16, R156.reuse, R166, R16 ;  /* 0x000000a69c10723c */ /* 0x040fe20000001810 */
[----:B------:R-:W-:Y:S07]  /*7470*/  LDSM.16.M88.4 R164, [R192+0x1800] ;  /* 0x00180000c0a4783b */ /* 0x000fee0000000200 */
[C---:B------:R-:W-:Y:S08]  /*7480*/  HMMA.16816.F32 R20, R156.reuse, R168, R20 ;  /* 0x000000a89c14723c */ /* 0x040ff00000001814 */
[C---:B------:R-:W-:Y:S01]  /*7490*/  HMMA.16816.F32 R24, R156.reuse, R170, R24 ;  /* 0x000000aa9c18723c */ /* 0x040fe20000001818 */
[----:B------:R-:W-:Y:S07]  /*74a0*/  LDSM.16.M88.4 R168, [R206+0x2000] ;  /* 0x00200000cea8783b */ /* 0x000fee0000000200 */
[C---:B------:R-:W-:Y:S08]  /*74b0*/  HMMA.16816.F32 R28, R156.reuse, R172, R28 ;  /* 0x000000ac9c1c723c */ /* 0x040ff0000000181c */
[----:B------:R-:W-:Y:S01]  /*74c0*/  HMMA.16816.F32 R32, R156, R174, R32 ;  /* 0x000000ae9c20723c */ /* 0x000fe20000001820 */
[----:B------:R-:W2:Y:S06]  /*74d0*/  LDSM.16.M88.4 R156, [R192+0x800] ;  /* 0x00080000c09c783b */ /* 0x000eac0000000200 */
[----:B------:R-:W2:Y:S01]  /*74e0*/  LDSM.16.M88.4 R172, [R205+0x8000] ;  /* 0x00800000cdac783b */ /* 0x000ea20000000200 */
[C---:B---3--:R-:W-:Y:S08]  /*74f0*/  HMMA.16816.F32 R4, R176.reuse, R180, R4 ;  /* 0x000000b4b004723c */ /* 0x048ff00000001804 */
[C---:B------:R-:W-:Y:S01]  /*7500*/  HMMA.16816.F32 R8, R176.reuse, R182, R8 ;  /* 0x000000b6b008723c */ /* 0x040fe20000001808 */
[----:B------:R-:W-:Y:S07]  /*7510*/  LDSM.16.M88.4 R180, [R191] ;  /* 0x00000000bfb4783b */ /* 0x000fee0000000200 */
[C---:B-1----:R-:W-:Y:S08]  /*7520*/  HMMA.16816.F32 R12, R176.reuse, R136, R12 ;  /* 0x00000088b00c723c */ /* 0x042ff0000000180c */
[C---:B------:R-:W-:Y:S01]  /*7530*/  HMMA.16816.F32 R16, R176.reuse, R138, R16 ;  /* 0x0000008ab010723c */ /* 0x040fe20000001810 */
[----:B------:R-:W1:Y:S07]  /*7540*/  LDSM.16.M88.4 R136, [R205+0x8800] ;  /* 0x00880000cd88783b */ /* 0x000e6e0000000200 */
[C---:B------:R-:W-:Y:S08]  /*7550*/  HMMA.16816.F32 R20, R176.reuse, R140, R20 ;  /* 0x0000008cb014723c */ /* 0x040ff00000001814 */
[C---:B------:R-:W-:Y:S01]  /*7560*/  HMMA.16816.F32 R24, R176.reuse, R142, R24 ;  /* 0x0000008eb018723c */ /* 0x040fe20000001818 */
[----:B------:R-:W3:Y:S07]  /*7570*/  LDSM.16.M88.4 R140, [R205+0x9000] ;  /* 0x00900000cd8c783b */ /* 0x000eee0000000200 */
[C---:B------:R-:W-:Y:S08]  /*7580*/  HMMA.16816.F32 R28, R176.reuse, R144, R28 ;  /* 0x00000090b01c723c */ /* 0x040ff0000000181c */
[----:B------:R-:W-:Y:S01]  /*7590*/  HMMA.16816.F32 R32, R176, R146, R32 ;  /* 0x00000092b020723c */ /* 0x000fe20000001820 */
[----:B------:R-:W1:Y:S06]  /*75a0*/  LDSM.16.M88.4 R144, [R205+0x9800] ;  /* 0x00980000cd90783b */ /* 0x000e6c0000000200 */
[----:B------:R-:W1:Y:S01]  /*75b0*/  LDSM.16.M88.4 R176, [R204+0x2000] ;  /* 0x00200000ccb0783b */ /* 0x000e620000000200 */
[C---:B------:R-:W-:Y:S08]  /*75c0*/  HMMA.16816.F32 R4, R148.reuse, R152, R4 ;  /* 0x000000989404723c */ /* 0x040ff00000001804 */
[C---:B------:R-:W-:Y:S01]  /*75d0*/  HMMA.16816.F32 R8, R148.reuse, R154, R8 ;  /* 0x0000009a9408723c */ /* 0x040fe20000001808 */
[----:B------:R-:W-:Y:S07]  /*75e0*/  LDSM.16.M88.4 R152, [R189] ;  /* 0x00000000bd98783b */ /* 0x000fee0000000200 */
[C---:B--2---:R-:W-:Y:S08]  /*75f0*/  HMMA.16816.F32 R12, R148.reuse, R156, R12 ;  /* 0x0000009c940c723c */ /* 0x044ff0000000180c */
[C---:B------:R-:W-:Y:S01]  /*7600*/  HMMA.16816.F32 R16, R148.reuse, R158, R16 ;  /* 0x0000009e9410723c */ /* 0x040fe20000001810 */
[----:B------:R-:W-:Y:S07]  /*7610*/  LDSM.16.M88.4 R156, [R188] ;  /* 0x00000000bc9c783b */ /* 0x000fee0000000200 */
[C---:B------:R-:W-:Y:S08]  /*7620*/  HMMA.16816.F32 R20, R148.reuse, R160, R20 ;  /* 0x000000a09414723c */ /* 0x040ff00000001814 */
[C---:B------:R-:W-:Y:S01]  /*7630*/  HMMA.16816.F32 R24, R148.reuse, R162, R24 ;  /* 0x000000a29418723c */ /* 0x040fe20000001818 */
[----:B------:R-:W-:Y:S07]  /*7640*/  LDSM.16.M88.4 R160, [R202+0x2000] ;  /* 0x00200000caa0783b */ /* 0x000fee0000000200 */
[C---:B------:R-:W-:Y:S08]  /*7650*/  HMMA.16816.F32 R28, R148.reuse, R164, R28 ;  /* 0x000000a4941c723c */ /* 0x040ff0000000181c */
[----:B------:R-:W-:Y:S01]  /*7660*/  HMMA.16816.F32 R32, R148, R166, R32 ;  /* 0x000000a69420723c */ /* 0x000fe20000001820 */
[----:B------:R-:W2:Y:S06]  /*7670*/  LDSM.16.M88.4 R148, [R190] ;  /* 0x00000000be94783b */ /* 0x000eac0000000200 */
[----:B------:R-:W2:Y:S01]  /*7680*/  LDSM.16.M88.4 R164, [R199+0x8000] ;  /* 0x00800000c7a4783b */ /* 0x000ea20000000200 */
[C---:B------:R-:W-:Y:S08]  /*7690*/  HMMA.16816.F32 R4, R168.reuse, R172, R4 ;  /* 0x000000aca804723c */ /* 0x040ff00000001804 */
[C---:B------:R-:W-:Y:S01]  /*76a0*/  HMMA.16816.F32 R8, R168.reuse, R174, R8 ;  /* 0x000000aea808723c */ /* 0x040fe20000001808 */
[----:B------:R-:W-:Y:S07]  /*76b0*/  LDSM.16.M88.4 R172, [R192+0x2000] ;  /* 0x00200000c0ac783b */ /* 0x000fee0000000200 */
[C---:B-1----:R-:W-:Y:S08]  /*76c0*/  HMMA.16816.F32 R12, R168.reuse, R136, R12 ;  /* 0x00000088a80c723c */ /* 0x042ff0000000180c */
[C---:B------:R-:W-:Y:S01]  /*76d0*/  HMMA.16816.F32 R16, R168.reuse, R138, R16 ;  /* 0x0000008aa810723c */ /* 0x040fe20000001810 */
[----:B------:R-:W1:Y:S07]  /*76e0*/  LDSM.16.M88.4 R136, [R199+0x8800] ;  /* 0x00880000c788783b */ /* 0x000e6e0000000200 */
[C---:B---3--:R-:W-:Y:S08]  /*76f0*/  HMMA.16816.F32 R20, R168.reuse, R140, R20 ;  /* 0x0000008ca814723c */ /* 0x048ff00000001814 */
        /* <DEDUP_REMOVED lines=8> */
[----:B------:R-:W-:Y:S07]  /*7780*/  LDSM.16.M88.4 R180, [R205+0xa000] ;  /* 0x00a00000cdb4783b */ /* 0x000fee0000000200 */
[C---:B--2---:R-:W-:Y:S08]  /*7790*/  HMMA.16816.F32 R12, R176.reuse, R148, R12 ;  /* 0x00000094b00c723c */ /* 0x044ff0000000180c */
[C---:B------:R-:W-:Y:S01]  /*77a0*/  HMMA.16816.F32 R16, R176.reuse, R150, R16 ;  /* 0x00000096b010723c */ /* 0x040fe20000001810 */
[----:B------:R-:W2:Y:S07]  /*77b0*/  LDSM.16.M88.4 R148, [R192+0x2800] ;  /* 0x00280000c094783b */ /* 0x000eae0000000200 */
[C---:B------:R-:W-:Y:S08]  /*77c0*/  HMMA.16816.F32 R20, R176.reuse, R152, R20 ;  /* 0x00000098b014723c */ /* 0x040ff00000001814 */
[C---:B------:R-:W-:Y:S01]  /*77d0*/  HMMA.16816.F32 R24, R176.reuse, R154, R24 ;  /* 0x0000009ab018723c */ /* 0x040fe20000001818 */
[----:B------:R-:W2:Y:S07]  /*77e0*/  LDSM.16.M88.4 R152, [R192+0x3000] ;  /* 0x00300000c098783b */ /* 0x000eae0000000200 */
[C---:B------:R-:W-:Y:S08]  /*77f0*/  HMMA.16816.F32 R28, R176.reuse, R156, R28 ;  /* 0x0000009cb01c723c */ /* 0x040ff0000000181c */
[----:B------:R-:W-:Y:S01]  /*7800*/  HMMA.16816.F32 R32, R176, R158, R32 ;  /* 0x0000009eb020723c */ /* 0x000fe20000001820 */
[----:B------:R-:W2:Y:S06]  /*7810*/  LDSM.16.M88.4 R156, [R192+0x3800] ;  /* 0x00380000c09c783b */ /* 0x000eac0000000200 */
[----:B------:R-:W2:Y:S01]  /*7820*/  LDSM.16.M88.4 R176, [R206+0x4000] ;  /* 0x00400000ceb0783b */ /* 0x000ea20000000200 */
[C---:B------:R-:W-:Y:S08]  /*7830*/  HMMA.16816.F32 R4, R160.reuse, R164, R4 ;  /* 0x000000a4a004723c */ /* 0x040ff00000001804 */
[C---:B------:R-:W-:Y:S01]  /*7840*/  HMMA.16816.F32 R8, R160.reuse, R166, R8 ;  /* 0x000000a6a008723c */ /* 0x040fe20000001808 */
[----:B------:R-:W-:Y:S07]  /*7850*/  LDSM.16.M88.4 R164, [R187] ;  /* 0x00000000bba4783b */ /* 0x000fee0000000200 */
        /* <DEDUP_REMOVED lines=15> */
[----:B------:R-:W2:Y:S07]  /*7950*/  LDSM.16.M88.4 R148, [R186] ;  /* 0x00000000ba94783b */ /* 0x000eae0000000200 */
[C---:B------:R-:W-:Y:S08]  /*7960*/  HMMA.16816.F32 R20, R168.reuse, R152, R20 ;  /* 0x00000098a814723c */ /* 0x040ff00000001814 */
[C---:B------:R-:W-:Y:S01]  /*7970*/  HMMA.16816.F32 R24, R168.reuse, R154, R24 ;  /* 0x0000009aa818723c */ /* 0x040fe20000001818 */
[----:B------:R-:W2:Y:S07]  /*7980*/  LDSM.16.M88.4 R152, [R185] ;  /* 0x00000000b998783b */ /* 0x000eae0000000200 */
        /* <DEDUP_REMOVED lines=18> */
[C---:B------:R-:W-:Y:S08]  /*7ab0*/  HMMA.16816.F32 R8, R160.reuse, R166, R8 ;  /* 0x000000a6a008723c */ /* 0x040ff00000001808 */
[C---:B--2---:R-:W-:Y:S08]  /*7ac0*/  HMMA.16816.F32 R12, R160.reuse, R148, R12 ;  /* 0x00000094a00c723c */ /* 0x044ff0000000180c */
[C---:B------:R-:W-:Y:S08]  /*7ad0*/  HMMA.16816.F32 R16, R160.reuse, R150, R16 ;  /* 0x00000096a010723c */ /* 0x040ff00000001810 */
[C---:B------:R-:W-:Y:S08]  /*7ae0*/  HMMA.16816.F32 R20, R160.reuse, R152, R20 ;  /* 0x00000098a014723c */ /* 0x040ff00000001814 */
[C---:B------:R-:W-:Y:S08]  /*7af0*/  HMMA.16816.F32 R24, R160.reuse, R154, R24 ;  /* 0x0000009aa018723c */ /* 0x040ff00000001818 */
[C---:B------:R-:W-:Y:S08]  /*7b00*/  HMMA.16816.F32 R28, R160.reuse, R156, R28 ;  /* 0x0000009ca01c723c */ /* 0x040ff0000000181c */
[----:B------:R-:W-:Y:S08]  /*7b10*/  HMMA.16816.F32 R32, R160, R158, R32 ;  /* 0x0000009ea020723c */ /* 0x000ff00000001820 */
[C---:B------:R-:W-:Y:S08]  /*7b20*/  HMMA.16816.F32 R4, R168.reuse, R172, R4 ;  /* 0x000000aca804723c */ /* 0x040ff00000001804 */
[C---:B------:R-:W-:Y:S08]  /*7b30*/  HMMA.16816.F32 R8, R168.reuse, R174, R8 ;  /* 0x000000aea808723c */ /* 0x040ff00000001808 */
[C---:B-1----:R-:W-:Y:S08]  /*7b40*/  HMMA.16816.F32 R12, R168.reuse, R136, R12 ;  /* 0x00000088a80c723c */ /* 0x042ff0000000180c */
[C---:B------:R-:W-:Y:S01]  /*7b50*/  HMMA.16816.F32 R16, R168.reuse, R138, R16 ;  /* 0x0000008aa810723c */ /* 0x040fe20000001810 */
[----:B------:R-:W1:Y:S07]  /*7b60*/  LDSM.16.M88.4 R136, [R192+0x4800] ;  /* 0x00480000c088783b */ /* 0x000e6e0000000200 */
[C---:B---3--:R-:W-:Y:S08]  /*7b70*/  HMMA.16816.F32 R20, R168.reuse, R140, R20 ;  /* 0x0000008ca814723c */ /* 0x048ff00000001814 */
[C---:B------:R-:W-:Y:S01]  /*7b80*/  HMMA.16816.F32 R24, R168.reuse, R142, R24 ;  /* 0x0000008ea818723c */ /* 0x040fe20000001818 */
[----:B------:R-:W2:Y:S07]  /*7b90*/  LDSM.16.M88.4 R140, [R192+0x5000] ;  /* 0x00500000c08c783b */ /* 0x000eae0000000200 */
[C---:B------:R-:W-:Y:S08]  /*7ba0*/  HMMA.16816.F32 R28, R168.reuse, R144, R28 ;  /* 0x00000090a81c723c */ /* 0x040ff0000000181c */
[----:B------:R-:W-:Y:S08]  /*7bb0*/  HMMA.16816.F32 R32, R168, R146, R32 ;  /* 0x00000092a820723c */ /* 0x000ff00000001820 */
[C---:B------:R-:W-:Y:S08]  /*7bc0*/  HMMA.16816.F32 R4, R176.reuse, R180, R4 ;  /* 0x000000b4b004723c */ /* 0x040ff00000001804 */
[C---:B------:R-:W-:Y:S08]  /*7bd0*/  HMMA.16816.F32 R8, R176.reuse, R182, R8 ;  /* 0x000000b6b008723c */ /* 0x040ff00000001808 */
[C---:B-1----:R-:W-:Y:S08]  /*7be0*/  HMMA.16816.F32 R12, R176.reuse, R136, R12 ;  /* 0x00000088b00c723c */ /* 0x042ff0000000180c */
[C---:B------:R-:W-:Y:S01]  /*7bf0*/  HMMA.16816.F32 R16, R176.reuse, R138, R16 ;  /* 0x0000008ab010723c */ /* 0x040fe20000001810 */
[----:B------:R-:W1:Y:S01]  /*7c00*/  LDSM.16.M88.4 R136, [R192+0x5800] ;  /* 0x00580000c088783b */ /* 0x000e620000000200 */
[----:B------:R-:W-:Y:S04]  /*7c10*/  DEPBAR.LE SB0, 0x0 ;  /* 0x000080000000791a */ /* 0x000fe80000000000 */
[----:B------:R-:W-:Y:S02]  /*7c20*/  FMUL.FTZ R226, R4, c[0x0][0x2ec] ;  /* 0x0000bb0004e27a20 */ /* 0x000fe40000410000 */
[C---:B--2---:R-:W-:Y:S02]  /*7c30*/  HMMA.16816.F32 R20, R176.reuse, R140, R20 ;  /* 0x0000008cb014723c */ /* 0x044fe40000001814 */
[----:B------:R-:W2:Y:S01]  /*7c40*/  MUFU.TANH R170, R226 ;  /* 0x000000e200aa7308 */ /* 0x000ea20000002400 */
[----:B------:R-:W-:Y:S02]  /*7c50*/  BAR.SYNC.DEFER_BLOCKING 0x0 ;  /* 0x0000000000007b1d */ /* 0x000fe40000010000 */
[----:B------:R-:W-:Y:S02]  /*7c60*/  FMUL.FTZ R133, R5, c[0x0][0x2ec] ;  /* 0x0000bb0005857a20 */ /* 0x000fe40000410000 */
[----:B------:R-:W-:Y:S01]  /*7c70*/  FMUL.FTZ R134, R7, c[0x0][0x2ec] ;  /* 0x0000bb0007867a20 */ /* 0x000fe20000410000 */
[C---:B------:R-:W-:Y:S04]  /*7c80*/  HMMA.16816.F32 R24, R176.reuse, R142, R24 ;  /* 0x0000008eb018723c */ /* 0x040fe80000001818 */
[----:B------:R3:W2:Y:S01]  /*7c90*/  MUFU.TANH R166, R133 ;  /* 0x0000008500a67308 */ /* 0x0006a20000002400 */
[----:B------:R-:W-:Y:S02]  /*7ca0*/  FMUL.FTZ R228, R9, c[0x0][0x2ec] ;  /* 0x0000bb0009e47a20 */ /* 0x000fe40000410000 */
[----:B------:R-:W-:Y:S02]  /*7cb0*/  FMUL.FTZ R132, R6, c[0x0][0x2ec] ;  /* 0x0000bb0006847a20 */ /* 0x000fe40000410000 */
[----:B------:R-:W-:Y:S03]  /*7cc0*/  FMUL.FTZ R252, R8, c[0x0][0x2ec] ;  /* 0x0000bb0008fc7a20 */ /* 0x000fe60000410000 */
[----:B------:R-:W-:Y:S02]  /*7cd0*/  FMUL.FTZ R250, R12, c[0x0][0x2ec] ;  /* 0x0000bb000cfa7a20 */ /* 0x000fe40000410000 */
[----:B------:R-:W2:Y:S01]  /*7ce0*/  MUFU.TANH R167, R134 ;  /* 0x0000008600a77308 */ /* 0x000ea20000002400 */
[----:B------:R-:W-:Y:S02]  /*7cf0*/  FMUL.FTZ R248, R13, c[0x0][0x2ec] ;  /* 0x0000bb000df87a20 */ /* 0x000fe40000410000 */
[----:B------:R-:W-:Y:S02]  /*7d00*/  FMUL.FTZ R251, R14, c[0x0][0x2ec] ;  /* 0x0000bb000efb7a20 */ /* 0x000fe40000410000 */
[----:B------:R-:W-:Y:S02]  /*7d10*/  FMUL.FTZ R249, R15, c[0x0][0x2ec] ;  /* 0x0000bb000ff97a20 */ /* 0x000fe40000410000 */
[----:B------:R-:W-:Y:S02]  /*7d20*/  FMUL.FTZ R246, R16, c[0x0][0x2ec] ;  /* 0x0000bb0010f67a20 */ /* 0x000fe40000410000 */
[----:B------:R-:W-:Y:S01]  /*7d30*/  FMUL.FTZ R244, R17, c[0x0][0x2ec] ;  /* 0x0000bb0011f47a20 */ /* 0x000fe20000410000 */
[----:B------:R2:W2:Y:S01]  /*7d40*/  MUFU.TANH R182, R228 ;  /* 0x000000e400b67308 */ /* 0x0004a20000002400 */
[C---:B-1----:R-:W-:Y:S03]  /*7d50*/  HMMA.16816.F32 R28, R176.reuse, R136, R28 ;  /* 0x00000088b01c723c */ /* 0x042fe6000000181c */
[----:B---3--:R-:W-:Y:S02]  /*7d60*/  FMUL.FTZ R133, R10, c[0x0][0x2ec] ;  /* 0x0000bb000a857a20 */ /* 0x008fe40000410000 */
[----:B------:R-:W-:Y:S02]  /*7d70*/  FMUL.FTZ R247, R18, c[0x0][0x2ec] ;  /* 0x0000bb0012f77a20 */ /* 0x000fe40000410000 */
[----:B------:R-:W-:Y:S01]  /*7d80*/  FMUL.FTZ R245, R19, c[0x0][0x2ec] ;  /* 0x0000bb0013f57a20 */ /* 0x000fe20000410000 */
[----:B------:R-:W-:Y:S01]  /*7d90*/  HMMA.16816.F32 R32, R176, R138, R32 ;  /* 0x0000008ab020723c */ /* 0x000fe20000001820 */
[----:B------:R1:W3:Y:S03]  /*7da0*/  MUFU.TANH R169, R132 ;  /* 0x0000008400a97308 */ /* 0x0002e60000002400 */
[----:B-----5:R-:W-:Y:S02]  /*7db0*/  FMUL.FTZ R242, R20, c[0x0][0x2ec] ;  /* 0x0000bb0014f27a20 */ /* 0x020fe40000410000 */
[----:B------:R-:W-:Y:S02]  /*7dc0*/  FMUL.FTZ R240, R21, c[0x0][0x2ec] ;  /* 0x0000bb0015f07a20 */ /* 0x000fe40000410000 */
[----:B------:R-:W-:Y:S03]  /*7dd0*/  FMUL.FTZ R243, R22, c[0x0][0x2ec] ;  /* 0x0000bb0016f37a20 */ /* 0x000fe60000410000 */
[----:B------:R-:W1:Y:S01]  /*7de0*/  MUFU.TANH R252, R252 ;  /* 0x000000fc00fc7308 */ /* 0x000e620000002400 */
[----:B------:R-:W-:Y:S02]  /*7df0*/  FMUL.FTZ R241, R23, c[0x0][0x2ec] ;  /* 0x0000bb0017f17a20 */ /* 0x000fe40000410000 */
[----:B------:R-:W-:Y:S02]  /*7e00*/  FMUL.FTZ R238, R24, c[0x0][0x2ec] ;  /* 0x0000bb0018ee7a20 */ /* 0x000fe40000410000 */
[----:B------:R-:W-:Y:S02]  /*7e10*/  FMUL.FTZ R236, R25, c[0x0][0x2ec] ;  /* 0x0000bb0019ec7a20 */ /* 0x000fe40000410000 */
[----:B------:R-:W-:Y:S02]  /*7e20*/  FMUL.FTZ R239, R26, c[0x0][0x2ec] ;  /* 0x0000bb001aef7a20 */ /* 0x000fe40000410000 */
[----:B------:R-:W-:Y:S01]  /*7e30*/  FMUL.FTZ R237, R27, c[0x0][0x2ec] ;  /* 0x0000bb001bed7a20 */ /* 0x000fe20000410000 */
[----:B------:R3:W3:Y:S01]  /*7e40*/  MUFU.TANH R183, R133 ;  /* 0x0000008500b77308 */ /* 0x0006e20000002400 */
[----:B----4-:R-:W-:Y:S02]  /*7e50*/  FMUL.FTZ R232, R28, c[0x0][0x2ec] ;  /* 0x0000bb001ce87a20 */ /* 0x010fe40000410000 */
[----:B------:R-:W-:Y:S02]  /*7e60*/  FMUL.FTZ R234, R29, c[0x0][0x2ec] ;  /* 0x0000bb001dea7a20 */ /* 0x000fe40000410000 */
[----:B------:R-:W-:Y:S02]  /*7e70*/  FMUL.FTZ R235, R30, c[0x0][0x2ec] ;  /* 0x0000bb001eeb7a20 */ /* 0x000fe40000410000 */
[----:B------:R-:W-:Y:S02]  /*7e80*/  FMUL.FTZ R233, R31, c[0x0][0x2ec] ;  /* 0x0000bb001fe97a20 */ /* 0x000fe40000410000 */
[----:B--2---:R-:W-:Y:S01]  /*7e90*/  FMUL.FTZ R228, R32, c[0x0][0x2ec] ;  /* 0x0000bb0020e47a20 */ /* 0x004fe20000410000 */
[----:B------:R-:W2:Y:S01]  /*7ea0*/  MUFU.TANH R250, R250 ;  /* 0x000000fa00fa7308 */ /* 0x000ea20000002400 */
[----:B------:R-:W-:Y:S02]  /*7eb0*/  FMUL.FTZ R226, R33, c[0x0][0x2ec] ;  /* 0x0000bb0021e27a20 */ /* 0x000fe40000410000 */
[----:B------:R-:W-:Y:S02]  /*7ec0*/  FMUL.FTZ R134, R34, c[0x0][0x2ec] ;  /* 0x0000bb0022867a20 */ /* 0x000fe40000410000 */
[----:B-1----:R-:W-:Y:S02]  /*7ed0*/  FMUL.FTZ R132, R11, c[0x0][0x2ec] ;  /* 0x0000bb000b847a20 */ /* 0x002fe40000410000 */
[----:B------:R-:W-:Y:S03]  /*7ee0*/  FMUL.FTZ R35, R35, c[0x0][0x2ec] ;  /* 0x0000bb0023237a20 */ /* 0x000fe60000410000 */
[----:B------:R1:W4:Y:S10]  /*7ef0*/  MUFU.TANH R181, R132 ;  /* 0x0000008400b57308 */ /* 0x0003340000002400 */
[----:B------:R-:W1:Y:S10]  /*7f00*/  MUFU.TANH R248, R248 ;  /* 0x000000f800f87308 */ /* 0x000e740000002400 */
        /* <DEDUP_REMOVED lines=21> */
[----:B------:R1:W1:Y:S01]  /*8060*/  MUFU.TANH R133, R35 ;  /* 0x0000002300857308 */ /* 0x0002620000002400 */
[----:B------:R-:W-:-:S05]  /*8070*/  @!P1 BRA `(.L_x_776) ;  /* 0x000009a000009947 */ /* 0x000fca0003800000 */
[----:B--234-:R-:W-:Y:S02]  /*8080*/  ULDC UR5, c[0x0][0x198] ;  /* 0x0000660000057ab9 */ /* 0x01cfe40000000800 */
[----:B------:R-:W-:Y:S04]  /*8090*/  ULEA UR5, -UR5, URZ, 0x6 ;  /* 0x0000003f05057291 */ /* 0x000fe8000f8e313f */
[----:B------:R-:W-:Y:S02]  /*80a0*/  USHF.R.S32.HI UR4, URZ, 0x1f, UR5 ;  /* 0x0000001f3f047899 */ /* 0x000fe40008011405 */
[----:B------:R-:W-:Y:S04]  /*80b0*/  MOV R6, UR5 ;  /* 0x0000000500067c02 */ /* 0x000fe80008000f00 */
[----:B------:R-:W-:Y:S01]  /*80c0*/  MOV R2, UR4 ;  /* 0x0000000400027c02 */ /* 0x000fe20008000f00 */
[----:B------:R-:W-:-:S05]  /*80d0*/  @!P0 BRA `(.L_x_777) ;  /* 0x000003b000008947 */ /* 0x000fca0003800000 */
[----:B------:R-:W-:Y:S01]  /*80e0*/  IMAD.SHL.U32 R4, R225, 0x40, RZ ;  /* 0x00000040e1047824 */ /* 0x000fe200078e00ff */
[----:B------:R-:W-:Y:S04]  /*80f0*/  IABS R3, c[0x0][0x2d0] ;  /* 0x0000b40000037a13 */ /* 0x000fe80000000000 */
[----:B------:R-:W2:Y:S01]  /*8100*/  I2F.RP R8, R3 ;  /* 0x0000000300087306 */ /* 0x000ea20000209400 */
[----:B------:R-:W-:Y:S04]  /*8110*/  IADD3 R9, R4, -0x40, RZ ;  /* 0xffffffc004097810 */ /* 0x000fe80007ffe0ff */
[----:B------:R-:W-:Y:S02]  /*8120*/  IABS R5, R9 ;  /* 0x0000000900057213 */ /* 0x000fe40000000000 */
[----:B------:R-:W-:Y:S03]  /*8130*/  LOP3.LUT R9, R9, c[0x0][0x2d0], RZ, 0x3c, !PT ;  /* 0x0000b40009097a12 */ /* 0x000fe600078e3cff */
[----:B--2---:R-:W2:Y:S02]  /*8140*/  MUFU.RCP R2, R8 ;  /* 0x0000000800027308 */ /* 0x004ea40000001000 */
[----:B--2---:R-:W-:Y:S08]  /*8150*/  IADD3 R6, R2, 0xffffffe, RZ ;  /* 0x0ffffffe02067810 */ /* 0x004ff00007ffe0ff */
[----:B------:R-:W2:Y:S02]  /*8160*/  F2I.FTZ.U32.TRUNC.NTZ R7, R6 ;  /* 0x0000000600077305 */ /* 0x000ea4000021f000 */
[--C-:B--2---:R-:W-:Y:S02]  /*8170*/  IMAD.MOV R2, RZ, RZ, -R7.reuse ;  /* 0x000000ffff027224 */ /* 0x104fe400078e0a07 */
[----:B------:R-:W-:Y:S02]  /*8180*/  IMAD.MOV.U32 R6, RZ, RZ, RZ ;  /* 0x000000ffff067224 */ /* 0x000fe400078e00ff */
        /* <DEDUP_REMOVED lines=48> */
.L_x_777:
        /* <DEDUP_REMOVED lines=14> */
[CCC-:B------:R-:W-:Y:S02]  /*8570*/  @!P4 LEA.HI.X R9, R5.reuse, R223.reuse, R4.reuse, 0x1, P2 ;  /* 0x000000df0509c211 */ /* 0x1c0fe400010f0c04 */
[--C-:B------:R-:W-:Y:S01]  /*8580*/  @!P3 LEA.HI.X R7, R5, R223, R4.reuse, 0x1, P1 ;  /* 0x000000df0507b211 */ /* 0x100fe200008f0c04 */
[----:B------:R-:W-:Y:S01]  /*8590*/  @!PT LDS RZ, [RZ] ;  /* 0x00000000fffff984 */ /* 0x000fe20000000800 */
[----:B------:R-:W-:Y:S01]  /*85a0*/  @!PT LDS RZ, [RZ] ;  /* 0x00000000fffff984 */ /* 0x000fe20000000800 */
[----:B------:R-:W-:Y:S01]  /*85b0*/  @!PT LDS RZ, [RZ] ;  /* 0x00000000fffff984 */ /* 0x000fe20000000800 */
[----:B------:R2:W-:Y:S01]  /*85c0*/  @!P4 LDGSTS.E.BYPASS.LTC128B.128 [R215+0x8000], [R12.64+0x80] ;  /* 0x080000800cd7cfae */ /* 0x0005e2000b901d46 */
[----:B------:R-:W-:Y:S03]  /*85d0*/  IADD3 R3, P6, R213, R5, RZ ;  /* 0x00000005d5037210 */ /* 0x000fe60007fde0ff */
[----:B------:R2:W-:Y:S01]  /*85e0*/  @P3 STS.128 [R215+0xa000], RZ ;  /* 0x00a000ffd7003388 */ /* 0x0005e20000000c00 */
        /* <DEDUP_REMOVED lines=67> */
.L_x_776:
[----:B--234-:R-:W-:Y:S01]  /*8a20*/  FMNMX.FTZ R11, R170, R135, !PT ;  /* 0x00000087aa0b7209 */ /* 0x01cfe20007810000 */
        /* <DEDUP_REMOVED lines=11> */
[----:B-1----:R-:W-:Y:S02]  /*8ae0*/  FMNMX.FTZ R2, R251, R2, !PT ;  /* 0x00000002fb027209 */ /* 0x002fe40007810000 */
        /* <DEDUP_REMOVED lines=26> */
[----:B------:R-:W-:Y:S03]  /*8c90*/  FMNMX.FTZ R7, R133, R2, !PT ;  /* 0x0000000285077209 */ /* 0x000fe60007810000 */
[----:B------:R-:W1:Y:S08]  /*8ca0*/  SHFL.BFLY PT, R6, R5, 0x2, 0x1f ;  /* 0x0c401f0005067f89 */ /* 0x000e7000000e0000 */
[----:B------:R-:W2:Y:S08]  /*8cb0*/  SHFL.BFLY PT, R2, R7, 0x2, 0x1f ;  /* 0x0c401f0007027f89 */ /* 0x000eb000000e0000 */
[----:B------:R-:W-:Y:S01]  /*8cc0*/  LDSM.16.MT88.4 R160, [R196+0xf800] ;  /* 0x00f80000c4a0783b */ /* 0x000fe20000004200 */
[----:B-1----:R-:W-:Y:S07]  /*8cd0*/  FMNMX.FTZ R9, R5, R6, !PT ;  /* 0x0000000605097209 */ /* 0x002fee0007810000 */
[----:B------:R-:W1:Y:S01]  /*8ce0*/  SHFL.BFLY PT, R132, R9, 0x1, 0x1f ;  /* 0x0c201f0009847f89 */ /* 0x000e6200000e0000 */
[----:B--2---:R-:W-:Y:S07]  /*8cf0*/  FMNMX.FTZ R4, R7, R2, !PT ;  /* 0x0000000207047209 */ /* 0x004fee0007810000 */
[----:B------:R-:W2:Y:S01]  /*8d00*/  SHFL.BFLY PT, R3, R4, 0x1, 0x1f ;  /* 0x0c201f0004037f89 */ /* 0x000ea200000e0000 */
[----:B-1----:R-:W-:Y:S04]  /*8d10*/  FMNMX.FTZ R132, R9, R132, !PT ;  /* 0x0000008409847209 */ /* 0x002fe80007810000 */
[C---:B------:R-:W-:Y:S01]  /*8d20*/  FSETP.NEU.FTZ.AND P1, PT, R132.reuse, -INF , PT ;  /* 0xff8000008400780b */ /* 0x040fe20003f3d000 */
[C---:B------:R-:W-:Y:S02]  /*8d30*/  FMUL.FTZ R145, R132.reuse, c[0x0][0x23c] ;  /* 0x00008f0084917a20 */ /* 0x040fe40000410000 */
[----:B------:R-:W-:Y:S01]  /*8d40*/  FADD.FTZ R2, -R132, R135 ;  /* 0x0000008784027221 */ /* 0x000fe20000010100 */
[----:B--2---:R-:W-:Y:S02]  /*8d50*/  FMNMX.FTZ R3, R4, R3, !PT ;  /* 0x0000000304037209 */ /* 0x004fe40007810000 */
[----:B------:R-:W-:Y:S01]  /*8d60*/  FSEL R145, R145, RZ, P1 ;  /* 0x000000ff91917208 */ /* 0x000fe20000800000 */
[----:B------:R-:W-:Y:S01]  /*8d70*/  FMUL.FTZ R6, R2, c[0x0][0x23c] ;  /* 0x00008f0002067a20 */ /* 0x000fe20000410000 */
[C---:B------:R-:W-:Y:S01]  /*8d80*/  FSETP.NEU.FTZ.AND P1, PT, R3.reuse, -INF , PT ;  /* 0xff8000000300780b */ /* 0x040fe20003f3d000 */
[C---:B------:R-:W-:Y:S01]  /*8d90*/  FMUL.FTZ R144, R3.reuse, c[0x0][0x23c] ;  /* 0x00008f0003907a20 */ /* 0x040fe20000410000 */
[----:B------:R-:W-:Y:S01]  /*8da0*/  MOV R135, R132 ;  /* 0x0000008400877202 */ /* 0x000fe20000000f00 */
[----:B------:R-:W-:Y:S01]  /*8db0*/  FADD.FTZ R5, -R3, R0 ;  /* 0x0000000003057221 */ /* 0x000fe20000010100 */
[----:B------:R-:W1:Y:S01]  /*8dc0*/  MUFU.EX2 R2, R6 ;  /* 0x0000000600027308 */ /* 0x000e620000000800 */
[--C-:B------:R-:W-:Y:S01]  /*8dd0*/  FFMA.FTZ R174, R166, c[0x0][0x23c], -R145.reuse ;  /* 0x00008f00a6ae7a23 */ /* 0x100fe20000010891 */
[----:B------:R-:W-:Y:S01]  /*8de0*/  FSEL R144, R144, RZ, P1 ;  /* 0x000000ff90907208 */ /* 0x000fe20000800000 */
[--C-:B------:R-:W-:Y:S01]  /*8df0*/  FFMA.FTZ R175, R170, c[0x0][0x23c], -R145.reuse ;  /* 0x00008f00aaaf7a23 */ /* 0x100fe20000010891 */
[----:B------:R-:W-:Y:S01]  /*8e00*/  ISETP.GT.AND P1, PT, R225, RZ, PT ;  /* 0x000000ffe100720c */ /* 0x000fe20003f24270 */
[--C-:B------:R-:W-:Y:S02]  /*8e10*/  FFMA.FTZ R173, R252, c[0x0][0x23c], -R145.reuse ;  /* 0x00008f00fcad7a23 */ /* 0x100fe40000010891 */
[--C-:B------:R-:W-:Y:S02]  /*8e20*/  FFMA.FTZ R170, R167, c[0x0][0x23c], -R144.reuse ;  /* 0x00008f00a7aa7a23 */ /* 0x100fe40000010890 */
[--C-:B------:R-:W-:Y:S01]  /*8e30*/  FFMA.FTZ R171, R169, c[0x0][0x23c], -R144.reuse ;  /* 0x00008f00a9ab7a23 */ /* 0x100fe20000010890 */
[----:B------:R-:W-:Y:S01]  /*8e40*/  MUFU.EX2 R175, R175 ;  /* 0x000000af00af7308 */ /* 0x000fe20000000800 */
[--C-:B------:R-:W-:Y:S01]  /*8e50*/  FFMA.FTZ R172, R182, c[0x0][0x23c], -R145.reuse ;  /* 0x00008f00b6ac7a23 */ /* 0x100fe20000010891 */
[----:B------:R-:W-:Y:S01]  /*8e60*/  LDSM.16.MT88.4 R164, [R200+0x11800] ;  /* 0x01180000c8a4783b */ /* 0x000fe20000004200 */
[--C-:B------:R-:W-:Y:S02]  /*8e70*/  FFMA.FTZ R169, R183, c[0x0][0x23c], -R144.reuse ;  /* 0x00008f00b7a97a23 */ /* 0x100fe40000010890 */
[--C-:B------:R-:W-:Y:S02]  /*8e80*/  FFMA.FTZ R168, R181, c[0x0][0x23c], -R144.reuse ;  /* 0x00008f00b5a87a23 */ /* 0x100fe40000010890 */
[----:B------:R-:W-:Y:S02]  /*8e90*/  FMUL.FTZ R0, R5, c[0x0][0x23c] ;  /* 0x00008f0005007a20 */ /* 0x000fe40000410000 */
[--C-:B------:R-:W-:Y:S01]  /*8ea0*/  FFMA.FTZ R176, R250, c[0x0][0x23c], -R145.reuse ;  /* 0x00008f00fab07a23 */ /* 0x100fe20000010891 */
[----:B------:R-:W2:Y:S01]  /*8eb0*/  MUFU.EX2 R174, R174 ;  /* 0x000000ae00ae7308 */ /* 0x000ea20000000800 */
[--C-:B------:R-:W-:Y:S02]  /*8ec0*/  FFMA.FTZ R177, R248, c[0x0][0x23c], -R145.reuse ;  /* 0x00008f00f8b17a23 */ /* 0x100fe40000010891 */
[--C-:B------:R-:W-:Y:S02]  /*8ed0*/  FFMA.FTZ R178, R251, c[0x0][0x23c], -R144.reuse ;  /* 0x00008f00fbb27a23 */ /* 0x100fe40000010890 */
[C---:B-1----:R-:W-:Y:S02]  /*8ee0*/  FMUL.FTZ R4, R2.reuse, R128 ;  /* 0x0000008002047220 */ /* 0x042fe40000410000 */
[C---:B------:R-:W-:Y:S02]  /*8ef0*/  FMUL.FTZ R5, R2.reuse, R129 ;  /* 0x0000008102057220 */ /* 0x040fe40000410000 */
[C---:B------:R-:W-:Y:S01]  /*8f00*/  FMUL.FTZ R8, R2.reuse, R124 ;  /* 0x0000007c02087220 */ /* 0x040fe20000410000 */
[----:B------:R-:W1:Y:S01]  /*8f10*/  MUFU.EX2 R0, R0 ;  /* 0x0000000000007308 */ /* 0x000e620000000800 */
[C---:B------:R-:W-:Y:S02]  /*8f20*/  FMUL.FTZ R9, R2.reuse, R125 ;  /* 0x0000007d02097220 */ /* 0x040fe40000410000 */
[C---:B------:R-:W-:Y:S02]  /*8f30*/  FMUL.FTZ R16, R2.reuse, R116 ;  /* 0x0000007402107220 */ /* 0x040fe40000410000 */
[C---:B------:R-:W-:Y:S02]  /*8f40*/  FMUL.FTZ R17, R2.reuse, R117 ;  /* 0x0000007502117220 */ /* 0x040fe40000410000 */
[C---:B------:R-:W-:Y:S02]  /*8f50*/  FMUL.FTZ R24, R2.reuse, R108 ;  /* 0x0000006c02187220 */ /* 0x040fe40000410000 */
[C---:B------:R-:W-:Y:S01]  /*8f60*/  FMUL.FTZ R25, R2.reuse, R109 ;  /* 0x0000006d02197220 */ /* 0x040fe20000410000 */
[----:B------:R-:W-:Y:S01]  /*8f70*/  MUFU.EX2 R171, R171 ;  /* 0x000000ab00ab7308 */ /* 0x000fe20000000800 */
[C---:B------:R-:W-:Y:S02]  /*8f80*/  FMUL.FTZ R32, R2.reuse, R100 ;  /* 0x0000006402207220 */ /* 0x040fe40000410000 */
[----:B------:R-:W-:Y:S01]  /*8f90*/  FMUL.FTZ R33, R2, R101 ;  /* 0x0000006502217220 */ /* 0x000fe20000410000 */
[----:B--2---:R-:W-:Y:S01]  /*8fa0*/  F2FP.PACK_AB R128, R174, R175 ;  /* 0x000000afae80723e */ /* 0x004fe200000000ff */
[C---:B------:R-:W-:Y:S02]  /*8fb0*/  FMUL.FTZ R36, R2.reuse, R36 ;  /* 0x0000002402247220 */ /* 0x040fe40000410000 */
[C---:B------:R-:W-:Y:S02]  /*8fc0*/  FMUL.FTZ R37, R2.reuse, R37 ;  /* 0x0000002502257220 */ /* 0x040fe40000410000 */
[C---:B------:R-:W-:Y:S01]  /*8fd0*/  FMUL.FTZ R40, R2.reuse, R40 ;  /* 0x0000002802287220 */ /* 0x040fe20000410000 */
[----:B------:R-:W2:Y:S01]  /*8fe0*/  MUFU.EX2 R170, R170 ;  /* 0x000000aa00aa7308 */ /* 0x000ea20000000800 */
[C---:B------:R-:W-:Y:S02]  /*8ff0*/  FMUL.FTZ R41, R2.reuse, R41 ;  /* 0x0000002902297220 */ /* 0x040fe40000410000 */
[----:B------:R-:W-:Y:S02]  /*9000*/  FMUL.FTZ R44, R2, R44 ;  /* 0x0000002c022c7220 */ /* 0x000fe40000410000 */
[C---:B-1----:R-:W-:Y:S02]  /*9010*/  FMUL.FTZ R6, R0.reuse, R130 ;  /* 0x0000008200067220 */ /* 0x042fe40000410000 */
[C---:B------:R-:W-:Y:S02]  /*9020*/  FMUL.FTZ R7, R0.reuse, R131 ;  /* 0x0000008300077220 */ /* 0x040fe40000410000 */
[C---:B------:R-:W-:Y:S01]  /*9030*/  FMUL.FTZ R10, R0.reuse, R126 ;  /* 0x0000007e000a7220 */ /* 0x040fe20000410000 */
[----:B------:R-:W-:Y:S01]  /*9040*/  MUFU.EX2 R173, R173 ;  /* 0x000000ad00ad7308 */ /* 0x000fe20000000800 */
[C---:B------:R-:W-:Y:S02]  /*9050*/  FMUL.FTZ R11, R0.reuse, R127 ;  /* 0x0000007f000b7220 */ /* 0x040fe40000410000 */
[C---:B------:R-:W-:Y:S01]  /*9060*/  FMUL.FTZ R18, R0.reuse, R118 ;  /* 0x0000007600127220 */ /* 0x040fe20000410000 */
[----:B------:R-:W-:Y:S01]  /*9070*/  LDSM.16.MT88.4 R124, [R200+0xe800] ;  /* 0x00e80000c87c783b */ /* 0x000fe20000004200 */
[C---:B------:R-:W-:Y:S02]  /*9080*/  FMUL.FTZ R19, R0.reuse, R119 ;  /* 0x0000007700137220 */ /* 0x040fe40000410000 */
[C---:B------:R-:W-:Y:S02]  /*9090*/  FMUL.FTZ R26, R0.reuse, R110 ;  /* 0x0000006e001a7220 */ /* 0x040fe40000410000 */
[C---:B------:R-:W-:Y:S01]  /*90a0*/  FMUL.FTZ R27, R0.reuse, R111 ;  /* 0x0000006f001b7220 */ /* 0x040fe20000410000 */
[----:B------:R-:W1:Y:S01]  /*90b0*/  MUFU.EX2 R172, R172 ;  /* 0x000000ac00ac7308 */ /* 0x000e620000000800 */
[C---:B------:R-:W-:Y:S01]  /*90c0*/  FMUL.FTZ R34, R0.reuse, R102 ;  /* 0x0000006600227220 */ /* 0x040fe20000410000 */
[----:B------:R-:W-:Y:S01]  /*90d0*/  LDSM.16.MT88.4 R108, [R196+0xe000] ;  /* 0x00e00000c46c783b */ /* 0x000fe20000004200 */
[----:B------:R-:W-:Y:S01]  /*90e0*/  FMUL.FTZ R35, R0, R103 ;  /* 0x0000006700237220 */ /* 0x000fe20000410000 */
[----:B--2---:R-:W-:Y:S01]  /*90f0*/  F2FP.PACK_AB R129, R170, R171 ;  /* 0x000000abaa81723e */ /* 0x004fe200000000ff */
[C---:B------:R-:W-:Y:S02]  /*9100*/  FMUL.FTZ R38, R0.reuse, R38 ;  /* 0x0000002600267220 */ /* 0x040fe40000410000 */
[C---:B------:R-:W-:Y:S02]  /*9110*/  FMUL.FTZ R39, R0.reuse, R39 ;  /* 0x0000002700277220 */ /* 0x040fe40000410000 */
[C---:B------:R-:W-:Y:S01]  /*9120*/  FMUL.FTZ R42, R0.reuse, R42 ;  /* 0x0000002a002a7220 */ /* 0x040fe20000410000 */
[----:B------:R-:W-:Y:S01]  /*9130*/  MUFU.EX2 R169, R169 ;  /* 0x000000a900a97308 */ /* 0x000fe20000000800 */
[----:B------:R-:W-:Y:S01]  /*9140*/  LDSM.16.MT88.4 R100, [R197+0xe000] ;  /* 0x00e00000c564783b */ /* 0x000fe20000004200 */
[----:B------:R-:W-:Y:S02]  /*9150*/  FMUL.FTZ R43, R0, R43 ;  /* 0x0000002b002b7220 */ /* 0x000fe40000410000 */
[----:B------:R-:W-:Y:S02]  /*9160*/  FMUL.FTZ R45, R2, R45 ;  /* 0x0000002d022d7220 */ /* 0x000fe40000410000 */
[C---:B------:R-:W-:Y:S02]  /*9170*/  FMUL.FTZ R46, R0.reuse, R46 ;  /* 0x0000002e002e7220 */ /* 0x040fe40000410000 */
[----:B------:R-:W-:Y:S01]  /*9180*/  FMUL.FTZ R47, R0, R47 ;  /* 0x0000002f002f7220 */ /* 0x000fe20000410000 */
[----:B------:R-:W-:Y:S01]  /*9190*/  LDSM.16.MT88.4 R116, [R198+0xc800] ;  /* 0x00c80000c674783b */ /* 0x000fe20000004200 */
[----:B------:R-:W2:Y:S01]  /*91a0*/  MUFU.EX2 R168, R168 ;  /* 0x000000a800a87308 */ /* 0x000ea20000000800 */
[C---:B------:R-:W-:Y:S02]  /*91b0*/  FMUL.FTZ R48, R2.reuse, R48 ;  /* 0x0000003002307220 */ /* 0x040fe40000410000 */
[----:B------:R-:W-:Y:S01]  /*91c0*/  FMUL.FTZ R49, R2, R49 ;  /* 0x0000003102317220 */ /* 0x000fe20000410000 */
[----:B-1----:R-:W-:Y:S01]  /*91d0*/  F2FP.PACK_AB R130, R172, R173 ;  /* 0x000000adac82723e */ /* 0x002fe200000000ff */
        /* <DEDUP_REMOVED lines=9> */
[----:B------:R-:W1:Y:S01]  /*9270*/  MUFU.EX2 R177, R177 ;  /* 0x000000b100b17308 */ /* 0x000e620000000800 */
[C---:B------:R-:W-:Y:S02]  /*9280*/  FMUL.FTZ R58, R0.reuse, R58 ;  /* 0x0000003a003a7220 */ /* 0x040fe40000410000 */
[----:B------:R-:W-:Y:S01]  /*9290*/  FMUL.FTZ R59, R0, R59 ;  /* 0x0000003b003b7220 */ /* 0x000fe20000410000 */
[----:B--2---:R-:W-:Y:S01]  /*92a0*/  F2FP.PACK_AB R131, R168, R169 ;  /* 0x000000a9a883723e */ /* 0x004fe200000000ff */
[C---:B------:R-:W-:Y:S02]  /*92b0*/  FMUL.FTZ R60, R2.reuse, R60 ;  /* 0x0000003c023c7220 */ /* 0x040fe40000410000 */
[----:B------:R-:W-:Y:S02]  /*92c0*/  FMUL.FTZ R61, R2, R61 ;  /* 0x0000003d023d7220 */ /* 0x000fe40000410000 */
[C---:B------:R-:W-:Y:S01]  /*92d0*/  FMUL.FTZ R62, R0.reuse, R62 ;  /* 0x0000003e003e7220 */ /* 0x040fe20000410000 */
[----:B------:R-:W-:Y:S01]  /*92e0*/  MUFU.EX2 R178, R178 ;  /* 0x000000b200b27308 */ /* 0x000fe20000000800 */
[C---:B------:R-:W-:Y:S05]  /*92f0*/  HMMA.16816.F32 R4, R128.reuse, R12, R4 ;  /* 0x0000000c8004723c */ /* 0x040fea0000001804 */
[----:B------:R-:W-:Y:S02]  /*9300*/  FMUL.FTZ R63, R0, R63 ;  /* 0x0000003f003f7220 */ /* 0x000fe40000410000 */
[C---:B------:R-:W-:Y:S01]  /*9310*/  FMUL.FTZ R12, R2.reuse, R120 ;  /* 0x00000078020c7220 */ /* 0x040fe20000410000 */
[C---:B------:R-:W-:Y:S04]  /*9320*/  HMMA.16816.F32 R8, R128.reuse, R14, R8 ;  /* 0x0000000e8008723c */ /* 0x040fe80000001808 */
[C---:B------:R-:W-:Y:S02]  /*9330*/  FMUL.FTZ R13, R2.reuse, R121 ;  /* 0x00000079020d7220 */ /* 0x040fe40000410000 */
[----:B------:R-:W-:Y:S02]  /*9340*/  FMUL.FTZ R64, R2, R64 ;  /* 0x0000004002407220 */ /* 0x000fe40000410000 */
[C---:B------:R-:W-:Y:S04]  /*9350*/  FMUL.FTZ R14, R0.reuse, R122 ;  /* 0x0000007a000e7220 */ /* 0x040fe80000410000 */
[----:B------:R-:W-:Y:S02]  /*9360*/  FMUL.FTZ R15, R0, R123 ;  /* 0x0000007b000f7220 */ /* 0x000fe40000410000 */
[----:B------:R-:W2:Y:S01]  /*9370*/  LDSM.16.MT88.4 R120, [R196+0xc000] ;  /* 0x00c00000c478783b */ /* 0x000ea20000004200 */
[----:B------:R-:W-:Y:S02]  /*9380*/  FMUL.FTZ R65, R2, R65 ;  /* 0x0000004102417220 */ /* 0x000fe40000410000 */
[C---:B------:R-:W-:Y:S02]  /*9390*/  FMUL.FTZ R66, R0.reuse, R66 ;  /* 0x0000004200427220 */ /* 0x040fe40000410000 */
[C---:B------:R-:W-:Y:S03]  /*93a0*/  HMMA.16816.F32 R12, R128.reuse, R20, R12 ;  /* 0x00000014800c723c */ /* 0x040fe6000000180c */
[----:B------:R-:W-:Y:S02]  /*93b0*/  FMUL.FTZ R67, R0, R67 ;  /* 0x0000004300437220 */ /* 0x000fe40000410000 */
[C---:B------:R-:W-:Y:S02]  /*93c0*/  FMUL.FTZ R68, R2.reuse, R68 ;  /* 0x0000004402447220 */ /* 0x040fe40000410000 */
[C---:B------:R-:W-:Y:S01]  /*93d0*/  FMUL.FTZ R20, R2.reuse, R112 ;  /* 0x0000007002147220 */ /* 0x040fe20000410000 */
[C---:B------:R-:W-:Y:S04]  /*93e0*/  HMMA.16816.F32 R16, R128.reuse, R22, R16 ;  /* 0x000000168010723c */ /* 0x040fe80000001810 */
[C---:B------:R-:W-:Y:S02]  /*93f0*/  FMUL.FTZ R21, R2.reuse, R113 ;  /* 0x0000007102157220 */ /* 0x040fe40000410000 */
[----:B------:R-:W-:Y:S02]  /*9400*/  FMUL.FTZ R69, R2, R69 ;  /* 0x0000004502457220 */ /* 0x000fe40000410000 */
[C---:B------:R-:W-:Y:S04]  /*9410*/  FMUL.FTZ R22, R0.reuse, R114 ;  /* 0x0000007200167220 */ /* 0x040fe80000410000 */
[C---:B------:R-:W-:Y:S02]  /*9420*/  FMUL.FTZ R23, R0.reuse, R115 ;  /* 0x0000007300177220 */ /* 0x040fe40000410000 */
[----:B------:R-:W3:Y:S01]  /*9430*/  LDSM.16.MT88.4 R112, [R200+0xe000] ;  /* 0x00e00000c870783b */ /* 0x000ee20000004200 */
[C---:B------:R-:W-:Y:S02]  /*9440*/  FMUL.FTZ R70, R0.reuse, R70 ;  /* 0x0000004600467220 */ /* 0x040fe40000410000 */
[----:B------:R-:W-:Y:S02]  /*9450*/  FMUL.FTZ R71, R0, R71 ;  /* 0x0000004700477220 */ /* 0x000fe40000410000 */
[C---:B------:R-:W-:Y:S03]  /*9460*/  HMMA.16816.F32 R20, R128.reuse, R28, R20 ;  /* 0x0000001c8014723c */ /* 0x040fe60000001814 */
[C---:B------:R-:W-:Y:S02]  /*9470*/  FMUL.FTZ R72, R2.reuse, R72 ;  /* 0x0000004802487220 */ /* 0x040fe40000410000 */
[C---:B------:R-:W-:Y:S02]  /*9480*/  FMUL.FTZ R73, R2.reuse, R73 ;  /* 0x0000004902497220 */ /* 0x040fe40000410000 */
[C---:B------:R-:W-:Y:S01]  /*9490*/  FMUL.FTZ R28, R2.reuse, R104 ;  /* 0x00000068021c7220 */ /* 0x040fe20000410000 */
[C---:B------:R-:W-:Y:S04]  /*94a0*/  HMMA.16816.F32 R24, R128.reuse, R30, R24 ;  /* 0x0000001e8018723c */ /* 0x040fe80000001818 */
[----:B------:R-:W-:Y:S02]  /*94b0*/  FMUL.FTZ R29, R2, R105 ;  /* 0x00000069021d7220 */ /* 0x000fe40000410000 */
[C---:B------:R-:W-:Y:S02]  /*94c0*/  FMUL.FTZ R74, R0.reuse, R74 ;  /* 0x0000004a004a7220 */ /* 0x040fe40000410000 */
[C---:B------:R-:W-:Y:S04]  /*94d0*/  FMUL.FTZ R30, R0.reuse, R106 ;  /* 0x0000006a001e7220 */ /* 0x040fe80000410000 */
[C---:B------:R-:W-:Y:S02]  /*94e0*/  FMUL.FTZ R31, R0.reuse, R107 ;  /* 0x0000006b001f7220 */ /* 0x040fe40000410000 */
[----:B------:R-:W4:Y:S01]  /*94f0*/  LDSM.16.MT88.4 R104, [R198+0xe000] ;  /* 0x00e00000c668783b */ /* 0x000f220000004200 */
[----:B------:R-:W-:Y:S02]  /*9500*/  FMUL.FTZ R75, R0, R75 ;  /* 0x0000004b004b7220 */ /* 0x000fe40000410000 */
[C---:B------:R-:W-:Y:S02]  /*9510*/  FMUL.FTZ R76, R2.reuse, R76 ;  /* 0x0000004c024c7220 */ /* 0x040fe40000410000 */
[C---:B--2---:R-:W-:Y:S03]  /*9520*/  HMMA.16816.F32 R28, R128.reuse, R120, R28 ;  /* 0x00000078801c723c */ /* 0x044fe6000000181c */
[----:B------:R-:W-:Y:S02]  /*9530*/  FMUL.FTZ R77, R2, R77 ;  /* 0x0000004d024d7220 */ /* 0x000fe40000410000 */
[C---:B------:R-:W-:Y:S02]  /*9540*/  FMUL.FTZ R78, R0.reuse, R78 ;  /* 0x0000004e004e7220 */ /* 0x040fe40000410000 */
[----:B------:R-:W-:Y:S01]  /*9550*/  FMUL.FTZ R79, R0, R79 ;  /* 0x0000004f004f7220 */ /* 0x000fe20000410000 */
[C---:B------:R-:W-:Y:S01]  /*9560*/  HMMA.16816.F32 R32, R128.reuse, R122, R32 ;  /* 0x0000007a8020723c */ /* 0x040fe20000001820 */
[----:B------:R-:W-:Y:S03]  /*9570*/  LDSM.16.MT88.4 R120, [R196+0xc800] ;  /* 0x00c80000c478783b */ /* 0x000fe60000004200 */
[C---:B------:R-:W-:Y:S02]  /*9580*/  FMUL.FTZ R80, R2.reuse, R80 ;  /* 0x0000005002507220 */ /* 0x040fe40000410000 */
[----:B------:R-:W-:Y:S02]  /*9590*/  FMUL.FTZ R81, R2, R81 ;  /* 0x0000005102517220 */ /* 0x000fe40000410000 */
[C---:B---3--:R-:W-:Y:S04]  /*95a0*/  HMMA.16816.F32 R36, R128.reuse, R112, R36 ;  /* 0x000000708024723c */ /* 0x048fe80000001824 */
[C---:B------:R-:W-:Y:S02]  /*95b0*/  FMUL.FTZ R82, R0.reuse, R82 ;  /* 0x0000005200527220 */ /* 0x040fe40000410000 */
[----:B------:R-:W-:Y:S02]  /*95c0*/  FMUL.FTZ R83, R0, R83 ;  /* 0x0000005300537220 */ /* 0x000fe40000410000 */
[C---:B------:R-:W-:Y:S01]  /*95d0*/  HMMA.16816.F32 R40, R128.reuse, R114, R40 ;  /* 0x000000728028723c */ /* 0x040fe20000001828 */
[----:B------:R-:W-:Y:S03]  /*95e0*/  LDSM.16.MT88.4 R112, [R200+0xc800] ;  /* 0x00c80000c870783b */ /* 0x000fe60000004200 */
[C---:B------:R-:W-:Y:S02]  /*95f0*/  FMUL.FTZ R84, R2.reuse, R84 ;  /* 0x0000005402547220 */ /* 0x040fe40000410000 */
[----:B------:R-:W-:Y:S02]  /*9600*/  FMUL.FTZ R85, R2, R85 ;  /* 0x0000005502557220 */ /* 0x000fe40000410000 */
[C---:B------:R-:W-:Y:S01]  /*9610*/  FMUL.FTZ R86, R0.reuse, R86 ;  /* 0x0000005600567220 */ /* 0x040fe20000410000 */
[C---:B----4-:R-:W-:Y:S03]  /*9620*/  HMMA.16816.F32 R44, R128.reuse, R104, R44 ;  /* 0x00000068802c723c */ /* 0x050fe6000000182c */
[----:B------:R-:W-:Y:S02]  /*9630*/  FMUL.FTZ R87, R0, R87 ;  /* 0x0000005700577220 */ /* 0x000fe40000410000 */
[--C-:B------:R-:W-:Y:S02]  /*9640*/  FFMA.FTZ R179, R249, c[0x0][0x23c], -R144.reuse ;  /* 0x00008f00f9b37a23 */ /* 0x100fe40000010890 */
[--C-:B------:R-:W-:Y:S01]  /*9650*/  FFMA.FTZ R181, R246, c[0x0][0x23c], -R145.reuse ;  /* 0x00008f00f6b57a23 */ /* 0x100fe20000010891 */
[C---:B------:R-:W-:Y:S01]  /*9660*/  HMMA.16816.F32 R48, R128.reuse, R106, R48 ;  /* 0x0000006a8030723c */ /* 0x040fe20000001830 */
[----:B------:R-:W2:Y:S02]  /*9670*/  LDSM.16.MT88.4 R104, [R200+0x10000] ;  /* 0x01000000c868783b */ /* 0x000ea40000004200 */
[----:B------:R-:W3:Y:S01]  /*9680*/  MUFU.EX2 R179, R179 ;  /* 0x000000b300b37308 */ /* 0x000ee20000000800 */
[--C-:B------:R-:W-:Y:S02]  /*9690*/  FFMA.FTZ R180, R244, c[0x0][0x23c], -R145.reuse ;  /* 0x00008f00f4b47a23 */ /* 0x100fe40000010891 */
[--C-:B------:R-:W-:Y:S02]  /*96a0*/  FFMA.FTZ R182, R247, c[0x0][0x23c], -R144.reuse ;  /* 0x00008f00f7b67a23 */ /* 0x100fe40000010890 */
[C---:B------:R-:W-:Y:S04]  /*96b0*/  HMMA.16816.F32 R52, R128.reuse, R100, R52 ;  /* 0x000000648034723c */ /* 0x040fe80000001834 */
[--C-:B------:R-:W-:Y:S01]  /*96c0*/  FFMA.FTZ R183, R245, c[0x0][0x23c], -R144.reuse ;  /* 0x00008f00f5b77a23 */ /* 0x100fe20000010890 */
[----:B------:R-:W-:Y:S01]  /*96d0*/  MUFU.EX2 R181, R181 ;  /* 0x000000b500b57308 */ /* 0x000fe20000000800 */
[C---:B------:R-:W-:Y:S02]  /*96e0*/  FMUL.FTZ R88, R2.reuse, R88 ;  /* 0x0000005802587220 */ /* 0x040fe40000410000 */
[C---:B------:R-:W-:Y:S01]  /*96f0*/  HMMA.16816.F32 R56, R128.reuse, R102, R56 ;  /* 0x000000668038723c */ /* 0x040fe20000001838 */
[----:B------:R-:W4:Y:S03]  /*9700*/  LDSM.16.MT88.4 R100, [R198+0x10000] ;  /* 0x01000000c664783b */ /* 0x000f260000004200 */
[----:B------:R-:W-:Y:S02]  /*9710*/  FMUL.FTZ R89, R2, R89 ;  /* 0x0000005902597220 */ /* 0x000fe40000410000 */
[C---:B------:R-:W-:Y:S01]  /*9720*/  FMUL.FTZ R90, R0.reuse, R90 ;  /* 0x0000005a005a7220 */ /* 0x040fe20000410000 */
[----:B------:R-:W5:Y:S01]  /*9730*/  MUFU.EX2 R180, R180 ;  /* 0x000000b400b47308 */ /* 0x000f620000000800 */
[C---:B------:R-:W-:Y:S04]  /*9740*/  HMMA.16816.F32 R60, R128.reuse, R108, R60 ;  /* 0x0000006c803c723c */ /* 0x040fe8000000183c */
[----:B------:R-:W-:Y:S02]  /*9750*/  FMUL.FTZ R91, R0, R91 ;  /* 0x0000005b005b7220 */ /* 0x000fe40000410000 */
[C---:B------:R-:W-:Y:S02]  /*9760*/  FMUL.FTZ R92, R2.reuse, R92 ;  /* 0x0000005c025c7220 */ /* 0x040fe40000410000 */
[C---:B------:R-:W-:Y:S01]  /*9770*/  HMMA.16816.F32 R64, R128.reuse, R110, R64 ;  /* 0x0000006e8040723c */ /* 0x040fe20000001840 */
[----:B------:R-:W5:Y:S01]  /*9780*/  LDSM.16.MT88.4 R108, [R197+0x10000] ;  /* 0x01000000c56c783b */ /* 0x000f620000004200 */
[----:B------:R-:W-:Y:S02]  /*9790*/  MUFU.EX2 R182, R182 ;  /* 0x000000b600b67308 */ /* 0x000fe40000000800 */
[----:B------:R-:W-:Y:S02]  /*97a0*/  FMUL.FTZ R93, R2, R93 ;  /* 0x0000005d025d7220 */ /* 0x000fe40000410000 */
[C---:B------:R-:W-:Y:S02]  /*97b0*/  FMUL.FTZ R94, R0.reuse, R94 ;  /* 0x0000005e005e7220 */ /* 0x040fe40000410000 */
[----:B------:R-:W-:Y:S01]  /*97c0*/  FMUL.FTZ R95, R0, R95 ;  /* 0x0000005f005f7220 */ /* 0x000fe20000410000 */
[C---:B--2---:R-:W-:Y:S03]  /*97d0*/  HMMA.16816.F32 R68, R128.reuse, R104, R68 ;  /* 0x000000688044723c */ /* 0x044fe60000001844 */
[C---:B------:R-:W-:Y:S01]  /*97e0*/  FMUL.FTZ R96, R2.reuse, R96 ;  /* 0x0000006002607220 */ /* 0x040fe20000410000 */
[----:B------:R-:W2:Y:S01]  /*97f0*/  MUFU.EX2 R183, R183 ;  /* 0x000000b700b77308 */ /* 0x000ea20000000800 */
[----:B------:R-:W-:Y:S02]  /*9800*/  FMUL.FTZ R97, R2, R97 ;  /* 0x0000006102617220 */ /* 0x000fe40000410000 */
[C---:B------:R-:W-:Y:S01]  /*9810*/  FMUL.FTZ R98, R0.reuse, R98 ;  /* 0x0000006200627220 */ /* 0x040fe20000410000 */
[C---:B------:R-:W-:Y:S01]  /*9820*/  HMMA.16816.F32 R72, R128.reuse, R106, R72 ;  /* 0x0000006a8048723c */ /* 0x040fe20000001848 */
[----:B------:R-:W2:Y:S03]  /*9830*/  LDSM.16.MT88.4 R104, [R196+0x10000] ;  /* 0x01000000c468783b */ /* 0x000ea60000004200 */
[----:B------:R-:W-:Y:S02]  /*9840*/  FMUL.FTZ R99, R0, R99 ;  /* 0x0000006300637220 */ /* 0x000fe40000410000 */
[--C-:B------:R-:W-:Y:S02]  /*9850*/  FFMA.FTZ R242, R242, c[0x0][0x23c], -R145.reuse ;  /* 0x00008f00f2f27a23 */ /* 0x100fe40000010891 */
[C---:B----4-:R-:W-:Y:S04]  /*9860*/  HMMA.16816.F32 R76, R128.reuse, R100, R76 ;  /* 0x00000064804c723c */ /* 0x050fe8000000184c */
[--C-:B------:R-:W-:Y:S01]  /*9870*/  FFMA.FTZ R245, R240, c[0x0][0x23c], -R145.reuse ;  /* 0x00008f00f0f57a23 */ /* 0x100fe20000010891 */
[----:B------:R-:W-:Y:S01]  /*9880*/  MUFU.EX2 R242, R242 ;  /* 0x000000f200f27308 */ /* 0x000fe20000000800 */
[--C-:B------:R-:W-:Y:S01]  /*9890*/  FFMA.FTZ R240, R243, c[0x0][0x23c], -R144.reuse ;  /* 0x00008f00f3f07a23 */ /* 0x100fe20000010890 */
[----:B-1----:R-:W-:Y:S01]  /*98a0*/  F2FP.PACK_AB R100, R177, R176 ;  /* 0x000000b0b164723e */ /* 0x002fe200000000ff */
[C---:B------:R-:W-:Y:S04]  /*98b0*/  HMMA.16816.F32 R80, R128.reuse, R102, R80 ;  /* 0x000000668050723c */ /* 0x040fe80000001850 */
[----:B---3--:R-:W-:Y:S01]  /*98c0*/  F2FP.PACK_AB R101, R179, R178 ;  /* 0x000000b2b365723e */ /* 0x008fe200000000ff */
[--C-:B------:R-:W-:Y:S02]  /*98d0*/  FFMA.FTZ R241, R241, c[0x0][0x23c], -R144.reuse ;  /* 0x00008f00f1f17a23 */ /* 0x100fe40000010890 */
[----:B-----5:R-:W-:Y:S01]  /*98e0*/  F2FP.PACK_AB R102, R180, R181 ;  /* 0x000000b5b466723e */ /* 0x020fe200000000ff */
[C---:B------:R-:W-:Y:S01]  /*98f0*/  HMMA.16816.F32 R84, R128.reuse, R108, R84 ;  /* 0x0000006c8054723c */ /* 0x040fe20000001854 */
[----:B------:R-:W1:Y:S03]  /*9900*/  MUFU.EX2 R245, R245 ;  /* 0x000000f500f57308 */ /* 0x000e660000000800 */
[----:B--2---:R-:W-:Y:S01]  /*9910*/  F2FP.PACK_AB R103, R183, R182 ;  /* 0x000000b6b767723e */ /* 0x004fe200000000ff */
[--C-:B------:R-:W-:Y:S02]  /*9920*/  FFMA.FTZ R238, R238, c[0x0][0x23c], -R145.reuse ;  /* 0x00008f00eeee7a23 */ /* 0x100fe40000010891 */
[--C-:B------:R-:W-:Y:S01]  /*9930*/  FFMA.FTZ R243, R236, c[0x0][0x23c], -R145.reuse ;  /* 0x00008f00ecf37a23 */ /* 0x100fe20000010891 */
[C---:B------:R-:W-:Y:S01]  /*9940*/  HMMA.16816.F32 R88, R128.reuse, R110, R88 ;  /* 0x0000006e8058723c */ /* 0x040fe20000001858 */
[----:B------:R-:W2:Y:S02]  /*9950*/  LDSM.16.MT88.4 R108, [R197+0xc800] ;  /* 0x00c80000c56c783b */ /* 0x000ea40000004200 */
[----:B------:R-:W-:Y:S01]  /*9960*/  MUFU.EX2 R240, R240 ;  /* 0x000000f000f07308 */ /* 0x000fe20000000800 */
[--C-:B------:R-:W-:Y:S02]  /*9970*/  FFMA.FTZ R236, R239, c[0x0][0x23c], -R144.reuse ;  /* 0x00008f00efec7a23 */ /* 0x100fe40000010890 */
[--C-:B------:R-:W-:Y:S02]  /*9980*/  FFMA.FTZ R237, R237, c[0x0][0x23c], -R144.reuse ;  /* 0x00008f00eded7a23 */ /* 0x100fe40000010890 */
[--C-:B------:R-:W-:Y:S01]  /*9990*/  FFMA.FTZ R232, R232, c[0x0][0x23c], -R145.reuse ;  /* 0x00008f00e8e87a23 */ /* 0x100fe20000010891 */
[C---:B------:R-:W-:Y:S03]  /*99a0*/  HMMA.16816.F32 R92, R128.reuse, R104, R92 ;  /* 0x00000068805c723c */ /* 0x040fe6000000185c */
[--C-:B------:R-:W-:Y:S01]  /*99b0*/  FFMA.FTZ R239, R234, c[0x0][0x23c], -R145.reuse ;  /* 0x00008f00eaef7a23 */ /* 0x100fe20000010891 */
[----:B------:R-:W3:Y:S01]  /*99c0*/  MUFU.EX2 R241, R241 ;  /* 0x000000f100f17308 */ /* 0x000ee20000000800 */
[--C-:B------:R-:W-:Y:S02]  /*99d0*/  FFMA.FTZ R234, R235, c[0x0][0x23c], -R144.reuse ;  /* 0x00008f00ebea7a23 */ /* 0x100fe40000010890 */
[--C-:B------:R-:W-:Y:S01]  /*99e0*/  FFMA.FTZ R233, R233, c[0x0][0x23c], -R144.reuse ;  /* 0x00008f00e9e97a23 */ /* 0x100fe20000010890 */
[----:B------:R-:W-:Y:S01]  /*99f0*/  HMMA.16816.F32 R96, R128, R106, R96 ;  /* 0x0000006a8060723c */ /* 0x000fe20000001860 */
[----:B------:R-:W4:Y:S03]  /*9a00*/  LDSM.16.MT88.4 R104, [R196+0xe800] ;  /* 0x00e80000c468783b */ /* 0x000f260000004200 */
[--C-:B------:R-:W-:Y:S02]  /*9a10*/  FFMA.FTZ R228, R228, c[0x0][0x23c], -R145.reuse ;  /* 0x00008f00e4e47a23 */ /* 0x100fe40000010891 */
[----:B------:R-:W-:Y:S01]  /*9a20*/  FFMA.FTZ R145, R226, c[0x0][0x23c], -R145 ;  /* 0x00008f00e2917a23 */ /* 0x000fe20000010891 */
[----:B------:R-:W-:Y:S01]  /*9a30*/  MUFU.EX2 R238, R238 ;  /* 0x000000ee00ee7308 */ /* 0x000fe20000000800 */
[C---:B------:R-:W-:Y:S01]  /*9a40*/  HMMA.16816.F32 R4, R100.reuse, R112, R4 ;  /* 0x000000706404723c */ /* 0x040fe20000001804 */
[----:B------:R-:W-:Y:S04]  /*9a50*/  LDSM.16.MT88.4 R128, [R198+0xf000] ;  /* 0x00f00000c680783b */ /* 0x000fe80000004200 */
[--C-:B------:R-:W-:Y:S02]  /*9a60*/  FFMA.FTZ R134, R134, c[0x0][0x23c], -R144.reuse ;  /* 0x00008f0086867a23 */ /* 0x100fe40000010890 */
[----:B------:R-:W-:Y:S01]  /*9a70*/  FFMA.FTZ R144, R133, c[0x0][0x23c], -R144 ;  /* 0x00008f0085907a23 */ /* 0x000fe20000010890 */
[C---:B------:R-:W-:Y:S01]  /*9a80*/  HMMA.16816.F32 R8, R100.reuse, R114, R8 ;  /* 0x000000726408723c */ /* 0x040fe20000001808 */
[----:B------:R-:W-:Y:S01]  /*9a90*/  LDSM.16.MT88.4 R112, [R198+0x10800] ;  /* 0x01080000c670783b */ /* 0x000fe20000004200 */
[----:B------:R-:W-:Y:S02]  /*9aa0*/  MUFU.EX2 R235, R145 ;  /* 0x0000009100eb7308 */ /* 0x000fe40000000800 */
[----:B------:R-:W-:Y:S02]  /*9ab0*/  FFMA.FTZ R175, R2, R229, R175 ;  /* 0x000000e502af7223 */ /* 0x000fe400000100af */
[----:B------:R-:W-:Y:S01]  /*9ac0*/  FFMA.FTZ R171, R0, R227, R171 ;  /* 0x000000e300ab7223 */ /* 0x000fe200000100ab */
[----:B------:R-:W-:Y:S01]  /*9ad0*/  IADD3 R0, R225, -0x1, RZ ;  /* 0xffffffffe1007810 */ /* 0x000fe20007ffe0ff */
[C---:B------:R-:W-:Y:S04]  /*9ae0*/  HMMA.16816.F32 R12, R100.reuse, R116, R12 ;  /* 0x00000074640c723c */ /* 0x040fe8000000180c */
[----:B------:R5:W-:Y:S01]  /*9af0*/  MUFU.EX2 R133, R144 ;  /* 0x0000009000857308 */ /* 0x000be20000000800 */
[----:B------:R-:W-:Y:S01]  /*9b00*/  FADD.FTZ R174, R174, R175 ;  /* 0x000000afaeae7221 */ /* 0x000fe20000010000 */
[----:B------:R-:W-:Y:S01]  /*9b10*/  MOV R225, R0 ;  /* 0x0000000000e17202 */ /* 0x000fe20000000f00 */
[----:B------:R-:W-:Y:S01]  /*9b20*/  FADD.FTZ R170, R170, R171 ;  /* 0x000000abaaaa7221 */ /* 0x000fe20000010000 */
[C---:B------:R-:W-:Y:S01]  /*9b30*/  HMMA.16816.F32 R16, R100.reuse, R118, R16 ;  /* 0x000000766410723c */ /* 0x040fe20000001810 */
[----:B------:R-:W-:Y:S03]  /*9b40*/  LDSM.16.MT88.4 R116, [R197+0x10800] ;  /* 0x01080000c574783b */ /* 0x000fe60000004200 */
[----:B------:R-:W-:Y:S01]  /*9b50*/  FADD.FTZ R173, R173, R174 ;  /* 0x000000aeadad7221 */ /* 0x000fe20000010000 */
[----:B------:R-:W-:Y:S01]  /*9b60*/  MOV R0, R3 ;  /* 0x0000000300007202 */ /* 0x000fe20000000f00 */
[----:B------:R-:W1:Y:S02]  /*9b70*/  MUFU.EX2 R243, R243 ;  /* 0x000000f300f37308 */ /* 0x000e640000000800 */
[C---:B--2---:R-:W-:Y:S04]  /*9b80*/  HMMA.16816.F32 R20, R100.reuse, R108, R20 ;  /* 0x0000006c6414723c */ /* 0x044fe80000001814 */
[----:B------:R-:W-:Y:S04]  /*9b90*/  FADD.FTZ R173, R172, R173 ;  /* 0x000000adacad7221 */ /* 0x000fe80000010000 */
[C---:B------:R-:W-:Y:S01]  /*9ba0*/  HMMA.16816.F32 R24, R100.reuse, R110, R24 ;  /* 0x0000006e6418723c */ /* 0x040fe20000001818 */
[----:B------:R-:W2:Y:S01]  /*9bb0*/  LDSM.16.MT88.4 R108, [R200+0x10800] ;  /* 0x01080000c86c783b */ /* 0x000ea20000004200 */
[----:B------:R-:W-:Y:S02]  /*9bc0*/  MUFU.EX2 R236, R236 ;  /* 0x000000ec00ec7308 */ /* 0x000fe40000000800 */
[----:B------:R-:W-:Y:S04]  /*9bd0*/  FADD.FTZ R176, R176, R173 ;  /* 0x000000adb0b07221 */ /* 0x000fe80000010000 */
[C---:B------:R-:W-:Y:S01]  /*9be0*/  HMMA.16816.F32 R28, R100.reuse, R120, R28 ;  /* 0x00000078641c723c */ /* 0x040fe2000000181c */
[----:B-----5:R-:W-:Y:S03]  /*9bf0*/  LDSM.16.MT88.4 R144, [R196+0xd800] ;  /* 0x00d80000c490783b */ /* 0x020fe60000004200 */
[----:B------:R-:W5:Y:S01]  /*9c00*/  MUFU.EX2 R237, R237 ;  /* 0x000000ed00ed7308 */ /* 0x000f620000000800 */
[----:B------:R-:W-:Y:S03]  /*9c10*/  FADD.FTZ R176, R177, R176 ;  /* 0x000000b0b1b07221 */ /* 0x000fe60000010000 */
[C---:B------:R-:W-:Y:S01]  /*9c20*/  HMMA.16816.F32 R32, R100.reuse, R122, R32 ;  /* 0x0000007a6420723c */ /* 0x040fe20000001820 */
[----:B------:R-:W-:Y:S03]  /*9c30*/  LDSM.16.MT88.4 R120, [R198+0xd000] ;  /* 0x00d00000c678783b */ /* 0x000fe60000004200 */
[----:B------:R-:W-:Y:S02]  /*9c40*/  FADD.FTZ R181, R181, R176 ;  /* 0x000000b0b5b57221 */ /* 0x000fe40000010000 */
[----:B------:R-:W-:Y:S02]  /*9c50*/  MUFU.EX2 R232, R232 ;  /* 0x000000e800e87308 */ /* 0x000fe40000000800 */
[C---:B------:R-:W-:Y:S04]  /*9c60*/  HMMA.16816.F32 R36, R100.reuse, R124, R36 ;  /* 0x0000007c6424723c */ /* 0x040fe80000001824 */
[----:B------:R-:W-:Y:S04]  /*9c70*/  FADD.FTZ R181, R180, R181 ;  /* 0x000000b5b4b57221 */ /* 0x000fe80000010000 */
[C---:B------:R-:W-:Y:S01]  /*9c80*/  HMMA.16816.F32 R40, R100.reuse, R126, R40 ;  /* 0x0000007e6428723c */ /* 0x040fe20000001828 */
[----:B------:R-:W-:Y:S01]  /*9c90*/  LDSM.16.MT88.4 R124, [R196+0xd000] ;  /* 0x00d00000c47c783b */ /* 0x000fe20000004200 */
[----:B------:R-:W1:Y:S06]  /*9ca0*/  MUFU.EX2 R239, R239 ;  /* 0x000000ef00ef7308 */ /* 0x000e6c0000000800 */
[C---:B------:R-:W-:Y:S04]  /*9cb0*/  HMMA.16816.F32 R44, R100.reuse, R136, R44 ;  /* 0x00000088642c723c */ /* 0x040fe8000000182c */
[----:B------:R-:W-:Y:S04]  /*9cc0*/  MUFU.EX2 R234, R234 ;  /* 0x000000ea00ea7308 */ /* 0x000fe80000000800 */
[C---:B------:R-:W-:Y:S01]  /*9cd0*/  HMMA.16816.F32 R48, R100.reuse, R138, R48 ;  /* 0x0000008a6430723c */ /* 0x040fe20000001830 */
[----:B------:R-:W-:Y:S05]  /*9ce0*/  LDSM.16.MT88.4 R136, [R197+0xf000] ;  /* 0x00f00000c588783b */ /* 0x000fea0000004200 */
[----:B------:R-:W1:Y:S02]  /*9cf0*/  MUFU.EX2 R233, R233 ;  /* 0x000000e900e97308 */ /* 0x000e640000000800 */
[C---:B------:R-:W-:Y:S08]  /*9d00*/  HMMA.16816.F32 R52, R100.reuse, R140, R52 ;  /* 0x0000008c6434723c */ /* 0x040ff00000001834 */
[C---:B------:R-:W-:Y:S01]  /*9d10*/  HMMA.16816.F32 R56, R100.reuse, R142, R56 ;  /* 0x0000008e6438723c */ /* 0x040fe20000001838 */
[----:B------:R-:W-:Y:S01]  /*9d20*/  LDSM.16.MT88.4 R140, [R197+0xd800] ;  /* 0x00d80000c58c783b */ /* 0x000fe20000004200 */
[----:B------:R-:W1:Y:S06]  /*9d30*/  MUFU.EX2 R228, R228 ;  /* 0x000000e400e47308 */ /* 0x000e6c0000000800 */
[C---:B----4-:R-:W-:Y:S04]  /*9d40*/  HMMA.16816.F32 R60, R100.reuse, R104, R60 ;  /* 0x00000068643c723c */ /* 0x050fe8000000183c */
[----:B------:R-:W4:Y:S04]  /*9d50*/  MUFU.EX2 R134, R134 ;  /* 0x0000008600867308 */ /* 0x000f280000000800 */
[C---:B------:R-:W-:Y:S01]  /*9d60*/  HMMA.16816.F32 R64, R100.reuse, R106, R64 ;  /* 0x0000006a6440723c */ /* 0x040fe20000001840 */
[----:B------:R-:W1:Y:S07]  /*9d70*/  LDSM.16.MT88.4 R104, [R196+0x10800] ;  /* 0x01080000c468783b */ /* 0x000e6e0000004200 */
[C---:B--2---:R-:W-:Y:S08]  /*9d80*/  HMMA.16816.F32 R68, R100.reuse, R108, R68 ;  /* 0x0000006c6444723c */ /* 0x044ff00000001844 */
[C---:B------:R-:W-:Y:S01]  /*9d90*/  HMMA.16816.F32 R72, R100.reuse, R110, R72 ;  /* 0x0000006e6448723c */ /* 0x040fe20000001848 */
[----:B------:R-:W2:Y:S07]  /*9da0*/  LDSM.16.MT88.4 R108, [R200+0xd000] ;  /* 0x00d00000c86c783b */ /* 0x000eae0000004200 */
[C---:B------:R-:W-:Y:S08]  /*9db0*/  HMMA.16816.F32 R76, R100.reuse, R112, R76 ;  /* 0x00000070644c723c */ /* 0x040ff0000000184c */
[C---:B------:R-:W-:Y:S01]  /*9dc0*/  HMMA.16816.F32 R80, R100.reuse, R114, R80 ;  /* 0x000000726450723c */ /* 0x040fe20000001850 */
[----:B------:R-:W2:Y:S07]  /*9dd0*/  LDSM.16.MT88.4 R112, [R197+0xd000] ;  /* 0x00d00000c570783b */ /* 0x000eae0000004200 */
[C---:B------:R-:W-:Y:S08]  /*9de0*/  HMMA.16816.F32 R84, R100.reuse, R116, R84 ;  /* 0x000000746454723c */ /* 0x040ff00000001854 */
[C---:B------:R-:W-:Y:S01]  /*9df0*/  HMMA.16816.F32 R88, R100.reuse, R118, R88 ;  /* 0x000000766458723c */ /* 0x040fe20000001858 */
[----:B------:R-:W4:Y:S07]  /*9e00*/  LDSM.16.MT88.4 R116, [R200+0xf000] ;  /* 0x00f00000c874783b */ /* 0x000f2e0000004200 */
[C---:B-1----:R-:W-:Y:S08]  /*9e10*/  HMMA.16816.F32 R92, R100.reuse, R104, R92 ;  /* 0x00000068645c723c */ /* 0x042ff0000000185c */
[----:B------:R-:W-:Y:S01]  /*9e20*/  HMMA.16816.F32 R96, R100, R106, R96 ;  /* 0x0000006a6460723c */ /* 0x000fe20000001860 */
[----:B------:R-:W1:Y:S06]  /*9e30*/  LDSM.16.MT88.4 R104, [R196+0xf000] ;  /* 0x00f00000c468783b */ /* 0x000e6c0000004200 */
[----:B------:R-:W-:Y:S01]  /*9e40*/  F2FP.PACK_AB R100, R245, R242 ;  /* 0x000000f2f564723e */ /* 0x000fe200000000ff */
[----:B------:R-:W-:Y:S01]  /*9e50*/  FADD.FTZ R242, R242, R181 ;  /* 0x000000b5f2f27221 */ /* 0x000fe20000010000 */
[----:B---3--:R-:W-:Y:S03]  /*9e60*/  F2FP.PACK_AB R101, R241, R240 ;  /* 0x000000f0f165723e */ /* 0x008fe600000000ff */
[----:B------:R-:W-:Y:S01]  /*9e70*/  F2FP.PACK_AB R102, R243, R238 ;  /* 0x000000eef366723e */ /* 0x000fe200000000ff */
[----:B------:R-:W-:Y:S01]  /*9e80*/  FADD.FTZ R245, R245, R242 ;  /* 0x000000f2f5f57221 */ /* 0x000fe20000010000 */
[----:B-----5:R-:W-:Y:S03]  /*9e90*/  F2FP.PACK_AB R103, R237, R236 ;  /* 0x000000eced67723e */ /* 0x020fe600000000ff */
[----:B------:R-:W-:Y:S04]  /*9ea0*/  FADD.FTZ R238, R238, R245 ;  /* 0x000000f5eeee7221 */ /* 0x000fe80000010000 */
[C---:B--2---:R-:W-:Y:S03]  /*9eb0*/  HMMA.16816.F32 R4, R100.reuse, R108, R4 ;  /* 0x0000006c6404723c */ /* 0x044fe60000001804 */
[----:B------:R-:W-:Y:S05]  /*9ec0*/  FADD.FTZ R243, R243, R238 ;  /* 0x000000eef3f37221 */ /* 0x000fea0000010000 */
[C---:B------:R-:W-:Y:S01]  /*9ed0*/  HMMA.16816.F32 R8, R100.reuse, R110, R8 ;  /* 0x0000006e6408723c */ /* 0x040fe20000001808 */
[----:B------:R-:W2:Y:S07]  /*9ee0*/  LDSM.16.MT88.4 R108, [R200+0x11000] ;  /* 0x01100000c86c783b */ /* 0x000eae0000004200 */
[C---:B------:R-:W-:Y:S08]  /*9ef0*/  HMMA.16816.F32 R12, R100.reuse, R120, R12 ;  /* 0x00000078640c723c */ /* 0x040ff0000000180c */
[C---:B------:R-:W-:Y:S08]  /*9f00*/  HMMA.16816.F32 R16, R100.reuse, R122, R16 ;  /* 0x0000007a6410723c */ /* 0x040ff00000001810 */
[C---:B------:R-:W-:Y:S08]  /*9f10*/  HMMA.16816.F32 R20, R100.reuse, R112, R20 ;  /* 0x000000706414723c */ /* 0x040ff00000001814 */
[C---:B------:R-:W-:Y:S01]  /*9f20*/  HMMA.16816.F32 R24, R100.reuse, R114, R24 ;  /* 0x000000726418723c */ /* 0x040fe20000001818 */
[----:B------:R-:W3:Y:S07]  /*9f30*/  LDSM.16.MT88.4 R112, [R198+0x11000] ;  /* 0x01100000c670783b */ /* 0x000eee0000004200 */
[C---:B------:R-:W-:Y:S08]  /*9f40*/  HMMA.16816.F32 R28, R100.reuse, R124, R28 ;  /* 0x0000007c641c723c */ /* 0x040ff0000000181c */
[C---:B------:R-:W-:Y:S01]  /*9f50*/  HMMA.16816.F32 R32, R100.reuse, R126, R32 ;  /* 0x0000007e6420723c */ /* 0x040fe20000001820 */
[----:B------:R-:W-:Y:S07]  /*9f60*/  LDSM.16.MT88.4 R124, [R200+0xd800] ;  /* 0x00d80000c87c783b */ /* 0x000fee0000004200 */
[C---:B----4-:R-:W-:Y:S08]  /*9f70*/  HMMA.16816.F32 R36, R100.reuse, R116, R36 ;  /* 0x000000746424723c */ /* 0x050ff00000001824 */
[C---:B------:R-:W-:Y:S01]  /*9f80*/  HMMA.16816.F32 R40, R100.reuse, R118, R40 ;  /* 0x000000766428723c */ /* 0x040fe20000001828 */
[----:B------:R-:W4:Y:S07]  /*9f90*/  LDSM.16.MT88.4 R116, [R197+0x11000] ;  /* 0x01100000c574783b */ /* 0x000f2e0000004200 */
[C---:B------:R-:W-:Y:S08]  /*9fa0*/  HMMA.16816.F32 R44, R100.reuse, R128, R44 ;  /* 0x00000080642c723c */ /* 0x040ff0000000182c */
[C---:B------:R-:W-:Y:S08]  /*9fb0*/  HMMA.16816.F32 R48, R100.reuse, R130, R48 ;  /* 0x000000826430723c */ /* 0x040ff00000001830 */
[C---:B------:R-:W-:Y:S07]  /*9fc0*/  HMMA.16816.F32 R52, R100.reuse, R136, R52 ;  /* 0x000000886434723c */ /* 0x040fee0000001834 */
[----:B------:R-:W-:Y:S01]  /*9fd0*/  F2FP.PACK_AB R136, R239, R232 ;  /* 0x000000e8ef88723e */ /* 0x000fe200000000ff */
[C---:B------:R-:W-:Y:S04]  /*9fe0*/  HMMA.16816.F32 R56, R100.reuse, R138, R56 ;  /* 0x0000008a6438723c */ /* 0x040fe80000001838 */
[----:B------:R-:W-:Y:S01]  /*9ff0*/  F2FP.PACK_AB R137, R233, R234 ;  /* 0x000000eae989723e */ /* 0x000fe200000000ff */
[----:B------:R-:W-:Y:S02]  /*a000*/  FADD.FTZ R232, R232, R243 ;  /* 0x000000f3e8e87221 */ /* 0x000fe40000010000 */
[----:B------:R-:W-:Y:S01]  /*a010*/  F2FP.PACK_AB R138, R235, R228 ;  /* 0x000000e4eb8a723e */ /* 0x000fe200000000ff */
[C---:B-1----:R-:W-:Y:S04]  /*a020*/  HMMA.16816.F32 R60, R100.reuse, R104, R60 ;  /* 0x00000068643c723c */ /* 0x042fe8000000183c */
[----:B------:R-:W-:Y:S01]  /*a030*/  F2FP.PACK_AB R139, R133, R134 ;  /* 0x00000086858b723e */ /* 0x000fe200000000ff */
[----:B------:R-:W-:Y:S03]  /*a040*/  FADD.FTZ R239, R239, R232 ;  /* 0x000000e8efef7221 */ /* 0x000fe60000010000 */
[C---:B------:R-:W-:Y:S01]  /*a050*/  HMMA.16816.F32 R64, R100.reuse, R106, R64 ;  /* 0x0000006a6440723c */ /* 0x040fe20000001840 */
[----:B------:R-:W1:Y:S03]  /*a060*/  LDSM.16.MT88.4 R104, [R196+0x11000] ;  /* 0x01100000c468783b */ /* 0x000e660000004200 */
[----:B------:R-:W-:Y:S04]  /*a070*/  FADD.FTZ R228, R228, R239 ;  /* 0x000000efe4e47221 */ /* 0x000fe80000010000 */
[C---:B--2---:R-:W-:Y:S04]  /*a080*/  HMMA.16816.F32 R68, R100.reuse, R108, R68 ;  /* 0x0000006c6444723c */ /* 0x044fe80000001844 */
[----:B------:R-:W-:Y:S04]  /*a090*/  FADD.FTZ R229, R235, R228 ;  /* 0x000000e4ebe57221 */ /* 0x000fe80000010000 */
[C---:B------:R-:W-:Y:S01]  /*a0a0*/  HMMA.16816.F32 R72, R100.reuse, R110, R72 ;  /* 0x0000006e6448723c */ /* 0x040fe20000001848 */
[----:B------:R-:W2:Y:S07]  /*a0b0*/  LDSM.16.MT88.4 R108, [R198+0xd800] ;  /* 0x00d80000c66c783b */ /* 0x000eae0000004200 */
[C---:B---3--:R-:W-:Y:S08]  /*a0c0*/  HMMA.16816.F32 R76, R100.reuse, R112, R76 ;  /* 0x00000070644c723c */ /* 0x048ff0000000184c */
[C---:B------:R-:W-:Y:S08]  /*a0d0*/  HMMA.16816.F32 R80, R100.reuse, R114, R80 ;  /* 0x000000726450723c */ /* 0x040ff00000001850 */
[C---:B----4-:R-:W-:Y:S08]  /*a0e0*/  HMMA.16816.F32 R84, R100.reuse, R116, R84 ;  /* 0x000000746454723c */ /* 0x050ff00000001854 */
[C---:B------:R-:W-:Y:S08]  /*a0f0*/  HMMA.16816.F32 R88, R100.reuse, R118, R88 ;  /* 0x000000766458723c */ /* 0x040ff00000001858 */
[C---:B-1----:R-:W-:Y:S08]  /*a100*/  HMMA.16816.F32 R92, R100.reuse, R104, R92 ;  /* 0x00000068645c723c */ /* 0x042ff0000000185c */
[----:B------:R-:W-:Y:S08]  /*a110*/  HMMA.16816.F32 R96, R100, R106, R96 ;  /* 0x0000006a6460723c */ /* 0x000ff00000001860 */
[C---:B------:R-:W-:Y:S01]  /*a120*/  HMMA.16816.F32 R128, R136.reuse, R124, R4 ;  /* 0x0000007c8880723c */ /* 0x040fe20000001804 */
[----:B------:R-:W1:Y:S07]  /*a130*/  LDSM.16.MT88.4 R4, [R198+0x11800] ;  /* 0x01180000c604783b */ /* 0x000e6e0000004200 */
[C---:B------:R-:W-:Y:S01]  /*a140*/  HMMA.16816.F32 R124, R136.reuse, R126, R8 ;  /* 0x0000007e887c723c */ /* 0x040fe20000001808 */
[----:B------:R-:W3:Y:S07]  /*a150*/  LDSM.16.MT88.4 R8, [R197+0x11800] ;  /* 0x01180000c508783b */ /* 0x000eee0000004200 */
[C---:B--2---:R-:W-:Y:S01]  /*a160*/  HMMA.16816.F32 R120, R136.reuse, R108, R12 ;  /* 0x0000006c8878723c */ /* 0x044fe2000000180c */
[----:B------:R-:W2:Y:S07]  /*a170*/  LDSM.16.MT88.4 R12, [R196+0x11800] ;  /* 0x01180000c40c783b */ /* 0x000eae0000004200 */
[C---:B------:R-:W-:Y:S08]  /*a180*/  HMMA.16816.F32 R116, R136.reuse, R110, R16 ;  /* 0x0000006e8874723c */ /* 0x040ff00000001810 */
        /* <DEDUP_REMOVED lines=14> */
[C---:B-1----:R-:W-:Y:S07]  /*a270*/  HMMA.16816.F32 R76, R136.reuse, R4, R76 ;  /* 0x00000004884c723c */ /* 0x042fee000000184c */
[----:B------:R-:W-:Y:S01]  /*a280*/  FADD.FTZ R5, R169, R170 ;  /* 0x000000aaa9057221 */ /* 0x000fe20000010000 */
[C---:B------:R-:W-:Y:S04]  /*a290*/  HMMA.16816.F32 R80, R136.reuse, R6, R80 ;  /* 0x000000068850723c */ /* 0x040fe80000001850 */
[----:B------:R-:W-:Y:S04]  /*a2a0*/  FADD.FTZ R5, R168, R5 ;  /* 0x00000005a8057221 */ /* 0x000fe80000010000 */
[C---:B---3--:R-:W-:Y:S04]  /*a2b0*/  HMMA.16816.F32 R84, R136.reuse, R8, R84 ;  /* 0x000000088854723c */ /* 0x048fe80000001854 */
[----:B------:R-:W-:Y:S04]  /*a2c0*/  FADD.FTZ R178, R178, R5 ;  /* 0x00000005b2b27221 */ /* 0x000fe80000010000 */
[C---:B------:R-:W-:Y:S04]  /*a2d0*/  HMMA.16816.F32 R88, R136.reuse, R10, R88 ;  /* 0x0000000a8858723c */ /* 0x040fe80000001858 */
[----:B------:R-:W-:Y:S04]  /*a2e0*/  FADD.FTZ R179, R179, R178 ;  /* 0x000000b2b3b37221 */ /* 0x000fe80000010000 */
[----:B------:R-:W-:Y:S01]  /*a2f0*/  FADD.FTZ R182, R182, R179 ;  /* 0x000000b3b6b67221 */ /* 0x000fe20000010000 */
[C---:B--2---:R-:W-:Y:S03]  /*a300*/  HMMA.16816.F32 R92, R136.reuse, R12, R92 ;  /* 0x0000000c885c723c */ /* 0x044fe6000000185c */
[----:B------:R-:W-:Y:S04]  /*a310*/  FADD.FTZ R183, R183, R182 ;  /* 0x000000b6b7b77221 */ /* 0x000fe80000010000 */
[----:B------:R-:W-:Y:S01]  /*a320*/  FADD.FTZ R240, R240, R183 ;  /* 0x000000b7f0f07221 */ /* 0x000fe20000010000 */
[----:B------:R-:W-:Y:S04]  /*a330*/  HMMA.16816.F32 R96, R136, R14, R96 ;  /* 0x0000000e8860723c */ /* 0x000fe80000001860 */
[----:B------:R-:W-:Y:S04]  /*a340*/  FADD.FTZ R241, R241, R240 ;  /* 0x000000f0f1f17221 */ /* 0x000fe80000010000 */
[----:B------:R-:W-:Y:S04]  /*a350*/  FADD.FTZ R236, R236, R241 ;  /* 0x000000f1ecec7221 */ /* 0x000fe80000010000 */
[----:B------:R-:W-:Y:S04]  /*a360*/  FADD.FTZ R237, R237, R236 ;  /* 0x000000eceded7221 */ /* 0x000fe80000010000 */
[----:B------:R-:W-:Y:S04]  /*a370*/  FADD.FTZ R234, R234, R237 ;  /* 0x000000edeaea7221 */ /* 0x000fe80000010000 */
[----:B------:R-:W-:Y:S04]  /*a380*/  FADD.FTZ R233, R233, R234 ;  /* 0x000000eae9e97221 */ /* 0x000fe80000010000 */
[----:B------:R-:W-:Y:S04]  /*a390*/  FADD.FTZ R134, R134, R233 ;  /* 0x000000e986867221 */ /* 0x000fe80000010000 */
[----:B------:R-:W-:Y:S01]  /*a3a0*/  FADD.FTZ R227, R133, R134 ;  /* 0x0000008685e37221 */ /* 0x000fe20000010000 */
[----:B------:R-:W-:-:S05]  /*a3b0*/  @P1 BRA `(.L_x_778) ;  /* 0xffffc50000001947 */ /* 0x000fca000383ffff */
.L_x_774:
        /* <DEDUP_REMOVED lines=62> */
[C---:B------:R-:W-:Y:S01]  /*a7a0*/  FMUL.FTZ R64, R4.reuse, R64 ;  /* 0x0000004004407220 */ /* 0x040fe20000410000 */
[----:B------:R-:W3:Y:S01]  /*a7b0*/  S2R R57, SR_CTAID.Y ;  /* 0x0000000000397919 */ /* 0x000ee20000002600 */
        /* <DEDUP_REMOVED lines=24> */
[----:B------:R-:W-:Y:S01]  /*a940*/  FMUL.FTZ R97, R4, R97 ;  /* 0x0000006104617220 */ /* 0x000fe20000410000 */
[----:B------:R-:W-:Y:S01]  /*a950*/  F2FP.PACK_AB R92, R93, R92 ;  /* 0x0000005c5d5c723e */ /* 0x000fe200000000ff */
[----:B------:R-:W4:Y:S01]  /*a960*/  S2R R4, SR_TID.X ;  /* 0x0000000000047919 */ /* 0x000f220000002100 */
[C---:B--2---:R-:W-:Y:S02]  /*a970*/  FMUL.FTZ R131, R5.reuse, R131 ;  /* 0x0000008305837220 */ /* 0x044fe40000410000 */
        /* <DEDUP_REMOVED lines=122> */
[----:B------:R-:W-:Y:S04]  /*b120*/  STS [R21+0x400], R106 ;  /* 0x0004006a15007388 */ /* 0x000fe80000000800 */
[----:B------:R-:W-:Y:S04]  /*b130*/  STS [R23], R100 ;  /* 0x0000006417007388 */ /* 0x000fe80000000800 */
[----:B------:R-:W-:Y:S04]  /*b140*/  STS [R23+0x400], R102 ;  /* 0x0004006617007388 */ /* 0x000fe80000000800 */
        /* <DEDUP_REMOVED lines=11> */
[----:B------:R3:W-:Y:S04]  /*b200*/  STS [R19+0x2400], R58 ;  /* 0x0024003a13007388 */ /* 0x0007e80000000800 */
[----:B------:R1:W-:Y:S04]  /*b210*/  STS [R21+0x2000], R60 ;  /* 0x0020003c15007388 */ /* 0x0003e80000000800 */
[----:B------:R2:W-:Y:S04]  /*b220*/  STS [R21+0x2400], R62 ;  /* 0x0024003e15007388 */ /* 0x0005e80000000800 */
[----:B------:R4:W-:Y:S04]  /*b230*/  STS [R23+0x2000], R64 ;  /* 0x0020004017007388 */ /* 0x0009e80000000800 */
[----:B------:R4:W-:Y:S04]  /*b240*/  STS [R23+0x2400], R66 ;  /* 0x0024004217007388 */ /* 0x0009e80000000800 */
[----:B------:R4:W-:Y:S04]  /*b250*/  STS [R9+0x4000], R68 ;  /* 0x0040004409007388 */ /* 0x0009e80000000800 */
[----:B------:R4:W-:Y:S01]  /*b260*/  STS [R9+0x4400], R70 ;  /* 0x0044004609007388 */ /* 0x0009e20000000800 */
[----:B---3--:R-:W-:-:S03]  /*b270*/  @!P2 SHF.R.S32.HI R58, RZ, 0x1f, R57 ;  /* 0x0000001fff3aa819 */ /* 0x008fc60000011439 */
[----:B------:R4:W-:Y:S01]  /*b280*/  STS [R11+0x4000], R72 ;  /* 0x004000480b007388 */ /* 0x0009e20000000800 */
[----:B-1----:R-:W-:-:S03]  /*b290*/  @P2 IMAD.WIDE.U32 R60, R214, c[0x0][0x1e8], RZ ;  /* 0x00007a00d63c2a25 */ /* 0x002fc600078e00ff */
[----:B------:R4:W-:Y:S01]  /*b2a0*/  STS [R11+0x4400], R74 ;  /* 0x0044004a0b007388 */ /* 0x0009e20000000800 */
[----:B------:R-:W-:Y:S01]  /*b2b0*/  @P2 IMAD R59, R214, c[0x0][0x1ec], R61 ;  /* 0x00007b00d63b2a24 */ /* 0x000fe200078e023d */
[----:B------:R-:W-:Y:S01]  /*b2c0*/  LOP3.LUT R61, R5, 0xffffffe0, RZ, 0xc0, !PT ;  /* 0xffffffe0053d7812 */ /* 0x000fe200078ec0ff */
[----:B------:R-:W-:Y:S01]  /*b2d0*/  @!P2 IMAD R58, R58, c[0x0][0x1e0], RZ ;  /* 0x000078003a3aaa24 */ /* 0x000fe200078e02ff */
[----:B------:R4:W-:Y:S01]  /*b2e0*/  STS [R13+0x4000], R76 ;  /* 0x0040004c0d007388 */ /* 0x0009e20000000800 */
[----:B--2---:R-:W-:Y:S01]  /*b2f0*/  @!P2 IMAD.WIDE.U32 R62, R57, c[0x0][0x1e0], RZ ;  /* 0x00007800393eaa25 */ /* 0x004fe200078e00ff */
[----:B------:R-:W-:Y:S02]  /*b300*/  IADD3 R61, -R61, R4, RZ ;  /* 0x000000043d3d7210 */ /* 0x000fe40007ffe1ff */
[----:B------:R4:W-:Y:S01]  /*b310*/  STS [R13+0x4400], R78 ;  /* 0x0044004e0d007388 */ /* 0x0009e20000000800 */
[C---:B------:R-:W-:Y:S01]  /*b320*/  @!P2 IMAD R58, R57.reuse, c[0x0][0x1e4], R58 ;  /* 0x00007900393aaa24 */ /* 0x040fe200078e023a */
[----:B------:R-:W-:Y:S01]  /*b330*/  SHF.R.S32.HI R5, RZ, 0x1f, R6 ;  /* 0x0000001fff057819 */ /* 0x000fe20000011406 */
[----:B------:R-:W-:Y:S01]  /*b340*/  @!P1 IMAD R214, R57, c[0x0][0x214], RZ ;  /* 0x0000850039d69a24 */ /* 0x000fe200078e02ff */
[----:B------:R4:W-:Y:S01]  /*b350*/  STS [R15+0x4000], R80 ;  /* 0x004000500f007388 */ /* 0x0009e20000000800 */
[----:B------:R-:W-:-:S02]  /*b360*/  LOP3.LUT P1, RZ, R61, 0x3, RZ, 0xc0, !PT ;  /* 0x000000033dff7812 */ /* 0x000fc4000782c0ff */
[----:B------:R-:W-:Y:S01]  /*b370*/  @!P2 IADD3 R59, R63, R58, RZ ;  /* 0x0000003a3f3ba210 */ /* 0x000fe20007ffe0ff */
[----:B------:R4:W-:Y:S01]  /*b380*/  STS [R15+0x4400], R82 ;  /* 0x004400520f007388 */ /* 0x0009e20000000800 */
[-C--:B------:R-:W-:Y:S01]  /*b390*/  LEA.HI R5, R5, R6.reuse, RZ, 0x2 ;  /* 0x0000000605057211 */ /* 0x080fe200078f10ff */
[----:B------:R-:W-:Y:S01]  /*b3a0*/  @P3 FMUL.FTZ R63, R2, 0.69314718246459960938 ;  /* 0x3f317218023f3820 */ /* 0x000fe20000410000 */
[----:B------:R-:W-:Y:S01]  /*b3b0*/  SHF.R.S32.HI R58, RZ, 0x1f, R61 ;  /* 0x0000001fff3a7819 */ /* 0x000fe2000001143d */
[----:B------:R4:W-:Y:S01]  /*b3c0*/  STS [R17+0x4000], R84 ;  /* 0x0040005411007388 */ /* 0x0009e20000000800 */
[----:B------:R-:W-:Y:S02]  /*b3d0*/  LOP3.LUT R5, R5, 0xffffffc, RZ, 0xc0, !PT ;  /* 0x0ffffffc05057812 */ /* 0x000fe400078ec0ff */
[----:B------:R-:W-:Y:S01]  /*b3e0*/  LEA.HI R58, R58, R61, RZ, 0x2 ;  /* 0x0000003d3a3a7211 */ /* 0x000fe200078f10ff */
[----:B------:R4:W-:Y:S01]  /*b3f0*/  STS [R17+0x4400], R86 ;  /* 0x0044005611007388 */ /* 0x0009e20000000800 */
[----:B------:R-:W-:-:S02]  /*b400*/  IADD3 R5, -R5, R6, RZ ;  /* 0x0000000605057210 */ /* 0x000fc40007ffe1ff */
[----:B------:R-:W-:Y:S01]  /*b410*/  SHF.R.S32.HI R58, RZ, 0x2, R58 ;  /* 0x00000002ff3a7819 */ /* 0x000fe2000001143a */
[----:B------:R4:W-:Y:S01]  /*b420*/  STS [R19+0x4000], R88 ;  /* 0x0040005813007388 */ /* 0x0009e20000000800 */
[----:B------:R-:W-:Y:S01]  /*b430*/  MOV R6, 0x7f800000 ;  /* 0x7f80000000067802 */ /* 0x000fe20000000f00 */
[----:B------:R-:W-:Y:S01]  /*b440*/  @P3 FFMA.FTZ R6, R132, c[0x0][0x238], R63 ;  /* 0x00008e0084063a23 */ /* 0x000fe2000001003f */
[----:B------:R-:W-:Y:S01]  /*b450*/  MOV R61, 0x7f800000 ;  /* 0x7f800000003d7802 */ /* 0x000fe20000000f00 */
[----:B------:R4:W-:Y:S01]  /*b460*/  STS [R19+0x4400], R90 ;  /* 0x0044005a13007388 */ /* 0x0009e20000000800 */
[----:B------:R-:W-:Y:S01]  /*b470*/  @!P2 MOV R60, R62 ;  /* 0x0000003e003ca202 */ /* 0x000fe20000000f00 */
[----:B------:R-:W-:Y:S01]  /*b480*/  @P0 FFMA.FTZ R61, R3, c[0x0][0x238], R0 ;  /* 0x00008e00033d0a23 */ /* 0x000fe20000010000 */
[----:B------:R-:W-:Y:S01]  /*b490*/  LEA R58, R5, R58, 0x4 ;  /* 0x0000003a053a7211 */ /* 0x000fe200078e20ff */
[----:B------:R4:W-:Y:S04]  /*b4a0*/  STS [R21+0x4000], R92 ;  /* 0x0040005c15007388 */ /* 0x0009e80000000800 */
[----:B------:R4:W-:Y:S04]  /*b4b0*/  STS [R21+0x4400], R94 ;  /* 0x0044005e15007388 */ /* 0x0009e80000000800 */
[----:B------:R4:W-:Y:S04]  /*b4c0*/  STS [R23+0x4000], R96 ;  /* 0x0040006017007388 */ /* 0x0009e80000000800 */
[----:B------:R4:W-:Y:S04]  /*b4d0*/  STS [R23+0x4400], R98 ;  /* 0x0044006217007388 */ /* 0x0009e80000000800 */
[----:B------:R-:W-:Y:S06]  /*b4e0*/  BAR.SYNC.DEFER_BLOCKING 0x0 ;  /* 0x0000000000007b1d */ /* 0x000fec0000010000 */
[----:B------:R-:W1:Y:S04]  /*b4f0*/  S2R R56, SR_CTAID.Z ;  /* 0x0000000000387919 */ /* 0x000e680000002700 */
[----:B------:R4:W2:Y:S04]  /*b500*/  LDS.128 R48, [R215] ;  /* 0x00000000d7307984 */ /* 0x0008a80000000c00 */
[----:B------:R4:W3:Y:S01]  /*b510*/  LDS.128 R44, [R215+0x800] ;  /* 0x00080000d72c7984 */ /* 0x0008e20000000c00 */
[----:B-1----:R-:W-:-:S03]  /*b520*/  @!P4 IMAD R57, R57, c[0x0][0x1c0], R56 ;  /* 0x000070003939ca24 */ /* 0x002fc600078e0238 */
[----:B------:R4:W1:Y:S01]  /*b530*/  LDS.128 R40, [R215+0x1000] ;  /* 0x00100000d7287984 */ /* 0x0008620000000c00 */
[----:B------:R-:W-:Y:S02]  /*b540*/  @P4 IMAD R214, R56, c[0x0][0x234], R214 ;  /* 0x00008d0038d64a24 */ /* 0x000fe400078e02d6 */
[----:B------:R-:W-:Y:S01]  /*b550*/  @!P4 IMAD R214, R57, c[0x0][0x214], RZ ;  /* 0x0000850039d6ca24 */ /* 0x000fe200078e02ff */
[----:B------:R4:W1:Y:S04]  /*b560*/  LDS.128 R36, [R215+0x1800] ;  /* 0x00180000d7247984 */ /* 0x0008680000000c00 */
[----:B------:R4:W1:Y:S04]  /*b570*/  LDS.128 R32, [R215+0x2000] ;  /* 0x00200000d7207984 */ /* 0x0008680000000c00 */
[----:B------:R4:W1:Y:S04]  /*b580*/  LDS.128 R28, [R215+0x2800] ;  /* 0x00280000d71c7984 */ /* 0x0008680000000c00 */
[----:B------:R4:W1:Y:S04]  /*b590*/  LDS.128 R24, [R215+0x3000] ;  /* 0x00300000d7187984 */ /* 0x0008680000000c00 */
[----:B------:R4:W1:Y:S04]  /*b5a0*/  LDS.128 R20, [R215+0x3800] ;  /* 0x00380000d7147984 */ /* 0x0008680000000c00 */
[----:B------:R4:W1:Y:S04]  /*b5b0*/  LDS.128 R16, [R215+0x4000] ;  /* 0x00400000d7107984 */ /* 0x0008680000000c00 */
[----:B------:R4:W1:Y:S04]  /*b5c0*/  LDS.128 R12, [R215+0x4800] ;  /* 0x00480000d70c7984 */ /* 0x0008680000000c00 */
[----:B------:R4:W1:Y:S04]  /*b5d0*/  LDS.128 R8, [R215+0x5000] ;  /* 0x00500000d7087984 */ /* 0x0008680000000c00 */
[----:B------:R4:W1:Y:S01]  /*b5e0*/  LDS.128 R52, [R215+0x5800] ;  /* 0x00580000d7347984 */ /* 0x0008620000000c00 */
[----:B------:R-:W-:Y:S05]  /*b5f0*/  @P1 BRA `(.L_x_780) ;  /* 0x000000c000001947 */ /* 0x000fea0003800000 */
[----:B--23--:R-:W2:Y:S01]  /*b600*/  S2R R5, SR_CTAID.X ;  /* 0x0000000000057919 */ /* 0x00cea20000002500 */
[----:B------:R-:W-:-:S02]  /*b610*/  IADD3 R2, R58, 0x8, RZ ;  /* 0x000000083a027810 */ /* 0x000fc40007ffe0ff */
[-C--:B------:R-:W-:Y:S02]  /*b620*/  ISETP.GE.AND P2, PT, R58, R207.reuse, PT ;  /* 0x000000cf3a00720c */ /* 0x080fe40003f46270 */
[----:B------:R-:W-:Y:S01]  /*b630*/  ISETP.GE.AND P1, PT, R2, R207, PT ;  /* 0x000000cf0200720c */ /* 0x000fe20003f26270 */
[----:B--2---:R-:W-:-:S05]  /*b640*/  IMAD R5, R5, 0x40, R214 ;  /* 0x0000004005057824 */ /* 0x004fca00078e02d6 */
[----:B------:R-:W-:Y:S02]  /*b650*/  SHF.R.S32.HI R3, RZ, 0x1f, R5 ;  /* 0x0000001fff037819 */ /* 0x000fe40000011405 */
[----:B------:R-:W-:-:S04]  /*b660*/  IADD3 R0, P0, R58, R5, RZ ;  /* 0x000000053a007210 */ /* 0x000fc80007f1e0ff */
[----:B------:R-:W-:Y:S02]  /*b670*/  LEA.HI.X.SX32 R3, R58, R3, 0x1, P0 ;  /* 0x000000033a037211 */ /* 0x000fe400000f0eff */
[----:B------:R-:W-:-:S04]  /*b680*/  LEA R2, P0, R0, c[0x0][0x200], 0x2 ;  /* 0x0000800000027a11 */ /* 0x000fc800078010ff */
[----:B------:R-:W-:-:S05]  /*b690*/  LEA.HI.X R3, R0, c[0x0][0x204], R3, 0x2, P0 ;  /* 0x0000810000037a11 */ /* 0x000fca00000f1403 */
[----:B------:R2:W-:Y:S04]  /*b6a0*/  @!P2 STG.E [R2.64], R6 ;  /* 0x000000060200a986 */ /* 0x0005e8000c101904 */
[----:B------:R2:W-:Y:S02]  /*b6b0*/  @!P1 STG.E [R2.64+0x20], R61 ;  /* 0x0000203d02009986 */ /* 0x0005e4000c101904 */
.L_x_780:
[----:B--23--:R-:W-:Y:S05]  /*b6c0*/  BSYNC B0 ;  /* 0x0000000000007941 */ /* 0x00cfea0003800000 */
.L_x_779:
[----:B------:R-:W2:Y:S01]  /*b6d0*/  S2R R3, SR_CTAID.X ;  /* 0x0000000000037919 */ /* 0x000ea20000002500 */
[----:B------:R-:W-:Y:S01]  /*b6e0*/  SHF.R.S32.HI R219, RZ, 0x1f, R218 ;  /* 0x0000001fffdb7819 */ /* 0x000fe200000114da */
[----:B------:R-:W-:Y:S01]  /*b6f0*/  BSSY B0, `(.L_x_781) ;  /* 0x0000024000007945 */ /* 0x000fe20003800000 */
[----:B------:R-:W-:Y:S01]  /*b700*/  LEA.HI R7, R7, R4, RZ, 0x3 ;  /* 0x0000000407077211 */ /* 0x000fe200078f18ff */
[----:B------:R-:W3:Y:S01]  /*b710*/  S2R R0, SR_TID.X ;  /* 0x0000000000007919 */ /* 0x000ee20000002100 */
[----:B------:R-:W-:Y:S01]  /*b720*/  SHF.R.S32.HI R4, RZ, 0x1f, R56 ;  /* 0x0000001fff047819 */ /* 0x000fe20000011438 */
[----:B--2---:R-:W-:-:S04]  /*b730*/  IMAD.SHL.U32 R3, R3, 0x40, RZ ;  /* 0x0000004003037824 */ /* 0x004fc800078e00ff */
[----:B------:R-:W-:Y:S01]  /*b740*/  IMAD.WIDE.U32 R62, R3, c[0x0][0x1e8], R218 ;  /* 0x00007a00033e7a25 */ /* 0x000fe200078e00da */
[----:B------:R-:W-:Y:S02]  /*b750*/  SHF.R.S32.HI R2, RZ, 0x1f, R3 ;  /* 0x0000001fff027819 */ /* 0x000fe40000011403 */
[----:B---3--:R-:W-:Y:S02]  /*b760*/  SHF.R.S32.HI R5, RZ, 0x1f, R0 ;  /* 0x0000001fff057819 */ /* 0x008fe40000011400 */
[----:B------:R-:W-:Y:S01]  /*b770*/  IADD3 R60, P0, R60, R62, RZ ;  /* 0x0000003e3c3c7210 */ /* 0x000fe20007f1e0ff */
[----:B------:R-:W-:Y:S01]  /*b780*/  IMAD R2, R2, c[0x0][0x1e8], RZ ;  /* 0x00007a0002027a24 */ /* 0x000fe200078e02ff */
[----:B------:R-:W-:-:S03]  /*b790*/  LEA.HI R5, R5, R0, RZ, 0x3 ;  /* 0x0000000005057211 */ /* 0x000fc600078f18ff */
[----:B------:R-:W-:Y:S01]  /*b7a0*/  IMAD R2, R3, c[0x0][0x1ec], R2 ;  /* 0x00007b0003027a24 */ /* 0x000fe200078e0202 */
[----:B------:R-:W-:Y:S01]  /*b7b0*/  SHF.R.S32.HI R0, RZ, 0x3, R5 ;  /* 0x00000003ff007819 */ /* 0x000fe20000011405 */
[----:B------:R-:W-:-:S03]  /*b7c0*/  IMAD.IADD R3, R216, 0x1, -R3 ;  /* 0x00000001d8037824 */ /* 0x000fc600078e0a03 */
[----:B------:R-:W-:Y:S02]  /*b7d0*/  IADD3.X R61, R59, R63, R2, P0, !PT ;  /* 0x0000003f3b3d7210 */ /* 0x000fe400007fe402 */
[----:B------:R-:W-:Y:S01]  /*b7e0*/  SHF.R.S32.HI R2, RZ, 0x3, R7 ;  /* 0x00000003ff027819 */ /* 0x000fe20000011407 */
[----:B------:R-:W-:Y:S01]  /*b7f0*/  IMAD R7, R4, c[0x0][0x1f0], RZ ;  /* 0x00007c0004077a24 */ /* 0x000fe200078e02ff */
[----:B------:R-:W-:Y:S01]  /*b800*/  SHF.R.S32.HI R0, RZ, 0x1f, R0 ;  /* 0x0000001fff007819 */ /* 0x000fe20000011400 */
[----:B------:R-:W-:Y:S01]  /*b810*/  IMAD.WIDE.U32 R60, R56, c[0x0][0x1f0], R60 ;  /* 0x00007c00383c7a25 */ /* 0x000fe200078e003c */
[----:B------:R-:W-:-:S03]  /*b820*/  ISETP.GE.AND P0, PT, R2, R3, PT ;  /* 0x000000030200720c */ /* 0x000fc60003f06270 */
[----:B------:R-:W-:-:S04]  /*b830*/  IMAD R7, R56, c[0x0][0x1f4], R7 ;  /* 0x00007d0038077a24 */ /* 0x000fc800078e0207 */
[----:B------:R-:W-:-:S06]  /*b840*/  IMAD.IADD R7, R7, 0x1, R61 ;  /* 0x0000000107077824 */ /* 0x000fcc00078e023d */
        /* <DEDUP_REMOVED lines=11> */
[----:B------:R2:W-:Y:S04]  /*b900*/  @!P2 STG.E.128 [R56.64], R48 ;  /* 0x000000303800a986 */ /* 0x0005e8000c101d04 */
[----:B-1----:R2:W-:Y:S04]  /*b910*/  @!P1 STG.E.128 [R56.64+0x80], R32 ;  /* 0x0000802038009986 */ /* 0x0025e8000c101d04 */
[----:B------:R2:W-:Y:S02]  /*b920*/  @!P0 STG.E.128 [R56.64+0x100], R16 ;  /* 0x0001001038008986 */ /* 0x0005e4000c101d04 */
.L_x_782:
[----:B------:R-:W-:Y:S05]  /*b930*/  BSYNC B0 ;  /* 0x0000000000007941 */ /* 0x000fea0003800000 */
.L_x_781:
[----:B------:R-:W-:Y:S01]  /*b940*/  IADD3 R4, R2, 0x10, RZ ;  /* 0x0000001002047810 */ /* 0x000fe20007ffe0ff */
[----:B------:R-:W-:Y:S03]  /*b950*/  BSSY B0, `(.L_x_783) ;  /* 0x0000013000007945 */ /* 0x000fe60003800000 */
[----:B------:R-:W-:-:S13]  /*b960*/  ISETP.GE.AND P0, PT, R4, R207, PT ;  /* 0x000000cf0400720c */ /* 0x000fda0003f06270 */
[----:B------:R-:W-:Y:S05]  /*b970*/  @P0 BRA `(.L_x_784) ;  /* 0x0000010000000947 */ /* 0x000fea0003800000 */
[----:B------:R-:W-:Y:S01]  /*b980*/  IADD3 R4, P0, R2, 0x10, RZ ;  /* 0x0000001002047810 */ /* 0x000fe20007f1e0ff */
[----:B-12---:R-:W-:Y:S01]  /*b990*/  IMAD.MOV.U32 R16, RZ, RZ, R60 ;  /* 0x000000ffff107224 */ /* 0x006fe200078e003c */
[----:B----4-:R-:W-:Y:S02]  /*b9a0*/  MOV R17, R7 ;  /* 0x0000000700117202 */ /* 0x010fe40000000f00 */
        /* <DEDUP_REMOVED lines=11> */
[----:B------:R1:W-:Y:S04]  /*ba60*/  @!P1 STG.E.128 [R4.64+0x80], R28 ;  /* 0x0000801c04009986 */ /* 0x0003e8000c101d04 */
[----:B------:R1:W-:Y:S02]  /*ba70*/  @!P0 STG.E.128 [R4.64+0x100], R12 ;  /* 0x0001000c04008986 */ /* 0x0003e4000c101d04 */
.L_x_784:
[----:B------:R-:W-:Y:S05]  /*ba80*/  BSYNC B0 ;  /* 0x0000000000007941 */ /* 0x000fea0003800000 */
.L_x_783:
[----:B-1----:R-:W-:Y:S01]  /*ba90*/  IADD3 R4, R2, 0x20, RZ ;  /* 0x0000002002047810 */ /* 0x002fe20007ffe0ff */
[----:B------:R-:W-:Y:S03]  /*baa0*/  BSSY B0, `(.L_x_785) ;  /* 0x0000013000007945 */ /* 0x000fe60003800000 */
[----:B------:R-:W-:-:S13]  /*bab0*/  ISETP.GE.AND P0, PT, R4, R207, PT ;  /* 0x000000cf0400720c */ /* 0x000fda0003f06270 */
[----:B------:R-:W-:Y:S05]  /*bac0*/  @P0 BRA `(.L_x_786) ;  /* 0x0000010000000947 */ /* 0x000fea0003800000 */
[----:B------:R-:W-:Y:S01]  /*bad0*/  IADD3 R4, P0, R2, 0x20, RZ ;  /* 0x0000002002047810 */ /* 0x000fe20007f1e0ff */
[----:B------:R-:W-:Y:S01]  /*bae0*/  IMAD.MOV.U32 R12, RZ, RZ, R60 ;  /* 0x000000ffff0c7224 */ /* 0x000fe200078e003c */
        /* <DEDUP_REMOVED lines=14> */
.L_x_786:
[----:B------:R-:W-:Y:S05]  /*bbd0*/  BSYNC B0 ;  /* 0x0000000000007941 */ /* 0x000fea0003800000 */
.L_x_785:
        /* <DEDUP_REMOVED lines=21> */
.L_x_787:
        /* <DEDUP_REMOVED lines=13> */
.L_x_7353:


//--------------------- .text._ZN5flash24flash_fwd_splitkv_kernelI23Flash_fwd_kernel_traitsILi192ELi64ELi64ELi4ELb0ELb0EN7cutlass6half_tE19Flash_kernel_traitsILi192ELi64ELi64ELi4ES3_EELb0ELb0ELb0ELb0ELb0ELb0ELb0ELb1EEEvNS_16Flash_fwd_paramsE --------------------------
	.section	.text._ZN5flash24flash_fwd_splitkv_kernelI23Flash_fwd_kernel_traitsILi192ELi64ELi64ELi4ELb0ELb0EN7cutlass6half_tE19Flash_kernel_traitsILi192ELi64ELi64ELi4ES3_EELb0ELb0ELb0ELb0ELb0ELb0ELb0ELb1EEEvNS_16Flash_fwd_paramsE,"ax",@progbits
	.sectioninfo	@"SHI_REGISTERS=225"
	.align	128
        .global         _ZN5flash24flash_fwd_splitkv_kernelI23Flash_fwd_kernel_traitsILi192ELi64ELi64ELi4ELb0ELb0EN7cutlass6half_tE19Flash_kernel_traitsILi192ELi64ELi64ELi4ES3_EELb0ELb0ELb0ELb0ELb0ELb0ELb0ELb1EEEvNS_16Flash_fwd_paramsE
        .type           _ZN5flash24flash_fwd_splitkv_kernelI23Flash_fwd_kernel_traitsILi192ELi64ELi64ELi4ELb0ELb0EN7cutlass6half_tE19Flash_kernel_traitsILi192ELi64ELi64ELi4ES3_EELb0ELb0ELb0ELb0ELb0ELb0ELb0ELb1EEEvNS_16Flash_fwd_paramsE,@function
        .size           _ZN5flash24flash_fwd_splitkv_kernelI23Flash_fwd_kernel_traitsILi192ELi64ELi64ELi4ELb0ELb0EN7cutlass6half_tE19Flash_kernel_traitsILi192ELi64ELi64ELi4ES3_EELb0ELb0ELb0ELb0ELb0ELb0ELb0ELb1EEEvNS_16Flash_fwd_paramsE,(.L_x_7354 - _ZN5flash24flash_fwd_splitkv_kernelI23Flash_fwd_kernel_traitsILi192ELi64ELi64ELi4ELb0ELb0EN7cutlass6half_tE19Flash_kernel_traitsILi192ELi64ELi64ELi4ES3_EELb0ELb0ELb0ELb0ELb0ELb0ELb0ELb1EEEvNS_16Flash_fwd_paramsE)
        .other          _ZN5flash24flash_fwd_splitkv_kernelI23Flash_fwd_kernel_traitsILi192ELi64ELi64ELi4ELb0ELb0EN7cutlass6half_tE19Flash_kernel_traitsILi192ELi64ELi64ELi4ES3_EELb0ELb0ELb0ELb0ELb0ELb0ELb0ELb1EEEvNS_16Flash_fwd_paramsE,@"STO_CUDA_ENTRY STV_DEFAULT"
_ZN5flash24flash_fwd_splitkv_kernelI23Flash_fwd_kernel_traitsILi192ELi64ELi64ELi4ELb0ELb0EN7cutlass6half_tE19Flash_kernel_traitsILi192ELi64ELi64ELi4ES3_EELb0ELb0ELb0ELb0ELb0ELb0ELb0ELb1EEEvNS_16Flash_fwd_paramsE:
.text._ZN5flash24flash_fwd_splitkv_kernelI23Flash_fwd_kernel_traitsILi192ELi64ELi64ELi4ELb0ELb0EN7cutlass6half_tE19Flash_kernel_traitsILi192ELi64ELi64ELi4ES3_EELb0ELb0ELb0ELb0ELb0ELb0ELb0ELb1EEEvNS_16Flash_fwd_paramsE:
[----:B------:R-:W-:Y:S02]  /*0000*/  MOV R1, c[0x0][0x28] ;  /* 0x00000a0000017a02 */ /* 0x000fe40000000f00 */
[----:B------:R-:W1:Y:S01]  /*0010*/  S2R R2, SR_CTAID.Y ;  /* 0x0000000000027919 */ /* 0x000e620000002600 */
[----:B------:R-:W2:Y:S01]  /*0020*/  LDC.U8 R0, c[0x0][0x312] ;  /* 0x0000c480ff007b82 */ /* 0x000ea20000000000 */
[----:B------:R-:W-:Y:S01]  /*0030*/  ISETP.NE.U32.AND P1, PT, RZ, c[0x0][0x240], PT ;  /* 0x00009000ff007a0c */ /* 0x000fe20003f25070 */
[----:B------:R-:W-:Y:S01]  /*0040*/  IMAD.MOV.U32 R113, RZ, RZ, 0x4 ;  /* 0x00000004ff717424 */ /* 0x000fe200078e00ff */
[----:B------:R-:W-:Y:S01]  /*0050*/  ISETP.NE.U32.AND P5, PT, RZ, c[0x0][0x250], PT ;  /* 0x00009400ff007a0c */ /* 0x000fe20003fa5070 */
[----:B------:R-:W-:Y:S01]  /*0060*/  IMAD.MOV.U32 R206, RZ, RZ, -0x1 ;  /* 0xffffffffffce7424 */ /* 0x000fe200078e00ff */
[----:B------:R-:W-:Y:S01]  /*0070*/  ISETP.NE.AND.EX P1, PT, RZ, c[0x0][0x244], PT, P1 ;  /* 0x00009100ff007a0c */ /* 0x000fe20003f25310 */
[----:B------:R-:W-:Y:S01]  /*0080*/  ULDC.64 UR6, c[0x0][0x118] ;  /* 0x0000460000067ab9 */ /* 0x000fe20000000a00 */
[----:B------:R-:W-:Y:S02]  /*0090*/  ISETP.NE.AND.EX P5, PT, RZ, c[0x0][0x254], PT, P5 ;  /* 0x00009500ff007a0c */ /* 0x000fe40003fa5350 */
[----:B------:R-:W-:Y:S01]  /*00a0*/  ISETP.EQ.U32.AND P0, PT, RZ, c[0x0][0x248], PT ;  /* 0x00009200ff007a0c */ /* 0x000fe20003f02070 */
[----:B-1----:R-:W-:Y:S01]  /*00b0*/  IMAD.WIDE R4, R2, R113, c[0x0][0x240] ;  /* 0x0000900002047625 */ /* 0x002fe200078e0271 */
[----:B--2---:R-:W-:-:S03]  /*00c0*/  ISETP.NE.AND P2, PT, R0, RZ, PT ;  /* 0x000000ff0000720c */ /* 0x004fc60003f45270 */
[----:B------:R-:W-:-:S04]  /*00d0*/  IMAD.MOV.U32 R0, RZ, RZ, RZ ;  /* 0x000000ffff007224 */ /* 0x000fc800078e00ff */
[----:B------:R1:W2:Y:S01]  /*00e0*/  @P1 LDG.E R206, [R4.64] ;  /* 0x0000000604ce1981 */ /* 0x0002a2000c1e1900 */
[CC--:B------:R-:W-:Y:S01]  /*00f0*/  IMAD.WIDE R160, R2.reuse, R113.reuse, c[0x0][0x250] ;  /* 0x0000940002a07625 */ /* 0x0c0fe200078e0271 */
[----:B------:R-:W-:Y:S02]  /*0100*/  ISETP.EQ.OR.EX P0, PT, RZ, c[0x0][0x24c], !P2, P0 ;  /* 0x00009300ff007a0c */ /* 0x000fe40005702700 */
[----:B------:R1:W2:Y:S04]  /*0110*/  @P1 LDG.E R205, [R4.64+0x4] ;  /* 0x0000040604cd1981 */ /* 0x0002a8000c1e1900 */
[----:B------:R3:W5:Y:S01]  /*0120*/  @P5 LDG.E R0, [R160.64] ;  /* 0x00000006a0005981 */ /* 0x000762000c1e1900 */
[----:B------:R-:W-:Y:S02]  /*0130*/  IMAD.MOV.U32 R19, RZ, RZ, -0x1 ;  /* 0xffffffffff137424 */ /* 0x000fe400078e00ff */
[----:B------:R-:W-:Y:S01]  /*0140*/  IMAD.WIDE R8, R2, R113, c[0x0][0x248] ;  /* 0x0000920002087625 */ /* 0x000fe200078e0271 */
[----:B------:R-:W4:Y:S04]  /*0150*/  S2R R21, SR_CTAID.X ;  /* 0x0000000000157919 */ /* 0x000f280000002500 */
[----:B------:R3:W5:Y:S01]  /*0160*/  @!P0 LDG.E R19, [R8.64] ;  /* 0x0000000608138981 */ /* 0x000762000c1e1900 */
[----:B------:R-:W-:-:S03]  /*0170*/  ISETP.NE.U32.AND P0, PT, RZ, c[0x0][0x248], PT ;  /* 0x00009200ff007a0c */ /* 0x000fc60003f05070 */
[----:B------:R-:W2:Y:S04]  /*0180*/  S2R R156, SR_CTAID.Z ;  /* 0x00000000009c7919 */ /* 0x000ea80000002700 */
[----:B------:R-:W2:Y:S01]  /*0190*/  S2R R57, SR_TID.X ;  /* 0x0000000000397919 */ /* 0x000ea20000002100 */
[----:B------:R-:W-:Y:S02]  /*01a0*/  ISETP.NE.AND.EX P0, PT, RZ, c[0x0][0x24c], PT, P0 ;  /* 0x00009300ff007a0c */ /* 0x000fe40003f05300 */
[----:B------:R-:W-:-:S04]  /*01b0*/  MOV R3, R2 ;  /* 0x0000000200037202 */ /* 0x000fc80000000f00 */
[--C-:B-1----:R-:W-:Y:S01]  /*01c0*/  SHF.R.S32.HI R4, RZ, 0x1f, R3.reuse ;  /* 0x0000001fff047819 */ /* 0x102fe20000011403 */
[----:B------:R-:W-:Y:S02]  /*01d0*/  IMAD.MOV.U32 R7, RZ, RZ, R3 ;  /* 0x000000ffff077224 */ /* 0x000fe400078e0003 */
[----:B--2---:R-:W-:Y:S01]  /*01e0*/  @P1 IMAD.IADD R205, R205, 0x1, -R206 ;  /* 0x00000001cdcd1824 */ /* 0x004fe200078e0ace */
[----:B------:R-:W-:-:S03]  /*01f0*/  @!P1 MOV R205, c[0x0][0x214] ;  /* 0x0000850000cd9a02 */ /* 0x000fc60000000f00 */
[----:B------:R-:W-:Y:S05]  /*0200*/  @!P0 BRA `(.L_x_788) ;  /* 0x0000004000008947 */ /* 0x000fea0003800000 */
[----:B---34-:R-:W2:Y:S02]  /*0210*/  @P2 LDG.E R6, [R8.64+0x4] ;  /* 0x0000040608062981 */ /* 0x018ea4000c1e1900 */
[----:B--2--5:R-:W-:-:S06]  /*0220*/  @P2 IADD3 R81, R6, -R19, RZ ;  /* 0x8000001306512210 */ /* 0x024fcc0007ffe0ff */
[----:B------:R1:W5:Y:S01]  /*0230*/  @!P2 LDG.E R81, [R8.64] ;  /* 0x000000060851a981 */ /* 0x000362000c1e1900 */
[----:B------:R-:W-:Y:S05]  /*0240*/  BRA `(.L_x_789) ;  /* 0x0000001000007947 */ /* 0x000fea0003800000 */
.L_x_788:
[----:B---34-:R-:W-:Y:S02]  /*0250*/  MOV R81, c[0x0][0x218] ;  /* 0x0000860000517a02 */ /* 0x018fe40000000f00 */
.L_x_789:
[----:B------:R-:W-:-:S04]  /*0260*/  ISETP.NE.U32.AND P2, PT, RZ, c[0x0][0x258], PT ;  /* 0x00009600ff007a0c */ /* 0x000fc80003f45070 */
[----:B------:R-:W-:-:S13]  /*0270*/  ISETP.NE.AND.EX P2, PT, RZ, c[0x0][0x25c], PT, P2 ;  /* 0x00009700ff007a0c */ /* 0x000fda0003f45320 */
[----:B-1----:R-:W-:-:S05]  /*0280*/  @P2 IMAD.WIDE R8, R2, R113, c[0x0][0x258] ;  /* 0x0000960002082625 */ /* 0x002fca00078e0271 */
[----:B------:R-:W2:Y:S01]  /*0290*/  @P2 LDG.E R59, [R8.64] ;  /* 0x00000006083b2981 */ /* 0x000ea2000c1e1900 */
[----:B------:R-:W-:Y:S01]  /*02a0*/  IMAD.SHL.U32 R146, R21, 0x40, RZ ;  /* 0x0000004015927824 */ /* 0x000fe200078e00ff */
[----:B------:R-:W-:Y:S01]  /*02b0*/  @!P2 ISETP.NE.U32.AND P1, PT, RZ, c[0x0][0x268], PT ;  /* 0x00009a00ff00aa0c */ /* 0x000fe20003f25070 */
[----:B-----5:R-:W-:-:S03]  /*02c0*/  IMAD.IADD R81, R81, 0x1, -R0 ;  /* 0x0000000151517824 */ /* 0x020fc600078e0a00 */
[----:B------:R-:W-:Y:S02]  /*02d0*/  ISETP.GT.AND P0, PT, R205, R146, PT ;  /* 0x00000092cd00720c */ /* 0x000fe40003f04270 */
[----:B------:R-:W-:-:S04]  /*02e0*/  @!P2 ISETP.NE.AND.EX P1, PT, RZ, c[0x0][0x26c], PT, P1 ;  /* 0x00009b00ff00aa0c */ /* 0x000fc80003f25310 */
[----:B------:R-:W-:Y:S01]  /*02f0*/  @!P2 SEL R6, RZ, c[0x0][0x21c], !P1 ;  /* 0x00008700ff06aa07 */ /* 0x000fe20004800000 */
[----:B--2---:R-:W-:-:S04]  /*0300*/  @P2 IMAD.IADD R59, R59, 0x1, -R0 ;  /* 0x000000013b3b2824 */ /* 0x004fc800078e0a00 */
[----:B------:R-:W-:Y:S02]  /*0310*/  @!P2 IMAD.IADD R59, R81, 0x1, R6 ;  /* 0x00000001513ba824 */ /* 0x000fe400078e0206 */
        /* <DEDUP_REMOVED lines=17> */
[----:B------:R-:W-:Y:S02]  /*0430*/  SHF.R.S32.HI R11, RZ, 0x1f, R146 ;  /* 0x0000001fff0b7819 */ /* 0x000fe40000011492 */
[----:B------:R-:W-:Y:S02]  /*0440*/  LOP3.LUT R2, R0, 0xfffffff8, RZ, 0xc0, !PT ;  /* 0xfffffff800027812 */ /* 0x000fe400078ec0ff */
[----:B------:R-:W-:Y:S01]  /*0450*/  IADD3 R205, -R146, R205, RZ ;  /* 0x000000cd92cd7210 */ /* 0x000fe20007ffe1ff */
[----:B------:R-:W-:Y:S01]  /*0460*/  IMAD R11, R11, c[0x0][0x1e8], RZ ;  /* 0x00007a000b0b7a24 */ /* 0x000fe200078e02ff */
[----:B------:R-:W-:Y:S01]  /*0470*/  SHF.R.S32.HI R0, RZ, 0x3, R0 ;  /* 0x00000003ff007819 */ /* 0x000fe20000011400 */
[----:B------:R-:W-:Y:S01]  /*0480*/  IMAD.IADD R57, R57, 0x1, -R2 ;  /* 0x0000000139397824 */ /* 0x000fe200078e0a02 */
[----:B------:R-:W-:Y:S01]  /*0490*/  SHF.R.S32.HI R15, RZ, 0x1f, R156 ;  /* 0x0000001fff0f7819 */ /* 0x000fe2000001149c */
[----:B------:R-:W-:-:S03]  /*04a0*/  @P0 IMAD.WIDE.U32 R8, R206, c[0x0][0x1e8], RZ ;  /* 0x00007a00ce080a25 */ /* 0x000fc600078e00ff */
[----:B------:R-:W-:Y:S01]  /*04b0*/  SHF.L.U32 R6, R57, 0x3, RZ ;  /* 0x0000000339067819 */ /* 0x000fe200000006ff */
[----:B------:R-:W-:Y:S02]  /*04c0*/  @!P0 IMAD R2, R4, c[0x0][0x1e0], RZ ;  /* 0x0000780004028a24 */ /* 0x000fe400078e02ff */
[----:B------:R-:W-:Y:S01]  /*04d0*/  @!P0 IMAD.WIDE.U32 R12, R3, c[0x0][0x1e0], RZ ;  /* 0x00007800030c8a25 */ /* 0x000fe200078e00ff */
[----:B------:R-:W-:-:S03]  /*04e0*/  SHF.R.S32.HI R7, RZ, 0x1f, R6 ;  /* 0x0000001fff077819 */ /* 0x000fc60000011406 */
[----:B------:R-:W-:Y:S02]  /*04f0*/  @P0 IMAD R5, R206, c[0x0][0x1ec], R9 ;  /* 0x00007b00ce050a24 */ /* 0x000fe400078e0209 */
[----:B------:R-:W-:Y:S01]  /*0500*/  @P0 IMAD.MOV.U32 R4, RZ, RZ, R8 ;  /* 0x000000ffff040224 */ /* 0x000fe200078e0008 */
[----:B------:R-:W-:Y:S01]  /*0510*/  @!P0 MOV R4, R12 ;  /* 0x0000000c00048202 */ /* 0x000fe20000000f00 */
[----:B------:R-:W-:Y:S02]  /*0520*/  @!P0 IMAD R2, R3, c[0x0][0x1e4], R2 ;  /* 0x0000790003028a24 */ /* 0x000fe400078e0202 */
[----:B------:R-:W-:-:S04]  /*0530*/  IMAD.WIDE.U32 R8, R146, c[0x0][0x1e8], R6 ;  /* 0x00007a0092087a25 */ /* 0x000fc800078e0006 */
[----:B------:R-:W-:Y:S01]  /*0540*/  @!P0 IMAD.IADD R5, R13, 0x1, R2 ;  /* 0x000000010d058824 */ /* 0x000fe200078e0202 */
[----:B------:R-:W-:Y:S01]  /*0550*/  IADD3 R4, P0, R4, R8, RZ ;  /* 0x0000000804047210 */ /* 0x000fe20007f1e0ff */
[----:B------:R-:W-:Y:S01]  /*0560*/  IMAD R2, R146, c[0x0][0x1ec], R11 ;  /* 0x00007b0092027a24 */ /* 0x000fe200078e020b */
[----:B------:R-:W-:Y:S01]  /*0570*/  IADD3 R11, R6, 0x40, RZ ;  /* 0x00000040060b7810 */ /* 0x000fe20007ffe0ff */
[----:B------:R-:W-:Y:S02]  /*0580*/  IMAD R15, R15, c[0x0][0x1f0], RZ ;  /* 0x00007c000f0f7a24 */ /* 0x000fe400078e02ff */
[----:B------:R-:W-:Y:S01]  /*0590*/  IMAD R3, R3, c[0x0][0x1c0], R156 ;  /* 0x0000700003037a24 */ /* 0x000fe200078e029c */
[----:B------:R-:W-:Y:S01]  /*05a0*/  IADD3.X R5, R5, R9, R2, P0, !PT ;  /* 0x0000000905057210 */ /* 0x000fe200007fe402 */
[----:B------:R-:W-:Y:S01]  /*05b0*/  IMAD R15, R156, c[0x0][0x1f4], R15 ;  /* 0x00007d009c0f7a24 */ /* 0x000fe200078e020f */
[----:B------:R-:W-:Y:S01]  /*05c0*/  ISETP.GE.AND P0, PT, R0, R205, PT ;  /* 0x000000cd0000720c */ /* 0x000fe20003f06270 */
[----:B------:R-:W-:Y:S01]  /*05d0*/  IMAD R3, R3, c[0x0][0x214], R146 ;  /* 0x0000850003037a24 */ /* 0x000fe200078e0292 */
[----:B------:R-:W-:Y:S01]  /*05e0*/  IADD3 R9, R6, 0x80, RZ ;  /* 0x0000008006097810 */ /* 0x000fe20007ffe0ff */
[----:B------:R-:W-:Y:S01]  /*05f0*/  IMAD.WIDE.U32 R156, R156, c[0x0][0x1f0], R4 ;  /* 0x00007c009c9c7a25 */ /* 0x000fe200078e0004 */
[----:B------:R-:W-:-:S03]  /*0600*/  SHF.R.S32.HI R4, RZ, 0x1f, R0 ;  /* 0x0000001fff047819 */ /* 0x000fc60000011400 */
[----:B------:R-:W-:-:S06]  /*0610*/  IMAD.IADD R15, R157, 0x1, R15 ;  /* 0x000000019d0f7824 */ /* 0x000fcc00078e020f */
        /* <DEDUP_REMOVED lines=14> */
.L_x_792:
[----:B------:R-:W-:Y:S05]  /*0700*/  BSYNC B0 ;  /* 0x0000000000007941 */ /* 0x000fea0003800000 */
.L_x_791:
        /* <DEDUP_REMOVED lines=20> */
.L_x_794:
[----:B------:R-:W-:Y:S05]  /*0850*/  BSYNC B0 ;  /* 0x0000000000007941 */ /* 0x000fea0003800000 */
.L_x_793:
        /* <DEDUP_REMOVED lines=20> */
.L_x_796:
[----:B------:R-:W-:Y:S05]  /*09a0*/  BSYNC B0 ;  /* 0x0000000000007941 */ /* 0x000fea0003800000 */
.L_x_795:
        /* <DEDUP_REMOVED lines=19> */
.L_x_798:
[----:B------:R-:W-:Y:S05]  /*0ae0*/  BSYNC B0 ;  /* 0x0000000000007941 */ /* 0x000fea0003800000 */
.L_x_797:
[----:B------:R-:W-:-:S04]  /*0af0*/  ISETP.NE.AND P4, PT, R57, RZ, PT ;  /* 0x000000ff3900720c */ /* 0x000fc80003f85270 */
[-C--:B------:R-:W-:Y:S02]  /*0b00*/  ISETP.GE.OR P3, PT, R0, R205.reuse, P4 ;  /* 0x000000cd0000720c */ /* 0x080fe40002766670 */
[-C--:B------:R-:W-:Y:S02]  /*0b10*/  ISETP.GE.OR P2, PT, R12, R205.reuse, P4 ;  /* 0x000000cd0c00720c */ /* 0x080fe40002746670 */
[-C--:B------:R-:W-:Y:S02]  /*0b20*/  ISETP.GE.OR P1, PT, R10, R205.reuse, P4 ;  /* 0x000000cd0a00720c */ /* 0x080fe40002726670 */
[C---:B------:R-:W-:Y:S02]  /*0b30*/  IADD3 R0, P0, R3.reuse, R0, RZ ;  /* 0x0000000003007210 */ /* 0x040fe40007f1e0ff */
[----:B------:R-:W-:Y:S02]  /*0b40*/  ISETP.GE.OR P4, PT, R8, R205, P4 ;  /* 0x000000cd0800720c */ /* 0x000fe40002786670 */
[----:B------:R-:W-:-:S02]  /*0b50*/  LEA.HI.X.SX32 R3, R3, R4, 0x1, P0 ;  /* 0x0000000403037211 */ /* 0x000fc400000f0eff */
[----:B------:R-:W-:-:S03]  /*0b60*/  LEA R4, P0, R0, c[0x0][0x200], 0x2 ;  /* 0x0000800000047a11 */ /* 0x000fc600078010ff */
[----:B------:R-:W-:Y:S01]  /*0b70*/  @!P2 IMAD.MOV.U32 R2, RZ, RZ, 0x7f800000 ;  /* 0x7f800000ff02a424 */ /* 0x000fe200078e00ff */
[----:B------:R-:W-:Y:S01]  /*0b80*/  LEA.HI.X R5, R0, c[0x0][0x204], R3, 0x2, P0 ;  /* 0x0000810000057a11 */ /* 0x000fe200000f1403 */
[----:B------:R-:W-:Y:S02]  /*0b90*/  @!P3 IMAD.MOV.U32 R3, RZ, RZ, 0x7f800000 ;  /* 0x7f800000ff03b424 */ /* 0x000fe400078e00ff */
[----:B------:R-:W-:Y:S02]  /*0ba0*/  @!P1 IMAD.MOV.U32 R0, RZ, RZ, 0x7f800000 ;  /* 0x7f800000ff009424 */ /* 0x000fe400078e00ff */
[----:B------:R3:W-:Y:S04]  /*0bb0*/  @!P2 STG.E [R4.64+0x40], R2 ;  /* 0x000040020400a986 */ /* 0x0007e8000c101906 */
[----:B------:R3:W-:Y:S04]  /*0bc0*/  @!P3 STG.E [R4.64], R3 ;  /* 0x000000030400b986 */ /* 0x0007e8000c101906 */
[----:B------:R3:W-:Y:S01]  /*0bd0*/  @!P1 STG.E [R4.64+0x80], R0 ;  /* 0x0000800004009986 */ /* 0x0007e2000c101906 */
[----:B------:R-:W-:Y:S05]  /*0be0*/  @P4 EXIT ;  /* 0x000000000000494d */ /* 0x000fea0003800000 */
[----:B---3--:R-:W-:-:S05]  /*0bf0*/  MOV R3, 0x7f800000 ;  /* 0x7f80000000037802 */ /* 0x008fca0000000f00 */
[----:B------:R-:W-:Y:S01]  /*0c00*/  STG.E [R4.64+0xc0], R3 ;  /* 0x0000c00304007986 */ /* 0x000fe2000c101906 */
[----:B------:R-:W-:Y:S05]  /*0c10*/  EXIT ;  /* 0x000000000000794d */ /* 0x000fea0003800000 */
.L_x_790:
[----:B------:R-:W-:Y:S02]  /*0c20*/  ISETP.NE.U32.AND P0, PT, RZ, c[0x0][0x2b8], PT ;  /* 0x0000ae00ff007a0c */ /* 0x000fe40003f05070 */
[----:B------:R-:W-:Y:S02]  /*0c30*/  ISETP.NE.U32.AND P1, PT, RZ, c[0x0][0x2c0], PT ;  /* 0x0000b000ff007a0c */ /* 0x000fe40003f25070 */
[----:B------:R-:W-:Y:S02]  /*0c40*/  ISETP.NE.AND.EX P0, PT, RZ, c[0x0][0x2bc], PT, P0 ;  /* 0x0000af00ff007a0c */ /* 0x000fe40003f05300 */
[----:B------:R-:W-:-:S11]  /*0c50*/  ISETP.NE.AND.EX P1, PT, RZ, c[0x0][0x2c4], PT, P1 ;  /* 0x0000b100ff007a0c */ /* 0x000fd60003f25310 */
[----:B------:R-:W-:-:S04]  /*0c60*/  @P0 IMAD.WIDE R10, R2, R113, c[0x0][0x2b8] ;  /* 0x0000ae00020a0625 */ /* 0x000fc800078e0271 */
[----:B------:R-:W-:Y:S01]  /*0c70*/  @P1 IMAD R2, R4, c[0x0][0x2c8], RZ ;  /* 0x0000b20004021a24 */ /* 0x000fe200078e02ff */
[----:B------:R-:W-:Y:S01]  /*0c80*/  CS2R R208, SRZ ;  /* 0x0000000000d07805 */ /* 0x000fe2000001ff00 */
[C---:B------:R-:W-:Y:S01]  /*0c90*/  @P1 IMAD.WIDE.U32 R8, R7.reuse, c[0x0][0x2c8], RZ ;  /* 0x0000b20007081a25 */ /* 0x040fe200078e00ff */
[----:B------:R1:W5:Y:S01]  /*0ca0*/  @P0 LDG.E R3, [R10.64] ;  /* 0x000000060a030981 */ /* 0x000362000c1e1900 */
[----:B------:R-:W-:Y:S02]  /*0cb0*/  PLOP3.LUT P3, PT, PT, PT, PT, 0x8, 0x0 ;  /* 0x000000000000781c */ /* 0x000fe40003f6e170 */
[----:B------:R-:W-:Y:S01]  /*0cc0*/  @P1 IMAD R2, R7, c[0x0][0x2cc], R2 ;  /* 0x0000b30007021a24 */ /* 0x000fe200078e0202 */
[----:B------:R-:W-:-:S03]  /*0cd0*/  @P1 LEA R208, P0, R8, c[0x0][0x2c0], 0x2 ;  /* 0x0000b00008d01a11 */ /* 0x000fc600078010ff */
[----:B------:R-:W-:-:S05]  /*0ce0*/  @P1 IMAD.IADD R2, R9, 0x1, R2 ;  /* 0x0000000109021824 */ /* 0x000fca00078e0202 */
[----:B------:R-:W-:-:S04]  /*0cf0*/  @P1 SHF.L.U64.HI R2, R8, 0x2, R2 ;  /* 0x0000000208021819 */ /* 0x000fc80000010202 */
[----:B------:R-:W-:Y:S02]  /*0d00*/  @P1 IADD3.X R209, R2, c[0x0][0x2c4], RZ, P0, !PT ;  /* 0x0000b10002d11a10 */ /* 0x000fe400007fe4ff */
[----:B------:R-:W-:-:S04]  /*0d10*/  @P1 ISETP.NE.U32.AND P0, PT, R208, RZ, PT ;  /* 0x000000ffd000120c */ /* 0x000fc80003f05070 */
[----:B------:R-:W-:-:S13]  /*0d20*/  @P1 ISETP.NE.AND.EX P3, PT, R209, RZ, PT, P0 ;  /* 0x000000ffd100120c */ /* 0x000fda0003f65300 */
[----:B------:R-:W-:Y:S05]  /*0d30*/  @!P3 BRA `(.L_x_799) ;  /* 0x000004800000b947 */ /* 0x000fea0003800000 */
[----:B-1----:R-:W-:Y:S02]  /*0d40*/  IABS R2, c[0x0][0x2d0] ;  /* 0x0000b40000027a13 */ /* 0x002fe40000000000 */
[----:B------:R-:W-:Y:S02]  /*0d50*/  LEA R11, R137, 0xffffffc0, 0x6 ;  /* 0xffffffc0890b7811 */ /* 0x000fe400078e30ff */
[----:B------:R-:W1:Y:S08]  /*0d60*/  I2F.RP R5, R2 ;  /* 0x0000000200057306 */ /* 0x000e700000209400 */
[----:B-1----:R-:W1:Y:S02]  /*0d70*/  MUFU.RCP R8, R5 ;  /* 0x0000000500087308 */ /* 0x002e640000001000 */
[----:B-1----:R-:W-:-:S06]  /*0d80*/  IADD3 R8, R8, 0xffffffe, RZ ;  /* 0x0ffffffe08087810 */ /* 0x002fcc0007ffe0ff */
[----:B------:R-:W1:Y:S02]  /*0d90*/  F2I.FTZ.U32.TRUNC.NTZ R9, R8 ;  /* 0x0000000800097305 */ /* 0x000e64000021f000 */
[----:B-1---5:R-:W-:Y:S02]  /*0da0*/  IMAD.MOV R3, RZ, RZ, -R9 ;  /* 0x000000ffff037224 */ /* 0x022fe400078e0a09 */
[----:B------:R-:W-:Y:S02]  /*0db0*/  IMAD.MOV.U32 R8, RZ, RZ, RZ ;  /* 0x000000ffff087224 */ /* 0x000fe400078e00ff */
[----:B------:R-:W-:Y:S01]  /*0dc0*/  IMAD R0, R3, R2, RZ ;  /* 0x0000000203007224 */ /* 0x000fe200078e02ff */
[----:B------:R-:W-:-:S03]  /*0dd0*/  IABS R3, R11 ;  /* 0x0000000b00037213 */ /* 0x000fc60000000000 */
        /* <DEDUP_REMOVED lines=13> */
[----:B------:R-:W-:-:S05]  /*0eb0*/  @!P1 LOP3.LUT R5, RZ, c[0x0][0x2d0], RZ, 0x33, !PT ;  /* 0x0000b400ff059a12 */ /* 0x000fca00078e33ff */
[----:B------:R-:W-:-:S05]  /*0ec0*/  IMAD.WIDE R14, R5, 0x4, R208 ;  /* 0x00000004050e7825 */ /* 0x000fca00078e02d0 */
[----:B------:R-:W2:Y:S01]  /*0ed0*/  LDG.E R0, [R14.64] ;  /* 0x000000060e007981 */ /* 0x000ea2000c1e1900 */
[----:B------:R-:W-:-:S04]  /*0ee0*/  IABS R3, c[0x0][0x1c8] ;  /* 0x0000720000037a13 */ /* 0x000fc80000000000 */
[----:B------:R-:W1:Y:S08]  /*0ef0*/  I2F.RP R12, R3 ;  /* 0x00000003000c7306 */ /* 0x000e700000209400 */
[----:B-1----:R-:W1:Y:S02]  /*0f00*/  MUFU.RCP R10, R12 ;  /* 0x0000000c000a7308 */ /* 0x002e640000001000 */
[----:B-1----:R-:W-:-:S06]  /*0f10*/  IADD3 R10, R10, 0xffffffe, RZ ;  /* 0x0ffffffe0a0a7810 */ /* 0x002fcc0007ffe0ff */
[----:B------:R-:W1:Y:S02]  /*0f20*/  F2I.FTZ.U32.TRUNC.NTZ R9, R10 ;  /* 0x0000000a00097305 */ /* 0x000e64000021f000 */
[----:B-1----:R-:W-:-:S05]  /*0f30*/  IADD3 R2, RZ, -R9, RZ ;  /* 0x80000009ff027210 */ /* 0x002fca0007ffe0ff */
[----:B------:R-:W-:Y:S01]  /*0f40*/  IMAD R6, R2, R3, RZ ;  /* 0x0000000302067224 */ /* 0x000fe200078e02ff */
[----:B------:R-:W-:-:S03]  /*0f50*/  IABS R2, R156 ;  /* 0x0000009c00027213 */ /* 0x000fc60000000000 */
[----:B------:R-:W-:-:S04]  /*0f60*/  IMAD.HI.U32 R9, R9, R6, R8 ;  /* 0x0000000609097227 */ /* 0x000fc800078e0008 */
[----:B------:R-:W-:-:S04]  /*0f70*/  IMAD.MOV.U32 R8, RZ, RZ, R2 ;  /* 0x000000ffff087224 */ /* 0x000fc800078e0002 */
[----:B------:R-:W-:-:S05]  /*0f80*/  IMAD.HI.U32 R2, R9, R8, RZ ;  /* 0x0000000809027227 */ /* 0x000fca00078e00ff */
[----:B------:R-:W-:-:S05]  /*0f90*/  IADD3 R6, -R2, RZ, RZ ;  /* 0x000000ff02067210 */ /* 0x000fca0007ffe1ff */
[----:B------:R-:W-:-:S05]  /*0fa0*/  IMAD R6, R3, R6, R8 ;  /* 0x0000000603067224 */ /* 0x000fca00078e0208 */
[----:B------:R-:W-:-:S13]  /*0fb0*/  ISETP.GT.U32.AND P0, PT, R3, R6, PT ;  /* 0x000000060300720c */ /* 0x000fda0003f04070 */
[----:B------:R-:W-:Y:S01]  /*0fc0*/  @!P0 IMAD.IADD R6, R6, 0x1, -R3 ;  /* 0x0000000106068824 */ /* 0x000fe200078e0a03 */
[----:B------:R-:W-:-:S04]  /*0fd0*/  @!P0 IADD3 R2, R2, 0x1, RZ ;  /* 0x0000000102028810 */ /* 0x000fc80007ffe0ff */
[----:B------:R-:W-:Y:S02]  /*0fe0*/  ISETP.GE.U32.AND P1, PT, R6, R3, PT ;  /* 0x000000030600720c */ /* 0x000fe40003f26070 */
[----:B------:R-:W-:Y:S02]  /*0ff0*/  LOP3.LUT R3, R156, c[0x0][0x1c8], RZ, 0x3c, !PT ;  /* 0x000072009c037a12 */ /* 0x000fe400078e3cff */
[----:B------:R-:W-:Y:S02]  /*1000*/  IADD3 R6, -R5, RZ, RZ ;  /* 0x000000ff05067210 */ /* 0x000fe40007ffe1ff */
[----:B------:R-:W-:-:S03]  /*1010*/  ISETP.GE.AND P0, PT, R3, RZ, PT ;  /* 0x000000ff0300720c */ /* 0x000fc60003f06270 */
[----:B------:R-:W-:-:S04]  /*1020*/  IMAD R11, R6, c[0x0][0x2d0], R11 ;  /* 0x0000b400060b7a24 */ /* 0x000fc800078e020b */
[----:B------:R-:W-:Y:S02]  /*1030*/  @P1 IADD3 R2, R2, 0x1, RZ ;  /* 0x0000000102021810 */ /* 0x000fe40007ffe0ff */
[----:B------:R-:W-:Y:S02]  /*1040*/  ISETP.NE.AND P1, PT, RZ, c[0x0][0x1c8], PT ;  /* 0x00007200ff007a0c */ /* 0x000fe40003f25270 */
[----:B------:R-:W-:Y:S02]  /*1050*/  SHF.R.S32.HI R153, RZ, 0x1f, R11 ;  /* 0x0000001fff997819 */ /* 0x000fe4000001140b */
[----:B------:R-:W-:-:S03]  /*1060*/  @!P0 IMAD.MOV R2, RZ, RZ, -R2 ;  /* 0x000000ffff028224 */ /* 0x000fc600078e0a02 */
[----:B------:R-:W-:-:S06]  /*1070*/  IMAD R6, R153, c[0x0][0x198], RZ ;  /* 0x0000660099067a24 */ /* 0x000fcc00078e02ff */
[----:B------:R-:W-:-:S04]  /*1080*/  @!P1 LOP3.LUT R2, RZ, c[0x0][0x1c8], RZ, 0x33, !PT ;  /* 0x00007200ff029a12 */ /* 0x000fc800078e33ff */
[----:B------:R-:W-:Y:S02]  /*1090*/  SHF.R.S32.HI R127, RZ, 0x1f, R2 ;  /* 0x0000001fff7f7819 */ /* 0x000fe40000011402 */
[----:B--2---:R-:W-:Y:S01]  /*10a0*/  SHF.R.S32.HI R19, RZ, 0x1f, R0 ;  /* 0x0000001fff137819 */ /* 0x004fe20000011400 */
[----:B------:R-:W-:-:S04]  /*10b0*/  IMAD.WIDE.U32 R8, R0, c[0x0][0x180], RZ ;  /* 0x0000600000087a25 */ /* 0x000fc800078e00ff */
[C---:B------:R-:W-:Y:S02]  /*10c0*/  IMAD R3, R19.reuse, c[0x0][0x180], RZ ;  /* 0x0000600013037a24 */ /* 0x040fe400078e02ff */
[----:B------:R-:W-:Y:S02]  /*10d0*/  IMAD R19, R19, c[0x0][0x188], RZ ;  /* 0x0000620013137a24 */ /* 0x000fe400078e02ff */
[C---:B------:R-:W-:Y:S02]  /*10e0*/  IMAD R3, R0.reuse, c[0x0][0x184], R3 ;  /* 0x0000610000037a24 */ /* 0x040fe400078e0203 */
[----:B------:R-:W-:-:S03]  /*10f0*/  IMAD.WIDE.U32 R12, R0, c[0x0][0x188], RZ ;  /* 0x00006200000c7a25 */ /* 0x000fc600078e00ff */
[----:B------:R-:W-:Y:S01]  /*1100*/  IADD3 R9, R9, R3, RZ ;  /* 0x0000000309097210 */ /* 0x000fe20007ffe0ff */
[C---:B------:R-:W-:Y:S01]  /*1110*/  IMAD R3, R11.reuse, c[0x0][0x19c], R6 ;  /* 0x000067000b037a24 */ /* 0x040fe200078e0206 */
[----:B------:R-:W-:Y:S01]  /*1120*/  MOV R18, R12 ;  /* 0x0000000c00127202 */ /* 0x000fe20000000f00 */
[----:B------:R-:W-:Y:S02]  /*1130*/  IMAD R19, R0, c[0x0][0x18c], R19 ;  /* 0x0000630000137a24 */ /* 0x000fe400078e0213 */
[----:B------:R-:W-:-:S04]  /*1140*/  IMAD.WIDE.U32 R8, R11, c[0x0][0x198], R8 ;  /* 0x000066000b087a25 */ /* 0x000fc800078e0008 */
[----:B------:R-:W-:Y:S02]  /*1150*/  IMAD.IADD R9, R9, 0x1, R3 ;  /* 0x0000000109097824 */ /* 0x000fe400078e0203 */
[----:B------:R-:W-:Y:S02]  /*1160*/  IMAD R3, R127, c[0x0][0x1b0], RZ ;  /* 0x00006c007f037a24 */ /* 0x000fe400078e02ff */
[----:B------:R-:W-:-:S04]  /*1170*/  IMAD.WIDE.U32 R148, R2, c[0x0][0x1b0], R8 ;  /* 0x00006c0002947a25 */ /* 0x000fc800078e0008 */
[----:B------:R-:W-:Y:S02]  /*1180*/  IMAD R3, R2, c[0x0][0x1b4], R3 ;  /* 0x00006d0002037a24 */ /* 0x000fe400078e0203 */
[----:B------:R-:W-:-:S03]  /*1190*/  IMAD.IADD R19, R13, 0x1, R19 ;  /* 0x000000010d137824 */ /* 0x000fc600078e0213 */
[----:B------:R-:W-:Y:S01]  /*11a0*/  IADD3 R5, R149, R3, RZ ;  /* 0x0000000395057210 */ /* 0x000fe20007ffe0ff */
[----:B------:R-:W-:Y:S05]  /*11b0*/  BRA `(.L_x_800) ;  /* 0x0000042000007947 */ /* 0x000fea0003800000 */
.L_x_799:
        /* <DEDUP_REMOVED lines=15> */
.L_x_801:
[----:B------:R-:W-:Y:S02]  /*12b0*/  IABS R9, c[0x0][0x1c8] ;  /* 0x0000720000097a13 */ /* 0x000fe40000000000 */
[----:B------:R-:W-:Y:S02]  /*12c0*/  MOV R10, RZ ;  /* 0x000000ff000a7202 */ /* 0x000fe40000000f00 */
[----:B------:R-:W1:Y:S01]  /*12d0*/  I2F.RP R13, R9 ;  /* 0x00000009000d7306 */ /* 0x000e620000209400 */
[----:B------:R-:W-:-:S07]  /*12e0*/  @P4 IADD3 R19, R0, R19, RZ ;  /* 0x0000001300134210 */ /* 0x000fce0007ffe0ff */
[----:B-1----:R-:W1:Y:S02]  /*12f0*/  MUFU.RCP R12, R13 ;  /* 0x0000000d000c7308 */ /* 0x002e640000001000 */
[----:B-1----:R-:W-:-:S06]  /*1300*/  IADD3 R12, R12, 0xffffffe, RZ ;  /* 0x0ffffffe0c0c7810 */ /* 0x002fcc0007ffe0ff */
[----:B------:R-:W1:Y:S02]  /*1310*/  F2I.FTZ.U32.TRUNC.NTZ R11, R12 ;  /* 0x0000000c000b7305 */ /* 0x000e64000021f000 */
[----:B-1----:R-:W-:-:S04]  /*1320*/  IMAD.MOV R2, RZ, RZ, -R11 ;  /* 0x000000ffff027224 */ /* 0x002fc800078e0a0b */
[----:B------:R-:W-:Y:S01]  /*1330*/  IMAD R6, R2, R9, RZ ;  /* 0x0000000902067224 */ /* 0x000fe200078e02ff */
[----:B------:R-:W-:-:S03]  /*1340*/  IABS R2, R156 ;  /* 0x0000009c00027213 */ /* 0x000fc60000000000 */
[----:B------:R-:W-:-:S04]  /*1350*/  IMAD.HI.U32 R11, R11, R6, R10 ;  /* 0x000000060b0b7227 */ /* 0x000fc800078e000a */
[----:B------:R-:W-:-:S04]  /*1360*/  IMAD.MOV.U32 R10, RZ, RZ, R2 ;  /* 0x000000ffff0a7224 */ /* 0x000fc800078e0002 */
[----:B------:R-:W-:Y:S01]  /*1370*/  IMAD.HI.U32 R2, R11, R10, RZ ;  /* 0x0000000a0b027227 */ /* 0x000fe200078e00ff */
[----:B------:R-:W-:-:S04]  /*1380*/  LEA R11, R137, 0xffffffc0, 0x6 ;  /* 0xffffffc0890b7811 */ /* 0x000fc800078e30ff */
[----:B------:R-:W-:Y:S02]  /*1390*/  IADD3 R6, -R2, RZ, RZ ;  /* 0x000000ff02067210 */ /* 0x000fe40007ffe1ff */
[----:B------:R-:W-:-:S03]  /*13a0*/  SHF.R.S32.HI R153, RZ, 0x1f, R11 ;  /* 0x0000001fff997819 */ /* 0x000fc6000001140b */
[----:B------:R-:W-:-:S05]  /*13b0*/  IMAD R6, R9, R6, R10 ;  /* 0x0000000609067224 */ /* 0x000fca00078e020a */
[----:B------:R-:W-:-:S13]  /*13c0*/  ISETP.GT.U32.AND P0, PT, R9, R6, PT ;  /* 0x000000060900720c */ /* 0x000fda0003f04070 */
[----:B------:R-:W-:Y:S01]  /*13d0*/  @!P0 IMAD.IADD R6, R6, 0x1, -R9 ;  /* 0x0000000106068824 */ /* 0x000fe200078e0a09 */
[----:B------:R-:W-:Y:S02]  /*13e0*/  @!P0 IADD3 R2, R2, 0x1, RZ ;  /* 0x0000000102028810 */ /* 0x000fe40007ffe0ff */
[----:B------:R-:W-:Y:S02]  /*13f0*/  ISETP.NE.AND P0, PT, RZ, c[0x0][0x1c8], PT ;  /* 0x00007200ff007a0c */ /* 0x000fe40003f05270 */
[----:B------:R-:W-:Y:S01]  /*1400*/  ISETP.GE.U32.AND P2, PT, R6, R9, PT ;  /* 0x000000090600720c */ /* 0x000fe20003f46070 */
[----:B------:R-:W-:Y:S01]  /*1410*/  IMAD.MOV.U32 R9, RZ, RZ, R5 ;  /* 0x000000ffff097224 */ /* 0x000fe200078e0005 */
[----:B------:R-:W-:-:S03]  /*1420*/  LOP3.LUT R6, R156, c[0x0][0x1c8], RZ, 0x3c, !PT ;  /* 0x000072009c067a12 */ /* 0x000fc600078e3cff */
[----:B------:R-:W-:Y:S01]  /*1430*/  IMAD.WIDE.U32 R12, R11, c[0x0][0x198], R8 ;  /* 0x000066000b0c7a25 */ /* 0x000fe200078e0008 */
[----:B------:R-:W-:-:S03]  /*1440*/  ISETP.GE.AND P1, PT, R6, RZ, PT ;  /* 0x000000ff0600720c */ /* 0x000fc60003f26270 */
[----:B------:R-:W-:Y:S02]  /*1450*/  IMAD R6, R153, c[0x0][0x198], RZ ;  /* 0x0000660099067a24 */ /* 0x000fe400078e02ff */
[----:B------:R-:W-:Y:S02]  /*1460*/  @P4 IMAD.WIDE.U32 R8, R19, c[0x0][0x1a0], RZ ;  /* 0x0000680013084a25 */ /* 0x000fe400078e00ff */
[----:B------:R-:W-:Y:S02]  /*1470*/  @P2 IADD3 R2, R2, 0x1, RZ ;  /* 0x0000000102022810 */ /* 0x000fe40007ffe0ff */
[----:B------:R-:W-:Y:S01]  /*1480*/  IMAD R5, R11, c[0x0][0x19c], R6 ;  /* 0x000067000b057a24 */ /* 0x000fe200078e0206 */
[----:B------:R-:W-:Y:S01]  /*1490*/  @P4 MOV R18, R8 ;  /* 0x0000000800124202 */ /* 0x000fe20000000f00 */
[----:B------:R-:W-:Y:S02]  /*14a0*/  @P4 IMAD R19, R19, c[0x0][0x1a4], R9 ;  /* 0x0000690013134a24 */ /* 0x000fe400078e0209 */
[----:B------:R-:W-:Y:S01]  /*14b0*/  @!P1 IADD3 R2, -R2, RZ, RZ ;  /* 0x000000ff02029210 */ /* 0x000fe20007ffe1ff */
[----:B------:R-:W-:Y:S01]  /*14c0*/  IMAD.IADD R13, R13, 0x1, R5 ;  /* 0x000000010d0d7824 */ /* 0x000fe200078e0205 */
[----:B------:R-:W-:-:S04]  /*14d0*/  @!P0 LOP3.LUT R2, RZ, c[0x0][0x1c8], RZ, 0x33, !PT ;  /* 0x00007200ff028a12 */ /* 0x000fc800078e33ff */
[----:B------:R-:W-:Y:S01]  /*14e0*/  SHF.R.S32.HI R127, RZ, 0x1f, R2 ;  /* 0x0000001fff7f7819 */ /* 0x000fe20000011402 */
[----:B------:R-:W-:-:S04]  /*14f0*/  IMAD.WIDE.U32 R148, R2, c[0x0][0x1b0], R12 ;  /* 0x00006c0002947a25 */ /* 0x000fc800078e000c */
[----:B------:R-:W-:-:S04]  /*1500*/  IMAD R5, R127, c[0x0][0x1b0], RZ ;  /* 0x00006c007f057a24 */ /* 0x000fc800078e02ff */
[----:B------:R-:W-:-:S04]  /*1510*/  IMAD R5, R2, c[0x0][0x1b4], R5 ;  /* 0x00006d0002057a24 */ /* 0x000fc800078e0205 */
        /* <DEDUP_REMOVED lines=12> */
.L_x_800:
[----:B-----5:R1:W5:Y:S01]  /*15e0*/  @P5 LDG.E R3, [R160.64] ;  /* 0x00000006a0035981 */ /* 0x020362000c1e1900 */
[----:B------:R-:W-:Y:S01]  /*15f0*/  ISETP.NE.AND P0, PT, R206, -0x1, PT ;  /* 0xffffffffce00780c */ /* 0x000fe20003f05270 */
[----:B------:R-:W-:Y:S01]  /*1600*/  IMAD.MOV.U32 R10, RZ, RZ, 0x2 ;  /* 0x00000002ff0a7424 */ /* 0x000fe200078e00ff */
[----:B------:R-:W-:Y:S01]  /*1610*/  SHF.R.S32.HI R6, RZ, 0x1f, R57 ;  /* 0x0000001fff067819 */ /* 0x000fe20000011439 */
[----:B------:R-:W-:Y:S01]  /*1620*/  IMAD.MOV.U32 R143, RZ, RZ, c[0x0][0x230] ;  /* 0x00008c00ff8f7624 */ /* 0x000fe200078e00ff */
[----:B------:R-:W-:Y:S01]  /*1630*/  SHF.R.S32.HI R84, RZ, 0x1f, R81 ;  /* 0x0000001fff547819 */ /* 0x000fe20000011451 */
[----:B------:R-:W-:Y:S01]  /*1640*/  IMAD.MOV.U32 R14, RZ, RZ, RZ ;  /* 0x000000ffff0e7224 */ /* 0x000fe200078e00ff */
[CC--:B------:R-:W-:Y:S01]  /*1650*/  LEA.HI R60, R6.reuse, R57.reuse, RZ, 0x4 ;  /* 0x00000039063c7211 */ /* 0x0c0fe200078f20ff */
[----:B------:R-:W-:Y:S01]  /*1660*/  IMAD.MOV.U32 R15, RZ, RZ, c[0x0][0x230] ;  /* 0x00008c00ff0f7624 */ /* 0x000fe200078e00ff */
[----:B------:R-:W-:Y:S01]  /*1670*/  LEA.HI R154, R6, R57, RZ, 0x3 ;  /* 0x00000039069a7211 */ /* 0x000fe200078f18ff */
[----:B------:R-:W-:Y:S01]  /*1680*/  IMAD.MOV.U32 R43, RZ, RZ, 0x10 ;  /* 0x00000010ff2b7424 */ /* 0x000fe200078e00ff */
[----:B------:R-:W-:Y:S01]  /*1690*/  SHF.R.S32.HI R17, RZ, 0x4, R60 ;  /* 0x00000004ff117819 */ /* 0x000fe2000001143c */
[----:B------:R-:W-:Y:S01]  /*16a0*/  IMAD.HI.U32 R143, R10, R143, R14 ;  /* 0x0000008f0a8f7227 */ /* 0x000fe200078e000e */
[----:B------:R-:W-:-:S02]  /*16b0*/  LOP3.LUT R58, R154, 0xfffffff8, RZ, 0xc0, !PT ;  /* 0xfffffff89a3a7812 */ /* 0x000fc400078ec0ff */
[----:B------:R-:W-:Y:S01]  /*16c0*/  SHF.R.S32.HI R154, RZ, 0x3, R154 ;  /* 0x00000003ff9a7819 */ /* 0x000fe2000001149a */
[----:B------:R-:W-:Y:S01]  /*16d0*/  @!P0 IMAD R0, R4, c[0x0][0x178], RZ ;  /* 0x00005e0004008a24 */ /* 0x000fe200078e02ff */
[----:B------:R-:W-:Y:S01]  /*16e0*/  LEA.HI R84, R84, R81, RZ, 0x6 ;  /* 0x0000005154547211 */ /* 0x000fe200078f30ff */
[----:B------:R-:W-:Y:S01]  /*16f0*/  @P0 IMAD.WIDE.U32 R12, R206, c[0x0][0x190], RZ ;  /* 0x00006400ce0c0a25 */ /* 0x000fe200078e00ff */
[----:B------:R-:W-:Y:S02]  /*1700*/  SHF.R.S32.HI R155, RZ, 0x1f, R154 ;  /* 0x0000001fff9b7819 */ /* 0x000fe4000001149a */
[----:B------:R-:W-:Y:S01]  /*1710*/  SHF.R.S32.HI R84, RZ, 0x6, R84 ;  /* 0x00000006ff547819 */ /* 0x000fe20000011454 */
[C---:B------:R-:W-:Y:S01]  /*1720*/  @!P0 IMAD.WIDE.U32 R8, R7.reuse, c[0x0][0x178], RZ ;  /* 0x00005e0007088a25 */ /* 0x040fe200078e00ff */
[----:B------:R-:W-:Y:S02]  /*1730*/  SHF.R.S32.HI R159, RZ, 0x1f, R156 ;  /* 0x0000001fff9f7819 */ /* 0x000fe4000001149c */
[----:B------:R-:W-:Y:S01]  /*1740*/  IMNMX R84, RZ, R84, !PT ;  /* 0x00000054ff547217 */ /* 0x000fe20007800200 */
[----:B------:R-:W-:Y:S01]  /*1750*/  @!P0 IMAD R0, R7, c[0x0][0x17c], R0 ;  /* 0x00005f0007008a24 */ /* 0x000fe200078e0200 */
[----:B------:R-:W-:Y:S01]  /*1760*/  LEA.HI R6, R6, R57, RZ, 0x6 ;  /* 0x0000003906067211 */ /* 0x000fe200078f30ff */
[----:B------:R-:W-:Y:S01]  /*1770*/  @P0 IMAD R13, R206, c[0x0][0x194], R13 ;  /* 0x00006500ce0d0a24 */ /* 0x000fe200078e020d */
[----:B------:R-:W-:Y:S01]  /*1780*/  SHF.R.S32.HI R141, RZ, 0x1, R143 ;  /* 0x00000001ff8d7819 */ /* 0x000fe2000001148f */
[----:B------:R-:W-:Y:S01]  /*1790*/  @!P0 IMAD.IADD R13, R9, 0x1, R0 ;  /* 0x00000001090d8824 */ /* 0x000fe200078e0200 */
[C---:B------:R-:W-:Y:S01]  /*17a0*/  LOP3.LUT R0, R60.reuse, 0xfffffff0, RZ, 0xc0, !PT ;  /* 0xfffffff03c007812 */ /* 0x040fe200078ec0ff */
[----:B------:R-:W-:Y:S01]  /*17b0*/  IMAD.IADD R58, R57, 0x1, -R58 ;  /* 0x00000001393a7824 */ /* 0x000fe200078e0a3a */
[----:B------:R-:W-:Y:S01]  /*17c0*/  LEA.HI R60, R60, R17, RZ, 0x1 ;  /* 0x000000113c3c7211 */ /* 0x000fe200078f08ff */
[----:B------:R-:W-:-:S02]  /*17d0*/  @!P0 IMAD.MOV.U32 R12, RZ, RZ, R8 ;  /* 0x000000ffff0c8224 */ /* 0x000fc400078e0008 */
[----:B------:R-:W-:Y:S01]  /*17e0*/  IMAD.IADD R15, R57, 0x1, -R0 ;  /* 0x00000001390f7824 */ /* 0x000fe200078e0a00 */
[----:B------:R-:W-:Y:S01]  /*17f0*/  SHF.L.U32 R134, R58, 0x3, RZ ;  /* 0x000000033a867819 */ /* 0x000fe200000006ff */
[----:B------:R-:W-:Y:S01]  /*1800*/  IMAD.WIDE R20, R21, 0x40, R154 ;  /* 0x0000004015147825 */ /* 0x000fe200078e029a */
[----:B------:R-:W-:Y:S02]  /*1810*/  LOP3.LUT R60, R60, 0xfffffffe, RZ, 0xc0, !PT ;  /* 0xfffffffe3c3c7812 */ /* 0x000fe400078ec0ff */
[----:B------:R-:W-:Y:S01]  /*1820*/  SHF.R.S32.HI R0, RZ, 0x1f, R15 ;  /* 0x0000001fff007819 */ /* 0x000fe2000001140f */
[----:B------:R-:W-:Y:S01]  /*1830*/  IMAD.SHL.U32 R145, R154, 0x40, RZ ;  /* 0x000000409a917824 */ /* 0x000fe200078e00ff */
[----:B------:R-:W-:Y:S01]  /*1840*/  IADD3 R12, P0, R134, R12, RZ ;  /* 0x0000000c860c7210 */ /* 0x000fe20007f1e0ff */
[----:B------:R-:W-:Y:S01]  /*1850*/  IMAD.IADD R60, R17, 0x1, -R60 ;  /* 0x00000001113c7824 */ /* 0x000fe200078e0a3c */
[----:B------:R-:W-:Y:S01]  /*1860*/  LEA.HI R9, R0, R15, RZ, 0x3 ;  /* 0x0000000f00097211 */ /* 0x000fe200078f18ff */
[----:B------:R-:W-:Y:S01]  /*1870*/  IMAD R159, R159, c[0x0][0x1a8], RZ ;  /* 0x00006a009f9f7a24 */ /* 0x000fe200078e02ff */
[----:B------:R-:W-:Y:S01]  /*1880*/  SHF.R.S32.HI R135, RZ, 0x1f, R134 ;  /* 0x0000001fff877819 */ /* 0x000fe20000011486 */
[----:B------:R-:W-:Y:S01]  /*1890*/  IMAD R147, R155, c[0x0][0x198], RZ ;  /* 0x000066009b937a24 */ /* 0x000fe200078e02ff */
[----:B------:R-:W-:Y:S01]  /*18a0*/  LOP3.LUT R42, R9, 0xfffffff8, RZ, 0xc0, !PT ;  /* 0xfffffff8092a7812 */ /* 0x000fe200078ec0ff */
[----:B------:R-:W-:Y:S01]  /*18b0*/  IMAD.SHL.U32 R6, R6, 0x8, RZ ;  /* 0x0000000806067824 */ /* 0x000fe200078e00ff */
[----:B------:R-:W-:Y:S01]  /*18c0*/  IADD3 R133, R134, 0x40, RZ ;  /* 0x0000004086857810 */ /* 0x000fe20007ffe0ff */
[----:B------:R-:W-:Y:S01]  /*18d0*/  IMAD.X R13, R135, 0x1, R13, P0 ;  /* 0x00000001870d7824 */ /* 0x000fe200000e060d */
[----:B------:R-:W-:Y:S01]  /*18e0*/  LOP3.LUT R145, R145, 0x1c0, RZ, 0xc0, !PT ;  /* 0x000001c091917812 */ /* 0x000fe200078ec0ff */
[----:B------:R-:W-:Y:S01]  /*18f0*/  IMAD.IADD R42, R15, 0x1, -R42 ;  /* 0x000000010f2a7824 */ /* 0x000fe200078e0a2a */
[----:B------:R-:W-:Y:S01]  /*1900*/  ISETP.GE.AND P0, PT, R133, c[0x0][0x220], PT ;  /* 0x0000880085007a0c */ /* 0x000fe20003f06270 */
[----:B------:R-:W-:Y:S01]  /*1910*/  IMAD R15, R21, c[0x0][0x190], RZ ;  /* 0x00006400150f7a24 */ /* 0x000fe200078e02ff */
[----:B------:R-:W-:Y:S01]  /*1920*/  LOP3.LUT R0, R145, 0x38, R134, 0xf8, !PT ;  /* 0x0000003891007812 */ /* 0x000fe200078ef886 */
[----:B------:R-:W-:Y:S01]  /*1930*/  IMAD.WIDE.U32 R12, R20, c[0x0][0x190], R12 ;  /* 0x00006400140c7a25 */ /* 0x000fe200078e000c */
[----:B------:R-:W-:-:S02]  /*1940*/  LOP3.LUT P4, RZ, R42, 0x4, RZ, 0xc0, !PT ;  /* 0x000000042aff7812 */ /* 0x000fc4000788c0ff */
[----:B------:R-:W-:Y:S01]  /*1950*/  LOP3.LUT P2, RZ, R42, 0x2, RZ, 0xc0, !PT ;  /* 0x000000022aff7812 */ /* 0x000fe2000784c0ff */
[----:B------:R-:W-:Y:S01]  /*1960*/  IMAD R16, R20, c[0x0][0x194], R15 ;  /* 0x0000650014107a24 */ /* 0x000fe200078e020f */
[----:B------:R-:W-:Y:S01]  /*1970*/  SEL R15, RZ, 0xffffffff, P0 ;  /* 0xffffffffff0f7807 */ /* 0x000fe20000000000 */
[----:B------:R-:W-:Y:S01]  /*1980*/  IMAD.SHL.U32 R42, R42, 0x40, RZ ;  /* 0x000000402a2a7824 */ /* 0x000fe200078e00ff */
[----:B------:R-:W-:Y:S01]  /*1990*/  IADD3 R18, P0, R134, R18, RZ ;  /* 0x0000001286127210 */ /* 0x000fe20007f1e0ff */
[----:B------:R-:W-:Y:S01]  /*19a0*/  IMAD.IADD R17, R13, 0x1, R16 ;  /* 0x000000010d117824 */ /* 0x000fe200078e0210 */
[----:B------:R-:W-:Y:S01]  /*19b0*/  SHF.R.U32.HI R145, RZ, 0x3, R145 ;  /* 0x00000003ff917819 */ /* 0x000fe20000011691 */
[----:B------:R-:W-:Y:S01]  /*19c0*/  IMAD R13, R127, c[0x0][0x1b8], RZ ;  /* 0x00006e007f0d7a24 */ /* 0x000fe200078e02ff */
[----:B------:R-:W-:Y:S01]  /*19d0*/  IADD3.X R19, R135, R19, RZ, P0, !PT ;  /* 0x0000001387137210 */ /* 0x000fe200007fe4ff */
[----:B------:R-:W-:Y:S01]  /*19e0*/  IMAD.SHL.U32 R15, R15, 0x2, RZ ;  /* 0x000000020f0f7824 */ /* 0x000fe200078e00ff */
[----:B------:R-:W-:Y:S01]  /*19f0*/  IADD3 R150, P0, R154, R11, RZ ;  /* 0x0000000b9a967210 */ /* 0x000fe20007f1e0ff */
[----:B------:R-:W-:Y:S01]  /*1a00*/  IMAD R10, R2, c[0x0][0x1bc], R13 ;  /* 0x00006f00020a7a24 */ /* 0x000fe200078e020d */
[----:B------:R-:W-:Y:S01]  /*1a10*/  ISETP.GE.AND P1, PT, R134, c[0x0][0x220], PT ;  /* 0x0000880086007a0c */ /* 0x000fe20003f26270 */
[----:B------:R-:W-:Y:S01]  /*1a20*/  IMAD.SHL.U32 R13, R60, 0x8, RZ ;  /* 0x000000083c0d7824 */ /* 0x000fe200078e00ff */
[----:B------:R-:W-:Y:S01]  /*1a30*/  LOP3.LUT R42, R42, 0x1c0, RZ, 0xc0, !PT ;  /* 0x000001c02a2a7812 */ /* 0x000fe200078ec0ff */
[----:B------:R-:W-:Y:S01]  /*1a40*/  IMAD.X R153, R155, 0x1, R153, P0 ;  /* 0x000000019b997824 */ /* 0x000fe200000e0699 */
[----:B------:R-:W-:Y:S01]  /*1a50*/  IADD3 R148, P0, R134, R148, RZ ;  /* 0x0000009486947210 */ /* 0x000fe20007f1e0ff */
[----:B------:R-:W-:Y:S01]  /*1a60*/  IMAD.WIDE.U32 R18, R2, c[0x0][0x1b8], R18 ;  /* 0x00006e0002127a25 */ /* 0x000fe200078e0012 */
[----:B------:R-:W-:-:S02]  /*1a70*/  IADD3 R132, R134, 0x80, RZ ;  /* 0x0000008086847810 */ /* 0x000fc40007ffe0ff */
[----:B------:R-:W-:Y:S01]  /*1a80*/  LOP3.LUT R145, R0, R145, RZ, 0x3c, !PT ;  /* 0x0000009100917212 */ /* 0x000fe200078e3cff */
[----:B------:R-:W-:Y:S01]  /*1a90*/  IMAD.X R149, R135, 0x1, R5, P0 ;  /* 0x0000000187957824 */ /* 0x000fe200000e0605 */
[----:B------:R-:W-:Y:S01]  /*1aa0*/  ISETP.GT.AND P0, PT, R137, R84, PT ;  /* 0x000000548900720c */ /* 0x000fe20003f04270 */
[----:B------:R-:W-:Y:S01]  /*1ab0*/  IMAD.IADD R11, R19, 0x1, R10 ;  /* 0x00000001130b7824 */ /* 0x000fe200078e020a */
[----:B------:R-:W-:Y:S01]  /*1ac0*/  SEL R0, RZ, 0x1, P1 ;  /* 0x00000001ff007807 */ /* 0x000fe20000800000 */
[----:B------:R-:W-:Y:S01]  /*1ad0*/  IMAD R153, R153, c[0x0][0x1a0], RZ ;  /* 0x0000680099997a24 */ /* 0x000fe200078e02ff */
[----:B------:R-:W-:Y:S01]  /*1ae0*/  LOP3.LUT R13, R42, 0x8, R13, 0xf8, !PT ;  /* 0x000000082a0d7812 */ /* 0x000fe200078ef80d */
[----:B------:R-:W-:Y:S01]  /*1af0*/  IMAD.MOV.U32 R16, RZ, RZ, R12 ;  /* 0x000000ffff107224 */ /* 0x000fe200078e000c */
[----:B------:R-:W-:Y:S01]  /*1b00*/  ISETP.GE.AND P1, PT, R132, c[0x0][0x220], PT ;  /* 0x0000880084007a0c */ /* 0x000fe20003f26270 */
[----:B------:R-:W-:Y:S01]  /*1b10*/  IMAD.MOV.U32 R10, RZ, RZ, R18 ;  /* 0x000000ffff0a7224 */ /* 0x000fe200078e0012 */
[----:B------:R-:W-:Y:S01]  /*1b20*/  SHF.R.U32.HI R42, RZ, 0x3, R42 ;  /* 0x00000003ff2a7819 */ /* 0x000fe2000001162a */
[----:B------:R-:W-:Y:S01]  /*1b30*/  IMAD R159, R156, c[0x0][0x1ac], R159 ;  /* 0x00006b009c9f7a24 */ /* 0x000fe200078e029f */
[----:B------:R-:W-:Y:S01]  /*1b40*/  LOP3.LUT R15, R15, 0x2, R0, 0xe2, !PT ;  /* 0x000000020f0f7812 */ /* 0x000fe200078ee200 */
[----:B------:R-:W-:Y:S01]  /*1b50*/  IMAD R153, R150, c[0x0][0x1a4], R153 ;  /* 0x0000690096997a24 */ /* 0x000fe200078e0299 */
[----:B------:R-:W-:Y:S01]  /*1b60*/  SEL R144, RZ, 0x4, P1 ;  /* 0x00000004ff907807 */ /* 0x000fe20000800000 */
[----:B------:R-:W-:Y:S01]  /*1b70*/  IMAD.MOV.U32 R164, RZ, RZ, c[0x0][0x198] ;  /* 0x00006600ffa47624 */ /* 0x000fe200078e00ff */
[----:B------:R-:W-:Y:S01]  /*1b80*/  LOP3.LUT R42, R13, R42, RZ, 0x3c, !PT ;  /* 0x0000002a0d2a7212 */ /* 0x000fe200078e3cff */
[----:B------:R-:W-:Y:S01]  /*1b90*/  IMAD.MOV.U32 R87, RZ, RZ, 0x20 ;  /* 0x00000020ff577424 */ /* 0x000fe200078e00ff */
[----:B------:R-:W-:Y:S01]  /*1ba0*/  SHF.L.U32 R9, R9, 0x6, RZ ;  /* 0x0000000609097819 */ /* 0x000fe200000006ff */
[----:B------:R-:W-:Y:S01]  /*1bb0*/  IMAD.MOV.U32 R0, RZ, RZ, c[0x0][0x1a0] ;  /* 0x00006800ff007624 */ /* 0x000fe200078e00ff */
[----:B------:R-:W-:Y:S01]  /*1bc0*/  LOP3.LUT R145, R145, 0xfffffe00, R6, 0xf8, !PT ;  /* 0xfffffe0091917812 */ /* 0x000fe200078ef806 */
[----:B------:R-:W-:Y:S01]  /*1bd0*/  IMAD.WIDE.U32 R156, R156, c[0x0][0x1a8], R16 ;  /* 0x00006a009c9c7a25 */ /* 0x000fe200078e0010 */
[----:B------:R-:W-:-:S02]  /*1be0*/  LOP3.LUT R144, R15, R144, RZ, 0xfc, !PT ;  /* 0x000000900f907212 */ /* 0x000fc400078efcff */
[----:B------:R-:W-:Y:S01]  /*1bf0*/  LOP3.LUT R42, R42, 0xfffffe00, R9, 0xf8, !PT ;  /* 0xfffffe002a2a7812 */ /* 0x000fe200078ef809 */
[----:B------:R-:W-:Y:S01]  /*1c00*/  IMAD.WIDE.U32 R150, R150, c[0x0][0x1a0], R10 ;  /* 0x0000680096967a25 */ /* 0x000fe200078e000a */
[-C--:B------:R-:W-:Y:S02]  /*1c10*/  SHF.L.U64.HI R203, R164, R113.reuse, c[0x0][0x19c] ;  /* 0x00006700a4cb7619 */ /* 0x080fe40000010271 */
[----:B------:R-:W-:Y:S01]  /*1c20*/  SHF.L.U64.HI R204, R0, R113, c[0x0][0x1a4] ;  /* 0x0000690000cc7619 */ /* 0x000fe20000010271 */
[----:B------:R-:W-:Y:S01]  /*1c30*/  IMAD R147, R154, c[0x0][0x19c], R147 ;  /* 0x000067009a937a24 */ /* 0x000fe200078e0293 */
[----:B------:R-:W-:Y:S01]  /*1c40*/  SHF.L.U32 R139, R0, 0x4, RZ ;  /* 0x00000004008b7819 */ /* 0x000fe200000006ff */
[----:B------:R-:W-:Y:S01]  /*1c50*/  IMAD.WIDE.U32 R148, R154, c[0x0][0x198], R148 ;  /* 0x000066009a947a25 */ /* 0x000fe200078e0094 */
[----:B------:R-:W-:Y:S02]  /*1c60*/  SEL R43, R43, 0xfffffff0, !P2 ;  /* 0xfffffff02b2b7807 */ /* 0x000fe40005000000 */
[----:B------:R-:W-:Y:S01]  /*1c70*/  SEL R41, R87, 0xffffffe0, !P4 ;  /* 0xffffffe057297807 */ /* 0x000fe20006000000 */
[----:B------:R-:W-:-:S02]  /*1c80*/  IMAD.SHL.U32 R56, R164, 0x10, RZ ;  /* 0x00000010a4387824 */ /* 0x000fc400078e00ff */
[----:B------:R-:W-:Y:S02]  /*1c90*/  IMAD.SHL.U32 R142, R58, 0x4, RZ ;  /* 0x000000043a8e7824 */ /* 0x000fe400078e00ff */
[----:B------:R-:W-:Y:S02]  /*1ca0*/  IMAD.IADD R147, R149, 0x1, R147 ;  /* 0x0000000195937824 */ /* 0x000fe400078e0293 */
[----:B------:R-:W-:Y:S02]  /*1cb0*/  IMAD.IADD R153, R151, 0x1, R153 ;  /* 0x0000000197997824 */ /* 0x000fe400078e0299 */
[----:B------:R-:W-:Y:S02]  /*1cc0*/  IMAD.IADD R159, R157, 0x1, R159 ;  /* 0x000000019d9f7824 */ /* 0x000fe400078e029f */
[----:B------:R-:W-:Y:S01]  /*1cd0*/  @!P5 IMAD.MOV.U32 R3, RZ, RZ, RZ ;  /* 0x000000ffff03d224 */ /* 0x000fe200078e00ff */
[----:B------:R-:W-:Y:S05]  /*1ce0*/  @!P0 BRA `(.L_x_802) ;  /* 0x0000926000008947 */ /* 0x000fea0003800000 */
[C---:B-1----:R-:W-:Y:S01]  /*1cf0*/  IMAD R6, R4.reuse, c[0x0][0x280], RZ ;  /* 0x0000a00004067a24 */ /* 0x042fe200078e02ff */
[----:B------:R-:W-:Y:S01]  /*1d00*/  LEA R130, R137, 0xffffffc0, 0x6 ;  /* 0xffffffc089827811 */ /* 0x000fe200078e30ff */
[----:B------:R-:W-:Y:S01]  /*1d10*/  IMAD R4, R4, c[0x0][0x278], RZ ;  /* 0x00009e0004047a24 */ /* 0x000fe200078e02ff */
[--C-:B------:R-:W-:Y:S01]  /*1d20*/  SHF.R.S32.HI R8, RZ, 0x1f, R81.reuse ;  /* 0x0000001fff087819 */ /* 0x100fe20000011451 */
[C---:B------:R-:W-:Y:S01]  /*1d30*/  IMAD R5, R7.reuse, c[0x0][0x284], R6 ;  /* 0x0000a10007057a24 */ /* 0x040fe200078e0206 */
[----:B------:R-:W-:Y:S01]  /*1d40*/  IADD3 R6, P1, P0, R130, R154, -R81 ;  /* 0x0000009a82067210 */ /* 0x000fe2000783e851 */
[C-C-:B------:R-:W-:Y:S01]  /*1d50*/  IMAD.WIDE.U32 R10, R7.reuse, c[0x0][0x280], R134.reuse ;  /* 0x0000a000070a7a25 */ /* 0x140fe200078e0086 */
[C---:B------:R-:W-:Y:S01]  /*1d60*/  IADD3 R93, P4, R56.reuse, 0x40, RZ ;  /* 0x00000040385d7810 */ /* 0x040fe20007f9e0ff */
[----:B------:R-:W-:Y:S01]  /*1d70*/  UMOV UR8, 0x60 ;  /* 0x0000006000087882 */ /* 0x000fe20000000000 */
[----:B------:R-:W-:Y:S01]  /*1d80*/  IADD3 R101, P2, R56, 0x80, RZ ;  /* 0x0000008038657810 */ /* 0x000fe20007f5e0ff */
[C---:B------:R-:W-:Y:S01]  /*1d90*/  IMAD.WIDE.U32 R14, R7.reuse, c[0x0][0x278], R134 ;  /* 0x00009e00070e7a25 */ /* 0x040fe200078e0086 */
[----:B------:R-:W-:Y:S01]  /*1da0*/  ULDC.64 UR4, c[0x0][0x1a0] ;  /* 0x0000680000047ab9 */ /* 0x000fe20000000a00 */
[----:B------:R-:W-:Y:S01]  /*1db0*/  MOV R85, 0x5 ;  /* 0x0000000500557802 */ /* 0x000fe20000000f00 */
[----:B------:R-:W-:Y:S01]  /*1dc0*/  UIMAD UR9, UR8, UR5, URZ ;  /* 0x00000005080972a4 */ /* 0x000fe2000f8e023f */
[----:B------:R-:W-:Y:S01]  /*1dd0*/  IMAD R4, R7, c[0x0][0x27c], R4 ;  /* 0x00009f0007047a24 */ /* 0x000fe200078e0204 */
[----:B------:R-:W-:Y:S01]  /*1de0*/  SHF.R.S32.HI R7, RZ, 0x1f, R130 ;  /* 0x0000001fff077819 */ /* 0x000fe20000011482 */
[----:B------:R-:W-:Y:S01]  /*1df0*/  IMAD.IADD R11, R11, 0x1, R5 ;  /* 0x000000010b0b7824 */ /* 0x000fe200078e0205 */
[----:B------:R-:W-:Y:S01]  /*1e00*/  IADD3.X R102, RZ, R203, RZ, P2, !PT ;  /* 0x000000cbff667210 */ /* 0x000fe200017fe4ff */
[----:B------:R-:W-:Y:S01]  /*1e10*/  IMAD.IADD R15, R15, 0x1, R4 ;  /* 0x000000010f0f7824 */ /* 0x000fe200078e0204 */
[----:B------:R-:W-:Y:S01]  /*1e20*/  IADD3.X R8, R7, R155, ~R8, P1, P0 ;  /* 0x0000009b07087210 */ /* 0x000fe20000fe0c08 */
[----:B-----5:R-:W-:Y:S01]  /*1e30*/  IMAD.IADD R130, R130, 0x1, R3 ;  /* 0x0000000182827824 */ /* 0x020fe200078e0203 */
[----:B------:R-:W-:Y:S01]  /*1e40*/  IADD3 R103, P2, R101, R56, RZ ;  /* 0x0000003865677210 */ /* 0x000fe20007f5e0ff */
[----:B------:R-:W-:Y:S01]  /*1e50*/  IMAD R3, R154, R141, R142 ;  /* 0x0000008d9a037224 */ /* 0x000fe200078e028e */
[----:B------:R-:W-:Y:S01]  /*1e60*/  ULDC UR5, c[0x0][0x294] ;  /* 0x0000a50000057ab9 */ /* 0x000fe20000000800 */
[C---:B------:R-:W-:Y:S01]  /*1e70*/  IMAD R5, R8.reuse, c[0x0][0x288], RZ ;  /* 0x0000a20008057a24 */ /* 0x040fe200078e02ff */
[----:B------:R-:W-:Y:S01]  /*1e80*/  UIMAD UR5, UR8, UR5, URZ ;  /* 0x00000005080572a4 */ /* 0x000fe2000f8e023f */
[----:B------:R-:W-:Y:S01]  /*1e90*/  IMAD R7, R8, c[0x0][0x290], RZ ;  /* 0x0000a40008077a24 */ /* 0x000fe200078e02ff */
[----:B------:R-:W-:Y:S01]  /*1ea0*/  LOP3.LUT R136, R144, 0xffff, RZ, 0xc0, !PT ;  /* 0x0000ffff90887812 */ /* 0x000fe200078ec0ff */
[----:B------:R-:W-:Y:S01]  /*1eb0*/  IMAD.WIDE.U32 R8, R6, c[0x0][0x288], R14 ;  /* 0x0000a20006087a25 */ /* 0x000fe200078e000e */
[----:B------:R-:W-:Y:S01]  /*1ec0*/  UIMAD.WIDE.U32 UR10, UR8, UR4, URZ ;  /* 0x00000004080a72a5 */ /* 0x000fe2000f8e003f */
[----:B------:R-:W-:-:S02]  /*1ed0*/  IADD3 R63, R154, 0x10, RZ ;  /* 0x000000109a3f7810 */ /* 0x000fc40007ffe0ff */
[----:B------:R-:W-:Y:S01]  /*1ee0*/  IMAD R4, R6, c[0x0][0x28c], R5 ;  /* 0x0000a30006047a24 */ /* 0x000fe200078e0205 */
[----:B------:R-:W-:Y:S01]  /*1ef0*/  LOP3.LUT R140, R136, 0x1, RZ, 0xc0, !PT ;  /* 0x00000001888c7812 */ /* 0x000fe200078ec0ff */
[----:B------:R-:W-:Y:S01]  /*1f00*/  IMAD.WIDE.U32 R12, R0, 0x20, RZ ;  /* 0x00000020000c7825 */ /* 0x000fe200078e00ff */
[----:B------:R-:W-:Y:S01]  /*1f10*/  LOP3.LUT R138, R136, 0x2, RZ, 0xc0, !PT ;  /* 0x00000002888a7812 */ /* 0x000fe200078ec0ff */
[----:B------:R-:W-:Y:S01]  /*1f20*/  ULDC UR4, c[0x0][0x230] ;  /* 0x00008c0000047ab9 */ /* 0x000fe20000000800 */
[C---:B------:R-:W-:Y:S01]  /*1f30*/  IADD3 R62, R154.reuse, 0x20, RZ ;  /* 0x000000209a3e7810 */ /* 0x040fe20007ffe0ff */
[----:B------:R-:W-:Y:S01]  /*1f40*/  IMAD R130, R141, R130, RZ ;  /* 0x000000828d827224 */ /* 0x000fe200078e02ff */
[----:B------:R-:W-:Y:S01]  /*1f50*/  IADD3 R61, R154, 0x30, RZ ;  /* 0x000000309a3d7810 */ /* 0x000fe20007ffe0ff */
[----:B------:R-:W-:Y:S01]  /*1f60*/  IMAD.IADD R5, R9, 0x1, R4 ;  /* 0x0000000109057824 */ /* 0x000fe200078e0204 */
[----:B------:R-:W-:Y:S01]  /*1f70*/  LOP3.LUT R136, R136, 0x4, RZ, 0xc0, !PT ;  /* 0x0000000488887812 */ /* 0x000fe200078ec0ff */
[C---:B------:R-:W-:Y:S01]  /*1f80*/  IMAD R125, R127.reuse, c[0x0][0x2a0], RZ ;  /* 0x0000a8007f7d7a24 */ /* 0x040fe200078e02ff */
[----:B------:R-:W-:Y:S01]  /*1f90*/  SHF.R.S32.HI R131, RZ, 0x1f, R130 ;  /* 0x0000001fff837819 */ /* 0x000fe20000011482 */
[----:B------:R-:W-:Y:S01]  /*1fa0*/  IMAD.IADD R0, R142, 0x1, R3 ;  /* 0x000000018e007824 */ /* 0x000fe200078e0203 */
[C---:B------:R-:W-:Y:S01]  /*1fb0*/  IADD3 R44, P1, R130.reuse, R3, RZ ;  /* 0x00000003822c7210 */ /* 0x040fe20007f3e0ff */
[----:B------:R-:W-:Y:S01]  /*1fc0*/  IMAD.MOV.U32 R4, RZ, RZ, R8 ;  /* 0x000000ffff047224 */ /* 0x000fe200078e0008 */
[----:B------:R-:W-:Y:S01]  /*1fd0*/  UIADD3 UR9, UR11, UR9, URZ ;  /* 0x000000090b097290 */ /* 0x000fe2000fffe03f */
[----:B------:R-:W-:Y:S01]  /*1fe0*/  IMAD R127, R127, c[0x0][0x298], RZ ;  /* 0x0000a6007f7f7a24 */ /* 0x000fe200078e02ff */
[----:B------:R-:W-:Y:S01]  /*1ff0*/  IADD3 R130, P0, R130, R0, RZ ;  /* 0x0000000082827210 */ /* 0x000fe20007f1e0ff */
[----:B------:R-:W-:Y:S01]  /*2000*/  IMAD.WIDE.U32 R10, R6, c[0x0][0x290], R10 ;  /* 0x0000a400060a7a25 */ /* 0x000fe200078e000a */
[-C--:B------:R-:W-:Y:S01]  /*2010*/  LEA.HI.X.SX32 R3, R3, R131.reuse, 0x1, P1 ;  /* 0x0000008303037211 */ /* 0x080fe200008f0eff */
[----:B------:R-:W-:Y:S01]  /*2020*/  ULDC.U8 UR8, c[0x0][0x313] ;  /* 0x0000c4c000087ab9 */ /* 0x000fe20000000000 */
[----:B------:R-:W-:Y:S01]  /*2030*/  LEA.HI.X.SX32 R131, R0, R131, 0x1, P0 ;  /* 0x0000008300837211 */ /* 0x000fe200000f0eff */
[----:B------:R-:W-:Y:S01]  /*2040*/  IMAD R7, R6, c[0x0][0x294], R7 ;  /* 0x0000a50006077a24 */ /* 0x000fe200078e0207 */
[----:B------:R-:W-:Y:S01]  /*2050*/  SHF.L.U64.HI R0, R44, 0x1, R3 ;  /* 0x000000012c007819 */ /* 0x000fe20000010203 */
[----:B------:R-:W-:Y:S01]  /*2060*/  IMAD R127, R2, c[0x0][0x29c], R127 ;  /* 0x0000a700027f7a24 */ /* 0x000fe200078e027f */
[----:B------:R-:W-:Y:S01]  /*2070*/  SHF.L.U64.HI R131, R130, 0x1, R131 ;  /* 0x0000000182837819 */ /* 0x000fe20000010283 */
[----:B------:R-:W-:-:S04]  /*2080*/  IMAD.WIDE.U32 R4, R2, c[0x0][0x298], R4 ;  /* 0x0000a60002047a25 */ /* 0x000fc800078e0004 */
[----:B------:R-:W-:Y:S01]  /*2090*/  IMAD.IADD R7, R11, 0x1, R7 ;  /* 0x000000010b077824 */ /* 0x000fe200078e0207 */
[----:B------:R-:W-:Y:S01]  /*20a0*/  LEA R126, P0, R4, c[0x0][0x268], 0x1 ;  /* 0x00009a00047e7a11 */ /* 0x000fe200078008ff */
[----:B------:R-:W-:Y:S02]  /*20b0*/  IMAD.MOV.U32 R6, RZ, RZ, R10 ;  /* 0x000000ffff067224 */ /* 0x000fe400078e000a */
[----:B------:R-:W-:Y:S02]  /*20c0*/  IMAD.IADD R127, R5, 0x1, R127 ;  /* 0x00000001057f7824 */ /* 0x000fe400078e027f */
[C---:B------:R-:W-:Y:S02]  /*20d0*/  IMAD R125, R2.reuse, c[0x0][0x2a4], R125 ;  /* 0x0000a900027d7a24 */ /* 0x040fe400078e027d */
[----:B------:R-:W-:Y:S01]  /*20e0*/  IMAD.WIDE.U32 R6, R2, c[0x0][0x2a0], R6 ;  /* 0x0000a80002067a25 */ /* 0x000fe200078e0006 */
[----:B------:R-:W-:Y:S02]  /*20f0*/  LEA.HI.X R127, R4, c[0x0][0x26c], R127, 0x1, P0 ;  /* 0x00009b00047f7a11 */ /* 0x000fe400000f0c7f */
[----:B------:R-:W-:Y:S01]  /*2100*/  LEA R122, P0, R150, c[0x0][0x170], 0x1 ;  /* 0x00005c00967a7a11 */ /* 0x000fe200078008ff */
[----:B------:R-:W-:Y:S01]  /*2110*/  IMAD.MOV.U32 R88, RZ, RZ, c[0x0][0x288] ;  /* 0x0000a200ff587624 */ /* 0x000fe200078e00ff */
[----:B------:R-:W-:Y:S01]  /*2120*/  LEA R124, P1, R6, c[0x0][0x270], 0x1 ;  /* 0x00009c00067c7a11 */ /* 0x000fe200078208ff */
[----:B------:R-:W-:Y:S01]  /*2130*/  IMAD.IADD R125, R7, 0x1, R125 ;  /* 0x00000001077d7824 */ /* 0x000fe200078e027d */
[----:B------:R-:W-:Y:S01]  /*2140*/  LEA.HI.X R123, R150, c[0x0][0x174], R153, 0x1, P0 ;  /* 0x00005d00967b7a11 */ /* 0x000fe200000f0c99 */
[C---:B------:R-:W-:Y:S01]  /*2150*/  IMAD.SHL.U32 R86, R88.reuse, 0x10, RZ ;  /* 0x0000001058567824 */ /* 0x040fe200078e00ff */
[-C--:B------:R-:W-:Y:S01]  /*2160*/  SHF.L.U64.HI R83, R88, R113.reuse, c[0x0][0x28c] ;  /* 0x0000a30058537619 */ /* 0x080fe20000010271 */
[----:B------:R-:W-:Y:S01]  /*2170*/  IMAD.SHL.U32 R82, R141, 0x10, RZ ;  /* 0x000000108d527824 */ /* 0x000fe200078e00ff */
[----:B------:R-:W-:Y:S01]  /*2180*/  LEA.HI.X R125, R6, c[0x0][0x274], R125, 0x1, P1 ;  /* 0x00009d00067d7a11 */ /* 0x000fe200008f0c7d */
[----:B------:R-:W-:Y:S01]  /*2190*/  IMAD.X R94, RZ, RZ, R203, P4 ;  /* 0x000000ffff5e7224 */ /* 0x000fe200020e06cb */
[----:B------:R-:W-:Y:S01]  /*21a0*/  LEA R120, P1, R148, c[0x0][0x168], 0x1 ;  /* 0x00005a0094787a11 */ /* 0x000fe200078208ff */
[----:B------:R-:W-:Y:S01]  /*21b0*/  IMAD R117, R87, c[0x0][0x1a4], RZ ;  /* 0x0000690057757a24 */ /* 0x000fe200078e02ff */
[----:B------:R-:W-:Y:S01]  /*21c0*/  IADD3 R89, P0, R86, 0x40, RZ ;  /* 0x0000004056597810 */ /* 0x000fe20007f1e0ff */
[----:B------:R-:W-:Y:S01]  /*21d0*/  IMAD.MOV.U32 R162, RZ, RZ, c[0x0][0x290] ;  /* 0x0000a400ffa27624 */ /* 0x000fe200078e00ff */
[----:B------:R-:W-:Y:S01]  /*21e0*/  LEA.HI.X R121, R148, c[0x0][0x16c], R147, 0x1, P1 ;  /* 0x00005b0094797a11 */ /* 0x000fe200008f0c93 */
[----:B------:R-:W-:Y:S01]  /*21f0*/  IMAD.IADD R117, R13, 0x1, R117 ;  /* 0x000000010d757824 */ /* 0x000fe200078e0275 */
[----:B------:R-:W-:Y:S01]  /*2200*/  IADD3 R95, P4, R93, R56, RZ ;  /* 0x000000385d5f7210 */ /* 0x000fe20007f9e0ff */
[----:B------:R-:W-:Y:S01]  /*2210*/  IMAD.X R90, RZ, RZ, R83, P0 ;  /* 0x000000ffff5a7224 */ /* 0x000fe200000e0653 */
[----:B------:R-:W-:Y:S01]  /*2220*/  IADD3 R97, P1, R86, 0x80, RZ ;  /* 0x0000008056617810 */ /* 0x000fe20007f3e0ff */
[--C-:B------:R-:W-:Y:S01]  /*2230*/  IMAD.X R104, R102, 0x1, R203.reuse, P2 ;  /* 0x0000000166687824 */ /* 0x100fe200010e06cb */
[----:B------:R-:W-:Y:S01]  /*2240*/  IADD3 R91, P0, R89, R86, RZ ;  /* 0x00000056595b7210 */ /* 0x000fe20007f1e0ff */
[----:B------:R-:W-:Y:S01]  /*2250*/  IMAD.X R96, R94, 0x1, R203, P4 ;  /* 0x000000015e607824 */ /* 0x000fe200020e06cb */
[C---:B------:R-:W-:Y:S01]  /*2260*/  IADD3 R77, R82.reuse, 0x40, RZ ;  /* 0x00000040524d7810 */ /* 0x040fe20007ffe0ff */
[--C-:B------:R-:W-:Y:S01]  /*2270*/  IMAD.X R98, RZ, RZ, R83.reuse, P1 ;  /* 0x000000ffff627224 */ /* 0x100fe200008e0653 */
[----:B------:R-:W-:Y:S01]  /*2280*/  IADD3 R73, R82, 0x80, RZ ;  /* 0x0000008052497810 */ /* 0x000fe20007ffe0ff */
[----:B------:R-:W-:Y:S01]  /*2290*/  IMAD.X R92, R90, 0x1, R83, P0 ;  /* 0x000000015a5c7824 */ /* 0x000fe200000e0653 */
[----:B------:R-:W-:Y:S01]  /*22a0*/  IADD3 R108, P4, R95, R56, RZ ;  /* 0x000000385f6c7210 */ /* 0x000fe20007f9e0ff */
[----:B------:R-:W-:Y:S01]  /*22b0*/  IMAD.SHL.U32 R44, R44, 0x2, RZ ;  /* 0x000000022c2c7824 */ /* 0x000fe200078e00ff */
[-C--:B------:R-:W-:Y:S01]  /*22c0*/  IADD3 R99, P1, R97, R86.reuse, RZ ;  /* 0x0000005661637210 */ /* 0x080fe20007f3e0ff */
[----:B------:R-:W-:Y:S01]  /*22d0*/  IMAD.SHL.U32 R130, R130, 0x2, RZ ;  /* 0x0000000282827824 */ /* 0x000fe200078e00ff */
[----:B------:R-:W-:Y:S01]  /*22e0*/  IADD3 R106, P0, R91, R86, RZ ;  /* 0x000000565b6a7210 */ /* 0x000fe20007f1e0ff */
[C---:B------:R-:W-:Y:S01]  /*22f0*/  IMAD.IADD R71, R82.reuse, 0x1, R77 ;  /* 0x0000000152477824 */ /* 0x040fe200078e024d */
[----:B------:R-:W-:Y:S01]  /*2300*/  IADD3 R112, P2, R103, R56, RZ ;  /* 0x0000003867707210 */ /* 0x000fe20007f5e0ff */
[----:B------:R-:W-:Y:S01]  /*2310*/  IMAD.IADD R69, R82, 0x1, R73 ;  /* 0x0000000152457824 */ /* 0x000fe200078e0249 */
[C---:B------:R-:W-:Y:S01]  /*2320*/  SHF.L.U64.HI R117, R12.reuse, 0x1, R117 ;  /* 0x000000010c757819 */ /* 0x040fe20000010275 */
[----:B------:R-:W-:Y:S01]  /*2330*/  IMAD.SHL.U32 R118, R12, 0x2, RZ ;  /* 0x000000020c767824 */ /* 0x000fe200078e00ff */
[C---:B------:R-:W-:Y:S01]  /*2340*/  SHF.L.U64.HI R113, R162.reuse, R113, c[0x0][0x294] ;  /* 0x0000a500a2717619 */ /* 0x040fe20000010271 */
[C---:B------:R-:W-:Y:S01]  /*2350*/  IMAD.SHL.U32 R116, R162.reuse, 0x20, RZ ;  /* 0x00000020a2747824 */ /* 0x040fe200078e00ff */
[C---:B------:R-:W-:Y:S01]  /*2360*/  SHF.L.U64.HI R115, R162.reuse, R85, c[0x0][0x294] ;  /* 0x0000a500a2737619 */ /* 0x040fe20000010255 */
[----:B------:R-:W-:Y:S01]  /*2370*/  IMAD.SHL.U32 R114, R162, 0x10, RZ ;  /* 0x00000010a2727824 */ /* 0x000fe200078e00ff */
[----:B------:R-:W-:Y:S01]  /*2380*/  IADD3.X R111, R104, R203, RZ, P2, !PT ;  /* 0x000000cb686f7210 */ /* 0x000fe200017fe4ff */
[----:B------:R-:W-:Y:S01]  /*2390*/  IMAD.X R107, R96, 0x1, R203, P4 ;  /* 0x00000001606b7824 */ /* 0x000fe200020e06cb */
[----:B------:R-:W-:Y:S01]  /*23a0*/  IADD3 R110, P5, R99, R86, RZ ;  /* 0x00000056636e7210 */ /* 0x000fe20007fbe0ff */
[----:B------:R-:W-:Y:S01]  /*23b0*/  IMAD.X R100, R98, 0x1, R83, P1 ;  /* 0x0000000162647824 */ /* 0x000fe200008e0653 */
[----:B------:R-:W-:Y:S01]  /*23c0*/  IADD3 R128, P4, R130, c[0x0][0x2b0], RZ ;  /* 0x0000ac0082807a10 */ /* 0x000fe20007f9e0ff */
[C---:B------:R-:W-:Y:S01]  /*23d0*/  IMAD.SHL.U32 R79, R141.reuse, 0x20, RZ ;  /* 0x000000208d4f7824 */ /* 0x040fe200078e00ff */
[----:B------:R-:W-:Y:S01]  /*23e0*/  IADD3 R12, P1, R44, c[0x0][0x2b0], RZ ;  /* 0x0000ac002c0c7a10 */ /* 0x000fe20007f3e0ff */
[----:B------:R-:W-:Y:S01]  /*23f0*/  IMAD R75, R141, 0x30, RZ ;  /* 0x000000308d4b7824 */ /* 0x000fe200078e02ff */
[----:B------:R-:W-:Y:S01]  /*2400*/  IADD3 R130, P2, R130, c[0x0][0x2a8], RZ ;  /* 0x0000aa0082827a10 */ /* 0x000fe20007f5e0ff */
[----:B------:R-:W-:Y:S01]  /*2410*/  IMAD.WIDE.U32 R162, R162, 0x60, RZ ;  /* 0x00000060a2a27825 */ /* 0x000fe200078e00ff */
[----:B------:R-:W-:-:S02]  /*2420*/  SHF.L.U64.HI R85, R88, R85, c[0x0][0x28c] ;  /* 0x0000a30058557619 */ /* 0x000fc40000010255 */
[----:B------:R-:W-:Y:S01]  /*2430*/  SHF.L.U64.HI R115, R116, 0x1, R115 ;  /* 0x0000000174737819 */ /* 0x000fe20000010273 */
[----:B------:R-:W-:Y:S01]  /*2440*/  IMAD.IADD R67, R82, 0x1, R71 ;  /* 0x0000000152437824 */ /* 0x000fe200078e0247 */
[----:B------:R-:W-:Y:S01]  /*2450*/  SHF.L.U64.HI R113, R114, 0x1, R113 ;  /* 0x0000000172717819 */ /* 0x000fe20000010271 */
[----:B------:R-:W-:Y:S01]  /*2460*/  IMAD.IADD R65, R82, 0x1, R69 ;  /* 0x0000000152417824 */ /* 0x000fe200078e0245 */
[----:B------:R-:W-:Y:S01]  /*2470*/  IADD3.X R129, R131, c[0x0][0x2b4], RZ, P4, !PT ;  /* 0x0000ad0083817a10 */ /* 0x000fe200027fe4ff */
[----:B------:R-:W-:Y:S01]  /*2480*/  IMAD.X R105, R92, 0x1, R83, P0 ;  /* 0x000000015c697824 */ /* 0x000fe200000e0653 */
[----:B------:R-:W-:Y:S01]  /*2490*/  IADD3 R44, P0, R44, c[0x0][0x2a8], RZ ;  /* 0x0000aa002c2c7a10 */ /* 0x000fe20007f1e0ff */
[----:B------:R-:W-:Y:S01]  /*24a0*/  IMAD R87, R87, c[0x0][0x19c], RZ ;  /* 0x0000670057577a24 */ /* 0x000fe200078e02ff */
[----:B------:R-:W-:Y:S01]  /*24b0*/  SHF.R.S32.HI R80, RZ, 0x1f, R82 ;  /* 0x0000001fff507819 */ /* 0x000fe20000011452 */
[----:B------:R-:W-:Y:S01]  /*24c0*/  IMAD.WIDE.U32 R164, R164, 0x20, RZ ;  /* 0x00000020a4a47825 */ /* 0x000fe200078e00ff */
[----:B------:R-:W-:-:S02]  /*24d0*/  SHF.R.S32.HI R78, RZ, 0x1f, R79 ;  /* 0x0000001fff4e7819 */ /* 0x000fc4000001144f */
[----:B------:R-:W-:Y:S01]  /*24e0*/  SHF.R.S32.HI R74, RZ, 0x1f, R75 ;  /* 0x0000001fff4a7819 */ /* 0x000fe2000001144b */
[----:B------:R-:W-:Y:S01]  /*24f0*/  IMAD.MOV.U32 R9, RZ, RZ, R137 ;  /* 0x000000ffff097224 */ /* 0x000fe200078e0089 */
[----:B------:R-:W-:Y:S01]  /*2500*/  SHF.R.S32.HI R76, RZ, 0x1f, R77 ;  /* 0x0000001fff4c7819 */ /* 0x000fe2000001144d */
[----:B------:R-:W-:Y:S01]  /*2510*/  IMAD.SHL.U32 R88, R88, 0x20, RZ ;  /* 0x0000002058587824 */ /* 0x000fe200078e00ff */
[----:B------:R-:W-:Y:S01]  /*2520*/  SHF.R.S32.HI R72, RZ, 0x1f, R73 ;  /* 0x0000001fff487819 */ /* 0x000fe20000011449 */
[----:B------:R-:W-:Y:S01]  /*2530*/  IMAD.IADD R87, R165, 0x1, R87 ;  /* 0x00000001a5577824 */ /* 0x000fe200078e0257 */
[----:B------:R-:W-:Y:S01]  /*2540*/  IADD3 R119, R163, UR5, RZ ;  /* 0x00000005a3777c10 */ /* 0x000fe2000fffe0ff */
[----:B------:R-:W-:Y:S01]  /*2550*/  IMAD.SHL.U32 R116, R116, 0x2, RZ ;  /* 0x0000000274747824 */ /* 0x000fe200078e00ff */
[----:B------:R-:W-:Y:S01]  /*2560*/  SHF.R.S32.HI R70, RZ, 0x1f, R71 ;  /* 0x0000001fff467819 */ /* 0x000fe20000011447 */
[----:B------:R-:W-:Y:S01]  /*2570*/  IMAD.SHL.U32 R114, R114, 0x2, RZ ;  /* 0x0000000272727824 */ /* 0x000fe200078e00ff */
[----:B------:R-:W-:Y:S01]  /*2580*/  SHF.R.S32.HI R68, RZ, 0x1f, R69 ;  /* 0x0000001fff447819 */ /* 0x000fe20000011445 */
[----:B------:R-:W-:Y:S01]  /*2590*/  IMAD.X R109, R100, 0x1, R83, P5 ;  /* 0x00000001646d7824 */ /* 0x000fe200028e0653 */
[----:B------:R-:W-:-:S02]  /*25a0*/  SHF.R.S32.HI R66, RZ, 0x1f, R67 ;  /* 0x0000001fff427819 */ /* 0x000fc40000011443 */
[----:B------:R-:W-:Y:S02]  /*25b0*/  SHF.R.S32.HI R64, RZ, 0x1f, R65 ;  /* 0x0000001fff407819 */ /* 0x000fe40000011441 */
[----:B------:R-:W-:Y:S02]  /*25c0*/  IADD3.X R131, R131, c[0x0][0x2ac], RZ, P2, !PT ;  /* 0x0000ab0083837a10 */ /* 0x000fe400017fe4ff */
[C---:B------:R-:W-:Y:S02]  /*25d0*/  IADD3.X R13, R0.reuse, c[0x0][0x2b4], RZ, P1, !PT ;  /* 0x0000ad00000d7a10 */ /* 0x040fe40000ffe4ff */
[----:B------:R-:W-:Y:S02]  /*25e0*/  IADD3.X R45, R0, c[0x0][0x2ac], RZ, P0, !PT ;  /* 0x0000ab00002d7a10 */ /* 0x000fe400007fe4ff */
.L_x_895:
[----:B------:R-:W-:Y:S01]  /*25f0*/  IMAD.SHL.U32 R11, R9, 0x40, RZ ;  /* 0x00000040090b7824 */ /* 0x000fe200078e00ff */
[----:B------:R-:W-:Y:S04]  /*2600*/  BSSY B0, `(.L_x_803) ;  /* 0x0000011000007945 */ /* 0x000fe80003800000 */
[----:B------:R-:W-:Y:S05]  /*2610*/  IADD3 R10, R11, -0x40, RZ ;  /* 0xffffffc00b0a7810 */ /* 0x000fea0007ffe0ff */
[--C-:B------:R-:W-:Y:S02]  /*2620*/  IMAD.IADD R2, R59, 0x1, -R10.reuse ;  /* 0x000000013b027824 */ /* 0x100fe400078e0a0a */
[----:B------:R-:W-:Y:S03]  /*2630*/  IMAD.IADD R0, R81, 0x1, -R10 ;  /* 0x0000000151007824 */ /* 0x000fe600078e0a0a */
[C---:B------:R-:W-:Y:S04]  /*2640*/  ISETP.GE.AND P6, PT, R154.reuse, R2, PT ;  /* 0x000000029a00720c */ /* 0x040fe80003fc6270 */
[----:B------:R-:W-:Y:S11]  /*2650*/  ISETP.GE.AND P6, PT, R154, R0, !P6 ;  /* 0x000000009a00720c */ /* 0x000ff600077c6270 */
[----:B------:R-:W-:Y:S02]  /*2660*/  @!UPT UIADD3 URZ, URZ, URZ, URZ ;  /* 0x0000003f3f3ff290 */ /* 0x000fe4000fffe03f */
[----:B-1-3--:R-:W-:-:S05]  /*2670*/  @!P6 BRA `(.L_x_804) ;  /* 0x000000900000e947 */ /* 0x00afca0003800000 */
[----:B------:R-:W-:Y:S02]  /*2680*/  ISETP.NE.AND P0, PT, R140, RZ, PT ;  /* 0x000000ff8c00720c */ /* 0x000fe40003f05270 */
[----:B------:R-:W-:Y:S11]  /*2690*/  ISETP.NE.AND P1, PT, R138, RZ, PT ;  /* 0x000000ff8a00720c */ /* 0x000ff60003f25270 */
[----:B------:R-:W2:Y:S04]  /*26a0*/  @P0 LDG.E.128 R20, [R124.64] ;  /* 0x000000067c140981 */ /* 0x000ea8000c1e1d00 */
[----:B--2---:R1:W-:Y:S01]  /*26b0*/  @P0 STG.E.128 [R122.64], R20 ;  /* 0x000000147a000986 */ /* 0x0043e2000c101d06 */
[----:B------:R-:W-:Y:S03]  /*26c0*/  ISETP.NE.AND P0, PT, R136, RZ, PT ;  /* 0x000000ff8800720c */ /* 0x000fe60003f05270 */
[----:B------:R-:W2:Y:S04]  /*26d0*/  @P1 LDG.E.128 R16, [R124.64+0x80] ;  /* 0x000080067c101981 */ /* 0x000ea8000c1e1d00 */
[----:B--2---:R1:W-:Y:S06]  /*26e0*/  @P1 STG.E.128 [R122.64+0x80], R16 ;  /* 0x000080107a001986 */ /* 0x0043ec000c101d06 */
[----:B------:R-:W2:Y:S04]  /*26f0*/  @P0 LDG.E.128 R4, [R124.64+0x100] ;  /* 0x000100067c040981 */ /* 0x000ea8000c1e1d00 */
[----:B--2---:R1:W-:Y:S02]  /*2700*/  @P0 STG.E.128 [R122.64+0x100], R4 ;  /* 0x000100047a000986 */ /* 0x0043e4000c101d06 */
.L_x_804:
[----:B------:R-:W-:Y:S05]  /*2710*/  BSYNC B0 ;  /* 0x0000000000007941 */ /* 0x000fea0003800000 */
.L_x_803:
[C---:B------:R-:W-:Y:S01]  /*2720*/  ISETP.GE.AND P4, PT, R63.reuse, R2, PT ;  /* 0x000000023f00720c */ /* 0x040fe20003f86270 */
[----:B------:R-:W-:Y:S03]  /*2730*/  BSSY B0, `(.L_x_805) ;  /* 0x0000011000007945 */ /* 0x000fe60003800000 */
[----:B------:R-:W-:Y:S11]  /*2740*/  ISETP.GE.AND P4, PT, R63, R0, !P4 ;  /* 0x000000003f00720c */ /* 0x000ff60006786270 */
[----:B------:R-:W-:Y:S02]  /*2750*/  @!UPT UIADD3 URZ, URZ, URZ, URZ ;  /* 0x0000003f3f3ff290 */ /* 0x000fe4000fffe03f */
[----:B------:R-:W-:-:S05]  /*2760*/  @!P4 BRA `(.L_x_806) ;  /* 0x000000d00000c947 */ /* 0x000fca0003800000 */
[----:B------:R-:W-:Y:S02]  /*2770*/  ISETP.NE.AND P1, PT, R140, RZ, PT ;  /* 0x000000ff8c00720c */ /* 0x000fe40003f25270 */
[----:B------:R-:W-:Y:S02]  /*2780*/  IADD3 R24, P0, R124, R114, RZ ;  /* 0x000000727c187210 */ /* 0x000fe40007f1e0ff */
[----:B------:R-:W-:Y:S03]  /*2790*/  LEA R14, P2, R139, R122, 0x1 ;  /* 0x0000007a8b0e7211 */ /* 0x000fe600078408ff */
[----:B------:R-:W-:Y:S01]  /*27a0*/  IMAD.X R25, R125, 0x1, R113, P0 ;  /* 0x000000017d197824 */ /* 0x000fe200000e0671 */
[----:B------:R-:W-:Y:S02]  /*27b0*/  ISETP.NE.AND P0, PT, R138, RZ, PT ;  /* 0x000000ff8a00720c */ /* 0x000fe40003f05270 */
[----:B------:R-:W-:Y:S03]  /*27c0*/  LEA.HI.X R15, R139, R123, R204, 0x1, P2 ;  /* 0x0000007b8b0f7211 */ /* 0x000fe600010f0ccc */
[----:B-1----:R-:W2:Y:S04]  /*27d0*/  @P1 LDG.E.128 R20, [R24.64] ;  /* 0x0000000618141981 */ /* 0x002ea8000c1e1d00 */
[----:B--2---:R1:W-:Y:S01]  /*27e0*/  @P1 STG.E.128 [R14.64], R20 ;  /* 0x000000140e001986 */ /* 0x0043e2000c101d06 */
[----:B------:R-:W-:Y:S03]  /*27f0*/  ISETP.NE.AND P1, PT, R136, RZ, PT ;  /* 0x000000ff8800720c */ /* 0x000fe60003f25270 */
[----:B------:R-:W2:Y:S04]  /*2800*/  @P0 LDG.E.128 R16, [R24.64+0x80] ;  /* 0x0000800618100981 */ /* 0x000ea8000c1e1d00 */
[----:B--2---:R1:W-:Y:S06]  /*2810*/  @P0 STG.E.128 [R14.64+0x80], R16 ;  /* 0x000080100e000986 */ /* 0x0043ec000c101d06 */
[----:B------:R-:W2:Y:S04]  /*2820*/  @P1 LDG.E.128 R4, [R24.64+0x100] ;  /* 0x0001000618041981 */ /* 0x000ea8000c1e1d00 */
[----:B--2---:R1:W-:Y:S02]  /*2830*/  @P1 STG.E.128 [R14.64+0x100], R4 ;  /* 0x000100040e001986 */ /* 0x0043e4000c101d06 */
.L_x_806:
[----:B------:R-:W-:Y:S05]  /*2840*/  BSYNC B0 ;  /* 0x0000000000007941 */ /* 0x000fea0003800000 */
.L_x_805:
[C---:B------:R-:W-:Y:S01]  /*2850*/  ISETP.GE.AND P2, PT, R62.reuse, R2, PT ;  /* 0x000000023e00720c */ /* 0x040fe20003f46270 */
[----:B------:R-:W-:Y:S03]  /*2860*/  BSSY B0, `(.L_x_807) ;  /* 0x0000011000007945 */ /* 0x000fe60003800000 */
[----:B------:R-:W-:Y:S11]  /*2870*/  ISETP.GE.AND P2, PT, R62, R0, !P2 ;  /* 0x000000003e00720c */ /* 0x000ff60005746270 */
[----:B------:R-:W-:Y:S02]  /*2880*/  @!UPT UIADD3 URZ, URZ, URZ, URZ ;  /* 0x0000003f3f3ff290 */ /* 0x000fe4000fffe03f */
[----:B------:R-:W-:-:S05]  /*2890*/  @!P2 BRA `(.L_x_808) ;  /* 0x000000d00000a947 */ /* 0x000fca0003800000 */
[----:B------:R-:W-:Y:S02]  /*28a0*/  ISETP.NE.AND P1, PT, R140, RZ, PT ;  /* 0x000000ff8c00720c */ /* 0x000fe40003f25270 */
[----:B------:R-:W-:Y:S02]  /*28b0*/  IADD3 R24, P0, R124, R116, RZ ;  /* 0x000000747c187210 */ /* 0x000fe40007f1e0ff */
[----:B-1----:R-:W-:Y:S03]  /*28c0*/  IADD3 R14, P5, R122, R118, RZ ;  /* 0x000000767a0e7210 */ /* 0x002fe60007fbe0ff */
[----:B------:R-:W-:Y:S01]  /*28d0*/  IMAD.X R25, R125, 0x1, R115, P0 ;  /* 0x000000017d197824 */ /* 0x000fe200000e0673 */
[----:B------:R-:W-:Y:S01]  /*28e0*/  ISETP.NE.AND P0, PT, R138, RZ, PT ;  /* 0x000000ff8a00720c */ /* 0x000fe20003f05270 */
[----:B------:R-:W-:Y:S04]  /*28f0*/  IMAD.X R15, R123, 0x1, R117, P5 ;  /* 0x000000017b0f7824 */ /* 0x000fe800028e0675 */
[----:B------:R-:W2:Y:S04]  /*2900*/  @P1 LDG.E.128 R20, [R24.64] ;  /* 0x0000000618141981 */ /* 0x000ea8000c1e1d00 */
[----:B--2---:R1:W-:Y:S01]  /*2910*/  @P1 STG.E.128 [R14.64], R20 ;  /* 0x000000140e001986 */ /* 0x0043e2000c101d06 */
[----:B------:R-:W-:Y:S03]  /*2920*/  ISETP.NE.AND P1, PT, R136, RZ, PT ;  /* 0x000000ff8800720c */ /* 0x000fe60003f25270 */
[----:B------:R-:W2:Y:S04]  /*2930*/  @P0 LDG.E.128 R16, [R24.64+0x80] ;  /* 0x0000800618100981 */ /* 0x000ea8000c1e1d00 */
[----:B--2---:R1:W-:Y:S06]  /*2940*/  @P0 STG.E.128 [R14.64+0x80], R16 ;  /* 0x000080100e000986 */ /* 0x0043ec000c101d06 */
[----:B------:R-:W2:Y:S04]  /*2950*/  @P1 LDG.E.128 R4, [R24.64+0x100] ;  /* 0x0001000618041981 */ /* 0x000ea8000c1e1d00 */
[----:B--2---:R1:W-:Y:S02]  /*2960*/  @P1 STG.E.128 [R14.64+0x100], R4 ;  /* 0x000100040e001986 */ /* 0x0043e4000c101d06 */
.L_x_808:
[----:B------:R-:W-:Y:S05]  /*2970*/  BSYNC B0 ;  /* 0x0000000000007941 */ /* 0x000fea0003800000 */
.L_x_807:
[C---:B------:R-:W-:Y:S01]  /*2980*/  ISETP.GE.AND P1, PT, R61.reuse, R2, PT ;  /* 0x000000023d00720c */ /* 0x040fe20003f26270 */
[----:B------:R-:W-:Y:S03]  /*2990*/  BSSY B0, `(.L_x_809) ;  /* 0x0000011000007945 */ /* 0x000fe60003800000 */
[----:B------:R-:W-:Y:S11]  /*29a0*/  ISETP.GE.AND P1, PT, R61, R0, !P1 ;  /* 0x000000003d00720c */ /* 0x000ff60004f26270 */
[----:B------:R-:W-:Y:S02]  /*29b0*/  @!UPT UIADD3 URZ, URZ, URZ, URZ ;  /* 0x0000003f3f3ff290 */ /* 0x000fe4000fffe03f */
[----:B------:R-:W-:-:S05]  /*29c0*/  @!P1 BRA `(.L_x_810) ;  /* 0x000000d000009947 */ /* 0x000fca0003800000 */
[----:B------:R-:W-:Y:S02]  /*29d0*/  ISETP.NE.AND P0, PT, R140, RZ, PT ;  /* 0x000000ff8c00720c */ /* 0x000fe40003f05270 */
[----:B-1----:R-:W-:Y:S05]  /*29e0*/  IADD3 R14, P5, R124, R162, RZ ;  /* 0x000000a27c0e7210 */ /* 0x002fea0007fbe0ff */
[----:B------:R-:W-:Y:S01]  /*29f0*/  IMAD.X R15, R125, 0x1, R119, P5 ;  /* 0x000000017d0f7824 */ /* 0x000fe200028e0677 */
[----:B------:R-:W-:Y:S04]  /*2a00*/  IADD3 R2, P5, R122, UR10, RZ ;  /* 0x0000000a7a027c10 */ /* 0x000fe8000ffbe0ff */
[----:B------:R-:W-:Y:S01]  /*2a10*/  IADD3.X R3, R123, UR9, RZ, P5, !PT ;  /* 0x000000097b037c10 */ /* 0x000fe2000affe4ff */
[----:B------:R-:W2:Y:S01]  /*2a20*/  @P0 LDG.E.128 R20, [R14.64] ;  /* 0x000000060e140981 */ /* 0x000ea2000c1e1d00 */
[----:B------:R-:W-:Y:S03]  /*2a30*/  ISETP.NE.AND P5, PT, R138, RZ, PT ;  /* 0x000000ff8a00720c */ /* 0x000fe60003fa5270 */
[----:B--2---:R1:W-:Y:S01]  /*2a40*/  @P0 STG.E.128 [R2.64], R20 ;  /* 0x0000001402000986 */ /* 0x0043e2000c101d06 */
[----:B------:R-:W-:Y:S09]  /*2a50*/  ISETP.NE.AND P0, PT, R136, RZ, PT ;  /* 0x000000ff8800720c */ /* 0x000ff20003f05270 */
[----:B------:R-:W2:Y:S04]  /*2a60*/  @P5 LDG.E.128 R16, [R14.64+0x80] ;  /* 0x000080060e105981 */ /* 0x000ea8000c1e1d00 */
[----:B--2---:R1:W-:Y:S04]  /*2a70*/  @P5 STG.E.128 [R2.64+0x80], R16 ;  /* 0x0000801002005986 */ /* 0x0043e8000c101d06 */
[----:B------:R-:W2:Y:S04]  /*2a80*/  @P0 LDG.E.128 R4, [R14.64+0x100] ;  /* 0x000100060e040981 */ /* 0x000ea8000c1e1d00 */
[----:B--2---:R1:W-:Y:S02]  /*2a90*/  @P0 STG.E.128 [R2.64+0x100], R4 ;  /* 0x0001000402000986 */ /* 0x0043e4000c101d06 */
.L_x_810:
[----:B------:R-:W-:Y:S05]  /*2aa0*/  BSYNC B0 ;  /* 0x0000000000007941 */ /* 0x000fea0003800000 */
.L_x_809:
[----:B------:R-:W-:Y:S01]  /*2ab0*/  ISETP.NE.AND P5, PT, RZ, UR4, PT ;  /* 0x00000004ff007c0c */ /* 0x000fe2000bfa5270 */
[----:B-1----:R-:W-:Y:S04]  /*2ac0*/  IMAD.MOV.U32 R3, RZ, RZ, c[0x0][0x290] ;  /* 0x0000a400ff037624 */ /* 0x002fe800078e00ff */
[----:B------:R-:W-:Y:S05]  /*2ad0*/  IMAD.U32 R3, R3, -0x40, RZ ;  /* 0xffffffc003037824 */ /* 0x000fea00078e00ff */
[C---:B------:R-:W-:Y:S04]  /*2ae0*/  LEA R124, P0, R3.reuse, R124, 0x1 ;  /* 0x0000007c037c7211 */ /* 0x040fe800078008ff */
[----:B------:R-:W-:Y:S01]  /*2af0*/  LEA.HI.X.SX32 R125, R3, R125, 0x1, P0 ;  /* 0x0000007d037d7211 */ /* 0x000fe200000f0eff */
[----:B------:R-:W-:-:S05]  /*2b00*/  @!P5 BRA `(.L_x_811) ;  /* 0x000078e00000d947 */ /* 0x000fca0003800000 */
[----:B------:R-:W-:Y:S11]  /*2b10*/  ISETP.NE.AND P0, PT, RZ, UR8, PT ;  /* 0x00000008ff007c0c */ /* 0x000ff6000bf05270 */
[----:B------:R-:W-:Y:S02]  /*2b20*/  @!UPT UIADD3 URZ, URZ, URZ, URZ ;  /* 0x0000003f3f3ff290 */ /* 0x000fe4000fffe03f */
[----:B------:R-:W-:-:S05]  /*2b30*/  @!P0 BRA `(.L_x_812) ;  /* 0x00002cd000008947 */ /* 0x000fca0003800000 */
[----:B------:R-:W-:Y:S01]  /*2b40*/  BSSY B1, `(.L_x_813) ;  /* 0x00000a5000017945 */ /* 0x000fe20003800000 */
[----:B------:R-:W-:-:S05]  /*2b50*/  @!P6 BRA `(.L_x_814) ;  /* 0x00000a300000e947 */ /* 0x000fca0003800000 */
[----:B------:R-:W-:Y:S01]  /*2b60*/  ISETP.GE.AND P0, PT, R134, c[0x0][0x220], PT ;  /* 0x0000880086007a0c */ /* 0x000fe20003f06270 */
[----:B------:R-:W-:Y:S01]  /*2b70*/  @!UPT UIADD3 URZ, URZ, URZ, URZ ;  /* 0x0000003f3f3ff290 */ /* 0x000fe2000fffe03f */
[----:B------:R-:W-:Y:S11]  /*2b80*/  BSSY B0, `(.L_x_815) ;  /* 0x0000034000007945 */ /* 0x000ff60003800000 */
[----:B------:R-:W-:-:S05]  /*2b90*/  @P0 BRA `(.L_x_816) ;  /* 0x0000032000000947 */ /* 0x000fca0003800000 */
[----:B------:R-:W-:Y:S01]  /*2ba0*/  ISETP.GE.AND P0, PT, R134, UR4, PT ;  /* 0x0000000486007c0c */ /* 0x000fe2000bf06270 */
[----:B------:R-:W2:Y:S11]  /*2bb0*/  LDG.E.128 R16, [R126.64] ;  /* 0x000000067e107981 */ /* 0x000eb6000c1e1d00 */
[----:B------:R-:W-:Y:S01]  /*2bc0*/  @!UPT UIADD3 URZ, URZ, URZ, URZ ;  /* 0x0000003f3f3ff290 */ /* 0x000fe2000fffe03f */
[----:B------:R-:W3:Y:S06]  /*2bd0*/  @!P0 LDG.E.64 R6, [R12.64] ;  /* 0x000000060c068981 */ /* 0x000eec000c1e1b00 */
[----:B------:R-:W4:Y:S02]  /*2be0*/  @!P0 LDG.E.64 R24, [R44.64] ;  /* 0x000000062c188981 */ /* 0x000f24000c1e1b00 */
[----:B----4-:R-:W-:Y:S01]  /*2bf0*/  @!P0 HADD2.F32 R21, -RZ, R24.H0_H0 ;  /* 0x20000018ff158230 */ /* 0x010fe20000004100 */
[----:B--2---:R-:W-:Y:S01]  /*2c00*/  @!P0 MOV R5, R16 ;  /* 0x0000001000058202 */ /* 0x004fe20000000f00 */
[--C-:B---3--:R-:W-:Y:S02]  /*2c10*/  @!P0 HADD2.F32 R15, -RZ, R6.reuse.H0_H0 ;  /* 0x20000006ff0f8230 */ /* 0x108fe40000004100 */
[----:B------:R-:W-:Y:S01]  /*2c20*/  @!P0 HADD2.F32 R8, -RZ, R6.H1_H1 ;  /* 0x30000006ff088230 */ /* 0x000fe20000004100 */
[----:B------:R-:W-:Y:S01]  /*2c30*/  @!P0 MOV R6, R19 ;  /* 0x0000001300068202 */ /* 0x000fe20000000f00 */
[--C-:B------:R-:W-:Y:S02]  /*2c40*/  @!P0 HADD2.F32 R20, -RZ, R5.reuse.H1_H1 ;  /* 0x30000005ff148230 */ /* 0x100fe40000004100 */
[----:B------:R-:W-:Y:S02]  /*2c50*/  @!P0 HADD2.F32 R14, -RZ, R5.H0_H0 ;  /* 0x20000005ff0e8230 */ /* 0x000fe40000004100 */
[----:B------:R-:W-:Y:S01]  /*2c60*/  @!P0 HADD2.F32 R22, -RZ, R24.H1_H1 ;  /* 0x30000018ff168230 */ /* 0x000fe20000004100 */
[-C--:B------:R-:W-:Y:S01]  /*2c70*/  @!P0 FMUL.FTZ R27, R20, R15.reuse ;  /* 0x0000000f141b8220 */ /* 0x080fe20000410000 */
[----:B------:R-:W-:Y:S01]  /*2c80*/  @!P0 HADD2.F32 R24, -RZ, R6.H1_H1 ;  /* 0x30000006ff188230 */ /* 0x000fe20000004100 */
[C---:B------:R-:W-:Y:S01]  /*2c90*/  @!P0 FMUL.FTZ R0, R14.reuse, R15 ;  /* 0x0000000f0e008220 */ /* 0x040fe20000410000 */
[----:B------:R-:W-:Y:S01]  /*2ca0*/  @!P0 MOV R15, R17 ;  /* 0x00000011000f8202 */ /* 0x000fe20000000f00 */
[-C--:B------:R-:W-:Y:S01]  /*2cb0*/  @!P0 FFMA.FTZ R27, R14, R21.reuse, -R27 ;  /* 0x000000150e1b8223 */ /* 0x080fe2000001081b */
[----:B------:R-:W-:Y:S01]  /*2cc0*/  @!P0 MOV R14, R18 ;  /* 0x00000012000e8202 */ /* 0x000fe20000000f00 */
[----:B------:R-:W-:Y:S01]  /*2cd0*/  @!P0 FFMA.FTZ R0, R20, R21, R0 ;  /* 0x0000001514008223 */ /* 0x000fe20000010000 */
[----:B------:R-:W-:Y:S02]  /*2ce0*/  @!P0 HADD2.F32 R5, -RZ, R7.H0_H0 ;  /* 0x20000007ff058230 */ /* 0x000fe40000004100 */
[--C-:B------:R-:W-:Y:S02]  /*2cf0*/  @!P0 HADD2.F32 R21, -RZ, R15.reuse.H1_H1 ;  /* 0x3000000fff158230 */ /* 0x100fe40000004100 */
[----:B------:R-:W-:Y:S01]  /*2d00*/  @!P0 HADD2.F32 R15, -RZ, R15.H0_H0 ;  /* 0x2000000fff0f8230 */ /* 0x000fe20000004100 */
[----:B------:R-:W-:Y:S01]  /*2d10*/  @!P0 F2FP.PACK_AB R27, R0, R27 ;  /* 0x0000001b001b823e */ /* 0x000fe200000000ff */
[--C-:B------:R-:W-:Y:S01]  /*2d20*/  @!P0 HADD2.F32 R20, -RZ, R14.reuse.H1_H1 ;  /* 0x3000000eff148230 */ /* 0x100fe20000004100 */
[-C--:B------:R-:W-:Y:S01]  /*2d30*/  @!P0 FMUL.FTZ R29, R21, R8.reuse ;  /* 0x00000008151d8220 */ /* 0x080fe20000410000 */
[----:B------:R-:W-:Y:S01]  /*2d40*/  @!P0 HADD2.F32 R14, -RZ, R14.H0_H0 ;  /* 0x2000000eff0e8230 */ /* 0x000fe20000004100 */
[----:B------:R-:W-:Y:S01]  /*2d50*/  @!P0 FMUL.FTZ R2, R15, R8 ;  /* 0x000000080f028220 */ /* 0x000fe20000410000 */
[----:B------:R-:W-:Y:S01]  /*2d60*/  @!P0 HADD2.F32 R6, -RZ, R6.H0_H0 ;  /* 0x20000006ff068230 */ /* 0x000fe20000004100 */
[-C--:B------:R-:W-:Y:S01]  /*2d70*/  @!P0 FMUL.FTZ R26, R20, R5.reuse ;  /* 0x00000005141a8220 */ /* 0x080fe20000410000 */
[----:B------:R-:W-:Y:S01]  /*2d80*/  @!P0 HADD2.F32 R7, -RZ, R7.H1_H1 ;  /* 0x30000007ff078230 */ /* 0x000fe20000004100 */
[----:B------:R-:W-:Y:S01]  /*2d90*/  @!P0 FMUL.FTZ R3, R14, R5 ;  /* 0x000000050e038220 */ /* 0x000fe20000410000 */
[--C-:B------:R-:W-:Y:S01]  /*2da0*/  @!P0 HADD2.F32 R23, -RZ, R25.reuse.H0_H0 ;  /* 0x20000019ff178230 */ /* 0x100fe20000004100 */
[-C--:B------:R-:W-:Y:S01]  /*2db0*/  @!P0 FFMA.FTZ R2, R21, R22.reuse, R2 ;  /* 0x0000001615028223 */ /* 0x080fe20000010002 */
[----:B------:R-:W-:Y:S01]  /*2dc0*/  @!P0 MOV R16, R27 ;  /* 0x0000001b00108202 */ /* 0x000fe20000000f00 */
[-C--:B------:R-:W-:Y:S01]  /*2dd0*/  @!P0 FMUL.FTZ R28, R24, R7.reuse ;  /* 0x00000007181c8220 */ /* 0x080fe20000410000 */
[----:B------:R-:W-:Y:S01]  /*2de0*/  @!P0 HADD2.F32 R25, -RZ, R25.H1_H1 ;  /* 0x30000019ff198230 */ /* 0x000fe20000004100 */
[----:B------:R-:W-:Y:S02]  /*2df0*/  @!P0 FMUL.FTZ R4, R6, R7 ;  /* 0x0000000706048220 */ /* 0x000fe40000410000 */
[-C--:B------:R-:W-:Y:S02]  /*2e00*/  @!P0 FFMA.FTZ R3, R20, R23.reuse, R3 ;  /* 0x0000001714038223 */ /* 0x080fe40000010003 */
[----:B------:R-:W-:Y:S02]  /*2e10*/  @!P0 FFMA.FTZ R29, R15, R22, -R29 ;  /* 0x000000160f1d8223 */ /* 0x000fe4000001081d */
[----:B------:R-:W-:Y:S02]  /*2e20*/  @!P0 FFMA.FTZ R26, R14, R23, -R26 ;  /* 0x000000170e1a8223 */ /* 0x000fe4000001081a */
[----:B------:R-:W-:Y:S01]  /*2e30*/  @!P0 FFMA.FTZ R28, R6, R25, -R28 ;  /* 0x00000019061c8223 */ /* 0x000fe2000001081c */
[----:B------:R-:W-:Y:S01]  /*2e40*/  @!P0 F2FP.PACK_AB R30, R2, R29 ;  /* 0x0000001d021e823e */ /* 0x000fe200000000ff */
[----:B------:R-:W-:Y:S01]  /*2e50*/  @!P0 FFMA.FTZ R4, R24, R25, R4 ;  /* 0x0000001918048223 */ /* 0x000fe20000010004 */
[----:B------:R-:W-:Y:S02]  /*2e60*/  @!P0 F2FP.PACK_AB R26, R3, R26 ;  /* 0x0000001a031a823e */ /* 0x000fe400000000ff */
[----:B------:R-:W-:Y:S02]  /*2e70*/  @!P0 MOV R17, R30 ;  /* 0x0000001e00118202 */ /* 0x000fe40000000f00 */
[----:B------:R-:W-:Y:S02]  /*2e80*/  @!P0 F2FP.PACK_AB R29, R4, R28 ;  /* 0x0000001c041d823e */ /* 0x000fe400000000ff */
[----:B------:R-:W-:Y:S02]  /*2e90*/  @!P0 MOV R18, R26 ;  /* 0x0000001a00128202 */ /* 0x000fe40000000f00 */
[----:B------:R-:W-:Y:S05]  /*2ea0*/  @!P0 MOV R19, R29 ;  /* 0x0000001d00138202 */ /* 0x000fea0000000f00 */
[----:B------:R1:W-:Y:S02]  /*2eb0*/  STG.E.128 [R120.64], R16 ;  /* 0x0000001078007986 */ /* 0x0003e4000c101d06 */
.L_x_816:
[----:B------:R-:W-:Y:S05]  /*2ec0*/  BSYNC B0 ;  /* 0x0000000000007941 */ /* 0x000fea0003800000 */
.L_x_815:
[----:B------:R-:W-:Y:S01]  /*2ed0*/  ISETP.GE.AND P0, PT, R133, c[0x0][0x220], PT ;  /* 0x0000880085007a0c */ /* 0x000fe20003f06270 */
[----:B------:R-:W-:Y:S01]  /*2ee0*/  @!UPT UIADD3 URZ, URZ, URZ, URZ ;  /* 0x0000003f3f3ff290 */ /* 0x000fe2000fffe03f */
[----:B------:R-:W-:Y:S11]  /*2ef0*/  BSSY B0, `(.L_x_817) ;  /* 0x0000034000007945 */ /* 0x000ff60003800000 */
[----:B------:R-:W-:-:S05]  /*2f00*/  @P0 BRA `(.L_x_818) ;  /* 0x0000032000000947 */ /* 0x000fca0003800000 */
[----:B------:R-:W-:Y:S01]  /*2f10*/  ISETP.GE.AND P0, PT, R133, UR4, PT ;  /* 0x0000000485007c0c */ /* 0x000fe2000bf06270 */
[----:B-1----:R-:W2:Y:S11]  /*2f20*/  LDG.E.128 R16, [R126.64+0x80] ;  /* 0x000080067e107981 */ /* 0x002eb6000c1e1d00 */
[----:B------:R-:W-:Y:S01]  /*2f30*/  @!UPT UIADD3 URZ, URZ, URZ, URZ ;  /* 0x0000003f3f3ff290 */ /* 0x000fe2000fffe03f */
[----:B------:R-:W3:Y:S06]  /*2f40*/  @!P0 LDG.E.64 R6, [R12.64+0x40] ;  /* 0x000040060c068981 */ /* 0x000eec000c1e1b00 */
[----:B------:R-:W4:Y:S02]  /*2f50*/  @!P0 LDG.E.64 R24, [R44.64+0x40] ;  /* 0x000040062c188981 */ /* 0x000f24000c1e1b00 */
        /* <DEDUP_REMOVED lines=44> */
[----:B------:R1:W-:Y:S02]  /*3220*/  STG.E.128 [R120.64+0x80], R16 ;  /* 0x0000801078007986 */ /* 0x0003e4000c101d06 */
.L_x_818:
[----:B------:R-:W-:Y:S05]  /*3230*/  BSYNC B0 ;  /* 0x0000000000007941 */ /* 0x000fea0003800000 */
.L_x_817:
[----:B------:R-:W-:Y:S11]  /*3240*/  ISETP.GE.AND P0, PT, R132, c[0x0][0x220], PT ;  /* 0x0000880084007a0c */ /* 0x000ff60003f06270 */
[----:B------:R-:W-:Y:S02]  /*3250*/  @!UPT UIADD3 URZ, URZ, URZ, URZ ;  /* 0x0000003f3f3ff290 */ /* 0x000fe4000fffe03f */
        /* <DEDUP_REMOVED lines=51> */
.L_x_814:
[----:B------:R-:W-:Y:S05]  /*3590*/  BSYNC B1 ;  /* 0x0000000000017941 */ /* 0x000fea0003800000 */
.L_x_813:
[----:B------:R-:W-:Y:S01]  /*35a0*/  BSSY B1, `(.L_x_819) ;  /* 0x00000b3000017945 */ /* 0x000fe20003800000 */
[----:B------:R-:W-:-:S05]  /*35b0*/  @!P4 BRA `(.L_x_820) ;  /* 0x00000b100000c947 */ /* 0x000fca0003800000 */
[----:B------:R-:W-:Y:S01]  /*35c0*/  ISETP.GE.AND P0, PT, R134, c[0x0][0x220], PT ;  /* 0x0000880086007a0c */ /* 0x000fe20003f06270 */
[C---:B------:R-:W-:Y:S01]  /*35d0*/  IMAD.SHL.U32 R5, R82.reuse, 0x2, RZ ;  /* 0x0000000252057824 */ /* 0x040fe200078e00ff */
[----:B------:R-:W-:Y:S01]  /*35e0*/  SHF.L.U64.HI R3, R82, 0x1, R80 ;  /* 0x0000000152037819 */ /* 0x000fe20000010250 */
[----:B------:R-:W-:Y:S03]  /*35f0*/  BSSY B0, `(.L_x_821) ;  /* 0x000003b000007945 */ /* 0x000fe60003800000 */
[-C--:B------:R-:W-:Y:S02]  /*3600*/  IADD3 R28, P5, R44, R5.reuse, RZ ;  /* 0x000000052c1c7210 */ /* 0x080fe40007fbe0ff */
[----:B------:R-:W-:Y:S03]  /*3610*/  IADD3 R14, P4, R12, R5, RZ ;  /* 0x000000050c0e7210 */ /* 0x000fe60007f9e0ff */
[--C-:B------:R-:W-:Y:S02]  /*3620*/  IMAD.X R29, R45, 0x1, R3.reuse, P5 ;  /* 0x000000012d1d7824 */ /* 0x100fe400028e0603 */
[----:B------:R-:W-:Y:S01]  /*3630*/  IMAD.X R15, R13, 0x1, R3, P4 ;  /* 0x000000010d0f7824 */ /* 0x000fe200020e0603 */
[----:B------:R-:W-:-:S05]  /*3640*/  @P0 BRA `(.L_x_822) ;  /* 0x0000035000000947 */ /* 0x000fca0003800000 */
[----:B------:R-:W-:Y:S02]  /*3650*/  LEA R30, P4, R86, R126, 0x1 ;  /* 0x0000007e561e7211 */ /* 0x000fe400078808ff */
[----:B------:R-:W-:Y:S02]  /*3660*/  ISETP.GE.AND P0, PT, R134, UR4, PT ;  /* 0x0000000486007c0c */ /* 0x000fe4000bf06270 */
[----:B------:R-:W-:Y:S02]  /*3670*/  LEA.HI.X R31, R86, R127, R83, 0x1, P4 ;  /* 0x0000007f561f7211 */ /* 0x000fe400020f0c53 */
[C---:B------:R-:W-:Y:S03]  /*3680*/  LEA R36, P4, R56.reuse, R120, 0x1 ;  /* 0x0000007838247211 */ /* 0x040fe600078808ff */
[----:B-1----:R-:W2:Y:S01]  /*3690*/  LDG.E.128 R16, [R30.64] ;  /* 0x000000061e107981 */ /* 0x002ea2000c1e1d00 */
[----:B------:R-:W-:Y:S07]  /*36a0*/  LEA.HI.X R37, R56, R121, R203, 0x1, P4 ;  /* 0x0000007938257211 */ /* 0x000fee00020f0ccb */
[----:B------:R-:W3:Y:S06]  /*36b0*/  @!P0 LDG.E.64 R6, [R14.64] ;  /* 0x000000060e068981 */ /* 0x000eec000c1e1b00 */
[----:B------:R-:W4:Y:S01]  /*36c0*/  @!P0 LDG.E.64 R26, [R28.64] ;  /* 0x000000061c1a8981 */ /* 0x000f22000c1e1b00 */
[--C-:B---3--:R-:W-:Y:S01]  /*36d0*/  @!P0 HADD2.F32 R21, -RZ, R6.reuse.H0_H0 ;  /* 0x20000006ff158230 */ /* 0x108fe20000004100 */
[----:B--2---:R-:W-:Y:S01]  /*36e0*/  @!P0 MOV R5, R16 ;  /* 0x0000001000058202 */ /* 0x004fe20000000f00 */
[----:B------:R-:W-:Y:S01]  /*36f0*/  @!P0 HADD2.F32 R8, -RZ, R6.H1_H1 ;  /* 0x30000006ff088230 */ /* 0x000fe20000004100 */
[----:B------:R-:W-:Y:S03]  /*3700*/  @!P0 MOV R6, R19 ;  /* 0x0000001300068202 */ /* 0x000fe60000000f00 */
[--C-:B------:R-:W-:Y:S02]  /*3710*/  @!P0 HADD2.F32 R22, -RZ, R5.reuse.H1_H1 ;  /* 0x30000005ff168230 */ /* 0x100fe40000004100 */
[----:B------:R-:W-:Y:S02]  /*3720*/  @!P0 HADD2.F32 R20, -RZ, R5.H0_H0 ;  /* 0x20000005ff148230 */ /* 0x000fe40000004100 */
[--C-:B----4-:R-:W-:Y:S01]  /*3730*/  @!P0 HADD2.F32 R23, -RZ, R26.reuse.H0_H0 ;  /* 0x2000001aff178230 */ /* 0x110fe20000004100 */
        /* <DEDUP_REMOVED lines=15> */
[--C-:B------:R-:W-:Y:S01]  /*3830*/  @!P0 HADD2.F32 R26, -RZ, R6.reuse.H1_H1 ;  /* 0x30000006ff1a8230 */ /* 0x100fe20000004100 */
[-C--:B------:R-:W-:Y:S01]  /*3840*/  @!P0 FMUL.FTZ R30, R22, R5.reuse ;  /* 0x00000005161e8220 */ /* 0x080fe20000410000 */
[----:B------:R-:W-:Y:S01]  /*3850*/  @!P0 HADD2.F32 R6, -RZ, R6.H0_H0 ;  /* 0x20000006ff068230 */ /* 0x000fe20000004100 */
[----:B------:R-:W-:Y:S01]  /*3860*/  @!P0 FMUL.FTZ R3, R20, R5 ;  /* 0x0000000514038220 */ /* 0x000fe20000410000 */
[----:B------:R-:W-:Y:S01]  /*3870*/  @!P0 HADD2.F32 R7, -RZ, R7.H1_H1 ;  /* 0x30000007ff078230 */ /* 0x000fe20000004100 */
[-C--:B------:R-:W-:Y:S01]  /*3880*/  @!P0 FFMA.FTZ R2, R23, R24.reuse, R2 ;  /* 0x0000001817028223 */ /* 0x080fe20000010002 */
[----:B------:R-:W-:Y:S01]  /*3890*/  @!P0 MOV R16, R31 ;  /* 0x0000001f00108202 */ /* 0x000fe20000000f00 */
[----:B------:R-:W-:Y:S01]  /*38a0*/  @!P0 FFMA.FTZ R33, R21, R24, -R33 ;  /* 0x0000001815218223 */ /* 0x000fe20000010821 */
[--C-:B------:R-:W-:Y:S01]  /*38b0*/  @!P0 HADD2.F32 R25, -RZ, R27.reuse.H0_H0 ;  /* 0x2000001bff198230 */ /* 0x100fe20000004100 */
[-C--:B------:R-:W-:Y:S01]  /*38c0*/  @!P0 FMUL.FTZ R32, R26, R7.reuse ;  /* 0x000000071a208220 */ /* 0x080fe20000410000 */
[----:B------:R-:W-:Y:S01]  /*38d0*/  @!P0 HADD2.F32 R27, -RZ, R27.H1_H1 ;  /* 0x3000001bff1b8230 */ /* 0x000fe20000004100 */
[----:B------:R-:W-:Y:S01]  /*38e0*/  @!P0 FMUL.FTZ R4, R6, R7 ;  /* 0x0000000706048220 */ /* 0x000fe20000410000 */
[----:B------:R-:W-:Y:S01]  /*38f0*/  @!P0 F2FP.PACK_AB R34, R2, R33 ;  /* 0x000000210222823e */ /* 0x000fe200000000ff */
[-C--:B------:R-:W-:Y:S02]  /*3900*/  @!P0 FFMA.FTZ R3, R22, R25.reuse, R3 ;  /* 0x0000001916038223 */ /* 0x080fe40000010003 */
[----:B------:R-:W-:Y:S01]  /*3910*/  @!P0 FFMA.FTZ R30, R20, R25, -R30 ;  /* 0x00000019141e8223 */ /* 0x000fe2000001081e */
[----:B------:R-:W-:Y:S01]  /*3920*/  @!P0 MOV R17, R34 ;  /* 0x0000002200118202 */ /* 0x000fe20000000f00 */
[-C--:B------:R-:W-:Y:S02]  /*3930*/  @!P0 FFMA.FTZ R32, R6, R27.reuse, -R32 ;  /* 0x0000001b06208223 */ /* 0x080fe40000010820 */
[----:B------:R-:W-:Y:S01]  /*3940*/  @!P0 FFMA.FTZ R4, R26, R27, R4 ;  /* 0x0000001b1a048223 */ /* 0x000fe20000010004 */
[----:B------:R-:W-:Y:S04]  /*3950*/  @!P0 F2FP.PACK_AB R30, R3, R30 ;  /* 0x0000001e031e823e */ /* 0x000fe800000000ff */
[----:B------:R-:W-:Y:S02]  /*3960*/  @!P0 F2FP.PACK_AB R33, R4, R32 ;  /* 0x000000200421823e */ /* 0x000fe400000000ff */
[----:B------:R-:W-:Y:S02]  /*3970*/  @!P0 MOV R18, R30 ;  /* 0x0000001e00128202 */ /* 0x000fe40000000f00 */
[----:B------:R-:W-:Y:S05]  /*3980*/  @!P0 MOV R19, R33 ;  /* 0x0000002100138202 */ /* 0x000fea0000000f00 */
[----:B------:R1:W-:Y:S02]  /*3990*/  STG.E.128 [R36.64], R16 ;  /* 0x0000001024007986 */ /* 0x0003e4000c101d06 */
.L_x_822:
[----:B------:R-:W-:Y:S05]  /*39a0*/  BSYNC B0 ;  /* 0x0000000000007941 */ /* 0x000fea0003800000 */
.L_x_821:
[----:B------:R-:W-:Y:S01]  /*39b0*/  ISETP.GE.AND P0, PT, R133, c[0x0][0x220], PT ;  /* 0x0000880085007a0c */ /* 0x000fe20003f06270 */
[----:B------:R-:W-:Y:S01]  /*39c0*/  @!UPT UIADD3 URZ, URZ, URZ, URZ ;  /* 0x0000003f3f3ff290 */ /* 0x000fe2000fffe03f */
[----:B------:R-:W-:Y:S11]  /*39d0*/  BSSY B0, `(.L_x_823) ;  /* 0x0000037000007945 */ /* 0x000ff60003800000 */
[----:B------:R-:W-:-:S05]  /*39e0*/  @P0 BRA `(.L_x_824) ;  /* 0x0000035000000947 */ /* 0x000fca0003800000 */
[----:B------:R-:W-:Y:S02]  /*39f0*/  LEA R30, P4, R89, R126, 0x1 ;  /* 0x0000007e591e7211 */ /* 0x000fe400078808ff */
[----:B------:R-:W-:Y:S02]  /*3a00*/  ISETP.GE.AND P0, PT, R133, UR4, PT ;  /* 0x0000000485007c0c */ /* 0x000fe4000bf06270 */
[----:B------:R-:W-:Y:S02]  /*3a10*/  LEA.HI.X R31, R89, R127, R90, 0x1, P4 ;  /* 0x0000007f591f7211 */ /* 0x000fe400020f0c5a */
[C---:B-1----:R-:W-:Y:S03]  /*3a20*/  LEA R36, P4, R93.reuse, R120, 0x1 ;  /* 0x000000785d247211 */ /* 0x042fe600078808ff */
[----:B------:R-:W2:Y:S01]  /*3a30*/  LDG.E.128 R16, [R30.64] ;  /* 0x000000061e107981 */ /* 0x000ea2000c1e1d00 */
[----:B------:R-:W-:Y:S07]  /*3a40*/  LEA.HI.X R37, R93, R121, R94, 0x1, P4 ;  /* 0x000000795d257211 */ /* 0x000fee00020f0c5e */
[----:B------:R-:W3:Y:S06]  /*3a50*/  @!P0 LDG.E.64 R6, [R14.64+0x40] ;  /* 0x000040060e068981 */ /* 0x000eec000c1e1b00 */
[----:B------:R-:W4:Y:S01]  /*3a60*/  @!P0 LDG.E.64 R26, [R28.64+0x40] ;  /* 0x000040061c1a8981 */ /* 0x000f22000c1e1b00 */
        /* <DEDUP_REMOVED lines=45> */
.L_x_824:
[----:B------:R-:W-:Y:S05]  /*3d40*/  BSYNC B0 ;  /* 0x0000000000007941 */ /* 0x000fea0003800000 */
.L_x_823:
[----:B------:R-:W-:Y:S11]  /*3d50*/  ISETP.GE.AND P0, PT, R132, c[0x0][0x220], PT ;  /* 0x0000880084007a0c */ /* 0x000ff60003f06270 */
[----:B------:R-:W-:Y:S02]  /*3d60*/  @!UPT UIADD3 URZ, URZ, URZ, URZ ;  /* 0x0000003f3f3ff290 */ /* 0x000fe4000fffe03f */
[----:B------:R-:W-:-:S05]  /*3d70*/  @P0 BRA `(.L_x_820) ;  /* 0x0000035000000947 */ /* 0x000fca0003800000 */
[C---:B------:R-:W-:Y:S02]  /*3d80*/  LEA R30, P4, R97.reuse, R126, 0x1 ;  /* 0x0000007e611e7211 */ /* 0x040fe400078808ff */
        /* <DEDUP_REMOVED lines=10> */
[----:B------:R-:W-:Y:S02]  /*3e30*/  @!P0 MOV R15, R17 ;  /* 0x00000011000f8202 */ /* 0x000fe40000000f00 */
[----:B------:R-:W-:Y:S01]  /*3e40*/  @!P0 MOV R14, R18 ;  /* 0x00000012000e8202 */ /* 0x000fe20000000f00 */
[--C-:B------:R-:W-:Y:S01]  /*3e50*/  @!P0 HADD2.F32 R22, -RZ, R5.reuse.H1_H1 ;  /* 0x30000005ff168230 */ /* 0x100fe20000004100 */
[----:B------:R-:W-:Y:S01]  /*3e60*/  @!P0 MOV R6, R19 ;  /* 0x0000001300068202 */ /* 0x000fe20000000f00 */
[----:B------:R-:W-:Y:S02]  /*3e70*/  @!P0 HADD2.F32 R20, -RZ, R5.H0_H0 ;  /* 0x20000005ff148230 */ /* 0x000fe40000004100 */
[--C-:B----4-:R-:W-:Y:S01]  /*3e80*/  @!P0 HADD2.F32 R23, -RZ, R28.reuse.H0_H0 ;  /* 0x2000001cff178230 */ /* 0x110fe20000004100 */
[-C--:B------:R-:W-:Y:S01]  /*3e90*/  @!P0 FMUL.FTZ R31, R22, R21.reuse ;  /* 0x00000015161f8220 */ /* 0x080fe20000410000 */
[----:B------:R-:W-:Y:S01]  /*3ea0*/  @!P0 HADD2.F32 R24, -RZ, R28.H1_H1 ;  /* 0x3000001cff188230 */ /* 0x000fe20000004100 */
[C---:B------:R-:W-:Y:S01]  /*3eb0*/  @!P0 FMUL.FTZ R0, R20.reuse, R21 ;  /* 0x0000001514008220 */ /* 0x040fe20000410000 */
[--C-:B------:R-:W-:Y:S01]  /*3ec0*/  @!P0 HADD2.F32 R26, -RZ, R6.reuse.H1_H1 ;  /* 0x30000006ff1a8230 */ /* 0x100fe20000004100 */
[-C--:B------:R-:W-:Y:S01]  /*3ed0*/  @!P0 FFMA.FTZ R31, R20, R23.reuse, -R31 ;  /* 0x00000017141f8223 */ /* 0x080fe2000001081f */
[----:B------:R-:W-:Y:S01]  /*3ee0*/  @!P0 HADD2.F32 R6, -RZ, R6.H0_H0 ;  /* 0x20000006ff068230 */ /* 0x000fe20000004100 */
[----:B------:R-:W-:Y:S01]  /*3ef0*/  @!P0 FFMA.FTZ R0, R22, R23, R0 ;  /* 0x0000001716008223 */ /* 0x000fe20000010000 */
[--C-:B------:R-:W-:Y:S02]  /*3f00*/  @!P0 HADD2.F32 R23, -RZ, R15.reuse.H1_H1 ;  /* 0x3000000fff178230 */ /* 0x100fe40000004100 */
[----:B------:R-:W-:Y:S02]  /*3f10*/  @!P0 HADD2.F32 R15, -RZ, R15.H0_H0 ;  /* 0x2000000fff0f8230 */ /* 0x000fe40000004100 */
[--C-:B------:R-:W-:Y:S01]  /*3f20*/  @!P0 HADD2.F32 R22, -RZ, R14.reuse.H1_H1 ;  /* 0x3000000eff168230 */ /* 0x100fe20000004100 */
[-C--:B------:R-:W-:Y:S01]  /*3f30*/  @!P0 FMUL.FTZ R33, R23, R8.reuse ;  /* 0x0000000817218220 */ /* 0x080fe20000410000 */
[----:B------:R-:W-:Y:S01]  /*3f40*/  @!P0 HADD2.F32 R14, -RZ, R14.H0_H0 ;  /* 0x2000000eff0e8230 */ /* 0x000fe20000004100 */
[C---:B------:R-:W-:Y:S01]  /*3f50*/  @!P0 FMUL.FTZ R2, R15.reuse, R8 ;  /* 0x000000080f028220 */ /* 0x040fe20000410000 */
[--C-:B------:R-:W-:Y:S01]  /*3f60*/  @!P0 HADD2.F32 R5, -RZ, R7.reuse.H0_H0 ;  /* 0x20000007ff058230 */ /* 0x100fe20000004100 */
[-C--:B------:R-:W-:Y:S01]  /*3f70*/  @!P0 FFMA.FTZ R33, R15, R24.reuse, -R33 ;  /* 0x000000180f218223 */ /* 0x080fe20000010821 */
[----:B------:R-:W-:Y:S01]  /*3f80*/  @!P0 HADD2.F32 R7, -RZ, R7.H1_H1 ;  /* 0x30000007ff078230 */ /* 0x000fe20000004100 */
[----:B------:R-:W-:Y:S01]  /*3f90*/  @!P0 FFMA.FTZ R2, R23, R24, R2 ;  /* 0x0000001817028223 */ /* 0x000fe20000010002 */
[----:B------:R-:W-:Y:S01]  /*3fa0*/  @!P0 F2FP.PACK_AB R31, R0, R31 ;  /* 0x0000001f001f823e */ /* 0x000fe200000000ff */
[-C--:B------:R-:W-:Y:S01]  /*3fb0*/  @!P0 FMUL.FTZ R3, R14, R5.reuse ;  /* 0x000000050e038220 */ /* 0x080fe20000410000 */
[--C-:B------:R-:W-:Y:S01]  /*3fc0*/  @!P0 HADD2.F32 R25, -RZ, R29.reuse.H0_H0 ;  /* 0x2000001dff198230 */ /* 0x100fe20000004100 */
[----:B------:R-:W-:Y:S01]  /*3fd0*/  @!P0 FMUL.FTZ R30, R22, R5 ;  /* 0x00000005161e8220 */ /* 0x000fe20000410000 */
[----:B------:R-:W-:Y:S01]  /*3fe0*/  @!P0 F2FP.PACK_AB R34, R2, R33 ;  /* 0x000000210222823e */ /* 0x000fe200000000ff */
[----:B------:R-:W-:Y:S01]  /*3ff0*/  @!P0 HADD2.F32 R27, -RZ, R29.H1_H1 ;  /* 0x3000001dff1b8230 */ /* 0x000fe20000004100 */
[----:B------:R-:W-:Y:S01]  /*4000*/  @!P0 MOV R16, R31 ;  /* 0x0000001f00108202 */ /* 0x000fe20000000f00 */
[-C--:B------:R-:W-:Y:S01]  /*4010*/  @!P0 FMUL.FTZ R32, R26, R7.reuse ;  /* 0x000000071a208220 */ /* 0x080fe20000410000 */
[----:B------:R-:W-:Y:S01]  /*4020*/  @!P0 MOV R17, R34 ;  /* 0x0000002200118202 */ /* 0x000fe20000000f00 */
[----:B------:R-:W-:Y:S02]  /*4030*/  @!P0 FMUL.FTZ R4, R6, R7 ;  /* 0x0000000706048220 */ /* 0x000fe40000410000 */
[-C--:B------:R-:W-:Y:S02]  /*4040*/  @!P0 FFMA.FTZ R3, R22, R25.reuse, R3 ;  /* 0x0000001916038223 */ /* 0x080fe40000010003 */
[----:B------:R-:W-:Y:S02]  /*4050*/  @!P0 FFMA.FTZ R30, R14, R25, -R30 ;  /* 0x000000190e1e8223 */ /* 0x000fe4000001081e */
[-C--:B------:R-:W-:Y:S02]  /*4060*/  @!P0 FFMA.FTZ R32, R6, R27.reuse, -R32 ;  /* 0x0000001b06208223 */ /* 0x080fe40000010820 */
[----:B------:R-:W-:Y:S01]  /*4070*/  @!P0 FFMA.FTZ R4, R26, R27, R4 ;  /* 0x0000001b1a048223 */ /* 0x000fe20000010004 */
[----:B------:R-:W-:Y:S04]  /*4080*/  @!P0 F2FP.PACK_AB R30, R3, R30 ;  /* 0x0000001e031e823e */ /* 0x000fe800000000ff */
[----:B------:R-:W-:Y:S02]  /*4090*/  @!P0 F2FP.PACK_AB R33, R4, R32 ;  /* 0x000000200421823e */ /* 0x000fe400000000ff */
[----:B------:R-:W-:Y:S02]  /*40a0*/  @!P0 MOV R18, R30 ;  /* 0x0000001e00128202 */ /* 0x000fe40000000f00 */
[----:B------:R-:W-:Y:S05]  /*40b0*/  @!P0 MOV R19, R33 ;  /* 0x0000002100138202 */ /* 0x000fea0000000f00 */
[----:B------:R1:W-:Y:S02]  /*40c0*/  STG.E.128 [R36.64], R16 ;  /* 0x0000001024007986 */ /* 0x0003e4000c101d06 */
.L_x_820:
[----:B------:R-:W-:Y:S05]  /*40d0*/  BSYNC B1 ;  /* 0x0000000000017941 */ /* 0x000fea0003800000 */
.L_x_819:
        /* <DEDUP_REMOVED lines=14> */
[C---:B-1----:R-:W-:Y:S03]  /*41c0*/  LEA R36, P2, R164.reuse, R120, 0x1 ;  /* 0x00000078a4247211 */ /* 0x042fe600078408ff */
[----:B------:R-:W2:Y:S01]  /*41d0*/  LDG.E.128 R16, [R30.64] ;  /* 0x000000061e107981 */ /* 0x000ea2000c1e1d00 */
        /* <DEDUP_REMOVED lines=48> */
.L_x_828:
[----:B------:R-:W-:Y:S05]  /*44e0*/  BSYNC B0 ;  /* 0x0000000000007941 */ /* 0x000fea0003800000 */
.L_x_827:
        /* <DEDUP_REMOVED lines=57> */
.L_x_830:
[----:B------:R-:W-:Y:S05]  /*4880*/  BSYNC B0 ;  /* 0x0000000000007941 */ /* 0x000fea0003800000 */
.L_x_829:
        /* <DEDUP_REMOVED lines=56> */
.L_x_826:
[----:B------:R-:W-:Y:S05]  /*4c10*/  BSYNC B1 ;  /* 0x0000000000017941 */ /* 0x000fea0003800000 */
.L_x_825:
        /* <DEDUP_REMOVED lines=11> */
[----:B------:R-:W-:Y:S02]  /*4cd0*/  MOV R31, 0x60 ;  /* 0x00000060001f7802 */ /* 0x000fe40000000f00 */
[----:B------:R-:W-:Y:S03]  /*4ce0*/  ISETP.GE.AND P0, PT, R134, UR4, PT ;  /* 0x0000000486007c0c */ /* 0x000fe6000bf06270 */
[C---:B------:R-:W-:Y:S04]  /*4cf0*/  IMAD.WIDE.U32 R32, R31.reuse, c[0x0][0x288], R126 ;  /* 0x0000a2001f207a25 */ /* 0x040fe800078e007e */
[C---:B------:R-:W-:Y:S02]  /*4d00*/  IMAD R30, R31.reuse, c[0x0][0x28c], RZ ;  /* 0x0000a3001f1e7a24 */ /* 0x040fe400078e02ff */
[----:B-1----:R-:W-:Y:S03]  /*4d10*/  IMAD.WIDE.U32 R36, R31, c[0x0][0x198], R120 ;  /* 0x000066001f247a25 */ /* 0x002fe600078e0078 */
[----:B------:R-:W-:Y:S01]  /*4d20*/  IADD3 R33, R33, R30, RZ ;  /* 0x0000001e21217210 */ /* 0x000fe20007ffe0ff */
[----:B------:R-:W-:Y:S01]  /*4d30*/  IMAD R31, R31, c[0x0][0x19c], RZ ;  /* 0x000067001f1f7a24 */ /* 0x000fe200078e02ff */
[----:B------:R-:W2:Y:S04]  /*4d40*/  @!P0 LDG.E.64 R6, [R14.64] ;  /* 0x000000060e068981 */ /* 0x000ea8000c1e1b00 */
[----:B------:R-:W-:Y:S02]  /*4d50*/  IADD3 R37, R37, R31, RZ ;  /* 0x0000001f25257210 */ /* 0x000fe40007ffe0ff */
[----:B------:R-:W3:Y:S08]  /*4d60*/  LDG.E.128 R16, [R32.64] ;  /* 0x0000000620107981 */ /* 0x000ef0000c1e1d00 */
[----:B------:R-:W4:Y:S01]  /*4d70*/  @!P0 LDG.E.64 R26, [R28.64] ;  /* 0x000000061c1a8981 */ /* 0x000f22000c1e1b00 */
[--C-:B--2---:R-:W-:Y:S02]  /*4d80*/  @!P0 HADD2.F32 R21, -RZ, R6.reuse.H0_H0 ;  /* 0x20000006ff158230 */ /* 0x104fe40000004100 */
[----:B------:R-:W-:Y:S01]  /*4d90*/  @!P0 HADD2.F32 R8, -RZ, R6.H1_H1 ;  /* 0x30000006ff088230 */ /* 0x000fe20000004100 */
[----:B---3--:R-:W-:Y:S02]  /*4da0*/  @!P0 MOV R5, R16 ;  /* 0x0000001000058202 */ /* 0x008fe40000000f00 */
        /* <DEDUP_REMOVED lines=42> */
.L_x_834:
[----:B------:R-:W-:Y:S05]  /*5050*/  BSYNC B0 ;  /* 0x0000000000007941 */ /* 0x000fea0003800000 */
.L_x_833:
[----:B------:R-:W-:Y:S01]  /*5060*/  ISETP.GE.AND P0, PT, R133, c[0x0][0x220], PT ;  /* 0x0000880085007a0c */ /* 0x000fe20003f06270 */
[----:B------:R-:W-:Y:S01]  /*5070*/  @!UPT UIADD3 URZ, URZ, URZ, URZ ;  /* 0x0000003f3f3ff290 */ /* 0x000fe2000fffe03f */
[----:B------:R-:W-:Y:S11]  /*5080*/  BSSY B0, `(.L_x_835) ;  /* 0x0000037000007945 */ /* 0x000ff60003800000 */
        /* <DEDUP_REMOVED lines=54> */
.L_x_836:
[----:B------:R-:W-:Y:S05]  /*53f0*/  BSYNC B0 ;  /* 0x0000000000007941 */ /* 0x000fea0003800000 */
.L_x_835:
[----:B------:R-:W-:Y:S11]  /*5400*/  ISETP.GE.AND P0, PT, R132, c[0x0][0x220], PT ;  /* 0x0000880084007a0c */ /* 0x000ff60003f06270 */
[----:B------:R-:W-:Y:S02]  /*5410*/  @!UPT UIADD3 URZ, URZ, URZ, URZ ;  /* 0x0000003f3f3ff290 */ /* 0x000fe4000fffe03f */
        /* <DEDUP_REMOVED lines=54> */
.L_x_832:
[----:B------:R-:W-:Y:S05]  /*5780*/  BSYNC B1 ;  /* 0x0000000000017941 */ /* 0x000fea0003800000 */
.L_x_831:
[----:B------:R-:W-:Y:S01]  /*5790*/  IMAD.MOV.U32 R3, RZ, RZ, c[0x0][0x230] ;  /* 0x00008c00ff037624 */ /* 0x000fe200078e00ff */
[----:B------:R-:W-:Y:S03]  /*57a0*/  ULDC UR4, c[0x0][0x230] ;  /* 0x00008c0000047ab9 */ /* 0x000fe60000000800 */
[----:B------:R-:W-:Y:S05]  /*57b0*/  IMAD.U32 R3, R3, -0x20, RZ ;  /* 0xffffffe003037824 */ /* 0x000fea00078e00ff */
[C---:B------:R-:W-:Y:S02]  /*57c0*/  LEA R44, P1, R3.reuse, R44, 0x1 ;  /* 0x0000002c032c7211 */ /* 0x040fe400078208ff */
[C---:B------:R-:W-:Y:S02]  /*57d0*/  LEA R12, P0, R3.reuse, R12, 0x1 ;  /* 0x0000000c030c7211 */ /* 0x040fe400078008ff */
[C---:B------:R-:W-:Y:S02]  /*57e0*/  LEA.HI.X.SX32 R45, R3.reuse, R45, 0x1, P1 ;  /* 0x0000002d032d7211 */ /* 0x040fe400008f0eff */
[----:B------:R-:W-:Y:S01]  /*57f0*/  LEA.HI.X.SX32 R13, R3, R13, 0x1, P0 ;  /* 0x0000000d030d7211 */ /* 0x000fe200000f0eff */
[----:B------:R-:W-:-:S05]  /*5800*/  BRA `(.L_x_837) ;  /* 0x0000518000007947 */ /* 0x000fca0003800000 */
.L_x_812:
[----:B------:R-:W-:Y:S01]  /*5810*/  BSSY B2, `(.L_x_838) ;  /* 0x0000122000027945 */ /* 0x000fe20003800000 */
[----:B------:R-:W-:-:S05]  /*5820*/  @!P6 BRA `(.L_x_839) ;  /* 0x000012000000e947 */ /* 0x000fca0003800000 */
[----:B------:R-:W-:Y:S01]  /*5830*/  ISETP.GE.AND P0, PT, R134, c[0x0][0x220], PT ;  /* 0x0000880086007a0c */ /* 0x000fe20003f06270 */
[----:B------:R-:W-:Y:S01]  /*5840*/  @!UPT UIADD3 URZ, URZ, URZ, URZ ;  /* 0x0000003f3f3ff290 */ /* 0x000fe2000fffe03f */
[----:B------:R-:W-:Y:S11]  /*5850*/  BSSY B1, `(.L_x_840) ;  /* 0x000005d000017945 */ /* 0x000ff60003800000 */
[----:B------:R-:W-:-:S05]  /*5860*/  @P0 BRA `(.L_x_841) ;  /* 0x000005b000000947 */ /* 0x000fca0003800000 */
[----:B------:R1:W5:Y:S01]  /*5870*/  LDG.E.128 R48, [R126.64] ;  /* 0x000000067e307981 */ /* 0x000362000c1e1d00 */
[----:B------:R-:W-:Y:S01]  /*5880*/  ISETP.GE.AND P0, PT, R134, UR4, PT ;  /* 0x0000000486007c0c */ /* 0x000fe2000bf06270 */
[----:B------:R-:W-:Y:S01]  /*5890*/  @!UPT UIADD3 URZ, URZ, URZ, URZ ;  /* 0x0000003f3f3ff290 */ /* 0x000fe2000fffe03f */
[----:B------:R-:W-:Y:S11]  /*58a0*/  BSSY B0, `(.L_x_842) ;  /* 0x0000056000007945 */ /* 0x000ff60003800000 */
[----:B------:R-:W-:-:S05]  /*58b0*/  @P0 BRA `(.L_x_843) ;  /* 0x0000054000000947 */ /* 0x000fca0003800000 */
[--C-:B-----5:R-:W-:Y:S01]  /*58c0*/  HADD2.F32 R27, -RZ, R48.reuse.H0_H0 ;  /* 0x20000030ff1b7230 */ /* 0x120fe20000004100 */
[----:B------:R-:W-:Y:S01]  /*58d0*/  ULEA.HI UR5, UR4, UR4, URZ, 0x1 ;  /* 0x0000000404057291 */ /* 0x000fe2000f8f083f */
[----:B------:R-:W-:Y:S01]  /*58e0*/  HADD2.F32 R31, -RZ, R48.H1_H1 ;  /* 0x30000030ff1f7230 */ /* 0x000fe20000004100 */
[----:B------:R-:W-:Y:S01]  /*58f0*/  MOV R55, RZ ;  /* 0x000000ff00377202 */ /* 0x000fe20000000f00 */
[----:B------:R-:W-:Y:S01]  /*5900*/  HADD2.F32 R32, -RZ, R49.H0_H0 ;  /* 0x20000031ff207230 */ /* 0x000fe20000004100 */
[----:B------:R-:W-:Y:S01]  /*5910*/  USHF.R.S32.HI UR5, URZ, 0x1, UR5 ;  /* 0x000000013f057899 */ /* 0x000fe20008011405 */
[----:B------:R-:W-:Y:S02]  /*5920*/  MOV R53, RZ ;  /* 0x000000ff00357202 */ /* 0x000fe40000000f00 */
[----:B------:R-:W-:Y:S02]  /*5930*/  MOV R40, R50 ;  /* 0x0000003200287202 */ /* 0x000fe40000000f00 */
[----:B------:R-:W-:Y:S02]  /*5940*/  MOV R47, R51 ;  /* 0x00000033002f7202 */ /* 0x000fe40000000f00 */
[----:B------:R-:W-:Y:S02]  /*5950*/  ISETP.GE.AND P6, PT, R134, UR5, PT ;  /* 0x0000000586007c0c */ /* 0x000fe4000bfc6270 */
[----:B------:R-:W-:Y:S11]  /*5960*/  MOV R167, UR5 ;  /* 0x0000000500a77c02 */ /* 0x000ff60008000f00 */
[----:B------:R-:W-:Y:S02]  /*5970*/  @P6 IADD3 R55, RZ, -UR5, RZ ;  /* 0x80000005ff376c10 */ /* 0x000fe4000fffe0ff */
[----:B------:R-:W-:Y:S02]  /*5980*/  @P6 IADD3 R53, RZ, -UR5, RZ ;  /* 0x80000005ff356c10 */ /* 0x000fe4000fffe0ff */
[C---:B------:R-:W-:Y:S02]  /*5990*/  LEA R36, P0, R55.reuse, R130, 0x1 ;  /* 0x0000008237247211 */ /* 0x040fe400078008ff */
[----:B------:R-:W-:Y:S02]  /*59a0*/  @P6 IADD3 R167, RZ, -UR5, RZ ;  /* 0x80000005ffa76c10 */ /* 0x000fe4000fffe0ff */
[----:B------:R-:W-:Y:S02]  /*59b0*/  LEA.HI.X.SX32 R37, R55, R131, 0x1, P0 ;  /* 0x0000008337257211 */ /* 0x000fe400000f0eff */
[----:B------:R-:W-:Y:S02]  /*59c0*/  LEA R16, P5, R167, R126, 0x1 ;  /* 0x0000007ea7107211 */ /* 0x000fe400078a08ff */
[----:B------:R-:W-:Y:S02]  /*59d0*/  LEA R54, P0, R53, R128, 0x1 ;  /* 0x0000008035367211 */ /* 0x000fe400078008ff */
[----:B------:R-:W-:Y:S01]  /*59e0*/  LEA.HI.X.SX32 R17, R167, R127, 0x1, P5 ;  /* 0x0000007fa7117211 */ /* 0x000fe200028f0eff */
[----:B------:R-:W2:Y:S01]  /*59f0*/  LDG.E.128 R36, [R36.64] ;  /* 0x0000000624247981 */ /* 0x000ea2000c1e1d00 */
[----:B------:R-:W-:Y:S07]  /*5a00*/  LEA.HI.X.SX32 R55, R53, R129, 0x1, P0 ;  /* 0x0000008135377211 */ /* 0x000fee00000f0eff */
[----:B------:R-:W3:Y:S08]  /*5a10*/  LDG.E.128 R20, [R16.64] ;  /* 0x0000000610147981 */ /* 0x000ef0000c1e1d00 */
[----:B------:R-:W4:Y:S01]  /*5a20*/  LDG.E.128 R52, [R54.64] ;  /* 0x0000000636347981 */ /* 0x000f22000c1e1d00 */
[--C-:B--2---:R-:W-:Y:S02]  /*5a30*/  HADD2.F32 R29, -RZ, R36.reuse.H0_H0 ;  /* 0x20000024ff1d7230 */ /* 0x104fe40000004100 */
[----:B------:R-:W-:Y:S02]  /*5a40*/  HADD2.F32 R30, -RZ, R36.H1_H1 ;  /* 0x30000024ff1e7230 */ /* 0x000fe40000004100 */
[--C-:B------:R-:W-:Y:S02]  /*5a50*/  HADD2.F32 R33, -RZ, R37.reuse.H0_H0 ;  /* 0x20000025ff217230 */ /* 0x100fe40000004100 */
[----:B------:R-:W-:Y:S02]  /*5a60*/  HADD2.F32 R34, -RZ, R37.H1_H1 ;  /* 0x30000025ff227230 */ /* 0x000fe40000004100 */
[--C-:B------:R-:W-:Y:S01]  /*5a70*/  HADD2.F32 R35, -RZ, R38.reuse.H0_H0 ;  /* 0x20000026ff237230 */ /* 0x100fe20000004100 */
[----:B---3--:R-:W-:Y:S01]  /*5a80*/  MOV R14, R20 ;  /* 0x00000014000e7202 */ /* 0x008fe20000000f00 */
[----:B------:R-:W-:Y:S01]  /*5a90*/  HADD2.F32 R36, -RZ, R38.H1_H1 ;  /* 0x30000026ff247230 */ /* 0x000fe20000004100 */
[----:B------:R-:W-:Y:S01]  /*5aa0*/  MOV R17, R23 ;  /* 0x0000001700117202 */ /* 0x000fe20000000f00 */
[----:B------:R-:W-:Y:S01]  /*5ab0*/  HADD2.F32 R37, -RZ, R39.H0_H0 ;  /* 0x20000027ff257230 */ /* 0x000fe20000004100 */
[----:B------:R-:W-:Y:S01]  /*5ac0*/  MOV R19, R21 ;  /* 0x0000001500137202 */ /* 0x000fe20000000f00 */
[----:B------:R-:W-:Y:S01]  /*5ad0*/  HADD2.F32 R28, -RZ, R14.H0_H0 ;  /* 0x2000000eff1c7230 */ /* 0x000fe20000004100 */
[----:B------:R-:W-:Y:S01]  /*5ae0*/  MOV R24, R22 ;  /* 0x0000001600187202 */ /* 0x000fe20000000f00 */
[--C-:B----4-:R-:W-:Y:S02]  /*5af0*/  HADD2.F32 R23, -RZ, R52.reuse.H0_H0 ;  /* 0x20000034ff177230 */ /* 0x110fe40000004100 */
[----:B------:R-:W-:Y:S02]  /*5b00*/  HADD2.F32 R21, -RZ, R52.H1_H1 ;  /* 0x30000034ff157230 */ /* 0x000fe40000004100 */
[--C-:B------:R-:W-:Y:S01]  /*5b10*/  HADD2.F32 R22, -RZ, R53.reuse.H0_H0 ;  /* 0x20000035ff167230 */ /* 0x100fe20000004100 */
[----:B------:R-:W-:Y:S01]  /*5b20*/  @!P6 FADD.FTZ R23, -R23, -RZ ;  /* 0x800000ff1717e221 */ /* 0x000fe20000010100 */
[----:B------:R-:W-:Y:S01]  /*5b30*/  HADD2.F32 R20, -RZ, R53.H1_H1 ;  /* 0x30000035ff147230 */ /* 0x000fe20000004100 */
[----:B------:R-:W-:Y:S01]  /*5b40*/  @!P6 FADD.FTZ R21, -R21, -RZ ;  /* 0x800000ff1515e221 */ /* 0x000fe20000010100 */
[----:B------:R-:W-:Y:S01]  /*5b50*/  HADD2.F32 R26, -RZ, R14.H1_H1 ;  /* 0x3000000eff1a7230 */ /* 0x000fe20000004100 */
[----:B------:R-:W-:Y:S01]  /*5b60*/  FMUL.FTZ R0, R28, R23 ;  /* 0x000000171c007220 */ /* 0x000fe20000410000 */
[--C-:B------:R-:W-:Y:S01]  /*5b70*/  HADD2.F32 R16, -RZ, R54.reuse.H1_H1 ;  /* 0x30000036ff107230 */ /* 0x100fe20000004100 */
[----:B------:R-:W-:Y:S01]  /*5b80*/  @!P6 FADD.FTZ R22, -R22, -RZ ;  /* 0x800000ff1616e221 */ /* 0x000fe20000010100 */
[----:B------:R-:W-:Y:S01]  /*5b90*/  HADD2.F32 R18, -RZ, R54.H0_H0 ;  /* 0x20000036ff127230 */ /* 0x000fe20000004100 */
[----:B------:R-:W-:Y:S01]  /*5ba0*/  FMUL.FTZ R2, R26, R21 ;  /* 0x000000151a027220 */ /* 0x000fe20000410000 */
[--C-:B------:R-:W-:Y:S01]  /*5bb0*/  HADD2.F32 R25, -RZ, R19.reuse.H0_H0 ;  /* 0x20000013ff197230 */ /* 0x100fe20000004100 */
[----:B------:R-:W-:Y:S01]  /*5bc0*/  @!P6 FADD.FTZ R20, -R20, -RZ ;  /* 0x800000ff1414e221 */ /* 0x000fe20000010100 */
[----:B------:R-:W-:Y:S01]  /*5bd0*/  HADD2.F32 R23, -RZ, R19.H1_H1 ;  /* 0x30000013ff177230 */ /* 0x000fe20000004100 */
[----:B------:R-:W-:Y:S01]  /*5be0*/  @!P6 FADD.FTZ R16, -R16, -RZ ;  /* 0x800000ff1010e221 */ /* 0x000fe20000010100 */
[--C-:B------:R-:W-:Y:S01]  /*5bf0*/  HADD2.F32 R19, -RZ, R24.reuse.H1_H1 ;  /* 0x30000018ff137230 */ /* 0x100fe20000004100 */
[----:B------:R-:W-:Y:S01]  /*5c00*/  @!P6 FADD.FTZ R18, -R18, -RZ ;  /* 0x800000ff1212e221 */ /* 0x000fe20000010100 */
[--C-:B------:R-:W-:Y:S01]  /*5c10*/  HADD2.F32 R15, -RZ, R55.reuse.H0_H0 ;  /* 0x20000037ff0f7230 */ /* 0x100fe20000004100 */
[----:B------:R-:W-:Y:S01]  /*5c20*/  FMUL.FTZ R3, R25, R22 ;  /* 0x0000001619037220 */ /* 0x000fe20000410000 */
[----:B------:R-:W-:Y:S01]  /*5c30*/  HADD2.F32 R21, -RZ, R24.H0_H0 ;  /* 0x20000018ff157230 */ /* 0x000fe20000004100 */
[----:B------:R-:W-:Y:S01]  /*5c40*/  FFMA.FTZ R0, R27, R29, R0 ;  /* 0x0000001d1b007223 */ /* 0x000fe20000010000 */
[----:B------:R-:W-:Y:S01]  /*5c50*/  HADD2.F32 R14, -RZ, R55.H1_H1 ;  /* 0x30000037ff0e7230 */ /* 0x000fe20000004100 */
[----:B------:R-:W-:Y:S01]  /*5c60*/  FMUL.FTZ R4, R23, R20 ;  /* 0x0000001417047220 */ /* 0x000fe20000410000 */
[----:B------:R-:W-:Y:S01]  /*5c70*/  HADD2.F32 R27, -RZ, R49.H1_H1 ;  /* 0x30000031ff1b7230 */ /* 0x000fe20000004100 */
[----:B------:R-:W-:Y:S01]  /*5c80*/  FFMA.FTZ R2, R31, R30, R2 ;  /* 0x0000001e1f027223 */ /* 0x000fe20000010002 */
[--C-:B------:R-:W-:Y:S01]  /*5c90*/  HADD2.F32 R30, -RZ, R40.reuse.H0_H0 ;  /* 0x20000028ff1e7230 */ /* 0x100fe20000004100 */
[----:B------:R-:W-:Y:S01]  /*5ca0*/  FMUL.FTZ R6, R19, R16 ;  /* 0x0000001013067220 */ /* 0x000fe20000410000 */
[--C-:B------:R-:W-:Y:S01]  /*5cb0*/  HADD2.F32 R16, -RZ, R17.reuse.H0_H0 ;  /* 0x20000011ff107230 */ /* 0x100fe20000004100 */
[----:B------:R-:W-:Y:S01]  /*5cc0*/  FMUL.FTZ R5, R21, R18 ;  /* 0x0000001215057220 */ /* 0x000fe20000410000 */
[----:B------:R-:W-:Y:S01]  /*5cd0*/  HADD2.F32 R17, -RZ, R17.H1_H1 ;  /* 0x30000011ff117230 */ /* 0x000fe20000004100 */
[----:B------:R-:W-:Y:S01]  /*5ce0*/  @!P6 FADD.FTZ R15, -R15, -RZ ;  /* 0x800000ff0f0fe221 */ /* 0x000fe20000010100 */
[----:B------:R-:W-:Y:S01]  /*5cf0*/  HADD2.F32 R29, -RZ, R40.H1_H1 ;  /* 0x30000028ff1d7230 */ /* 0x000fe20000004100 */
[----:B------:R-:W-:Y:S01]  /*5d00*/  FFMA.FTZ R3, R32, R33, R3 ;  /* 0x0000002120037223 */ /* 0x000fe20000010003 */
[----:B------:R-:W-:Y:S01]  /*5d10*/  HADD2.F32 R32, -RZ, R47.H0_H0 ;  /* 0x2000002fff207230 */ /* 0x000fe20000004100 */
[----:B------:R-:W-:Y:S01]  /*5d20*/  @!P6 FADD.FTZ R14, -R14, -RZ ;  /* 0x800000ff0e0ee221 */ /* 0x000fe20000010100 */
[----:B------:R-:W-:Y:S01]  /*5d30*/  HADD2.F32 R38, -RZ, R39.H1_H1 ;  /* 0x30000027ff267230 */ /* 0x000fe20000004100 */
[----:B------:R-:W-:Y:S01]  /*5d40*/  FFMA.FTZ R4, R27, R34, R4 ;  /* 0x000000221b047223 */ /* 0x000fe20000010004 */
[----:B------:R-:W-:Y:S01]  /*5d50*/  HADD2.F32 R31, -RZ, R47.H1_H1 ;  /* 0x3000002fff1f7230 */ /* 0x000fe20000004100 */
[----:B------:R-:W-:Y:S01]  /*5d60*/  FMUL.FTZ R7, R16, R15 ;  /* 0x0000000f10077220 */ /* 0x000fe20000410000 */
[----:B------:R-:W-:Y:S01]  /*5d70*/  F2FP.PACK_AB R48, R2, R0 ;  /* 0x000000000230723e */ /* 0x000fe200000000ff */
[----:B------:R-:W-:Y:S01]  /*5d80*/  FFMA.FTZ R5, R30, R35, R5 ;  /* 0x000000231e057223 */ /* 0x000fe20000010005 */
[----:B------:R-:W-:Y:S01]  /*5d90*/  F2FP.PACK_AB R49, R4, R3 ;  /* 0x000000030431723e */ /* 0x000fe200000000ff */
[----:B------:R-:W-:Y:S02]  /*5da0*/  FMUL.FTZ R8, R17, R14 ;  /* 0x0000000e11087220 */ /* 0x000fe40000410000 */
[----:B------:R-:W-:Y:S02]  /*5db0*/  FFMA.FTZ R6, R29, R36, R6 ;  /* 0x000000241d067223 */ /* 0x000fe40000010006 */
[----:B------:R-:W-:Y:S02]  /*5dc0*/  FFMA.FTZ R7, R32, R37, R7 ;  /* 0x0000002520077223 */ /* 0x000fe40000010007 */
[----:B------:R-:W-:Y:S01]  /*5dd0*/  FFMA.FTZ R8, R31, R38, R8 ;  /* 0x000000261f087223 */ /* 0x000fe20000010008 */
[----:B------:R-:W-:Y:S04]  /*5de0*/  F2FP.PACK_AB R50, R6, R5 ;  /* 0x000000050632723e */ /* 0x000fe800000000ff */
[----:B------:R-:W-:Y:S02]  /*5df0*/  F2FP.PACK_AB R51, R8, R7 ;  /* 0x000000070833723e */ /* 0x000fe400000000ff */
.L_x_843:
[----:B------:R-:W-:Y:S05]  /*5e00*/  BSYNC B0 ;  /* 0x0000000000007941 */ /* 0x000fea0003800000 */
.L_x_842:
[----:B-----5:R2:W-:Y:S02]  /*5e10*/  STG.E.128 [R120.64], R48 ;  /* 0x0000003078007986 */ /* 0x0205e4000c101d06 */
.L_x_841:
[----:B------:R-:W-:Y:S05]  /*5e20*/  BSYNC B1 ;  /* 0x0000000000017941 */ /* 0x000fea0003800000 */
.L_x_840:
[----:B------:R-:W-:Y:S01]  /*5e30*/  ISETP.GE.AND P0, PT, R133, c[0x0][0x220], PT ;  /* 0x0000880085007a0c */ /* 0x000fe20003f06270 */
[----:B------:R-:W-:Y:S01]  /*5e40*/  @!UPT UIADD3 URZ, URZ, URZ, URZ ;  /* 0x0000003f3f3ff290 */ /* 0x000fe2000fffe03f */
[----:B------:R-:W-:Y:S11]  /*5e50*/  BSSY B1, `(.L_x_844) ;  /* 0x000005e000017945 */ /* 0x000ff60003800000 */
[----:B------:R-:W-:-:S05]  /*5e60*/  @P0 BRA `(.L_x_845) ;  /* 0x000005c000000947 */ /* 0x000fca0003800000 */
[----:B------:R-:W-:Y:S01]  /*5e70*/  ISETP.GE.AND P0, PT, R133, UR4, PT ;  /* 0x0000000485007c0c */ /* 0x000fe2000bf06270 */
[----:B--2---:R2:W5:Y:S01]  /*5e80*/  LDG.E.128 R48, [R126.64+0x80] ;  /* 0x000080067e307981 */ /* 0x004562000c1e1d00 */
[----:B------:R-:W-:Y:S01]  /*5e90*/  IADD3 R166, P5, R126, 0x80, RZ ;  /* 0x000000807ea67810 */ /* 0x000fe20007fbe0ff */
[----:B------:R-:W-:Y:S04]  /*5ea0*/  BSSY B0, `(.L_x_846) ;  /* 0x0000057000007945 */ /* 0x000fe80003800000 */
[----:B------:R-:W-:Y:S06]  /*5eb0*/  IMAD.X R167, RZ, RZ, R127, P5 ;  /* 0x000000ffffa77224 */ /* 0x000fec00028e067f */
        /* <DEDUP_REMOVED lines=17> */
[C---:B------:R-:W-:Y:S02]  /*5fd0*/  LEA R16, P5, R46.reuse, R166, 0x1 ;  /* 0x000000a62e107211 */ /* 0x040fe400078a08ff */
[C---:B------:R-:W-:Y:S02]  /*5fe0*/  LEA R54, P0, R53.reuse, R128, 0x1 ;  /* 0x0000008035367211 */ /* 0x040fe400078008ff */
[----:B------:R-:W-:Y:S01]  /*5ff0*/  LEA.HI.X.SX32 R17, R46, R167, 0x1, P5 ;  /* 0x000000a72e117211 */ /* 0x000fe200028f0eff */
[----:B------:R-:W3:Y:S01]  /*6000*/  LDG.E.128 R36, [R36.64+0x80] ;  /* 0x0000800624247981 */ /* 0x000ee2000c1e1d00 */
[----:B------:R-:W-:Y:S07]  /*6010*/  LEA.HI.X.SX32 R55, R53, R129, 0x1, P0 ;  /* 0x0000008135377211 */ /* 0x000fee00000f0eff */
[----:B------:R-:W4:Y:S08]  /*6020*/  LDG.E.128 R20, [R16.64] ;  /* 0x0000000610147981 */ /* 0x000f30000c1e1d00 */
[----:B--2---:R-:W2:Y:S01]  /*6030*/  LDG.E.128 R52, [R54.64+0x80] ;  /* 0x0000800636347981 */ /* 0x004ea2000c1e1d00 */
[--C-:B---3--:R-:W-:Y:S02]  /*6040*/  HADD2.F32 R29, -RZ, R36.reuse.H0_H0 ;  /* 0x20000024ff1d7230 */ /* 0x108fe40000004100 */
[----:B------:R-:W-:Y:S02]  /*6050*/  HADD2.F32 R30, -RZ, R36.H1_H1 ;  /* 0x30000024ff1e7230 */ /* 0x000fe40000004100 */
[--C-:B------:R-:W-:Y:S02]  /*6060*/  HADD2.F32 R33, -RZ, R37.reuse.H0_H0 ;  /* 0x20000025ff217230 */ /* 0x100fe40000004100 */
[----:B------:R-:W-:Y:S02]  /*6070*/  HADD2.F32 R34, -RZ, R37.H1_H1 ;  /* 0x30000025ff227230 */ /* 0x000fe40000004100 */
[--C-:B------:R-:W-:Y:S01]  /*6080*/  HADD2.F32 R35, -RZ, R38.reuse.H0_H0 ;  /* 0x20000026ff237230 */ /* 0x100fe20000004100 */
[----:B----4-:R-:W-:Y:S01]  /*6090*/  MOV R14, R20 ;  /* 0x00000014000e7202 */ /* 0x010fe20000000f00 */
[----:B------:R-:W-:Y:S01]  /*60a0*/  HADD2.F32 R36, -RZ, R38.H1_H1 ;  /* 0x30000026ff247230 */ /* 0x000fe20000004100 */
[----:B------:R-:W-:Y:S01]  /*60b0*/  MOV R17, R23 ;  /* 0x0000001700117202 */ /* 0x000fe20000000f00 */
[----:B------:R-:W-:Y:S01]  /*60c0*/  HADD2.F32 R37, -RZ, R39.H0_H0 ;  /* 0x20000027ff257230 */ /* 0x000fe20000004100 */
[----:B------:R-:W-:Y:S01]  /*60d0*/  MOV R19, R21 ;  /* 0x0000001500137202 */ /* 0x000fe20000000f00 */
[----:B------:R-:W-:Y:S01]  /*60e0*/  HADD2.F32 R28, -RZ, R14.H0_H0 ;  /* 0x2000000eff1c7230 */ /* 0x000fe20000004100 */
[----:B------:R-:W-:Y:S01]  /*60f0*/  MOV R24, R22 ;  /* 0x0000001600187202 */ /* 0x000fe20000000f00 */
[--C-:B--2---:R-:W-:Y:S02]  /*6100*/  HADD2.F32 R23, -RZ, R52.reuse.H0_H0 ;  /* 0x20000034ff177230 */ /* 0x104fe40000004100 */
        /* <DEDUP_REMOVED lines=48> */
.L_x_847:
[----:B------:R-:W-:Y:S05]  /*6410*/  BSYNC B0 ;  /* 0x0000000000007941 */ /* 0x000fea0003800000 */
.L_x_846:
[----:B-----5:R3:W-:Y:S02]  /*6420*/  STG.E.128 [R120.64+0x80], R48 ;  /* 0x0000803078007986 */ /* 0x0207e4000c101d06 */
.L_x_845:
[----:B------:R-:W-:Y:S05]  /*6430*/  BSYNC B1 ;  /* 0x0000000000017941 */ /* 0x000fea0003800000 */
.L_x_844:
[----:B------:R-:W-:Y:S11]  /*6440*/  ISETP.GE.AND P0, PT, R132, c[0x0][0x220], PT ;  /* 0x0000880084007a0c */ /* 0x000ff60003f06270 */
[----:B------:R-:W-:Y:S02]  /*6450*/  @!UPT UIADD3 URZ, URZ, URZ, URZ ;  /* 0x0000003f3f3ff290 */ /* 0x000fe4000fffe03f */
[----:B------:R-:W-:-:S05]  /*6460*/  @P0 BRA `(.L_x_839) ;  /* 0x000005c000000947 */ /* 0x000fca0003800000 */
[----:B------:R-:W-:Y:S01]  /*6470*/  ISETP.GE.AND P0, PT, R132, UR4, PT ;  /* 0x0000000484007c0c */ /* 0x000fe2000bf06270 */
[----:B--23--:R2:W5:Y:S01]  /*6480*/  LDG.E.128 R48, [R126.64+0x100] ;  /* 0x000100067e307981 */ /* 0x00c562000c1e1d00 */
        /* <DEDUP_REMOVED lines=88> */
.L_x_849:
[----:B------:R-:W-:Y:S05]  /*6a10*/  BSYNC B0 ;  /* 0x0000000000007941 */ /* 0x000fea0003800000 */
.L_x_848:
[----:B-----5:R3:W-:Y:S02]  /*6a20*/  STG.E.128 [R120.64+0x100], R48 ;  /* 0x0001003078007986 */ /* 0x0207e4000c101d06 */
.L_x_839:
[----:B------:R-:W-:Y:S05]  /*6a30*/  BSYNC B2 ;  /* 0x0000000000027941 */ /* 0x000fea0003800000 */
.L_x_838:
[----:B------:R-:W-:Y:S01]  /*6a40*/  BSSY B2, `(.L_x_850) ;  /* 0x000012f000027945 */ /* 0x000fe20003800000 */
[----:B------:R-:W-:-:S05]  /*6a50*/  @!P4 BRA `(.L_x_851) ;  /* 0x000012d00000c947 */ /* 0x000fca0003800000 */
[----:B------:R-:W-:Y:S01]  /*6a60*/  ISETP.GE.AND P0, PT, R134, c[0x0][0x220], PT ;  /* 0x0000880086007a0c */ /* 0x000fe20003f06270 */
[----:B------:R-:W-:Y:S01]  /*6a70*/  @!UPT UIADD3 URZ, URZ, URZ, URZ ;  /* 0x0000003f3f3ff290 */ /* 0x000fe2000fffe03f */
[----:B------:R-:W-:Y:S11]  /*6a80*/  BSSY B1, `(.L_x_852) ;  /* 0x0000062000017945 */ /* 0x000ff60003800000 */
[----:B------:R-:W-:-:S05]  /*6a90*/  @P0 BRA `(.L_x_853) ;  /* 0x0000060000000947 */ /* 0x000fca0003800000 */
[C---:B------:R-:W-:Y:S01]  /*6aa0*/  LEA R170, P0, R86.reuse, R126, 0x1 ;  /* 0x0000007e56aa7211 */ /* 0x040fe200078008ff */
[----:B------:R-:W-:Y:S03]  /*6ab0*/  BSSY B0, `(.L_x_854) ;  /* 0x000005b000007945 */ /* 0x000fe60003800000 */
[----:B------:R-:W-:Y:S02]  /*6ac0*/  LEA.HI.X R171, R86, R127, R83, 0x1, P0 ;  /* 0x0000007f56ab7211 */ /* 0x000fe400000f0c53 */
[----:B------:R-:W-:Y:S03]  /*6ad0*/  ISETP.GE.AND P0, PT, R134, UR4, PT ;  /* 0x0000000486007c0c */ /* 0x000fe6000bf06270 */
[----:B------:R4:W5:Y:S10]  /*6ae0*/  LDG.E.128 R52, [R170.64] ;  /* 0x00000006aa347981 */ /* 0x000974000c1e1d00 */
[----:B------:R-:W-:-:S05]  /*6af0*/  @P0 BRA `(.L_x_855) ;  /* 0x0000056000000947 */ /* 0x000fca0003800000 */
[--C-:B-----5:R-:W-:Y:S01]  /*6b00*/  HADD2.F32 R29, -RZ, R52.reuse.H0_H0 ;  /* 0x20000034ff1d7230 */ /* 0x120fe20000004100 */
[----:B------:R-:W-:Y:S01]  /*6b10*/  ULEA.HI UR5, UR4, UR4, URZ, 0x1 ;  /* 0x0000000404057291 */ /* 0x000fe2000f8f083f */
[----:B------:R-:W-:Y:S01]  /*6b20*/  HADD2.F32 R34, -RZ, R53.H0_H0 ;  /* 0x20000035ff227230 */ /* 0x000fe20000004100 */
[----:B------:R-:W-:Y:S02]  /*6b30*/  MOV R167, RZ ;  /* 0x000000ff00a77202 */ /* 0x000fe40000000f00 */
        /* <DEDUP_REMOVED lines=8> */
[----:B------:R-:W-:Y:S02]  /*6bc0*/  LEA R14, P0, R168, R170, 0x1 ;  /* 0x000000aaa80e7211 */ /* 0x000fe400078008ff */
[----:B------:R-:W-:Y:S02]  /*6bd0*/  IADD3 R166, P5, R82, R167, RZ ;  /* 0x000000a752a67210 */ /* 0x000fe40007fbe0ff */
[----:B------:R-:W-:Y:S02]  /*6be0*/  LEA.HI.X.SX32 R15, R168, R171, 0x1, P0 ;  /* 0x000000aba80f7211 */ /* 0x000fe400000f0eff */
[C---:B----4-:R-:W-:Y:S02]  /*6bf0*/  LEA R170, P0, R166.reuse, R128, 0x1 ;  /* 0x00000080a6aa7211 */ /* 0x050fe400078008ff */
[-C--:B------:R-:W-:Y:S01]  /*6c00*/  LEA.HI.X.SX32 R167, R167, R80.reuse, 0x1, P5 ;  /* 0x00000050a7a77211 */ /* 0x080fe200028f0eff */
[----:B------:R-:W4:Y:S01]  /*6c10*/  LDG.E.128 R24, [R14.64] ;  /* 0x000000060e187981 */ /* 0x000f22000c1e1d00 */
[----:B------:R-:W-:Y:S02]  /*6c20*/  @P4 IADD3 R173, RZ, -UR5, RZ ;  /* 0x80000005ffad4c10 */ /* 0x000fe4000fffe0ff */
[----:B------:R-:W-:Y:S02]  /*6c30*/  LEA.HI.X R171, R166, R129, R167, 0x1, P0 ;  /* 0x00000081a6ab7211 */ /* 0x000fe400000f0ca7 */
[----:B------:R-:W-:Y:S04]  /*6c40*/  IADD3 R167, P0, R82, R173, RZ ;  /* 0x000000ad52a77210 */ /* 0x000fe80007f1e0ff */
[----:B------:R-:W-:Y:S01]  /*6c50*/  LEA.HI.X.SX32 R166, R173, R80, 0x1, P0 ;  /* 0x00000050ada67211 */ /* 0x000fe200000f0eff */
[----:B--2---:R-:W2:Y:S01]  /*6c60*/  LDG.E.128 R168, [R170.64] ;  /* 0x00000006aaa87981 */ /* 0x004ea2000c1e1d00 */
[C---:B------:R-:W-:Y:S04]  /*6c70*/  LEA R32, P0, R167.reuse, R130, 0x1 ;  /* 0x00000082a7207211 */ /* 0x040fe800078008ff */
[----:B------:R-:W-:Y:S05]  /*6c80*/  LEA.HI.X R33, R167, R131, R166, 0x1, P0 ;  /* 0x00000083a7217211 */ /* 0x000fea00000f0ca6 */
[----:B---3--:R3:W2:Y:S02]  /*6c90*/  LDG.E.128 R48, [R32.64] ;  /* 0x0000000620307981 */ /* 0x0086a4000c1e1d00 */
[----:B---3--:R-:W-:Y:S02]  /*6ca0*/  HADD2.F32 R33, -RZ, R52.H1_H1 ;  /* 0x30000034ff217230 */ /* 0x008fe40000004100 */
[--C-:B----4-:R-:W-:Y:S01]  /*6cb0*/  HADD2.F32 R30, -RZ, R24.reuse.H0_H0 ;  /* 0x20000018ff1e7230 */ /* 0x110fe20000004100 */
[----:B------:R-:W-:Y:S01]  /*6cc0*/  MOV R22, R26 ;  /* 0x0000001a00167202 */ /* 0x000fe20000000f00 */
[----:B------:R-:W-:Y:S01]  /*6cd0*/  HADD2.F32 R28, -RZ, R24.H1_H1 ;  /* 0x30000018ff1c7230 */ /* 0x000fe20000004100 */
[----:B------:R-:W-:Y:S01]  /*6ce0*/  MOV R15, R27 ;  /* 0x0000001b000f7202 */ /* 0x000fe20000000f00 */
[--C-:B------:R-:W-:Y:S02]  /*6cf0*/  HADD2.F32 R26, -RZ, R25.reuse.H0_H0 ;  /* 0x20000019ff1a7230 */ /* 0x100fe40000004100 */
[----:B------:R-:W-:Y:S02]  /*6d00*/  HADD2.F32 R24, -RZ, R25.H1_H1 ;  /* 0x30000019ff187230 */ /* 0x000fe40000004100 */
[--C-:B--2---:R-:W-:Y:S02]  /*6d10*/  HADD2.F32 R23, -RZ, R168.reuse.H0_H0 ;  /* 0x200000a8ff177230 */ /* 0x104fe40000004100 */
[----:B------:R-:W-:Y:S02]  /*6d20*/  HADD2.F32 R21, -RZ, R168.H1_H1 ;  /* 0x300000a8ff157230 */ /* 0x000fe40000004100 */
[--C-:B------:R-:W-:Y:S01]  /*6d30*/  HADD2.F32 R19, -RZ, R169.reuse.H0_H0 ;  /* 0x200000a9ff137230 */ /* 0x100fe20000004100 */
[----:B------:R-:W-:Y:S01]  /*6d40*/  @!P4 FADD.FTZ R23, -R23, -RZ ;  /* 0x800000ff1717c221 */ /* 0x000fe20000010100 */
[----:B------:R-:W-:Y:S01]  /*6d50*/  HADD2.F32 R17, -RZ, R169.H1_H1 ;  /* 0x300000a9ff117230 */ /* 0x000fe20000004100 */
[----:B------:R-:W-:Y:S01]  /*6d60*/  @!P4 FADD.FTZ R21, -R21, -RZ ;  /* 0x800000ff1515c221 */ /* 0x000fe20000010100 */
[----:B------:R-:W-:Y:S01]  /*6d70*/  HADD2.F32 R20, -RZ, R170.H0_H0 ;  /* 0x200000aaff147230 */ /* 0x000fe20000004100 */
[----:B------:R-:W-:Y:S01]  /*6d80*/  @!P4 FADD.FTZ R19, -R19, -RZ ;  /* 0x800000ff1313c221 */ /* 0x000fe20000010100 */
[----:B------:R-:W-:Y:S01]  /*6d90*/  HADD2.F32 R31, -RZ, R48.H0_H0 ;  /* 0x20000030ff1f7230 */ /* 0x000fe20000004100 */
[----:B------:R-:W-:Y:S01]  /*6da0*/  FMUL.FTZ R0, R30, R23 ;  /* 0x000000171e007220 */ /* 0x000fe20000410000 */
[----:B------:R-:W-:Y:S01]  /*6db0*/  HADD2.F32 R18, -RZ, R170.H1_H1 ;  /* 0x300000aaff127230 */ /* 0x000fe20000004100 */
[----:B------:R-:W-:Y:S01]  /*6dc0*/  @!P4 FADD.FTZ R17, -R17, -RZ ;  /* 0x800000ff1111c221 */ /* 0x000fe20000010100 */
[----:B------:R-:W-:Y:S01]  /*6dd0*/  HADD2.F32 R32, -RZ, R48.H1_H1 ;  /* 0x30000030ff207230 */ /* 0x000fe20000004100 */
[----:B------:R-:W-:Y:S01]  /*6de0*/  FMUL.FTZ R2, R28, R21 ;  /* 0x000000151c027220 */ /* 0x000fe20000410000 */
[----:B------:R-:W-:Y:S01]  /*6df0*/  HADD2.F32 R16, -RZ, R171.H0_H0 ;  /* 0x200000abff107230 */ /* 0x000fe20000004100 */
[----:B------:R-:W-:Y:S01]  /*6e00*/  FMUL.FTZ R3, R26, R19 ;  /* 0x000000131a037220 */ /* 0x000fe20000410000 */
[--C-:B------:R-:W-:Y:S01]  /*6e10*/  HADD2.F32 R21, -RZ, R22.reuse.H0_H0 ;  /* 0x20000016ff157230 */ /* 0x100fe20000004100 */
[----:B------:R-:W-:Y:S01]  /*6e20*/  @!P4 FADD.FTZ R20, -R20, -RZ ;  /* 0x800000ff1414c221 */ /* 0x000fe20000010100 */
[----:B------:R-:W-:Y:S01]  /*6e30*/  HADD2.F32 R35, -RZ, R49.H0_H0 ;  /* 0x20000031ff237230 */ /* 0x000fe20000004100 */
[----:B------:R-:W-:Y:S01]  /*6e40*/  FFMA.FTZ R0, R29, R31, R0 ;  /* 0x0000001f1d007223 */ /* 0x000fe20000010000 */
[----:B------:R-:W-:Y:S01]  /*6e50*/  HADD2.F32 R14, -RZ, R171.H1_H1 ;  /* 0x300000abff0e7230 */ /* 0x000fe20000004100 */
[----:B------:R-:W-:Y:S01]  /*6e60*/  FMUL.FTZ R4, R24, R17 ;  /* 0x0000001118047220 */ /* 0x000fe20000410000 */
[----:B------:R-:W-:Y:S01]  /*6e70*/  HADD2.F32 R19, -RZ, R22.H1_H1 ;  /* 0x30000016ff137230 */ /* 0x000fe20000004100 */
[----:B------:R-:W-:Y:S01]  /*6e80*/  @!P4 FADD.FTZ R18, -R18, -RZ ;  /* 0x800000ff1212c221 */ /* 0x000fe20000010100 */
[----:B------:R-:W-:Y:S01]  /*6e90*/  HADD2.F32 R36, -RZ, R49.H1_H1 ;  /* 0x30000031ff247230 */ /* 0x000fe20000004100 */
[----:B------:R-:W-:Y:S01]  /*6ea0*/  FFMA.FTZ R2, R33, R32, R2 ;  /* 0x0000002021027223 */ /* 0x000fe20000010002 */
[----:B------:R-:W-:Y:S01]  /*6eb0*/  HADD2.F32 R29, -RZ, R53.H1_H1 ;  /* 0x30000035ff1d7230 */ /* 0x000fe20000004100 */
[----:B------:R-:W-:Y:S01]  /*6ec0*/  @!P4 FADD.FTZ R16, -R16, -RZ ;  /* 0x800000ff1010c221 */ /* 0x000fe20000010100 */
[--C-:B------:R-:W-:Y:S01]  /*6ed0*/  HADD2.F32 R17, -RZ, R15.reuse.H0_H0 ;  /* 0x2000000fff117230 */ /* 0x100fe20000004100 */
[----:B------:R-:W-:Y:S01]  /*6ee0*/  FMUL.FTZ R5, R21, R20 ;  /* 0x0000001415057220 */ /* 0x000fe20000410000 */
[----:B------:R-:W-:Y:S01]  /*6ef0*/  HADD2.F32 R37, -RZ, R50.H0_H0 ;  /* 0x20000032ff257230 */ /* 0x000fe20000004100 */
[----:B------:R-:W-:Y:S01]  /*6f00*/  FFMA.FTZ R3, R34, R35, R3 ;  /* 0x0000002322037223 */ /* 0x000fe20000010003 */
[----:B------:R-:W-:Y:S01]  /*6f10*/  HADD2.F32 R32, -RZ, R46.H0_H0 ;  /* 0x2000002eff207230 */ /* 0x000fe20000004100 */
[----:B------:R-:W-:Y:S01]  /*6f20*/  @!P4 FADD.FTZ R14, -R14, -RZ ;  /* 0x800000ff0e0ec221 */ /* 0x000fe20000010100 */
[----:B------:R-:W-:Y:S01]  /*6f30*/  HADD2.F32 R15, -RZ, R15.H1_H1 ;  /* 0x3000000fff0f7230 */ /* 0x000fe20000004100 */
[----:B------:R-:W-:Y:S01]  /*6f40*/  FMUL.FTZ R6, R19, R18 ;  /* 0x0000001213067220 */ /* 0x000fe20000410000 */
[----:B------:R-:W-:Y:S01]  /*6f50*/  HADD2.F32 R38, -RZ, R50.H1_H1 ;  /* 0x30000032ff267230 */ /* 0x000fe20000004100 */
[----:B------:R-:W-:Y:S01]  /*6f60*/  FFMA.FTZ R4, R29, R36, R4 ;  /* 0x000000241d047223 */ /* 0x000fe20000010004 */
[----:B------:R-:W-:Y:S01]  /*6f70*/  HADD2.F32 R31, -RZ, R46.H1_H1 ;  /* 0x3000002eff1f7230 */ /* 0x000fe20000004100 */
[----:B------:R-:W-:Y:S01]  /*6f80*/  FMUL.FTZ R7, R17, R16 ;  /* 0x0000001011077220 */ /* 0x000fe20000410000 */
[----:B------:R-:W-:Y:S01]  /*6f90*/  HADD2.F32 R39, -RZ, R51.H0_H0 ;  /* 0x20000033ff277230 */ /* 0x000fe20000004100 */
[----:B------:R-:W-:Y:S01]  /*6fa0*/  FFMA.FTZ R5, R32, R37, R5 ;  /* 0x0000002520057223 */ /* 0x000fe20000010005 */
[----:B------:R-:W-:Y:S01]  /*6fb0*/  F2FP.PACK_AB R52, R2, R0 ;  /* 0x000000000234723e */ /* 0x000fe200000000ff */
[----:B------:R-:W-:Y:S01]  /*6fc0*/  FMUL.FTZ R8, R15, R14 ;  /* 0x0000000e0f087220 */ /* 0x000fe20000410000 */
[----:B------:R-:W-:Y:S01]  /*6fd0*/  HADD2.F32 R34, -RZ, R47.H0_H0 ;  /* 0x2000002fff227230 */ /* 0x000fe20000004100 */
[----:B------:R-:W-:Y:S01]  /*6fe0*/  F2FP.PACK_AB R53, R4, R3 ;  /* 0x000000030435723e */ /* 0x000fe200000000ff */
[----:B------:R-:W-:Y:S01]  /*6ff0*/  FFMA.FTZ R6, R31, R38, R6 ;  /* 0x000000261f067223 */ /* 0x000fe20000010006 */
[----:B------:R-:W-:Y:S02]  /*7000*/  HADD2.F32 R40, -RZ, R51.H1_H1 ;  /* 0x30000033ff287230 */ /* 0x000fe40000004100 */
[----:B------:R-:W-:Y:S01]  /*7010*/  HADD2.F32 R33, -RZ, R47.H1_H1 ;  /* 0x3000002fff217230 */ /* 0x000fe20000004100 */
[----:B------:R-:W-:Y:S01]  /*7020*/  FFMA.FTZ R7, R34, R39, R7 ;  /* 0x0000002722077223 */ /* 0x000fe20000010007 */
[----:B------:R-:W-:Y:S03]  /*7030*/  F2FP.PACK_AB R54, R6, R5 ;  /* 0x000000050636723e */ /* 0x000fe600000000ff */
[----:B------:R-:W-:Y:S05]  /*7040*/  FFMA.FTZ R8, R33, R40, R8 ;  /* 0x0000002821087223 */ /* 0x000fea0000010008 */
[----:B------:R-:W-:Y:S02]  /*7050*/  F2FP.PACK_AB R55, R8, R7 ;  /* 0x000000070837723e */ /* 0x000fe400000000ff */
.L_x_855:
[----:B------:R-:W-:Y:S05]  /*7060*/  BSYNC B0 ;  /* 0x0000000000007941 */ /* 0x000fea0003800000 */
.L_x_854:
[C---:B------:R-:W-:Y:S04]  /*7070*/  LEA R2, P0, R56.reuse, R120, 0x1 ;  /* 0x0000007838027211 */ /* 0x040fe800078008ff */
[----:B------:R-:W-:Y:S05]  /*7080*/  LEA.HI.X R3, R56, R121, R203, 0x1, P0 ;  /* 0x0000007938037211 */ /* 0x000fea00000f0ccb */
[----:B-----5:R1:W-:Y:S04]  /*7090*/  STG.E.128 [R2.64], R52 ;  /* 0x0000003402007986 */ /* 0x0203e8000c101d06 */
.L_x_853:
[----:B------:R-:W-:Y:S05]  /*70a0*/  BSYNC B1 ;  /* 0x0000000000017941 */ /* 0x000fea0003800000 */
.L_x_852:
[----:B------:R-:W-:Y:S01]  /*70b0*/  ISETP.GE.AND P0, PT, R133, c[0x0][0x220], PT ;  /* 0x0000880085007a0c */ /* 0x000fe20003f06270 */
[----:B------:R-:W-:Y:S01]  /*70c0*/  @!UPT UIADD3 URZ, URZ, URZ, URZ ;  /* 0x0000003f3f3ff290 */ /* 0x000fe2000fffe03f */
[----:B------:R-:W-:Y:S11]  /*70d0*/  BSSY B1, `(.L_x_856) ;  /* 0x0000062000017945 */ /* 0x000ff60003800000 */
[----:B------:R-:W-:-:S05]  /*70e0*/  @P0 BRA `(.L_x_857) ;  /* 0x0000060000000947 */ /* 0x000fca0003800000 */
[C---:B----4-:R-:W-:Y:S01]  /*70f0*/  LEA R170, P0, R89.reuse, R126, 0x1 ;  /* 0x0000007e59aa7211 */ /* 0x050fe200078008ff */
[----:B------:R-:W-:Y:S03]  /*7100*/  BSSY B0, `(.L_x_858) ;  /* 0x000005b000007945 */ /* 0x000fe60003800000 */
[----:B------:R-:W-:Y:S02]  /*7110*/  LEA.HI.X R171, R89, R127, R90, 0x1, P0 ;  /* 0x0000007f59ab7211 */ /* 0x000fe400000f0c5a */
[----:B------:R-:W-:Y:S03]  /*7120*/  ISETP.GE.AND P0, PT, R133, UR4, PT ;  /* 0x0000000485007c0c */ /* 0x000fe6000bf06270 */
[----:B-1----:R1:W5:Y:S10]  /*7130*/  LDG.E.128 R52, [R170.64] ;  /* 0x00000006aa347981 */ /* 0x002374000c1e1d00 */
[----:B------:R-:W-:-:S05]  /*7140*/  @P0 BRA `(.L_x_859) ;  /* 0x0000056000000947 */ /* 0x000fca0003800000 */
[--C-:B-----5:R-:W-:Y:S01]  /*7150*/  HADD2.F32 R29, -RZ, R52.reuse.H0_H0 ;  /* 0x20000034ff1d7230 */ /* 0x120fe20000004100 */
[----:B------:R-:W-:Y:S01]  /*7160*/  ULEA.HI UR5, UR4, UR4, URZ, 0x1 ;  /* 0x0000000404057291 */ /* 0x000fe2000f8f083f */
[----:B------:R-:W-:Y:S01]  /*7170*/  HADD2.F32 R34, -RZ, R53.H0_H0 ;  /* 0x20000035ff227230 */ /* 0x000fe20000004100 */
[----:B------:R-:W-:Y:S02]  /*7180*/  MOV R167, RZ ;  /* 0x000000ff00a77202 */ /* 0x000fe40000000f00 */
[----:B------:R-:W-:Y:S01]  /*7190*/  USHF.R.S32.HI UR5, URZ, 0x1, UR5 ;  /* 0x000000013f057899 */ /* 0x000fe20008011405 */
[----:B------:R-:W-:Y:S02]  /*71a0*/  MOV R46, R54 ;  /* 0x00000036002e7202 */ /* 0x000fe40000000f00 */
[----:B------:R-:W-:Y:S03]  /*71b0*/  MOV R47, R55 ;  /* 0x00000037002f7202 */ /* 0x000fe60000000f00 */
[----:B------:R-:W-:Y:S02]  /*71c0*/  ISETP.GE.AND P4, PT, R133, UR5, PT ;  /* 0x0000000585007c0c */ /* 0x000fe4000bf86270 */
[----:B------:R-:W-:Y:S11]  /*71d0*/  MOV R168, UR5 ;  /* 0x0000000500a87c02 */ /* 0x000ff60008000f00 */
[----:B------:R-:W-:Y:S02]  /*71e0*/  @P4 IADD3 R168, RZ, -UR5, RZ ;  /* 0x80000005ffa84c10 */ /* 0x000fe4000fffe0ff */
[----:B------:R-:W-:Y:S02]  /*71f0*/  @P4 IADD3 R167, RZ, -UR5, RZ ;  /* 0x80000005ffa74c10 */ /* 0x000fe4000fffe0ff */
[C---:B------:R-:W-:Y:S02]  /*7200*/  LEA R14, P0, R168.reuse, R170, 0x1 ;  /* 0x000000aaa80e7211 */ /* 0x040fe400078008ff */
[----:B------:R-:W-:Y:S02]  /*7210*/  IADD3 R166, P5, R77, R167, RZ ;  /* 0x000000a74da67210 */ /* 0x000fe40007fbe0ff */
[----:B------:R-:W-:Y:S02]  /*7220*/  LEA.HI.X.SX32 R15, R168, R171, 0x1, P0 ;  /* 0x000000aba80f7211 */ /* 0x000fe400000f0eff */
[C---:B-1----:R-:W-:Y:S02]  /*7230*/  LEA R170, P0, R166.reuse, R128, 0x1 ;  /* 0x00000080a6aa7211 */ /* 0x042fe400078008ff */
[----:B------:R-:W-:Y:S01]  /*7240*/  LEA.HI.X.SX32 R167, R167, R76, 0x1, P5 ;  /* 0x0000004ca7a77211 */ /* 0x000fe200028f0eff */
[----:B------:R-:W4:Y:S03]  /*7250*/  LDG.E.128 R24, [R14.64] ;  /* 0x000000060e187981 */ /* 0x000f26000c1e1d00 */
[----:B------:R-:W-:Y:S02]  /*7260*/  LEA.HI.X R171, R166, R129, R167, 0x1, P0 ;  /* 0x00000081a6ab7211 */ /* 0x000fe400000f0ca7 */
[----:B------:R-:W-:Y:S02]  /*7270*/  MOV R166, RZ ;  /* 0x000000ff00a67202 */ /* 0x000fe40000000f00 */
[----:B------:R-:W-:Y:S02]  /*7280*/  @P4 IADD3 R166, RZ, -UR5, RZ ;  /* 0x80000005ffa64c10 */ /* 0x000fe4000fffe0ff */
[----:B--2---:R-:W2:Y:S02]  /*7290*/  LDG.E.128 R168, [R170.64] ;  /* 0x00000006aaa87981 */ /* 0x004ea4000c1e1d00 */
[----:B------:R-:W-:Y:S04]  /*72a0*/  IADD3 R167, P0, R77, R166, RZ ;  /* 0x000000a64da77210 */ /* 0x000fe80007f1e0ff */
[----:B------:R-:W-:Y:S02]  /*72b0*/  LEA.HI.X.SX32 R166, R166, R76, 0x1, P0 ;  /* 0x0000004ca6a67211 */ /* 0x000fe400000f0eff */
[C---:B------:R-:W-:Y:S04]  /*72c0*/  LEA R32, P0, R167.reuse, R130, 0x1 ;  /* 0x00000082a7207211 */ /* 0x040fe800078008ff */
[----:B------:R-:W-:Y:S05]  /*72d0*/  LEA.HI.X R33, R167, R131, R166, 0x1, P0 ;  /* 0x00000083a7217211 */ /* 0x000fea00000f0ca6 */
[----:B---3--:R1:W3:Y:S02]  /*72e0*/  LDG.E.128 R48, [R32.64] ;  /* 0x0000000620307981 */ /* 0x0082e4000c1e1d00 */
[----:B-1----:R-:W-:Y:S02]  /*72f0*/  HADD2.F32 R33, -RZ, R52.H1_H1 ;  /* 0x30000034ff217230 */ /* 0x002fe40000004100 */
        /* <DEDUP_REMOVED lines=12> */
[--C-:B------:R-:W-:Y:S01]  /*73c0*/  HADD2.F32 R20, -RZ, R170.reuse.H0_H0 ;  /* 0x200000aaff147230 */ /* 0x100fe20000004100 */
[----:B------:R-:W-:Y:S01]  /*73d0*/  @!P4 FADD.FTZ R19, -R19, -RZ ;  /* 0x800000ff1313c221 */ /* 0x000fe20000010100 */
[----:B------:R-:W-:Y:S01]  /*73e0*/  HADD2.F32 R18, -RZ, R170.H1_H1 ;  /* 0x300000aaff127230 */ /* 0x000fe20000004100 */
[----:B------:R-:W-:Y:S01]  /*73f0*/  FMUL.FTZ R0, R30, R23 ;  /* 0x000000171e007220 */ /* 0x000fe20000410000 */
[--C-:B------:R-:W-:Y:S01]  /*7400*/  HADD2.F32 R16, -RZ, R171.reuse.H0_H0 ;  /* 0x200000abff107230 */ /* 0x100fe20000004100 */
[----:B------:R-:W-:Y:S01]  /*7410*/  @!P4 FADD.FTZ R17, -R17, -RZ ;  /* 0x800000ff1111c221 */ /* 0x000fe20000010100 */
[----:B------:R-:W-:Y:S01]  /*7420*/  HADD2.F32 R14, -RZ, R171.H1_H1 ;  /* 0x300000abff0e7230 */ /* 0x000fe20000004100 */
[----:B------:R-:W-:Y:S01]  /*7430*/  FMUL.FTZ R2, R28, R21 ;  /* 0x000000151c027220 */ /* 0x000fe20000410000 */
[----:B------:R-:W-:Y:S01]  /*7440*/  HADD2.F32 R21, -RZ, R22.H0_H0 ;  /* 0x20000016ff157230 */ /* 0x000fe20000004100 */
[----:B------:R-:W-:Y:S01]  /*7450*/  FMUL.FTZ R3, R26, R19 ;  /* 0x000000131a037220 */ /* 0x000fe20000410000 */
[--C-:B---3--:R-:W-:Y:S01]  /*7460*/  HADD2.F32 R31, -RZ, R48.reuse.H0_H0 ;  /* 0x20000030ff1f7230 */ /* 0x108fe20000004100 */
[----:B------:R-:W-:Y:S01]  /*7470*/  @!P4 FADD.FTZ R20, -R20, -RZ ;  /* 0x800000ff1414c221 */ /* 0x000fe20000010100 */
[----:B------:R-:W-:Y:S01]  /*7480*/  HADD2.F32 R32, -RZ, R48.H1_H1 ;  /* 0x30000030ff207230 */ /* 0x000fe20000004100 */
[----:B------:R-:W-:Y:S01]  /*7490*/  FMUL.FTZ R4, R24, R17 ;  /* 0x0000001118047220 */ /* 0x000fe20000410000 */
[--C-:B------:R-:W-:Y:S01]  /*74a0*/  HADD2.F32 R35, -RZ, R49.reuse.H0_H0 ;  /* 0x20000031ff237230 */ /* 0x100fe20000004100 */
[----:B------:R-:W-:Y:S01]  /*74b0*/  FFMA.FTZ R0, R29, R31, R0 ;  /* 0x0000001f1d007223 */ /* 0x000fe20000010000 */
        /* <DEDUP_REMOVED lines=31> */
.L_x_859:
[----:B------:R-:W-:Y:S05]  /*76b0*/  BSYNC B0 ;  /* 0x0000000000007941 */ /* 0x000fea0003800000 */
.L_x_858:
[C---:B------:R-:W-:Y:S04]  /*76c0*/  LEA R2, P0, R93.reuse, R120, 0x1 ;  /* 0x000000785d027211 */ /* 0x040fe800078008ff */
[----:B------:R-:W-:Y:S05]  /*76d0*/  LEA.HI.X R3, R93, R121, R94, 0x1, P0 ;  /* 0x000000795d037211 */ /* 0x000fea00000f0c5e */
[----:B-----5:R4:W-:Y:S04]  /*76e0*/  STG.E.128 [R2.64], R52 ;  /* 0x0000003402007986 */ /* 0x0209e8000c101d06 */
.L_x_857:
[----:B------:R-:W-:Y:S05]  /*76f0*/  BSYNC B1 ;  /* 0x0000000000017941 */ /* 0x000fea0003800000 */
.L_x_856:
[----:B------:R-:W-:Y:S11]  /*7700*/  ISETP.GE.AND P0, PT, R132, c[0x0][0x220], PT ;  /* 0x0000880084007a0c */ /* 0x000ff60003f06270 */
[----:B------:R-:W-:Y:S02]  /*7710*/  @!UPT UIADD3 URZ, URZ, URZ, URZ ;  /* 0x0000003f3f3ff290 */ /* 0x000fe4000fffe03f */
[----:B------:R-:W-:-:S05]  /*7720*/  @P0 BRA `(.L_x_851) ;  /* 0x0000060000000947 */ /* 0x000fca0003800000 */
[C---:B-1--4-:R-:W-:Y:S01]  /*7730*/  LEA R170, P0, R97.reuse, R126, 0x1 ;  /* 0x0000007e61aa7211 */ /* 0x052fe200078008ff */
        /* <DEDUP_REMOVED lines=91> */
.L_x_861:
[----:B------:R-:W-:Y:S05]  /*7cf0*/  BSYNC B0 ;  /* 0x0000000000007941 */ /* 0x000fea0003800000 */
.L_x_860:
[C---:B------:R-:W-:Y:S04]  /*7d00*/  LEA R2, P0, R101.reuse, R120, 0x1 ;  /* 0x0000007865027211 */ /* 0x040fe800078008ff */
[----:B------:R-:W-:Y:S05]  /*7d10*/  LEA.HI.X R3, R101, R121, R102, 0x1, P0 ;  /* 0x0000007965037211 */ /* 0x000fea00000f0c66 */
[----:B-----5:R4:W-:Y:S04]  /*7d20*/  STG.E.128 [R2.64], R52 ;  /* 0x0000003402007986 */ /* 0x0209e8000c101d06 */
.L_x_851:
[----:B------:R-:W-:Y:S05]  /*7d30*/  BSYNC B2 ;  /* 0x0000000000027941 */ /* 0x000fea0003800000 */
.L_x_850:
[----:B------:R-:W-:Y:S01]  /*7d40*/  BSSY B2, `(.L_x_862) ;  /* 0x000012f000027945 */ /* 0x000fe20003800000 */
[----:B------:R-:W-:-:S05]  /*7d50*/  @!P2 BRA `(.L_x_863) ;  /* 0x000012d00000a947 */ /* 0x000fca0003800000 */
[----:B------:R-:W-:Y:S01]  /*7d60*/  ISETP.GE.AND P0, PT, R134, c[0x0][0x220], PT ;  /* 0x0000880086007a0c */ /* 0x000fe20003f06270 */
[----:B------:R-:W-:Y:S01]  /*7d70*/  @!UPT UIADD3 URZ, URZ, URZ, URZ ;  /* 0x0000003f3f3ff290 */ /* 0x000fe2000fffe03f */
[----:B------:R-:W-:Y:S11]  /*7d80*/  BSSY B1, `(.L_x_864) ;  /* 0x0000062000017945 */ /* 0x000ff60003800000 */
        /* <DEDUP_REMOVED lines=93> */
.L_x_867:
[----:B------:R-:W-:Y:S05]  /*8360*/  BSYNC B0 ;  /* 0x0000000000007941 */ /* 0x000fea0003800000 */
.L_x_866:
[C---:B------:R-:W-:Y:S04]  /*8370*/  LEA R2, P0, R164.reuse, R120, 0x1 ;  /* 0x00000078a4027211 */ /* 0x040fe800078008ff */
[----:B------:R-:W-:Y:S05]  /*8380*/  LEA.HI.X R3, R164, R121, R87, 0x1, P0 ;  /* 0x00000079a4037211 */ /* 0x000fea00000f0c57 */
[----:B-----5:R4:W-:Y:S04]  /*8390*/  STG.E.128 [R2.64], R52 ;  /* 0x0000003402007986 */ /* 0x0209e8000c101d06 */
.L_x_865:
[----:B------:R-:W-:Y:S05]  /*83a0*/  BSYNC B1 ;  /* 0x0000000000017941 */ /* 0x000fea0003800000 */
.L_x_864:
        /* <DEDUP_REMOVED lines=96> */
.L_x_871:
[----:B------:R-:W-:Y:S05]  /*89b0*/  BSYNC B0 ;  /* 0x0000000000007941 */ /* 0x000fea0003800000 */
.L_x_870:
[C---:B------:R-:W-:Y:S04]  /*89c0*/  LEA R2, P0, R95.reuse, R120, 0x1 ;  /* 0x000000785f027211 */ /* 0x040fe800078008ff */
[----:B------:R-:W-:Y:S05]  /*89d0*/  LEA.HI.X R3, R95, R121, R96, 0x1, P0 ;  /* 0x000000795f037211 */ /* 0x000fea00000f0c60 */
[----:B-----5:R4:W-:Y:S04]  /*89e0*/  STG.E.128 [R2.64], R52 ;  /* 0x0000003402007986 */ /* 0x0209e8000c101d06 */
.L_x_869:
[----:B------:R-:W-:Y:S05]  /*89f0*/  BSYNC B1 ;  /* 0x0000000000017941 */ /* 0x000fea0003800000 */
.L_x_868:
        /* <DEDUP_REMOVED lines=95> */
.L_x_873:
[----:B------:R-:W-:Y:S05]  /*8ff0*/  BSYNC B0 ;  /* 0x0000000000007941 */ /* 0x000fea0003800000 */
.L_x_872:
[C---:B------:R-:W-:Y:S04]  /*9000*/  LEA R2, P0, R103.reuse, R120, 0x1 ;  /* 0x0000007867027211 */ /* 0x040fe800078008ff */
[----:B------:R-:W-:Y:S05]  /*9010*/  LEA.HI.X R3, R103, R121, R104, 0x1, P0 ;  /* 0x0000007967037211 */ /* 0x000fea00000f0c68 */
[----:B-----5:R4:W-:Y:S04]  /*9020*/  STG.E.128 [R2.64], R52 ;  /* 0x0000003402007986 */ /* 0x0209e8000c101d06 */
.L_x_863:
[----:B------:R-:W-:Y:S05]  /*9030*/  BSYNC B2 ;  /* 0x0000000000027941 */ /* 0x000fea0003800000 */
.L_x_862:
[----:B------:R-:W-:Y:S01]  /*9040*/  BSSY B2, `(.L_x_874) ;  /* 0x0000132000027945 */ /* 0x000fe20003800000 */
[----:B------:R-:W-:-:S05]  /*9050*/  @!P1 BRA `(.L_x_875) ;  /* 0x0000130000009947 */ /* 0x000fca0003800000 */
[----:B------:R-:W-:Y:S01]  /*9060*/  ISETP.GE.AND P0, PT, R134, c[0x0][0x220], PT ;  /* 0x0000880086007a0c */ /* 0x000fe20003f06270 */
[----:B------:R-:W-:Y:S01]  /*9070*/  @!UPT UIADD3 URZ, URZ, URZ, URZ ;  /* 0x0000003f3f3ff290 */ /* 0x000fe2000fffe03f */
[----:B------:R-:W-:Y:S11]  /*9080*/  BSSY B1, `(.L_x_876) ;  /* 0x0000065000017945 */ /* 0x000ff60003800000 */
[----:B------:R-:W-:-:S05]  /*9090*/  @P0 BRA `(.L_x_877) ;  /* 0x0000063000000947 */ /* 0x000fca0003800000 */
[----:B------:R-:W-:Y:S01]  /*90a0*/  MOV R167, 0x60 ;  /* 0x0000006000a77802 */ /* 0x000fe20000000f00 */
[----:B------:R-:W-:Y:S01]  /*90b0*/  BSSY B0, `(.L_x_878) ;  /* 0x000005d000007945 */ /* 0x000fe20003800000 */
[----:B------:R-:W-:Y:S03]  /*90c0*/  ISETP.GE.AND P0, PT, R134, UR4, PT ;  /* 0x0000000486007c0c */ /* 0x000fe6000bf06270 */
[C---:B-1--4-:R-:W-:Y:S04]  /*90d0*/  IMAD.WIDE.U32 R170, R167.reuse, c[0x0][0x288], R126 ;  /* 0x0000a200a7aa7a25 */ /* 0x052fe800078e007e */
[----:B------:R-:W-:Y:S05]  /*90e0*/  IMAD R0, R167, c[0x0][0x28c], RZ ;  /* 0x0000a300a7007a24 */ /* 0x000fea00078e02ff */
[----:B------:R-:W-:Y:S05]  /*90f0*/  IADD3 R171, R171, R0, RZ ;  /* 0x00000000abab7210 */ /* 0x000fea0007ffe0ff */
[----:B------:R1:W5:Y:S01]  /*9100*/  LDG.E.128 R52, [R170.64] ;  /* 0x00000006aa347981 */ /* 0x000362000c1e1d00 */
        /* <DEDUP_REMOVED lines=12> */
[----:B------:R-:W-:Y:S02]  /*91d0*/  LEA R14, P0, R169, R170, 0x1 ;  /* 0x000000aaa90e7211 */ /* 0x000fe400078008ff */
[----:B------:R-:W-:Y:S02]  /*91e0*/  IADD3 R166, P2, R75, R168, RZ ;  /* 0x000000a84ba67210 */ /* 0x000fe40007f5e0ff */
[----:B------:R-:W-:Y:S02]  /*91f0*/  LEA.HI.X.SX32 R15, R169, R171, 0x1, P0 ;  /* 0x000000aba90f7211 */ /* 0x000fe400000f0eff */
[----:B------:R-:W-:Y:S02]  /*9200*/  LEA.HI.X.SX32 R168, R168, R74, 0x1, P2 ;  /* 0x0000004aa8a87211 */ /* 0x000fe400010f0eff */
[C---:B-1----:R-:W-:Y:S01]  /*9210*/  LEA R170, P0, R166.reuse, R128, 0x1 ;  /* 0x00000080a6aa7211 */ /* 0x042fe200078008ff */
        /* <DEDUP_REMOVED lines=70> */
.L_x_879:
[----:B------:R-:W-:Y:S05]  /*9680*/  BSYNC B0 ;  /* 0x0000000000007941 */ /* 0x000fea0003800000 */
.L_x_878:
[C---:B------:R-:W-:Y:S02]  /*9690*/  IMAD R0, R167.reuse, c[0x0][0x19c], RZ ;  /* 0x00006700a7007a24 */ /* 0x040fe400078e02ff */
[----:B------:R-:W-:Y:S05]  /*96a0*/  IMAD.WIDE.U32 R2, R167, c[0x0][0x198], R120 ;  /* 0x00006600a7027a25 */ /* 0x000fea00078e0078 */
[----:B------:R-:W-:Y:S05]  /*96b0*/  IADD3 R3, R3, R0, RZ ;  /* 0x0000000003037210 */ /* 0x000fea0007ffe0ff */
[----:B-----5:R4:W-:Y:S02]  /*96c0*/  STG.E.128 [R2.64], R52 ;  /* 0x0000003402007986 */ /* 0x0209e4000c101d06 */
.L_x_877:
[----:B------:R-:W-:Y:S05]  /*96d0*/  BSYNC B1 ;  /* 0x0000000000017941 */ /* 0x000fea0003800000 */
.L_x_876:
        /* <DEDUP_REMOVED lines=96> */
.L_x_883:
[----:B------:R-:W-:Y:S05]  /*9ce0*/  BSYNC B0 ;  /* 0x0000000000007941 */ /* 0x000fea0003800000 */
.L_x_882:
[C---:B------:R-:W-:Y:S04]  /*9cf0*/  LEA R2, P0, R108.reuse, R120, 0x1 ;  /* 0x000000786c027211 */ /* 0x040fe800078008ff */
[----:B------:R-:W-:Y:S05]  /*9d00*/  LEA.HI.X R3, R108, R121, R107, 0x1, P0 ;  /* 0x000000796c037211 */ /* 0x000fea00000f0c6b */
[----:B-----5:R4:W-:Y:S04]  /*9d10*/  STG.E.128 [R2.64], R52 ;  /* 0x0000003402007986 */ /* 0x0209e8000c101d06 */
.L_x_881:
[----:B------:R-:W-:Y:S05]  /*9d20*/  BSYNC B1 ;  /* 0x0000000000017941 */ /* 0x000fea0003800000 */
.L_x_880:
        /* <DEDUP_REMOVED lines=95> */
.L_x_885:
[----:B------:R-:W-:Y:S05]  /*a320*/  BSYNC B0 ;  /* 0x0000000000007941 */ /* 0x000fea0003800000 */
.L_x_884:
[C---:B------:R-:W-:Y:S04]  /*a330*/  LEA R2, P0, R112.reuse, R120, 0x1 ;  /* 0x0000007870027211 */ /* 0x040fe800078008ff */
[----:B------:R-:W-:Y:S05]  /*a340*/  LEA.HI.X R3, R112, R121, R111, 0x1, P0 ;  /* 0x0000007970037211 */ /* 0x000fea00000f0c6f */
[----:B-----5:R4:W-:Y:S04]  /*a350*/  STG.E.128 [R2.64], R52 ;  /* 0x0000003402007986 */ /* 0x0209e8000c101d06 */
.L_x_875:
[----:B------:R-:W-:Y:S05]  /*a360*/  BSYNC B2 ;  /* 0x0000000000027941 */ /* 0x000fea0003800000 */
.L_x_874:
[----:B-1--4-:R-:W-:Y:S01]  /*a370*/  IMAD.MOV.U32 R3, RZ, RZ, c[0x0][0x230] ;  /* 0x00008c00ff037624 */ /* 0x012fe200078e00ff */
[----:B------:R-:W-:Y:S03]  /*a380*/  ULDC UR4, c[0x0][0x230] ;  /* 0x00008c0000047ab9 */ /* 0x000fe60000000800 */
[----:B------:R-:W-:Y:S05]  /*a390*/  IMAD.U32 R3, R3, -0x20, RZ ;  /* 0xffffffe003037824 */ /* 0x000fea00078e00ff */
[C---:B------:R-:W-:Y:S02]  /*a3a0*/  LEA R130, P1, R3.reuse, R130, 0x1 ;  /* 0x0000008203827211 */ /* 0x040fe400078208ff */
[C---:B------:R-:W-:Y:S02]  /*a3b0*/  LEA R128, P0, R3.reuse, R128, 0x1 ;  /* 0x0000008003807211 */ /* 0x040fe400078008ff */
[C---:B------:R-:W-:Y:S02]  /*a3c0*/  LEA.HI.X.SX32 R131, R3.reuse, R131, 0x1, P1 ;  /* 0x0000008303837211 */ /* 0x040fe400008f0eff */
[----:B------:R-:W-:Y:S01]  /*a3d0*/  LEA.HI.X.SX32 R129, R3, R129, 0x1, P0 ;  /* 0x0000008103817211 */ /* 0x000fe200000f0eff */
[----:B------:R-:W-:-:S05]  /*a3e0*/  BRA `(.L_x_837) ;  /* 0x000005a000007947 */ /* 0x000fca0003800000 */
.L_x_811:
[----:B------:R-:W-:Y:S01]  /*a3f0*/  BSSY B0, `(.L_x_886) ;  /* 0x000000b000007945 */ /* 0x000fe20003800000 */
[----:B------:R-:W-:-:S05]  /*a400*/  @!P6 BRA `(.L_x_887) ;  /* 0x000000900000e947 */ /* 0x000fca0003800000 */
        /* <DEDUP_REMOVED lines=9> */
.L_x_887:
[----:B------:R-:W-:Y:S05]  /*a4a0*/  BSYNC B0 ;  /* 0x0000000000007941 */ /* 0x000fea0003800000 */
.L_x_886:
[----:B------:R-:W-:Y:S01]  /*a4b0*/  BSSY B0, `(.L_x_888) ;  /* 0x0000018000007945 */ /* 0x000fe20003800000 */
[----:B------:R-:W-:-:S05]  /*a4c0*/  @!P4 BRA `(.L_x_889) ;  /* 0x000001600000c947 */ /* 0x000fca0003800000 */
[----:B------:R-:W-:Y:S02]  /*a4d0*/  ISETP.NE.AND P5, PT, R140, RZ, PT ;  /* 0x000000ff8c00720c */ /* 0x000fe40003fa5270 */
[----:B------:R-:W-:Y:S11]  /*a4e0*/  ISETP.NE.AND P6, PT, R138, RZ, PT ;  /* 0x000000ff8a00720c */ /* 0x000ff60003fc5270 */
[----:B-1----:R-:W-:Y:S02]  /*a4f0*/  @P5 LEA R4, P0, R86, R126, 0x1 ;  /* 0x0000007e56045211 */ /* 0x002fe400078008ff */
[----:B------:R-:W-:Y:S02]  /*a500*/  @P5 LEA R26, P4, R56, R120, 0x1 ;  /* 0x00000078381a5211 */ /* 0x000fe400078808ff */
[----:B------:R-:W-:Y:S02]  /*a510*/  @P5 LEA.HI.X R5, R86, R127, R83, 0x1, P0 ;  /* 0x0000007f56055211 */ /* 0x000fe400000f0c53 */
[CC--:B------:R-:W-:Y:S02]  /*a520*/  @P6 LEA R24, P0, R89.reuse, R126.reuse, 0x1 ;  /* 0x0000007e59186211 */ /* 0x0c0fe400078008ff */
[----:B------:R-:W-:Y:S01]  /*a530*/  @P5 LEA.HI.X R27, R56, R121, R203, 0x1, P4 ;  /* 0x00000079381b5211 */ /* 0x000fe200020f0ccb */
[----:B------:R-:W2:Y:S01]  /*a540*/  @P5 LDG.E.128 R20, [R4.64] ;  /* 0x0000000604145981 */ /* 0x000ea2000c1e1d00 */
[-C--:B------:R-:W-:Y:S02]  /*a550*/  @P6 LEA.HI.X R25, R89, R127.reuse, R90, 0x1, P0 ;  /* 0x0000007f59196211 */ /* 0x080fe400000f0c5a */
[----:B------:R-:W-:Y:S11]  /*a560*/  ISETP.NE.AND P4, PT, R136, RZ, PT ;  /* 0x000000ff8800720c */ /* 0x000ff60003f85270 */
[----:B------:R-:W-:Y:S02]  /*a570*/  @!UPT UIADD3 URZ, URZ, URZ, URZ ;  /* 0x0000003f3f3ff290 */ /* 0x000fe4000fffe03f */
[C---:B------:R-:W-:Y:S04]  /*a580*/  @P4 LEA R2, P0, R97.reuse, R126, 0x1 ;  /* 0x0000007e61024211 */ /* 0x040fe800078008ff */
[----:B------:R-:W-:Y:S02]  /*a590*/  @P4 LEA.HI.X R3, R97, R127, R98, 0x1, P0 ;  /* 0x0000007f61034211 */ /* 0x000fe400000f0c62 */
[CC--:B------:R-:W-:Y:S04]  /*a5a0*/  @P4 LEA R28, P0, R101.reuse, R120.reuse, 0x1 ;  /* 0x00000078651c4211 */ /* 0x0c0fe800078008ff */
[-C--:B------:R-:W-:Y:S01]  /*a5b0*/  @P4 LEA.HI.X R29, R101, R121.reuse, R102, 0x1, P0 ;  /* 0x00000079651d4211 */ /* 0x080fe200000f0c66 */
[----:B--2---:R1:W-:Y:S01]  /*a5c0*/  @P5 STG.E.128 [R26.64], R20 ;  /* 0x000000141a005986 */ /* 0x0043e2000c101d06 */
[C---:B------:R-:W-:Y:S03]  /*a5d0*/  @P6 LEA R14, P5, R93.reuse, R120, 0x1 ;  /* 0x000000785d0e6211 */ /* 0x040fe600078a08ff */
[----:B------:R-:W2:Y:S01]  /*a5e0*/  @P6 LDG.E.128 R16, [R24.64] ;  /* 0x0000000618106981 */ /* 0x000ea2000c1e1d00 */
[----:B------:R-:W-:Y:S05]  /*a5f0*/  @P6 LEA.HI.X R15, R93, R121, R94, 0x1, P5 ;  /* 0x000000795d0f6211 */ /* 0x000fea00028f0c5e */
[----:B--2---:R1:W-:Y:S04]  /*a600*/  @P6 STG.E.128 [R14.64], R16 ;  /* 0x000000100e006986 */ /* 0x0043e8000c101d06 */
[----:B------:R-:W2:Y:S04]  /*a610*/  @P4 LDG.E.128 R4, [R2.64] ;  /* 0x0000000602044981 */ /* 0x000ea8000c1e1d00 */
[----:B--2---:R1:W-:Y:S02]  /*a620*/  @P4 STG.E.128 [R28.64], R4 ;  /* 0x000000041c004986 */ /* 0x0043e4000c101d06 */
.L_x_889:
[----:B------:R-:W-:Y:S05]  /*a630*/  BSYNC B0 ;  /* 0x0000000000007941 */ /* 0x000fea0003800000 */
.L_x_888:
        /* <DEDUP_REMOVED lines=24> */
.L_x_891:
[----:B------:R-:W-:Y:S05]  /*a7c0*/  BSYNC B0 ;  /* 0x0000000000007941 */ /* 0x000fea0003800000 */
.L_x_890:
[----:B------:R-:W-:Y:S01]  /*a7d0*/  UMOV UR4, URZ ;  /* 0x0000003f00047c82 */ /* 0x000fe20008000000 */
[----:B------:R-:W-:Y:S01]  /*a7e0*/  BSSY B0, `(.L_x_837) ;  /* 0x000001a000007945 */ /* 0x000fe20003800000 */
[----:B------:R-:W-:-:S05]  /*a7f0*/  @!P1 BRA `(.L_x_892) ;  /* 0x0000018000009947 */ /* 0x000fca0003800000 */
[----:B------:R-:W-:Y:S02]  /*a800*/  ISETP.NE.AND P1, PT, R140, RZ, PT ;  /* 0x000000ff8c00720c */ /* 0x000fe40003f25270 */
[----:B------:R-:W-:Y:S11]  /*a810*/  ISETP.NE.AND P4, PT, R138, RZ, PT ;  /* 0x000000ff8a00720c */ /* 0x000ff60003f85270 */
[----:B------:R-:W-:Y:S02]  /*a820*/  @P1 IMAD.MOV.U32 R3, RZ, RZ, 0x60 ;  /* 0x00000060ff031424 */ /* 0x000fe400078e00ff */
[----:B------:R-:W-:Y:S02]  /*a830*/  @P4 LEA R2, P0, R106, R126, 0x1 ;  /* 0x0000007e6a024211 */ /* 0x000fe400078008ff */
[C---:B-1----:R-:W-:Y:S01]  /*a840*/  @P1 IMAD.WIDE.U32 R4, R3.reuse, c[0x0][0x288], R126 ;  /* 0x0000a20003041a25 */ /* 0x042fe200078e007e */
[C---:B------:R-:W-:Y:S03]  /*a850*/  @P4 LEA R24, P2, R108.reuse, R120, 0x1 ;  /* 0x000000786c184211 */ /* 0x040fe600078408ff */
[----:B------:R-:W-:Y:S01]  /*a860*/  @P1 IMAD R0, R3, c[0x0][0x28c], RZ ;  /* 0x0000a30003001a24 */ /* 0x000fe200078e02ff */
[----:B------:R-:W-:Y:S03]  /*a870*/  @P4 LEA.HI.X R25, R108, R121, R107, 0x1, P2 ;  /* 0x000000796c194211 */ /* 0x000fe600010f0c6b */
[----:B------:R-:W-:Y:S02]  /*a880*/  @P1 IMAD.IADD R5, R5, 0x1, R0 ;  /* 0x0000000105051824 */ /* 0x000fe400078e0200 */
[C---:B------:R-:W-:Y:S03]  /*a890*/  @P1 IMAD R0, R3.reuse, c[0x0][0x19c], RZ ;  /* 0x0000670003001a24 */ /* 0x040fe600078e02ff */
[----:B------:R1:W2:Y:S02]  /*a8a0*/  @P1 LDG.E.128 R20, [R4.64] ;  /* 0x0000000604141981 */ /* 0x0002a4000c1e1d00 */
[----:B-1----:R-:W-:Y:S01]  /*a8b0*/  @P1 IMAD.WIDE.U32 R4, R3, c[0x0][0x198], R120 ;  /* 0x0000660003041a25 */ /* 0x002fe200078e0078 */
[-C--:B------:R-:W-:Y:S03]  /*a8c0*/  @P4 LEA.HI.X R3, R106, R127.reuse, R105, 0x1, P0 ;  /* 0x0000007f6a034211 */ /* 0x080fe600000f0c69 */
[----:B------:R-:W-:Y:S05]  /*a8d0*/  @P1 IMAD.IADD R5, R5, 0x1, R0 ;  /* 0x0000000105051824 */ /* 0x000fea00078e0200 */
[----:B--2---:R1:W-:Y:S01]  /*a8e0*/  @P1 STG.E.128 [R4.64], R20 ;  /* 0x0000001404001986 */ /* 0x0043e2000c101d06 */
[----:B------:R-:W-:Y:S03]  /*a8f0*/  ISETP.NE.AND P1, PT, R136, RZ, PT ;  /* 0x000000ff8800720c */ /* 0x000fe60003f25270 */
[----:B------:R-:W2:Y:S10]  /*a900*/  @P4 LDG.E.128 R16, [R2.64] ;  /* 0x0000000602104981 */ /* 0x000eb4000c1e1d00 */
[C---:B------:R-:W-:Y:S04]  /*a910*/  @P1 LEA R14, P0, R110.reuse, R126, 0x1 ;  /* 0x0000007e6e0e1211 */ /* 0x040fe800078008ff */
[----:B------:R-:W-:Y:S02]  /*a920*/  @P1 LEA.HI.X R15, R110, R127, R109, 0x1, P0 ;  /* 0x0000007f6e0f1211 */ /* 0x000fe400000f0c6d */
[C---:B------:R-:W-:Y:S04]  /*a930*/  @P1 LEA R26, P0, R112.reuse, R120, 0x1 ;  /* 0x00000078701a1211 */ /* 0x040fe800078008ff */
[----:B------:R-:W-:Y:S01]  /*a940*/  @P1 LEA.HI.X R27, R112, R121, R111, 0x1, P0 ;  /* 0x00000079701b1211 */ /* 0x000fe200000f0c6f */
[----:B--2---:R2:W-:Y:S04]  /*a950*/  @P4 STG.E.128 [R24.64], R16 ;  /* 0x0000001018004986 */ /* 0x0045e8000c101d06 */
[----:B-1----:R-:W3:Y:S04]  /*a960*/  @P1 LDG.E.128 R4, [R14.64] ;  /* 0x000000060e041981 */ /* 0x002ee8000c1e1d00 */
[----:B---3--:R2:W-:Y:S02]  /*a970*/  @P1 STG.E.128 [R26.64], R4 ;  /* 0x000000041a001986 */ /* 0x0085e4000c101d06 */
.L_x_892:
[----:B------:R-:W-:Y:S05]  /*a980*/  BSYNC B0 ;  /* 0x0000000000007941 */ /* 0x000fea0003800000 */
.L_x_837:
[----:B------:R-:W-:Y:S04]  /*a990*/  IMAD.MOV.U32 R0, RZ, RZ, c[0x0][0x288] ;  /* 0x0000a200ff007624 */ /* 0x000fe800078e00ff */
[----:B------:R-:W-:Y:S05]  /*a9a0*/  IMAD.U32 R3, R0, -0x40, RZ ;  /* 0xffffffc000037824 */ /* 0x000fea00078e00ff */
[C---:B--2---:R-:W-:Y:S04]  /*a9b0*/  LEA R126, P0, R3.reuse, R126, 0x1 ;  /* 0x0000007e037e7211 */ /* 0x044fe800078008ff */
[----:B------:R-:W-:Y:S01]  /*a9c0*/  LEA.HI.X.SX32 R127, R3, R127, 0x1, P0 ;  /* 0x0000007f037f7211 */ /* 0x000fe200000f0eff */
[----:B------:R-:W-:-:S05]  /*a9d0*/  @!P3 BRA `(.L_x_893) ;  /* 0x000004b00000b947 */ /* 0x000fca0003800000 */
[----:B------:R-:W-:Y:S04]  /*a9e0*/  IADD3 R3, R9, -0x1, RZ ;  /* 0xffffffff09037810 */ /* 0x000fe80007ffe0ff */
[----:B------:R-:W-:Y:S11]  /*a9f0*/  ISETP.GT.AND P0, PT, R3, R84, PT ;  /* 0x000000540300720c */ /* 0x000ff60003f04270 */
[----:B------:R-:W-:Y:S02]  /*aa00*/  @!UPT UIADD3 URZ, URZ, URZ, URZ ;  /* 0x0000003f3f3ff290 */ /* 0x000fe4000fffe03f */
[----:B------:R-:W-:-:S05]  /*aa10*/  @!P0 BRA `(.L_x_894) ;  /* 0x000004f000008947 */ /* 0x000fca0003800000 */
[----:B-1----:R-:W-:Y:S01]  /*aa20*/  IMAD.MOV.U32 R16, RZ, RZ, RZ ;  /* 0x000000ffff107224 */ /* 0x002fe200078e00ff */
[----:B------:R-:W-:Y:S02]  /*aa30*/  IABS R5, c[0x0][0x2d0] ;  /* 0x0000b40000057a13 */ /* 0x000fe40000000000 */
[----:B------:R-:W-:Y:S02]  /*aa40*/  IADD3 R11, R11, -0x80, RZ ;  /* 0xffffff800b0b7810 */ /* 0x000fe40007ffe0ff */
[----:B------:R-:W1:Y:S01]  /*aa50*/  I2F.RP R15, R5 ;  /* 0x00000005000f7306 */ /* 0x000e620000209400 */
[----:B------:R-:W-:Y:S02]  /*aa60*/  IABS R14, R10 ;  /* 0x0000000a000e7213 */ /* 0x000fe40000000000 */
[----:B------:R-:W-:Y:S01]  /*aa70*/  IMAD.IADD R0, R11, 0x1, -R10 ;  /* 0x000000010b007824 */ /* 0x000fe200078e0a0a */
[----:B------:R-:W-:Y:S02]  /*aa80*/  IABS R7, R11 ;  /* 0x0000000b00077213 */ /* 0x000fe40000000000 */
[----:B------:R-:W-:Y:S04]  /*aa90*/  LOP3.LUT R3, RZ, c[0x0][0x2d0], RZ, 0x33, !PT ;  /* 0x0000b400ff037a12 */ /* 0x000fe800078e33ff */
[----:B-1----:R-:W1:Y:S02]  /*aaa0*/  MUFU.RCP R6, R15 ;  /* 0x0000000f00067308 */ /* 0x002e640000001000 */
[----:B-1----:R-:W-:Y:S08]  /*aab0*/  IADD3 R8, R6, 0xffffffe, RZ ;  /* 0x0ffffffe06087810 */ /* 0x002ff00007ffe0ff */
[----:B------:R-:W1:Y:S02]  /*aac0*/  F2I.FTZ.U32.TRUNC.NTZ R17, R8 ;  /* 0x0000000800117305 */ /* 0x000e64000021f000 */
[--C-:B-1----:R-:W-:Y:S04]  /*aad0*/  IMAD.MOV R6, RZ, RZ, -R17.reuse ;  /* 0x000000ffff067224 */ /* 0x102fe800078e0a11 */
[----:B------:R-:W-:Y:S04]  /*aae0*/  IMAD R6, R6, R5, RZ ;  /* 0x0000000506067224 */ /* 0x000fe800078e02ff */
[----:B------:R-:W-:Y:S06]  /*aaf0*/  IMAD.HI.U32 R6, R17, R6, R16 ;  /* 0x0000000611067227 */ /* 0x000fec00078e0010 */
[C---:B------:R-:W-:Y:S04]  /*ab00*/  IMAD.HI.U32 R2, R6.reuse, R7, RZ ;  /* 0x0000000706027227 */ /* 0x040fe800078e00ff */
[----:B------:R-:W-:Y:S04]  /*ab10*/  IMAD.HI.U32 R4, R6, R14, RZ ;  /* 0x0000000e06047227 */ /* 0x000fe800078e00ff */
[----:B------:R-:W-:Y:S02]  /*ab20*/  IMAD.MOV R6, RZ, RZ, -R2 ;  /* 0x000000ffff067224 */ /* 0x000fe400078e0a02 */
[----:B------:R-:W-:Y:S02]  /*ab30*/  IMAD.MOV R8, RZ, RZ, -R4 ;  /* 0x000000ffff087224 */ /* 0x000fe400078e0a04 */
[C---:B------:R-:W-:Y:S01]  /*ab40*/  IMAD R7, R5.reuse, R6, R7 ;  /* 0x0000000605077224 */ /* 0x040fe200078e0207 */
[----:B------:R-:W-:Y:S01]  /*ab50*/  LOP3.LUT R6, R10, c[0x0][0x2d0], RZ, 0x3c, !PT ;  /* 0x0000b4000a067a12 */ /* 0x000fe200078e3cff */
[C---:B------:R-:W-:Y:S03]  /*ab60*/  IMAD R14, R5.reuse, R8, R14 ;  /* 0x00000008050e7224 */ /* 0x040fe600078e020e */
[C---:B------:R-:W-:Y:S02]  /*ab70*/  ISETP.GT.U32.AND P0, PT, R5.reuse, R7, PT ;  /* 0x000000070500720c */ /* 0x040fe40003f04070 */
[----:B------:R-:W-:Y:S02]  /*ab80*/  ISETP.GT.U32.AND P4, PT, R5, R14, PT ;  /* 0x0000000e0500720c */ /* 0x000fe40003f84070 */
[----:B------:R-:W-:Y:S09]  /*ab90*/  ISETP.GE.AND P2, PT, R6, RZ, PT ;  /* 0x000000ff0600720c */ /* 0x000ff20003f46270 */
[----:B------:R-:W-:Y:S01]  /*aba0*/  @!P0 IADD3 R2, R2, 0x1, RZ ;  /* 0x0000000102028810 */ /* 0x000fe20007ffe0ff */
[----:B------:R-:W-:Y:S01]  /*abb0*/  @!P0 IMAD.IADD R7, R7, 0x1, -R5 ;  /* 0x0000000107078824 */ /* 0x000fe200078e0a05 */
[-C--:B------:R-:W-:Y:S02]  /*abc0*/  @!P4 IADD3 R14, R14, -R5.reuse, RZ ;  /* 0x800000050e0ec210 */ /* 0x080fe40007ffe0ff */
[----:B------:R-:W-:Y:S02]  /*abd0*/  @!P4 IADD3 R4, R4, 0x1, RZ ;  /* 0x000000010404c810 */ /* 0x000fe40007ffe0ff */
[-C--:B------:R-:W-:Y:S02]  /*abe0*/  ISETP.GE.U32.AND P5, PT, R7, R5.reuse, PT ;  /* 0x000000050700720c */ /* 0x080fe40003fa6070 */
[----:B------:R-:W-:Y:S02]  /*abf0*/  ISETP.GE.U32.AND P6, PT, R14, R5, PT ;  /* 0x000000050e00720c */ /* 0x000fe40003fc6070 */
[----:B------:R-:W-:Y:S02]  /*ac00*/  LOP3.LUT R5, R11, c[0x0][0x2d0], RZ, 0x3c, !PT ;  /* 0x0000b4000b057a12 */ /* 0x000fe400078e3cff */
[----:B------:R-:W-:Y:S02]  /*ac10*/  ISETP.NE.AND P0, PT, RZ, c[0x0][0x2d0], PT ;  /* 0x0000b400ff007a0c */ /* 0x000fe40003f05270 */
[----:B------:R-:W-:Y:S05]  /*ac20*/  ISETP.GE.AND P1, PT, R5, RZ, PT ;  /* 0x000000ff0500720c */ /* 0x000fea0003f26270 */
[----:B------:R-:W-:Y:S02]  /*ac30*/  @P5 IADD3 R2, R2, 0x1, RZ ;  /* 0x0000000102025810 */ /* 0x000fe40007ffe0ff */
[----:B------:R-:W-:Y:S05]  /*ac40*/  @P6 IADD3 R4, R4, 0x1, RZ ;  /* 0x0000000104046810 */ /* 0x000fea0007ffe0ff */
[----:B------:R-:W-:Y:S02]  /*ac50*/  @!P2 IMAD.MOV R4, RZ, RZ, -R4 ;  /* 0x000000ffff04a224 */ /* 0x000fe400078e0a04 */
[----:B------:R-:W-:Y:S05]  /*ac60*/  @!P1 IMAD.MOV R2, RZ, RZ, -R2 ;  /* 0x000000ffff029224 */ /* 0x000fea00078e0a02 */
[C---:B------:R-:W-:Y:S02]  /*ac70*/  SEL R2, R3.reuse, R2, !P0 ;  /* 0x0000000203027207 */ /* 0x040fe40004000000 */
[----:B------:R-:W-:Y:S02]  /*ac80*/  SEL R3, R3, R4, !P0 ;  /* 0x0000000403037207 */ /* 0x000fe40004000000 */
[CC--:B------:R-:W-:Y:S02]  /*ac90*/  LEA R20, P1, R2.reuse, R208.reuse, 0x2 ;  /* 0x000000d002147211 */ /* 0x0c0fe400078210ff */
[C---:B------:R-:W-:Y:S02]  /*aca0*/  LEA R16, P0, R3.reuse, R208, 0x2 ;  /* 0x000000d003107211 */ /* 0x040fe400078010ff */
[-C--:B------:R-:W-:Y:S02]  /*acb0*/  LEA.HI.X.SX32 R21, R2, R209.reuse, 0x2, P1 ;  /* 0x000000d102157211 */ /* 0x080fe400008f16ff */
[C---:B------:R-:W-:Y:S02]  /*acc0*/  LEA.HI.X.SX32 R17, R3.reuse, R209, 0x2, P0 ;  /* 0x000000d103117211 */ /* 0x040fe400000f16ff */
[----:B------:R-:W-:Y:S01]  /*acd0*/  IADD3 R3, R3, -R2, RZ ;  /* 0x8000000203037210 */ /* 0x000fe20007ffe0ff */
[----:B------:R-:W2:Y:S04]  /*ace0*/  LDG.E R5, [R20.64] ;  /* 0x0000000614057981 */ /* 0x000ea8000c1e1900 */
[----:B------:R-:W-:Y:S01]  /*acf0*/  IMAD R0, R3, c[0x0][0x2d0], R0 ;  /* 0x0000b40003007a24 */ /* 0x000fe200078e0200 */
[----:B------:R-:W2:Y:S03]  /*ad00*/  LDG.E R6, [R16.64] ;  /* 0x0000000610067981 */ /* 0x000ea6000c1e1900 */
[----:B------:R-:W-:Y:S01]  /*ad10*/  IMAD.WIDE.U32 R18, R0, c[0x0][0x1a0], RZ ;  /* 0x0000680000127a25 */ /* 0x000fe200078e00ff */
[----:B------:R-:W-:Y:S03]  /*ad20*/  SHF.R.S32.HI R7, RZ, 0x1f, R0 ;  /* 0x0000001fff077819 */ /* 0x000fe60000011400 */
[----:B--2---:R-:W-:Y:S02]  /*ad30*/  IMAD.IADD R14, R5, 0x1, -R6 ;  /* 0x00000001050e7824 */ /* 0x004fe400078e0a06 */
[----:B------:R-:W-:Y:S02]  /*ad40*/  IMAD R6, R7, c[0x0][0x1a0], RZ ;  /* 0x0000680007067a24 */ /* 0x000fe400078e02ff */
[----:B------:R-:W-:Y:S01]  /*ad50*/  IMAD.WIDE.U32 R16, R14, c[0x0][0x180], RZ ;  /* 0x000060000e107a25 */ /* 0x000fe200078e00ff */
[----:B------:R-:W-:Y:S03]  /*ad60*/  SHF.R.S32.HI R8, RZ, 0x1f, R14 ;  /* 0x0000001fff087819 */ /* 0x000fe6000001140e */
[----:B------:R-:W-:Y:S02]  /*ad70*/  IMAD R6, R0, c[0x0][0x1a4], R6 ;  /* 0x0000690000067a24 */ /* 0x000fe400078e0206 */
[----:B------:R-:W-:Y:S02]  /*ad80*/  IMAD R5, R8, c[0x0][0x180], RZ ;  /* 0x0000600008057a24 */ /* 0x000fe400078e02ff */
[----:B------:R-:W-:Y:S02]  /*ad90*/  IMAD.IADD R19, R19, 0x1, R6 ;  /* 0x0000000113137824 */ /* 0x000fe400078e0206 */
[----:B------:R-:W-:Y:S02]  /*ada0*/  IMAD R5, R14, c[0x0][0x184], R5 ;  /* 0x000061000e057a24 */ /* 0x000fe400078e0205 */
[----:B------:R-:W-:Y:S02]  /*adb0*/  IMAD R7, R7, c[0x0][0x198], RZ ;  /* 0x0000660007077a24 */ /* 0x000fe400078e02ff */
[----:B------:R-:W-:Y:S02]  /*adc0*/  IMAD.IADD R17, R17, 0x1, R5 ;  /* 0x0000000111117824 */ /* 0x000fe400078e0205 */
[----:B------:R-:W-:Y:S02]  /*add0*/  IMAD R5, R8, c[0x0][0x188], RZ ;  /* 0x0000620008057a24 */ /* 0x000fe400078e02ff */
[----:B------:R-:W-:Y:S04]  /*ade0*/  IMAD.WIDE.U32 R18, R14, c[0x0][0x188], R18 ;  /* 0x000062000e127a25 */ /* 0x000fe800078e0012 */
[----:B------:R-:W-:Y:S01]  /*adf0*/  IMAD.WIDE.U32 R16, R0, c[0x0][0x198], R16 ;  /* 0x0000660000107a25 */ /* 0x000fe200078e0010 */
[----:B------:R-:W-:Y:S03]  /*ae00*/  LEA R122, P1, R18, R122, 0x1 ;  /* 0x0000007a127a7211 */ /* 0x000fe600078208ff */
[----:B------:R-:W-:Y:S01]  /*ae10*/  IMAD R5, R14, c[0x0][0x18c], R5 ;  /* 0x000063000e057a24 */ /* 0x000fe200078e0205 */
[----:B---3--:R-:W-:Y:S01]  /*ae20*/  LEA R120, P0, R16, R120, 0x1 ;  /* 0x0000007810787211 */ /* 0x008fe200078008ff */
[----:B------:R-:W-:Y:S03]  /*ae30*/  IMAD R7, R0, c[0x0][0x19c], R7 ;  /* 0x0000670000077a24 */ /* 0x000fe600078e0207 */
[----:B------:R-:W-:Y:S01]  /*ae40*/  IADD3 R6, R19, R5, RZ ;  /* 0x0000000513067210 */ /* 0x000fe20007ffe0ff */
[----:B------:R-:W-:Y:S03]  /*ae50*/  IMAD.IADD R8, R17, 0x1, R7 ;  /* 0x0000000111087824 */ /* 0x000fe600078e0207 */
[----:B------:R-:W-:Y:S02]  /*ae60*/  LEA.HI.X R123, R18, R123, R6, 0x1, P1 ;  /* 0x0000007b127b7211 */ /* 0x000fe400008f0c06 */
[----:B------:R-:W-:Y:S01]  /*ae70*/  LEA.HI.X R121, R16, R121, R8, 0x1, P0 ;  /* 0x0000007910797211 */ /* 0x000fe200000f0c08 */
[----:B------:R-:W-:-:S05]  /*ae80*/  BRA `(.L_x_894) ;  /* 0x0000008000007947 */ /* 0x000fca0003800000 */
.L_x_893:
[----:B------:R-:W-:Y:S02]  /*ae90*/  IMAD.MOV.U32 R2, RZ, RZ, c[0x0][0x1a0] ;  /* 0x00006800ff027624 */ /* 0x000fe400078e00ff */
[----:B------:R-:W-:Y:S02]  /*aea0*/  IMAD.MOV.U32 R0, RZ, RZ, c[0x0][0x198] ;  /* 0x00006600ff007624 */ /* 0x000fe400078e00ff */
[----:B------:R-:W-:Y:S02]  /*aeb0*/  IMAD.U32 R3, R2, -0x40, RZ ;  /* 0xffffffc002037824 */ /* 0x000fe400078e00ff */
[----:B-1----:R-:W-:Y:S03]  /*aec0*/  IMAD.U32 R5, R0, -0x40, RZ ;  /* 0xffffffc000057824 */ /* 0x002fe600078e00ff */
[----:B------:R-:W-:Y:S02]  /*aed0*/  LEA R122, P1, R3, R122, 0x1 ;  /* 0x0000007a037a7211 */ /* 0x000fe400078208ff */
[----:B---3--:R-:W-:Y:S02]  /*aee0*/  LEA R120, P0, R5, R120, 0x1 ;  /* 0x0000007805787211 */ /* 0x008fe400078008ff */
[----:B------:R-:W-:Y:S02]  /*aef0*/  LEA.HI.X.SX32 R123, R3, R123, 0x1, P1 ;  /* 0x0000007b037b7211 */ /* 0x000fe400008f0eff */
[----:B------:R-:W-:Y:S02]  /*af00*/  LEA.HI.X.SX32 R121, R5, R121, 0x1, P0 ;  /* 0x0000007905797211 */ /* 0x000fe400000f0eff */
.L_x_894:
[----:B------:R-:W-:Y:S04]  /*af10*/  IADD3 R9, R9, -0x1, RZ ;  /* 0xffffffff09097810 */ /* 0x000fe80007ffe0ff */
[----:B------:R-:W-:Y:S11]  /*af20*/  ISETP.GT.AND P0, PT, R9, R84, PT ;  /* 0x000000540900720c */ /* 0x000ff60003f04270 */
[----:B------:R-:W-:Y:S02]  /*af30*/  @!UPT UIADD3 URZ, URZ, URZ, URZ ;  /* 0x0000003f3f3ff290 */ /* 0x000fe4000fffe03f */
[----:B------:R-:W-:-:S05]  /*af40*/  @P0 BRA `(.L_x_895) ;  /* 0xffff76a000000947 */ /* 0x000fca000383ffff */
.L_x_802:
[----:B-1----:R-:W-:Y:S01]  /*af50*/  BAR.SYNC.DEFER_BLOCKING 0x0 ;  /* 0x0000000000007b1d */ /* 0x002fe20000010000 */
[----:B------:R-:W-:Y:S01]  /*af60*/  ISETP.NE.AND P2, PT, RZ, c[0x0][0x230], PT ;  /* 0x00008c00ff007a0c */ /* 0x000fe20003f45270 */
[----:B-----5:R-:W-:Y:S01]  /*af70*/  IMAD.MOV.U32 R3, RZ, RZ, c[0x0][0x190] ;  /* 0x00006400ff037624 */ /* 0x020fe200078e00ff */
[----:B------:R-:W-:Y:S01]  /*af80*/  ISETP.GE.AND P1, PT, R133, c[0x0][0x220], PT ;  /* 0x0000880085007a0c */ /* 0x000fe20003f26270 */
[----:B------:R-:W-:Y:S01]  /*af90*/  IMAD.MOV.U32 R0, RZ, RZ, 0x4 ;  /* 0x00000004ff007424 */ /* 0x000fe200078e00ff */
[----:B------:R-:W-:Y:S01]  /*afa0*/  ISETP.GE.AND P0, PT, R132, c[0x0][0x220], PT ;  /* 0x0000880084007a0c */ /* 0x000fe20003f06270 */
[----:B------:R-:W-:Y:S01]  /*afb0*/  BSSY B3, `(.L_x_896) ;  /* 0x000076a000037945 */ /* 0x000fe20003800000 */
[----:B------:R-:W-:Y:S02]  /*afc0*/  IMAD.SHL.U32 R207, R145, 0x2, RZ ;  /* 0x0000000291cf7824 */ /* 0x000fe400078e00ff */
[C---:B------:R-:W-:Y:S01]  /*afd0*/  SHF.L.U64.HI R5, R3.reuse, R0, c[0x0][0x194] ;  /* 0x0000650003057619 */ /* 0x040fe20000010200 */
[----:B------:R-:W-:-:S04]  /*afe0*/  IMAD.SHL.U32 R7, R3, 0x10, RZ ;  /* 0x0000001003077824 */ /* 0x000fc800078e00ff */
[----:B------:R-:W-:Y:S05]  /*aff0*/  @!P2 BRA `(.L_x_897) ;  /* 0x00006ec00000a947 */ /* 0x000fea0003800000 */
[----:B------:R-:W-:Y:S01]  /*b000*/  ISETP.NE.U32.AND P2, PT, RZ, c[0x0][0x250], PT ;  /* 0x00009400ff007a0c */ /* 0x000fe20003f45070 */
[----:B------:R-:W-:-:S03]  /*b010*/  IMAD.MOV.U32 R8, RZ, RZ, RZ ;  /* 0x000000ffff087224 */ /* 0x000fc600078e00ff */
[----:B------:R-:W-:-:S13]  /*b020*/  ISETP.NE.AND.EX P2, PT, RZ, c[0x0][0x254], PT, P2 ;  /* 0x00009500ff007a0c */ /* 0x000fda0003f45320 */
[----:B------:R-:W2:Y:S01]  /*b030*/  @P2 LDG.E R8, [R160.64] ;  /* 0x00000006a0082981 */ /* 0x000ea2000c1e1900 */
[----:B------:R-:W-:Y:S01]  /*b040*/  IMAD.MOV.U32 R2, RZ, RZ, c[0x0][0x194] ;  /* 0x00006500ff027624 */ /* 0x000fe200078e00ff */
[-C--:B------:R-:W-:Y:S01]  /*b050*/  IADD3 R4, P2, R7, R156.reuse, RZ ;  /* 0x0000009c07047210 */ /* 0x080fe20007f5e0ff */
[----:B------:R-:W-:Y:S01]  /*b060*/  IMAD.MOV.U32 R158, RZ, RZ, R156 ;  /* 0x000000ffff9e7224 */ /* 0x000fe200078e009c */
[----:B------:R-:W-:Y:S01]  /*b070*/  LEA R12, P5, R156, c[0x0][0x160], 0x1 ;  /* 0x000058009c0c7a11 */ /* 0x000fe200078a08ff */
[----:B------:R-:W-:Y:S01]  /*b080*/  IMAD R6, R2, 0x30, RZ ;  /* 0x0000003002067824 */ /* 0x000fe200078e02ff */
[----:B------:R-:W-:Y:S01]  /*b090*/  ULDC.U8 UR4, c[0x0][0x313] ;  /* 0x0000c4c000047ab9 */ /* 0x000fe20000000000 */
[----:B------:R-:W-:Y:S01]  /*b0a0*/  IMAD.WIDE.U32 R10, R3, 0x30, R158 ;  /* 0x00000030030a7825 */ /* 0x000fe200078e009e */
[--C-:B------:R-:W-:Y:S02]  /*b0b0*/  LEA.HI.X R13, R156, c[0x0][0x164], R159.reuse, 0x1, P5 ;  /* 0x000059009c0d7a11 */ /* 0x100fe400028f0c9f */
[----:B------:R-:W-:Y:S01]  /*b0c0*/  LEA R16, P5, R4, c[0x0][0x160], 0x1 ;  /* 0x0000580004107a11 */ /* 0x000fe200078a08ff */
[----:B------:R-:W-:Y:S01]  /*b0d0*/  IMAD.X R7, R5, 0x1, R159, P2 ;  /* 0x0000000105077824 */ /* 0x000fe200010e069f */
[----:B------:R-:W-:Y:S01]  /*b0e0*/  LEA R14, P2, R10, c[0x0][0x160], 0x1 ;  /* 0x000058000a0e7a11 */ /* 0x000fe200078408ff */
[----:B------:R-:W-:Y:S01]  /*b0f0*/  IMAD.IADD R6, R11, 0x1, R6 ;  /* 0x000000010b067824 */ /* 0x000fe200078e0206 */
[----:B------:R-:W-:-:S02]  /*b100*/  LEA R0, P4, R3, R156, 0x5 ;  /* 0x0000009c03007211 */ /* 0x000fc400078828ff */
[----:B------:R-:W-:Y:S02]  /*b110*/  LEA.HI.X R17, R4, c[0x0][0x164], R7, 0x1, P5 ;  /* 0x0000590004117a11 */ /* 0x000fe400028f0c07 */
[----:B------:R-:W-:Y:S02]  /*b120*/  LEA.HI.X R15, R10, c[0x0][0x164], R6, 0x1, P2 ;  /* 0x000059000a0f7a11 */ /* 0x000fe400010f0c06 */
[----:B------:R-:W-:Y:S02]  /*b130*/  ISETP.NE.AND P2, PT, RZ, UR4, PT ;  /* 0x00000004ff007c0c */ /* 0x000fe4000bf45270 */
[----:B------:R-:W-:Y:S01]  /*b140*/  LEA.HI.X R159, R3, R159, R2, 0x5, P4 ;  /* 0x0000009f039f7211 */ /* 0x000fe200020f2c02 */
[----:B------:R-:W-:-:S05]  /*b150*/  IMAD.IADD R3, R205, 0x1, -R146 ;  /* 0x00000001cd037824 */ /* 0x000fca00078e0a92 */
[----:B------:R-:W-:-:S04]  /*b160*/  ISETP.GE.AND P4, PT, R154, R3, PT ;  /* 0x000000039a00720c */ /* 0x000fc80003f86270 */
[----:B------:R-:W-:Y:S01]  /*b170*/  ISETP.GT.AND P4, PT, R57, -0x8, !P4 ;  /* 0xfffffff83900780c */ /* 0x000fe20006784270 */
[----:B--2---:R-:W-:-:S04]  /*b180*/  IMAD.IADD R8, R81, 0x1, R8 ;  /* 0x0000000151087824 */ /* 0x004fc800078e0208 */
[----:B------:R-:W-:-:S05]  /*b190*/  IMAD R5, R141, R8, RZ ;  /* 0x000000088d057224 */ /* 0x000fca00078e02ff */
[----:B------:R-:W-:Y:S02]  /*b1a0*/  SHF.R.S32.HI R9, RZ, 0x1f, R5 ;  /* 0x0000001fff097819 */ /* 0x000fe40000011405 */
[-C--:B------:R-:W-:Y:S02]  /*b1b0*/  IADD3 R4, P5, R142, R5.reuse, RZ ;  /* 0x000000058e047210 */ /* 0x080fe40007fbe0ff */
[----:B------:R-:W-:Y:S02]  /*b1c0*/  IADD3 R2, P6, R134, R5, RZ ;  /* 0x0000000586027210 */ /* 0x000fe40007fde0ff */
[----:B------:R-:W-:Y:S02]  /*b1d0*/  LEA.HI.X.SX32 R7, R142, R9, 0x1, P5 ;  /* 0x000000098e077211 */ /* 0x000fe400028f0eff */
[----:B------:R-:W-:-:S04]  /*b1e0*/  LEA R18, P5, R0, c[0x0][0x160], 0x1 ;  /* 0x0000580000127a11 */ /* 0x000fc800078a08ff */
[----:B------:R-:W-:Y:S01]  /*b1f0*/  LEA.HI.X R19, R0, c[0x0][0x164], R159, 0x1, P5 ;  /* 0x0000590000137a11 */ /* 0x000fe200028f0c9f */
[----:B------:R-:W-:Y:S01]  /*b200*/  IMAD.X R0, R135, 0x1, R9, P6 ;  /* 0x0000000187007824 */ /* 0x000fe200030e0609 */
[----:B------:R-:W-:Y:S05]  /*b210*/  @!P2 BRA `(.L_x_898) ;  /* 0x000027300000a947 */ /* 0x000fea0003800000 */
[C---:B------:R-:W-:Y:S01]  /*b220*/  IMAD.SHL.U32 R10, R4.reuse, 0x2, RZ ;  /* 0x00000002040a7824 */ /* 0x040fe200078e00ff */
[----:B------:R-:W-:Y:S01]  /*b230*/  SHF.L.U64.HI R7, R4, 0x1, R7 ;  /* 0x0000000104077819 */ /* 0x000fe20000010207 */
[----:B------:R-:W-:Y:S03]  /*b240*/  BSSY B2, `(.L_x_899) ;  /* 0x0000099000027945 */ /* 0x000fe60003800000 */
[C---:B------:R-:W-:Y:S02]  /*b250*/  IADD3 R8, P5, R10.reuse, c[0x0][0x2a8], RZ ;  /* 0x0000aa000a087a10 */ /* 0x040fe40007fbe0ff */
[----:B------:R-:W-:Y:S02]  /*b260*/  IADD3 R10, P2, R10, c[0x0][0x2b0], RZ ;  /* 0x0000ac000a0a7a10 */ /* 0x000fe40007f5e0ff */
[----:B------:R-:W-:-:S02]  /*b270*/  IADD3.X R9, R7, c[0x0][0x2ac], RZ, P5, !PT ;  /* 0x0000ab0007097a10 */ /* 0x000fc40002ffe4ff */
[----:B------:R-:W-:Y:S01]  /*b280*/  IADD3.X R11, R7, c[0x0][0x2b4], RZ, P2, !PT ;  /* 0x0000ad00070b7a10 */ /* 0x000fe200017fe4ff */
[----:B------:R-:W-:Y:S05]  /*b290*/  @!P4 BRA `(.L_x_900) ;  /* 0x000009300000c947 */ /* 0x000fea0003800000 */
[----:B------:R-:W-:Y:S01]  /*b2a0*/  ISETP.GE.AND P2, PT, R134, c[0x0][0x220], PT ;  /* 0x0000880086007a0c */ /* 0x000fe20003f46270 */
[----:B------:R-:W-:-:S12]  /*b2b0*/  BSSY B1, `(.L_x_901) ;  /* 0x0000030000017945 */ /* 0x000fd80003800000 */
[----:B------:R1:W-:Y:S01]  /*b2c0*/  @P2 STS.128 [R207], RZ ;  /* 0x000000ffcf002388 */ /* 0x0003e20000000c00 */
[----:B------:R-:W-:Y:S05]  /*b2d0*/  @P2 BRA `(.L_x_902) ;  /* 0x000002d000002947 */ /* 0x000fea0003800000 */
[----:B------:R2:W5:Y:S01]  /*b2e0*/  LDG.E.128 R20, [R12.64] ;  /* 0x000000060c147981 */ /* 0x000562000c1e1d00 */
[----:B------:R-:W-:Y:S01]  /*b2f0*/  ISETP.GE.AND P2, PT, R134, c[0x0][0x230], PT ;  /* 0x00008c0086007a0c */ /* 0x000fe20003f46270 */
[----:B------:R-:W-:-:S12]  /*b300*/  BSSY B0, `(.L_x_903) ;  /* 0x0000029000007945 */ /* 0x000fd80003800000 */
[----:B------:R-:W-:Y:S05]  /*b310*/  @P2 BRA `(.L_x_904) ;  /* 0x0000027000002947 */ /* 0x000fea0003800000 */
[----:B------:R-:W4:Y:S04]  /*b320*/  LDG.E.64 R4, [R10.64] ;  /* 0x000000060a047981 */ /* 0x000f28000c1e1b00 */
[----:B--2---:R-:W2:Y:S01]  /*b330*/  LDG.E.64 R6, [R8.64] ;  /* 0x0000000608067981 */ /* 0x004ea2000c1e1b00 */
[--C-:B-----5:R-:W-:Y:S01]  /*b340*/  HADD2.F32 R29, -RZ, R21.reuse.H0_H0 ;  /* 0x20000015ff1d7230 */ /* 0x120fe20000004100 */
[----:B------:R-:W-:Y:S01]  /*b350*/  MOV R27, R22 ;  /* 0x00000016001b7202 */ /* 0x000fe20000000f00 */
[----:B------:R-:W-:Y:S02]  /*b360*/  HADD2.F32 R28, -RZ, R21.H1_H1 ;  /* 0x30000015ff1c7230 */ /* 0x000fe40000004100 */
[--C-:B------:R-:W-:Y:S02]  /*b370*/  HADD2.F32 R25, -RZ, R23.reuse.H1_H1 ;  /* 0x30000017ff197230 */ /* 0x100fe40000004100 */
[----:B------:R-:W-:-:S02]  /*b380*/  HADD2.F32 R26, -RZ, R23.H0_H0 ;  /* 0x20000017ff1a7230 */ /* 0x000fc40000004100 */
[----:B----4-:R-:W-:Y:S02]  /*b390*/  HADD2.F32 R0, -RZ, R5.H1_H1 ;  /* 0x30000005ff007230 */ /* 0x010fe40000004100 */
[----:B------:R-:W-:Y:S02]  /*b3a0*/  HADD2.F32 R21, -RZ, R4.H1_H1 ;  /* 0x30000004ff157230 */ /* 0x000fe40000004100 */
[----:B--2---:R-:W-:Y:S01]  /*b3b0*/  HADD2.F32 R23, -RZ, R7.H1_H1 ;  /* 0x30000007ff177230 */ /* 0x004fe20000004100 */
[-C--:B------:R-:W-:Y:S01]  /*b3c0*/  FMUL.FTZ R2, R25, R0.reuse ;  /* 0x0000000019027220 */ /* 0x080fe20000410000 */
[----:B------:R-:W-:Y:S01]  /*b3d0*/  HADD2.F32 R24, -RZ, R6.H1_H1 ;  /* 0x30000006ff187230 */ /* 0x000fe20000004100 */
[----:B------:R-:W-:Y:S01]  /*b3e0*/  FMUL.FTZ R22, R28, R21 ;  /* 0x000000151c167220 */ /* 0x000fe20000410000 */
[----:B------:R-:W-:Y:S01]  /*b3f0*/  HADD2.F32 R4, -RZ, R4.H0_H0 ;  /* 0x20000004ff047230 */ /* 0x000fe20000004100 */
[C---:B------:R-:W-:Y:S01]  /*b400*/  FMUL.FTZ R0, R26.reuse, R0 ;  /* 0x000000001a007220 */ /* 0x040fe20000410000 */
[----:B------:R-:W-:Y:S01]  /*b410*/  HADD2.F32 R5, -RZ, R5.H0_H0 ;  /* 0x20000005ff057230 */ /* 0x000fe20000004100 */
[----:B------:R-:W-:Y:S01]  /*b420*/  FFMA.FTZ R2, R26, R23, -R2 ;  /* 0x000000171a027223 */ /* 0x000fe20000010802 */
[----:B------:R-:W-:Y:S01]  /*b430*/  HADD2.F32 R6, -RZ, R6.H0_H0 ;  /* 0x20000006ff067230 */ /* 0x000fe20000004100 */
[----:B------:R-:W-:-:S02]  /*b440*/  FMUL.FTZ R21, R29, R21 ;  /* 0x000000151d157220 */ /* 0x000fc40000410000 */
[-C--:B------:R-:W-:Y:S01]  /*b450*/  FFMA.FTZ R22, R29, R24.reuse, -R22 ;  /* 0x000000181d167223 */ /* 0x080fe20000010816 */
[--C-:B------:R-:W-:Y:S01]  /*b460*/  HADD2.F32 R29, -RZ, R20.reuse.H1_H1 ;  /* 0x30000014ff1d7230 */ /* 0x100fe20000004100 */
[----:B------:R-:W-:Y:S01]  /*b470*/  FFMA.FTZ R23, R25, R23, R0 ;  /* 0x0000001719177223 */ /* 0x000fe20000010000 */
[----:B------:R-:W-:Y:S01]  /*b480*/  HADD2.F32 R25, -RZ, R20.H0_H0 ;  /* 0x20000014ff197230 */ /* 0x000fe20000004100 */
[----:B------:R-:W-:Y:S01]  /*b490*/  FFMA.FTZ R21, R28, R24, R21 ;  /* 0x000000181c157223 */ /* 0x000fe20000010015 */
[--C-:B------:R-:W-:Y:S02]  /*b4a0*/  HADD2.F32 R20, -RZ, R27.reuse.H1_H1 ;  /* 0x3000001bff147230 */ /* 0x100fe40000004100 */
[----:B------:R-:W-:Y:S01]  /*b4b0*/  HADD2.F32 R0, -RZ, R27.H0_H0 ;  /* 0x2000001bff007230 */ /* 0x000fe20000004100 */
[-C--:B------:R-:W-:Y:S01]  /*b4c0*/  FMUL.FTZ R24, R25, R4.reuse ;  /* 0x0000000419187220 */ /* 0x080fe20000410000 */
[----:B------:R-:W-:Y:S01]  /*b4d0*/  HADD2.F32 R27, -RZ, R7.H0_H0 ;  /* 0x20000007ff1b7230 */ /* 0x000fe20000004100 */
[----:B------:R-:W-:Y:S01]  /*b4e0*/  FMUL.FTZ R7, R29, R4 ;  /* 0x000000041d077220 */ /* 0x000fe20000410000 */
[----:B------:R-:W-:Y:S01]  /*b4f0*/  F2FP.PACK_AB R21, R21, R22 ;  /* 0x000000161515723e */ /* 0x000fe200000000ff */
[-C--:B------:R-:W-:Y:S01]  /*b500*/  FMUL.FTZ R4, R20, R5.reuse ;  /* 0x0000000514047220 */ /* 0x080fe20000410000 */
[----:B------:R-:W-:Y:S01]  /*b510*/  F2FP.PACK_AB R23, R23, R2 ;  /* 0x000000021717723e */ /* 0x000fe200000000ff */
[----:B------:R-:W-:-:S02]  /*b520*/  FMUL.FTZ R5, R0, R5 ;  /* 0x0000000500057220 */ /* 0x000fc40000410000 */
[-C--:B------:R-:W-:Y:S02]  /*b530*/  FFMA.FTZ R7, R25, R6.reuse, -R7 ;  /* 0x0000000619077223 */ /* 0x080fe40000010807 */
[----:B------:R-:W-:Y:S02]  /*b540*/  FFMA.FTZ R24, R29, R6, R24 ;  /* 0x000000061d187223 */ /* 0x000fe40000010018 */
[-C--:B------:R-:W-:Y:S02]  /*b550*/  FFMA.FTZ R4, R0, R27.reuse, -R4 ;  /* 0x0000001b00047223 */ /* 0x080fe40000010804 */
[----:B------:R-:W-:Y:S01]  /*b560*/  FFMA.FTZ R5, R20, R27, R5 ;  /* 0x0000001b14057223 */ /* 0x000fe20000010005 */
[----:B------:R-:W-:-:S04]  /*b570*/  F2FP.PACK_AB R20, R24, R7 ;  /* 0x000000071814723e */ /* 0x000fc800000000ff */
[----:B------:R-:W-:Y:S02]  /*b580*/  F2FP.PACK_AB R22, R5, R4 ;  /* 0x000000040516723e */ /* 0x000fe400000000ff */
.L_x_904:
[----:B------:R-:W-:Y:S05]  /*b590*/  BSYNC B0 ;  /* 0x0000000000007941 */ /* 0x000fea0003800000 */
.L_x_903:
[----:B-----5:R4:W-:Y:S02]  /*b5a0*/  STS.128 [R207], R20 ;  /* 0x00000014cf007388 */ /* 0x0209e40000000c00 */
.L_x_902:
[----:B------:R-:W-:Y:S05]  /*b5b0*/  BSYNC B1 ;  /* 0x0000000000017941 */ /* 0x000fea0003800000 */
.L_x_901:
[----:B------:R1:W-:Y:S01]  /*b5c0*/  @P1 STS.128 [R207+0x2000], RZ ;  /* 0x002000ffcf001388 */ /* 0x0003e20000000c00 */
[----:B------:R-:W-:Y:S01]  /*b5d0*/  BSSY B1, `(.L_x_905) ;  /* 0x000002f000017945 */ /* 0x000fe20003800000 */
[----:B------:R-:W-:Y:S05]  /*b5e0*/  @P1 BRA `(.L_x_906) ;  /* 0x000002d000001947 */ /* 0x000fea0003800000 */
[----:B----4-:R4:W5:Y:S01]  /*b5f0*/  LDG.E.128 R20, [R12.64+0x80] ;  /* 0x000080060c147981 */ /* 0x010962000c1e1d00 */
[----:B------:R-:W-:Y:S01]  /*b600*/  ISETP.GE.AND P2, PT, R133, c[0x0][0x230], PT ;  /* 0x00008c0085007a0c */ /* 0x000fe20003f46270 */
[----:B------:R-:W-:-:S12]  /*b610*/  BSSY B0, `(.L_x_907) ;  /* 0x0000029000007945 */ /* 0x000fd80003800000 */
[----:B------:R-:W-:Y:S05]  /*b620*/  @P2 BRA `(.L_x_908) ;  /* 0x0000027000002947 */ /* 0x000fea0003800000 */
[----:B--2---:R-:W2:Y:S04]  /*b630*/  LDG.E.64 R4, [R10.64+0x40] ;  /* 0x000040060a047981 */ /* 0x004ea8000c1e1b00 */
[----:B---3--:R-:W3:Y:S01]  /*b640*/  LDG.E.64 R6, [R8.64+0x40] ;  /* 0x0000400608067981 */ /* 0x008ee2000c1e1b00 */
[--C-:B-----5:R-:W-:Y:S01]  /*b650*/  HADD2.F32 R29, -RZ, R21.reuse.H0_H0 ;  /* 0x20000015ff1d7230 */ /* 0x120fe20000004100 */
[----:B------:R-:W-:Y:S01]  /*b660*/  MOV R27, R22 ;  /* 0x00000016001b7202 */ /* 0x000fe20000000f00 */
[----:B------:R-:W-:Y:S02]  /*b670*/  HADD2.F32 R28, -RZ, R21.H1_H1 ;  /* 0x30000015ff1c7230 */ /* 0x000fe40000004100 */
[--C-:B------:R-:W-:Y:S02]  /*b680*/  HADD2.F32 R25, -RZ, R23.reuse.H1_H1 ;  /* 0x30000017ff197230 */ /* 0x100fe40000004100 */
[----:B------:R-:W-:-:S02]  /*b690*/  HADD2.F32 R26, -RZ, R23.H0_H0 ;  /* 0x20000017ff1a7230 */ /* 0x000fc40000004100 */
[----:B--2---:R-:W-:Y:S02]  /*b6a0*/  HADD2.F32 R0, -RZ, R5.H1_H1 ;  /* 0x30000005ff007230 */ /* 0x004fe40000004100 */
[----:B------:R-:W-:Y:S02]  /*b6b0*/  HADD2.F32 R21, -RZ, R4.H1_H1 ;  /* 0x30000004ff157230 */ /* 0x000fe40000004100 */
[----:B---3--:R-:W-:Y:S01]  /*b6c0*/  HADD2.F32 R23, -RZ, R7.H1_H1 ;  /* 0x30000007ff177230 */ /* 0x008fe20000004100 */
        /* <DEDUP_REMOVED lines=29> */
.L_x_908:
[----:B------:R-:W-:Y:S05]  /*b8a0*/  BSYNC B0 ;  /* 0x0000000000007941 */ /* 0x000fea0003800000 */
.L_x_907:
[----:B-----5:R1:W-:Y:S02]  /*b8b0*/  STS.128 [R207+0x2000], R20 ;  /* 0x00200014cf007388 */ /* 0x0203e40000000c00 */
.L_x_906:
[----:B------:R-:W-:Y:S05]  /*b8c0*/  BSYNC B1 ;  /* 0x0000000000017941 */ /* 0x000fea0003800000 */
.L_x_905:
[----:B------:R1:W-:Y:S01]  /*b8d0*/  @P0 STS.128 [R207+0x4000], RZ ;  /* 0x004000ffcf000388 */ /* 0x0003e20000000c00 */
[----:B------:R-:W-:Y:S05]  /*b8e0*/  @P0 BRA `(.L_x_900) ;  /* 0x000002e000000947 */ /* 0x000fea0003800000 */
[----:B-1--4-:R1:W5:Y:S01]  /*b8f0*/  LDG.E.128 R20, [R12.64+0x100] ;  /* 0x000100060c147981 */ /* 0x012362000c1e1d00 */
[----:B------:R-:W-:Y:S01]  /*b900*/  ISETP.GE.AND P2, PT, R132, c[0x0][0x230], PT ;  /* 0x00008c0084007a0c */ /* 0x000fe20003f46270 */
[----:B------:R-:W-:-:S12]  /*b910*/  BSSY B0, `(.L_x_909) ;  /* 0x000002a000007945 */ /* 0x000fd80003800000 */
[----:B------:R-:W-:Y:S05]  /*b920*/  @P2 BRA `(.L_x_910) ;  /* 0x0000028000002947 */ /* 0x000fea0003800000 */
[----:B------:R-:W4:Y:S04]  /*b930*/  LDG.E.64 R4, [R10.64+0x80] ;  /* 0x000080060a047981 */ /* 0x000f28000c1e1b00 */
[----:B--2---:R-:W2:Y:S01]  /*b940*/  LDG.E.64 R6, [R8.64+0x80] ;  /* 0x0000800608067981 */ /* 0x004ea2000c1e1b00 */
[----:B-----5:R-:W-:Y:S01]  /*b950*/  HADD2.F32 R24, -RZ, R23.H0_H0 ;  /* 0x20000017ff187230 */ /* 0x020fe20000004100 */
[----:B------:R-:W-:Y:S01]  /*b960*/  MOV R25, R22 ;  /* 0x0000001600197202 */ /* 0x000fe20000000f00 */
[----:B------:R-:W-:Y:S02]  /*b970*/  HADD2.F32 R27, -RZ, R21.H1_H1 ;  /* 0x30000015ff1b7230 */ /* 0x000fe40000004100 */
[----:B------:R-:W-:Y:S02]  /*b980*/  HADD2.F32 R23, -RZ, R23.H1_H1 ;  /* 0x30000017ff177230 */ /* 0x000fe40000004100 */
[----:B------:R-:W-:-:S02]  /*b990*/  HADD2.F32 R26, -RZ, R21.H0_H0 ;  /* 0x20000015ff1a7230 */ /* 0x000fc40000004100 */
[----:B-1--4-:R-:W-:Y:S02]  /*b9a0*/  HADD2.F32 R12, -RZ, R4.H1_H1 ;  /* 0x30000004ff0c7230 */ /* 0x012fe40000004100 */
[----:B------:R-:W-:Y:S02]  /*b9b0*/  HADD2.F32 R0, -RZ, R5.H1_H1 ;  /* 0x30000005ff007230 */ /* 0x000fe40000004100 */
[----:B--2---:R-:W-:Y:S01]  /*b9c0*/  HADD2.F32 R21, -RZ, R7.H1_H1 ;  /* 0x30000007ff157230 */ /* 0x004fe20000004100 */
[----:B------:R-:W-:Y:S01]  /*b9d0*/  FMUL.FTZ R13, R27, R12 ;  /* 0x0000000c1b0d7220 */ /* 0x000fe20000410000 */
[----:B------:R-:W-:Y:S01]  /*b9e0*/  HADD2.F32 R22, -RZ, R6.H1_H1 ;  /* 0x30000006ff167230 */ /* 0x000fe20000004100 */
[----:B------:R-:W-:Y:S01]  /*b9f0*/  FMUL.FTZ R2, R23, R0 ;  /* 0x0000000017027220 */ /* 0x000fe20000410000 */
[----:B------:R-:W-:Y:S01]  /*ba00*/  HADD2.F32 R4, -RZ, R4.H0_H0 ;  /* 0x20000004ff047230 */ /* 0x000fe20000004100 */
[----:B------:R-:W-:Y:S01]  /*ba10*/  FMUL.FTZ R12, R26, R12 ;  /* 0x0000000c1a0c7220 */ /* 0x000fe20000410000 */
[----:B------:R-:W-:Y:S01]  /*ba20*/  HADD2.F32 R5, -RZ, R5.H0_H0 ;  /* 0x20000005ff057230 */ /* 0x000fe20000004100 */
[C---:B------:R-:W-:Y:S01]  /*ba30*/  FMUL.FTZ R0, R24.reuse, R0 ;  /* 0x0000000018007220 */ /* 0x040fe20000410000 */
[----:B------:R-:W-:Y:S01]  /*ba40*/  HADD2.F32 R6, -RZ, R6.H0_H0 ;  /* 0x20000006ff067230 */ /* 0x000fe20000004100 */
[----:B------:R-:W-:-:S02]  /*ba50*/  FFMA.FTZ R2, R24, R21, -R2 ;  /* 0x0000001518027223 */ /* 0x000fc40000010802 */
[-C--:B------:R-:W-:Y:S01]  /*ba60*/  FFMA.FTZ R12, R27, R22.reuse, R12 ;  /* 0x000000161b0c7223 */ /* 0x080fe2000001000c */
[--C-:B------:R-:W-:Y:S01]  /*ba70*/  HADD2.F32 R27, -RZ, R20.reuse.H1_H1 ;  /* 0x30000014ff1b7230 */ /* 0x100fe20000004100 */
[----:B------:R-:W-:Y:S01]  /*ba80*/  FFMA.FTZ R21, R23, R21, R0 ;  /* 0x0000001517157223 */ /* 0x000fe20000010000 */
[----:B------:R-:W-:Y:S01]  /*ba90*/  HADD2.F32 R23, -RZ, R20.H0_H0 ;  /* 0x20000014ff177230 */ /* 0x000fe20000004100 */
[----:B------:R-:W-:Y:S01]  /*baa0*/  FFMA.FTZ R13, R26, R22, -R13 ;  /* 0x000000161a0d7223 */ /* 0x000fe2000001080d */
[--C-:B------:R-:W-:Y:S02]  /*bab0*/  HADD2.F32 R20, -RZ, R25.reuse.H1_H1 ;  /* 0x30000019ff147230 */ /* 0x100fe40000004100 */
[----:B------:R-:W-:Y:S01]  /*bac0*/  HADD2.F32 R0, -RZ, R25.H0_H0 ;  /* 0x20000019ff007230 */ /* 0x000fe20000004100 */
[-C--:B------:R-:W-:Y:S01]  /*bad0*/  FMUL.FTZ R22, R23, R4.reuse ;  /* 0x0000000417167220 */ /* 0x080fe20000410000 */
[----:B------:R-:W-:Y:S01]  /*bae0*/  HADD2.F32 R25, -RZ, R7.H0_H0 ;  /* 0x20000007ff197230 */ /* 0x000fe20000004100 */
[----:B------:R-:W-:Y:S01]  /*baf0*/  FMUL.FTZ R7, R27, R4 ;  /* 0x000000041b077220 */ /* 0x000fe20000410000 */
[----:B------:R-:W-:Y:S01]  /*bb00*/  F2FP.PACK_AB R12, R12, R13 ;  /* 0x0000000d0c0c723e */ /* 0x000fe200000000ff */
[----:B------:R-:W-:-:S02]  /*bb10*/  FMUL.FTZ R4, R20, R5 ;  /* 0x0000000514047220 */ /* 0x000fc40000410000 */
[C---:B------:R-:W-:Y:S02]  /*bb20*/  FMUL.FTZ R5, R0.reuse, R5 ;  /* 0x0000000500057220 */ /* 0x040fe40000410000 */
[----:B------:R-:W-:Y:S01]  /*bb30*/  FFMA.FTZ R7, R23, R6, -R7 ;  /* 0x0000000617077223 */ /* 0x000fe20000010807 */
[----:B------:R-:W-:Y:S01]  /*bb40*/  F2FP.PACK_AB R23, R21, R2 ;  /* 0x000000021517723e */ /* 0x000fe200000000ff */
[----:B------:R-:W-:Y:S01]  /*bb50*/  FFMA.FTZ R22, R27, R6, R22 ;  /* 0x000000061b167223 */ /* 0x000fe20000010016 */
[----:B------:R-:W-:Y:S01]  /*bb60*/  MOV R21, R12 ;  /* 0x0000000c00157202 */ /* 0x000fe20000000f00 */
[-C--:B------:R-:W-:Y:S02]  /*bb70*/  FFMA.FTZ R4, R0, R25.reuse, -R4 ;  /* 0x0000001900047223 */ /* 0x080fe40000010804 */
[----:B------:R-:W-:Y:S01]  /*bb80*/  FFMA.FTZ R5, R20, R25, R5 ;  /* 0x0000001914057223 */ /* 0x000fe20000010005 */
[----:B------:R-:W-:-:S04]  /*bb90*/  F2FP.PACK_AB R20, R22, R7 ;  /* 0x000000071614723e */ /* 0x000fc800000000ff */
[----:B------:R-:W-:Y:S02]  /*bba0*/  F2FP.PACK_AB R22, R5, R4 ;  /* 0x000000040516723e */ /* 0x000fe400000000ff */
.L_x_910:
[----:B------:R-:W-:Y:S05]  /*bbb0*/  BSYNC B0 ;  /* 0x0000000000007941 */ /* 0x000fea0003800000 */
.L_x_909:
[----:B-----5:R4:W-:Y:S02]  /*bbc0*/  STS.128 [R207+0x4000], R20 ;  /* 0x00400014cf007388 */ /* 0x0209e40000000c00 */
.L_x_900:
[----:B------:R-:W-:Y:S05]  /*bbd0*/  BSYNC B2 ;  /* 0x0000000000027941 */ /* 0x000fea0003800000 */
.L_x_899:
[----:B-12-4-:R-:W-:Y:S01]  /*bbe0*/  IADD3 R12, R154, 0x10, RZ ;  /* 0x000000109a0c7810 */ /* 0x016fe20007ffe0ff */
[----:B------:R-:W-:Y:S03]  /*bbf0*/  BSSY B2, `(.L_x_911) ;  /* 0x000009b000027945 */ /* 0x000fe60003800000 */
[----:B------:R-:W-:-:S04]  /*bc00*/  ISETP.GE.AND P2, PT, R12, R3, PT ;  /* 0x000000030c00720c */ /* 0x000fc80003f46270 */
[----:B------:R-:W-:-:S13]  /*bc10*/  ISETP.LT.OR P2, PT, R57, -0x87, P2 ;  /* 0xffffff793900780c */ /* 0x000fda0001741670 */
[----:B------:R-:W-:Y:S05]  /*bc20*/  @P2 BRA `(.L_x_912) ;  /* 0x0000097000002947 */ /* 0x000fea0003800000 */
[----:B------:R-:W-:Y:S01]  /*bc30*/  ISETP.GE.AND P2, PT, R134, c[0x0][0x220], PT ;  /* 0x0000880086007a0c */ /* 0x000fe20003f46270 */
[----:B------:R-:W-:-:S12]  /*bc40*/  BSSY B1, `(.L_x_913) ;  /* 0x0000031000017945 */ /* 0x000fd80003800000 */
[----:B------:R1:W-:Y:S01]  /*bc50*/  @P2 STS.128 [R207+0x800], RZ ;  /* 0x000800ffcf002388 */ /* 0x0003e20000000c00 */
        /* <DEDUP_REMOVED lines=10> */
[--C-:B------:R-:W-:Y:S02]  /*bd00*/  HADD2.F32 R28, -RZ, R21.reuse.H0_H0 ;  /* 0x20000015ff1c7230 */ /* 0x100fe40000004100 */
[----:B------:R-:W-:-:S02]  /*bd10*/  HADD2.F32 R27, -RZ, R21.H1_H1 ;  /* 0x30000015ff1b7230 */ /* 0x000fc40000004100 */
[----:B----4-:R-:W-:Y:S02]  /*bd20*/  HADD2.F32 R0, -RZ, R5.H1_H1 ;  /* 0x30000005ff007230 */ /* 0x010fe40000004100 */
[----:B------:R-:W-:Y:S02]  /*bd30*/  HADD2.F32 R22, -RZ, R4.H1_H1 ;  /* 0x30000004ff167230 */ /* 0x000fe40000004100 */
[----:B--2---:R-:W-:Y:S01]  /*bd40*/  HADD2.F32 R2, -RZ, R7.H1_H1 ;  /* 0x30000007ff027230 */ /* 0x004fe20000004100 */
[C---:B------:R-:W-:Y:S01]  /*bd50*/  FMUL.FTZ R21, R0.reuse, R23 ;  /* 0x0000001700157220 */ /* 0x040fe20000410000 */
[----:B------:R-:W-:Y:S01]  /*bd60*/  HADD2.F32 R13, -RZ, R6.H1_H1 ;  /* 0x30000006ff0d7230 */ /* 0x000fe20000004100 */
[----:B------:R-:W-:Y:S01]  /*bd70*/  FMUL.FTZ R0, R0, R25 ;  /* 0x0000001900007220 */ /* 0x000fe20000410000 */
[----:B------:R-:W-:Y:S01]  /*bd80*/  HADD2.F32 R4, -RZ, R4.H0_H0 ;  /* 0x20000004ff047230 */ /* 0x000fe20000004100 */
[----:B------:R-:W-:Y:S01]  /*bd90*/  FMUL.FTZ R24, R22, R27 ;  /* 0x0000001b16187220 */ /* 0x000fe20000410000 */
[----:B------:R-:W-:Y:S01]  /*bda0*/  HADD2.F32 R5, -RZ, R5.H0_H0 ;  /* 0x20000005ff057230 */ /* 0x000fe20000004100 */
[C---:B------:R-:W-:Y:S01]  /*bdb0*/  FFMA.FTZ R21, R2.reuse, R25, -R21 ;  /* 0x0000001902157223 */ /* 0x040fe20000010815 */
[--C-:B------:R-:W-:Y:S01]  /*bdc0*/  HADD2.F32 R25, -RZ, R20.reuse.H1_H1 ;  /* 0x30000014ff197230 */ /* 0x100fe20000004100 */
[----:B------:R-:W-:Y:S01]  /*bdd0*/  FFMA.FTZ R0, R2, R23, R0 ;  /* 0x0000001702007223 */ /* 0x000fe20000010000 */
[----:B------:R-:W-:Y:S01]  /*bde0*/  HADD2.F32 R23, -RZ, R20.H0_H0 ;  /* 0x20000014ff177230 */ /* 0x000fe20000004100 */
[-C--:B------:R-:W-:Y:S01]  /*bdf0*/  FMUL.FTZ R22, R22, R28.reuse ;  /* 0x0000001c16167220 */ /* 0x080fe20000410000 */
[--C-:B------:R-:W-:Y:S01]  /*be00*/  HADD2.F32 R2, -RZ, R26.reuse.H0_H0 ;  /* 0x2000001aff027230 */ /* 0x100fe20000004100 */
[C---:B------:R-:W-:Y:S01]  /*be10*/  FFMA.FTZ R24, R13.reuse, R28, -R24 ;  /* 0x0000001c0d187223 */ /* 0x040fe20000010818 */
[----:B------:R-:W-:Y:S01]  /*be20*/  HADD2.F32 R26, -RZ, R26.H1_H1 ;  /* 0x3000001aff1a7230 */ /* 0x000fe20000004100 */
[----:B------:R-:W-:Y:S01]  /*be30*/  FFMA.FTZ R13, R13, R27, R22 ;  /* 0x0000001b0d0d7223 */ /* 0x000fe20000010016 */
[----:B------:R-:W-:Y:S01]  /*be40*/  HADD2.F32 R6, -RZ, R6.H0_H0 ;  /* 0x20000006ff067230 */ /* 0x000fe20000004100 */
[C---:B------:R-:W-:Y:S01]  /*be50*/  FMUL.FTZ R20, R4.reuse, R25 ;  /* 0x0000001904147220 */ /* 0x040fe20000410000 */
[----:B------:R-:W-:Y:S01]  /*be60*/  HADD2.F32 R7, -RZ, R7.H0_H0 ;  /* 0x20000007ff077230 */ /* 0x000fe20000004100 */
[----:B------:R-:W-:Y:S01]  /*be70*/  FMUL.FTZ R22, R4, R23 ;  /* 0x0000001704167220 */ /* 0x000fe20000410000 */
[----:B------:R-:W-:Y:S01]  /*be80*/  F2FP.PACK_AB R13, R13, R24 ;  /* 0x000000180d0d723e */ /* 0x000fe200000000ff */
[----:B------:R-:W-:-:S02]  /*be90*/  FMUL.FTZ R4, R5, R26 ;  /* 0x0000001a05047220 */ /* 0x000fc40000410000 */
[-C--:B------:R-:W-:Y:S02]  /*bea0*/  FMUL.FTZ R5, R5, R2.reuse ;  /* 0x0000000205057220 */ /* 0x080fe40000410000 */
[----:B------:R-:W-:Y:S01]  /*beb0*/  FFMA.FTZ R20, R6, R23, -R20 ;  /* 0x0000001706147223 */ /* 0x000fe20000010814 */
[----:B------:R-:W-:Y:S01]  /*bec0*/  F2FP.PACK_AB R23, R0, R21 ;  /* 0x000000150017723e */ /* 0x000fe200000000ff */
[----:B------:R-:W-:Y:S01]  /*bed0*/  FFMA.FTZ R25, R6, R25, R22 ;  /* 0x0000001906197223 */ /* 0x000fe20000010016 */
[----:B------:R-:W-:Y:S01]  /*bee0*/  MOV R21, R13 ;  /* 0x0000000d00157202 */ /* 0x000fe20000000f00 */
[C---:B------:R-:W-:Y:S02]  /*bef0*/  FFMA.FTZ R4, R7.reuse, R2, -R4 ;  /* 0x0000000207047223 */ /* 0x040fe40000010804 */
[----:B------:R-:W-:Y:S01]  /*bf00*/  FFMA.FTZ R5, R7, R26, R5 ;  /* 0x0000001a07057223 */ /* 0x000fe20000010005 */
[----:B------:R-:W-:-:S04]  /*bf10*/  F2FP.PACK_AB R20, R25, R20 ;  /* 0x000000141914723e */ /* 0x000fc800000000ff */
[----:B------:R-:W-:Y:S02]  /*bf20*/  F2FP.PACK_AB R22, R5, R4 ;  /* 0x000000040516723e */ /* 0x000fe400000000ff */
.L_x_916:
[----:B------:R-:W-:Y:S05]  /*bf30*/  BSYNC B0 ;  /* 0x0000000000007941 */ /* 0x000fea0003800000 */
.L_x_915:
[----:B-----5:R4:W-:Y:S02]  /*bf40*/  STS.128 [R207+0x800], R20 ;  /* 0x00080014cf007388 */ /* 0x0209e40000000c00 */
.L_x_914:
[----:B------:R-:W-:Y:S05]  /*bf50*/  BSYNC B1 ;  /* 0x0000000000017941 */ /* 0x000fea0003800000 */
.L_x_913:
        /* <DEDUP_REMOVED lines=12> */
[--C-:B------:R-:W-:Y:S02]  /*c020*/  HADD2.F32 R28, -RZ, R21.reuse.H0_H0 ;  /* 0x20000015ff1c7230 */ /* 0x100fe40000004100 */
[----:B------:R-:W-:-:S02]  /*c030*/  HADD2.F32 R27, -RZ, R21.H1_H1 ;  /* 0x30000015ff1b7230 */ /* 0x000fc40000004100 */
[----:B--2---:R-:W-:Y:S02]  /*c040*/  HADD2.F32 R0, -RZ, R5.H1_H1 ;  /* 0x30000005ff007230 */ /* 0x004fe40000004100 */
[----:B------:R-:W-:Y:S02]  /*c050*/  HADD2.F32 R22, -RZ, R4.H1_H1 ;  /* 0x30000004ff167230 */ /* 0x000fe40000004100 */
[----:B---3--:R-:W-:Y:S01]  /*c060*/  HADD2.F32 R2, -RZ, R7.H1_H1 ;  /* 0x30000007ff027230 */ /* 0x008fe20000004100 */
        /* <DEDUP_REMOVED lines=30> */
.L_x_920:
[----:B------:R-:W-:Y:S05]  /*c250*/  BSYNC B0 ;  /* 0x0000000000007941 */ /* 0x000fea0003800000 */
.L_x_919:
[----:B-----5:R1:W-:Y:S02]  /*c260*/  STS.128 [R207+0x2800], R20 ;  /* 0x00280014cf007388 */ /* 0x0203e40000000c00 */
.L_x_918:
[----:B------:R-:W-:Y:S05]  /*c270*/  BSYNC B1 ;  /* 0x0000000000017941 */ /* 0x000fea0003800000 */
.L_x_917:
        /* <DEDUP_REMOVED lines=8> */
[----:B-----5:R-:W-:Y:S02]  /*c300*/  MOV R25, R21 ;  /* 0x0000001500197202 */ /* 0x020fe40000000f00 */
[----:B------:R-:W-:Y:S02]  /*c310*/  MOV R21, R23 ;  /* 0x0000001700157202 */ /* 0x000fe40000000f00 */
[----:B------:R-:W-:Y:S01]  /*c320*/  MOV R24, R22 ;  /* 0x0000001600187202 */ /* 0x000fe20000000f00 */
[----:B------:R-:W-:-:S02]  /*c330*/  HADD2.F32 R26, -RZ, R25.H0_H0 ;  /* 0x20000019ff1a7230 */ /* 0x000fc40000004100 */
[--C-:B------:R-:W-:Y:S02]  /*c340*/  HADD2.F32 R23, -RZ, R21.reuse.H0_H0 ;  /* 0x20000015ff177230 */ /* 0x100fe40000004100 */
[----:B------:R-:W-:Y:S02]  /*c350*/  HADD2.F32 R21, -RZ, R21.H1_H1 ;  /* 0x30000015ff157230 */ /* 0x000fe40000004100 */
[----:B------:R-:W-:Y:S02]  /*c360*/  HADD2.F32 R25, -RZ, R25.H1_H1 ;  /* 0x30000019ff197230 */ /* 0x000fe40000004100 */
[----:B----4-:R-:W-:Y:S02]  /*c370*/  HADD2.F32 R0, -RZ, R5.H1_H1 ;  /* 0x30000005ff007230 */ /* 0x010fe40000004100 */
[----:B-1----:R-:W-:Y:S02]  /*c380*/  HADD2.F32 R16, -RZ, R4.H1_H1 ;  /* 0x30000004ff107230 */ /* 0x002fe40000004100 */
        /* <DEDUP_REMOVED lines=22> */
[----:B------:R-:W-:Y:S02]  /*c4f0*/  FMUL.FTZ R5, R5, R2 ;  /* 0x0000000205057220 */ /* 0x000fe40000410000 */
[C---:B------:R-:W-:Y:S01]  /*c500*/  FFMA.FTZ R16, R6.reuse, R21, -R16 ;  /* 0x0000001506107223 */ /* 0x040fe20000010810 */
[----:B------:R-:W-:Y:S01]  /*c510*/  F2FP.PACK_AB R21, R13, R22 ;  /* 0x000000160d15723e */ /* 0x000fe200000000ff */
[----:B------:R-:W-:Y:S02]  /*c520*/  FFMA.FTZ R23, R6, R23, R20 ;  /* 0x0000001706177223 */ /* 0x000fe40000010014 */
[C---:B------:R-:W-:Y:S02]  /*c530*/  FFMA.FTZ R4, R7.reuse, R2, -R4 ;  /* 0x0000000207047223 */ /* 0x040fe40000010804 */
[----:B------:R-:W-:Y:S01]  /*c540*/  FFMA.FTZ R5, R7, R24, R5 ;  /* 0x0000001807057223 */ /* 0x000fe20000010005 */
[----:B------:R-:W-:Y:S02]  /*c550*/  F2FP.PACK_AB R20, R23, R16 ;  /* 0x000000101714723e */ /* 0x000fe400000000ff */
[----:B------:R-:W-:-:S02]  /*c560*/  MOV R23, R0 ;  /* 0x0000000000177202 */ /* 0x000fc40000000f00 */
[----:B------:R-:W-:Y:S02]  /*c570*/  F2FP.PACK_AB R22, R5, R4 ;  /* 0x000000040516723e */ /* 0x000fe400000000ff */
.L_x_922:
[----:B------:R-:W-:Y:S05]  /*c580*/  BSYNC B0 ;  /* 0x0000000000007941 */ /* 0x000fea0003800000 */
.L_x_921:
[----:B-----5:R4:W-:Y:S02]  /*c590*/  STS.128 [R207+0x4800], R20 ;  /* 0x00480014cf007388 */ /* 0x0209e40000000c00 */
.L_x_912:
[----:B------:R-:W-:Y:S05]  /*c5a0*/  BSYNC B2 ;  /* 0x0000000000027941 */ /* 0x000fea0003800000 */
.L_x_911:
        /* <DEDUP_REMOVED lines=23> */
[----:B------:R-:W-:Y:S02]  /*c720*/  HADD2.F32 R22, -RZ, R4.H1_H1 ;  /* 0x30000004ff167230 */ /* 0x000fe40000004100 */
[----:B--2---:R-:W-:Y:S01]  /*c730*/  HADD2.F32 R2, -RZ, R7.H1_H1 ;  /* 0x30000007ff027230 */ /* 0x004fe20000004100 */
[C---:B------:R-:W-:Y:S01]  /*c740*/  FMUL.FTZ R17, R0.reuse, R21 ;  /* 0x0000001500117220 */ /* 0x040fe20000410000 */
[----:B------:R-:W-:Y:S01]  /*c750*/  HADD2.F32 R13, -RZ, R6.H1_H1 ;  /* 0x30000006ff0d7230 */ /* 0x000fe20000004100 */
[-C--:B------:R-:W-:Y:S01]  /*c760*/  FMUL.FTZ R0, R0, R23.reuse ;  /* 0x0000001700007220 */ /* 0x080fe20000410000 */
[----:B------:R-:W-:Y:S01]  /*c770*/  HADD2.F32 R4, -RZ, R4.H0_H0 ;  /* 0x20000004ff047230 */ /* 0x000fe20000004100 */
[-C--:B------:R-:W-:Y:S01]  /*c780*/  FMUL.FTZ R24, R22, R26.reuse ;  /* 0x0000001a16187220 */ /* 0x080fe20000410000 */
[----:B------:R-:W-:Y:S01]  /*c790*/  HADD2.F32 R5, -RZ, R5.H0_H0 ;  /* 0x20000005ff057230 */ /* 0x000fe20000004100 */
[C---:B------:R-:W-:Y:S01]  /*c7a0*/  FFMA.FTZ R17, R2.reuse, R23, -R17 ;  /* 0x0000001702117223 */ /* 0x040fe20000010811 */
[--C-:B------:R-:W-:Y:S01]  /*c7b0*/  HADD2.F32 R23, -RZ, R20.reuse.H1_H1 ;  /* 0x30000014ff177230 */ /* 0x100fe20000004100 */
[----:B------:R-:W-:Y:S01]  /*c7c0*/  FFMA.FTZ R0, R2, R21, R0 ;  /* 0x0000001502007223 */ /* 0x000fe20000010000 */
[----:B------:R-:W-:Y:S01]  /*c7d0*/  HADD2.F32 R21, -RZ, R20.H0_H0 ;  /* 0x20000014ff157230 */ /* 0x000fe20000004100 */
[-C--:B------:R-:W-:Y:S01]  /*c7e0*/  FMUL.FTZ R22, R22, R27.reuse ;  /* 0x0000001b16167220 */ /* 0x080fe20000410000 */
[--C-:B------:R-:W-:Y:S01]  /*c7f0*/  HADD2.F32 R20, -RZ, R25.reuse.H1_H1 ;  /* 0x30000019ff147230 */ /* 0x100fe20000004100 */
[C---:B------:R-:W-:Y:S01]  /*c800*/  FFMA.FTZ R24, R13.reuse, R27, -R24 ;  /* 0x0000001b0d187223 */ /* 0x040fe20000010818 */
[----:B------:R-:W-:Y:S01]  /*c810*/  HADD2.F32 R2, -RZ, R25.H0_H0 ;  /* 0x20000019ff027230 */ /* 0x000fe20000004100 */
[----:B------:R-:W-:Y:S01]  /*c820*/  FFMA.FTZ R13, R13, R26, R22 ;  /* 0x0000001a0d0d7223 */ /* 0x000fe20000010016 */
[----:B------:R-:W-:Y:S01]  /*c830*/  HADD2.F32 R6, -RZ, R6.H0_H0 ;  /* 0x20000006ff067230 */ /* 0x000fe20000004100 */
[C---:B------:R-:W-:Y:S01]  /*c840*/  FMUL.FTZ R22, R4.reuse, R23 ;  /* 0x0000001704167220 */ /* 0x040fe20000410000 */
[----:B------:R-:W-:Y:S01]  /*c850*/  HADD2.F32 R7, -RZ, R7.H0_H0 ;  /* 0x20000007ff077230 */ /* 0x000fe20000004100 */
[----:B------:R-:W-:-:S02]  /*c860*/  FMUL.FTZ R25, R4, R21 ;  /* 0x0000001504197220 */ /* 0x000fc40000410000 */
[C---:B------:R-:W-:Y:S02]  /*c870*/  FMUL.FTZ R4, R5.reuse, R20 ;  /* 0x0000001405047220 */ /* 0x040fe40000410000 */
[----:B------:R-:W-:Y:S02]  /*c880*/  FMUL.FTZ R5, R5, R2 ;  /* 0x0000000205057220 */ /* 0x000fe40000410000 */
[C---:B------:R-:W-:Y:S01]  /*c890*/  FFMA.FTZ R22, R6.reuse, R21, -R22 ;  /* 0x0000001506167223 */ /* 0x040fe20000010816 */
[----:B------:R-:W-:Y:S01]  /*c8a0*/  F2FP.PACK_AB R21, R13, R24 ;  /* 0x000000180d15723e */ /* 0x000fe200000000ff */
[----:B------:R-:W-:Y:S01]  /*c8b0*/  FFMA.FTZ R25, R6, R23, R25 ;  /* 0x0000001706197223 */ /* 0x000fe20000010019 */
[----:B------:R-:W-:Y:S01]  /*c8c0*/  F2FP.PACK_AB R23, R0, R17 ;  /* 0x000000110017723e */ /* 0x000fe200000000ff */
[C---:B------:R-:W-:Y:S02]  /*c8d0*/  FFMA.FTZ R4, R7.reuse, R2, -R4 ;  /* 0x0000000207047223 */ /* 0x040fe40000010804 */
[----:B------:R-:W-:Y:S01]  /*c8e0*/  FFMA.FTZ R5, R7, R20, R5 ;  /* 0x0000001407057223 */ /* 0x000fe20000010005 */
[----:B------:R-:W-:-:S04]  /*c8f0*/  F2FP.PACK_AB R20, R25, R22 ;  /* 0x000000161914723e */ /* 0x000fc800000000ff */
[----:B------:R-:W-:Y:S02]  /*c900*/  F2FP.PACK_AB R22, R5, R4 ;  /* 0x000000040516723e */ /* 0x000fe400000000ff */
.L_x_928:
[----:B------:R-:W-:Y:S05]  /*c910*/  BSYNC B0 ;  /* 0x0000000000007941 */ /* 0x000fea0003800000 */
.L_x_927:
[----:B-----5:R4:W-:Y:S02]  /*c920*/  STS.128 [R207+0x1000], R20 ;  /* 0x00100014cf007388 */ /* 0x0209e40000000c00 */
.L_x_926:
[----:B------:R-:W-:Y:S05]  /*c930*/  BSYNC B1 ;  /* 0x0000000000017941 */ /* 0x000fea0003800000 */
.L_x_925:
        /* <DEDUP_REMOVED lines=9> */
[----:B-----5:R-:W-:Y:S02]  /*c9d0*/  MOV R26, R21 ;  /* 0x00000015001a7202 */ /* 0x020fe40000000f00 */
[----:B------:R-:W-:Y:S02]  /*c9e0*/  MOV R21, R23 ;  /* 0x0000001700157202 */ /* 0x000fe40000000f00 */
[----:B------:R-:W-:Y:S01]  /*c9f0*/  MOV R25, R22 ;  /* 0x0000001600197202 */ /* 0x000fe20000000f00 */
[----:B------:R-:W-:-:S02]  /*ca00*/  HADD2.F32 R27, -RZ, R26.H0_H0 ;  /* 0x2000001aff1b7230 */ /* 0x000fc40000004100 */
[--C-:B------:R-:W-:Y:S02]  /*ca10*/  HADD2.F32 R23, -RZ, R21.reuse.H0_H0 ;  /* 0x20000015ff177230 */ /* 0x100fe40000004100 */
[----:B------:R-:W-:Y:S02]  /*ca20*/  HADD2.F32 R21, -RZ, R21.H1_H1 ;  /* 0x30000015ff157230 */ /* 0x000fe40000004100 */
[----:B------:R-:W-:Y:S02]  /*ca30*/  HADD2.F32 R26, -RZ, R26.H1_H1 ;  /* 0x3000001aff1a7230 */ /* 0x000fe40000004100 */
[----:B--2---:R-:W-:Y:S02]  /*ca40*/  HADD2.F32 R0, -RZ, R5.H1_H1 ;  /* 0x30000005ff007230 */ /* 0x004fe40000004100 */
[----:B------:R-:W-:Y:S02]  /*ca50*/  HADD2.F32 R22, -RZ, R4.H1_H1 ;  /* 0x30000004ff167230 */ /* 0x000fe40000004100 */
[----:B---3--:R-:W-:Y:S01]  /*ca60*/  HADD2.F32 R2, -RZ, R7.H1_H1 ;  /* 0x30000007ff027230 */ /* 0x008fe20000004100 */
        /* <DEDUP_REMOVED lines=29> */
.L_x_932:
[----:B------:R-:W-:Y:S05]  /*cc40*/  BSYNC B0 ;  /* 0x0000000000007941 */ /* 0x000fea0003800000 */
.L_x_931:
[----:B-----5:R1:W-:Y:S02]  /*cc50*/  STS.128 [R207+0x3000], R20 ;  /* 0x00300014cf007388 */ /* 0x0203e40000000c00 */
.L_x_930:
[----:B------:R-:W-:Y:S05]  /*cc60*/  BSYNC B1 ;  /* 0x0000000000017941 */ /* 0x000fea0003800000 */
.L_x_929:
        /* <DEDUP_REMOVED lines=8> */
[----:B-1---5:R-:W-:Y:S01]  /*ccf0*/  MOV R19, R23 ;  /* 0x0000001700137202 */ /* 0x022fe20000000f00 */
[--C-:B------:R-:W-:Y:S01]  /*cd00*/  HADD2.F32 R25, -RZ, R21.reuse.H0_H0 ;  /* 0x20000015ff197230 */ /* 0x100fe20000004100 */
[----:B------:R-:W-:Y:S01]  /*cd10*/  MOV R24, R22 ;  /* 0x0000001600187202 */ /* 0x000fe20000000f00 */
[----:B------:R-:W-:Y:S02]  /*cd20*/  HADD2.F32 R23, -RZ, R21.H1_H1 ;  /* 0x30000015ff177230 */ /* 0x000fe40000004100 */
[----:B------:R-:W-:-:S02]  /*cd30*/  HADD2.F32 R21, -RZ, R19.H0_H0 ;  /* 0x20000013ff157230 */ /* 0x000fc40000004100 */
[----:B------:R-:W-:Y:S02]  /*cd40*/  HADD2.F32 R19, -RZ, R19.H1_H1 ;  /* 0x30000013ff137230 */ /* 0x000fe40000004100 */
        /* <DEDUP_REMOVED lines=23> */
[C---:B------:R-:W-:Y:S01]  /*cec0*/  FMUL.FTZ R4, R5.reuse, R24 ;  /* 0x0000001805047220 */ /* 0x040fe20000410000 */
[----:B------:R-:W-:Y:S01]  /*ced0*/  F2FP.PACK_AB R23, R0, R17 ;  /* 0x000000110017723e */ /* 0x000fe200000000ff */
[----:B------:R-:W-:-:S02]  /*cee0*/  FMUL.FTZ R5, R5, R2 ;  /* 0x0000000205057220 */ /* 0x000fc40000410000 */
[C---:B------:R-:W-:Y:S02]  /*cef0*/  FFMA.FTZ R18, R6.reuse, R19, -R18 ;  /* 0x0000001306127223 */ /* 0x040fe40000010812 */
[----:B------:R-:W-:Y:S02]  /*cf00*/  FFMA.FTZ R21, R6, R21, R20 ;  /* 0x0000001506157223 */ /* 0x000fe40000010014 */
[C---:B------:R-:W-:Y:S02]  /*cf10*/  FFMA.FTZ R4, R7.reuse, R2, -R4 ;  /* 0x0000000207047223 */ /* 0x040fe40000010804 */
[----:B------:R-:W-:Y:S01]  /*cf20*/  FFMA.FTZ R5, R7, R24, R5 ;  /* 0x0000001807057223 */ /* 0x000fe20000010005 */
[----:B------:R-:W-:Y:S02]  /*cf30*/  F2FP.PACK_AB R20, R21, R18 ;  /* 0x000000121514723e */ /* 0x000fe400000000ff */
[----:B------:R-:W-:Y:S02]  /*cf40*/  MOV R21, R13 ;  /* 0x0000000d00157202 */ /* 0x000fe40000000f00 */
[----:B------:R-:W-:-:S02]  /*cf50*/  F2FP.PACK_AB R22, R5, R4 ;  /* 0x000000040516723e */ /* 0x000fc400000000ff */
.L_x_934:
[----:B------:R-:W-:Y:S05]  /*cf60*/  BSYNC B0 ;  /* 0x0000000000007941 */ /* 0x000fea0003800000 */
.L_x_933:
[----:B-----5:R4:W-:Y:S02]  /*cf70*/  STS.128 [R207+0x5000], R20 ;  /* 0x00500014cf007388 */ /* 0x0209e40000000c00 */
.L_x_924:
[----:B------:R-:W-:Y:S05]  /*cf80*/  BSYNC B2 ;  /* 0x0000000000027941 */ /* 0x000fea0003800000 */
.L_x_923:
[----:B-12-4-:R-:W-:-:S04]  /*cf90*/  IADD3 R18, R154, 0x30, RZ ;  /* 0x000000309a127810 */ /* 0x016fc80007ffe0ff */
        /* <DEDUP_REMOVED lines=17> */
[----:B------:R-:W-:Y:S02]  /*d0b0*/  HADD2.F32 R23, -RZ, R0.H1_H1 ;  /* 0x30000000ff177230 */ /* 0x000fe40000004100 */
[--C-:B------:R-:W-:Y:S02]  /*d0c0*/  HADD2.F32 R19, -RZ, R17.reuse.H0_H0 ;  /* 0x20000011ff137230 */ /* 0x100fe40000004100 */
        /* <DEDUP_REMOVED lines=34> */
.L_x_939:
[----:B------:R-:W-:Y:S05]  /*d2f0*/  BSYNC B0 ;  /* 0x0000000000007941 */ /* 0x000fea0003800000 */
.L_x_938:
[----:B-----5:R4:W-:Y:S02]  /*d300*/  STS.128 [R207+0x1800], R20 ;  /* 0x00180014cf007388 */ /* 0x0209e40000000c00 */
.L_x_937:
[----:B------:R-:W-:Y:S05]  /*d310*/  BSYNC B1 ;  /* 0x0000000000017941 */ /* 0x000fea0003800000 */
.L_x_936:
        /* <DEDUP_REMOVED lines=13> */
[----:B------:R-:W-:Y:S02]  /*d3f0*/  HADD2.F32 R23, -RZ, R0.H1_H1 ;  /* 0x30000000ff177230 */ /* 0x000fe40000004100 */
[--C-:B------:R-:W-:Y:S02]  /*d400*/  HADD2.F32 R19, -RZ, R17.reuse.H0_H0 ;  /* 0x20000011ff137230 */ /* 0x100fe40000004100 */
[----:B------:R-:W-:Y:S02]  /*d410*/  HADD2.F32 R17, -RZ, R17.H1_H1 ;  /* 0x30000011ff117230 */ /* 0x000fe40000004100 */
        /* <DEDUP_REMOVED lines=33> */
.L_x_943:
[----:B------:R-:W-:Y:S05]  /*d630*/  BSYNC B0 ;  /* 0x0000000000007941 */ /* 0x000fea0003800000 */
.L_x_942:
[----:B-----5:R1:W-:Y:S02]  /*d640*/  STS.128 [R207+0x3800], R20 ;  /* 0x00380014cf007388 */ /* 0x0203e40000000c00 */
.L_x_941:
[----:B------:R-:W-:Y:S05]  /*d650*/  BSYNC B1 ;  /* 0x0000000000017941 */ /* 0x000fea0003800000 */
.L_x_940:
[----:B------:R1:W-:Y:S01]  /*d660*/  @P0 STS.128 [R207+0x5800], RZ ;  /* 0x005800ffcf000388 */ /* 0x0003e20000000c00 */
[----:B------:R-:W-:Y:S05]  /*d670*/  @P0 BRA `(.L_x_935) ;  /* 0x00004fd000000947 */ /* 0x000fea0003800000 */
[----:B-1--4-:R1:W5:Y:S01]  /*d680*/  LDG.E.128 R20, [R14.64+0x100] ;  /* 0x000100060e147981 */ /* 0x012362000c1e1d00 */
[----:B------:R-:W-:Y:S01]  /*d690*/  ISETP.GE.AND P0, PT, R132, c[0x0][0x230], PT ;  /* 0x00008c0084007a0c */ /* 0x000fe20003f06270 */
[----:B------:R-:W-:-:S12]  /*d6a0*/  BSSY B0, `(.L_x_944) ;  /* 0x0000028000007945 */ /* 0x000fd80003800000 */
[----:B------:R-:W-:Y:S05]  /*d6b0*/  @P0 BRA `(.L_x_945) ;  /* 0x0000026000000947 */ /* 0x000fea0003800000 */
[----:B--2---:R4:W2:Y:S04]  /*d6c0*/  LDG.E.64 R2, [R10.64+0x80] ;  /* 0x000080060a027981 */ /* 0x0048a8000c1e1b00 */
[----:B---3--:R-:W3:Y:S01]  /*d6d0*/  LDG.E.64 R4, [R8.64+0x80] ;  /* 0x0000800608047981 */ /* 0x008ee2000c1e1b00 */
[--C-:B-----5:R-:W-:Y:S02]  /*d6e0*/  HADD2.F32 R13, -RZ, R23.reuse.H1_H1 ;  /* 0x30000017ff0d7230 */ /* 0x120fe40000004100 */
[----:B-1----:R-:W-:Y:S02]  /*d6f0*/  HADD2.F32 R15, -RZ, R23.H0_H0 ;  /* 0x20000017ff0f7230 */ /* 0x002fe40000004100 */
[--C-:B------:R-:W-:Y:S02]  /*d700*/  HADD2.F32 R14, -RZ, R21.reuse.H1_H1 ;  /* 0x30000015ff0e7230 */ /* 0x100fe40000004100 */
[----:B------:R-:W-:-:S02]  /*d710*/  HADD2.F32 R17, -RZ, R21.H0_H0 ;  /* 0x20000015ff117230 */ /* 0x000fc40000004100 */
[----:B----4-:R-:W-:Y:S02]  /*d720*/  HADD2.F32 R11, -RZ, R20.H0_H0 ;  /* 0x20000014ff0b7230 */ /* 0x010fe40000004100 */
[----:B--2---:R-:W-:Y:S02]  /*d730*/  HADD2.F32 R0, -RZ, R3.H1_H1 ;  /* 0x30000003ff007230 */ /* 0x004fe40000004100 */
[----:B------:R-:W-:Y:S02]  /*d740*/  HADD2.F32 R19, -RZ, R2.H1_H1 ;  /* 0x30000002ff137230 */ /* 0x000fe40000004100 */
[----:B---3--:R-:W-:Y:S01]  /*d750*/  HADD2.F32 R6, -RZ, R5.H1_H1 ;  /* 0x30000005ff067230 */ /* 0x008fe20000004100 */
[C---:B------:R-:W-:Y:S01]  /*d760*/  FMUL.FTZ R9, R0.reuse, R13 ;  /* 0x0000000d00097220 */ /* 0x040fe20000410000 */
[----:B------:R-:W-:Y:S01]  /*d770*/  HADD2.F32 R7, -RZ, R4.H1_H1 ;  /* 0x30000004ff077230 */ /* 0x000fe20000004100 */
[-C--:B------:R-:W-:Y:S01]  /*d780*/  FMUL.FTZ R0, R0, R15.reuse ;  /* 0x0000000f00007220 */ /* 0x080fe20000410000 */
[----:B------:R-:W-:Y:S01]  /*d790*/  HADD2.F32 R2, -RZ, R2.H0_H0 ;  /* 0x20000002ff027230 */ /* 0x000fe20000004100 */
[CC--:B------:R-:W-:Y:S01]  /*d7a0*/  FMUL.FTZ R10, R19.reuse, R14.reuse ;  /* 0x0000000e130a7220 */ /* 0x0c0fe20000410000 */
[----:B------:R-:W-:Y:S01]  /*d7b0*/  HADD2.F32 R3, -RZ, R3.H0_H0 ;  /* 0x20000003ff037230 */ /* 0x000fe20000004100 */
[C---:B------:R-:W-:Y:S01]  /*d7c0*/  FFMA.FTZ R9, R6.reuse, R15, -R9 ;  /* 0x0000000f06097223 */ /* 0x040fe20000010809 */
[----:B------:R-:W-:Y:S01]  /*d7d0*/  HADD2.F32 R4, -RZ, R4.H0_H0 ;  /* 0x20000004ff047230 */ /* 0x000fe20000004100 */
[----:B------:R-:W-:Y:S01]  /*d7e0*/  FFMA.FTZ R0, R6, R13, R0 ;  /* 0x0000000d06007223 */ /* 0x000fe20000010000 */
[----:B------:R-:W-:Y:S01]  /*d7f0*/  HADD2.F32 R13, -RZ, R20.H1_H1 ;  /* 0x30000014ff0d7230 */ /* 0x000fe20000004100 */
[-C--:B------:R-:W-:Y:S01]  /*d800*/  FMUL.FTZ R8, R19, R17.reuse ;  /* 0x0000001113087220 */ /* 0x080fe20000410000 */
[--C-:B------:R-:W-:Y:S01]  /*d810*/  HADD2.F32 R6, -RZ, R22.reuse.H0_H0 ;  /* 0x20000016ff067230 */ /* 0x100fe20000004100 */
[C---:B------:R-:W-:Y:S01]  /*d820*/  FFMA.FTZ R10, R7.reuse, R17, -R10 ;  /* 0x00000011070a7223 */ /* 0x040fe2000001080a */
[----:B------:R-:W-:Y:S01]  /*d830*/  HADD2.F32 R22, -RZ, R22.H1_H1 ;  /* 0x30000016ff167230 */ /* 0x000fe20000004100 */
[----:B------:R-:W-:Y:S01]  /*d840*/  FFMA.FTZ R7, R7, R14, R8 ;  /* 0x0000000e07077223 */ /* 0x000fe20000010008 */
[----:B------:R-:W-:Y:S01]  /*d850*/  HADD2.F32 R5, -RZ, R5.H0_H0 ;  /* 0x20000005ff057230 */ /* 0x000fe20000004100 */
[----:B------:R-:W-:Y:S01]  /*d860*/  FMUL.FTZ R8, R2, R13 ;  /* 0x0000000d02087220 */ /* 0x000fe20000410000 */
[----:B------:R-:W-:Y:S01]  /*d870*/  F2FP.PACK_AB R23, R0, R9 ;  /* 0x000000090017723e */ /* 0x000fe200000000ff */
[----:B------:R-:W-:Y:S01]  /*d880*/  FMUL.FTZ R14, R2, R11 ;  /* 0x0000000b020e7220 */ /* 0x000fe20000410000 */
[----:B------:R-:W-:Y:S01]  /*d890*/  F2FP.PACK_AB R21, R7, R10 ;  /* 0x0000000a0715723e */ /* 0x000fe200000000ff */
[----:B------:R-:W-:-:S02]  /*d8a0*/  FMUL.FTZ R2, R3, R22 ;  /* 0x0000001603027220 */ /* 0x000fc40000410000 */
[-C--:B------:R-:W-:Y:S02]  /*d8b0*/  FMUL.FTZ R3, R3, R6.reuse ;  /* 0x0000000603037220 */ /* 0x080fe40000410000 */
[C---:B------:R-:W-:Y:S02]  /*d8c0*/  FFMA.FTZ R8, R4.reuse, R11, -R8 ;  /* 0x0000000b04087223 */ /* 0x040fe40000010808 */
[----:B------:R-:W-:Y:S02]  /*d8d0*/  FFMA.FTZ R13, R4, R13, R14 ;  /* 0x0000000d040d7223 */ /* 0x000fe4000001000e */
[C---:B------:R-:W-:Y:S02]  /*d8e0*/  FFMA.FTZ R2, R5.reuse, R6, -R2 ;  /* 0x0000000605027223 */ /* 0x040fe40000010802 */
[----:B------:R-:W-:Y:S01]  /*d8f0*/  FFMA.FTZ R3, R5, R22, R3 ;  /* 0x0000001605037223 */ /* 0x000fe20000010003 */
[----:B------:R-:W-:-:S04]  /*d900*/  F2FP.PACK_AB R20, R13, R8 ;  /* 0x000000080d14723e */ /* 0x000fc800000000ff */
[----:B------:R-:W-:Y:S02]  /*d910*/  F2FP.PACK_AB R22, R3, R2 ;  /* 0x000000020316723e */ /* 0x000fe400000000ff */
.L_x_945:
[----:B------:R-:W-:Y:S05]  /*d920*/  BSYNC B0 ;  /* 0x0000000000007941 */ /* 0x000fea0003800000 */
.L_x_944:
[----:B-----5:R4:W-:Y:S01]  /*d930*/  STS.128 [R207+0x5800], R20 ;  /* 0x00580014cf007388 */ /* 0x0209e20000000c00 */
[----:B------:R-:W-:Y:S05]  /*d940*/  BRA `(.L_x_935) ;  /* 0x00004d0000007947 */ /* 0x000fea0003800000 */
.L_x_898:
[----:B------:R-:W-:Y:S01]  /*d950*/  BSSY B2, `(.L_x_946) ;  /* 0x0000114000027945 */ /* 0x000fe20003800000 */
        /* <DEDUP_REMOVED lines=9> */
[-C--:B------:R-:W-:Y:S02]  /*d9f0*/  ISETP.GE.AND P2, PT, R134, R141.reuse, PT ;  /* 0x0000008d8600720c */ /* 0x080fe40003f46270 */
[----:B------:R-:W-:Y:S02]  /*da00*/  MOV R7, RZ ;  /* 0x000000ff00077202 */ /* 0x000fe40000000f00 */
[----:B------:R-:W-:-:S09]  /*da10*/  MOV R9, R141 ;  /* 0x0000008d00097202 */ /* 0x000fd20000000f00 */
[----:B------:R-:W-:-:S04]  /*da20*/  @P2 SHF.R.S32.HI R4, RZ, 0x1, R143 ;  /* 0x00000001ff042819 */ /* 0x000fc8000001148f */
[C---:B------:R-:W-:Y:S02]  /*da30*/  @P2 IADD3 R7, -R4.reuse, RZ, RZ ;  /* 0x000000ff04072210 */ /* 0x040fe40007ffe1ff */
[----:B------:R-:W-:Y:S02]  /*da40*/  @P2 IADD3 R9, -R4, RZ, RZ ;  /* 0x000000ff04092210 */ /* 0x000fe40007ffe1ff */
[----:B------:R-:W-:-:S03]  /*da50*/  IADD3 R5, P4, R7, R2, RZ ;  /* 0x0000000207057210 */ /* 0x000fc60007f9e0ff */
[----:B------:R-:W-:Y:S01]  /*da60*/  IMAD.WIDE R20, R9, 0x2, R12 ;  /* 0x0000000209147825 */ /* 0x000fe200078e020c */
[----:B------:R-:W-:Y:S02]  /*da70*/  LEA.HI.X.SX32 R4, R7, R0, 0x1, P4 ;  /* 0x0000000007047211 */ /* 0x000fe400020f0eff */
[C---:B------:R-:W-:Y:S02]  /*da80*/  LEA R6, P4, R5.reuse, c[0x0][0x2b0], 0x1 ;  /* 0x0000ac0005067a11 */ /* 0x040fe400078808ff */
[----:B------:R-:W-:Y:S01]  /*da90*/  @P2 SHF.R.S32.HI R8, RZ, 0x1, R143 ;  /* 0x00000001ff082819 */ /* 0x000fe2000001148f */
[----:B------:R-:W4:Y:S01]  /*daa0*/  LDG.E.128 R20, [R20.64] ;  /* 0x0000000614147981 */ /* 0x000f22000c1e1d00 */
[----:B------:R-:W-:Y:S02]  /*dab0*/  LEA.HI.X R7, R5, c[0x0][0x2b4], R4, 0x1, P4 ;  /* 0x0000ad0005077a11 */ /* 0x000fe400020f0c04 */
[----:B------:R-:W-:Y:S02]  /*dac0*/  MOV R9, RZ ;  /* 0x000000ff00097202 */ /* 0x000fe40000000f00 */
[----:B------:R-:W-:-:S02]  /*dad0*/  @P2 IADD3 R9, -R8, RZ, RZ ;  /* 0x000000ff08092210 */ /* 0x000fc40007ffe1ff */
[----:B--2---:R-:W2:Y:S02]  /*dae0*/  LDG.E.128 R4, [R6.64] ;  /* 0x0000000606047981 */ /* 0x004ea4000c1e1d00 */
[----:B------:R-:W-:-:S04]  /*daf0*/  IADD3 R8, P4, R9, R2, RZ ;  /* 0x0000000209087210 */ /* 0x000fc80007f9e0ff */
[----:B------:R-:W-:Y:S02]  /*db00*/  LEA.HI.X.SX32 R9, R9, R0, 0x1, P4 ;  /* 0x0000000009097211 */ /* 0x000fe400020f0eff */
[----:B------:R-:W-:-:S04]  /*db10*/  LEA R10, P4, R8, c[0x0][0x2a8], 0x1 ;  /* 0x0000aa00080a7a11 */ /* 0x000fc800078808ff */
[----:B------:R-:W-:-:S06]  /*db20*/  LEA.HI.X R11, R8, c[0x0][0x2ac], R9, 0x1, P4 ;  /* 0x0000ab00080b7a11 */ /* 0x000fcc00020f0c09 */
[----:B---3--:R-:W3:Y:S01]  /*db30*/  LDG.E.128 R8, [R10.64] ;  /* 0x000000060a087981 */ /* 0x008ee2000c1e1d00 */
[----:B----4-:R-:W-:Y:S01]  /*db40*/  MOV R28, R23 ;  /* 0x00000017001c7202 */ /* 0x010fe20000000f00 */
[--C-:B--2---:R-:W-:Y:S02]  /*db50*/  HADD2.F32 R23, -RZ, R5.reuse.H0_H0 ;  /* 0x20000005ff177230 */ /* 0x104fe40000004100 */
[----:B------:R-:W-:Y:S02]  /*db60*/  HADD2.F32 R29, -RZ, R5.H1_H1 ;  /* 0x30000005ff1d7230 */ /* 0x000fe40000004100 */
[--C-:B------:R-:W-:Y:S02]  /*db70*/  HADD2.F32 R5, -RZ, R7.reuse.H0_H0 ;  /* 0x20000007ff057230 */ /* 0x100fe40000004100 */
[----:B------:R-:W-:Y:S02]  /*db80*/  HADD2.F32 R7, -RZ, R7.H1_H1 ;  /* 0x30000007ff077230 */ /* 0x000fe40000004100 */
[----:B------:R-:W-:Y:S01]  /*db90*/  HADD2.F32 R34, -RZ, R28.H0_H0 ;  /* 0x2000001cff227230 */ /* 0x000fe20000004100 */
[----:B------:R-:W-:Y:S01]  /*dba0*/  @!P2 FADD.FTZ R5, -R5, -RZ ;  /* 0x800000ff0505a221 */ /* 0x000fe20000010100 */
[--C-:B------:R-:W-:Y:S01]  /*dbb0*/  HADD2.F32 R30, -RZ, R4.reuse.H0_H0 ;  /* 0x20000004ff1e7230 */ /* 0x100fe20000004100 */
[----:B------:R-:W-:Y:S01]  /*dbc0*/  @!P2 FADD.FTZ R7, -R7, -RZ ;  /* 0x800000ff0707a221 */ /* 0x000fe20000010100 */
[----:B------:R-:W-:-:S02]  /*dbd0*/  HADD2.F32 R31, -RZ, R4.H1_H1 ;  /* 0x30000004ff1f7230 */ /* 0x000fc40000004100 */
[----:B------:R-:W-:Y:S02]  /*dbe0*/  HADD2.F32 R28, -RZ, R28.H1_H1 ;  /* 0x3000001cff1c7230 */ /* 0x000fe40000004100 */
[--C-:B------:R-:W-:Y:S02]  /*dbf0*/  HADD2.F32 R4, -RZ, R6.reuse.H0_H0 ;  /* 0x20000006ff047230 */ /* 0x100fe40000004100 */
[----:B------:R-:W-:Y:S01]  /*dc00*/  HADD2.F32 R6, -RZ, R6.H1_H1 ;  /* 0x30000006ff067230 */ /* 0x000fe20000004100 */
[----:B------:R-:W-:Y:S01]  /*dc10*/  FMUL.FTZ R34, R34, R5 ;  /* 0x0000000522227220 */ /* 0x000fe20000410000 */
[--C-:B------:R-:W-:Y:S01]  /*dc20*/  HADD2.F32 R5, -RZ, R22.reuse.H1_H1 ;  /* 0x30000016ff057230 */ /* 0x100fe20000004100 */
[----:B------:R-:W-:Y:S01]  /*dc30*/  FMUL.FTZ R28, R28, R7 ;  /* 0x000000071c1c7220 */ /* 0x000fe20000410000 */
[----:B------:R-:W-:Y:S01]  /*dc40*/  HADD2.F32 R7, -RZ, R22.H0_H0 ;  /* 0x20000016ff077230 */ /* 0x000fe20000004100 */
[----:B------:R-:W-:Y:S01]  /*dc50*/  @!P2 FADD.FTZ R4, -R4, -RZ ;  /* 0x800000ff0404a221 */ /* 0x000fe20000010100 */
[--C-:B------:R-:W-:Y:S01]  /*dc60*/  HADD2.F32 R32, -RZ, R21.reuse.H0_H0 ;  /* 0x20000015ff207230 */ /* 0x100fe20000004100 */
[----:B------:R-:W-:Y:S01]  /*dc70*/  @!P2 FADD.FTZ R6, -R6, -RZ ;  /* 0x800000ff0606a221 */ /* 0x000fe20000010100 */
[----:B------:R-:W-:Y:S01]  /*dc80*/  HADD2.F32 R36, -RZ, R21.H1_H1 ;  /* 0x30000015ff247230 */ /* 0x000fe20000004100 */
[----:B------:R-:W-:Y:S01]  /*dc90*/  @!P2 FADD.FTZ R23, -R23, -RZ ;  /* 0x800000ff1717a221 */ /* 0x000fe20000010100 */
[--C-:B------:R-:W-:Y:S01]  /*dca0*/  HADD2.F32 R21, -RZ, R20.reuse.H0_H0 ;  /* 0x20000014ff157230 */ /* 0x100fe20000004100 */
[----:B------:R-:W-:Y:S01]  /*dcb0*/  FMUL.FTZ R4, R7, R4 ;  /* 0x0000000407047220 */ /* 0x000fe20000410000 */
[----:B------:R-:W-:Y:S01]  /*dcc0*/  HADD2.F32 R20, -RZ, R20.H1_H1 ;  /* 0x30000014ff147230 */ /* 0x000fe20000004100 */
[----:B------:R-:W-:Y:S01]  /*dcd0*/  FMUL.FTZ R6, R5, R6 ;  /* 0x0000000605067220 */ /* 0x000fe20000410000 */
[----:B-----5:R-:W-:Y:S01]  /*dce0*/  HADD2.F32 R5, -RZ, R25.H0_H0 ;  /* 0x20000019ff057230 */ /* 0x020fe20000004100 */
[----:B------:R-:W-:Y:S01]  /*dcf0*/  @!P2 FADD.FTZ R29, -R29, -RZ ;  /* 0x800000ff1d1da221 */ /* 0x000fe20000010100 */
[----:B---3--:R-:W-:Y:S01]  /*dd00*/  HADD2.F32 R7, -RZ, R9.H0_H0 ;  /* 0x20000009ff077230 */ /* 0x008fe20000004100 */
[----:B------:R-:W-:-:S02]  /*dd10*/  @!P2 FADD.FTZ R31, -R31, -RZ ;  /* 0x800000ff1f1fa221 */ /* 0x000fc40000010100 */
[----:B------:R-:W-:Y:S02]  /*dd20*/  FMUL.FTZ R32, R32, R23 ;  /* 0x0000001720207220 */ /* 0x000fe40000410000 */
[----:B------:R-:W-:Y:S01]  /*dd30*/  @!P2 FADD.FTZ R30, -R30, -RZ ;  /* 0x800000ff1e1ea221 */ /* 0x000fe20000010100 */
[--C-:B------:R-:W-:Y:S01]  /*dd40*/  HADD2.F32 R33, -RZ, R10.reuse.H1_H1 ;  /* 0x3000000aff217230 */ /* 0x100fe20000004100 */
[----:B------:R-:W-:Y:S01]  /*dd50*/  FMUL.FTZ R36, R36, R29 ;  /* 0x0000001d24247220 */ /* 0x000fe20000410000 */
[----:B------:R-:W-:Y:S01]  /*dd60*/  HADD2.F32 R29, -RZ, R10.H0_H0 ;  /* 0x2000000aff1d7230 */ /* 0x000fe20000004100 */
[----:B------:R-:W-:Y:S01]  /*dd70*/  FMUL.FTZ R31, R20, R31 ;  /* 0x0000001f141f7220 */ /* 0x000fe20000410000 */
[----:B------:R-:W-:Y:S01]  /*dd80*/  HADD2.F32 R20, -RZ, R9.H1_H1 ;  /* 0x30000009ff147230 */ /* 0x000fe20000004100 */
[----:B------:R-:W-:Y:S01]  /*dd90*/  FMUL.FTZ R30, R21, R30 ;  /* 0x0000001e151e7220 */ /* 0x000fe20000410000 */
[----:B------:R-:W-:Y:S01]  /*dda0*/  HADD2.F32 R21, -RZ, R27.H0_H0 ;  /* 0x2000001bff157230 */ /* 0x000fe20000004100 */
[----:B------:R-:W-:Y:S01]  /*ddb0*/  FFMA.FTZ R5, R5, R7, R32 ;  /* 0x0000000705057223 */ /* 0x000fe20000010020 */
[----:B------:R-:W-:-:S02]  /*ddc0*/  HADD2.F32 R9, -RZ, R11.H0_H0 ;  /* 0x2000000bff097230 */ /* 0x000fc40000004100 */
[----:B------:R-:W-:Y:S02]  /*ddd0*/  HADD2.F32 R23, -RZ, R8.H0_H0 ;  /* 0x20000008ff177230 */ /* 0x000fe40000004100 */
[----:B------:R-:W-:Y:S02]  /*dde0*/  HADD2.F32 R7, -RZ, R24.H0_H0 ;  /* 0x20000018ff077230 */ /* 0x000fe40000004100 */
[----:B------:R-:W-:Y:S02]  /*ddf0*/  HADD2.F32 R10, -RZ, R26.H0_H0 ;  /* 0x2000001aff0a7230 */ /* 0x000fe40000004100 */
[----:B------:R-:W-:Y:S02]  /*de00*/  HADD2.F32 R25, -RZ, R25.H1_H1 ;  /* 0x30000019ff197230 */ /* 0x000fe40000004100 */
[----:B------:R-:W-:Y:S02]  /*de10*/  HADD2.F32 R11, -RZ, R11.H1_H1 ;  /* 0x3000000bff0b7230 */ /* 0x000fe40000004100 */
[----:B------:R-:W-:-:S02]  /*de20*/  HADD2.F32 R8, -RZ, R8.H1_H1 ;  /* 0x30000008ff087230 */ /* 0x000fc40000004100 */
[----:B------:R-:W-:Y:S02]  /*de30*/  HADD2.F32 R27, -RZ, R27.H1_H1 ;  /* 0x3000001bff1b7230 */ /* 0x000fe40000004100 */
[----:B------:R-:W-:Y:S02]  /*de40*/  HADD2.F32 R24, -RZ, R24.H1_H1 ;  /* 0x30000018ff187230 */ /* 0x000fe40000004100 */
[----:B------:R-:W-:Y:S01]  /*de50*/  HADD2.F32 R26, -RZ, R26.H1_H1 ;  /* 0x3000001aff1a7230 */ /* 0x000fe20000004100 */
[----:B------:R-:W-:Y:S02]  /*de60*/  FFMA.FTZ R20, R25, R20, R36 ;  /* 0x0000001419147223 */ /* 0x000fe40000010024 */
[----:B------:R-:W-:Y:S02]  /*de70*/  FFMA.FTZ R9, R21, R9, R34 ;  /* 0x0000000915097223 */ /* 0x000fe40000010022 */
[----:B------:R-:W-:Y:S02]  /*de80*/  FFMA.FTZ R28, R27, R11, R28 ;  /* 0x0000000b1b1c7223 */ /* 0x000fe4000001001c */
[----:B------:R-:W-:-:S02]  /*de90*/  FFMA.FTZ R7, R7, R23, R30 ;  /* 0x0000001707077223 */ /* 0x000fc4000001001e */
[----:B------:R-:W-:Y:S02]  /*dea0*/  FFMA.FTZ R8, R24, R8, R31 ;  /* 0x0000000818087223 */ /* 0x000fe4000001001f */
[----:B------:R-:W-:Y:S02]  /*deb0*/  FFMA.FTZ R4, R10, R29, R4 ;  /* 0x0000001d0a047223 */ /* 0x000fe40000010004 */
[----:B------:R-:W-:Y:S01]  /*dec0*/  FFMA.FTZ R33, R26, R33, R6 ;  /* 0x000000211a217223 */ /* 0x000fe20000010006 */
[----:B------:R-:W-:Y:S02]  /*ded0*/  F2FP.PACK_AB R25, R20, R5 ;  /* 0x000000051419723e */ /* 0x000fe400000000ff */
[----:B------:R-:W-:Y:S02]  /*dee0*/  F2FP.PACK_AB R24, R8, R7 ;  /* 0x000000070818723e */ /* 0x000fe400000000ff */
[----:B------:R-:W-:Y:S02]  /*def0*/  F2FP.PACK_AB R27, R28, R9 ;  /* 0x000000091c1b723e */ /* 0x000fe400000000ff */
[----:B------:R-:W-:-:S02]  /*df00*/  F2FP.PACK_AB R26, R33, R4 ;  /* 0x00000004211a723e */ /* 0x000fc400000000ff */
.L_x_951:
[----:B------:R-:W-:Y:S05]  /*df10*/  BSYNC B0 ;  /* 0x0000000000007941 */ /* 0x000fea0003800000 */
.L_x_950:
[----:B-----5:R4:W-:Y:S02]  /*df20*/  STS.128 [R207], R24 ;  /* 0x00000018cf007388 */ /* 0x0209e40000000c00 */
.L_x_949:
[----:B------:R-:W-:Y:S05]  /*df30*/  BSYNC B1 ;  /* 0x0000000000017941 */ /* 0x000fea0003800000 */
.L_x_948:
[----:B------:R1:W-:Y:S01]  /*df40*/  @P1 STS.128 [R207+0x2000], RZ ;  /* 0x002000ffcf001388 */ /* 0x0003e20000000c00 */
[----:B------:R-:W-:Y:S01]  /*df50*/  BSSY B1, `(.L_x_952) ;  /* 0x000005a000017945 */ /* 0x000fe20003800000 */
[----:B------:R-:W-:Y:S05]  /*df60*/  @P1 BRA `(.L_x_953) ;  /* 0x0000058000001947 */ /* 0x000fea0003800000 */
[----:B----4-:R4:W5:Y:S01]  /*df70*/  LDG.E.128 R24, [R12.64+0x80] ;  /* 0x000080060c187981 */ /* 0x010962000c1e1d00 */
        /* <DEDUP_REMOVED lines=14> */
[----:B--2---:R-:W2:Y:S01]  /*e060*/  LDG.E.128 R20, [R20.64+0x80] ;  /* 0x0000800614147981 */ /* 0x004ea2000c1e1d00 */
[----:B------:R-:W-:Y:S02]  /*e070*/  LEA.HI.X R7, R5, c[0x0][0x2b4], R4, 0x1, P4 ;  /* 0x0000ad0005077a11 */ /* 0x000fe400020f0c04 */
[----:B------:R-:W-:Y:S02]  /*e080*/  MOV R9, RZ ;  /* 0x000000ff00097202 */ /* 0x000fe40000000f00 */
[----:B------:R-:W-:-:S02]  /*e090*/  @P2 IADD3 R9, -R8, RZ, RZ ;  /* 0x000000ff08092210 */ /* 0x000fc40007ffe1ff */
[----:B---3--:R-:W3:Y:S02]  /*e0a0*/  LDG.E.128 R4, [R6.64+0x80] ;  /* 0x0000800606047981 */ /* 0x008ee4000c1e1d00 */
[----:B------:R-:W-:-:S04]  /*e0b0*/  IADD3 R8, P4, R9, R2, RZ ;  /* 0x0000000209087210 */ /* 0x000fc80007f9e0ff */
[----:B------:R-:W-:Y:S02]  /*e0c0*/  LEA.HI.X.SX32 R9, R9, R0, 0x1, P4 ;  /* 0x0000000009097211 */ /* 0x000fe400020f0eff */
[----:B------:R-:W-:-:S04]  /*e0d0*/  LEA R10, P4, R8, c[0x0][0x2a8], 0x1 ;  /* 0x0000aa00080a7a11 */ /* 0x000fc800078808ff */
[----:B------:R-:W-:-:S06]  /*e0e0*/  LEA.HI.X R11, R8, c[0x0][0x2ac], R9, 0x1, P4 ;  /* 0x0000ab00080b7a11 */ /* 0x000fcc00020f0c09 */
[----:B----4-:R-:W4:Y:S01]  /*e0f0*/  LDG.E.128 R8, [R10.64+0x80] ;  /* 0x000080060a087981 */ /* 0x010f22000c1e1d00 */
[----:B--2---:R-:W-:Y:S01]  /*e100*/  MOV R28, R23 ;  /* 0x00000017001c7202 */ /* 0x004fe20000000f00 */
[--C-:B---3--:R-:W-:Y:S02]  /*e110*/  HADD2.F32 R23, -RZ, R5.reuse.H0_H0 ;  /* 0x20000005ff177230 */ /* 0x108fe40000004100 */
        /* <DEDUP_REMOVED lines=26> */
[----:B----4-:R-:W-:Y:S01]  /*e2c0*/  HADD2.F32 R7, -RZ, R9.H0_H0 ;  /* 0x20000009ff077230 */ /* 0x010fe20000004100 */
        /* <DEDUP_REMOVED lines=32> */
.L_x_955:
[----:B------:R-:W-:Y:S05]  /*e4d0*/  BSYNC B0 ;  /* 0x0000000000007941 */ /* 0x000fea0003800000 */
.L_x_954:
[----:B-----5:R1:W-:Y:S02]  /*e4e0*/  STS.128 [R207+0x2000], R24 ;  /* 0x00200018cf007388 */ /* 0x0203e40000000c00 */
.L_x_953:
[----:B------:R-:W-:Y:S05]  /*e4f0*/  BSYNC B1 ;  /* 0x0000000000017941 */ /* 0x000fea0003800000 */
.L_x_952:
[----:B------:R1:W-:Y:S01]  /*e500*/  @P0 STS.128 [R207+0x4000], RZ ;  /* 0x004000ffcf000388 */ /* 0x0003e20000000c00 */
[----:B------:R-:W-:Y:S05]  /*e510*/  @P0 BRA `(.L_x_947) ;  /* 0x0000057000000947 */ /* 0x000fea0003800000 */
[----:B-1--4-:R1:W5:Y:S01]  /*e520*/  LDG.E.128 R24, [R12.64+0x100] ;  /* 0x000100060c187981 */ /* 0x012362000c1e1d00 */
        /* <DEDUP_REMOVED lines=9> */
[----:B------:R-:W-:Y:S02]  /*e5c0*/  IADD3 R5, P4, R7, R2, RZ ;  /* 0x0000000207057210 */ /* 0x000fe40007f9e0ff */
[----:B------:R-:W-:Y:S01]  /*e5d0*/  @P2 SHF.R.S32.HI R8, RZ, 0x1, R143 ;  /* 0x00000001ff082819 */ /* 0x000fe2000001148f */
[----:B------:R-:W-:Y:S01]  /*e5e0*/  IMAD.WIDE R20, R9, 0x2, R12 ;  /* 0x0000000209147825 */ /* 0x000fe200078e020c */
[----:B------:R-:W-:Y:S02]  /*e5f0*/  LEA.HI.X.SX32 R4, R7, R0, 0x1, P4 ;  /* 0x0000000007047211 */ /* 0x000fe400020f0eff */
[----:B------:R-:W-:-:S02]  /*e600*/  LEA R6, P4, R5, c[0x0][0x2b0], 0x1 ;  /* 0x0000ac0005067a11 */ /* 0x000fc400078808ff */
[----:B------:R-:W-:Y:S01]  /*e610*/  MOV R9, RZ ;  /* 0x000000ff00097202 */ /* 0x000fe20000000f00 */
[----:B------:R-:W4:Y:S01]  /*e620*/  LDG.E.128 R20, [R20.64+0x100] ;  /* 0x0001000614147981 */ /* 0x000f22000c1e1d00 */
[----:B------:R-:W-:Y:S02]  /*e630*/  LEA.HI.X R7, R5, c[0x0][0x2b4], R4, 0x1, P4 ;  /* 0x0000ad0005077a11 */ /* 0x000fe400020f0c04 */
[----:B------:R-:W-:-:S04]  /*e640*/  @P2 IADD3 R9, -R8, RZ, RZ ;  /* 0x000000ff08092210 */ /* 0x000fc80007ffe1ff */
[----:B--2---:R-:W2:Y:S01]  /*e650*/  LDG.E.128 R4, [R6.64+0x100] ;  /* 0x0001000606047981 */ /* 0x004ea2000c1e1d00 */
[----:B------:R-:W-:-:S04]  /*e660*/  IADD3 R8, P4, R9, R2, RZ ;  /* 0x0000000209087210 */ /* 0x000fc80007f9e0ff */
[----:B------:R-:W-:Y:S02]  /*e670*/  LEA.HI.X.SX32 R9, R9, R0, 0x1, P4 ;  /* 0x0000000009097211 */ /* 0x000fe400020f0eff */
[----:B------:R-:W-:-:S04]  /*e680*/  LEA R10, P4, R8, c[0x0][0x2a8], 0x1 ;  /* 0x0000aa00080a7a11 */ /* 0x000fc800078808ff */
[----:B------:R-:W-:-:S06]  /*e690*/  LEA.HI.X R11, R8, c[0x0][0x2ac], R9, 0x1, P4 ;  /* 0x0000ab00080b7a11 */ /* 0x000fcc00020f0c09 */
[----:B---3--:R-:W3:Y:S01]  /*e6a0*/  LDG.E.128 R8, [R10.64+0x100] ;  /* 0x000100060a087981 */ /* 0x008ee2000c1e1d00 */
[----:B----4-:R-:W-:Y:S02]  /*e6b0*/  HADD2.F32 R31, -RZ, R20.H0_H0 ;  /* 0x20000014ff1f7230 */ /* 0x010fe40000004100 */
[----:B------:R-:W-:Y:S02]  /*e6c0*/  HADD2.F32 R33, -RZ, R21.H0_H0 ;  /* 0x20000015ff217230 */ /* 0x000fe40000004100 */
[--C-:B-12---:R-:W-:Y:S02]  /*e6d0*/  HADD2.F32 R12, -RZ, R4.reuse.H0_H0 ;  /* 0x20000004ff0c7230 */ /* 0x106fe40000004100 */
[----:B------:R-:W-:Y:S02]  /*e6e0*/  HADD2.F32 R13, -RZ, R4.H1_H1 ;  /* 0x30000004ff0d7230 */ /* 0x000fe40000004100 */
[--C-:B------:R-:W-:Y:S02]  /*e6f0*/  HADD2.F32 R4, -RZ, R5.reuse.H0_H0 ;  /* 0x20000005ff047230 */ /* 0x100fe40000004100 */
[----:B------:R-:W-:Y:S01]  /*e700*/  HADD2.F32 R28, -RZ, R5.H1_H1 ;  /* 0x30000005ff1c7230 */ /* 0x000fe20000004100 */
[----:B------:R-:W-:Y:S01]  /*e710*/  @!P2 FADD.FTZ R12, -R12, -RZ ;  /* 0x800000ff0c0ca221 */ /* 0x000fe20000010100 */
[--C-:B------:R-:W-:Y:S01]  /*e720*/  HADD2.F32 R5, -RZ, R6.reuse.H0_H0 ;  /* 0x20000006ff057230 */ /* 0x100fe20000004100 */
[----:B------:R-:W-:Y:S01]  /*e730*/  @!P2 FADD.FTZ R4, -R4, -RZ ;  /* 0x800000ff0404a221 */ /* 0x000fe20000010100 */
[----:B------:R-:W-:-:S02]  /*e740*/  HADD2.F32 R29, -RZ, R6.H1_H1 ;  /* 0x30000006ff1d7230 */ /* 0x000fc40000004100 */
[--C-:B------:R-:W-:Y:S02]  /*e750*/  HADD2.F32 R6, -RZ, R7.reuse.H0_H0 ;  /* 0x20000007ff067230 */ /* 0x100fe40000004100 */
[----:B------:R-:W-:Y:S01]  /*e760*/  HADD2.F32 R7, -RZ, R7.H1_H1 ;  /* 0x30000007ff077230 */ /* 0x000fe20000004100 */
[----:B------:R-:W-:Y:S01]  /*e770*/  FMUL.FTZ R31, R31, R12 ;  /* 0x0000000c1f1f7220 */ /* 0x000fe20000410000 */
[----:B------:R-:W-:Y:S01]  /*e780*/  HADD2.F32 R20, -RZ, R20.H1_H1 ;  /* 0x30000014ff147230 */ /* 0x000fe20000004100 */
[----:B------:R-:W-:Y:S01]  /*e790*/  FMUL.FTZ R33, R33, R4 ;  /* 0x0000000421217220 */ /* 0x000fe20000410000 */
[--C-:B------:R-:W-:Y:S01]  /*e7a0*/  HADD2.F32 R12, -RZ, R22.reuse.H0_H0 ;  /* 0x20000016ff0c7230 */ /* 0x100fe20000004100 */
[----:B------:R-:W-:Y:S01]  /*e7b0*/  @!P2 FADD.FTZ R13, -R13, -RZ ;  /* 0x800000ff0d0da221 */ /* 0x000fe20000010100 */
[----:B------:R-:W-:Y:S01]  /*e7c0*/  HADD2.F32 R4, -RZ, R23.H1_H1 ;  /* 0x30000017ff047230 */ /* 0x000fe20000004100 */
[----:B------:R-:W-:Y:S02]  /*e7d0*/  @!P2 FADD.FTZ R5, -R5, -RZ ;  /* 0x800000ff0505a221 */ /* 0x000fe40000010100 */
[----:B------:R-:W-:Y:S01]  /*e7e0*/  @!P2 FADD.FTZ R7, -R7, -RZ ;  /* 0x800000ff0707a221 */ /* 0x000fe20000010100 */
[----:B------:R-:W-:Y:S01]  /*e7f0*/  HADD2.F32 R21, -RZ, R21.H1_H1 ;  /* 0x30000015ff157230 */ /* 0x000fe20000004100 */
[----:B------:R-:W-:Y:S01]  /*e800*/  FMUL.FTZ R20, R20, R13 ;  /* 0x0000000d14147220 */ /* 0x000fe20000410000 */
[----:B------:R-:W-:Y:S01]  /*e810*/  HADD2.F32 R13, -RZ, R23.H0_H0 ;  /* 0x20000017ff0d7230 */ /* 0x000fe20000004100 */
[----:B------:R-:W-:Y:S01]  /*e820*/  @!P2 FADD.FTZ R28, -R28, -RZ ;  /* 0x800000ff1c1ca221 */ /* 0x000fe20000010100 */
[----:B------:R-:W-:Y:S01]  /*e830*/  HADD2.F32 R22, -RZ, R22.H1_H1 ;  /* 0x30000016ff167230 */ /* 0x000fe20000004100 */
[----:B------:R-:W-:Y:S01]  /*e840*/  FMUL.FTZ R5, R12, R5 ;  /* 0x000000050c057220 */ /* 0x000fe20000410000 */
[----:B---3--:R-:W-:Y:S01]  /*e850*/  HADD2.F32 R12, -RZ, R8.H0_H0 ;  /* 0x20000008ff0c7230 */ /* 0x008fe20000004100 */
[----:B------:R-:W-:Y:S01]  /*e860*/  FMUL.FTZ R7, R4, R7 ;  /* 0x0000000704077220 */ /* 0x000fe20000410000 */
[----:B-----5:R-:W-:Y:S01]  /*e870*/  HADD2.F32 R4, -RZ, R24.H0_H0 ;  /* 0x20000018ff047230 */ /* 0x020fe20000004100 */
[----:B------:R-:W-:-:S02]  /*e880*/  @!P2 FADD.FTZ R6, -R6, -RZ ;  /* 0x800000ff0606a221 */ /* 0x000fc40000010100 */
[----:B------:R-:W-:Y:S01]  /*e890*/  @!P2 FADD.FTZ R29, -R29, -RZ ;  /* 0x800000ff1d1da221 */ /* 0x000fe20000010100 */
[----:B------:R-:W-:Y:S01]  /*e8a0*/  HADD2.F32 R23, -RZ, R8.H1_H1 ;  /* 0x30000008ff177230 */ /* 0x000fe20000004100 */
[----:B------:R-:W-:Y:S01]  /*e8b0*/  FMUL.FTZ R21, R21, R28 ;  /* 0x0000001c15157220 */ /* 0x000fe20000410000 */
[--C-:B------:R-:W-:Y:S01]  /*e8c0*/  HADD2.F32 R8, -RZ, R9.reuse.H0_H0 ;  /* 0x20000009ff087230 */ /* 0x100fe20000004100 */
[----:B------:R-:W-:Y:S01]  /*e8d0*/  FMUL.FTZ R6, R13, R6 ;  /* 0x000000060d067220 */ /* 0x000fe20000410000 */
[----:B------:R-:W-:Y:S01]  /*e8e0*/  HADD2.F32 R28, -RZ, R9.H1_H1 ;  /* 0x30000009ff1c7230 */ /* 0x000fe20000004100 */
[----:B------:R-:W-:Y:S01]  /*e8f0*/  FMUL.FTZ R29, R22, R29 ;  /* 0x0000001d161d7220 */ /* 0x000fe20000410000 */
[----:B------:R-:W-:Y:S01]  /*e900*/  HADD2.F32 R13, -RZ, R24.H1_H1 ;  /* 0x30000018ff0d7230 */ /* 0x000fe20000004100 */
[----:B------:R-:W-:Y:S01]  /*e910*/  FFMA.FTZ R4, R4, R12, R31 ;  /* 0x0000000c04047223 */ /* 0x000fe2000001001f */
[--C-:B------:R-:W-:Y:S02]  /*e920*/  HADD2.F32 R9, -RZ, R11.reuse.H0_H0 ;  /* 0x2000000bff097230 */ /* 0x100fe40000004100 */
[----:B------:R-:W-:-:S02]  /*e930*/  HADD2.F32 R30, -RZ, R11.H1_H1 ;  /* 0x3000000bff1e7230 */ /* 0x000fc40000004100 */
[----:B------:R-:W-:Y:S02]  /*e940*/  HADD2.F32 R22, -RZ, R25.H0_H0 ;  /* 0x20000019ff167230 */ /* 0x000fe40000004100 */
[----:B------:R-:W-:Y:S02]  /*e950*/  HADD2.F32 R24, -RZ, R10.H0_H0 ;  /* 0x2000000aff187230 */ /* 0x000fe40000004100 */
[----:B------:R-:W-:Y:S02]  /*e960*/  HADD2.F32 R11, -RZ, R26.H0_H0 ;  /* 0x2000001aff0b7230 */ /* 0x000fe40000004100 */
[----:B------:R-:W-:Y:S02]  /*e970*/  HADD2.F32 R12, -RZ, R27.H0_H0 ;  /* 0x2000001bff0c7230 */ /* 0x000fe40000004100 */
[----:B------:R-:W-:Y:S02]  /*e980*/  HADD2.F32 R10, -RZ, R10.H1_H1 ;  /* 0x3000000aff0a7230 */ /* 0x000fe40000004100 */
[----:B------:R-:W-:-:S02]  /*e990*/  HADD2.F32 R25, -RZ, R25.H1_H1 ;  /* 0x30000019ff197230 */ /* 0x000fc40000004100 */
[----:B------:R-:W-:Y:S02]  /*e9a0*/  HADD2.F32 R26, -RZ, R26.H1_H1 ;  /* 0x3000001aff1a7230 */ /* 0x000fe40000004100 */
[----:B------:R-:W-:Y:S01]  /*e9b0*/  HADD2.F32 R27, -RZ, R27.H1_H1 ;  /* 0x3000001bff1b7230 */ /* 0x000fe20000004100 */
[----:B------:R-:W-:Y:S02]  /*e9c0*/  FFMA.FTZ R13, R13, R23, R20 ;  /* 0x000000170d0d7223 */ /* 0x000fe40000010014 */
[----:B------:R-:W-:Y:S02]  /*e9d0*/  FFMA.FTZ R8, R22, R8, R33 ;  /* 0x0000000816087223 */ /* 0x000fe40000010021 */
[----:B------:R-:W-:Y:S02]  /*e9e0*/  FFMA.FTZ R21, R25, R28, R21 ;  /* 0x0000001c19157223 */ /* 0x000fe40000010015 */
[----:B------:R-:W-:Y:S02]  /*e9f0*/  FFMA.FTZ R5, R11, R24, R5 ;  /* 0x000000180b057223 */ /* 0x000fe40000010005 */
[----:B------:R-:W-:-:S02]  /*ea00*/  FFMA.FTZ R10, R26, R10, R29 ;  /* 0x0000000a1a0a7223 */ /* 0x000fc4000001001d */
[----:B------:R-:W-:Y:S02]  /*ea10*/  FFMA.FTZ R6, R12, R9, R6 ;  /* 0x000000090c067223 */ /* 0x000fe40000010006 */
[----:B------:R-:W-:Y:S01]  /*ea20*/  FFMA.FTZ R7, R27, R30, R7 ;  /* 0x0000001e1b077223 */ /* 0x000fe20000010007 */
[----:B------:R-:W-:Y:S02]  /*ea30*/  F2FP.PACK_AB R24, R13, R4 ;  /* 0x000000040d18723e */ /* 0x000fe400000000ff */
[----:B------:R-:W-:Y:S02]  /*ea40*/  F2FP.PACK_AB R25, R21, R8 ;  /* 0x000000081519723e */ /* 0x000fe400000000ff */
[----:B------:R-:W-:Y:S02]  /*ea50*/  F2FP.PACK_AB R26, R10, R5 ;  /* 0x000000050a1a723e */ /* 0x000fe400000000ff */
[----:B------:R-:W-:Y:S02]  /*ea60*/  F2FP.PACK_AB R27, R7, R6 ;  /* 0x00000006071b723e */ /* 0x000fe400000000ff */
.L_x_957:
[----:B------:R-:W-:Y:S05]  /*ea70*/  BSYNC B0 ;  /* 0x0000000000007941 */ /* 0x000fea0003800000 */
.L_x_956:
[----:B-----5:R4:W-:Y:S02]  /*ea80*/  STS.128 [R207+0x4000], R24 ;  /* 0x00400018cf007388 */ /* 0x0209e40000000c00 */
.L_x_947:
[----:B------:R-:W-:Y:S05]  /*ea90*/  BSYNC B2 ;  /* 0x0000000000027941 */ /* 0x000fea0003800000 */
.L_x_946:
        /* <DEDUP_REMOVED lines=25> */
[----:B------:R-:W4:Y:S01]  /*ec30*/  LDG.E.128 R20, [R20.64] ;  /* 0x0000000614147981 */ /* 0x000f22000c1e1d00 */
[----:B------:R-:W-:Y:S02]  /*ec40*/  LEA.HI.X R7, R5, c[0x0][0x2b4], R4, 0x1, P4 ;  /* 0x0000ad0005077a11 */ /* 0x000fe400020f0c04 */
[----:B------:R-:W-:-:S04]  /*ec50*/  @P2 IADD3 R9, -R8, RZ, RZ ;  /* 0x000000ff08092210 */ /* 0x000fc80007ffe1ff */
[----:B--2---:R-:W2:Y:S01]  /*ec60*/  LDG.E.128 R4, [R6.64] ;  /* 0x0000000606047981 */ /* 0x004ea2000c1e1d00 */
[----:B------:R-:W-:-:S04]  /*ec70*/  IADD3 R8, P4, R9, R2, RZ ;  /* 0x0000000209087210 */ /* 0x000fc80007f9e0ff */
[----:B------:R-:W-:Y:S02]  /*ec80*/  LEA.HI.X.SX32 R9, R9, R0, 0x1, P4 ;  /* 0x0000000009097211 */ /* 0x000fe400020f0eff */
[----:B------:R-:W-:-:S04]  /*ec90*/  LEA R10, P4, R8, c[0x0][0x2a8], 0x1 ;  /* 0x0000aa00080a7a11 */ /* 0x000fc800078808ff */
[----:B------:R-:W-:-:S06]  /*eca0*/  LEA.HI.X R11, R8, c[0x0][0x2ac], R9, 0x1, P4 ;  /* 0x0000ab00080b7a11 */ /* 0x000fcc00020f0c09 */
[----:B---3--:R-:W3:Y:S01]  /*ecb0*/  LDG.E.128 R8, [R10.64] ;  /* 0x000000060a087981 */ /* 0x008ee2000c1e1d00 */
[----:B----4-:R-:W-:Y:S02]  /*ecc0*/  HADD2.F32 R34, -RZ, R23.H0_H0 ;  /* 0x20000017ff227230 */ /* 0x010fe40000004100 */
[--C-:B--2---:R-:W-:Y:S02]  /*ecd0*/  HADD2.F32 R13, -RZ, R5.reuse.H0_H0 ;  /* 0x20000005ff0d7230 */ /* 0x104fe40000004100 */
[----:B------:R-:W-:Y:S02]  /*ece0*/  HADD2.F32 R28, -RZ, R5.H1_H1 ;  /* 0x30000005ff1c7230 */ /* 0x000fe40000004100 */
[--C-:B------:R-:W-:Y:S02]  /*ecf0*/  HADD2.F32 R5, -RZ, R7.reuse.H0_H0 ;  /* 0x20000007ff057230 */ /* 0x100fe40000004100 */
[----:B------:R-:W-:Y:S02]  /*ed00*/  HADD2.F32 R7, -RZ, R7.H1_H1 ;  /* 0x30000007ff077230 */ /* 0x000fe40000004100 */
[--C-:B------:R-:W-:Y:S01]  /*ed10*/  HADD2.F32 R29, -RZ, R4.reuse.H0_H0 ;  /* 0x20000004ff1d7230 */ /* 0x100fe20000004100 */
[----:B------:R-:W-:Y:S01]  /*ed20*/  @!P2 FADD.FTZ R5, -R5, -RZ ;  /* 0x800000ff0505a221 */ /* 0x000fe20000010100 */
[----:B------:R-:W-:Y:S01]  /*ed30*/  HADD2.F32 R30, -RZ, R4.H1_H1 ;  /* 0x30000004ff1e7230 */ /* 0x000fe20000004100 */
[----:B------:R-:W-:Y:S01]  /*ed40*/  @!P2 FADD.FTZ R7, -R7, -RZ ;  /* 0x800000ff0707a221 */ /* 0x000fe20000010100 */
[----:B------:R-:W-:-:S02]  /*ed50*/  HADD2.F32 R36, -RZ, R23.H1_H1 ;  /* 0x30000017ff247230 */ /* 0x000fc40000004100 */
[--C-:B------:R-:W-:Y:S02]  /*ed60*/  HADD2.F32 R4, -RZ, R6.reuse.H0_H0 ;  /* 0x20000006ff047230 */ /* 0x100fe40000004100 */
[----:B------:R-:W-:Y:S01]  /*ed70*/  HADD2.F32 R6, -RZ, R6.H1_H1 ;  /* 0x30000006ff067230 */ /* 0x000fe20000004100 */
[----:B------:R-:W-:Y:S01]  /*ed80*/  FMUL.FTZ R34, R34, R5 ;  /* 0x0000000522227220 */ /* 0x000fe20000410000 */
[--C-:B------:R-:W-:Y:S01]  /*ed90*/  HADD2.F32 R32, -RZ, R21.reuse.H0_H0 ;  /* 0x20000015ff207230 */ /* 0x100fe20000004100 */
[----:B------:R-:W-:Y:S01]  /*eda0*/  FMUL.FTZ R36, R36, R7 ;  /* 0x0000000724247220 */ /* 0x000fe20000410000 */
[----:B------:R-:W-:Y:S01]  /*edb0*/  HADD2.F32 R21, -RZ, R21.H1_H1 ;  /* 0x30000015ff157230 */ /* 0x000fe20000004100 */
[----:B------:R-:W-:Y:S01]  /*edc0*/  @!P2 FADD.FTZ R28, -R28, -RZ ;  /* 0x800000ff1c1ca221 */ /* 0x000fe20000010100 */
[--C-:B------:R-:W-:Y:S01]  /*edd0*/  HADD2.F32 R7, -RZ, R22.reuse.H0_H0 ;  /* 0x20000016ff077230 */ /* 0x100fe20000004100 */
[----:B------:R-:W-:Y:S01]  /*ede0*/  @!P2 FADD.FTZ R13, -R13, -RZ ;  /* 0x800000ff0d0da221 */ /* 0x000fe20000010100 */
[----:B------:R-:W-:Y:S01]  /*edf0*/  HADD2.F32 R5, -RZ, R22.H1_H1 ;  /* 0x30000016ff057230 */ /* 0x000fe20000004100 */
[----:B------:R-:W-:-:S02]  /*ee00*/  @!P2 FADD.FTZ R4, -R4, -RZ ;  /* 0x800000ff0404a221 */ /* 0x000fc40000010100 */
[----:B------:R-:W-:Y:S02]  /*ee10*/  @!P2 FADD.FTZ R6, -R6, -RZ ;  /* 0x800000ff0606a221 */ /* 0x000fe40000010100 */
[----:B------:R-:W-:Y:S01]  /*ee20*/  FMUL.FTZ R21, R21, R28 ;  /* 0x0000001c15157220 */ /* 0x000fe20000410000 */
[--C-:B------:R-:W-:Y:S01]  /*ee30*/  HADD2.F32 R28, -RZ, R20.reuse.H0_H0 ;  /* 0x20000014ff1c7230 */ /* 0x100fe20000004100 */
[----:B------:R-:W-:Y:S01]  /*ee40*/  FMUL.FTZ R32, R32, R13 ;  /* 0x0000000d20207220 */ /* 0x000fe20000410000 */
        /* <DEDUP_REMOVED lines=9> */
[----:B------:R-:W-:Y:S01]  /*eee0*/  HADD2.F32 R22, -RZ, R9.H1_H1 ;  /* 0x30000009ff167230 */ /* 0x000fe20000004100 */
[----:B------:R-:W-:Y:S01]  /*eef0*/  FMUL.FTZ R30, R13, R30 ;  /* 0x0000001e0d1e7220 */ /* 0x000fe20000410000 */
[--C-:B------:R-:W-:Y:S01]  /*ef00*/  HADD2.F32 R28, -RZ, R8.reuse.H0_H0 ;  /* 0x20000008ff1c7230 */ /* 0x100fe20000004100 */
[----:B------:R-:W-:Y:S01]  /*ef10*/  FFMA.FTZ R5, R5, R7, R32 ;  /* 0x0000000705057223 */ /* 0x000fe20000010020 */
[----:B------:R-:W-:Y:S02]  /*ef20*/  HADD2.F32 R25, -RZ, R8.H1_H1 ;  /* 0x30000008ff197230 */ /* 0x000fe40000004100 */
[----:B------:R-:W-:Y:S02]  /*ef30*/  HADD2.F32 R13, -RZ, R27.H0_H0 ;  /* 0x2000001bff0d7230 */ /* 0x000fe40000004100 */
[----:B------:R-:W-:-:S02]  /*ef40*/  HADD2.F32 R9, -RZ, R11.H0_H0 ;  /* 0x2000000bff097230 */ /* 0x000fc40000004100 */
[----:B------:R-:W-:Y:S02]  /*ef50*/  HADD2.F32 R7, -RZ, R24.H0_H0 ;  /* 0x20000018ff077230 */ /* 0x000fe40000004100 */
[----:B------:R-:W-:Y:S02]  /*ef60*/  HADD2.F32 R8, -RZ, R26.H0_H0 ;  /* 0x2000001aff087230 */ /* 0x000fe40000004100 */
[----:B------:R-:W-:Y:S02]  /*ef70*/  HADD2.F32 R11, -RZ, R11.H1_H1 ;  /* 0x3000000bff0b7230 */ /* 0x000fe40000004100 */
[--C-:B------:R-:W-:Y:S02]  /*ef80*/  HADD2.F32 R23, -RZ, R10.reuse.H0_H0 ;  /* 0x2000000aff177230 */ /* 0x100fe40000004100 */
        /* <DEDUP_REMOVED lines=15> */
.L_x_963:
[----:B------:R-:W-:Y:S05]  /*f080*/  BSYNC B0 ;  /* 0x0000000000007941 */ /* 0x000fea0003800000 */
.L_x_962:
[----:B-----5:R4:W-:Y:S02]  /*f090*/  STS.128 [R207+0x800], R24 ;  /* 0x00080018cf007388 */ /* 0x0209e40000000c00 */
.L_x_961:
[----:B------:R-:W-:Y:S05]  /*f0a0*/  BSYNC B1 ;  /* 0x0000000000017941 */ /* 0x000fea0003800000 */
.L_x_960:
        /* <DEDUP_REMOVED lines=19> */
[----:B--2---:R-:W2:Y:S01]  /*f1e0*/  LDG.E.128 R20, [R20.64+0x80] ;  /* 0x0000800614147981 */ /* 0x004ea2000c1e1d00 */
[----:B------:R-:W-:Y:S02]  /*f1f0*/  LEA.HI.X R7, R5, c[0x0][0x2b4], R4, 0x1, P4 ;  /* 0x0000ad0005077a11 */ /* 0x000fe400020f0c04 */
[----:B------:R-:W-:-:S04]  /*f200*/  @P2 IADD3 R9, -R8, RZ, RZ ;  /* 0x000000ff08092210 */ /* 0x000fc80007ffe1ff */
[----:B---3--:R-:W3:Y:S01]  /*f210*/  LDG.E.128 R4, [R6.64+0x80] ;  /* 0x0000800606047981 */ /* 0x008ee2000c1e1d00 */
[----:B------:R-:W-:-:S04]  /*f220*/  IADD3 R8, P4, R9, R2, RZ ;  /* 0x0000000209087210 */ /* 0x000fc80007f9e0ff */
[----:B------:R-:W-:Y:S02]  /*f230*/  LEA.HI.X.SX32 R9, R9, R0, 0x1, P4 ;  /* 0x0000000009097211 */ /* 0x000fe400020f0eff */
[----:B------:R-:W-:-:S04]  /*f240*/  LEA R10, P4, R8, c[0x0][0x2a8], 0x1 ;  /* 0x0000aa00080a7a11 */ /* 0x000fc800078808ff */
[----:B------:R-:W-:-:S06]  /*f250*/  LEA.HI.X R11, R8, c[0x0][0x2ac], R9, 0x1, P4 ;  /* 0x0000ab00080b7a11 */ /* 0x000fcc00020f0c09 */
[----:B----4-:R-:W4:Y:S01]  /*f260*/  LDG.E.128 R8, [R10.64+0x80] ;  /* 0x000080060a087981 */ /* 0x010f22000c1e1d00 */
[----:B--2---:R-:W-:Y:S02]  /*f270*/  HADD2.F32 R34, -RZ, R23.H0_H0 ;  /* 0x20000017ff227230 */ /* 0x004fe40000004100 */
[--C-:B---3--:R-:W-:Y:S02]  /*f280*/  HADD2.F32 R13, -RZ, R5.reuse.H0_H0 ;  /* 0x20000005ff0d7230 */ /* 0x108fe40000004100 */
        /* <DEDUP_REMOVED lines=25> */
[----:B----4-:R-:W-:Y:S01]  /*f420*/  HADD2.F32 R7, -RZ, R9.H0_H0 ;  /* 0x20000009ff077230 */ /* 0x010fe20000004100 */
        /* <DEDUP_REMOVED lines=32> */
.L_x_967:
[----:B------:R-:W-:Y:S05]  /*f630*/  BSYNC B0 ;  /* 0x0000000000007941 */ /* 0x000fea0003800000 */
.L_x_966:
[----:B-----5:R1:W-:Y:S02]  /*f640*/  STS.128 [R207+0x2800], R24 ;  /* 0x00280018cf007388 */ /* 0x0203e40000000c00 */
.L_x_965:
[----:B------:R-:W-:Y:S05]  /*f650*/  BSYNC B1 ;  /* 0x0000000000017941 */ /* 0x000fea0003800000 */
.L_x_964:
        /* <DEDUP_REMOVED lines=29> */
[--C-:B--2---:R-:W-:Y:S02]  /*f830*/  HADD2.F32 R13, -RZ, R4.reuse.H0_H0 ;  /* 0x20000004ff0d7230 */ /* 0x104fe40000004100 */
[----:B-1----:R-:W-:Y:S02]  /*f840*/  HADD2.F32 R16, -RZ, R4.H1_H1 ;  /* 0x30000004ff107230 */ /* 0x002fe40000004100 */
        /* <DEDUP_REMOVED lines=19> */
[--C-:B------:R-:W-:Y:S01]  /*f980*/  HADD2.F32 R17, -RZ, R22.reuse.H1_H1 ;  /* 0x30000016ff117230 */ /* 0x100fe20000004100 */
[----:B------:R-:W-:Y:S01]  /*f990*/  FMUL.FTZ R31, R31, R16 ;  /* 0x000000101f1f7220 */ /* 0x000fe20000410000 */
[----:B------:R-:W-:Y:S01]  /*f9a0*/  HADD2.F32 R16, -RZ, R22.H0_H0 ;  /* 0x20000016ff107230 */ /* 0x000fe20000004100 */
[----:B------:R-:W-:Y:S01]  /*f9b0*/  FMUL.FTZ R6, R13, R6 ;  /* 0x000000060d067220 */ /* 0x000fe20000410000 */
[----:B-----5:R-:W-:Y:S01]  /*f9c0*/  HADD2.F32 R13, -RZ, R24.H0_H0 ;  /* 0x20000018ff0d7230 */ /* 0x020fe20000004100 */
[----:B------:R-:W-:Y:S01]  /*f9d0*/  FMUL.FTZ R7, R4, R7 ;  /* 0x0000000704077220 */ /* 0x000fe20000410000 */
[----:B---3--:R-:W-:Y:S01]  /*f9e0*/  HADD2.F32 R4, -RZ, R8.H0_H0 ;  /* 0x20000008ff047230 */ /* 0x008fe20000004100 */
[----:B------:R-:W-:-:S02]  /*f9f0*/  @!P2 FADD.FTZ R28, -R28, -RZ ;  /* 0x800000ff1c1ca221 */ /* 0x000fc40000010100 */
[----:B------:R-:W-:Y:S01]  /*fa00*/  @!P2 FADD.FTZ R5, -R5, -RZ ;  /* 0x800000ff0505a221 */ /* 0x000fe20000010100 */
[--C-:B------:R-:W-:Y:S01]  /*fa10*/  HADD2.F32 R22, -RZ, R10.reuse.H0_H0 ;  /* 0x2000000aff167230 */ /* 0x100fe20000004100 */
[----:B------:R-:W-:Y:S01]  /*fa20*/  FMUL.FTZ R28, R17, R28 ;  /* 0x0000001c111c7220 */ /* 0x000fe20000410000 */
[----:B------:R-:W-:Y:S01]  /*fa30*/  HADD2.F32 R23, -RZ, R10.H1_H1 ;  /* 0x3000000aff177230 */ /* 0x000fe20000004100 */
[----:B------:R-:W-:Y:S01]  /*fa40*/  FMUL.FTZ R5, R16, R5 ;  /* 0x0000000510057220 */ /* 0x000fe20000410000 */
[----:B------:R-:W-:Y:S01]  /*fa50*/  HADD2.F32 R17, -RZ, R8.H1_H1 ;  /* 0x30000008ff117230 */ /* 0x000fe20000004100 */
[----:B------:R-:W-:Y:S01]  /*fa60*/  FFMA.FTZ R4, R13, R4, R30 ;  /* 0x000000040d047223 */ /* 0x000fe2000001001e */
[--C-:B------:R-:W-:Y:S02]  /*fa70*/  HADD2.F32 R21, -RZ, R11.reuse.H0_H0 ;  /* 0x2000000bff157230 */ /* 0x100fe40000004100 */
[----:B------:R-:W-:Y:S02]  /*fa80*/  HADD2.F32 R10, -RZ, R11.H1_H1 ;  /* 0x3000000bff0a7230 */ /* 0x000fe40000004100 */
        /* <DEDUP_REMOVED lines=20> */
.L_x_969:
[----:B------:R-:W-:Y:S05]  /*fbd0*/  BSYNC B0 ;  /* 0x0000000000007941 */ /* 0x000fea0003800000 */
.L_x_968:
[----:B-----5:R4:W-:Y:S02]  /*fbe0*/  STS.128 [R207+0x4800], R24 ;  /* 0x00480018cf007388 */ /* 0x0209e40000000c00 */
.L_x_959:
[----:B------:R-:W-:Y:S05]  /*fbf0*/  BSYNC B2 ;  /* 0x0000000000027941 */ /* 0x000fea0003800000 */
.L_x_958:
        /* <DEDUP_REMOVED lines=66> */
[----:B------:R-:W-:Y:S01]  /*10020*/  @!P2 FADD.FTZ R29, -R29, -RZ ;  /* 0x800000ff1d1da221 */ /* 0x000fe20000010100 */
[--C-:B------:R-:W-:Y:S01]  /*10030*/  HADD2.F32 R23, -RZ, R10.reuse.H0_H0 ;  /* 0x2000000aff177230 */ /* 0x100fe20000004100 */
[----:B------:R-:W-:Y:S01]  /*10040*/  FMUL.FTZ R28, R13, R28 ;  /* 0x0000001c0d1c7220 */ /* 0x000fe20000410000 */
[----:B------:R-:W-:Y:S01]  /*10050*/  HADD2.F32 R31, -RZ, R10.H1_H1 ;  /* 0x3000000aff1f7230 */ /* 0x000fe20000004100 */
[----:B------:R-:W-:Y:S01]  /*10060*/  FFMA.FTZ R5, R5, R7, R30 ;  /* 0x0000000705057223 */ /* 0x000fe2000001001e */
[----:B------:R-:W-:Y:S02]  /*10070*/  HADD2.F32 R13, -RZ, R27.H0_H0 ;  /* 0x2000001bff0d7230 */ /* 0x000fe40000004100 */
[----:B------:R-:W-:-:S02]  /*10080*/  HADD2.F32 R9, -RZ, R11.H0_H0 ;  /* 0x2000000bff097230 */ /* 0x000fc40000004100 */
[----:B------:R-:W-:Y:S02]  /*10090*/  HADD2.F32 R21, -RZ, R8.H0_H0 ;  /* 0x20000008ff157230 */ /* 0x000fe40000004100 */
[----:B------:R-:W-:Y:S02]  /*100a0*/  HADD2.F32 R7, -RZ, R24.H0_H0 ;  /* 0x20000018ff077230 */ /* 0x000fe40000004100 */
[----:B------:R-:W-:Y:S01]  /*100b0*/  HADD2.F32 R10, -RZ, R26.H0_H0 ;  /* 0x2000001aff0a7230 */ /* 0x000fe20000004100 */
[----:B------:R-:W-:Y:S01]  /*100c0*/  FMUL.FTZ R29, R20, R29 ;  /* 0x0000001d141d7220 */ /* 0x000fe20000410000 */
        /* <DEDUP_REMOVED lines=17> */
.L_x_975:
[----:B------:R-:W-:Y:S05]  /*101e0*/  BSYNC B0 ;  /* 0x0000000000007941 */ /* 0x000fea0003800000 */
.L_x_974:
[----:B-----5:R4:W-:Y:S02]  /*101f0*/  STS.128 [R207+0x1000], R24 ;  /* 0x00100018cf007388 */ /* 0x0209e40000000c00 */
.L_x_973:
[----:B------:R-:W-:Y:S05]  /*10200*/  BSYNC B1 ;  /* 0x0000000000017941 */ /* 0x000fea0003800000 */
.L_x_972:
        /* <DEDUP_REMOVED lines=88> */
.L_x_979:
[----:B------:R-:W-:Y:S05]  /*10790*/  BSYNC B0 ;  /* 0x0000000000007941 */ /* 0x000fea0003800000 */
.L_x_978:
[----:B-----5:R1:W-:Y:S02]  /*107a0*/  STS.128 [R207+0x3000], R24 ;  /* 0x00300018cf007388 */ /* 0x0203e40000000c00 */
.L_x_977:
[----:B------:R-:W-:Y:S05]  /*107b0*/  BSYNC B1 ;  /* 0x0000000000017941 */ /* 0x000fea0003800000 */
.L_x_976:
[----:B------:R1:W-:Y:S01]  /*107c0*/  @P0 STS.128 [R207+0x5000], RZ ;  /* 0x005000ffcf000388 */ /* 0x0003e20000000c00 */
[----:B------:R-:W-:Y:S05]  /*107d0*/  @P0 BRA `(.L_x_971) ;  /* 0x0000057000000947 */ /* 0x000fea0003800000 */
[----:B------:R1:W5:Y:S01]  /*107e0*/  LDG.E.128 R20, [R18.64+0x100] ;  /* 0x0001000612147981 */ /* 0x000362000c1e1d00 */
        /* <DEDUP_REMOVED lines=11> */
[----:B-1--4-:R-:W-:Y:S01]  /*108a0*/  IMAD.WIDE R24, R9, 0x2, R18 ;  /* 0x0000000209187825 */ /* 0x012fe200078e0212 */
        /* <DEDUP_REMOVED lines=39> */
[----:B-----5:R-:W-:Y:S01]  /*10b20*/  HADD2.F32 R13, -RZ, R20.H0_H0 ;  /* 0x20000014ff0d7230 */ /* 0x020fe20000004100 */
[----:B------:R-:W-:Y:S01]  /*10b30*/  FMUL.FTZ R24, R24, R17 ;  /* 0x0000001118187220 */ /* 0x000fe20000410000 */
[----:B---3--:R-:W-:Y:S01]  /*10b40*/  HADD2.F32 R4, -RZ, R8.H0_H0 ;  /* 0x20000008ff047230 */ /* 0x008fe20000004100 */
[----:B------:R-:W-:Y:S01]  /*10b50*/  @!P2 FADD.FTZ R5, -R5, -RZ ;  /* 0x800000ff0505a221 */ /* 0x000fe20000010100 */
[----:B------:R-:W-:Y:S01]  /*10b60*/  HADD2.F32 R17, -RZ, R20.H1_H1 ;  /* 0x30000014ff117230 */ /* 0x000fe20000004100 */
[----:B------:R-:W-:Y:S01]  /*10b70*/  @!P2 FADD.FTZ R19, -R19, -RZ ;  /* 0x800000ff1313a221 */ /* 0x000fe20000010100 */
[----:B------:R-:W-:Y:S01]  /*10b80*/  HADD2.F32 R20, -RZ, R8.H1_H1 ;  /* 0x30000008ff147230 */ /* 0x000fe20000004100 */
[----:B------:R-:W-:Y:S01]  /*10b90*/  FMUL.FTZ R5, R18, R5 ;  /* 0x0000000512057220 */ /* 0x000fe20000410000 */
[--C-:B------:R-:W-:Y:S01]  /*10ba0*/  HADD2.F32 R8, -RZ, R9.reuse.H0_H0 ;  /* 0x20000009ff087230 */ /* 0x100fe20000004100 */
[----:B------:R-:W-:Y:S01]  /*10bb0*/  FMUL.FTZ R19, R26, R19 ;  /* 0x000000131a137220 */ /* 0x000fe20000410000 */
[----:B------:R-:W-:Y:S01]  /*10bc0*/  HADD2.F32 R30, -RZ, R9.H1_H1 ;  /* 0x30000009ff1e7230 */ /* 0x000fe20000004100 */
[----:B------:R-:W-:Y:S01]  /*10bd0*/  FFMA.FTZ R4, R13, R4, R28 ;  /* 0x000000040d047223 */ /* 0x000fe2000001001c */
[----:B------:R-:W-:-:S02]  /*10be0*/  HADD2.F32 R9, -RZ, R11.H0_H0 ;  /* 0x2000000bff097230 */ /* 0x000fc40000004100 */
[----:B------:R-:W-:Y:S02]  /*10bf0*/  HADD2.F32 R32, -RZ, R11.H1_H1 ;  /* 0x3000000bff207230 */ /* 0x000fe40000004100 */
[----:B------:R-:W-:Y:S02]  /*10c00*/  HADD2.F32 R18, -RZ, R21.H0_H0 ;  /* 0x20000015ff127230 */ /* 0x000fe40000004100 */
[----:B------:R-:W-:Y:S02]  /*10c10*/  HADD2.F32 R26, -RZ, R10.H0_H0 ;  /* 0x2000000aff1a7230 */ /* 0x000fe40000004100 */
[----:B------:R-:W-:Y:S02]  /*10c20*/  HADD2.F32 R11, -RZ, R22.H0_H0 ;  /* 0x20000016ff0b7230 */ /* 0x000fe40000004100 */
[----:B------:R-:W-:Y:S02]  /*10c30*/  HADD2.F32 R13, -RZ, R23.H0_H0 ;  /* 0x20000017ff0d7230 */ /* 0x000fe40000004100 */
        /* <DEDUP_REMOVED lines=15> */
.L_x_981:
[----:B------:R-:W-:Y:S05]  /*10d30*/  BSYNC B0 ;  /* 0x0000000000007941 */ /* 0x000fea0003800000 */
.L_x_980:
[----:B-----5:R1:W-:Y:S02]  /*10d40*/  STS.128 [R207+0x5000], R20 ;  /* 0x00500014cf007388 */ /* 0x0203e40000000c00 */
.L_x_971:
[----:B------:R-:W-:Y:S05]  /*10d50*/  BSYNC B2 ;  /* 0x0000000000027941 */ /* 0x000fea0003800000 */
.L_x_970:
        /* <DEDUP_REMOVED lines=35> */
[----:B------:R-:W-:Y:S01]  /*10f90*/  HADD2.F32 R5, -RZ, R7.H0_H0 ;  /* 0x20000007ff057230 */ /* 0x000fe20000004100 */
[----:B------:R-:W-:Y:S01]  /*10fa0*/  @!P2 FADD.FTZ R3, -R3, -RZ ;  /* 0x800000ff0303a221 */ /* 0x000fe20000010100 */
[--C-:B------:R-:W-:Y:S02]  /*10fb0*/  HADD2.F32 R17, -RZ, R4.reuse.H0_H0 ;  /* 0x20000004ff117230 */ /* 0x100fe40000004100 */
[----:B------:R-:W-:Y:S01]  /*10fc0*/  HADD2.F32 R19, -RZ, R4.H1_H1 ;  /* 0x30000004ff137230 */ /* 0x000fe20000004100 */
[----:B------:R-:W-:Y:S01]  /*10fd0*/  @!P2 FADD.FTZ R5, -R5, -RZ ;  /* 0x800000ff0505a221 */ /* 0x000fe20000010100 */
[----:B------:R-:W-:-:S02]  /*10fe0*/  HADD2.F32 R28, -RZ, R21.H0_H0 ;  /* 0x20000015ff1c7230 */ /* 0x000fc40000004100 */
[--C-:B------:R-:W-:Y:S02]  /*10ff0*/  HADD2.F32 R4, -RZ, R6.reuse.H0_H0 ;  /* 0x20000006ff047230 */ /* 0x100fe40000004100 */
[----:B------:R-:W-:Y:S02]  /*11000*/  HADD2.F32 R7, -RZ, R7.H1_H1 ;  /* 0x30000007ff077230 */ /* 0x000fe40000004100 */
        /* <DEDUP_REMOVED lines=10> */
[----:B------:R-:W-:Y:S01]  /*110b0*/  @!P2 FADD.FTZ R6, -R6, -RZ ;  /* 0x800000ff0606a221 */ /* 0x000fe20000010100 */
[--C-:B------:R-:W-:Y:S01]  /*110c0*/  HADD2.F32 R36, -RZ, R20.reuse.H0_H0 ;  /* 0x20000014ff247230 */ /* 0x100fe20000004100 */
[----:B------:R-:W-:Y:S01]  /*110d0*/  FMUL.FTZ R32, R32, R13 ;  /* 0x0000000d20207220 */ /* 0x000fe20000410000 */
[--C-:B---3--:R-:W-:Y:S01]  /*110e0*/  HADD2.F32 R13, -RZ, R9.reuse.H1_H1 ;  /* 0x30000009ff0d7230 */ /* 0x108fe20000004100 */
[----:B------:R-:W-:Y:S01]  /*110f0*/  FMUL.FTZ R4, R5, R4 ;  /* 0x0000000405047220 */ /* 0x000fe20000410000 */
[----:B------:R-:W-:Y:S01]  /*11100*/  HADD2.F32 R5, -RZ, R9.H0_H0 ;  /* 0x20000009ff057230 */ /* 0x000fe20000004100 */
[----:B------:R-:W-:Y:S01]  /*11110*/  FMUL.FTZ R34, R34, R7 ;  /* 0x0000000722227220 */ /* 0x000fe20000410000 */
[----:B------:R-:W-:Y:S01]  /*11120*/  HADD2.F32 R20, -RZ, R20.H1_H1 ;  /* 0x30000014ff147230 */ /* 0x000fe20000004100 */
[----:B------:R-:W-:Y:S01]  /*11130*/  FMUL.FTZ R6, R3, R6 ;  /* 0x0000000603067220 */ /* 0x000fe20000410000 */
[----:B-----5:R-:W-:Y:S01]  /*11140*/  HADD2.F32 R3, -RZ, R25.H0_H0 ;  /* 0x20000019ff037230 */ /* 0x020fe20000004100 */
[----:B------:R-:W-:Y:S01]  /*11150*/  @!P2 FADD.FTZ R19, -R19, -RZ ;  /* 0x800000ff1313a221 */ /* 0x000fe20000010100 */
[----:B------:R-:W-:-:S02]  /*11160*/  HADD2.F32 R7, -RZ, R27.H0_H0 ;  /* 0x2000001bff077230 */ /* 0x000fc40000004100 */
[----:B------:R-:W-:Y:S01]  /*11170*/  HADD2.F32 R9, -RZ, R11.H0_H0 ;  /* 0x2000000bff097230 */ /* 0x000fe20000004100 */
[----:B------:R-:W-:Y:S02]  /*11180*/  @!P2 FADD.FTZ R17, -R17, -RZ ;  /* 0x800000ff1111a221 */ /* 0x000fe40000010100 */
[----:B------:R-:W-:Y:S01]  /*11190*/  FMUL.FTZ R19, R20, R19 ;  /* 0x0000001314137220 */ /* 0x000fe20000410000 */
[----:B------:R-:W-:Y:S01]  /*111a0*/  HADD2.F32 R20, -RZ, R8.H0_H0 ;  /* 0x20000008ff147230 */ /* 0x000fe20000004100 */
[----:B------:R-:W-:Y:S01]  /*111b0*/  FFMA.FTZ R3, R3, R5, R28 ;  /* 0x0000000503037223 */ /* 0x000fe2000001001c */
[----:B------:R-:W-:Y:S01]  /*111c0*/  HADD2.F32 R5, -RZ, R24.H0_H0 ;  /* 0x20000018ff057230 */ /* 0x000fe20000004100 */
[----:B------:R-:W-:Y:S01]  /*111d0*/  FFMA.FTZ R7, R7, R9, R30 ;  /* 0x0000000907077223 */ /* 0x000fe2000001001e */
[----:B------:R-:W-:Y:S01]  /*111e0*/  HADD2.F32 R9, -RZ, R26.H0_H0 ;  /* 0x2000001aff097230 */ /* 0x000fe20000004100 */
[----:B------:R-:W-:Y:S01]  /*111f0*/  FMUL.FTZ R17, R36, R17 ;  /* 0x0000001124117220 */ /* 0x000fe20000410000 */
[----:B------:R-:W-:-:S02]  /*11200*/  HADD2.F32 R25, -RZ, R25.H1_H1 ;  /* 0x30000019ff197230 */ /* 0x000fc40000004100 */
[----:B------:R-:W-:Y:S02]  /*11210*/  HADD2.F32 R11, -RZ, R11.H1_H1 ;  /* 0x3000000bff0b7230 */ /* 0x000fe40000004100 */
[----:B------:R-:W-:Y:S02]  /*11220*/  HADD2.F32 R8, -RZ, R8.H1_H1 ;  /* 0x30000008ff087230 */ /* 0x000fe40000004100 */
[--C-:B------:R-:W-:Y:S02]  /*11230*/  HADD2.F32 R21, -RZ, R10.reuse.H0_H0 ;  /* 0x2000000aff157230 */ /* 0x100fe40000004100 */
[----:B------:R-:W-:Y:S02]  /*11240*/  HADD2.F32 R23, -RZ, R10.H1_H1 ;  /* 0x3000000aff177230 */ /* 0x000fe40000004100 */
[----:B------:R-:W-:Y:S02]  /*11250*/  HADD2.F32 R27, -RZ, R27.H1_H1 ;  /* 0x3000001bff1b7230 */ /* 0x000fe40000004100 */
[----:B------:R-:W-:-:S02]  /*11260*/  HADD2.F32 R24, -RZ, R24.H1_H1 ;  /* 0x30000018ff187230 */ /* 0x000fc40000004100 */
[----:B------:R-:W-:Y:S01]  /*11270*/  HADD2.F32 R26, -RZ, R26.H1_H1 ;  /* 0x3000001aff1a7230 */ /* 0x000fe20000004100 */
[----:B------:R-:W-:Y:S02]  /*11280*/  FFMA.FTZ R32, R25, R13, R32 ;  /* 0x0000000d19207223 */ /* 0x000fe40000010020 */
[----:B------:R-:W-:Y:S02]  /*11290*/  FFMA.FTZ R34, R27, R11, R34 ;  /* 0x0000000b1b227223 */ /* 0x000fe40000010022 */
[----:B------:R-:W-:Y:S02]  /*112a0*/  FFMA.FTZ R5, R5, R20, R17 ;  /* 0x0000001405057223 */ /* 0x000fe40000010011 */
[----:B------:R-:W-:Y:S02]  /*112b0*/  FFMA.FTZ R8, R24, R8, R19 ;  /* 0x0000000818087223 */ /* 0x000fe40000010013 */
[----:B------:R-:W-:Y:S02]  /*112c0*/  FFMA.FTZ R4, R9, R21, R4 ;  /* 0x0000001509047223 */ /* 0x000fe40000010004 */
[----:B------:R-:W-:Y:S01]  /*112d0*/  FFMA.FTZ R23, R26, R23, R6 ;  /* 0x000000171a177223 */ /* 0x000fe20000010006 */
[----:B------:R-:W-:-:S02]  /*112e0*/  F2FP.PACK_AB R25, R32, R3 ;  /* 0x000000032019723e */ /* 0x000fc400000000ff */
[----:B------:R-:W-:Y:S02]  /*112f0*/  F2FP.PACK_AB R24, R8, R5 ;  /* 0x000000050818723e */ /* 0x000fe400000000ff */
[----:B------:R-:W-:Y:S02]  /*11300*/  F2FP.PACK_AB R27, R34, R7 ;  /* 0x00000007221b723e */ /* 0x000fe400000000ff */
[----:B------:R-:W-:Y:S02]  /*11310*/  F2FP.PACK_AB R26, R23, R4 ;  /* 0x00000004171a723e */ /* 0x000fe400000000ff */
.L_x_985:
[----:B------:R-:W-:Y:S05]  /*11320*/  BSYNC B0 ;  /* 0x0000000000007941 */ /* 0x000fea0003800000 */
.L_x_984:
[----:B-----5:R4:W-:Y:S02]  /*11330*/  STS.128 [R207+0x1800], R24 ;  /* 0x00180018cf007388 */ /* 0x0209e40000000c00 */
.L_x_983:
[----:B------:R-:W-:Y:S05]  /*11340*/  BSYNC B1 ;  /* 0x0000000000017941 */ /* 0x000fea0003800000 */
.L_x_982:
        /* <DEDUP_REMOVED lines=51> */
[--C-:B----4-:R-:W-:Y:S01]  /*11680*/  HADD2.F32 R13, -RZ, R9.reuse.H1_H1 ;  /* 0x30000009ff0d7230 */ /* 0x110fe20000004100 */
        /* <DEDUP_REMOVED lines=35> */
.L_x_989:
[----:B------:R-:W-:Y:S05]  /*118c0*/  BSYNC B0 ;  /* 0x0000000000007941 */ /* 0x000fea0003800000 */
.L_x_988:
[----:B-----5:R1:W-:Y:S02]  /*118d0*/  STS.128 [R207+0x3800], R24 ;  /* 0x00380018cf007388 */ /* 0x0203e40000000c00 */
.L_x_987:
[----:B------:R-:W-:Y:S05]  /*118e0*/  BSYNC B1 ;  /* 0x0000000000017941 */ /* 0x000fea0003800000 */
.L_x_986:
[----:B------:R1:W-:Y:S01]  /*118f0*/  @P0 STS.128 [R207+0x5800], RZ ;  /* 0x005800ffcf000388 */ /* 0x0003e20000000c00 */
[----:B------:R-:W-:Y:S05]  /*11900*/  @P0 BRA `(.L_x_935) ;  /* 0x00000d4000000947 */ /* 0x000fea0003800000 */
[----:B------:R1:W5:Y:S01]  /*11910*/  LDG.E.128 R20, [R14.64+0x100] ;  /* 0x000100060e147981 */ /* 0x000362000c1e1d00 */
[----:B------:R-:W-:Y:S01]  /*11920*/  ISETP.GE.AND P0, PT, R132, c[0x0][0x230], PT ;  /* 0x00008c0084007a0c */ /* 0x000fe20003f06270 */
[----:B------:R-:W-:-:S12]  /*11930*/  BSSY B0, `(.L_x_990) ;  /* 0x0000056000007945 */ /* 0x000fd80003800000 */
[----:B------:R-:W-:Y:S05]  /*11940*/  @P0 BRA `(.L_x_991) ;  /* 0x0000054000000947 */ /* 0x000fea0003800000 */
[----:B------:R-:W-:Y:S02]  /*11950*/  ISETP.GE.AND P0, PT, R132, R141, PT ;  /* 0x0000008d8400720c */ /* 0x000fe40003f06270 */
[----:B------:R-:W-:Y:S02]  /*11960*/  MOV R3, RZ ;  /* 0x000000ff00037202 */ /* 0x000fe40000000f00 */
[----:B------:R-:W-:Y:S02]  /*11970*/  IADD3 R2, P1, R2, 0x80, RZ ;  /* 0x0000008002027810 */ /* 0x000fe40007f3e0ff */
[----:B------:R-:W-:Y:S02]  /*11980*/  IADD3 R6, P2, R14, 0x100, RZ ;  /* 0x000001000e067810 */ /* 0x000fe40007f5e0ff */
[----:B------:R-:W-:Y:S02]  /*11990*/  IADD3.X R0, RZ, R0, RZ, P1, !PT ;  /* 0x00000000ff007210 */ /* 0x000fe40000ffe4ff */
[----:B------:R-:W-:-:S03]  /*119a0*/  IADD3.X R7, RZ, R15, RZ, P2, !PT ;  /* 0x0000000fff077210 */ /* 0x000fc600017fe4ff */
[----:B------:R-:W-:-:S04]  /*119b0*/  @P0 SHF.R.S32.HI R4, RZ, 0x1, R143 ;  /* 0x00000001ff040819 */ /* 0x000fc8000001148f */
[C---:B------:R-:W-:Y:S02]  /*119c0*/  @P0 IADD3 R3, -R4.reuse, RZ, RZ ;  /* 0x000000ff04030210 */ /* 0x040fe40007ffe1ff */
[----:B------:R-:W-:Y:S02]  /*119d0*/  @P0 IADD3 R141, -R4, RZ, RZ ;  /* 0x000000ff048d0210 */ /* 0x000fe40007ffe1ff */
[----:B------:R-:W-:Y:S02]  /*119e0*/  IADD3 R5, P1, R3, R2, RZ ;  /* 0x0000000203057210 */ /* 0x000fe40007f3e0ff */
[----:B------:R-:W-:Y:S01]  /*119f0*/  @P0 SHF.R.S32.HI R143, RZ, 0x1, R143 ;  /* 0x00000001ff8f0819 */ /* 0x000fe2000001148f */
[----:B-1--4-:R-:W-:Y:S01]  /*11a00*/  IMAD.WIDE R24, R141, 0x2, R6 ;  /* 0x000000028d187825 */ /* 0x012fe200078e0206 */
[----:B------:R-:W-:Y:S02]  /*11a10*/  LEA.HI.X.SX32 R4, R3, R0, 0x1, P1 ;  /* 0x0000000003047211 */ /* 0x000fe400008f0eff */
[----:B--2---:R-:W-:-:S02]  /*11a20*/  LEA R14, P1, R5, c[0x0][0x2b0], 0x1 ;  /* 0x0000ac00050e7a11 */ /* 0x004fc400078208ff */
[----:B------:R-:W-:Y:S01]  /*11a30*/  MOV R3, RZ ;  /* 0x000000ff00037202 */ /* 0x000fe20000000f00 */
[----:B------:R-:W2:Y:S01]  /*11a40*/  LDG.E.128 R24, [R24.64] ;  /* 0x0000000618187981 */ /* 0x000ea2000c1e1d00 */
[----:B------:R-:W-:Y:S02]  /*11a50*/  LEA.HI.X R15, R5, c[0x0][0x2b4], R4, 0x1, P1 ;  /* 0x0000ad00050f7a11 */ /* 0x000fe400008f0c04 */
[----:B------:R-:W-:-:S03]  /*11a60*/  @P0 IADD3 R3, -R143, RZ, RZ ;  /* 0x000000ff8f030210 */ /* 0x000fc60007ffe1ff */
[----:B------:R2:W4:Y:S01]  /*11a70*/  LDG.E.128 R4, [R14.64] ;  /* 0x000000060e047981 */ /* 0x000522000c1e1d00 */
[----:B------:R-:W-:-:S04]  /*11a80*/  IADD3 R2, P1, R3, R2, RZ ;  /* 0x0000000203027210 */ /* 0x000fc80007f3e0ff */
[----:B------:R-:W-:Y:S02]  /*11a90*/  LEA.HI.X.SX32 R3, R3, R0, 0x1, P1 ;  /* 0x0000000003037211 */ /* 0x000fe400008f0eff */
[----:B------:R-:W-:-:S04]  /*11aa0*/  LEA R8, P1, R2, c[0x0][0x2a8], 0x1 ;  /* 0x0000aa0002087a11 */ /* 0x000fc800078208ff */
[----:B------:R-:W-:-:S06]  /*11ab0*/  LEA.HI.X R9, R2, c[0x0][0x2ac], R3, 0x1, P1 ;  /* 0x0000ab0002097a11 */ /* 0x000fcc00008f0c03 */
[----:B---3--:R-:W3:Y:S01]  /*11ac0*/  LDG.E.128 R8, [R8.64] ;  /* 0x0000000608087981 */ /* 0x008ee2000c1e1d00 */
[----:B--2---:R-:W-:Y:S02]  /*11ad0*/  HADD2.F32 R15, -RZ, R24.H0_H0 ;  /* 0x20000018ff0f7230 */ /* 0x004fe40000004100 */
[--C-:B----4-:R-:W-:Y:S02]  /*11ae0*/  HADD2.F32 R2, -RZ, R5.reuse.H0_H0 ;  /* 0x20000005ff027230 */ /* 0x110fe40000004100 */
[----:B------:R-:W-:Y:S02]  /*11af0*/  HADD2.F32 R0, -RZ, R4.H0_H0 ;  /* 0x20000004ff007230 */ /* 0x000fe40000004100 */
[----:B------:R-:W-:Y:S01]  /*11b00*/  HADD2.F32 R5, -RZ, R5.H1_H1 ;  /* 0x30000005ff057230 */ /* 0x000fe20000004100 */
[----:B------:R-:W-:Y:S01]  /*11b10*/  @!P0 FADD.FTZ R2, -R2, -RZ ;  /* 0x800000ff02028221 */ /* 0x000fe20000010100 */
[--C-:B------:R-:W-:Y:S01]  /*11b20*/  HADD2.F32 R3, -RZ, R6.reuse.H0_H0 ;  /* 0x20000006ff037230 */ /* 0x100fe20000004100 */
[----:B------:R-:W-:Y:S01]  /*11b30*/  @!P0 FADD.FTZ R0, -R0, -RZ ;  /* 0x800000ff00008221 */ /* 0x000fe20000010100 */
[----:B------:R-:W-:Y:S01]  /*11b40*/  HADD2.F32 R13, -RZ, R6.H1_H1 ;  /* 0x30000006ff0d7230 */ /* 0x000fe20000004100 */
[----:B------:R-:W-:Y:S01]  /*11b50*/  @!P0 FADD.FTZ R5, -R5, -RZ ;  /* 0x800000ff05058221 */ /* 0x000fe20000010100 */
[----:B------:R-:W-:-:S02]  /*11b60*/  HADD2.F32 R17, -RZ, R25.H0_H0 ;  /* 0x20000019ff117230 */ /* 0x000fc40000004100 */
[----:B------:R-:W-:Y:S02]  /*11b70*/  HADD2.F32 R14, -RZ, R25.H1_H1 ;  /* 0x30000019ff0e7230 */ /* 0x000fe40000004100 */
[--C-:B------:R-:W-:Y:S02]  /*11b80*/  HADD2.F32 R6, -RZ, R7.reuse.H0_H0 ;  /* 0x20000007ff067230 */ /* 0x100fe40000004100 */
[----:B------:R-:W-:Y:S02]  /*11b90*/  HADD2.F32 R4, -RZ, R4.H1_H1 ;  /* 0x30000004ff047230 */ /* 0x000fe40000004100 */
[----:B------:R-:W-:Y:S01]  /*11ba0*/  HADD2.F32 R7, -RZ, R7.H1_H1 ;  /* 0x30000007ff077230 */ /* 0x000fe20000004100 */
[----:B------:R-:W-:Y:S01]  /*11bb0*/  FMUL.FTZ R15, R15, R0 ;  /* 0x000000000f0f7220 */ /* 0x000fe20000410000 */
[----:B------:R-:W-:Y:S01]  /*11bc0*/  HADD2.F32 R19, -RZ, R24.H1_H1 ;  /* 0x30000018ff137230 */ /* 0x000fe20000004100 */
[----:B------:R-:W-:Y:S01]  /*11bd0*/  FMUL.FTZ R17, R17, R2 ;  /* 0x0000000211117220 */ /* 0x000fe20000410000 */
[----:B------:R-:W-:Y:S01]  /*11be0*/  HADD2.F32 R2, -RZ, R26.H0_H0 ;  /* 0x2000001aff027230 */ /* 0x000fe20000004100 */
[----:B------:R-:W-:Y:S01]  /*11bf0*/  FMUL.FTZ R14, R14, R5 ;  /* 0x000000050e0e7220 */ /* 0x000fe20000410000 */
[--C-:B------:R-:W-:Y:S01]  /*11c00*/  HADD2.F32 R5, -RZ, R27.reuse.H0_H0 ;  /* 0x2000001bff057230 */ /* 0x100fe20000004100 */
[----:B------:R-:W-:Y:S01]  /*11c10*/  @!P0 FADD.FTZ R4, -R4, -RZ ;  /* 0x800000ff04048221 */ /* 0x000fe20000010100 */
[----:B------:R-:W-:Y:S01]  /*11c20*/  HADD2.F32 R0, -RZ, R27.H1_H1 ;  /* 0x3000001bff007230 */ /* 0x000fe20000004100 */
[----:B------:R-:W-:-:S02]  /*11c30*/  @!P0 FADD.FTZ R3, -R3, -RZ ;  /* 0x800000ff03038221 */ /* 0x000fc40000010100 */
[----:B------:R-:W-:Y:S02]  /*11c40*/  @!P0 FADD.FTZ R6, -R6, -RZ ;  /* 0x800000ff06068221 */ /* 0x000fe40000010100 */
[----:B------:R-:W-:Y:S02]  /*11c50*/  @!P0 FADD.FTZ R7, -R7, -RZ ;  /* 0x800000ff07078221 */ /* 0x000fe40000010100 */
[----:B------:R-:W-:Y:S01]  /*11c60*/  FMUL.FTZ R19, R19, R4 ;  /* 0x0000000413137220 */ /* 0x000fe20000410000 */
[----:B-----5:R-:W-:Y:S01]  /*11c70*/  HADD2.F32 R4, -RZ, R21.H0_H0 ;  /* 0x20000015ff047230 */ /* 0x020fe20000004100 */
[----:B------:R-:W-:Y:S01]  /*11c80*/  FMUL.FTZ R3, R2, R3 ;  /* 0x0000000302037220 */ /* 0x000fe20000410000 */
[----:B---3--:R-:W-:Y:S01]  /*11c90*/  HADD2.F32 R2, -RZ, R8.H0_H0 ;  /* 0x20000008ff027230 */ /* 0x008fe20000004100 */
[----:B------:R-:W-:Y:S01]  /*11ca0*/  FMUL.FTZ R6, R5, R6 ;  /* 0x0000000605067220 */ /* 0x000fe20000410000 */
[----:B------:R-:W-:Y:S01]  /*11cb0*/  HADD2.F32 R5, -RZ, R9.H0_H0 ;  /* 0x20000009ff057230 */ /* 0x000fe20000004100 */
[----:B------:R-:W-:Y:S01]  /*11cc0*/  FMUL.FTZ R7, R0, R7 ;  /* 0x0000000700077220 */ /* 0x000fe20000410000 */
[----:B------:R-:W-:Y:S01]  /*11cd0*/  HADD2.F32 R0, -RZ, R20.H0_H0 ;  /* 0x20000014ff007230 */ /* 0x000fe20000004100 */
[----:B------:R-:W-:Y:S01]  /*11ce0*/  @!P0 FADD.FTZ R13, -R13, -RZ ;  /* 0x800000ff0d0d8221 */ /* 0x000fe20000010100 */
[----:B------:R-:W-:Y:S01]  /*11cf0*/  HADD2.F32 R26, -RZ, R26.H1_H1 ;  /* 0x3000001aff1a7230 */ /* 0x000fe20000004100 */
[----:B------:R-:W-:Y:S01]  /*11d00*/  FFMA.FTZ R4, R4, R5, R17 ;  /* 0x0000000504047223 */ /* 0x000fe20000010011 */
[----:B------:R-:W-:Y:S01]  /*11d10*/  HADD2.F32 R24, -RZ, R10.H0_H0 ;  /* 0x2000000aff187230 */ /* 0x000fe20000004100 */
[----:B------:R-:W-:Y:S01]  /*11d20*/  FFMA.FTZ R0, R0, R2, R15 ;  /* 0x0000000200007223 */ /* 0x000fe2000001000f */
[----:B------:R-:W-:Y:S01]  /*11d30*/  HADD2.F32 R2, -RZ, R22.H0_H0 ;  /* 0x20000016ff027230 */ /* 0x000fe20000004100 */
[----:B------:R-:W-:Y:S01]  /*11d40*/  FMUL.FTZ R13, R26, R13 ;  /* 0x0000000d1a0d7220 */ /* 0x000fe20000410000 */
[----:B------:R-:W-:-:S02]  /*11d50*/  HADD2.F32 R5, -RZ, R23.H0_H0 ;  /* 0x20000017ff057230 */ /* 0x000fc40000004100 */
[----:B------:R-:W-:Y:S02]  /*11d60*/  HADD2.F32 R20, -RZ, R20.H1_H1 ;  /* 0x30000014ff147230 */ /* 0x000fe40000004100 */
[----:B------:R-:W-:Y:S02]  /*11d70*/  HADD2.F32 R8, -RZ, R8.H1_H1 ;  /* 0x30000008ff087230 */ /* 0x000fe40000004100 */
[----:B------:R-:W-:Y:S02]  /*11d80*/  HADD2.F32 R9, -RZ, R9.H1_H1 ;  /* 0x30000009ff097230 */ /* 0x000fe40000004100 */
[----:B------:R-:W-:Y:S02]  /*11d90*/  HADD2.F32 R10, -RZ, R10.H1_H1 ;  /* 0x3000000aff0a7230 */ /* 0x000fe40000004100 */
[--C-:B------:R-:W-:Y:S02]  /*11da0*/  HADD2.F32 R25, -RZ, R11.reuse.H0_H0 ;  /* 0x2000000bff197230 */ /* 0x100fe40000004100 */
        /* <DEDUP_REMOVED lines=14> */
.L_x_991:
[----:B------:R-:W-:Y:S05]  /*11e90*/  BSYNC B0 ;  /* 0x0000000000007941 */ /* 0x000fea0003800000 */
.L_x_990:
[----:B-----5:R1:W-:Y:S01]  /*11ea0*/  STS.128 [R207+0x5800], R20 ;  /* 0x00580014cf007388 */ /* 0x0203e20000000c00 */
[----:B------:R-:W-:Y:S05]  /*11eb0*/  BRA `(.L_x_935) ;  /* 0x0000079000007947 */ /* 0x000fea0003800000 */
.L_x_897:
[----:B------:R-:W-:Y:S01]  /*11ec0*/  IADD3 R9, -R146, R205, RZ ;  /* 0x000000cd92097210 */ /* 0x000fe20007ffe1ff */
[----:B------:R-:W-:Y:S03]  /*11ed0*/  BSSY B0, `(.L_x_992) ;  /* 0x000001a000007945 */ /* 0x000fe60003800000 */
[----:B------:R-:W-:-:S13]  /*11ee0*/  ISETP.GE.AND P2, PT, R154, R9, PT ;  /* 0x000000099a00720c */ /* 0x000fda0003f46270 */
[----:B------:R-:W-:Y:S05]  /*11ef0*/  @P2 BRA `(.L_x_993) ;  /* 0x0000017000002947 */ /* 0x000fea0003800000 */
[----:B------:R-:W-:Y:S02]  /*11f00*/  ISETP.GE.AND P5, PT, R134, c[0x0][0x220], PT ;  /* 0x0000880086007a0c */ /* 0x000fe40003fa6270 */
[----:B------:R-:W-:-:S04]  /*11f10*/  @!P1 LEA R10, P2, R156, c[0x0][0x160], 0x1 ;  /* 0x000058009c0a9a11 */ /* 0x000fc800078408ff */
[----:B------:R-:W-:-:S07]  /*11f20*/  @!P1 LEA.HI.X R11, R156, c[0x0][0x164], R159, 0x1, P2 ;  /* 0x000059009c0b9a11 */ /* 0x000fce00010f0c9f */
[C---:B------:R-:W-:Y:S01]  /*11f30*/  @!P5 LEA R12, P4, R156.reuse, c[0x0][0x160], 0x1 ;  /* 0x000058009c0cda11 */ /* 0x040fe200078808ff */
[----:B------:R1:W-:Y:S03]  /*11f40*/  @P5 STS.128 [R207], RZ ;  /* 0x000000ffcf005388 */ /* 0x0003e60000000c00 */
[----:B------:R-:W-:-:S05]  /*11f50*/  @!P5 LEA.HI.X R13, R156, c[0x0][0x164], R159, 0x1, P4 ;  /* 0x000059009c0dda11 */ /* 0x000fca00020f0c9f */
        /* <DEDUP_REMOVED lines=17> */
.L_x_993:
[----:B------:R-:W-:Y:S05]  /*12070*/  BSYNC B0 ;  /* 0x0000000000007941 */ /* 0x000fea0003800000 */
.L_x_992:
[----:B-1----:R-:W-:Y:S01]  /*12080*/  IADD3 R12, R154, 0x10, RZ ;  /* 0x000000109a0c7810 */ /* 0x002fe20007ffe0ff */
[----:B------:R-:W-:Y:S03]  /*12090*/  BSSY B0, `(.L_x_994) ;  /* 0x000001c000007945 */ /* 0x000fe60003800000 */
[----:B------:R-:W-:-:S13]  /*120a0*/  ISETP.GE.AND P2, PT, R12, R9, PT ;  /* 0x000000090c00720c */ /* 0x000fda0003f46270 */
[----:B------:R-:W-:Y:S05]  /*120b0*/  @P2 BRA `(.L_x_995) ;  /* 0x0000019000002947 */ /* 0x000fea0003800000 */
[----:B------:R-:W-:Y:S02]  /*120c0*/  ISETP.GE.AND P4, PT, R134, c[0x0][0x220], PT ;  /* 0x0000880086007a0c */ /* 0x000fe40003f86270 */
[----:B------:R-:W-:-:S05]  /*120d0*/  IADD3 R7, P2, R7, R156, RZ ;  /* 0x0000009c07077210 */ /* 0x000fca0007f5e0ff */
[----:B------:R-:W-:Y:S01]  /*120e0*/  IMAD.X R0, R5, 0x1, R159, P2 ;  /* 0x0000000105007824 */ /* 0x000fe200010e069f */
[----:B------:R-:W-:-:S04]  /*120f0*/  @!P1 LEA R4, P2, R7, c[0x0][0x160], 0x1 ;  /* 0x0000580007049a11 */ /* 0x000fc800078408ff */
[C---:B------:R-:W-:Y:S01]  /*12100*/  @!P1 LEA.HI.X R5, R7.reuse, c[0x0][0x164], R0, 0x1, P2 ;  /* 0x0000590007059a11 */ /* 0x040fe200010f0c00 */
[----:B------:R1:W-:Y:S01]  /*12110*/  @P4 STS.128 [R207+0x800], RZ ;  /* 0x000800ffcf004388 */ /* 0x0003e20000000c00 */
[----:B------:R-:W-:-:S04]  /*12120*/  @!P4 LEA R10, P5, R7, c[0x0][0x160], 0x1 ;  /* 0x00005800070aca11 */ /* 0x000fc800078a08ff */
[----:B------:R-:W-:-:S05]  /*12130*/  @!P4 LEA.HI.X R11, R7, c[0x0][0x164], R0, 0x1, P5 ;  /* 0x00005900070bca11 */ /* 0x000fca00028f0c00 */
        /* <DEDUP_REMOVED lines=17> */
.L_x_995:
[----:B------:R-:W-:Y:S05]  /*12250*/  BSYNC B0 ;  /* 0x0000000000007941 */ /* 0x000fea0003800000 */
.L_x_994:
[----:B------:R-:W-:Y:S01]  /*12260*/  IADD3 R16, R154, 0x20, RZ ;  /* 0x000000209a107810 */ /* 0x000fe20007ffe0ff */
[----:B------:R-:W-:Y:S03]  /*12270*/  BSSY B0, `(.L_x_996) ;  /* 0x000001d000007945 */ /* 0x000fe60003800000 */
[----:B------:R-:W-:-:S13]  /*12280*/  ISETP.GE.AND P2, PT, R16, R9, PT ;  /* 0x000000091000720c */ /* 0x000fda0003f46270 */
[----:B------:R-:W-:Y:S05]  /*12290*/  @P2 BRA `(.L_x_997) ;  /* 0x000001a000002947 */ /* 0x000fea0003800000 */
[----:B------:R-:W-:Y:S01]  /*122a0*/  ISETP.GE.AND P4, PT, R134, c[0x0][0x220], PT ;  /* 0x0000880086007a0c */ /* 0x000fe20003f86270 */
[----:B------:R-:W-:Y:S01]  /*122b0*/  IMAD.MOV.U32 R0, RZ, RZ, c[0x0][0x194] ;  /* 0x00006500ff007624 */ /* 0x000fe200078e00ff */
[----:B-1----:R-:W-:-:S04]  /*122c0*/  LEA R5, P2, R3, R156, 0x5 ;  /* 0x0000009c03057211 */ /* 0x002fc800078428ff */
[----:B------:R-:W-:Y:S02]  /*122d0*/  LEA.HI.X R0, R3, R159, R0, 0x5, P2 ;  /* 0x0000009f03007211 */ /* 0x000fe400010f2c00 */
        /* <DEDUP_REMOVED lines=22> */
.L_x_997:
[----:B------:R-:W-:Y:S05]  /*12440*/  BSYNC B0 ;  /* 0x0000000000007941 */ /* 0x000fea0003800000 */
.L_x_996:
[----:B------:R-:W-:-:S04]  /*12450*/  IADD3 R18, R154, 0x30, RZ ;  /* 0x000000309a127810 */ /* 0x000fc80007ffe0ff */
[----:B------:R-:W-:-:S13]  /*12460*/  ISETP.GE.AND P2, PT, R18, R9, PT ;  /* 0x000000091200720c */ /* 0x000fda0003f46270 */
[----:B------:R-:W-:Y:S05]  /*12470*/  @P2 BRA `(.L_x_935) ;  /* 0x000001d000002947 */ /* 0x000fea0003800000 */
[----:B------:R-:W-:Y:S01]  /*12480*/  ISETP.GE.AND P4, PT, R134, c[0x0][0x220], PT ;  /* 0x0000880086007a0c */ /* 0x000fe20003f86270 */
[----:B-12---:R-:W-:Y:S01]  /*12490*/  IMAD.MOV.U32 R4, RZ, RZ, R156 ;  /* 0x000000ffff047224 */ /* 0x006fe200078e009c */
[----:B------:R-:W-:Y:S01]  /*124a0*/  ULDC UR4, c[0x0][0x194] ;  /* 0x0000650000047ab9 */ /* 0x000fe20000000800 */
[----:B------:R-:W-:Y:S01]  /*124b0*/  IMAD.MOV.U32 R5, RZ, RZ, R159 ;  /* 0x000000ffff057224 */ /* 0x000fe200078e009f */
[----:B------:R-:W-:-:S03]  /*124c0*/  UIMAD UR4, UR4, 0x30, URZ ;  /* 0x00000030040478a4 */ /* 0x000fc6000f8e023f */
[----:B------:R-:W-:-:S05]  /*124d0*/  IMAD.WIDE.U32 R4, R3, 0x30, R4 ;  /* 0x0000003003047825 */ /* 0x000fca00078e0004 */
[----:B------:R-:W-:Y:S01]  /*124e0*/  IADD3 R0, R5, UR4, RZ ;  /* 0x0000000405007c10 */ /* 0x000fe2000fffe0ff */
[----:B------:R1:W-:Y:S01]  /*124f0*/  @P4 STS.128 [R207+0x1800], RZ ;  /* 0x001800ffcf004388 */ /* 0x0003e20000000c00 */
[C---:B------:R-:W-:Y:S02]  /*12500*/  @!P4 LEA R6, P5, R4.reuse, c[0x0][0x160], 0x1 ;  /* 0x000058000406ca11 */ /* 0x040fe400078a08ff */
        /* <DEDUP_REMOVED lines=20> */
.L_x_935:
[----:B------:R-:W-:Y:S05]  /*12650*/  BSYNC B3 ;  /* 0x0000000000037941 */ /* 0x000fea0003800000 */
.L_x_896:
[----:B-1----:R-:W-:Y:S01]  /*12660*/  LEA R2, R137, 0xffffffc0, 0x6 ;  /* 0xffffffc089027811 */ /* 0x002fe200078e30ff */
[----:B------:R-:W-:Y:S01]  /*12670*/  BSSY B0, `(.L_x_998) ;  /* 0x000001d000007945 */ /* 0x000fe20003800000 */
[----:B------:R-:W-:Y:S02]  /*12680*/  LEA R210, P0, R148, c[0x0][0x168], 0x1 ;  /* 0x00005a0094d27a11 */ /* 0x000fe400078008ff */
[----:B------:R-:W-:Y:S01]  /*12690*/  LOP3.LUT R3, R144, 0xff, RZ, 0xc0, !PT ;  /* 0x000000ff90037812 */ /* 0x000fe200078ec0ff */
[----:B--2---:R-:W-:Y:S01]  /*126a0*/  IMAD.IADD R5, R59, 0x1, -R2 ;  /* 0x000000013b057824 */ /* 0x004fe200078e0a02 */
[----:B------:R-:W-:-:S04]  /*126b0*/  LEA.HI.X R211, R148, c[0x0][0x16c], R147, 0x1, P0 ;  /* 0x00005b0094d37a11 */ /* 0x000fc800000f0c93 */
[----:B------:R-:W-:-:S13]  /*126c0*/  ISETP.GE.AND P1, PT, R154, R5, PT ;  /* 0x000000059a00720c */ /* 0x000fda0003f26270 */
[----:B------:R-:W-:Y:S05]  /*126d0*/  @P1 BRA `(.L_x_999) ;  /* 0x0000016000001947 */ /* 0x000fea0003800000 */
[C---:B------:R-:W-:Y:S02]  /*126e0*/  LOP3.LUT R0, R3.reuse, 0x1, RZ, 0xc0, !PT ;  /* 0x0000000103007812 */ /* 0x040fe400078ec0ff */
[----:B------:R-:W-:Y:S02]  /*126f0*/  R2P PR, R3, 0x6 ;  /* 0x0000000603007804 */ /* 0x000fe40000000000 */
[----:B------:R-:W-:-:S13]  /*12700*/  ISETP.NE.U32.AND P0, PT, R0, 0x1, PT ;  /* 0x000000010000780c */ /* 0x000fda0003f05070 */
[----:B------:R-:W-:Y:S02]  /*12710*/  @!P0 IMAD.MOV.U32 R6, RZ, RZ, R210 ;  /* 0x000000ffff068224 */ /* 0x000fe400078e00d2 */
        /* <DEDUP_REMOVED lines=9> */
[----:B------:R1:W-:Y:S04]  /*127b0*/  @P1 LDGSTS.E.BYPASS.LTC128B.128 [R207+0x8000], [R210.64+0x80] ;  /* 0x08000080d2cf1fae */ /* 0x0003e8000b901d46 */
[----:B------:R1:W-:Y:S01]  /*127c0*/  @!P1 STS.128 [R207+0x8000], RZ ;  /* 0x008000ffcf009388 */ /* 0x0003e20000000c00 */
[----:B------:R-:W-:Y:S05]  /*127d0*/  @!P2 BRA `(.L_x_1000) ;  /* 0x000000500000a947 */ /* 0x000fea0003800000 */
[----:B------:R-:W-:Y:S01]  /*127e0*/  @!PT LDS RZ, [RZ] ;  /* 0x00000000fffff984 */ /* 0x000fe20000000800 */
[----:B------:R-:W-:Y:S01]  /*127f0*/  @!PT LDS RZ, [RZ] ;  /* 0x00000000fffff984 */ /* 0x000fe20000000800 */
[----:B------:R-:W-:Y:S01]  /*12800*/  @!PT LDS RZ, [RZ] ;  /* 0x00000000fffff984 */ /* 0x000fe20000000800 */
[----:B------:R2:W-:Y:S01]  /*12810*/  LDGSTS.E.BYPASS.LTC128B.128 [R207+0xa000], [R210.64+0x100] ;  /* 0x0a000100d2cf7fae */ /* 0x0005e2000b901d46 */
[----:B------:R-:W-:Y:S05]  /*12820*/  BRA `(.L_x_999) ;  /* 0x0000001000007947 */ /* 0x000fea0003800000 */
.L_x_1000:
[----:B------:R2:W-:Y:S02]  /*12830*/  STS.128 [R207+0xa000], RZ ;  /* 0x00a000ffcf007388 */ /* 0x0005e40000000c00 */
.L_x_999:
[----:B------:R-:W-:Y:S05]  /*12840*/  BSYNC B0 ;  /* 0x0000000000007941 */ /* 0x000fea0003800000 */
.L_x_998:
[----:B------:R-:W-:Y:S01]  /*12850*/  ISETP.GE.AND P0, PT, R12, R5, PT ;  /* 0x000000050c00720c */ /* 0x000fe20003f06270 */
[----:B------:R-:W-:-:S12]  /*12860*/  BSSY B0, `(.L_x_1001) ;  /* 0x000001f000007945 */ /* 0x000fd80003800000 */
[----:B------:R-:W-:Y:S05]  /*12870*/  @P0 BRA `(.L_x_1002) ;  /* 0x000001d000000947 */ /* 0x000fea0003800000 */
[C---:B------:R-:W-:Y:S02]  /*12880*/  LOP3.LUT R0, R3.reuse, 0x1, RZ, 0xc0, !PT ;  /* 0x0000000103007812 */ /* 0x040fe400078ec0ff */
[----:B------:R-:W-:Y:S02]  /*12890*/  LOP3.LUT P0, RZ, R3, 0x2, RZ, 0xc0, !PT ;  /* 0x0000000203ff7812 */ /* 0x000fe4000780c0ff */
[----:B------:R-:W-:Y:S02]  /*128a0*/  ISETP.NE.U32.AND P1, PT, R0, 0x1, PT ;  /* 0x000000010000780c */ /* 0x000fe40003f25070 */
[----:B-1----:R-:W-:-:S05]  /*128b0*/  IADD3 R7, P2, R56, R148, RZ ;  /* 0x0000009438077210 */ /* 0x002fca0007f5e0ff */
[----:B------:R-:W-:-:S04]  /*128c0*/  IMAD.X R0, R203, 0x1, R147, P2 ;  /* 0x00000001cb007824 */ /* 0x000fc800010e0693 */
[C---:B------:R-:W-:Y:S02]  /*128d0*/  @P0 LEA R8, P2, R7.reuse, c[0x0][0x168], 0x1 ;  /* 0x00005a0007080a11 */ /* 0x040fe400078408ff */
[C---:B------:R-:W-:Y:S02]  /*128e0*/  @!P1 LEA R10, P4, R56.reuse, R210, 0x1 ;  /* 0x000000d2380a9211 */ /* 0x040fe400078808ff */
[----:B------:R-:W-:Y:S02]  /*128f0*/  @P0 LEA.HI.X R9, R7, c[0x0][0x16c], R0, 0x1, P2 ;  /* 0x00005b0007090a11 */ /* 0x000fe400010f0c00 */
[----:B------:R-:W-:-:S05]  /*12900*/  @!P1 LEA.HI.X R11, R56, R211, R203, 0x1, P4 ;  /* 0x000000d3380b9211 */ /* 0x000fca00020f0ccb */
        /* <DEDUP_REMOVED lines=10> */
[----:B------:R-:W-:-:S13]  /*129b0*/  LOP3.LUT P0, RZ, R3, 0x4, RZ, 0xc0, !PT ;  /* 0x0000000403ff7812 */ /* 0x000fda000780c0ff */
[----:B------:R-:W-:Y:S05]  /*129c0*/  @!P0 BRA `(.L_x_1003) ;  /* 0x0000007000008947 */ /* 0x000fea0003800000 */
[----:B------:R-:W-:-:S04]  /*129d0*/  LEA R6, P0, R7, c[0x0][0x168], 0x1 ;  /* 0x00005a0007067a11 */ /* 0x000fc800078008ff */
[----:B------:R-:W-:-:S05]  /*129e0*/  LEA.HI.X R7, R7, c[0x0][0x16c], R0, 0x1, P0 ;  /* 0x00005b0007077a11 */ /* 0x000fca00000f0c00 */
[----:B------:R-:W-:Y:S01]  /*129f0*/  @!PT LDS RZ, [RZ] ;  /* 0x00000000fffff984 */ /* 0x000fe20000000800 */
[----:B------:R-:W-:Y:S01]  /*12a00*/  @!PT LDS RZ, [RZ] ;  /* 0x00000000fffff984 */ /* 0x000fe20000000800 */
[----:B------:R-:W-:Y:S01]  /*12a10*/  @!PT LDS RZ, [RZ] ;  /* 0x00000000fffff984 */ /* 0x000fe20000000800 */
[----:B------:R1:W-:Y:S01]  /*12a20*/  LDGSTS.E.BYPASS.LTC128B.128 [R207+0xa800], [R6.64+0x100] ;  /* 0x0a80010006cf7fae */ /* 0x0003e2000b901d46 */
[----:B------:R-:W-:Y:S05]  /*12a30*/  BRA `(.L_x_1002) ;  /* 0x0000001000007947 */ /* 0x000fea0003800000 */
.L_x_1003:
[----:B------:R1:W-:Y:S02]  /*12a40*/  STS.128 [R207+0xa800], RZ ;  /* 0x00a800ffcf007388 */ /* 0x0003e40000000c00 */
.L_x_1002:
[----:B------:R-:W-:Y:S05]  /*12a50*/  BSYNC B0 ;  /* 0x0000000000007941 */ /* 0x000fea0003800000 */
.L_x_1001:
[----:B------:R-:W-:Y:S01]  /*12a60*/  ISETP.GE.AND P0, PT, R16, R5, PT ;  /* 0x000000051000720c */ /* 0x000fe20003f06270 */
[----:B------:R-:W-:-:S12]  /*12a70*/  BSSY B0, `(.L_x_1004) ;  /* 0x0000023000007945 */ /* 0x000fd80003800000 */
[----:B------:R-:W-:Y:S05]  /*12a80*/  @P0 BRA `(.L_x_1005) ;  /* 0x0000021000000947 */ /* 0x000fea0003800000 */
[C---:B------:R-:W-:Y:S01]  /*12a90*/  LOP3.LUT R0, R3.reuse, 0x1, RZ, 0xc0, !PT ;  /* 0x0000000103007812 */ /* 0x040fe200078ec0ff */
[----:B-1----:R-:W-:Y:S01]  /*12aa0*/  IMAD.MOV.U32 R7, RZ, RZ, c[0x0][0x198] ;  /* 0x00006600ff077624 */ /* 0x002fe200078e00ff */
[----:B------:R-:W-:Y:S01]  /*12ab0*/  LOP3.LUT P0, RZ, R3, 0x2, RZ, 0xc0, !PT ;  /* 0x0000000203ff7812 */ /* 0x000fe2000780c0ff */
[----:B------:R-:W-:Y:S01]  /*12ac0*/  IMAD.MOV.U32 R4, RZ, RZ, 0x5 ;  /* 0x00000005ff047424 */ /* 0x000fe200078e00ff */
[----:B------:R-:W-:Y:S01]  /*12ad0*/  ISETP.NE.U32.AND P1, PT, R0, 0x1, PT ;  /* 0x000000010000780c */ /* 0x000fe20003f25070 */
[----:B------:R-:W-:-:S03]  /*12ae0*/  IMAD.SHL.U32 R9, R7, 0x20, RZ ;  /* 0x0000002007097824 */ /* 0x000fc600078e00ff */
[----:B------:R-:W-:Y:S02]  /*12af0*/  SHF.L.U64.HI R4, R7, R4, c[0x0][0x19c] ;  /* 0x0000670007047619 */ /* 0x000fe40000010204 */
[----:B------:R-:W-:-:S05]  /*12b00*/  IADD3 R7, P2, R9, R148, RZ ;  /* 0x0000009409077210 */ /* 0x000fca0007f5e0ff */
[----:B------:R-:W-:Y:S01]  /*12b10*/  IMAD.X R0, R4, 0x1, R147, P2 ;  /* 0x0000000104007824 */ /* 0x000fe200010e0693 */
[----:B------:R-:W-:Y:S02]  /*12b20*/  @P0 LEA R8, P2, R7, c[0x0][0x168], 0x1 ;  /* 0x00005a0007080a11 */ /* 0x000fe400078408ff */
[----:B------:R-:W-:-:S04]  /*12b30*/  @!P1 LEA R10, P4, R9, R210, 0x1 ;  /* 0x000000d2090a9211 */ /* 0x000fc800078808ff */
[----:B------:R-:W-:Y:S02]  /*12b40*/  @!P1 LEA.HI.X R11, R9, R211, R4, 0x1, P4 ;  /* 0x000000d3090b9211 */ /* 0x000fe400020f0c04 */
[----:B------:R-:W-:-:S03]  /*12b50*/  @P0 LEA.HI.X R9, R7, c[0x0][0x16c], R0, 0x1, P2 ;  /* 0x00005b0007090a11 */ /* 0x000fc600010f0c00 */
        /* <DEDUP_REMOVED lines=19> */
.L_x_1006:
[----:B------:R1:W-:Y:S02]  /*12c90*/  STS.128 [R207+0xb000], RZ ;  /* 0x00b000ffcf007388 */ /* 0x0003e40000000c00 */
.L_x_1005:
[----:B------:R-:W-:Y:S05]  /*12ca0*/  BSYNC B0 ;  /* 0x0000000000007941 */ /* 0x000fea0003800000 */
.L_x_1004:
[----:B------:R-:W-:Y:S01]  /*12cb0*/  ISETP.GE.AND P0, PT, R18, R5, PT ;  /* 0x000000051200720c */ /* 0x000fe20003f06270 */
[----:B------:R-:W-:-:S12]  /*12cc0*/  BSSY B0, `(.L_x_1007) ;  /* 0x0000022000007945 */ /* 0x000fd80003800000 */
[----:B------:R-:W-:Y:S05]  /*12cd0*/  @P0 BRA `(.L_x_1008) ;  /* 0x0000020000000947 */ /* 0x000fea0003800000 */
[C---:B------:R-:W-:Y:S01]  /*12ce0*/  LOP3.LUT R0, R3.reuse, 0x1, RZ, 0xc0, !PT ;  /* 0x0000000103007812 */ /* 0x040fe200078ec0ff */
[----:B-1----:R-:W-:Y:S01]  /*12cf0*/  IMAD.MOV.U32 R7, RZ, RZ, c[0x0][0x198] ;  /* 0x00006600ff077624 */ /* 0x002fe200078e00ff */
[C---:B------:R-:W-:Y:S02]  /*12d00*/  LOP3.LUT P2, RZ, R3.reuse, 0x2, RZ, 0xc0, !PT ;  /* 0x0000000203ff7812 */ /* 0x040fe4000784c0ff */
[----:B------:R-:W-:Y:S01]  /*12d10*/  ISETP.NE.U32.AND P4, PT, R0, 0x1, PT ;  /* 0x000000010000780c */ /* 0x000fe20003f85070 */
[----:B------:R-:W-:Y:S01]  /*12d20*/  IMAD.MOV.U32 R0, RZ, RZ, c[0x0][0x19c] ;  /* 0x00006700ff007624 */ /* 0x000fe200078e00ff */
[----:B------:R-:W-:Y:S02]  /*12d30*/  LOP3.LUT P1, RZ, R3, 0x4, RZ, 0xc0, !PT ;  /* 0x0000000403ff7812 */ /* 0x000fe4000782c0ff */
[----:B------:R-:W-:Y:S01]  /*12d40*/  MOV R146, R148 ;  /* 0x0000009400927202 */ /* 0x000fe20000000f00 */
[----:B------:R-:W-:-:S04]  /*12d50*/  IMAD R4, R0, 0x30, RZ ;  /* 0x0000003000047824 */ /* 0x000fc800078e02ff */
[----:B------:R-:W-:-:S04]  /*12d60*/  IMAD.WIDE.U32 R8, R7, 0x30, R146 ;  /* 0x0000003007087825 */ /* 0x000fc800078e0092 */
[----:B------:R-:W-:Y:S01]  /*12d70*/  @!P4 IMAD.WIDE.U32 R6, R7, 0x60, R210 ;  /* 0x000000600706c825 */ /* 0x000fe200078e00d2 */
[C---:B----4-:R-:W-:Y:S02]  /*12d80*/  @P2 LEA R14, P5, R8.reuse, c[0x0][0x168], 0x1 ;  /* 0x00005a00080e2a11 */ /* 0x050fe400078a08ff */
[----:B------:R-:W-:Y:S01]  /*12d90*/  @P1 LEA R10, P0, R8, c[0x0][0x168], 0x1 ;  /* 0x00005a00080a1a11 */ /* 0x000fe200078008ff */
[----:B------:R-:W-:Y:S02]  /*12da0*/  @!P4 IMAD R0, R0, 0x60, RZ ;  /* 0x000000600000c824 */ /* 0x000fe400078e02ff */
[----:B------:R-:W-:-:S03]  /*12db0*/  IMAD.IADD R4, R9, 0x1, R4 ;  /* 0x0000000109047824 */ /* 0x000fc600078e0204 */
[----:B------:R-:W-:Y:S02]  /*12dc0*/  @!P4 IADD3 R7, R7, R0, RZ ;  /* 0x000000000707c210 */ /* 0x000fe40007ffe0ff */
[C-C-:B------:R-:W-:Y:S02]  /*12dd0*/  @P2 LEA.HI.X R15, R8.reuse, c[0x0][0x16c], R4.reuse, 0x1, P5 ;  /* 0x00005b00080f2a11 */ /* 0x140fe400028f0c04 */
[----:B------:R-:W-:Y:S01]  /*12de0*/  @P1 LEA.HI.X R11, R8, c[0x0][0x16c], R4, 0x1, P0 ;  /* 0x00005b00080b1a11 */ /* 0x000fe200000f0c04 */
        /* <DEDUP_REMOVED lines=9> */
[----:B------:R1:W-:Y:S04]  /*12e80*/  @!P2 STS.128 [R207+0x9800], RZ ;  /* 0x009800ffcf00a388 */ /* 0x0003e80000000c00 */
[----:B------:R-:W-:Y:S01]  /*12e90*/  @!PT LDS RZ, [RZ] ;  /* 0x00000000fffff984 */ /* 0x000fe20000000800 */
[----:B------:R-:W-:Y:S01]  /*12ea0*/  @!PT LDS RZ, [RZ] ;  /* 0x00000000fffff984 */ /* 0x000fe20000000800 */
[----:B------:R-:W-:Y:S01]  /*12eb0*/  @!PT LDS RZ, [RZ] ;  /* 0x00000000fffff984 */ /* 0x000fe20000000800 */
[----:B------:R1:W-:Y:S04]  /*12ec0*/  @P1 LDGSTS.E.BYPASS.LTC128B.128 [R207+0xb800], [R10.64+0x100] ;  /* 0x0b8001000acf1fae */ /* 0x0003e8000b901d46 */
[----:B------:R1:W-:Y:S02]  /*12ed0*/  @!P1 STS.128 [R207+0xb800], RZ ;  /* 0x00b800ffcf009388 */ /* 0x0003e40000000c00 */
.L_x_1008:
[----:B------:R-:W-:Y:S05]  /*12ee0*/  BSYNC B0 ;  /* 0x0000000000007941 */ /* 0x000fea0003800000 */
.L_x_1007:
        /* <DEDUP_REMOVED lines=11> */
[C---:B------:R-:W-:Y:S02]  /*12fa0*/  LOP3.LUT R0, R3.reuse, 0x1, RZ, 0xc0, !PT ;  /* 0x0000000103007812 */ /* 0x040fe400078ec0ff */
[----:B------:R-:W-:-:S02]  /*12fb0*/  R2P PR, R3, 0x6 ;  /* 0x0000000603007804 */ /* 0x000fc40000000000 */
[----:B------:R-:W-:-:S13]  /*12fc0*/  ISETP.NE.U32.AND P0, PT, R0, 0x1, PT ;  /* 0x000000010000780c */ /* 0x000fda0003f05070 */
[----:B-1----:R-:W-:Y:S02]  /*12fd0*/  @!P0 IMAD.MOV.U32 R6, RZ, RZ, R168 ;  /* 0x000000ffff068224 */ /* 0x002fe400078e00a8 */
        /* <DEDUP_REMOVED lines=17> */
.L_x_1011:
[----:B------:R1:W-:Y:S02]  /*130f0*/  STS.128 [R207+0x10000], RZ ;  /* 0x010000ffcf007388 */ /* 0x0003e40000000c00 */
.L_x_1010:
[----:B------:R-:W-:Y:S05]  /*13100*/  BSYNC B0 ;  /* 0x0000000000007941 */ /* 0x000fea0003800000 */
.L_x_1009:
[----:B------:R-:W-:Y:S01]  /*13110*/  ISETP.GE.AND P0, PT, R12, R5, PT ;  /* 0x000000050c00720c */ /* 0x000fe20003f06270 */
[----:B------:R-:W-:-:S12]  /*13120*/  BSSY B0, `(.L_x_1012) ;  /* 0x0000022000007945 */ /* 0x000fd80003800000 */
[----:B------:R1:W-:Y:S04]  /*13130*/  @P0 STS.128 [R207+0xc800], RZ ;  /* 0x00c800ffcf000388 */ /* 0x0003e80000000c00 */
[----:B------:R1:W-:Y:S04]  /*13140*/  @P0 STS.128 [R207+0xe800], RZ ;  /* 0x00e800ffcf000388 */ /* 0x0003e80000000c00 */
[----:B------:R1:W-:Y:S01]  /*13150*/  @P0 STS.128 [R207+0x10800], RZ ;  /* 0x010800ffcf000388 */ /* 0x0003e20000000c00 */
[----:B------:R-:W-:Y:S05]  /*13160*/  @P0 BRA `(.L_x_1013) ;  /* 0x000001d000000947 */ /* 0x000fea0003800000 */
[C---:B------:R-:W-:Y:S02]  /*13170*/  LOP3.LUT R0, R3.reuse, 0x1, RZ, 0xc0, !PT ;  /* 0x0000000103007812 */ /* 0x040fe400078ec0ff */
[----:B------:R-:W-:-:S02]  /*13180*/  LOP3.LUT P0, RZ, R3, 0x2, RZ, 0xc0, !PT ;  /* 0x0000000203ff7812 */ /* 0x000fc4000780c0ff */
[----:B------:R-:W-:Y:S02]  /*13190*/  ISETP.NE.U32.AND P1, PT, R0, 0x1, PT ;  /* 0x000000010000780c */ /* 0x000fe40003f25070 */
[----:B-1----:R-:W-:-:S05]  /*131a0*/  IADD3 R7, P2, R139, R150, RZ ;  /* 0x000000968b077210 */ /* 0x002fca0007f5e0ff */
[----:B------:R-:W-:-:S04]  /*131b0*/  IMAD.X R0, R204, 0x1, R153, P2 ;  /* 0x00000001cc007824 */ /* 0x000fc800010e0699 */
[----:B------:R-:W-:Y:S02]  /*131c0*/  @P0 LEA R8, P2, R7, c[0x0][0x170], 0x1 ;  /* 0x00005c0007080a11 */ /* 0x000fe400078408ff */
[----:B------:R-:W-:Y:S02]  /*131d0*/  @!P1 LEA R10, P4, R139, R168, 0x1 ;  /* 0x000000a88b0a9211 */ /* 0x000fe400078808ff */
        /* <DEDUP_REMOVED lines=21> */
.L_x_1014:
[----:B------:R1:W-:Y:S02]  /*13330*/  STS.128 [R207+0x10800], RZ ;  /* 0x010800ffcf007388 */ /* 0x0003e40000000c00 */
.L_x_1013:
[----:B------:R-:W-:Y:S05]  /*13340*/  BSYNC B0 ;  /* 0x0000000000007941 */ /* 0x000fea0003800000 */
.L_x_1012:
[----:B------:R-:W-:Y:S01]  /*13350*/  ISETP.GE.AND P0, PT, R16, R5, PT ;  /* 0x000000051000720c */ /* 0x000fe20003f06270 */
[----:B------:R-:W-:-:S12]  /*13360*/  BSSY B0, `(.L_x_1015) ;  /* 0x0000026000007945 */ /* 0x000fd80003800000 */
[----:B------:R1:W-:Y:S04]  /*13370*/  @P0 STS.128 [R207+0xd000], RZ ;  /* 0x00d000ffcf000388 */ /* 0x0003e80000000c00 */
[----:B------:R1:W-:Y:S04]  /*13380*/  @P0 STS.128 [R207+0xf000], RZ ;  /* 0x00f000ffcf000388 */ /* 0x0003e80000000c00 */
[----:B------:R1:W-:Y:S01]  /*13390*/  @P0 STS.128 [R207+0x11000], RZ ;  /* 0x011000ffcf000388 */ /* 0x0003e20000000c00 */
        /* <DEDUP_REMOVED lines=33> */
.L_x_1017:
[----:B------:R1:W-:Y:S02]  /*135b0*/  STS.128 [R207+0x11000], RZ ;  /* 0x011000ffcf007388 */ /* 0x0003e40000000c00 */
.L_x_1016:
[----:B------:R-:W-:Y:S05]  /*135c0*/  BSYNC B0 ;  /* 0x0000000000007941 */ /* 0x000fea0003800000 */
.L_x_1015:
[----:B------:R-:W-:Y:S01]  /*135d0*/  ISETP.GE.AND P0, PT, R18, R5, PT ;  /* 0x000000051200720c */ /* 0x000fe20003f06270 */
[----:B------:R-:W-:Y:S01]  /*135e0*/  BSSY B0, `(.L_x_1018) ;  /* 0x0000028000007945 */ /* 0x000fe20003800000 */
[----:B------:R-:W-:-:S04]  /*135f0*/  SHF.R.S32.HI R0, RZ, 0x1f, R57 ;  /* 0x0000001fff007819 */ /* 0x000fc80000011439 */
[----:B------:R-:W-:-:S04]  /*13600*/  LEA.HI R0, R0, R57, RZ, 0x5 ;  /* 0x0000003900007211 */ /* 0x000fc800078f28ff */
[----:B-1----:R-:W-:-:S03]  /*13610*/  SHF.R.S32.HI R7, RZ, 0x5, R0 ;  /* 0x00000005ff077819 */ /* 0x002fc60000011400 */
[----:B------:R1:W-:Y:S04]  /*13620*/  @P0 STS.128 [R207+0xd800], RZ ;  /* 0x00d800ffcf000388 */ /* 0x0003e80000000c00 */
[----:B------:R1:W-:Y:S04]  /*13630*/  @P0 STS.128 [R207+0xf800], RZ ;  /* 0x00f800ffcf000388 */ /* 0x0003e80000000c00 */
[----:B------:R1:W-:Y:S01]  /*13640*/  @P0 STS.128 [R207+0x11800], RZ ;  /* 0x011800ffcf000388 */ /* 0x0003e20000000c00 */
[----:B------:R-:W-:Y:S05]  /*13650*/  @P0 BRA `(.L_x_1019) ;  /* 0x0000020000000947 */ /* 0x000fea0003800000 */
[C---:B------:R-:W-:Y:S01]  /*13660*/  LOP3.LUT R0, R3.reuse, 0x1, RZ, 0xc0, !PT ;  /* 0x0000000103007812 */ /* 0x040fe200078ec0ff */
[----:B------:R-:W-:Y:S01]  /*13670*/  IMAD.MOV.U32 R5, RZ, RZ, c[0x0][0x1a0] ;  /* 0x00006800ff057624 */ /* 0x000fe200078e00ff */
[----:B------:R-:W-:-:S02]  /*13680*/  LOP3.LUT P2, RZ, R3, 0x2, RZ, 0xc0, !PT ;  /* 0x0000000203ff7812 */ /* 0x000fc4000784c0ff */
[----:B------:R-:W-:Y:S01]  /*13690*/  ISETP.NE.U32.AND P4, PT, R0, 0x1, PT ;  /* 0x000000010000780c */ /* 0x000fe20003f85070 */
[----:B------:R-:W-:Y:S01]  /*136a0*/  IMAD.MOV.U32 R0, RZ, RZ, c[0x0][0x1a4] ;  /* 0x00006900ff007624 */ /* 0x000fe200078e00ff */
[----:B------:R-:W-:Y:S02]  /*136b0*/  LOP3.LUT P1, RZ, R3, 0x4, RZ, 0xc0, !PT ;  /* 0x0000000403ff7812 */ /* 0x000fe4000782c0ff */
[----:B------:R-:W-:Y:S01]  /*136c0*/  MOV R152, R150 ;  /* 0x0000009600987202 */ /* 0x000fe20000000f00 */
[----:B------:R-:W-:-:S04]  /*136d0*/  IMAD R4, R0, 0x30, RZ ;  /* 0x0000003000047824 */ /* 0x000fc800078e02ff */
[----:B------:R-:W-:-:S04]  /*136e0*/  IMAD.WIDE.U32 R152, R5, 0x30, R152 ;  /* 0x0000003005987825 */ /* 0x000fc800078e0098 */
[----:B------:R-:W-:Y:S01]  /*136f0*/  @!P4 IMAD.WIDE.U32 R8, R5, 0x60, R168 ;  /* 0x000000600508c825 */ /* 0x000fe200078e00a8 */
[C---:B------:R-:W-:Y:S02]  /*13700*/  @P2 LEA R12, P5, R152.reuse, c[0x0][0x170], 0x1 ;  /* 0x00005c00980c2a11 */ /* 0x040fe400078a08ff */
        /* <DEDUP_REMOVED lines=21> */
.L_x_1019:
[----:B------:R-:W-:Y:S05]  /*13860*/  BSYNC B0 ;  /* 0x0000000000007941 */ /* 0x000fea0003800000 */
.L_x_1018:
[C---:B------:R-:W-:Y:S01]  /*13870*/  IMAD.SHL.U32 R0, R58.reuse, 0x40, RZ ;  /* 0x000000403a007824 */ /* 0x040fe200078e00ff */
[----:B------:R-:W-:Y:S01]  /*13880*/  R2P PR, R58, 0x6 ;  /* 0x000000063a007804 */ /* 0x000fe20000000000 */
[----:B------:R-:W-:Y:S01]  /*13890*/  IMAD.SHL.U32 R154, R154, 0x8, RZ ;  /* 0x000000089a9a7824 */ /* 0x000fe200078e00ff */
[----:B------:R-:W0:Y:S01]  /*138a0*/  LDGDEPBAR ;  /* 0x00000000000079af */ /* 0x000e220000000000 */
[----:B------:R-:W-:Y:S01]  /*138b0*/  IMAD R202, R7, 0x400, R42 ;  /* 0x0000040007ca7824 */ /* 0x000fe200078e022a */
[----:B------:R-:W-:Y:S01]  /*138c0*/  LOP3.LUT R5, R0, 0x1c0, RZ, 0xc0, !PT ;  /* 0x000001c000057812 */ /* 0x000fe200078ec0ff */
[----:B------:R-:W-:-:S02]  /*138d0*/  IMAD.SHL.U32 R57, R57, 0x2, RZ ;  /* 0x0000000239397824 */ /* 0x000fc400078e00ff */
        /* <DEDUP_REMOVED lines=10> */
[----:B----4-:R-:W-:Y:S03]  /*13980*/  LDSM.16.M88.4 R24, [R198] ;  /* 0x00000000c618783b */ /* 0x010fe60000000200 */
[----:B------:R-:W-:Y:S01]  /*13990*/  IMAD.SHL.U32 R201, R201, 0x2, RZ ;  /* 0x00000002c9c97824 */ /* 0x000fe200078e00ff */
[----:B------:R-:W-:Y:S04]  /*139a0*/  LDSM.16.M88.4 R68, [R197] ;  /* 0x00000000c544783b */ /* 0x000fe80000000200 */
[----:B-1----:R-:W1:Y:S01]  /*139b0*/  LDSM.16.M88.4 R12, [R201+0x6800] ;  /* 0x00680000c90c783b */ /* 0x002e620000000200 */
[----:B------:R-:W-:-:S02]  /*139c0*/  IADD3 R0, R201, 0x6000, RZ ;  /* 0x00006000c9007810 */ /* 0x000fc40007ffe0ff */
[----:B------:R-:W-:Y:S01]  /*139d0*/  IADD3 R199, R201, 0x6020, RZ ;  /* 0x00006020c9c77810 */ /* 0x000fe20007ffe0ff */
[----:B------:R-:W4:Y:S01]  /*139e0*/  LDSM.16.M88.4 R36, [R201+0x6000] ;  /* 0x00600000c924783b */ /* 0x000f220000000200 */
[----:B------:R-:W-:Y:S01]  /*139f0*/  @P1 IADD3 R199, R0, -0x20, RZ ;  /* 0xffffffe000c71810 */ /* 0x000fe20007ffe0ff */
[----:B------:R-:W-:Y:S02]  /*13a00*/  IMAD.MOV.U32 R0, RZ, RZ, 0x40 ;  /* 0x00000040ff007424 */ /* 0x000fe400078e00ff */
[----:B------:R-:W-:Y:S01]  /*13a10*/  LDSM.16.M88.4 R4, [R201+0x7000] ;  /* 0x00700000c904783b */ /* 0x000fe20000000200 */
[C---:B------:R-:W-:Y:S02]  /*13a20*/  IADD3 R191, R199.reuse, 0x800, RZ ;  /* 0x00000800c7bf7810 */ /* 0x040fe40007ffe0ff */
[----:B------:R-:W-:Y:S01]  /*13a30*/  SEL R0, R0, 0xffffffc0, !P2 ;  /* 0xffffffc000007807 */ /* 0x000fe20005000000 */
[----:B------:R-:W5:Y:S01]  /*13a40*/  LDSM.16.M88.4 R20, [R199+0x800] ;  /* 0x00080000c714783b */ /* 0x000f620000000200 */
[----:B------:R-:W-:-:S02]  /*13a50*/  IADD3 R190, R199, 0x1000, RZ ;  /* 0x00001000c7be7810 */ /* 0x000fc40007ffe0ff */
[----:B------:R-:W-:Y:S01]  /*13a60*/  IADD3 R189, R199, 0x1800, RZ ;  /* 0x00001800c7bd7810 */ /* 0x000fe20007ffe0ff */
[----:B------:R-:W2:Y:S01]  /*13a70*/  LDSM.16.M88.4 R64, [R201+0x7800] ;  /* 0x00780000c940783b */ /* 0x000ea20000000200 */
[----:B------:R-:W-:Y:S01]  /*13a80*/  IMAD.IADD R195, R201, 0x1, R0 ;  /* 0x00000001c9c37824 */ /* 0x000fe200078e0200 */
[C---:B------:R-:W-:Y:S01]  /*13a90*/  IADD3 R187, R199.reuse, 0x2000, RZ ;  /* 0x00002000c7bb7810 */ /* 0x040fe20007ffe0ff */
[----:B------:R-:W-:Y:S01]  /*13aa0*/  IMAD.IADD R188, R0, 0x1, R199 ;  /* 0x0000000100bc7824 */ /* 0x000fe200078e02c7 */
[----:B------:R-:W3:Y:S01]  /*13ab0*/  LDSM.16.M88.4 R60, [R199] ;  /* 0x00000000c73c783b */ /* 0x000ee20000000200 */
[C---:B------:R-:W-:Y:S02]  /*13ac0*/  IADD3 R186, R199.reuse, 0x2800, RZ ;  /* 0x00002800c7ba7810 */ /* 0x040fe40007ffe0ff */
[C---:B------:R-:W-:Y:S01]  /*13ad0*/  IADD3 R185, R199.reuse, 0x3000, RZ ;  /* 0x00003000c7b97810 */ /* 0x040fe20007ffe0ff */
[----:B------:R-:W2:Y:S01]  /*13ae0*/  LDSM.16.M88.4 R52, [R199+0x1000] ;  /* 0x00100000c734783b */ /* 0x000ea20000000200 */
[----:B------:R-:W-:-:S02]  /*13af0*/  IADD3 R184, R199, 0x3800, RZ ;  /* 0x00003800c7b87810 */ /* 0x000fc40007ffe0ff */
[C---:B------:R-:W-:Y:S01]  /*13b00*/  IADD3 R183, R199.reuse, 0x4000, RZ ;  /* 0x00004000c7b77810 */ /* 0x040fe20007ffe0ff */
[----:B---3--:R-:W3:Y:S01]  /*13b10*/  LDSM.16.M88.4 R48, [R199+0x1800] ;  /* 0x00180000c730783b */ /* 0x008ee20000000200 */
        /* <DEDUP_REMOVED lines=8> */
[C---:B----4-:R-:W-:Y:S08]  /*13ba0*/  HMMA.16816.F32 R44, R72.reuse, R36, RZ ;  /* 0x00000024482c723c */ /* 0x050ff000000018ff */
[----:B------:R-:W-:Y:S08]  /*13bb0*/  HMMA.16816.F32 R36, R72, R38, RZ ;  /* 0x000000264824723c */ /* 0x000ff000000018ff */
[C---:B-----5:R-:W-:Y:S08]  /*13bc0*/  HMMA.16816.F32 R16, R32.reuse, R20, R16 ;  /* 0x000000142010723c */ /* 0x060ff00000001810 */
[----:B------:R-:W-:Y:S01]  /*13bd0*/  HMMA.16816.F32 R12, R32, R22, R12 ;  /* 0x00000016200c723c */ /* 0x000fe2000000180c */
[----:B------:R-:W1:Y:S07]  /*13be0*/  LDSM.16.M88.4 R20, [R195+0x6800] ;  /* 0x00680000c314783b */ /* 0x000e6e0000000200 */
[C---:B------:R-:W-:Y:S08]  /*13bf0*/  HMMA.16816.F32 R8, R72.reuse, R4, RZ ;  /* 0x000000044808723c */ /* 0x040ff000000018ff */
[C---:B------:R-:W-:Y:S08]  /*13c00*/  HMMA.16816.F32 R4, R72.reuse, R6, RZ ;  /* 0x000000064804723c */ /* 0x040ff000000018ff */
[C---:B--2---:R-:W-:Y:S08]  /*13c10*/  HMMA.16816.F32 R76, R72.reuse, R64, RZ ;  /* 0x00000040484c723c */ /* 0x044ff000000018ff */
[----:B------:R-:W-:Y:S01]  /*13c20*/  HMMA.16816.F32 R72, R72, R66, RZ ;  /* 0x000000424848723c */ /* 0x000fe200000018ff */
[----:B------:R-:W2:Y:S07]  /*13c30*/  LDSM.16.M88.4 R64, [R188] ;  /* 0x00000000bc40783b */ /* 0x000eae0000000200 */
[C---:B------:R-:W-:Y:S08]  /*13c40*/  HMMA.16816.F32 R44, R32.reuse, R60, R44 ;  /* 0x0000003c202c723c */ /* 0x040ff0000000182c */
[C---:B------:R-:W-:Y:S01]  /*13c50*/  HMMA.16816.F32 R36, R32.reuse, R62, R36 ;  /* 0x0000003e2024723c */ /* 0x040fe20000001824 */
[----:B------:R-:W4:Y:S07]  /*13c60*/  LDSM.16.M88.4 R60, [R188+0x800] ;  /* 0x00080000bc3c783b */ /* 0x000f2e0000000200 */
[C---:B------:R-:W-:Y:S08]  /*13c70*/  HMMA.16816.F32 R8, R32.reuse, R52, R8 ;  /* 0x000000342008723c */ /* 0x040ff00000001808 */
[C---:B------:R-:W-:Y:S01]  /*13c80*/  HMMA.16816.F32 R4, R32.reuse, R54, R4 ;  /* 0x000000362004723c */ /* 0x040fe20000001804 */
[----:B------:R-:W5:Y:S07]  /*13c90*/  LDSM.16.M88.4 R52, [R188+0x1000] ;  /* 0x00100000bc34783b */ /* 0x000f6e0000000200 */
[C---:B---3--:R-:W-:Y:S08]  /*13ca0*/  HMMA.16816.F32 R76, R32.reuse, R48, R76 ;  /* 0x00000030204c723c */ /* 0x048ff0000000184c */
[----:B------:R-:W-:Y:S01]  /*13cb0*/  HMMA.16816.F32 R72, R32, R50, R72 ;  /* 0x000000322048723c */ /* 0x000fe20000001848 */
[----:B------:R-:W3:Y:S04]  /*13cc0*/  LDSM.16.M88.4 R48, [R188+0x1800] ;  /* 0x00180000bc30783b */ /* 0x000ee80000000200 */
        /* <DEDUP_REMOVED lines=16> */
[C---:B----4-:R-:W-:Y:S01]  /*13dd0*/  HMMA.16816.F32 R84, R68.reuse, R60, R16 ;  /* 0x0000003c4454723c */ /* 0x050fe20000001810 */
[----:B------:R-:W2:Y:S07]  /*13de0*/  LDSM.16.M88.4 R16, [R199+0x2000] ;  /* 0x00200000c710783b */ /* 0x000eae0000000200 */
[C---:B------:R-:W-:Y:S08]  /*13df0*/  HMMA.16816.F32 R12, R68.reuse, R62, R12 ;  /* 0x0000003e440c723c */ /* 0x040ff0000000180c */
[C---:B-----5:R-:W-:Y:S08]  /*13e00*/  HMMA.16816.F32 R8, R68.reuse, R52, R8 ;  /* 0x000000344408723c */ /* 0x060ff00000001808 */
[C---:B------:R-:W-:Y:S01]  /*13e10*/  HMMA.16816.F32 R4, R68.reuse, R54, R4 ;  /* 0x000000364404723c */ /* 0x040fe20000001804 */
[----:B------:R-:W4:Y:S07]  /*13e20*/  LDSM.16.M88.4 R52, [R199+0x2800] ;  /* 0x00280000c734783b */ /* 0x000f2e0000000200 */
[C---:B---3--:R-:W-:Y:S08]  /*13e30*/  HMMA.16816.F32 R76, R68.reuse, R48, R76 ;  /* 0x00000030444c723c */ /* 0x048ff0000000184c */
[----:B------:R-:W-:Y:S01]  /*13e40*/  HMMA.16816.F32 R72, R68, R50, R72 ;  /* 0x000000324448723c */ /* 0x000fe20000001848 */
[----:B------:R-:W3:Y:S04]  /*13e50*/  LDSM.16.M88.4 R48, [R199+0x3000] ;  /* 0x00300000c730783b */ /* 0x000ee80000000200 */
        /* <DEDUP_REMOVED lines=18> */
[C---:B----4-:R-:W-:Y:S08]  /*13f80*/  HMMA.16816.F32 R84, R80.reuse, R52, R84 ;  /* 0x000000345054723c */ /* 0x050ff00000001854 */
[C---:B------:R-:W-:Y:S01]  /*13f90*/  HMMA.16816.F32 R12, R80.reuse, R54, R12 ;  /* 0x00000036500c723c */ /* 0x040fe2000000180c */
[----:B------:R-:W-:Y:S07]  /*13fa0*/  LDSM.16.M88.4 R52, [R188+0x3000] ;  /* 0x00300000bc34783b */ /* 0x000fee0000000200 */
[C---:B---3--:R-:W-:Y:S08]  /*13fb0*/  HMMA.16816.F32 R8, R80.reuse, R48, R8 ;  /* 0x000000305008723c */ /* 0x048ff00000001808 */
        /* <DEDUP_REMOVED lines=66> */
[----:B------:R-:W-:Y:S02]  /*143e0*/  IADD3 R26, R24, -0x40, RZ ;  /* 0xffffffc0181a7810 */ /* 0x000fe40007ffe0ff */
[-C--:B------:R-:W-:Y:S02]  /*143f0*/  ISETP.GE.AND P1, PT, R0, R59.reuse, PT ;  /* 0x0000003b0000720c */ /* 0x080fe40003f26270 */
[----:B------:R-:W-:Y:S01]  /*14400*/  IADD3 R0, R24, -0x30, RZ ;  /* 0xffffffd018007810 */ /* 0x000fe20007ffe0ff */
[----:B------:R-:W-:Y:S01]  /*14410*/  HMMA.16816.F32 R72, R8, R38, R72 ;  /* 0x000000260848723c */ /* 0x000fe20000001848 */
[----:B------:R-:W3:Y:S01]  /*14420*/  LDSM.16.M88.4 R8, [R188+0x5800] ;  /* 0x00580000bc08783b */ /* 0x000ee20000000200 */
[----:B------:R-:W-:Y:S01]  /*14430*/  ISETP.GE.AND P4, PT, R26, R59, PT ;  /* 0x0000003b1a00720c */ /* 0x000fe20003f86270 */
[----:B------:R-:W-:-:S04]  /*14440*/  DEPBAR.LE SB0, 0x0 ;  /* 0x000080000000791a */ /* 0x000fc80000000000 */
[----:B------:R-:W-:Y:S01]  /*14450*/  ISETP.GE.AND P6, PT, R0, R59, PT ;  /* 0x0000003b0000720c */ /* 0x000fe20003fc6270 */
[----:B----4-:R-:W-:Y:S01]  /*14460*/  HMMA.16816.F32 R44, R52, R48, R44 ;  /* 0x00000030342c723c */ /* 0x010fe2000000182c */
[----:B------:R-:W-:-:S07]  /*14470*/  IADD3 R0, R24, -0x28, RZ ;  /* 0xffffffd818007810 */ /* 0x000fce0007ffe0ff */
[C---:B------:R-:W-:Y:S08]  /*14480*/  HMMA.16816.F32 R60, R52.reuse, R50, R60 ;  /* 0x00000032343c723c */ /* 0x040ff0000000183c */
[C---:B-1----:R-:W-:Y:S07]  /*14490*/  HMMA.16816.F32 R84, R52.reuse, R20, R84 ;  /* 0x000000143454723c */ /* 0x042fee0000001854 */
[----:B------:R-:W-:Y:S01]  /*144a0*/  IADD3 R20, R24, -0x3f, RZ ;  /* 0xffffffc118147810 */ /* 0x000fe20007ffe0ff */
[----:B------:R-:W-:Y:S01]  /*144b0*/  HMMA.16816.F32 R12, R52, R22, R12 ;  /* 0x00000016340c723c */ /* 0x000fe2000000180c */
[----:B------:R-:W-:-:S02]  /*144c0*/  FSEL R46, R46, -INF , !P4 ;  /* 0xff8000002e2e7808 */ /* 0x000fc40006000000 */
[----:B------:R-:W-:Y:S02]  /*144d0*/  FSEL R21, R44, -INF , !P4 ;  /* 0xff8000002c157808 */ /* 0x000fe40006000000 */
[-C--:B------:R-:W-:Y:S02]  /*144e0*/  ISETP.GE.AND P4, PT, R0, R59.reuse, PT ;  /* 0x0000003b0000720c */ /* 0x080fe40003f86270 */
[----:B------:R-:W-:Y:S01]  /*144f0*/  IADD3 R0, R24, -0x20, RZ ;  /* 0xffffffe018007810 */ /* 0x000fe20007ffe0ff */
[----:B--2---:R-:W-:Y:S01]  /*14500*/  HMMA.16816.F32 R68, R52, R6, R68 ;  /* 0x000000063444723c */ /* 0x004fe20000001844 */
[----:B------:R-:W-:Y:S02]  /*14510*/  ISETP.GE.AND P2, PT, R20, R59, PT ;  /* 0x0000003b1400720c */ /* 0x000fe40003f46270 */
[----:B------:R-:W-:Y:S02]  /*14520*/  IADD3 R20, R24, -0x37, RZ ;  /* 0xffffffc918147810 */ /* 0x000fe40007ffe0ff */
[----:B------:R-:W-:-:S02]  /*14530*/  FSEL R62, R62, -INF , !P1 ;  /* 0xff8000003e3e7808 */ /* 0x000fc40004800000 */
[----:B------:R-:W-:Y:S01]  /*14540*/  FSEL R23, R60, -INF , !P1 ;  /* 0xff8000003c177808 */ /* 0x000fe20004800000 */
[C---:B---3--:R-:W-:Y:S01]  /*14550*/  HMMA.16816.F32 R80, R52.reuse, R8, R80 ;  /* 0x000000083450723c */ /* 0x048fe20000001850 */
[-C--:B------:R-:W-:Y:S02]  /*14560*/  ISETP.GE.AND P1, PT, R0, R59.reuse, PT ;  /* 0x0000003b0000720c */ /* 0x080fe40003f26270 */
[C---:B------:R-:W-:Y:S02]  /*14570*/  IADD3 R22, R24.reuse, -0x2f, RZ ;  /* 0xffffffd118167810 */ /* 0x040fe40007ffe0ff */
[----:B------:R-:W-:Y:S02]  /*14580*/  IADD3 R0, R24, -0x18, RZ ;  /* 0xffffffe818007810 */ /* 0x000fe40007ffe0ff */
[----:B------:R-:W-:Y:S01]  /*14590*/  ISETP.GE.AND P0, PT, R20, R59, PT ;  /* 0x0000003b1400720c */ /* 0x000fe20003f06270 */
[----:B------:R-:W-:Y:S01]  /*145a0*/  HMMA.16816.F32 R16, R52, R4, R16 ;  /* 0x000000043410723c */ /* 0x000fe20000001810 */
[----:B------:R-:W-:-:S02]  /*145b0*/  FSEL R20, R86, -INF , !P6 ;  /* 0xff80000056147808 */ /* 0x000fc40007000000 */
[----:B------:R-:W-:Y:S02]  /*145c0*/  FSEL R7, R84, -INF , !P6 ;  /* 0xff80000054077808 */ /* 0x000fe40007000000 */
[-C--:B------:R-:W-:Y:S02]  /*145d0*/  ISETP.GE.AND P5, PT, R22, R59.reuse, PT ;  /* 0x0000003b1600720c */ /* 0x080fe40003fa6270 */
[----:B------:R-:W-:Y:S01]  /*145e0*/  ISETP.GE.AND P6, PT, R0, R59, PT ;  /* 0x0000003b0000720c */ /* 0x000fe20003fc6270 */
[----:B------:R-:W-:Y:S01]  /*145f0*/  HMMA.16816.F32 R72, R52, R10, R72 ;  /* 0x0000000a3448723c */ /* 0x000fe20000001848 */
[----:B------:R-:W-:Y:S02]  /*14600*/  IADD3 R0, R24, -0x17, RZ ;  /* 0xffffffe918007810 */ /* 0x000fe40007ffe0ff */
[----:B------:R-:W-:Y:S02]  /*14610*/  FSEL R8, R87, -INF , !P5 ;  /* 0xff80000057087808 */ /* 0x000fe40006800000 */
[----:B------:R-:W-:-:S02]  /*14620*/  FSEL R9, R85, -INF , !P5 ;  /* 0xff80000055097808 */ /* 0x000fc40006800000 */
[-C--:B------:R-:W-:Y:S02]  /*14630*/  ISETP.GE.AND P5, PT, R0, R59.reuse, PT ;  /* 0x0000003b0000720c */ /* 0x080fe40003fa6270 */
[C---:B------:R-:W-:Y:S02]  /*14640*/  IADD3 R0, R24.reuse, -0x10, RZ ;  /* 0xfffffff018007810 */ /* 0x040fe40007ffe0ff */
[----:B------:R-:W-:Y:S02]  /*14650*/  IADD3 R4, R24, -0x27, RZ ;  /* 0xffffffd918047810 */ /* 0x000fe40007ffe0ff */
[----:B------:R-:W-:Y:S02]  /*14660*/  FSEL R14, R14, -INF , !P4 ;  /* 0xff8000000e0e7808 */ /* 0x000fe40006000000 */
[----:B------:R-:W-:Y:S02]  /*14670*/  FSEL R5, R12, -INF , !P4 ;  /* 0xff8000000c057808 */ /* 0x000fe40006000000 */
[----:B------:R-:W-:-:S02]  /*14680*/  ISETP.GE.AND P4, PT, R0, R59, PT ;  /* 0x0000003b0000720c */ /* 0x000fc40003f86270 */
[----:B------:R-:W-:Y:S02]  /*14690*/  IADD3 R6, R24, -0x1f, RZ ;  /* 0xffffffe118067810 */ /* 0x000fe40007ffe0ff */
[----:B------:R-:W-:Y:S02]  /*146a0*/  FSEL R47, R47, -INF , !P2 ;  /* 0xff8000002f2f7808 */ /* 0x000fe40005000000 */
[----:B------:R-:W-:Y:S02]  /*146b0*/  FSEL R45, R45, -INF , !P2 ;  /* 0xff8000002d2d7808 */ /* 0x000fe40005000000 */
[----:B------:R-:W-:Y:S02]  /*146c0*/  ISETP.GE.AND P2, PT, R4, R59, PT ;  /* 0x0000003b0400720c */ /* 0x000fe40003f46270 */
[----:B------:R-:W-:Y:S02]  /*146d0*/  FSEL R4, R63, -INF , !P0 ;  /* 0xff8000003f047808 */ /* 0x000fe40004000000 */
[----:B------:R-:W-:-:S02]  /*146e0*/  FSEL R61, R61, -INF , !P0 ;  /* 0xff8000003d3d7808 */ /* 0x000fc40004000000 */
[----:B------:R-:W-:Y:S02]  /*146f0*/  FSEL R170, R82, -INF , !P4 ;  /* 0xff80000052aa7808 */ /* 0x000fe40006000000 */
[----:B------:R-:W-:Y:S02]  /*14700*/  FSEL R177, R80, -INF , !P4 ;  /* 0xff80000050b17808 */ /* 0x000fe40006000000 */
[----:B------:R-:W-:Y:S02]  /*14710*/  ISETP.GE.AND P0, PT, R6, R59, PT ;  /* 0x0000003b0600720c */ /* 0x000fe40003f06270 */
[----:B------:R-:W-:Y:S02]  /*14720*/  ISETP.GE.AND P4, PT, R137, 0x2, PT ;  /* 0x000000028900780c */ /* 0x000fe40003f86270 */
[----:B------:R-:W-:Y:S02]  /*14730*/  IADD3 R6, R24, -0xf, RZ ;  /* 0xfffffff118067810 */ /* 0x000fe40007ffe0ff */
[----:B------:R-:W-:-:S02]  /*14740*/  FSEL R0, R15, -INF , !P2 ;  /* 0xff8000000f007808 */ /* 0x000fc40005000000 */
[----:B------:R-:W-:Y:S02]  /*14750*/  FSEL R13, R13, -INF , !P2 ;  /* 0xff8000000d0d7808 */ /* 0x000fe40005000000 */
[----:B------:R-:W-:Y:S02]  /*14760*/  ISETP.GE.AND P2, PT, R6, R59, PT ;  /* 0x0000003b0600720c */ /* 0x000fe40003f46270 */
[C---:B------:R-:W-:Y:S02]  /*14770*/  IADD3 R6, R24.reuse, -0x8, RZ ;  /* 0xfffffff818067810 */ /* 0x040fe40007ffe0ff */
[----:B------:R-:W-:Y:S02]  /*14780*/  IADD3 R24, R24, -0x7, RZ ;  /* 0xfffffff918187810 */ /* 0x000fe40007ffe0ff */
[----:B------:R-:W-:Y:S02]  /*14790*/  FSEL R166, R18, -INF , !P1 ;  /* 0xff80000012a67808 */ /* 0x000fe40004800000 */
[----:B------:R-:W-:-:S02]  /*147a0*/  FSEL R173, R16, -INF , !P1 ;  /* 0xff80000010ad7808 */ /* 0x000fc40004800000 */
[----:B------:R-:W-:Y:S02]  /*147b0*/  FSEL R178, R19, -INF , !P0 ;  /* 0xff80000013b27808 */ /* 0x000fe40004000000 */
[----:B------:R-:W-:Y:S02]  /*147c0*/  FSEL R163, R17, -INF , !P0 ;  /* 0xff80000011a37808 */ /* 0x000fe40004000000 */
[-C--:B------:R-:W-:Y:S02]  /*147d0*/  ISETP.GE.AND P1, PT, R6, R59.reuse, PT ;  /* 0x0000003b0600720c */ /* 0x080fe40003f26270 */
[----:B------:R-:W-:Y:S02]  /*147e0*/  ISETP.GE.AND P0, PT, R24, R59, PT ;  /* 0x0000003b1800720c */ /* 0x000fe40003f06270 */
[----:B------:R-:W-:Y:S02]  /*147f0*/  FSEL R172, R70, -INF , !P6 ;  /* 0xff80000046ac7808 */ /* 0x000fe40007000000 */
[----:B------:R-:W-:-:S02]  /*14800*/  FSEL R171, R68, -INF , !P6 ;  /* 0xff80000044ab7808 */ /* 0x000fc40007000000 */
[----:B------:R-:W-:Y:S02]  /*14810*/  FSEL R176, R71, -INF , !P5 ;  /* 0xff80000047b07808 */ /* 0x000fe40006800000 */
[----:B------:R-:W-:Y:S02]  /*14820*/  FSEL R165, R69, -INF , !P5 ;  /* 0xff80000045a57808 */ /* 0x000fe40006800000 */
[----:B------:R-:W-:Y:S02]  /*14830*/  FSEL R164, R83, -INF , !P2 ;  /* 0xff80000053a47808 */ /* 0x000fe40005000000 */
[----:B------:R-:W-:Y:S02]  /*14840*/  FSEL R175, R81, -INF , !P2 ;  /* 0xff80000051af7808 */ /* 0x000fe40005000000 */
[----:B------:R-:W-:Y:S02]  /*14850*/  FSEL R144, R74, -INF , !P1 ;  /* 0xff8000004a907808 */ /* 0x000fe40004800000 */
[----:B------:R-:W-:-:S02]  /*14860*/  FSEL R174, R72, -INF , !P1 ;  /* 0xff80000048ae7808 */ /* 0x000fc40004800000 */
[----:B------:R-:W-:Y:S02]  /*14870*/  FSEL R162, R75, -INF , !P0 ;  /* 0xff8000004ba27808 */ /* 0x000fe40004000000 */
[----:B------:R-:W-:Y:S01]  /*14880*/  FSEL R145, R73, -INF , !P0 ;  /* 0xff80000049917808 */ /* 0x000fe20004000000 */
[----:B------:R-:W-:Y:S06]  /*14890*/  BAR.SYNC.DEFER_BLOCKING 0x0 ;  /* 0x0000000000007b1d */ /* 0x000fec0000010000 */
[----:B------:R-:W-:Y:S05]  /*148a0*/  @!P4 BRA `(.L_x_1020) ;  /* 0x00000ac00000c947 */ /* 0x000fea0003800000 */
[----:B------:R-:W-:Y:S05]  /*148b0*/  @!P3 BRA `(.L_x_1021) ;  /* 0x000003a00000b947 */ /* 0x000fea0003800000 */
[----:B------:R-:W-:Y:S02]  /*148c0*/  IABS R6, c[0x0][0x2d0] ;  /* 0x0000b40000067a13 */ /* 0x000fe40000000000 */
[----:B------:R-:W-:-:S02]  /*148d0*/  IADD3 R17, R2, -0x40, RZ ;  /* 0xffffffc002117810 */ /* 0x000fc40007ffe0ff */
[----:B------:R-:W1:Y:S01]  /*148e0*/  I2F.RP R15, R6 ;  /* 0x00000006000f7306 */ /* 0x000e620000209400 */
[----:B------:R-:W-:Y:S02]  /*148f0*/  IABS R12, R2 ;  /* 0x00000002000c7213 */ /* 0x000fe40000000000 */
[----:B------:R-:W-:Y:S02]  /*14900*/  IABS R10, R17 ;  /* 0x00000011000a7213 */ /* 0x000fe40000000000 */
[----:B------:R-:W-:Y:S02]  /*14910*/  LOP3.LUT R2, R2, c[0x0][0x2d0], RZ, 0x3c, !PT ;  /* 0x0000b40002027a12 */ /* 0x000fe400078e3cff */
[----:B------:R-:W-:Y:S02]  /*14920*/  LOP3.LUT R17, R17, c[0x0][0x2d0], RZ, 0x3c, !PT ;  /* 0x0000b40011117a12 */ /* 0x000fe400078e3cff */
[----:B------:R-:W-:Y:S02]  /*14930*/  ISETP.GE.AND P2, PT, R2, RZ, PT ;  /* 0x000000ff0200720c */ /* 0x000fe40003f46270 */
[----:B------:R-:W-:Y:S01]  /*14940*/  LOP3.LUT R2, RZ, c[0x0][0x2d0], RZ, 0x33, !PT ;  /* 0x0000b400ff027a12 */ /* 0x000fe200078e33ff */
        /* <DEDUP_REMOVED lines=12> */
[----:B------:R-:W-:-:S03]  /*14a10*/  IMAD R15, R6, R15, R12 ;  /* 0x0000000f060f7224 */ /* 0x000fc600078e020c */
[C---:B------:R-:W-:Y:S02]  /*14a20*/  ISETP.GT.U32.AND P1, PT, R6.reuse, R11, PT ;  /* 0x0000000b0600720c */ /* 0x040fe40003f24070 */
[----:B------:R-:W-:-:S11]  /*14a30*/  ISETP.GT.U32.AND P0, PT, R6, R15, PT ;  /* 0x0000000f0600720c */ /* 0x000fd60003f04070 */
[--C-:B------:R-:W-:Y:S01]  /*14a40*/  @!P1 IMAD.IADD R11, R11, 0x1, -R6.reuse ;  /* 0x000000010b0b9824 */ /* 0x100fe200078e0a06 */
[----:B------:R-:W-:Y:S01]  /*14a50*/  @!P1 IADD3 R16, R16, 0x1, RZ ;  /* 0x0000000110109810 */ /* 0x000fe20007ffe0ff */
[----:B------:R-:W-:Y:S01]  /*14a60*/  @!P0 IMAD.IADD R15, R15, 0x1, -R6 ;  /* 0x000000010f0f8824 */ /* 0x000fe200078e0a06 */
[----:B------:R-:W-:Y:S02]  /*14a70*/  @!P0 IADD3 R18, R18, 0x1, RZ ;  /* 0x0000000112128810 */ /* 0x000fe40007ffe0ff */
[-C--:B------:R-:W-:Y:S02]  /*14a80*/  ISETP.GE.U32.AND P5, PT, R11, R6.reuse, PT ;  /* 0x000000060b00720c */ /* 0x080fe40003fa6070 */
[----:B------:R-:W-:Y:S02]  /*14a90*/  ISETP.GE.U32.AND P6, PT, R15, R6, PT ;  /* 0x000000060f00720c */ /* 0x000fe40003fc6070 */
[----:B------:R-:W-:Y:S02]  /*14aa0*/  ISETP.GE.AND P0, PT, R17, RZ, PT ;  /* 0x000000ff1100720c */ /* 0x000fe40003f06270 */
[----:B------:R-:W-:-:S07]  /*14ab0*/  ISETP.NE.AND P1, PT, RZ, c[0x0][0x2d0], PT ;  /* 0x0000b400ff007a0c */ /* 0x000fce0003f25270 */
[----:B------:R-:W-:Y:S02]  /*14ac0*/  @P5 IADD3 R16, R16, 0x1, RZ ;  /* 0x0000000110105810 */ /* 0x000fe40007ffe0ff */
[----:B------:R-:W-:-:S03]  /*14ad0*/  @P6 IADD3 R18, R18, 0x1, RZ ;  /* 0x0000000112126810 */ /* 0x000fc60007ffe0ff */
[----:B------:R-:W-:Y:S01]  /*14ae0*/  @!P0 IMAD.MOV R16, RZ, RZ, -R16 ;  /* 0x000000ffff108224 */ /* 0x000fe200078e0a10 */
[----:B------:R-:W-:-:S04]  /*14af0*/  @!P2 IADD3 R18, -R18, RZ, RZ ;  /* 0x000000ff1212a210 */ /* 0x000fc80007ffe1ff */
[C---:B------:R-:W-:Y:S02]  /*14b00*/  SEL R11, R2.reuse, R18, !P1 ;  /* 0x00000012020b7207 */ /* 0x040fe40004800000 */
[----:B------:R-:W-:-:S03]  /*14b10*/  SEL R2, R2, R16, !P1 ;  /* 0x0000001002027207 */ /* 0x000fc60004800000 */
[----:B------:R-:W-:-:S04]  /*14b20*/  IMAD.WIDE R24, R11, 0x4, R208 ;  /* 0x000000040b187825 */ /* 0x000fc800078e02d0 */
[----:B------:R-:W-:Y:S01]  /*14b30*/  IMAD.WIDE R18, R2, 0x4, R208 ;  /* 0x0000000402127825 */ /* 0x000fe200078e02d0 */
[----:B------:R-:W2:Y:S04]  /*14b40*/  LDG.E R15, [R24.64] ;  /* 0x00000006180f7981 */ /* 0x000ea8000c1e1900 */
[----:B------:R-:W2:Y:S01]  /*14b50*/  LDG.E R10, [R18.64] ;  /* 0x00000006120a7981 */ /* 0x000ea2000c1e1900 */
[----:B------:R-:W-:Y:S01]  /*14b60*/  IMAD.IADD R2, R11, 0x1, -R2 ;  /* 0x000000010b027824 */ /* 0x000fe200078e0a02 */
[----:B------:R-:W-:-:S05]  /*14b70*/  MOV R11, 0x40 ;  /* 0x00000040000b7802 */ /* 0x000fca0000000f00 */
[----:B------:R-:W-:-:S04]  /*14b80*/  IMAD R11, R2, c[0x0][0x2d0], -R11 ;  /* 0x0000b400020b7a24 */ /* 0x000fc800078e0a0b */
[----:B------:R-:W-:Y:S01]  /*14b90*/  IMAD.WIDE.U32 R16, R11, c[0x0][0x198], RZ ;  /* 0x000066000b107a25 */ /* 0x000fe200078e00ff */
[----:B------:R-:W-:-:S05]  /*14ba0*/  SHF.R.S32.HI R2, RZ, 0x1f, R11 ;  /* 0x0000001fff027819 */ /* 0x000fca000001140b */
[----:B------:R-:W-:-:S04]  /*14bb0*/  IMAD R2, R2, c[0x0][0x198], RZ ;  /* 0x0000660002027a24 */ /* 0x000fc800078e02ff */
[----:B------:R-:W-:-:S04]  /*14bc0*/  IMAD R2, R11, c[0x0][0x19c], R2 ;  /* 0x000067000b027a24 */ /* 0x000fc800078e0202 */
[----:B------:R-:W-:Y:S02]  /*14bd0*/  IMAD.IADD R17, R17, 0x1, R2 ;  /* 0x0000000111117824 */ /* 0x000fe400078e0202 */
[----:B--2---:R-:W-:-:S04]  /*14be0*/  IMAD.IADD R10, R10, 0x1, -R15 ;  /* 0x000000010a0a7824 */ /* 0x004fc800078e0a0f */
[----:B------:R-:W-:Y:S01]  /*14bf0*/  IMAD.WIDE.U32 R16, R10, c[0x0][0x180], R16 ;  /* 0x000060000a107a25 */ /* 0x000fe200078e0010 */
[----:B------:R-:W-:-:S03]  /*14c00*/  SHF.R.S32.HI R6, RZ, 0x1f, R10 ;  /* 0x0000001fff067819 */ /* 0x000fc6000001140a */
[----:B------:R-:W-:Y:S02]  /*14c10*/  IMAD.MOV.U32 R15, RZ, RZ, R16 ;  /* 0x000000ffff0f7224 */ /* 0x000fe400078e0010 */
[----:B------:R-:W-:-:S04]  /*14c20*/  IMAD R11, R6, c[0x0][0x180], RZ ;  /* 0x00006000060b7a24 */ /* 0x000fc800078e02ff */
[----:B------:R-:W-:-:S05]  /*14c30*/  IMAD R11, R10, c[0x0][0x184], R11 ;  /* 0x000061000a0b7a24 */ /* 0x000fca00078e020b */
[----:B------:R-:W-:Y:S01]  /*14c40*/  IADD3 R6, R17, R11, RZ ;  /* 0x0000000b11067210 */ /* 0x000fe20007ffe0ff */
[----:B------:R-:W-:Y:S05]  /*14c50*/  BRA `(.L_x_1022) ;  /* 0x0000003000007947 */ /* 0x000fea0003800000 */
.L_x_1021:
[----:B------:R-:W-:-:S05]  /*14c60*/  IMAD.MOV.U32 R15, RZ, RZ, c[0x0][0x198] ;  /* 0x00006600ff0f7624 */ /* 0x000fca00078e00ff */
[----:B------:R-:W-:-:S04]  /*14c70*/  LEA R15, -R15, RZ, 0x6 ;  /* 0x000000ff0f0f7211 */ /* 0x000fc800078e31ff */
[----:B------:R-:W-:Y:S02]  /*14c80*/  SHF.R.S32.HI R6, RZ, 0x1f, R15 ;  /* 0x0000001fff067819 */ /* 0x000fe4000001140f */
.L_x_1022:
[C---:B------:R-:W-:Y:S02]  /*14c90*/  LOP3.LUT P2, RZ, R3.reuse, 0x2, RZ, 0xc0, !PT ;  /* 0x0000000203ff7812 */ /* 0x040fe4000784c0ff */
[----:B------:R-:W-:Y:S02]  /*14ca0*/  LOP3.LUT P1, RZ, R3, 0x4, RZ, 0xc0, !PT ;  /* 0x0000000403ff7812 */ /* 0x000fe4000782c0ff */
[----:B------:R-:W-:Y:S02]  /*14cb0*/  IADD3 R2, P5, R15, R148, RZ ;  /* 0x000000940f027210 */ /* 0x000fe40007fbe0ff */
[----:B------:R-:W-:Y:S02]  /*14cc0*/  LOP3.LUT P6, RZ, R3, 0x1, RZ, 0xc0, !PT ;  /* 0x0000000103ff7812 */ /* 0x000fe400078cc0ff */
[----:B------:R-:W-:Y:S01]  /*14cd0*/  LEA R16, P0, R15, R210, 0x1 ;  /* 0x000000d20f107211 */ /* 0x000fe200078008ff */
[----:B------:R-:W-:-:S03]  /*14ce0*/  IMAD.X R11, R6, 0x1, R147, P5 ;  /* 0x00000001060b7824 */ /* 0x000fc600028e0693 */
[CC--:B------:R-:W-:Y:S02]  /*14cf0*/  LEA.HI.X R17, R15.reuse, R211.reuse, R6, 0x1, P0 ;  /* 0x000000d30f117211 */ /* 0x0c0fe400000f0c06 */
[C---:B------:R-:W-:Y:S02]  /*14d00*/  @P2 LEA R28, P5, R2.reuse, c[0x0][0x168], 0x1 ;  /* 0x00005a00021c2a11 */ /* 0x040fe400078a08ff */
[C---:B------:R-:W-:Y:S02]  /*14d10*/  @P1 LEA R18, P0, R2.reuse, c[0x0][0x168], 0x1 ;  /* 0x00005a0002121a11 */ /* 0x040fe400078008ff */
[C-C-:B------:R-:W-:Y:S01]  /*14d20*/  @P2 LEA.HI.X R29, R2.reuse, c[0x0][0x16c], R11.reuse, 0x1, P5 ;  /* 0x00005b00021d2a11 */ /* 0x140fe200028f0c0b */
[----:B------:R-:W-:Y:S01]  /*14d30*/  @!PT LDS RZ, [RZ] ;  /* 0x00000000fffff984 */ /* 0x000fe20000000800 */
[----:B------:R-:W-:Y:S01]  /*14d40*/  @!PT LDS RZ, [RZ] ;  /* 0x00000000fffff984 */ /* 0x000fe20000000800 */
[----:B------:R-:W-:Y:S01]  /*14d50*/  @!PT LDS RZ, [RZ] ;  /* 0x00000000fffff984 */ /* 0x000fe20000000800 */
[----:B------:R1:W-:Y:S01]  /*14d60*/  @P6 LDGSTS.E.BYPASS.LTC128B.128 [R207+0x6000], [R16.64] ;  /* 0x0600000010cf6fae */ /* 0x0003e2000b901d46 */
[----:B------:R-:W-:Y:S02]  /*14d70*/  IADD3 R3, P5, R15, R56, RZ ;  /* 0x000000380f037210 */ /* 0x000fe40007fbe0ff */
[----:B------:R-:W-:Y:S01]  /*14d80*/  @P1 LEA.HI.X R19, R2, c[0x0][0x16c], R11, 0x1, P0 ;  /* 0x00005b0002131a11 */ /* 0x000fe200000f0c0b */
[----:B------:R1:W-:Y:S01]  /*14d90*/  @!P6 STS.128 [R207+0x6000], RZ ;  /* 0x006000ffcf00e388 */ /* 0x0003e20000000c00 */
[C---:B------:R-:W-:Y:S01]  /*14da0*/  @P2 IADD3 R11, P0, R3.reuse, R148, RZ ;  /* 0x00000094030b2210 */ /* 0x040fe20007f1e0ff */
[----:B------:R-:W-:Y:S01]  /*14db0*/  IMAD.X R146, R6, 0x1, R203, P5 ;  /* 0x0000000106927824 */ /* 0x000fe200028e06cb */
[C---:B------:R-:W-:Y:S01]  /*14dc0*/  @P6 LEA R26, P5, R3.reuse, R210, 0x1 ;  /* 0x000000d2031a6211 */ /* 0x040fe200078a08ff */
[----:B------:R-:W-:Y:S01]  /*14dd0*/  @!PT LDS RZ, [RZ] ;  /* 0x00000000fffff984 */ /* 0x000fe20000000800 */
[----:B------:R-:W-:Y:S01]  /*14de0*/  @!PT LDS RZ, [RZ] ;  /* 0x00000000fffff984 */ /* 0x000fe20000000800 */
[----:B------:R-:W-:Y:S01]  /*14df0*/  @!PT LDS RZ, [RZ] ;  /* 0x00000000fffff984 */ /* 0x000fe20000000800 */
[----:B------:R1:W-:Y:S02]  /*14e00*/  @P2 LDGSTS.E.BYPASS.LTC128B.128 [R207+0x8000], [R28.64+0x80] ;  /* 0x080000801ccf2fae */ /* 0x0003e4000b901d46 */
[----:B------:R-:W-:Y:S01]  /*14e10*/  @P2 IMAD.X R6, R146, 0x1, R147, P0 ;  /* 0x0000000192062824 */ /* 0x000fe200000e0693 */
[----:B------:R-:W-:Y:S01]  /*14e20*/  @P6 LEA.HI.X R27, R3, R211, R146, 0x1, P5 ;  /* 0x000000d3031b6211 */ /* 0x000fe200028f0c92 */
[----:B------:R1:W-:Y:S01]  /*14e30*/  @!P2 STS.128 [R207+0x8000], RZ ;  /* 0x008000ffcf00a388 */ /* 0x0003e20000000c00 */
[----:B------:R-:W-:-:S02]  /*14e40*/  @P2 LEA R24, P5, R11, c[0x0][0x168], 0x1 ;  /* 0x00005a000b182a11 */ /* 0x000fc400078a08ff */
[----:B------:R-:W-:Y:S01]  /*14e50*/  @P1 IADD3 R2, P0, R3, R148, RZ ;  /* 0x0000009403021210 */ /* 0x000fe20007f1e0ff */
[----:B------:R-:W-:Y:S01]  /*14e60*/  @!PT LDS RZ, [RZ] ;  /* 0x00000000fffff984 */ /* 0x000fe20000000800 */
[----:B------:R-:W-:Y:S01]  /*14e70*/  @!PT LDS RZ, [RZ] ;  /* 0x00000000fffff984 */ /* 0x000fe20000000800 */
[----:B------:R-:W-:Y:S01]  /*14e80*/  @!PT LDS RZ, [RZ] ;  /* 0x00000000fffff984 */ /* 0x000fe20000000800 */
[----:B------:R1:W-:Y:S01]  /*14e90*/  @P1 LDGSTS.E.BYPASS.LTC128B.128 [R207+0xa000], [R18.64+0x100] ;  /* 0x0a00010012cf1fae */ /* 0x0003e2000b901d46 */
[----:B------:R-:W-:Y:S02]  /*14ea0*/  @P2 LEA.HI.X R25, R11, c[0x0][0x16c], R6, 0x1, P5 ;  /* 0x00005b000b192a11 */ /* 0x000fe400028f0c06 */
[----:B------:R-:W-:Y:S01]  /*14eb0*/  IADD3 R3, P5, R3, R56, RZ ;  /* 0x0000003803037210 */ /* 0x000fe20007fbe0ff */
[----:B------:R-:W-:Y:S01]  /*14ec0*/  @P1 IMAD.X R11, R146, 0x1, R147, P0 ;  /* 0x00000001920b1824 */ /* 0x000fe200000e0693 */
[----:B------:R-:W-:Y:S01]  /*14ed0*/  @P1 LEA R30, P0, R2, c[0x0][0x168], 0x1 ;  /* 0x00005a00021e1a11 */ /* 0x000fe200078008ff */
[----:B------:R1:W-:Y:S02]  /*14ee0*/  @!P1 STS.128 [R207+0xa000], RZ ;  /* 0x00a000ffcf009388 */ /* 0x0003e40000000c00 */
[----:B------:R-:W-:Y:S01]  /*14ef0*/  IMAD.X R146, R146, 0x1, R203, P5 ;  /* 0x0000000192927824 */ /* 0x000fe200028e06cb */
[----:B------:R-:W-:Y:S01]  /*14f00*/  @P1 LEA.HI.X R31, R2, c[0x0][0x16c], R11, 0x1, P0 ;  /* 0x00005b00021f1a11 */ /* 0x000fe200000f0c0b */
[----:B------:R-:W-:Y:S01]  /*14f10*/  @!PT LDS RZ, [RZ] ;  /* 0x00000000fffff984 */ /* 0x000fe20000000800 */
[----:B------:R-:W-:Y:S01]  /*14f20*/  @!PT LDS RZ, [RZ] ;  /* 0x00000000fffff984 */ /* 0x000fe20000000800 */
[----:B------:R-:W-:Y:S01]  /*14f30*/  @!PT LDS RZ, [RZ] ;  /* 0x00000000fffff984 */ /* 0x000fe20000000800 */
[----:B------:R1:W-:Y:S01]  /*14f40*/  @P6 LDGSTS.E.BYPASS.LTC128B.128 [R207+0x6800], [R26.64] ;  /* 0x068000001acf6fae */ /* 0x0003e2000b901d46 */
[----:B------:R-:W-:-:S02]  /*14f50*/  @P2 IADD3 R11, P0, R3, R148, RZ ;  /* 0x00000094030b2210 */ /* 0x000fc40007f1e0ff */
[----:B------:R-:W-:Y:S01]  /*14f60*/  @P6 LEA R34, P5, R3, R210, 0x1 ;  /* 0x000000d203226211 */ /* 0x000fe200078a08ff */
[----:B------:R1:W-:Y:S02]  /*14f70*/  @!P6 STS.128 [R207+0x6800], RZ ;  /* 0x006800ffcf00e388 */ /* 0x0003e40000000c00 */
[----:B------:R-:W-:Y:S01]  /*14f80*/  @P2 IMAD.X R6, R146, 0x1, R147, P0 ;  /* 0x0000000192062824 */ /* 0x000fe200000e0693 */
[----:B------:R-:W-:Y:S01]  /*14f90*/  @P2 LEA R32, P0, R11, c[0x0][0x168], 0x1 ;  /* 0x00005a000b202a11 */ /* 0x000fe200078008ff */
[----:B------:R-:W-:Y:S01]  /*14fa0*/  @!PT LDS RZ, [RZ] ;  /* 0x00000000fffff984 */ /* 0x000fe20000000800 */
[----:B------:R-:W-:Y:S01]  /*14fb0*/  @!PT LDS RZ, [RZ] ;  /* 0x00000000fffff984 */ /* 0x000fe20000000800 */
[----:B------:R-:W-:Y:S01]  /*14fc0*/  @!PT LDS RZ, [RZ] ;  /* 0x00000000fffff984 */ /* 0x000fe20000000800 */
[----:B------:R1:W-:Y:S01]  /*14fd0*/  @P2 LDGSTS.E.BYPASS.LTC128B.128 [R207+0x8800], [R24.64+0x80] ;  /* 0x0880008018cf2fae */ /* 0x0003e2000b901d46 */
[C---:B------:R-:W-:Y:S02]  /*14fe0*/  @P6 LEA.HI.X R35, R3.reuse, R211, R146, 0x1, P5 ;  /* 0x000000d303236211 */ /* 0x040fe400028f0c92 */
[----:B------:R-:W-:Y:S01]  /*14ff0*/  @P1 IADD3 R2, P5, R3, R148, RZ ;  /* 0x0000009403021210 */ /* 0x000fe20007fbe0ff */
[----:B------:R1:W-:Y:S01]  /*15000*/  @!P2 STS.128 [R207+0x8800], RZ ;  /* 0x008800ffcf00a388 */ /* 0x0003e20000000c00 */
[----:B------:R-:W-:-:S02]  /*15010*/  @P2 LEA.HI.X R33, R11, c[0x0][0x16c], R6, 0x1, P0 ;  /* 0x00005b000b212a11 */ /* 0x000fc400000f0c06 */
[----:B------:R-:W-:Y:S01]  /*15020*/  IADD3 R11, P0, R3, R56, RZ ;  /* 0x00000038030b7210 */ /* 0x000fe20007f1e0ff */
[----:B------:R-:W-:Y:S01]  /*15030*/  @P1 IMAD.X R3, R146, 0x1, R147, P5 ;  /* 0x0000000192031824 */ /* 0x000fe200028e0693 */
[----:B------:R-:W-:Y:S01]  /*15040*/  @P1 LEA R36, P5, R2, c[0x0][0x168], 0x1 ;  /* 0x00005a0002241a11 */ /* 0x000fe200078a08ff */
[----:B------:R-:W-:Y:S01]  /*15050*/  @!PT LDS RZ, [RZ] ;  /* 0x00000000fffff984 */ /* 0x000fe20000000800 */
[----:B------:R-:W-:Y:S01]  /*15060*/  @!PT LDS RZ, [RZ] ;  /* 0x00000000fffff984 */ /* 0x000fe20000000800 */
[----:B------:R-:W-:Y:S01]  /*15070*/  @!PT LDS RZ, [RZ] ;  /* 0x00000000fffff984 */ /* 0x000fe20000000800 */
[----:B------:R1:W-:Y:S02]  /*15080*/  @P1 LDGSTS.E.BYPASS.LTC128B.128 [R207+0xa800], [R30.64+0x100] ;  /* 0x0a8001001ecf1fae */ /* 0x0003e4000b901d46 */
[----:B------:R-:W-:Y:S01]  /*15090*/  IMAD.X R146, R146, 0x1, R203, P0 ;  /* 0x0000000192927824 */ /* 0x000fe200000e06cb */
[C---:B------:R-:W-:Y:S01]  /*150a0*/  @P6 LEA R38, P0, R11.reuse, R210, 0x1 ;  /* 0x000000d20b266211 */ /* 0x040fe200078008ff */
[----:B------:R1:W-:Y:S01]  /*150b0*/  @!P1 STS.128 [R207+0xa800], RZ ;  /* 0x00a800ffcf009388 */ /* 0x0003e20000000c00 */
[----:B------:R-:W-:Y:S01]  /*150c0*/  @P1 LEA.HI.X R37, R2, c[0x0][0x16c], R3, 0x1, P5 ;  /* 0x00005b0002251a11 */ /* 0x000fe200028f0c03 */
[----:B------:R-:W-:Y:S01]  /*150d0*/  IMAD.MOV.U32 R210, RZ, RZ, R16 ;  /* 0x000000ffffd27224 */ /* 0x000fe200078e0010 */
[CC--:B------:R-:W-:Y:S01]  /*150e0*/  @P2 IADD3 R2, P5, R11.reuse, R148.reuse, RZ ;  /* 0x000000940b022210 */ /* 0x0c0fe20007fbe0ff */
[----:B------:R-:W-:Y:S01]  /*150f0*/  @!PT LDS RZ, [RZ] ;  /* 0x00000000fffff984 */ /* 0x000fe20000000800 */
[----:B------:R-:W-:Y:S01]  /*15100*/  @!PT LDS RZ, [RZ] ;  /* 0x00000000fffff984 */ /* 0x000fe20000000800 */
[----:B------:R-:W-:Y:S01]  /*15110*/  @!PT LDS RZ, [RZ] ;  /* 0x00000000fffff984 */ /* 0x000fe20000000800 */
[----:B------:R1:W-:Y:S01]  /*15120*/  @P6 LDGSTS.E.BYPASS.LTC128B.128 [R207+0x7000], [R34.64] ;  /* 0x0700000022cf6fae */ /* 0x0003e2000b901d46 */
[C---:B------:R-:W-:Y:S01]  /*15130*/  @P6 LEA.HI.X R39, R11.reuse, R211, R146, 0x1, P0 ;  /* 0x000000d30b276211 */ /* 0x040fe200000f0c92 */
[----:B------:R-:W-:Y:S01]  /*15140*/  IMAD.MOV.U32 R211, RZ, RZ, R17 ;  /* 0x000000ffffd37224 */ /* 0x000fe200078e0011 */
[----:B------:R-:W-:Y:S01]  /*15150*/  @P1 IADD3 R11, P0, R11, R148, RZ ;  /* 0x000000940b0b1210 */ /* 0x000fe20007f1e0ff */
[--C-:B------:R-:W-:Y:S01]  /*15160*/  @P2 IMAD.X R3, R146, 0x1, R147.reuse, P5 ;  /* 0x0000000192032824 */ /* 0x100fe200028e0693 */
[----:B------:R-:W-:Y:S01]  /*15170*/  @P2 LEA R48, P5, R2, c[0x0][0x168], 0x1 ;  /* 0x00005a0002302a11 */ /* 0x000fe200078a08ff */
[----:B------:R1:W-:Y:S02]  /*15180*/  @!P6 STS.128 [R207+0x7000], RZ ;  /* 0x007000ffcf00e388 */ /* 0x0003e40000000c00 */
[----:B------:R-:W-:Y:S01]  /*15190*/  @P1 IMAD.X R146, R146, 0x1, R147, P0 ;  /* 0x0000000192921824 */ /* 0x000fe200000e0693 */
[----:B------:R-:W-:Y:S01]  /*151a0*/  @P1 LEA R10, P0, R11, c[0x0][0x168], 0x1 ;  /* 0x00005a000b0a1a11 */ /* 0x000fe200078008ff */
[----:B------:R-:W-:Y:S01]  /*151b0*/  @!PT LDS RZ, [RZ] ;  /* 0x00000000fffff984 */ /* 0x000fe20000000800 */
[----:B------:R-:W-:Y:S01]  /*151c0*/  @!PT LDS RZ, [RZ] ;  /* 0x00000000fffff984 */ /* 0x000fe20000000800 */
[----:B------:R-:W-:Y:S01]  /*151d0*/  @!PT LDS RZ, [RZ] ;  /* 0x00000000fffff984 */ /* 0x000fe20000000800 */
[----:B------:R1:W-:Y:S01]  /*151e0*/  @P2 LDGSTS.E.BYPASS.LTC128B.128 [R207+0x9000], [R32.64+0x80] ;  /* 0x0900008020cf2fae */ /* 0x0003e2000b901d46 */
[----:B------:R-:W-:-:S02]  /*151f0*/  @P2 LEA.HI.X R49, R2, c[0x0][0x16c], R3, 0x1, P5 ;  /* 0x00005b0002312a11 */ /* 0x000fc400028f0c03 */
[----:B------:R-:W-:Y:S01]  /*15200*/  @P1 LEA.HI.X R11, R11, c[0x0][0x16c], R146, 0x1, P0 ;  /* 0x00005b000b0b1a11 */ /* 0x000fe200000f0c92 */
[----:B------:R1:W-:Y:S04]  /*15210*/  @!P2 STS.128 [R207+0x9000], RZ ;  /* 0x009000ffcf00a388 */ /* 0x0003e80000000c00 */
        /* <DEDUP_REMOVED lines=8> */
[----:B------:R1:W-:Y:S04]  /*152a0*/  @P6 LDGSTS.E.BYPASS.LTC128B.128 [R207+0x7800], [R38.64] ;  /* 0x0780000026cf6fae */ /* 0x0003e8000b901d46 */
        /* <DEDUP_REMOVED lines=10> */
[----:B------:R1:W-:Y:S04]  /*15350*/  @!P1 STS.128 [R207+0xb800], RZ ;  /* 0x00b800ffcf009388 */ /* 0x0003e80000000c00 */
[----:B------:R-:W0:Y:S02]  /*15360*/  LDGDEPBAR ;  /* 0x00000000000079af */ /* 0x000e240000000000 */
.L_x_1020:
        /* <DEDUP_REMOVED lines=30> */
[----:B------:R-:W-:Y:S01]  /*15550*/  SHF.L.U32 R196, R42, 0x1, RZ ;  /* 0x000000012ac47819 */ /* 0x000fe200000006ff */
[----:B-1----:R-:W1:Y:S03]  /*15560*/  SHFL.BFLY PT, R11, R6, 0x2, 0x1f ;  /* 0x0c401f00060b7f89 */ /* 0x002e6600000e0000 */
[-C--:B------:R-:W-:Y:S01]  /*15570*/  LEA R193, R41, R196.reuse, 0x1 ;  /* 0x000000c429c17211 */ /* 0x080fe200078e08ff */
[----:B------:R-:W2:Y:S01]  /*15580*/  SHFL.BFLY PT, R2, R15, 0x2, 0x1f ;  /* 0x0c401f000f027f89 */ /* 0x000ea200000e0000 */
[----:B------:R-:W-:-:S03]  /*15590*/  LEA R194, R43, R196, 0x1 ;  /* 0x000000c42bc27211 */ /* 0x000fc600078e08ff */
[----:B------:R-:W-:Y:S01]  /*155a0*/  LDSM.16.MT88.4 R68, [R196+0xe000] ;  /* 0x00e00000c444783b */ /* 0x000fe20000004200 */
[----:B------:R-:W-:-:S03]  /*155b0*/  LEA R192, R41, R194, 0x1 ;  /* 0x000000c229c07211 */ /* 0x000fc600078e08ff */
[----:B------:R-:W-:Y:S04]  /*155c0*/  LDSM.16.MT88.4 R84, [R193+0xe000] ;  /* 0x00e00000c154783b */ /* 0x000fe80000004200 */
[----:B------:R-:W-:Y:S04]  /*155d0*/  LDSM.16.MT88.4 R36, [R196+0xc000] ;  /* 0x00c00000c424783b */ /* 0x000fe80000004200 */
[----:B------:R-:W-:Y:S01]  /*155e0*/  LDSM.16.MT88.4 R52, [R193+0xc000] ;  /* 0x00c00000c134783b */ /* 0x000fe20000004200 */
[----:B-1----:R-:W-:-:S03]  /*155f0*/  FMNMX.FTZ R11, R6, R11, !PT ;  /* 0x0000000b060b7209 */ /* 0x002fc60007810000 */
[----:B------:R-:W-:Y:S01]  /*15600*/  LDSM.16.MT88.4 R76, [R194+0xe000] ;  /* 0x00e00000c24c783b */ /* 0x000fe20000004200 */
[----:B--2---:R-:W-:-:S03]  /*15610*/  FMNMX.FTZ R2, R15, R2, !PT ;  /* 0x000000020f027209 */ /* 0x004fc60007810000 */
        /* <DEDUP_REMOVED lines=20> */
[--C-:B------:R-:W-:Y:S02]  /*15760*/  FFMA.FTZ R155, R23, c[0x0][0x23c], -R146.reuse ;  /* 0x00008f00179b7a23 */ /* 0x100fe40000010892 */
[----:B------:R-:W-:Y:S01]  /*15770*/  FFMA.FTZ R150, R61, c[0x0][0x23c], -R146 ;  /* 0x00008f003d967a23 */ /* 0x000fe20000010892 */
[----:B------:R-:W-:Y:S01]  /*15780*/  MUFU.EX2 R157, R157 ;  /* 0x0000009d009d7308 */ /* 0x000fe20000000800 */
[--C-:B------:R-:W-:Y:S01]  /*15790*/  FFMA.FTZ R156, R46, c[0x0][0x23c], -R167.reuse ;  /* 0x00008f002e9c7a23 */ /* 0x100fe200000108a7 */
[----:B------:R-:W-:Y:S01]  /*157a0*/  LDSM.16.MT88.4 R24, [R194+0xe800] ;  /* 0x00e80000c218783b */ /* 0x000fe20000004200 */
[----:B------:R-:W-:-:S02]  /*157b0*/  FFMA.FTZ R159, R47, c[0x0][0x23c], -R167 ;  /* 0x00008f002f9f7a23 */ /* 0x000fc400000108a7 */
[--C-:B------:R-:W-:Y:S01]  /*157c0*/  FFMA.FTZ R161, R62, c[0x0][0x23c], -R167.reuse ;  /* 0x00008f003ea17a23 */ /* 0x100fe200000108a7 */
[----:B------:R-:W1:Y:S01]  /*157d0*/  LDSM.16.MT88.4 R44, [R194+0xc000] ;  /* 0x00c00000c22c783b */ /* 0x000e620000004200 */
[--C-:B------:R-:W-:Y:S01]  /*157e0*/  FFMA.FTZ R152, R4, c[0x0][0x23c], -R167.reuse ;  /* 0x00008f0004987a23 */ /* 0x100fe200000108a7 */
[----:B------:R-:W2:Y:S01]  /*157f0*/  MUFU.EX2 R154, R154 ;  /* 0x0000009a009a7308 */ /* 0x000ea20000000800 */
[--C-:B------:R-:W-:Y:S01]  /*15800*/  FFMA.FTZ R153, R7, c[0x0][0x23c], -R146.reuse ;  /* 0x00008f0007997a23 */ /* 0x100fe20000010892 */
[----:B------:R-:W3:Y:S01]  /*15810*/  LDSM.16.MT88.4 R60, [R192+0xc000] ;  /* 0x00c00000c03c783b */ /* 0x000ee20000004200 */
[--C-:B------:R-:W-:Y:S02]  /*15820*/  FFMA.FTZ R149, R5, c[0x0][0x23c], -R146.reuse ;  /* 0x00008f0005957a23 */ /* 0x100fe40000010892 */
[--C-:B------:R-:W-:Y:S01]  /*15830*/  FFMA.FTZ R148, R9, c[0x0][0x23c], -R146.reuse ;  /* 0x00008f0009947a23 */ /* 0x100fe20000010892 */
[----:B------:R-:W4:Y:S01]  /*15840*/  LDSM.16.MT88.4 R4, [R192+0x10000] ;  /* 0x01000000c004783b */ /* 0x000f220000004200 */
[--C-:B------:R-:W-:Y:S01]  /*15850*/  FFMA.FTZ R138, R8, c[0x0][0x23c], -R167.reuse ;  /* 0x00008f00088a7a23 */ /* 0x100fe200000108a7 */
[----:B------:R-:W-:Y:S01]  /*15860*/  MUFU.EX2 R155, R155 ;  /* 0x0000009b009b7308 */ /* 0x000fe20000000800 */
[----:B------:R-:W-:Y:S01]  /*15870*/  FFMA.FTZ R2, R13, c[0x0][0x23c], -R146 ;  /* 0x00008f000d027a23 */ /* 0x000fe20000010892 */
[----:B------:R-:W5:Y:S01]  /*15880*/  LDSM.16.MT88.4 R8, [R196+0xe800] ;  /* 0x00e80000c408783b */ /* 0x000f620000004200 */
[----:B------:R-:W-:-:S02]  /*15890*/  FFMA.FTZ R151, R20, c[0x0][0x23c], -R167 ;  /* 0x00008f0014977a23 */ /* 0x000fc400000108a7 */
[--C-:B------:R-:W-:Y:S01]  /*158a0*/  FFMA.FTZ R139, R14, c[0x0][0x23c], -R167.reuse ;  /* 0x00008f000e8b7a23 */ /* 0x100fe200000108a7 */
[----:B------:R-:W1:Y:S01]  /*158b0*/  LDSM.16.MT88.4 R20, [R196+0xc800] ;  /* 0x00c80000c414783b */ /* 0x000e620000004200 */
[----:B------:R-:W-:Y:S01]  /*158c0*/  FFMA.FTZ R0, R0, c[0x0][0x23c], -R167 ;  /* 0x00008f0000007a23 */ /* 0x000fe200000108a7 */
[----:B------:R-:W3:Y:S01]  /*158d0*/  MUFU.EX2 R150, R150 ;  /* 0x0000009600967308 */ /* 0x000ee20000000800 */
[----:B--2---:R-:W-:Y:S01]  /*158e0*/  F2FP.PACK_AB R116, R154, R157 ;  /* 0x0000009d9a74723e */ /* 0x004fe200000000ff */
[----:B------:R-:W2:Y:S01]  /*158f0*/  LDSM.16.MT88.4 R12, [R192+0xe800] ;  /* 0x00e80000c00c783b */ /* 0x000ea20000004200 */
[--C-:B------:R-:W-:Y:S02]  /*15900*/  FFMA.FTZ R158, R173, c[0x0][0x23c], -R146.reuse ;  /* 0x00008f00ad9e7a23 */ /* 0x100fe40000010892 */
[--C-:B------:R-:W-:Y:S02]  /*15910*/  FFMA.FTZ R160, R171, c[0x0][0x23c], -R146.reuse ;  /* 0x00008f00aba07a23 */ /* 0x100fe40000010892 */
[--C-:B------:R-:W-:Y:S01]  /*15920*/  FFMA.FTZ R163, R163, c[0x0][0x23c], -R146.reuse ;  /* 0x00008f00a3a37a23 */ /* 0x100fe20000010892 */
[----:B------:R-:W-:Y:S01]  /*15930*/  MUFU.EX2 R156, R156 ;  /* 0x0000009c009c7308 */ /* 0x000fe20000000800 */
[----:B------:R-:W-:-:S02]  /*15940*/  FFMA.FTZ R165, R165, c[0x0][0x23c], -R146 ;  /* 0x00008f00a5a57a23 */ /* 0x000fc40000010892 */
[--C-:B------:R-:W-:Y:S02]  /*15950*/  FFMA.FTZ R166, R166, c[0x0][0x23c], -R167.reuse ;  /* 0x00008f00a6a67a23 */ /* 0x100fe400000108a7 */
[--C-:B------:R-:W-:Y:S02]  /*15960*/  FFMA.FTZ R171, R178, c[0x0][0x23c], -R167.reuse ;  /* 0x00008f00b2ab7a23 */ /* 0x100fe400000108a7 */
[--C-:B------:R-:W-:Y:S01]  /*15970*/  FFMA.FTZ R172, R172, c[0x0][0x23c], -R167.reuse ;  /* 0x00008f00acac7a23 */ /* 0x100fe200000108a7 */
[----:B------:R-:W4:Y:S01]  /*15980*/  MUFU.EX2 R159, R159 ;  /* 0x0000009f009f7308 */ /* 0x000f220000000800 */
[----:B---3--:R-:W-:Y:S01]  /*15990*/  F2FP.PACK_AB R118, R150, R155 ;  /* 0x0000009b9676723e */ /* 0x008fe200000000ff */
[--C-:B------:R-:W-:Y:S02]  /*159a0*/  FFMA.FTZ R173, R176, c[0x0][0x23c], -R167.reuse ;  /* 0x00008f00b0ad7a23 */ /* 0x100fe400000108a7 */
[----:B------:R-:W-:Y:S02]  /*159b0*/  FFMA.FTZ R176, R177, c[0x0][0x23c], -R146 ;  /* 0x00008f00b1b07a23 */ /* 0x000fe40000010892 */
[----:B------:R-:W-:-:S02]  /*159c0*/  FFMA.FTZ R177, R164, c[0x0][0x23c], -R167 ;  /* 0x00008f00a4b17a23 */ /* 0x000fc400000108a7 */
[----:B------:R-:W-:Y:S01]  /*159d0*/  MUFU.EX2 R161, R161 ;  /* 0x000000a100a17308 */ /* 0x000fe20000000800 */
[--C-:B------:R-:W-:Y:S02]  /*159e0*/  FFMA.FTZ R175, R175, c[0x0][0x23c], -R146.reuse ;  /* 0x00008f00afaf7a23 */ /* 0x100fe40000010892 */
[--C-:B------:R-:W-:Y:S02]  /*159f0*/  FFMA.FTZ R174, R174, c[0x0][0x23c], -R146.reuse ;  /* 0x00008f00aeae7a23 */ /* 0x100fe40000010892 */
[----:B------:R-:W-:Y:S02]  /*15a00*/  FFMA.FTZ R217, R145, c[0x0][0x23c], -R146 ;  /* 0x00008f0091d97a23 */ /* 0x000fe40000010892 */
[--C-:B------:R-:W-:Y:S01]  /*15a10*/  FFMA.FTZ R170, R170, c[0x0][0x23c], -R167.reuse ;  /* 0x00008f00aaaa7a23 */ /* 0x100fe200000108a7 */
[----:B------:R-:W3:Y:S01]  /*15a20*/  MUFU.EX2 R152, R152 ;  /* 0x0000009800987308 */ /* 0x000ee20000000800 */
[----:B----4-:R-:W-:Y:S01]  /*15a30*/  F2FP.PACK_AB R117, R159, R156 ;  /* 0x0000009c9f75723e */ /* 0x010fe200000000ff */
        /* <DEDUP_REMOVED lines=8> */
[----:B---3--:R-:W-:Y:S01]  /*15ac0*/  F2FP.PACK_AB R119, R152, R161 ;  /* 0x000000a19877723e */ /* 0x008fe200000000ff */
[----:B------:R-:W3:Y:S01]  /*15ad0*/  MUFU.EX2 R148, R148 ;  /* 0x0000009400947308 */ /* 0x000ee20000000800 */
        /* <DEDUP_REMOVED lines=9> */
[----:B------:R-:W4:Y:S06]  /*15b70*/  MUFU.EX2 R138, R138 ;  /* 0x0000008a008a7308 */ /* 0x000f2c0000000800 */
        /* <DEDUP_REMOVED lines=39> */
[----:B----4-:R-:W-:Y:S01]  /*15df0*/  F2FP.PACK_AB R5, R138, R151 ;  /* 0x000000978a05723e */ /* 0x010fe200000000ff */
        /* <DEDUP_REMOVED lines=9> */
[----:B-----5:R-:W-:Y:S01]  /*15e90*/  HMMA.16816.F32 R64, R4, R8, R64 ;  /* 0x000000080440723c */ /* 0x020fe20000001840 */
        /* <DEDUP_REMOVED lines=128> */
[----:B------:R-:W-:Y:S01]  /*166a0*/  ULDC UR5, c[0x0][0x1a0] ;  /* 0x0000680000057ab9 */ /* 0x000fe20000000800 */
[----:B------:R-:W-:Y:S01]  /*166b0*/  IMAD.MOV.U32 R137, RZ, RZ, R136 ;  /* 0x000000ffff897224 */ /* 0x000fe200078e0088 */
[----:B------:R-:W-:-:S02]  /*166c0*/  USHF.R.S32.HI UR7, URZ, 0x1f, UR6 ;  /* 0x0000001f3f077899 */ /* 0x000fc40008011406 */
[----:B------:R-:W-:Y:S01]  /*166d0*/  MOV R214, UR6 ;  /* 0x0000000600d67c02 */ /* 0x000fe20008000f00 */
[----:B------:R-:W-:Y:S02]  /*166e0*/  ULDC UR4, c[0x0][0x198] ;  /* 0x0000660000047ab9 */ /* 0x000fe40000000800 */
[----:B------:R-:W-:Y:S01]  /*166f0*/  USHF.L.U32 UR5, UR5, 0x4, URZ ;  /* 0x0000000405057899 */ /* 0x000fe2000800063f */
[----:B------:R-:W-:Y:S01]  /*16700*/  MOV R212, UR7 ;  /* 0x0000000700d47c02 */ /* 0x000fe20008000f00 */
[----:B------:R-:W-:Y:S02]  /*16710*/  USHF.L.U32 UR4, UR4, 0x4, URZ ;  /* 0x0000000404047899 */ /* 0x000fe4000800063f */
[----:B------:R-:W-:Y:S02]  /*16720*/  ULDC.64 UR8, c[0x0][0x118] ;  /* 0x0000460000087ab9 */ /* 0x000fe40000000a00 */
.L_x_1027:
        /* <DEDUP_REMOVED lines=11> */
[C---:B------:R-:W-:Y:S02]  /*167e0*/  IADD3 R10, R3.reuse, 0x40, RZ ;  /* 0x00000040030a7810 */ /* 0x040fe40007ffe0ff */
[----:B------:R-:W-:Y:S02]  /*167f0*/  IABS R4, R3 ;  /* 0x0000000300047213 */ /* 0x000fe40000000000 */
[----:B------:R-:W-:Y:S02]  /*16800*/  IABS R6, R10 ;  /* 0x0000000a00067213 */ /* 0x000fe40000000000 */
[----:B------:R-:W-:Y:S02]  /*16810*/  LOP3.LUT R10, R10, c[0x0][0x2d0], RZ, 0x3c, !PT ;  /* 0x0000b4000a0a7a12 */ /* 0x000fe400078e3cff */
        /* <DEDUP_REMOVED lines=49> */
.L_x_1024:
[----:B------:R-:W-:Y:S02]  /*16b30*/  ISETP.GE.AND P0, PT, R132, c[0x0][0x220], PT ;  /* 0x0000880084007a0c */ /* 0x000fe40003f06270 */
[----:B------:R-:W-:Y:S02]  /*16b40*/  ISETP.GE.AND P4, PT, R134, c[0x0][0x220], PT ;  /* 0x0000880086007a0c */ /* 0x000fe40003f86270 */
[----:B------:R-:W-:Y:S02]  /*16b50*/  SEL R2, RZ, 0x3fffc, P0 ;  /* 0x0003fffcff027807 */ /* 0x000fe40000000000 */
[----:B------:R-:W-:Y:S02]  /*16b60*/  IADD3 R7, P1, R4, UR5, RZ ;  /* 0x0000000504077c10 */ /* 0x000fe4000ff3e0ff */
[----:B------:R-:W-:Y:S02]  /*16b70*/  LOP3.LUT P6, RZ, R2, 0x4, RZ, 0xc0, !PT ;  /* 0x0000000402ff7812 */ /* 0x000fe400078cc0ff */
[-C--:B------:R-:W-:Y:S01]  /*16b80*/  LEA R2, P2, R4, R168.reuse, 0x1 ;  /* 0x000000a804027211 */ /* 0x080fe200078408ff */
[--C-:B------:R-:W-:Y:S01]  /*16b90*/  IMAD.X R6, R204, 0x1, R3.reuse, P1 ;  /* 0x00000001cc067824 */ /* 0x100fe200008e0603 */
[----:B------:R-:W-:Y:S02]  /*16ba0*/  ISETP.GE.AND P0, PT, R133, c[0x0][0x220], PT ;  /* 0x0000880085007a0c */ /* 0x000fe40003f06270 */
[-C--:B------:R-:W-:Y:S02]  /*16bb0*/  LEA.HI.X R3, R4, R169.reuse, R3, 0x1, P2 ;  /* 0x000000a904037211 */ /* 0x080fe400010f0c03 */
[CC--:B------:R-:W-:Y:S02]  /*16bc0*/  @!P4 LEA R14, P5, R7.reuse, R168.reuse, 0x1 ;  /* 0x000000a8070ec211 */ /* 0x0c0fe400078a08ff */
[C---:B------:R-:W-:Y:S01]  /*16bd0*/  IADD3 R5, P1, R7.reuse, UR5, RZ ;  /* 0x0000000507057c10 */ /* 0x040fe2000ff3e0ff */
[----:B------:R-:W-:Y:S01]  /*16be0*/  @!PT LDS RZ, [RZ] ;  /* 0x00000000fffff984 */ /* 0x000fe20000000800 */
[----:B------:R-:W-:Y:S01]  /*16bf0*/  @!PT LDS RZ, [RZ] ;  /* 0x00000000fffff984 */ /* 0x000fe20000000800 */
[----:B------:R-:W-:Y:S01]  /*16c00*/  @!PT LDS RZ, [RZ] ;  /* 0x00000000fffff984 */ /* 0x000fe20000000800 */
[----:B------:R1:W-:Y:S01]  /*16c10*/  @!P4 LDGSTS.E.BYPASS.LTC128B.128 [R207+0xc000], [R2.64] ;  /* 0x0c00000002cfcfae */ /* 0x0003e2000b901d48 */
[-CC-:B------:R-:W-:Y:S02]  /*16c20*/  @!P4 LEA.HI.X R15, R7, R169.reuse, R6.reuse, 0x1, P5 ;  /* 0x000000a9070fc211 */ /* 0x180fe400028f0c06 */
[-C--:B------:R-:W-:Y:S01]  /*16c30*/  @!P4 LEA R12, P5, R5, R168.reuse, 0x1 ;  /* 0x000000a8050cc211 */ /* 0x080fe200078a08ff */
[----:B------:R-:W-:Y:S01]  /*16c40*/  @P4 STS.128 [R207+0xc000], RZ ;  /* 0x00c000ffcf004388 */ /* 0x000fe20000000c00 */
[--C-:B------:R-:W-:Y:S01]  /*16c50*/  IMAD.X R4, R204, 0x1, R6.reuse, P1 ;  /* 0x00000001cc047824 */ /* 0x100fe200008e0606 */
[CC--:B------:R-:W-:Y:S02]  /*16c60*/  @!P0 LEA R10, P2, R7.reuse, R168.reuse, 0x1 ;  /* 0x000000a8070a8211 */ /* 0x0c0fe400078408ff */
[----:B------:R-:W-:Y:S01]  /*16c70*/  @!PT LDS RZ, [RZ] ;  /* 0x00000000fffff984 */ /* 0x000fe20000000800 */
[----:B------:R-:W-:Y:S01]  /*16c80*/  @!PT LDS RZ, [RZ] ;  /* 0x00000000fffff984 */ /* 0x000fe20000000800 */
[----:B------:R-:W-:Y:S01]  /*16c90*/  @!PT LDS RZ, [RZ] ;  /* 0x00000000fffff984 */ /* 0x000fe20000000800 */
[----:B------:R1:W-:Y:S01]  /*16ca0*/  @!P0 LDGSTS.E.BYPASS.LTC128B.128 [R207+0xe000], [R2.64+0x80] ;  /* 0x0e00008002cf8fae */ /* 0x0003e2000b901d48 */
[CC--:B------:R-:W-:Y:S02]  /*16cb0*/  @P6 LEA R8, P1, R7.reuse, R168.reuse, 0x1 ;  /* 0x000000a807086211 */ /* 0x0c0fe400078208ff */
[CCC-:B------:R-:W-:Y:S01]  /*16cc0*/  @!P0 LEA.HI.X R11, R7.reuse, R169.reuse, R6.reuse, 0x1, P2 ;  /* 0x000000a9070b8211 */ /* 0x1c0fe200010f0c06 */
[----:B------:R-:W-:Y:S01]  /*16cd0*/  @P0 STS.128 [R207+0xe000], RZ ;  /* 0x00e000ffcf000388 */ /* 0x000fe20000000c00 */
[-C--:B------:R-:W-:Y:S02]  /*16ce0*/  @P6 LEA.HI.X R9, R7, R169.reuse, R6, 0x1, P1 ;  /* 0x000000a907096211 */ /* 0x080fe400008f0c06 */
[CCC-:B------:R-:W-:Y:S01]  /*16cf0*/  @!P4 LEA.HI.X R13, R5.reuse, R169.reuse, R4.reuse, 0x1, P5 ;  /* 0x000000a9050dc211 */ /* 0x1c0fe200028f0c04 */
[----:B------:R-:W-:Y:S01]  /*16d00*/  @!PT LDS RZ, [RZ] ;  /* 0x00000000fffff984 */ /* 0x000fe20000000800 */
[----:B------:R-:W-:Y:S01]  /*16d10*/  @!PT LDS RZ, [RZ] ;  /* 0x00000000fffff984 */ /* 0x000fe20000000800 */
[----:B------:R-:W-:Y:S01]  /*16d20*/  @!PT LDS RZ, [RZ] ;  /* 0x00000000fffff984 */ /* 0x000fe20000000800 */
[----:B------:R1:W-:Y:S01]  /*16d30*/  @P6 LDGSTS.E.BYPASS.LTC128B.128 [R207+0x10000], [R2.64+0x100] ;  /* 0x1000010002cf6fae */ /* 0x0003e2000b901d48 */
[CC--:B------:R-:W-:Y:S02]  /*16d40*/  @!P0 LEA R16, P2, R5.reuse, R168.reuse, 0x1 ;  /* 0x000000a805108211 */ /* 0x0c0fe400078408ff */
[CC--:B------:R-:W-:Y:S01]  /*16d50*/  @P6 LEA R20, P1, R5.reuse, R168.reuse, 0x1 ;  /* 0x000000a805146211 */ /* 0x0c0fe200078208ff */
[----:B------:R-:W-:Y:S01]  /*16d60*/  @!P6 STS.128 [R207+0x10000], RZ ;  /* 0x010000ffcf00e388 */ /* 0x000fe20000000c00 */
[CCC-:B------:R-:W-:Y:S02]  /*16d70*/  @!P0 LEA.HI.X R17, R5.reuse, R169.reuse, R4.reuse, 0x1, P2 ;  /* 0x000000a905118211 */ /* 0x1c0fe400010f0c04 */
[C---:B------:R-:W-:Y:S01]  /*16d80*/  IADD3 R6, P5, R5.reuse, UR5, RZ ;  /* 0x0000000505067c10 */ /* 0x040fe2000ffbe0ff */
[----:B------:R-:W-:Y:S01]  /*16d90*/  @!PT LDS RZ, [RZ] ;  /* 0x00000000fffff984 */ /* 0x000fe20000000800 */
[----:B------:R-:W-:Y:S01]  /*16da0*/  @!PT LDS RZ, [RZ] ;  /* 0x00000000fffff984 */ /* 0x000fe20000000800 */
[----:B------:R-:W-:Y:S01]  /*16db0*/  @!PT LDS RZ, [RZ] ;  /* 0x00000000fffff984 */ /* 0x000fe20000000800 */
[----:B------:R2:W-:Y:S01]  /*16dc0*/  @!P4 LDGSTS.E.BYPASS.LTC128B.128 [R207+0xc800], [R14.64] ;  /* 0x0c8000000ecfcfae */ /* 0x0005e2000b901d48 */
[-CC-:B------:R-:W-:Y:S02]  /*16dd0*/  @P6 LEA.HI.X R21, R5, R169.reuse, R4.reuse, 0x1, P1 ;  /* 0x000000a905156211 */ /* 0x180fe400008f0c04 */
        /* <DEDUP_REMOVED lines=8> */
[C---:B------:R-:W-:Y:S02]  /*16e60*/  @P6 LEA R30, P1, R6.reuse, R168, 0x1 ;  /* 0x000000a8061e6211 */ /* 0x040fe400078208ff */
[CCC-:B------:R-:W-:Y:S01]  /*16e70*/  @!P4 LEA.HI.X R29, R6.reuse, R169.reuse, R4.reuse, 0x1, P5 ;  /* 0x000000a9061dc211 */ /* 0x1c0fe200028f0c04 */
[----:B------:R-:W-:Y:S01]  /*16e80*/  @P0 STS.128 [R207+0xe800], RZ ;  /* 0x00e800ffcf000388 */ /* 0x000fe20000000c00 */
[CCC-:B------:R-:W-:Y:S02]  /*16e90*/  @!P0 LEA.HI.X R23, R6.reuse, R169.reuse, R4.reuse, 0x1, P2 ;  /* 0x000000a906178211 */ /* 0x1c0fe400010f0c04 */
[----:B------:R-:W-:Y:S01]  /*16ea0*/  @P6 LEA.HI.X R31, R6, R169, R4, 0x1, P1 ;  /* 0x000000a9061f6211 */ /* 0x000fe200008f0c04 */
[----:B------:R-:W-:Y:S01]  /*16eb0*/  @!PT LDS RZ, [RZ] ;  /* 0x00000000fffff984 */ /* 0x000fe20000000800 */
[----:B------:R-:W-:Y:S01]  /*16ec0*/  @!PT LDS RZ, [RZ] ;  /* 0x00000000fffff984 */ /* 0x000fe20000000800 */
[----:B------:R-:W-:Y:S01]  /*16ed0*/  @!PT LDS RZ, [RZ] ;  /* 0x00000000fffff984 */ /* 0x000fe20000000800 */
[----:B------:R3:W-:Y:S04]  /*16ee0*/  @P6 LDGSTS.E.BYPASS.LTC128B.128 [R207+0x10800], [R8.64+0x100] ;  /* 0x1080010008cf6fae */ /* 0x0007e8000b901d48 */
[----:B------:R-:W-:Y:S04]  /*16ef0*/  @!P6 STS.128 [R207+0x10800], RZ ;  /* 0x010800ffcf00e388 */ /* 0x000fe80000000c00 */
        /* <DEDUP_REMOVED lines=24> */
[----:B------:R-:W-:Y:S01]  /*17080*/  @P0 STS.128 [R207+0xf800], RZ ;  /* 0x00f800ffcf000388 */ /* 0x000fe20000000c00 */
[----:B------:R-:W-:Y:S03]  /*17090*/  ISETP.GE.AND P0, PT, R215, 0x1, PT ;  /* 0x00000001d700780c */ /* 0x000fe60003f06270 */
[----:B------:R-:W-:Y:S01]  /*170a0*/  @!PT LDS RZ, [RZ] ;  /* 0x00000000fffff984 */ /* 0x000fe20000000800 */
[----:B------:R-:W-:Y:S01]  /*170b0*/  @!PT LDS RZ, [RZ] ;  /* 0x00000000fffff984 */ /* 0x000fe20000000800 */
[----:B------:R-:W-:Y:S01]  /*170c0*/  @!PT LDS RZ, [RZ] ;  /* 0x00000000fffff984 */ /* 0x000fe20000000800 */
[----:B------:R1:W-:Y:S04]  /*170d0*/  @P6 LDGSTS.E.BYPASS.LTC128B.128 [R207+0x11800], [R30.64+0x100] ;  /* 0x118001001ecf6fae */ /* 0x0003e8000b901d48 */
[----:B------:R-:W-:Y:S04]  /*170e0*/  @!P6 STS.128 [R207+0x11800], RZ ;  /* 0x011800ffcf00e388 */ /* 0x000fe80000000c00 */
[----:B------:R-:W-:Y:S04]  /*170f0*/  LDSM.16.M88.4 R140, [R202] ;  /* 0x00000000ca8c783b */ /* 0x000fe80000000200 */
[----:B---3--:R-:W3:Y:S04]  /*17100*/  LDSM.16.M88.4 R8, [R201+0x6000] ;  /* 0x00600000c908783b */ /* 0x008ee80000000200 */
[----:B----4-:R-:W2:Y:S04]  /*17110*/  LDSM.16.M88.4 R16, [R201+0x6800] ;  /* 0x00680000c910783b */ /* 0x010ea80000000200 */
[----:B------:R-:W5:Y:S04]  /*17120*/  LDSM.16.M88.4 R24, [R201+0x7000] ;  /* 0x00700000c918783b */ /* 0x000f680000000200 */
[----:B------:R-:W0:Y:S04]  /*17130*/  LDGDEPBAR ;  /* 0x00000000000079af */ /* 0x000e280000000000 */
[----:B------:R-:W1:Y:S04]  /*17140*/  LDSM.16.M88.4 R32, [R201+0x7800] ;  /* 0x00780000c920783b */ /* 0x000e680000000200 */
[----:B------:R-:W-:Y:S04]  /*17150*/  LDSM.16.M88.4 R144, [R200] ;  /* 0x00000000c890783b */ /* 0x000fe80000000200 */
[----:B------:R-:W4:Y:S04]  /*17160*/  LDSM.16.M88.4 R148, [R199] ;  /* 0x00000000c794783b */ /* 0x000f280000000200 */
[----:B------:R-:W1:Y:S04]  /*17170*/  LDSM.16.M88.4 R152, [R191] ;  /* 0x00000000bf98783b */ /* 0x000e680000000200 */
[----:B------:R-:W1:Y:S04]  /*17180*/  LDSM.16.M88.4 R156, [R190] ;  /* 0x00000000be9c783b */ /* 0x000e680000000200 */
[----:B------:R-:W1:Y:S01]  /*17190*/  LDSM.16.M88.4 R160, [R189] ;  /* 0x00000000bda0783b */ /* 0x000e620000000200 */
[C---:B---3--:R-:W-:Y:S03]  /*171a0*/  HMMA.16816.F32 R4, R140.reuse, R8, RZ ;  /* 0x000000088c04723c */ /* 0x048fe600000018ff */
[----:B------:R-:W-:Y:S04]  /*171b0*/  LDSM.16.M88.4 R164, [R198] ;  /* 0x00000000c6a4783b */ /* 0x000fe80000000200 */
[----:B------:R-:W3:Y:S01]  /*171c0*/  LDSM.16.M88.4 R168, [R195+0x6000] ;  /* 0x00600000c3a8783b */ /* 0x000ee20000000200 */
[C---:B------:R-:W-:Y:S03]  /*171d0*/  HMMA.16816.F32 R8, R140.reuse, R10, RZ ;  /* 0x0000000a8c08723c */ /* 0x040fe600000018ff */
[----:B------:R-:W3:Y:S04]  /*171e0*/  LDSM.16.M88.4 R172, [R195+0x6800] ;  /* 0x00680000c3ac783b */ /* 0x000ee80000000200 */
[----:B------:R-:W-:Y:S01]  /*171f0*/  LDSM.16.M88.4 R176, [R195+0x7800] ;  /* 0x00780000c3b0783b */ /* 0x000fe20000000200 */
[C---:B--2---:R-:W-:Y:S08]  /*17200*/  HMMA.16816.F32 R12, R140.reuse, R16, RZ ;  /* 0x000000108c0c723c */ /* 0x044ff000000018ff */
[C---:B------:R-:W-:Y:S08]  /*17210*/  HMMA.16816.F32 R16, R140.reuse, R18, RZ ;  /* 0x000000128c10723c */ /* 0x040ff000000018ff */
[C---:B-----5:R-:W-:Y:S08]  /*17220*/  HMMA.16816.F32 R20, R140.reuse, R24, RZ ;  /* 0x000000188c14723c */ /* 0x060ff000000018ff */
[C---:B------:R-:W-:Y:S08]  /*17230*/  HMMA.16816.F32 R24, R140.reuse, R26, RZ ;  /* 0x0000001a8c18723c */ /* 0x040ff000000018ff */
[C---:B-1----:R-:W-:Y:S08]  /*17240*/  HMMA.16816.F32 R28, R140.reuse, R32, RZ ;  /* 0x000000208c1c723c */ /* 0x042ff000000018ff */
[----:B------:R-:W-:Y:S01]  /*17250*/  HMMA.16816.F32 R32, R140, R34, RZ ;  /* 0x000000228c20723c */ /* 0x000fe200000018ff */
[----:B------:R-:W1:Y:S07]  /*17260*/  LDSM.16.M88.4 R140, [R195+0x7000] ;  /* 0x00700000c38c783b */ /* 0x000e6e0000000200 */
[C---:B----4-:R-:W-:Y:S08]  /*17270*/  HMMA.16816.F32 R4, R144.reuse, R148, R4 ;  /* 0x000000949004723c */ /* 0x050ff00000001804 */
[C---:B------:R-:W-:Y:S01]  /*17280*/  HMMA.16816.F32 R8, R144.reuse, R150, R8 ;  /* 0x000000969008723c */ /* 0x040fe20000001808 */
[----:B------:R-:W-:Y:S07]  /*17290*/  LDSM.16.M88.4 R148, [R197] ;  /* 0x00000000c594783b */ /* 0x000fee0000000200 */
[C---:B------:R-:W-:Y:S08]  /*172a0*/  HMMA.16816.F32 R12, R144.reuse, R152, R12 ;  /* 0x00000098900c723c */ /* 0x040ff0000000180c */
[C---:B------:R-:W-:Y:S01]  /*172b0*/  HMMA.16816.F32 R16, R144.reuse, R154, R16 ;  /* 0x0000009a9010723c */ /* 0x040fe20000001810 */
[----:B------:R-:W2:Y:S07]  /*172c0*/  LDSM.16.M88.4 R152, [R188] ;  /* 0x00000000bc98783b */ /* 0x000eae0000000200 */
[C---:B------:R-:W-:Y:S08]  /*172d0*/  HMMA.16816.F32 R20, R144.reuse, R156, R20 ;  /* 0x0000009c9014723c */ /* 0x040ff00000001814 */
[C---:B------:R-:W-:Y:S01]  /*172e0*/  HMMA.16816.F32 R24, R144.reuse, R158, R24 ;  /* 0x0000009e9018723c */ /* 0x040fe20000001818 */
[----:B------:R-:W4:Y:S07]  /*172f0*/  LDSM.16.M88.4 R156, [R188+0x800] ;  /* 0x00080000bc9c783b */ /* 0x000f2e0000000200 */
[C---:B------:R-:W-:Y:S08]  /*17300*/  HMMA.16816.F32 R28, R144.reuse, R160, R28 ;  /* 0x000000a0901c723c */ /* 0x040ff0000000181c */
[----:B------:R-:W-:Y:S01]  /*17310*/  HMMA.16816.F32 R32, R144, R162, R32 ;  /* 0x000000a29020723c */ /* 0x000fe20000001820 */
[----:B------:R-:W5:Y:S04]  /*17320*/  LDSM.16.M88.4 R144, [R188+0x1000] ;  /* 0x00100000bc90783b */ /* 0x000f680000000200 */
[----:B------:R-:W2:Y:S03]  /*17330*/  LDSM.16.M88.4 R160, [R188+0x1800] ;  /* 0x00180000bca0783b */ /* 0x000ea60000000200 */
[C---:B---3--:R-:W-:Y:S08]  /*17340*/  HMMA.16816.F32 R4, R164.reuse, R168, R4 ;  /* 0x000000a8a404723c */ /* 0x048ff00000001804 */
[C---:B------:R-:W-:Y:S01]  /*17350*/  HMMA.16816.F32 R8, R164.reuse, R170, R8 ;  /* 0x000000aaa408723c */ /* 0x040fe20000001808 */
[----:B------:R-:W-:Y:S07]  /*17360*/  LDSM.16.M88.4 R168, [R201+0x8000] ;  /* 0x00800000c9a8783b */ /* 0x000fee0000000200 */
[C---:B------:R-:W-:Y:S08]  /*17370*/  HMMA.16816.F32 R12, R164.reuse, R172, R12 ;  /* 0x000000aca40c723c */ /* 0x040ff0000000180c */
[C---:B------:R-:W-:Y:S01]  /*17380*/  HMMA.16816.F32 R16, R164.reuse, R174, R16 ;  /* 0x000000aea410723c */ /* 0x040fe20000001810 */
[----:B------:R-:W-:Y:S07]  /*17390*/  LDSM.16.M88.4 R172, [R201+0x8800] ;  /* 0x00880000c9ac783b */ /* 0x000fee0000000200 */
[C---:B-1----:R-:W-:Y:S08]  /*173a0*/  HMMA.16816.F32 R20, R164.reuse, R140, R20 ;  /* 0x0000008ca414723c */ /* 0x042ff00000001814 */
[C---:B------:R-:W-:Y:S01]  /*173b0*/  HMMA.16816.F32 R24, R164.reuse, R142, R24 ;  /* 0x0000008ea418723c */ /* 0x040fe20000001818 */
[----:B------:R-:W1:Y:S07]  /*173c0*/  LDSM.16.M88.4 R140, [R202+0x2000] ;  /* 0x00200000ca8c783b */ /* 0x000e6e0000000200 */
[C---:B------:R-:W-:Y:S08]  /*173d0*/  HMMA.16816.F32 R28, R164.reuse, R176, R28 ;  /* 0x000000b0a41c723c */ /* 0x040ff0000000181c */
[----:B------:R-:W-:Y:S01]  /*173e0*/  HMMA.16816.F32 R32, R164, R178, R32 ;  /* 0x000000b2a420723c */ /* 0x000fe20000001820 */
[----:B------:R-:W3:Y:S04]  /*173f0*/  LDSM.16.M88.4 R164, [R201+0x9000] ;  /* 0x00900000c9a4783b */ /* 0x000ee80000000200 */
[----:B------:R-:W1:Y:S03]  /*17400*/  LDSM.16.M88.4 R176, [R201+0x9800] ;  /* 0x00980000c9b0783b */ /* 0x000e660000000200 */
[C---:B--2---:R-:W-:Y:S08]  /*17410*/  HMMA.16816.F32 R4, R148.reuse, R152, R4 ;  /* 0x000000989404723c */ /* 0x044ff00000001804 */
[C---:B------:R-:W-:Y:S01]  /*17420*/  HMMA.16816.F32 R8, R148.reuse, R154, R8 ;  /* 0x0000009a9408723c */ /* 0x040fe20000001808 */
[----:B------:R-:W-:Y:S07]  /*17430*/  LDSM.16.M88.4 R152, [R187] ;  /* 0x00000000bb98783b */ /* 0x000fee0000000200 */
[C---:B----4-:R-:W-:Y:S08]  /*17440*/  HMMA.16816.F32 R12, R148.reuse, R156, R12 ;  /* 0x0000009c940c723c */ /* 0x050ff0000000180c */
[C---:B------:R-:W-:Y:S01]  /*17450*/  HMMA.16816.F32 R16, R148.reuse, R158, R16 ;  /* 0x0000009e9410723c */ /* 0x040fe20000001810 */
[----:B------:R-:W-:Y:S07]  /*17460*/  LDSM.16.M88.4 R156, [R186] ;  /* 0x00000000ba9c783b */ /* 0x000fee0000000200 */
[C---:B-----5:R-:W-:Y:S08]  /*17470*/  HMMA.16816.F32 R20, R148.reuse, R144, R20 ;  /* 0x000000909414723c */ /* 0x060ff00000001814 */
[C---:B------:R-:W-:Y:S01]  /*17480*/  HMMA.16816.F32 R24, R148.reuse, R146, R24 ;  /* 0x000000929418723c */ /* 0x040fe20000001818 */
[----:B------:R-:W2:Y:S07]  /*17490*/  LDSM.16.M88.4 R144, [R200+0x2000] ;  /* 0x00200000c890783b */ /* 0x000eae0000000200 */
[C---:B------:R-:W-:Y:S08]  /*174a0*/  HMMA.16816.F32 R28, R148.reuse, R160, R28 ;  /* 0x000000a0941c723c */ /* 0x040ff0000000181c */
[----:B------:R-:W-:Y:S01]  /*174b0*/  HMMA.16816.F32 R32, R148, R162, R32 ;  /* 0x000000a29420723c */ /* 0x000fe20000001820 */
[----:B------:R-:W4:Y:S04]  /*174c0*/  LDSM.16.M88.4 R148, [R185] ;  /* 0x00000000b994783b */ /* 0x000f280000000200 */
[----:B------:R-:W5:Y:S03]  /*174d0*/  LDSM.16.M88.4 R160, [R184] ;  /* 0x00000000b8a0783b */ /* 0x000f660000000200 */
        /* <DEDUP_REMOVED lines=15> */
[----:B------:R-:W-:Y:S07]  /*175d0*/  LDSM.16.M88.4 R152, [R188+0x2000] ;  /* 0x00200000bc98783b */ /* 0x000fee0000000200 */
[C---:B------:R-:W-:Y:S08]  /*175e0*/  HMMA.16816.F32 R12, R144.reuse, R156, R12 ;  /* 0x0000009c900c723c */ /* 0x040ff0000000180c */
[C---:B------:R-:W-:Y:S01]  /*175f0*/  HMMA.16816.F32 R16, R144.reuse, R158, R16 ;  /* 0x0000009e9010723c */ /* 0x040fe20000001810 */
[----:B------:R-:W-:Y:S07]  /*17600*/  LDSM.16.M88.4 R156, [R188+0x2800] ;  /* 0x00280000bc9c783b */ /* 0x000fee0000000200 */
[C---:B----4-:R-:W-:Y:S08]  /*17610*/  HMMA.16816.F32 R20, R144.reuse, R148, R20 ;  /* 0x000000949014723c */ /* 0x050ff00000001814 */
[C---:B------:R-:W-:Y:S01]  /*17620*/  HMMA.16816.F32 R24, R144.reuse, R150, R24 ;  /* 0x000000969018723c */ /* 0x040fe20000001818 */
[----:B------:R-:W2:Y:S07]  /*17630*/  LDSM.16.M88.4 R148, [R197+0x2000] ;  /* 0x00200000c594783b */ /* 0x000eae0000000200 */
[C---:B-----5:R-:W-:Y:S08]  /*17640*/  HMMA.16816.F32 R28, R144.reuse, R160, R28 ;  /* 0x000000a0901c723c */ /* 0x060ff0000000181c */
[----:B------:R-:W-:Y:S01]  /*17650*/  HMMA.16816.F32 R32, R144, R162, R32 ;  /* 0x000000a29020723c */ /* 0x000fe20000001820 */
[----:B------:R-:W4:Y:S04]  /*17660*/  LDSM.16.M88.4 R144, [R188+0x3000] ;  /* 0x00300000bc90783b */ /* 0x000f280000000200 */
[----:B------:R-:W5:Y:S03]  /*17670*/  LDSM.16.M88.4 R160, [R188+0x3800] ;  /* 0x00380000bca0783b */ /* 0x000f660000000200 */
        /* <DEDUP_REMOVED lines=16> */
[C---:B------:R-:W-:Y:S08]  /*17780*/  HMMA.16816.F32 R12, R148.reuse, R156, R12 ;  /* 0x0000009c940c723c */ /* 0x040ff0000000180c */
[C---:B------:R-:W-:Y:S01]  /*17790*/  HMMA.16816.F32 R16, R148.reuse, R158, R16 ;  /* 0x0000009e9410723c */ /* 0x040fe20000001810 */
[----:B------:R-:W-:Y:S07]  /*177a0*/  LDSM.16.M88.4 R156, [R182] ;  /* 0x00000000b69c783b */ /* 0x000fee0000000200 */
[C---:B----4-:R-:W-:Y:S08]  /*177b0*/  HMMA.16816.F32 R20, R148.reuse, R144, R20 ;  /* 0x000000909414723c */ /* 0x050ff00000001814 */
[C---:B------:R-:W-:Y:S01]  /*177c0*/  HMMA.16816.F32 R24, R148.reuse, R146, R24 ;  /* 0x000000929418723c */ /* 0x040fe20000001818 */
[----:B------:R-:W2:Y:S07]  /*177d0*/  LDSM.16.M88.4 R144, [R200+0x4000] ;  /* 0x00400000c890783b */ /* 0x000eae0000000200 */
[C---:B-----5:R-:W-:Y:S08]  /*177e0*/  HMMA.16816.F32 R28, R148.reuse, R160, R28 ;  /* 0x000000a0941c723c */ /* 0x060ff0000000181c */
        /* <DEDUP_REMOVED lines=29> */
[C---:B-1----:R-:W-:Y:S01]  /*179c0*/  HMMA.16816.F32 R4, R164.reuse, R168, R4 ;  /* 0x000000a8a404723c */ /* 0x042fe20000001804 */
[----:B------:R-:W-:Y:S04]  /*179d0*/  DEPBAR.LE SB0, 0x0 ;  /* 0x000080000000791a */ /* 0x000fe80000000000 */
[----:B------:R-:W-:Y:S02]  /*179e0*/  BAR.SYNC.DEFER_BLOCKING 0x0 ;  /* 0x0000000000007b1d */ /* 0x000fe40000010000 */
[----:B------:R-:W-:Y:S01]  /*179f0*/  IMAD.MOV.U32 R168, RZ, RZ, R2 ;  /* 0x000000ffffa87224 */ /* 0x000fe200078e0002 */
[C---:B------:R-:W-:Y:S05]  /*17a00*/  HMMA.16816.F32 R8, R164.reuse, R170, R8 ;  /* 0x000000aaa408723c */ /* 0x040fea0000001808 */
[----:B------:R-:W-:Y:S03]  /*17a10*/  IMAD.MOV.U32 R169, RZ, RZ, R3 ;  /* 0x000000ffffa97224 */ /* 0x000fe600078e0003 */
[C---:B------:R-:W-:Y:S08]  /*17a20*/  HMMA.16816.F32 R12, R164.reuse, R172, R12 ;  /* 0x000000aca40c723c */ /* 0x040ff0000000180c */
[C---:B------:R-:W-:Y:S08]  /*17a30*/  HMMA.16816.F32 R16, R164.reuse, R174, R16 ;  /* 0x000000aea410723c */ /* 0x040ff00000001810 */
[C---:B---3--:R-:W-:Y:S08]  /*17a40*/  HMMA.16816.F32 R20, R164.reuse, R140, R20 ;  /* 0x0000008ca414723c */ /* 0x048ff00000001814 */
[C---:B------:R-:W-:Y:S08]  /*17a50*/  HMMA.16816.F32 R24, R164.reuse, R142, R24 ;  /* 0x0000008ea418723c */ /* 0x040ff00000001818 */
[C---:B------:R-:W-:Y:S08]  /*17a60*/  HMMA.16816.F32 R28, R164.reuse, R176, R28 ;  /* 0x000000b0a41c723c */ /* 0x040ff0000000181c */
[----:B------:R-:W-:Y:S08]  /*17a70*/  HMMA.16816.F32 R32, R164, R178, R32 ;  /* 0x000000b2a420723c */ /* 0x000ff00000001820 */
[C---:B--2---:R-:W-:Y:S08]  /*17a80*/  HMMA.16816.F32 R4, R148.reuse, R152, R4 ;  /* 0x000000989404723c */ /* 0x044ff00000001804 */
[C---:B------:R-:W-:Y:S08]  /*17a90*/  HMMA.16816.F32 R8, R148.reuse, R154, R8 ;  /* 0x0000009a9408723c */ /* 0x040ff00000001808 */
[C---:B------:R-:W-:Y:S08]  /*17aa0*/  HMMA.16816.F32 R12, R148.reuse, R156, R12 ;  /* 0x0000009c940c723c */ /* 0x040ff0000000180c */
[C---:B------:R-:W-:Y:S08]  /*17ab0*/  HMMA.16816.F32 R16, R148.reuse, R158, R16 ;  /* 0x0000009e9410723c */ /* 0x040ff00000001810 */
[C---:B----4-:R-:W-:Y:S08]  /*17ac0*/  HMMA.16816.F32 R20, R148.reuse, R144, R20 ;  /* 0x000000909414723c */ /* 0x050ff00000001814 */
[C---:B------:R-:W-:Y:S08]  /*17ad0*/  HMMA.16816.F32 R24, R148.reuse, R146, R24 ;  /* 0x000000929418723c */ /* 0x040ff00000001818 */
[C---:B-----5:R-:W-:Y:S08]  /*17ae0*/  HMMA.16816.F32 R28, R148.reuse, R160, R28 ;  /* 0x000000a0941c723c */ /* 0x060ff0000000181c */
        /* <DEDUP_REMOVED lines=15> */
[C---:B------:R-:W-:Y:S02]  /*17be0*/  IADD3 R142, R3.reuse, -0x40, RZ ;  /* 0xffffffc0038e7810 */ /* 0x040fe40007ffe0ff */
[----:B------:R-:W-:Y:S02]  /*17bf0*/  LOP3.LUT R3, R3, c[0x0][0x2d0], RZ, 0x3c, !PT ;  /* 0x0000b40003037a12 */ /* 0x000fe400078e3cff */
[----:B------:R-:W-:Y:S02]  /*17c00*/  IABS R136, R142 ;  /* 0x0000008e00887213 */ /* 0x000fe40000000000 */
[----:B------:R-:W-:Y:S01]  /*17c10*/  LOP3.LUT R142, R142, c[0x0][0x2d0], RZ, 0x3c, !PT ;  /* 0x0000b4008e8e7a12 */ /* 0x000fe200078e3cff */
        /* <DEDUP_REMOVED lines=14> */
[----:B------:R-:W-:Y:S01]  /*17d00*/  ISETP.GE.AND P0, PT, R142, RZ, PT ;  /* 0x000000ff8e00720c */ /* 0x000fe20003f06270 */
[----:B------:R-:W-:Y:S01]  /*17d10*/  @!P1 IMAD.IADD R138, R138, 0x1, -R2 ;  /* 0x000000018a8a9824 */ /* 0x000fe200078e0a02 */
[----:B------:R-:W-:Y:S02]  /*17d20*/  @!P1 IADD3 R143, R143, 0x1, RZ ;  /* 0x000000018f8f9810 */ /* 0x000fe40007ffe0ff */
[-C--:B------:R-:W-:Y:S02]  /*17d30*/  ISETP.GE.U32.AND P2, PT, R136, R2.reuse, PT ;  /* 0x000000028800720c */ /* 0x080fe40003f46070 */
[----:B------:R-:W-:Y:S02]  /*17d40*/  ISETP.GE.U32.AND P5, PT, R138, R2, PT ;  /* 0x000000028a00720c */ /* 0x000fe40003fa6070 */
[----:B------:R-:W-:Y:S02]  /*17d50*/  ISETP.GE.AND P1, PT, R3, RZ, PT ;  /* 0x000000ff0300720c */ /* 0x000fe40003f26270 */
[----:B------:R-:W-:Y:S07]  /*17d60*/  LOP3.LUT R2, RZ, c[0x0][0x2d0], RZ, 0x33, !PT ;  /* 0x0000b400ff027a12 */ /* 0x000fee00078e33ff */
[----:B------:R-:W-:Y:S02]  /*17d70*/  @P2 IADD3 R140, R140, 0x1, RZ ;  /* 0x000000018c8c2810 */ /* 0x000fe40007ffe0ff */
[----:B------:R-:W-:Y:S02]  /*17d80*/  @P5 IADD3 R143, R143, 0x1, RZ ;  /* 0x000000018f8f5810 */ /* 0x000fe40007ffe0ff */
[----:B------:R-:W-:Y:S01]  /*17d90*/  ISETP.NE.AND P2, PT, RZ, c[0x0][0x2d0], PT ;  /* 0x0000b400ff007a0c */ /* 0x000fe20003f45270 */
        /* <DEDUP_REMOVED lines=24> */
.L_x_1026:
[CC--:B------:R-:W-:Y:S02]  /*17f20*/  LEA R146, P2, R138.reuse, R210.reuse, 0x1 ;  /* 0x000000d28a927211 */ /* 0x0c0fe400078408ff */
[----:B------:R-:W-:Y:S02]  /*17f30*/  ISETP.GE.AND P0, PT, R133, c[0x0][0x220], PT ;  /* 0x0000880085007a0c */ /* 0x000fe40003f06270 */
[CC--:B------:R-:W-:Y:S02]  /*17f40*/  LEA.HI.X R147, R138.reuse, R211.reuse, R2, 0x1, P2 ;  /* 0x000000d38a937211 */ /* 0x0c0fe400010f0c02 */
[----:B------:R-:W-:Y:S03]  /*17f50*/  IADD3 R139, P1, R138, UR4, RZ ;  /* 0x000000048a8b7c10 */ /* 0x000fe6000ff3e0ff */
[----:B------:R-:W-:Y:S01]  /*17f60*/  @!PT LDS RZ, [RZ] ;  /* 0x00000000fffff984 */ /* 0x000fe20000000800 */
[----:B------:R-:W-:Y:S01]  /*17f70*/  @!PT LDS RZ, [RZ] ;  /* 0x00000000fffff984 */ /* 0x000fe20000000800 */
[----:B------:R-:W-:Y:S01]  /*17f80*/  @!PT LDS RZ, [RZ] ;  /* 0x00000000fffff984 */ /* 0x000fe20000000800 */
[----:B------:R1:W-:Y:S01]  /*17f90*/  @!P4 LDGSTS.E.BYPASS.LTC128B.128 [R207+0x6000], [R146.64] ;  /* 0x0600000092cfcfae */ /* 0x0003e2000b901d48 */
[CC--:B------:R-:W-:Y:S01]  /*17fa0*/  @!P4 LEA R144, P5, R139.reuse, R210.reuse, 0x1 ;  /* 0x000000d28b90c211 */ /* 0x0c0fe200078a08ff */
[--C-:B------:R-:W-:Y:S01]  /*17fb0*/  IMAD.X R136, R2, 0x1, R203.reuse, P1 ;  /* 0x0000000102887824 */ /* 0x100fe200008e06cb */
[C---:B------:R-:W-:Y:S01]  /*17fc0*/  IADD3 R3, P1, R139.reuse, UR4, RZ ;  /* 0x000000048b037c10 */ /* 0x040fe2000ff3e0ff */
[----:B------:R1:W-:Y:S02]  /*17fd0*/  @P4 STS.128 [R207+0x6000], RZ ;  /* 0x006000ffcf004388 */ /* 0x0003e40000000c00 */
[CC--:B------:R-:W-:Y:S02]  /*17fe0*/  @!P0 LEA R140, P2, R139.reuse, R210.reuse, 0x1 ;  /* 0x000000d28b8c8211 */ /* 0x0c0fe400078408ff */
[----:B------:R-:W-:Y:S01]  /*17ff0*/  @!PT LDS RZ, [RZ] ;  /* 0x00000000fffff984 */ /* 0x000fe20000000800 */
[----:B------:R-:W-:Y:S01]  /*18000*/  @!PT LDS RZ, [RZ] ;  /* 0x00000000fffff984 */ /* 0x000fe20000000800 */
[----:B------:R-:W-:Y:S01]  /*18010*/  @!PT LDS RZ, [RZ] ;  /* 0x00000000fffff984 */ /* 0x000fe20000000800 */
[----:B------:R1:W-:Y:S01]  /*18020*/  @!P0 LDGSTS.E.BYPASS.LTC128B.128 [R207+0x8000], [R146.64+0x80] ;  /* 0x0800008092cf8fae */ /* 0x0003e2000b901d48 */
[CCC-:B------:R-:W-:Y:S01]  /*18030*/  @!P4 LEA.HI.X R145, R139.reuse, R211.reuse, R136.reuse, 0x1, P5 ;  /* 0x000000d38b91c211 */ /* 0x1c0fe200028f0c88 */
[--C-:B------:R-:W-:Y:S01]  /*18040*/  IMAD.X R2, R136, 0x1, R203.reuse, P1 ;  /* 0x0000000188027824 */ /* 0x100fe200008e06cb */
[CCC-:B------:R-:W-:Y:S01]  /*18050*/  @!P0 LEA.HI.X R141, R139.reuse, R211.reuse, R136.reuse, 0x1, P2 ;  /* 0x000000d38b8d8211 */ /* 0x1c0fe200010f0c88 */
[----:B------:R1:W-:Y:S01]  /*18060*/  @P0 STS.128 [R207+0x8000], RZ ;  /* 0x008000ffcf000388 */ /* 0x0003e20000000c00 */
[-C--:B------:R-:W-:Y:S02]  /*18070*/  @P6 LEA R138, P1, R139, R210.reuse, 0x1 ;  /* 0x000000d28b8a6211 */ /* 0x080fe400078208ff */
[-C--:B------:R-:W-:Y:S01]  /*18080*/  @!P4 LEA R142, P5, R3, R210.reuse, 0x1 ;  /* 0x000000d2038ec211 */ /* 0x080fe200078a08ff */
[----:B------:R-:W-:Y:S01]  /*18090*/  @!PT LDS RZ, [RZ] ;  /* 0x00000000fffff984 */ /* 0x000fe20000000800 */
[----:B------:R-:W-:Y:S01]  /*180a0*/  @!PT LDS RZ, [RZ] ;  /* 0x00000000fffff984 */ /* 0x000fe20000000800 */
[----:B------:R-:W-:Y:S01]  /*180b0*/  @!PT LDS RZ, [RZ] ;  /* 0x00000000fffff984 */ /* 0x000fe20000000800 */
[----:B------:R1:W-:Y:S01]  /*180c0*/  @P6 LDGSTS.E.BYPASS.LTC128B.128 [R207+0xa000], [R146.64+0x100] ;  /* 0x0a00010092cf6fae */ /* 0x0003e2000b901d48 */
[-C--:B------:R-:W-:Y:S02]  /*180d0*/  @P6 LEA.HI.X R139, R139, R211.reuse, R136, 0x1, P1 ;  /* 0x000000d38b8b6211 */ /* 0x080fe400008f0c88 */
[CCC-:B------:R-:W-:Y:S01]  /*180e0*/  @!P4 LEA.HI.X R143, R3.reuse, R211.reuse, R2.reuse, 0x1, P5 ;  /* 0x000000d3038fc211 */ /* 0x1c0fe200028f0c02 */
[----:B------:R1:W-:Y:S01]  /*180f0*/  @!P6 STS.128 [R207+0xa000], RZ ;  /* 0x00a000ffcf00e388 */ /* 0x0003e20000000c00 */
[CC--:B------:R-:W-:Y:S02]  /*18100*/  @!P0 LEA R150, P2, R3.reuse, R210.reuse, 0x1 ;  /* 0x000000d203968211 */ /* 0x0c0fe400078408ff */
[CC--:B------:R-:W-:Y:S01]  /*18110*/  @P6 LEA R148, P1, R3.reuse, R210.reuse, 0x1 ;  /* 0x000000d203946211 */ /* 0x0c0fe200078208ff */
[----:B------:R-:W-:Y:S01]  /*18120*/  @!PT LDS RZ, [RZ] ;  /* 0x00000000fffff984 */ /* 0x000fe20000000800 */
[----:B------:R-:W-:Y:S01]  /*18130*/  @!PT LDS RZ, [RZ] ;  /* 0x00000000fffff984 */ /* 0x000fe20000000800 */
[----:B------:R-:W-:Y:S01]  /*18140*/  @!PT LDS RZ, [RZ] ;  /* 0x00000000fffff984 */ /* 0x000fe20000000800 */
[----:B------:R1:W-:Y:S01]  /*18150*/  @!P4 LDGSTS.E.BYPASS.LTC128B.128 [R207+0x6800], [R144.64] ;  /* 0x0680000090cfcfae */ /* 0x0003e2000b901d48 */
[CCC-:B------:R-:W-:Y:S02]  /*18160*/  @!P0 LEA.HI.X R151, R3.reuse, R211.reuse, R2.reuse, 0x1, P2 ;  /* 0x000000d303978211 */ /* 0x1c0fe400010f0c02 */
[CC--:B------:R-:W-:Y:S01]  /*18170*/  @P6 LEA.HI.X R149, R3.reuse, R211.reuse, R2, 0x1, P1 ;  /* 0x000000d303956211 */ /* 0x0c0fe200008f0c02 */
[----:B------:R1:W-:Y:S01]  /*18180*/  @P4 STS.128 [R207+0x6800], RZ ;  /* 0x006800ffcf004388 */ /* 0x0003e20000000c00 */
[----:B------:R-:W-:Y:S03]  /*18190*/  IADD3 R136, P5, R3, UR4, RZ ;  /* 0x0000000403887c10 */ /* 0x000fe6000ffbe0ff */
[----:B------:R-:W-:Y:S01]  /*181a0*/  @!PT LDS RZ, [RZ] ;  /* 0x00000000fffff984 */ /* 0x000fe20000000800 */
[----:B------:R-:W-:Y:S01]  /*181b0*/  @!PT LDS RZ, [RZ] ;  /* 0x00000000fffff984 */ /* 0x000fe20000000800 */
[----:B------:R-:W-:Y:S01]  /*181c0*/  @!PT LDS RZ, [RZ] ;  /* 0x00000000fffff984 */ /* 0x000fe20000000800 */
[----:B------:R1:W-:Y:S01]  /*181d0*/  @!P0 LDGSTS.E.BYPASS.LTC128B.128 [R207+0x8800], [R140.64+0x80] ;  /* 0x088000808ccf8fae */ /* 0x0003e2000b901d48 */
[-C--:B------:R-:W-:Y:S01]  /*181e0*/  @!P0 LEA R152, P2, R136, R210.reuse, 0x1 ;  /* 0x000000d288988211 */ /* 0x080fe200078408ff */
[----:B------:R-:W-:Y:S01]  /*181f0*/  IMAD.X R2, R2, 0x1, R203, P5 ;  /* 0x0000000102027824 */ /* 0x000fe200028e06cb */
[CC--:B------:R-:W-:Y:S01]  /*18200*/  @!P4 LEA R154, P5, R136.reuse, R210.reuse, 0x1 ;  /* 0x000000d2889ac211 */ /* 0x0c0fe200078a08ff */
[----:B------:R1:W-:Y:S01]  /*18210*/  @P0 STS.128 [R207+0x8800], RZ ;  /* 0x008800ffcf000388 */ /* 0x0003e20000000c00 */
[C---:B------:R-:W-:Y:S01]  /*18220*/  @P6 LEA R156, P1, R136.reuse, R210, 0x1 ;  /* 0x000000d2889c6211 */ /* 0x040fe200078208ff */
[----:B------:R-:W-:Y:S01]  /*18230*/  IMAD.MOV.U32 R210, RZ, RZ, R146 ;  /* 0x000000ffffd27224 */ /* 0x000fe200078e0092 */
[CCC-:B------:R-:W-:Y:S01]  /*18240*/  @!P4 LEA.HI.X R155, R136.reuse, R211.reuse, R2.reuse, 0x1, P5 ;  /* 0x000000d3889bc211 */ /* 0x1c0fe200028f0c02 */
[----:B------:R-:W-:Y:S01]  /*18250*/  @!PT LDS RZ, [RZ] ;  /* 0x00000000fffff984 */ /* 0x000fe20000000800 */
[----:B------:R-:W-:Y:S01]  /*18260*/  @!PT LDS RZ, [RZ] ;  /* 0x00000000fffff984 */ /* 0x000fe20000000800 */
[----:B------:R-:W-:Y:S01]  /*18270*/  @!PT LDS RZ, [RZ] ;  /* 0x00000000fffff984 */ /* 0x000fe20000000800 */
[----:B------:R1:W-:Y:S01]  /*18280*/  @P6 LDGSTS.E.BYPASS.LTC128B.128 [R207+0xa800], [R138.64+0x100] ;  /* 0x0a8001008acf6fae */ /* 0x0003e2000b901d48 */
[CCC-:B------:R-:W-:Y:S02]  /*18290*/  @!P0 LEA.HI.X R153, R136.reuse, R211.reuse, R2.reuse, 0x1, P2 ;  /* 0x000000d388998211 */ /* 0x1c0fe400010f0c02 */
[----:B------:R-:W-:Y:S01]  /*182a0*/  @P6 LEA.HI.X R157, R136, R211, R2, 0x1, P1 ;  /* 0x000000d3889d6211 */ /* 0x000fe200008f0c02 */
[----:B------:R1:W-:Y:S01]  /*182b0*/  @!P6 STS.128 [R207+0xa800], RZ ;  /* 0x00a800ffcf00e388 */ /* 0x0003e20000000c00 */
[----:B------:R-:W-:Y:S03]  /*182c0*/  IMAD.MOV.U32 R211, RZ, RZ, R147 ;  /* 0x000000ffffd37224 */ /* 0x000fe600078e0093 */
        /* <DEDUP_REMOVED lines=30> */
[----:B------:R-:W0:Y:S02]  /*184b0*/  LDGDEPBAR ;  /* 0x00000000000079af */ /* 0x000e240000000000 */
.L_x_1025:
        /* <DEDUP_REMOVED lines=410> */
.L_x_1023:
[----:B------:R-:W1:Y:S01]  /*19e60*/  SHFL.BFLY PT, R2, R217, 0x2, 0x1f ;  /* 0x0c401f00d9027f89 */ /* 0x000e6200000e0000 */
[----:B------:R-:W-:Y:S01]  /*19e70*/  MOV R4, 0x3f800000 ;  /* 0x3f80000000047802 */ /* 0x000fe20000000f00 */
[----:B------:R-:W-:Y:S01]  /*19e80*/  ULDC.U8 UR4, c[0x0][0x328] ;  /* 0x0000ca0000047ab9 */ /* 0x000fe20000000000 */
[----:B------:R-:W-:Y:S01]  /*19e90*/  MOV R5, 0x3f800000 ;  /* 0x3f80000000057802 */ /* 0x000fe20000000f00 */
[----:B------:R-:W2:Y:S01]  /*19ea0*/  SHFL.BFLY PT, R0, R213, 0x2, 0x1f ;  /* 0x0c401f00d5007f89 */ /* 0x000ea200000e0000 */
        /* <DEDUP_REMOVED lines=82> */
[----:B------:R-:W1:Y:S01]  /*1a3d0*/  S2R R4, SR_TID.X ;  /* 0x0000000000047919 */ /* 0x000e620000002100 */
        /* <DEDUP_REMOVED lines=17> */
[----:B-1----:R-:W-:Y:S01]  /*1a4f0*/  SHF.R.S32.HI R7, RZ, 0x1f, R4 ;  /* 0x0000001fff077819 */ /* 0x002fe20000011404 */
        /* <DEDUP_REMOVED lines=70> */
[----:B------:R-:W-:Y:S02]  /*1a960*/  LEA.HI R5, R7, R4, RZ, 0x5 ;  /* 0x0000000407057211 */ /* 0x000fe400078f28ff */
        /* <DEDUP_REMOVED lines=17> */
[----:B------:R1:W2:Y:S01]  /*1aa80*/  @P4 MUFU.LG2 R8, R2 ;  /* 0x0000000200084308 */ /* 0x0002a20000000c00 */
[-C--:B------:R-:W-:Y:S01]  /*1aa90*/  IADD3 R21, R13, R10.reuse, RZ ;  /* 0x0000000a0d157210 */ /* 0x080fe20007ffe0ff */
[----:B------:R-:W-:Y:S01]  /*1aaa0*/  STS [R11+0x400], R38 ;  /* 0x000400260b007388 */ /* 0x000fe20000000800 */
[----:B------:R-:W-:-:S02]  /*1aab0*/  IADD3 R23, R15, R10, RZ ;  /* 0x0000000a0f177210 */ /* 0x000fc40007ffe0ff */
[----:B------:R-:W-:Y:S01]  /*1aac0*/  ISETP.NE.AND P0, PT, RZ, UR4, PT ;  /* 0x00000004ff007c0c */ /* 0x000fe2000bf05270 */
[----:B------:R-:W-:Y:S04]  /*1aad0*/  STS [R13], R40 ;  /* 0x000000280d007388 */ /* 0x000fe80000000800 */
[----:B------:R-:W-:Y:S04]  /*1aae0*/  STS [R13+0x400], R42 ;  /* 0x0004002a0d007388 */ /* 0x000fe80000000800 */
[----:B------:R-:W-:Y:S01]  /*1aaf0*/  STS [R15], R44 ;  /* 0x0000002c0f007388 */ /* 0x000fe20000000800 */
[----:B-1----:R-:W-:-:S03]  /*1ab00*/  MOV R2, 0x7f800000 ;  /* 0x7f80000000027802 */ /* 0x002fc60000000f00 */
[----:B------:R-:W-:Y:S04]  /*1ab10*/  STS [R15+0x400], R46 ;  /* 0x0004002e0f007388 */ /* 0x000fe80000000800 */
[----:B------:R-:W-:Y:S04]  /*1ab20*/  STS [R17], R48 ;  /* 0x0000003011007388 */ /* 0x000fe80000000800 */
[----:B------:R-:W-:Y:S04]  /*1ab30*/  STS [R17+0x400], R50 ;  /* 0x0004003211007388 */ /* 0x000fe80000000800 */
[----:B------:R-:W-:Y:S04]  /*1ab40*/  STS [R19], R52 ;  /* 0x0000003413007388 */ /* 0x000fe80000000800 */
[----:B------:R-:W-:Y:S04]  /*1ab50*/  STS [R19+0x400], R54 ;  /* 0x0004003613007388 */ /* 0x000fe80000000800 */
[----:B------:R1:W-:Y:S04]  /*1ab60*/  STS [R21], R56 ;  /* 0x0000003815007388 */ /* 0x0003e80000000800 */
[----:B------:R-:W-:Y:S04]  /*1ab70*/  STS [R21+0x400], R58 ;  /* 0x0004003a15007388 */ /* 0x000fe80000000800 */
[----:B------:R-:W-:Y:S04]  /*1ab80*/  STS [R23], R60 ;  /* 0x0000003c17007388 */ /* 0x000fe80000000800 */
[----:B------:R-:W-:Y:S04]  /*1ab90*/  STS [R23+0x400], R62 ;  /* 0x0004003e17007388 */ /* 0x000fe80000000800 */
[----:B------:R-:W-:Y:S04]  /*1aba0*/  STS [R9+0x2000], R64 ;  /* 0x0020004009007388 */ /* 0x000fe80000000800 */
[----:B------:R-:W-:Y:S04]  /*1abb0*/  STS [R9+0x2400], R66 ;  /* 0x0024004209007388 */ /* 0x000fe80000000800 */
[----:B------:R-:W-:Y:S01]  /*1abc0*/  STS [R11+0x2000], R68 ;  /* 0x002000440b007388 */ /* 0x000fe20000000800 */
[----:B-1----:R-:W-:-:S03]  /*1abd0*/  MOV R56, 0x7f800000 ;  /* 0x7f80000000387802 */ /* 0x002fc60000000f00 */
        /* <DEDUP_REMOVED lines=21> */
[----:B--2---:R-:W-:-:S02]  /*1ad30*/  @P4 FMUL.FTZ R9, R8, 0.69314718246459960938 ;  /* 0x3f31721808094820 */ /* 0x004fc40000410000 */
[----:B------:R-:W-:Y:S01]  /*1ad40*/  @P3 FMUL.FTZ R8, R0, 0.69314718246459960938 ;  /* 0x3f31721800083820 */ /* 0x000fe20000410000 */
[----:B------:R1:W-:Y:S01]  /*1ad50*/  STS [R17+0x4000], R108 ;  /* 0x0040006c11007388 */ /* 0x0003e20000000800 */
[----:B------:R-:W-:Y:S02]  /*1ad60*/  @P4 FFMA.FTZ R2, R136, c[0x0][0x238], R9 ;  /* 0x00008e0088024a23 */ /* 0x000fe40000010009 */
[----:B------:R-:W-:Y:S01]  /*1ad70*/  @P3 FFMA.FTZ R56, R3, c[0x0][0x238], R8 ;  /* 0x00008e0003383a23 */ /* 0x000fe20000010008 */
[----:B------:R1:W-:Y:S04]  /*1ad80*/  STS [R17+0x4400], R110 ;  /* 0x0044006e11007388 */ /* 0x0003e80000000800 */
[----:B------:R1:W-:Y:S04]  /*1ad90*/  STS [R19+0x4000], R112 ;  /* 0x0040007013007388 */ /* 0x0003e80000000800 */
[----:B------:R1:W-:Y:S04]  /*1ada0*/  STS [R19+0x4400], R114 ;  /* 0x0044007213007388 */ /* 0x0003e80000000800 */
[----:B------:R1:W-:Y:S04]  /*1adb0*/  STS [R21+0x4000], R120 ;  /* 0x0040007815007388 */ /* 0x0003e80000000800 */
[----:B------:R1:W-:Y:S04]  /*1adc0*/  STS [R21+0x4400], R122 ;  /* 0x0044007a15007388 */ /* 0x0003e80000000800 */
[----:B------:R1:W-:Y:S04]  /*1add0*/  STS [R23+0x4000], R116 ;  /* 0x0040007417007388 */ /* 0x0003e80000000800 */
[----:B------:R1:W-:Y:S01]  /*1ade0*/  STS [R23+0x4400], R118 ;  /* 0x0044007617007388 */ /* 0x0003e20000000800 */
[----:B------:R-:W-:Y:S05]  /*1adf0*/  @!P0 BRA `(.L_x_1028) ;  /* 0x0000007000008947 */ /* 0x000fea0003800000 */
[----:B------:R-:W2:Y:S01]  /*1ae00*/  S2R R0, SR_CTAID.Y ;  /* 0x0000000000007919 */ /* 0x000ea20000002600 */
[----:B------:R-:W-:-:S03]  /*1ae10*/  ISETP.NE.AND P0, PT, R206, -0x1, PT ;  /* 0xffffffffce00780c */ /* 0x000fc60003f05270 */
[----:B------:R-:W3:Y:S01]  /*1ae20*/  S2R R3, SR_CTAID.Z ;  /* 0x0000000000037919 */ /* 0x000ee20000002700 */
[----:B--2---:R-:W-:-:S05]  /*1ae30*/  IMAD R9, R0, c[0x0][0x214], RZ ;  /* 0x0000850000097a24 */ /* 0x004fca00078e02ff */
[----:B------:R-:W-:-:S05]  /*1ae40*/  SEL R8, R9, R206, !P0 ;  /* 0x000000ce09087207 */ /* 0x000fca0004000000 */
[----:B---3--:R-:W-:Y:S01]  /*1ae50*/  IMAD R57, R3, c[0x0][0x234], R8 ;  /* 0x00008d0003397a24 */ /* 0x008fe200078e0208 */
[----:B------:R-:W-:Y:S05]  /*1ae60*/  BRA `(.L_x_1029) ;  /* 0x0000004000007947 */ /* 0x000fea0003800000 */
.L_x_1028:
[----:B------:R-:W2:Y:S04]  /*1ae70*/  S2R R3, SR_CTAID.Z ;  /* 0x0000000000037919 */ /* 0x000ea80000002700 */
[----:B------:R-:W2:Y:S02]  /*1ae80*/  S2R R0, SR_CTAID.Y ;  /* 0x0000000000007919 */ /* 0x000ea40000002600 */
[----:B--2---:R-:W-:-:S04]  /*1ae90*/  IMAD R57, R0, c[0x0][0x1c0], R3 ;  /* 0x0000700000397a24 */ /* 0x004fc800078e0203 */
[----:B------:R-:W-:Y:S02]  /*1aea0*/  IMAD R57, R57, c[0x0][0x214], RZ ;  /* 0x0000850039397a24 */ /* 0x000fe400078e02ff */
.L_x_1029:
[----:B------:R-:W-:Y:S01]  /*1aeb0*/  BAR.SYNC.DEFER_BLOCKING 0x0 ;  /* 0x0000000000007b1d */ /* 0x000fe20000010000 */
[----:B------:R-:W-:Y:S01]  /*1aec0*/  LOP3.LUT R61, R5, 0xffffffe0, RZ, 0xc0, !PT ;  /* 0xffffffe0053d7812 */ /* 0x000fe200078ec0ff */
[----:B------:R-:W-:Y:S01]  /*1aed0*/  IMAD.WIDE.U32 R62, R0, c[0x0][0x1e0], RZ ;  /* 0x00007800003e7a25 */ /* 0x000fe200078e00ff */
[----:B------:R-:W-:Y:S02]  /*1aee0*/  SHF.R.S32.HI R59, RZ, 0x1f, R6 ;  /* 0x0000001fff3b7819 */ /* 0x000fe40000011406 */
[----:B------:R-:W-:Y:S01]  /*1aef0*/  SHF.R.S32.HI R5, RZ, 0x1f, R0 ;  /* 0x0000001fff057819 */ /* 0x000fe20000011400 */
[----:B------:R-:W-:Y:S01]  /*1af00*/  IMAD.IADD R61, R4, 0x1, -R61 ;  /* 0x00000001043d7824 */ /* 0x000fe200078e0a3d */
[----:B------:R-:W-:Y:S01]  /*1af10*/  ISETP.NE.AND P0, PT, R206, -0x1, PT ;  /* 0xffffffffce00780c */ /* 0x000fe20003f05270 */
[----:B------:R-:W-:Y:S01]  /*1af20*/  ULDC.64 UR4, c[0x0][0x118] ;  /* 0x0000460000047ab9 */ /* 0x000fe20000000a00 */
[----:B------:R-:W-:Y:S01]  /*1af30*/  LEA.HI R59, R59, R6, RZ, 0x2 ;  /* 0x000000063b3b7211 */ /* 0x000fe200078f10ff */
[----:B------:R-:W-:Y:S01]  /*1af40*/  IMAD R5, R5, c[0x0][0x1e0], RZ ;  /* 0x0000780005057a24 */ /* 0x000fe200078e02ff */
[----:B------:R-:W-:Y:S01]  /*1af50*/  LOP3.LUT P1, RZ, R61, 0x3, RZ, 0xc0, !PT ;  /* 0x000000033dff7812 */ /* 0x000fe2000782c0ff */
[----:B------:R-:W-:Y:S01]  /*1af60*/  BSSY B0, `(.L_x_1030) ;  /* 0x0000026000007945 */ /* 0x000fe20003800000 */
[----:B------:R-:W-:Y:S01]  /*1af70*/  SHF.R.S32.HI R58, RZ, 0x1f, R61 ;  /* 0x0000001fff3a7819 */ /* 0x000fe2000001143d */
[----:B------:R-:W-:Y:S01]  /*1af80*/  IMAD R5, R0, c[0x0][0x1e4], R5 ;  /* 0x0000790000057a24 */ /* 0x000fe200078e0205 */
[----:B------:R-:W-:-:S02]  /*1af90*/  LOP3.LUT R59, R59, 0xffffffc, RZ, 0xc0, !PT ;  /* 0x0ffffffc3b3b7812 */ /* 0x000fc400078ec0ff */
[----:B------:R-:W-:Y:S01]  /*1afa0*/  LEA.HI R58, R58, R61, RZ, 0x2 ;  /* 0x0000003d3a3a7211 */ /* 0x000fe200078f10ff */
[----:B------:R-:W-:-:S03]  /*1afb0*/  IMAD.WIDE.U32 R60, R206, c[0x0][0x1e8], RZ ;  /* 0x00007a00ce3c7a25 */ /* 0x000fc600078e00ff */
[----:B------:R-:W-:Y:S01]  /*1afc0*/  SHF.R.S32.HI R58, RZ, 0x2, R58 ;  /* 0x00000002ff3a7819 */ /* 0x000fe2000001143a */
[----:B------:R-:W-:Y:S01]  /*1afd0*/  IMAD.IADD R59, R6, 0x1, -R59 ;  /* 0x00000001063b7824 */ /* 0x000fe200078e0a3b */
[----:B------:R-:W-:Y:S01]  /*1afe0*/  SEL R0, R62, R60, !P0 ;  /* 0x0000003c3e007207 */ /* 0x000fe20004000000 */
[----:B------:R2:W3:Y:S01]  /*1aff0*/  LDS.128 R48, [R207] ;  /* 0x00000000cf307984 */ /* 0x0004e20000000c00 */
[----:B------:R-:W-:Y:S02]  /*1b000*/  IMAD R206, R206, c[0x0][0x1ec], R61 ;  /* 0x00007b00cece7a24 */ /* 0x000fe400078e023d */
[----:B------:R-:W-:Y:S01]  /*1b010*/  @!P0 IMAD.IADD R206, R63, 0x1, R5 ;  /* 0x000000013fce8824 */ /* 0x000fe200078e0205 */
[----:B------:R2:W4:Y:S01]  /*1b020*/  LDS.128 R44, [R207+0x800] ;  /* 0x00080000cf2c7984 */ /* 0x0005220000000c00 */
[----:B------:R-:W-:-:S03]  /*1b030*/  IMAD R5, R59, 0x10, R58 ;  /* 0x000000103b057824 */ /* 0x000fc600078e023a */
[----:B------:R2:W1:Y:S04]  /*1b040*/  LDS.128 R40, [R207+0x1000] ;  /* 0x00100000cf287984 */ /* 0x0004680000000c00 */
[----:B------:R2:W1:Y:S04]  /*1b050*/  LDS.128 R36, [R207+0x1800] ;  /* 0x00180000cf247984 */ /* 0x0004680000000c00 */
[----:B------:R2:W1:Y:S04]  /*1b060*/  LDS.128 R32, [R207+0x2000] ;  /* 0x00200000cf207984 */ /* 0x0004680000000c00 */
[----:B------:R2:W1:Y:S04]  /*1b070*/  LDS.128 R28, [R207+0x2800] ;  /* 0x00280000cf1c7984 */ /* 0x0004680000000c00 */
[----:B------:R2:W1:Y:S04]  /*1b080*/  LDS.128 R24, [R207+0x3000] ;  /* 0x00300000cf187984 */ /* 0x0004680000000c00 */
[----:B-1----:R2:W1:Y:S04]  /*1b090*/  LDS.128 R20, [R207+0x3800] ;  /* 0x00380000cf147984 */ /* 0x0024680000000c00 */
[----:B------:R2:W1:Y:S04]  /*1b0a0*/  LDS.128 R16, [R207+0x4000] ;  /* 0x00400000cf107984 */ /* 0x0004680000000c00 */
[----:B------:R2:W1:Y:S04]  /*1b0b0*/  LDS.128 R12, [R207+0x4800] ;  /* 0x00480000cf0c7984 */ /* 0x0004680000000c00 */
[----:B------:R2:W1:Y:S04]  /*1b0c0*/  LDS.128 R8, [R207+0x5000] ;  /* 0x00500000cf087984 */ /* 0x0004680000000c00 */
[----:B------:R2:W1:Y:S01]  /*1b0d0*/  LDS.128 R52, [R207+0x5800] ;  /* 0x00580000cf347984 */ /* 0x0004620000000c00 */
[----:B------:R-:W-:Y:S05]  /*1b0e0*/  @P1 BRA `(.L_x_1031) ;  /* 0x000000d000001947 */ /* 0x000fea0003800000 */
[----:B---34-:R-:W3:Y:S01]  /*1b0f0*/  S2R R6, SR_CTAID.X ;  /* 0x0000000000067919 */ /* 0x018ee20000002500 */
[----:B------:R-:W-:Y:S01]  /*1b100*/  IADD3 R59, R5, 0x8, RZ ;  /* 0x00000008053b7810 */ /* 0x000fe20007ffe0ff */
[----:B---3--:R-:W-:-:S02]  /*1b110*/  IMAD R60, R6, 0x40, R57 ;  /* 0x00000040063c7824 */ /* 0x008fc400078e0239 */
[----:B------:R-:W-:-:S03]  /*1b120*/  IMAD R6, R6, -0x40, R205 ;  /* 0xffffffc006067824 */ /* 0x000fc600078e02cd */
[----:B------:R-:W-:Y:S02]  /*1b130*/  SHF.R.S32.HI R58, RZ, 0x1f, R60 ;  /* 0x0000001fff3a7819 */ /* 0x000fe4000001143c */
[C---:B------:R-:W-:Y:S02]  /*1b140*/  IADD3 R57, P0, R5.reuse, R60, RZ ;  /* 0x0000003c05397210 */ /* 0x040fe40007f1e0ff */
[-C--:B------:R-:W-:Y:S02]  /*1b150*/  ISETP.GE.AND P2, PT, R5, R6.reuse, PT ;  /* 0x000000060500720c */ /* 0x080fe40003f46270 */
[----:B------:R-:W-:Y:S02]  /*1b160*/  ISETP.GE.AND P1, PT, R59, R6, PT ;  /* 0x000000063b00720c */ /* 0x000fe40003f26270 */
[----:B------:R-:W-:Y:S02]  /*1b170*/  LEA.HI.X.SX32 R58, R5, R58, 0x1, P0 ;  /* 0x0000003a053a7211 */ /* 0x000fe400000f0eff */
[----:B------:R-:W-:-:S04]  /*1b180*/  LEA R60, P0, R57, c[0x0][0x200], 0x2 ;  /* 0x00008000393c7a11 */ /* 0x000fc800078010ff */
[----:B------:R-:W-:-:S05]  /*1b190*/  LEA.HI.X R61, R57, c[0x0][0x204], R58, 0x2, P0 ;  /* 0x00008100393d7a11 */ /* 0x000fca00000f143a */
[----:B------:R3:W-:Y:S04]  /*1b1a0*/  @!P2 STG.E [R60.64], R2 ;  /* 0x000000023c00a986 */ /* 0x0007e8000c101904 */
[----:B------:R3:W-:Y:S02]  /*1b1b0*/  @!P1 STG.E [R60.64+0x20], R56 ;  /* 0x000020383c009986 */ /* 0x0007e4000c101904 */
.L_x_1031:
[----:B---34-:R-:W-:Y:S05]  /*1b1c0*/  BSYNC B0 ;  /* 0x0000000000007941 */ /* 0x018fea0003800000 */
.L_x_1030:
[----:B------:R-:W3:Y:S01]  /*1b1d0*/  S2R R5, SR_CTAID.X ;  /* 0x0000000000057919 */ /* 0x000ee20000002500 */
[----:B------:R-:W-:Y:S01]  /*1b1e0*/  LEA.HI R7, R7, R4, RZ, 0x3 ;  /* 0x0000000407077211 */ /* 0x000fe200078f18ff */
[----:B------:R-:W-:Y:S02]  /*1b1f0*/  BSSY B0, `(.L_x_1032) ;  /* 0x0000026000007945 */ /* 0x000fe40003800000 */
[----:B------:R-:W4:Y:S01]  /*1b200*/  S2R R2, SR_TID.X ;  /* 0x0000000000027919 */ /* 0x000f220000002100 */
[----:B------:R-:W-:-:S05]  /*1b210*/  LOP3.LUT R7, R7, 0xfffffff8, RZ, 0xc0, !PT ;  /* 0xfffffff807077812 */ /* 0x000fca00078ec0ff */
[----:B------:R-:W-:-:S04]  /*1b220*/  IMAD.IADD R6, R4, 0x1, -R7 ;  /* 0x0000000104067824 */ /* 0x000fc800078e0a07 */
[----:B------:R-:W-:Y:S01]  /*1b230*/  IMAD.SHL.U32 R56, R6, 0x8, RZ ;  /* 0x0000000806387824 */ /* 0x000fe200078e00ff */
[----:B------:R-:W-:-:S04]  /*1b240*/  SHF.R.S32.HI R6, RZ, 0x1f, R3 ;  /* 0x0000001fff067819 */ /* 0x000fc80000011403 */
[----:B------:R-:W-:Y:S01]  /*1b250*/  SHF.R.S32.HI R57, RZ, 0x1f, R56 ;  /* 0x0000001fff397819 */ /* 0x000fe20000011438 */
[----:B------:R-:W-:Y:S02]  /*1b260*/  IMAD R6, R6, c[0x0][0x1f0], RZ ;  /* 0x00007c0006067a24 */ /* 0x000fe400078e02ff */
[----:B---3--:R-:W-:Y:S02]  /*1b270*/  IMAD.SHL.U32 R4, R5, 0x40, RZ ;  /* 0x0000004005047824 */ /* 0x008fe400078e00ff */
[----:B------:R-:W-:Y:S01]  /*1b280*/  IMAD R6, R3, c[0x0][0x1f4], R6 ;  /* 0x00007d0003067a24 */ /* 0x000fe200078e0206 */
[----:B----4-:R-:W-:Y:S01]  /*1b290*/  SHF.R.S32.HI R5, RZ, 0x1f, R2 ;  /* 0x0000001fff057819 */ /* 0x010fe20000011402 */
[----:B------:R-:W-:Y:S01]  /*1b2a0*/  IMAD.WIDE.U32 R58, R4, c[0x0][0x1e8], R56 ;  /* 0x00007a00043a7a25 */ /* 0x000fe200078e0038 */
[----:B------:R-:W-:Y:S02]  /*1b2b0*/  SHF.R.S32.HI R7, RZ, 0x1f, R4 ;  /* 0x0000001fff077819 */ /* 0x000fe40000011404 */
[----:B------:R-:W-:-:S02]  /*1b2c0*/  LEA.HI R5, R5, R2, RZ, 0x3 ;  /* 0x0000000205057211 */ /* 0x000fc400078f18ff */
[----:B------:R-:W-:Y:S01]  /*1b2d0*/  IADD3 R58, P0, R0, R58, RZ ;  /* 0x0000003a003a7210 */ /* 0x000fe20007f1e0ff */
[----:B------:R-:W-:Y:S01]  /*1b2e0*/  IMAD R7, R7, c[0x0][0x1e8], RZ ;  /* 0x00007a0007077a24 */ /* 0x000fe200078e02ff */
[----:B------:R-:W-:-:S03]  /*1b2f0*/  SHF.R.S32.HI R5, RZ, 0x3, R5 ;  /* 0x00000003ff057819 */ /* 0x000fc60000011405 */
[----:B------:R-:W-:Y:S01]  /*1b300*/  IMAD R7, R4, c[0x0][0x1ec], R7 ;  /* 0x00007b0004077a24 */ /* 0x000fe200078e0207 */
[----:B------:R-:W-:Y:S01]  /*1b310*/  SHF.R.S32.HI R0, RZ, 0x1f, R5 ;  /* 0x0000001fff007819 */ /* 0x000fe20000011405 */
[----:B------:R-:W-:-:S03]  /*1b320*/  IMAD.IADD R4, R205, 0x1, -R4 ;  /* 0x00000001cd047824 */ /* 0x000fc600078e0a04 */
[----:B------:R-:W-:Y:S02]  /*1b330*/  IADD3.X R59, R206, R59, R7, P0, !PT ;  /* 0x0000003bce3b7210 */ /* 0x000fe400007fe407 */
[----:B------:R-:W-:-:S03]  /*1b340*/  ISETP.GE.AND P0, PT, R5, R4, PT ;  /* 0x000000040500720c */ /* 0x000fc60003f06270 */
[----:B------:R-:W-:-:S04]  /*1b350*/  IMAD.WIDE.U32 R58, R3, c[0x0][0x1f0], R58 ;  /* 0x00007c00033a7a25 */ /* 0x000fc800078e003a */
        /* <DEDUP_REMOVED lines=12> */
[----:B------:R3:W-:Y:S04]  /*1b420*/  @!P2 STG.E.128 [R62.64], R48 ;  /* 0x000000303e00a986 */ /* 0x0007e8000c101d04 */
[----:B------:R3:W-:Y:S04]  /*1b430*/  @!P1 STG.E.128 [R62.64+0x80], R32 ;  /* 0x000080203e009986 */ /* 0x0007e8000c101d04 */
[----:B-1----:R3:W-:Y:S02]  /*1b440*/  @!P0 STG.E.128 [R62.64+0x100], R16 ;  /* 0x000100103e008986 */ /* 0x0027e4000c101d04 */
.L_x_1033:
[----:B------:R-:W-:Y:S05]  /*1b450*/  BSYNC B0 ;  /* 0x0000000000007941 */ /* 0x000fea0003800000 */
.L_x_1032:
[----:B------:R-:W-:Y:S01]  /*1b460*/  IADD3 R3, R5, 0x10, RZ ;  /* 0x0000001005037810 */ /* 0x000fe20007ffe0ff */
[----:B------:R-:W-:Y:S03]  /*1b470*/  BSSY B0, `(.L_x_1034) ;  /* 0x0000013000007945 */ /* 0x000fe60003800000 */
[----:B------:R-:W-:-:S13]  /*1b480*/  ISETP.GE.AND P0, PT, R3, R4, PT ;  /* 0x000000040300720c */ /* 0x000fda0003f06270 */
[----:B------:R-:W-:Y:S05]  /*1b490*/  @P0 BRA `(.L_x_1035) ;  /* 0x0000010000000947 */ /* 0x000fea0003800000 */
[----:B------:R-:W-:Y:S01]  /*1b4a0*/  IADD3 R3, P0, R5, 0x10, RZ ;  /* 0x0000001005037810 */ /* 0x000fe20007f1e0ff */
[----:B-1-3--:R-:W-:Y:S01]  /*1b4b0*/  IMAD.MOV.U32 R16, RZ, RZ, R58 ;  /* 0x000000ffff107224 */ /* 0x00afe200078e003a */
        /* <DEDUP_REMOVED lines=11> */
[----:B------:R1:W-:Y:S04]  /*1b570*/  @!P2 STG.E.128 [R18.64], R44 ;  /* 0x0000002c1200a986 */ /* 0x0003e8000c101d04 */
[----:B------:R1:W-:Y:S04]  /*1b580*/  @!P1 STG.E.128 [R18.64+0x80], R28 ;  /* 0x0000801c12009986 */ /* 0x0003e8000c101d04 */
[----:B------:R1:W-:Y:S02]  /*1b590*/  @!P0 STG.E.128 [R18.64+0x100], R12 ;  /* 0x0001000c12008986 */ /* 0x0003e4000c101d04 */
.L_x_1035:
[----:B------:R-:W-:Y:S05]  /*1b5a0*/  BSYNC B0 ;  /* 0x0000000000007941 */ /* 0x000fea0003800000 */
.L_x_1034:
        /* <DEDUP_REMOVED lines=20> */
.L_x_1037:
[----:B------:R-:W-:Y:S05]  /*1b6f0*/  BSYNC B0 ;  /* 0x0000000000007941 */ /* 0x000fea0003800000 */
.L_x_1036:
[----:B------:R-:W-:-:S04]  /*1b700*/  IADD3 R3, R5, 0x30, RZ ;  /* 0x0000003005037810 */ /* 0x000fc80007ffe0ff */
        /* <DEDUP_REMOVED lines=14> */
[----:B-1----:R1:W-:Y:S01]  /*1b7f0*/  @!P0 STG.E.128 [R4.64+0x80], R20 ;  /* 0x0000801404008986 */ /* 0x0023e2000c101d04 */
[----:B------:R-:W-:-:S03]  /*1b800*/  ISETP.GE.AND P0, PT, R132, c[0x0][0x220], PT ;  /* 0x0000880084007a0c */ /* 0x000fc60003f06270 */
[----:B------:R1:W-:Y:S10]  /*1b810*/  @!P1 STG.E.128 [R4.64], R36 ;  /* 0x0000002404009986 */ /* 0x0003f4000c101d04 */
[----:B------:R-:W-:Y:S05]  /*1b820*/  @P0 EXIT ;  /* 0x000000000000094d */ /* 0x000fea0003800000 */
[----:B------:R-:W-:Y:S01]  /*1b830*/  STG.E.128 [R4.64+0x100], R52 ;  /* 0x0001003404007986 */ /* 0x000fe2000c101d04 */
[----:B------:R-:W-:Y:S05]  /*1b840*/  EXIT ;  /* 0x000000000000794d */ /* 0x000fea0003800000 */
.L_x_1038:
        /* <DEDUP_REMOVED lines=11> */
.L_x_7354:


//--------------------- .text._ZN5flash24flash_fwd_splitkv_kernelI23Flash_fwd_kernel_traitsILi192ELi64ELi64ELi4ELb0ELb0EN7cutlass6half_tE19Flash_kernel_traitsILi192ELi64ELi64ELi4ES3_EELb0ELb0ELb0ELb0ELb0ELb1ELb0ELb1EEEvNS_16Flash_fwd_paramsE --------------------------
	.section	.text._ZN5flash24flash_fwd_splitkv_kernelI23Flash_fwd_kernel_traitsILi192ELi64ELi64ELi4ELb0ELb0EN7cutlass6half_tE19Flash_kernel_traitsILi192ELi64ELi64ELi4ES3_EELb0ELb0ELb0ELb0ELb0ELb1ELb0ELb1EEEvNS_16Flash_fwd_paramsE,"ax",@progbits
	.sectioninfo	@"SHI_REGISTERS=244"
	.align	128
        .global         _ZN5flash24flash_fwd_splitkv_kernelI23Flash_fwd_kernel_traitsILi192ELi64ELi64ELi4ELb0ELb0EN7cutlass6half_tE19Flash_kernel_traitsILi192ELi64ELi64ELi4ES3_EELb0ELb0ELb0ELb0ELb0ELb1ELb0ELb1EEEvNS_16Flash_fwd_paramsE
        .type           _ZN5flash24flash_fwd_splitkv_kernelI23Flash_fwd_kernel_traitsILi192ELi64ELi64ELi4ELb0ELb0EN7cutlass6half_tE19Flash_kernel_traitsILi192ELi64ELi64ELi4ES3_EELb0ELb0ELb0ELb0ELb0ELb1ELb0ELb1EEEvNS_16Flash_fwd_paramsE,@function
        .size           _ZN5flash24flash_fwd_splitkv_kernelI23Flash_fwd_kernel_traitsILi192ELi64ELi64ELi4ELb0ELb0EN7cutlass6half_tE19Flash_kernel_traitsILi192ELi64ELi64ELi4ES3_EELb0ELb0ELb0ELb0ELb0ELb1ELb0ELb1EEEvNS_16Flash_fwd_paramsE,(.L_x_7355 - _ZN5flash24flash_fwd_splitkv_kernelI23Flash_fwd_kernel_traitsILi192ELi64ELi64ELi4ELb0ELb0EN7cutlass6half_tE19Flash_kernel_traitsILi192ELi64ELi64ELi4ES3_EELb0ELb0ELb0ELb0ELb0ELb1ELb0ELb1EEEvNS_16Flash_fwd_paramsE)
        .other          _ZN5flash24flash_fwd_splitkv_kernelI23Flash_fwd_kernel_traitsILi192ELi64ELi64ELi4ELb0ELb0EN7cutlass6half_tE19Flash_kernel_traitsILi192ELi64ELi64ELi4ES3_EELb0ELb0ELb0ELb0ELb0ELb1ELb0ELb1EEEvNS_16Flash_fwd_paramsE,@"STO_CUDA_ENTRY STV_DEFAULT"
_ZN5flash24flash_fwd_splitkv_kernelI23Flash_fwd_kernel_traitsILi192ELi64ELi64ELi4ELb0ELb0EN7cutlass6half_tE19Flash_kernel_traitsILi192ELi64ELi64ELi4ES3_EELb0ELb0ELb0ELb0ELb0ELb1ELb0ELb1EEEvNS_16Flash_fwd_paramsE:
.text._ZN5flash24flash_fwd_splitkv_kernelI23Flash_fwd_kernel_traitsILi192ELi64ELi64ELi4ELb0ELb0EN7cutlass6half_tE19Flash_kernel_traitsILi192ELi64ELi64ELi4ES3_EELb0ELb0ELb0ELb0ELb0ELb1ELb0ELb1EEEvNS_16Flash_fwd_paramsE:
        /* <DEDUP_REMOVED lines=37> */
.L_x_1039:
[----:B---34-:R-:W-:Y:S02]  /*0250*/  MOV R81, c[0x0][0x218] ;  /* 0x0000860000517a02 */ /* 0x018fe40000000f00 */
.L_x_1040:
        /* <DEDUP_REMOVED lines=74> */
.L_x_1043:
[----:B------:R-:W-:Y:S05]  /*0700*/  BSYNC B0 ;  /* 0x0000000000007941 */ /* 0x000fea0003800000 */
.L_x_1042:
        /* <DEDUP_REMOVED lines=20> */
.L_x_1045:
[----:B------:R-:W-:Y:S05]  /*0850*/  BSYNC B0 ;  /* 0x0000000000007941 */ /* 0x000fea0003800000 */
.L_x_1044:
        /* <DEDUP_REMOVED lines=20> */
.L_x_1047:
[----:B------:R-:W-:Y:S05]  /*09a0*/  BSYNC B0 ;  /* 0x0000000000007941 */ /* 0x000fea0003800000 */
.L_x_1046:
        /* <DEDUP_REMOVED lines=19> */
.L_x_1049:
[----:B------:R-:W-:Y:S05]  /*0ae0*/  BSYNC B0 ;  /* 0x0000000000007941 */ /* 0x000fea0003800000 */
.L_x_1048:
        /* <DEDUP_REMOVED lines=19> */
.L_x_1041:
        /* <DEDUP_REMOVED lines=90> */
.L_x_1050:
        /* <DEDUP_REMOVED lines=15> */
.L_x_1052:
        /* <DEDUP_REMOVED lines=51> */
.L_x_1051:
        /* <DEDUP_REMOVED lines=257> */
.L_x_1146:
        /* <DEDUP_REMOVED lines=18> */
.L_x_1055:
[----:B------:R-:W-:Y:S05]  /*2710*/  BSYNC B0 ;  /* 0x0000000000007941 */ /* 0x000fea0003800000 */
.L_x_1054:
        /* <DEDUP_REMOVED lines=18> */
.L_x_1057:
[----:B------:R-:W-:Y:S05]  /*2840*/  BSYNC B0 ;  /* 0x0000000000007941 */ /* 0x000fea0003800000 */
.L_x_1056:
        /* <DEDUP_REMOVED lines=18> */
.L_x_1059:
[----:B------:R-:W-:Y:S05]  /*2970*/  BSYNC B0 ;  /* 0x0000000000007941 */ /* 0x000fea0003800000 */
.L_x_1058:
        /* <DEDUP_REMOVED lines=18> */
.L_x_1061:
[----:B------:R-:W-:Y:S05]  /*2aa0*/  BSYNC B0 ;  /* 0x0000000000007941 */ /* 0x000fea0003800000 */
.L_x_1060:
        /* <DEDUP_REMOVED lines=65> */
.L_x_1067:
[----:B------:R-:W-:Y:S05]  /*2ec0*/  BSYNC B0 ;  /* 0x0000000000007941 */ /* 0x000fea0003800000 */
.L_x_1066:
        /* <DEDUP_REMOVED lines=54> */
.L_x_1069:
[----:B------:R-:W-:Y:S05]  /*3230*/  BSYNC B0 ;  /* 0x0000000000007941 */ /* 0x000fea0003800000 */
.L_x_1068:
        /* <DEDUP_REMOVED lines=53> */
.L_x_1065:
[----:B------:R-:W-:Y:S05]  /*3590*/  BSYNC B1 ;  /* 0x0000000000017941 */ /* 0x000fea0003800000 */
.L_x_1064:
        /* <DEDUP_REMOVED lines=64> */
.L_x_1073:
[----:B------:R-:W-:Y:S05]  /*39a0*/  BSYNC B0 ;  /* 0x0000000000007941 */ /* 0x000fea0003800000 */
.L_x_1072:
        /* <DEDUP_REMOVED lines=57> */
.L_x_1075:
[----:B------:R-:W-:Y:S05]  /*3d40*/  BSYNC B0 ;  /* 0x0000000000007941 */ /* 0x000fea0003800000 */
.L_x_1074:
        /* <DEDUP_REMOVED lines=56> */
.L_x_1071:
[----:B------:R-:W-:Y:S05]  /*40d0*/  BSYNC B1 ;  /* 0x0000000000017941 */ /* 0x000fea0003800000 */
.L_x_1070:
        /* <DEDUP_REMOVED lines=64> */
.L_x_1079:
[----:B------:R-:W-:Y:S05]  /*44e0*/  BSYNC B0 ;  /* 0x0000000000007941 */ /* 0x000fea0003800000 */
.L_x_1078:
        /* <DEDUP_REMOVED lines=57> */
.L_x_1081:
[----:B------:R-:W-:Y:S05]  /*4880*/  BSYNC B0 ;  /* 0x0000000000007941 */ /* 0x000fea0003800000 */
.L_x_1080:
        /* <DEDUP_REMOVED lines=56> */
.L_x_1077:
[----:B------:R-:W-:Y:S05]  /*4c10*/  BSYNC B1 ;  /* 0x0000000000017941 */ /* 0x000fea0003800000 */
.L_x_1076:
        /* <DEDUP_REMOVED lines=67> */
.L_x_1085:
[----:B------:R-:W-:Y:S05]  /*5050*/  BSYNC B0 ;  /* 0x0000000000007941 */ /* 0x000fea0003800000 */
.L_x_1084:
        /* <DEDUP_REMOVED lines=57> */
.L_x_1087:
[----:B------:R-:W-:Y:S05]  /*53f0*/  BSYNC B0 ;  /* 0x0000000000007941 */ /* 0x000fea0003800000 */
.L_x_1086:
        /* <DEDUP_REMOVED lines=56> */
.L_x_1083:
[----:B------:R-:W-:Y:S05]  /*5780*/  BSYNC B1 ;  /* 0x0000000000017941 */ /* 0x000fea0003800000 */
.L_x_1082:
        /* <DEDUP_REMOVED lines=8> */
.L_x_1063:
        /* <DEDUP_REMOVED lines=95> */
.L_x_1094:
[----:B------:R-:W-:Y:S05]  /*5e00*/  BSYNC B0 ;  /* 0x0000000000007941 */ /* 0x000fea0003800000 */
.L_x_1093:
[----:B-----5:R2:W-:Y:S02]  /*5e10*/  STG.E.128 [R120.64], R48 ;  /* 0x0000003078007986 */ /* 0x0205e4000c101d06 */
.L_x_1092:
[----:B------:R-:W-:Y:S05]  /*5e20*/  BSYNC B1 ;  /* 0x0000000000017941 */ /* 0x000fea0003800000 */
.L_x_1091:
        /* <DEDUP_REMOVED lines=94> */
.L_x_1098:
[----:B------:R-:W-:Y:S05]  /*6410*/  BSYNC B0 ;  /* 0x0000000000007941 */ /* 0x000fea0003800000 */
.L_x_1097:
[----:B-----5:R3:W-:Y:S02]  /*6420*/  STG.E.128 [R120.64+0x80], R48 ;  /* 0x0000803078007986 */ /* 0x0207e4000c101d06 */
.L_x_1096:
[----:B------:R-:W-:Y:S05]  /*6430*/  BSYNC B1 ;  /* 0x0000000000017941 */ /* 0x000fea0003800000 */
.L_x_1095:
        /* <DEDUP_REMOVED lines=93> */
.L_x_1100:
[----:B------:R-:W-:Y:S05]  /*6a10*/  BSYNC B0 ;  /* 0x0000000000007941 */ /* 0x000fea0003800000 */
.L_x_1099:
[----:B-----5:R3:W-:Y:S02]  /*6a20*/  STG.E.128 [R120.64+0x100], R48 ;  /* 0x0001003078007986 */ /* 0x0207e4000c101d06 */
.L_x_1090:
[----:B------:R-:W-:Y:S05]  /*6a30*/  BSYNC B2 ;  /* 0x0000000000027941 */ /* 0x000fea0003800000 */
.L_x_1089:
        /* <DEDUP_REMOVED lines=98> */
.L_x_1106:
[----:B------:R-:W-:Y:S05]  /*7060*/  BSYNC B0 ;  /* 0x0000000000007941 */ /* 0x000fea0003800000 */
.L_x_1105:
[C---:B------:R-:W-:Y:S04]  /*7070*/  LEA R2, P0, R56.reuse, R120, 0x1 ;  /* 0x0000007838027211 */ /* 0x040fe800078008ff */
[----:B------:R-:W-:Y:S05]  /*7080*/  LEA.HI.X R3, R56, R121, R211, 0x1, P0 ;  /* 0x0000007938037211 */ /* 0x000fea00000f0cd3 */
[----:B-----5:R1:W-:Y:S04]  /*7090*/  STG.E.128 [R2.64], R52 ;  /* 0x0000003402007986 */ /* 0x0203e8000c101d06 */
.L_x_1104:
[----:B------:R-:W-:Y:S05]  /*70a0*/  BSYNC B1 ;  /* 0x0000000000017941 */ /* 0x000fea0003800000 */
.L_x_1103:
        /* <DEDUP_REMOVED lines=96> */
.L_x_1110:
[----:B------:R-:W-:Y:S05]  /*76b0*/  BSYNC B0 ;  /* 0x0000000000007941 */ /* 0x000fea0003800000 */
.L_x_1109:
[C---:B------:R-:W-:Y:S04]  /*76c0*/  LEA R2, P0, R93.reuse, R120, 0x1 ;  /* 0x000000785d027211 */ /* 0x040fe800078008ff */
[----:B------:R-:W-:Y:S05]  /*76d0*/  LEA.HI.X R3, R93, R121, R94, 0x1, P0 ;  /* 0x000000795d037211 */ /* 0x000fea00000f0c5e */
[----:B-----5:R4:W-:Y:S04]  /*76e0*/  STG.E.128 [R2.64], R52 ;  /* 0x0000003402007986 */ /* 0x0209e8000c101d06 */
.L_x_1108:
[----:B------:R-:W-:Y:S05]  /*76f0*/  BSYNC B1 ;  /* 0x0000000000017941 */ /* 0x000fea0003800000 */
.L_x_1107:
        /* <DEDUP_REMOVED lines=95> */
.L_x_1112:
[----:B------:R-:W-:Y:S05]  /*7cf0*/  BSYNC B0 ;  /* 0x0000000000007941 */ /* 0x000fea0003800000 */
.L_x_1111:
[C---:B------:R-:W-:Y:S04]  /*7d00*/  LEA R2, P0, R101.reuse, R120, 0x1 ;  /* 0x0000007865027211 */ /* 0x040fe800078008ff */
[----:B------:R-:W-:Y:S05]  /*7d10*/  LEA.HI.X R3, R101, R121, R102, 0x1, P0 ;  /* 0x0000007965037211 */ /* 0x000fea00000f0c66 */
[----:B-----5:R4:W-:Y:S04]  /*7d20*/  STG.E.128 [R2.64], R52 ;  /* 0x0000003402007986 */ /* 0x0209e8000c101d06 */
.L_x_1102:
[----:B------:R-:W-:Y:S05]  /*7d30*/  BSYNC B2 ;  /* 0x0000000000027941 */ /* 0x000fea0003800000 */
.L_x_1101:
        /* <DEDUP_REMOVED lines=98> */
.L_x_1118:
[----:B------:R-:W-:Y:S05]  /*8360*/  BSYNC B0 ;  /* 0x0000000000007941 */ /* 0x000fea0003800000 */
.L_x_1117:
[C---:B------:R-:W-:Y:S04]  /*8370*/  LEA R2, P0, R164.reuse, R120, 0x1 ;  /* 0x00000078a4027211 */ /* 0x040fe800078008ff */
[----:B------:R-:W-:Y:S05]  /*8380*/  LEA.HI.X R3, R164, R121, R87, 0x1, P0 ;  /* 0x00000079a4037211 */ /* 0x000fea00000f0c57 */
[----:B-----5:R4:W-:Y:S04]  /*8390*/  STG.E.128 [R2.64], R52 ;  /* 0x0000003402007986 */ /* 0x0209e8000c101d06 */
.L_x_1116:
[----:B------:R-:W-:Y:S05]  /*83a0*/  BSYNC B1 ;  /* 0x0000000000017941 */ /* 0x000fea0003800000 */
.L_x_1115:
        /* <DEDUP_REMOVED lines=96> */
.L_x_1122:
[----:B------:R-:W-:Y:S05]  /*89b0*/  BSYNC B0 ;  /* 0x0000000000007941 */ /* 0x000fea0003800000 */
.L_x_1121:
[C---:B------:R-:W-:Y:S04]  /*89c0*/  LEA R2, P0, R95.reuse, R120, 0x1 ;  /* 0x000000785f027211 */ /* 0x040fe800078008ff */
[----:B------:R-:W-:Y:S05]  /*89d0*/  LEA.HI.X R3, R95, R121, R96, 0x1, P0 ;  /* 0x000000795f037211 */ /* 0x000fea00000f0c60 */
[----:B-----5:R4:W-:Y:S04]  /*89e0*/  STG.E.128 [R2.64], R52 ;  /* 0x0000003402007986 */ /* 0x0209e8000c101d06 */
.L_x_1120:
[----:B------:R-:W-:Y:S05]  /*89f0*/  BSYNC B1 ;  /* 0x0000000000017941 */ /* 0x000fea0003800000 */
.L_x_1119:
        /* <DEDUP_REMOVED lines=95> */
.L_x_1124:
[----:B------:R-:W-:Y:S05]  /*8ff0*/  BSYNC B0 ;  /* 0x0000000000007941 */ /* 0x000fea0003800000 */
.L_x_1123:
[C---:B------:R-:W-:Y:S04]  /*9000*/  LEA R2, P0, R103.reuse, R120, 0x1 ;  /* 0x0000007867027211 */ /* 0x040fe800078008ff */
[----:B------:R-:W-:Y:S05]  /*9010*/  LEA.HI.X R3, R103, R121, R104, 0x1, P0 ;  /* 0x0000007967037211 */ /* 0x000fea00000f0c68 */
[----:B-----5:R4:W-:Y:S04]  /*9020*/  STG.E.128 [R2.64], R52 ;  /* 0x0000003402007986 */ /* 0x0209e8000c101d06 */
.L_x_1114:
[----:B------:R-:W-:Y:S05]  /*9030*/  BSYNC B2 ;  /* 0x0000000000027941 */ /* 0x000fea0003800000 */
.L_x_1113:
        /* <DEDUP_REMOVED lines=100> */
.L_x_1130:
[----:B------:R-:W-:Y:S05]  /*9680*/  BSYNC B0 ;  /* 0x0000000000007941 */ /* 0x000fea0003800000 */
.L_x_1129:
[C---:B------:R-:W-:Y:S02]  /*9690*/  IMAD R0, R167.reuse, c[0x0][0x19c], RZ ;  /* 0x00006700a7007a24 */ /* 0x040fe400078e02ff */
[----:B------:R-:W-:Y:S05]  /*96a0*/  IMAD.WIDE.U32 R2, R167, c[0x0][0x198], R120 ;  /* 0x00006600a7027a25 */ /* 0x000fea00078e0078 */
[----:B------:R-:W-:Y:S05]  /*96b0*/  IADD3 R3, R3, R0, RZ ;  /* 0x0000000003037210 */ /* 0x000fea0007ffe0ff */
[----:B-----5:R4:W-:Y:S02]  /*96c0*/  STG.E.128 [R2.64], R52 ;  /* 0x0000003402007986 */ /* 0x0209e4000c101d06 */
.L_x_1128:
[----:B------:R-:W-:Y:S05]  /*96d0*/  BSYNC B1 ;  /* 0x0000000000017941 */ /* 0x000fea0003800000 */
.L_x_1127:
        /* <DEDUP_REMOVED lines=96> */
.L_x_1134:
[----:B------:R-:W-:Y:S05]  /*9ce0*/  BSYNC B0 ;  /* 0x0000000000007941 */ /* 0x000fea0003800000 */
.L_x_1133:
[C---:B------:R-:W-:Y:S04]  /*9cf0*/  LEA R2, P0, R108.reuse, R120, 0x1 ;  /* 0x000000786c027211 */ /* 0x040fe800078008ff */
[----:B------:R-:W-:Y:S05]  /*9d00*/  LEA.HI.X R3, R108, R121, R107, 0x1, P0 ;  /* 0x000000796c037211 */ /* 0x000fea00000f0c6b */
[----:B-----5:R4:W-:Y:S04]  /*9d10*/  STG.E.128 [R2.64], R52 ;  /* 0x0000003402007986 */ /* 0x0209e8000c101d06 */
.L_x_1132:
[----:B------:R-:W-:Y:S05]  /*9d20*/  BSYNC B1 ;  /* 0x0000000000017941 */ /* 0x000fea0003800000 */
.L_x_1131:
        /* <DEDUP_REMOVED lines=95> */
.L_x_1136:
[----:B------:R-:W-:Y:S05]  /*a320*/  BSYNC B0 ;  /* 0x0000000000007941 */ /* 0x000fea0003800000 */
.L_x_1135:
[C---:B------:R-:W-:Y:S04]  /*a330*/  LEA R2, P0, R112.reuse, R120, 0x1 ;  /* 0x0000007870027211 */ /* 0x040fe800078008ff */
[----:B------:R-:W-:Y:S05]  /*a340*/  LEA.HI.X R3, R112, R121, R111, 0x1, P0 ;  /* 0x0000007970037211 */ /* 0x000fea00000f0c6f */
[----:B-----5:R4:W-:Y:S04]  /*a350*/  STG.E.128 [R2.64], R52 ;  /* 0x0000003402007986 */ /* 0x0209e8000c101d06 */
.L_x_1126:
[----:B------:R-:W-:Y:S05]  /*a360*/  BSYNC B2 ;  /* 0x0000000000027941 */ /* 0x000fea0003800000 */
.L_x_1125:
        /* <DEDUP_REMOVED lines=8> */
.L_x_1062:
        /* <DEDUP_REMOVED lines=11> */
.L_x_1138:
[----:B------:R-:W-:Y:S05]  /*a4a0*/  BSYNC B0 ;  /* 0x0000000000007941 */ /* 0x000fea0003800000 */
.L_x_1137:
        /* <DEDUP_REMOVED lines=24> */
.L_x_1140:
[----:B------:R-:W-:Y:S05]  /*a630*/  BSYNC B0 ;  /* 0x0000000000007941 */ /* 0x000fea0003800000 */
.L_x_1139:
        /* <DEDUP_REMOVED lines=24> */
.L_x_1142:
[----:B------:R-:W-:Y:S05]  /*a7c0*/  BSYNC B0 ;  /* 0x0000000000007941 */ /* 0x000fea0003800000 */
.L_x_1141:
        /* <DEDUP_REMOVED lines=27> */
.L_x_1143:
[----:B------:R-:W-:Y:S05]  /*a980*/  BSYNC B0 ;  /* 0x0000000000007941 */ /* 0x000fea0003800000 */
.L_x_1088:
        /* <DEDUP_REMOVED lines=80> */
.L_x_1144:
        /* <DEDUP_REMOVED lines=8> */
.L_x_1145:
[----:B------:R-:W-:Y:S04]  /*af10*/  IADD3 R9, R9, -0x1, RZ ;  /* 0xffffffff09097810 */ /* 0x000fe80007ffe0ff */
[----:B------:R-:W-:Y:S11]  /*af20*/  ISETP.GT.AND P0, PT, R9, R84, PT ;  /* 0x000000540900720c */ /* 0x000ff60003f04270 */
[----:B------:R-:W-:Y:S02]  /*af30*/  @!UPT UIADD3 URZ, URZ, URZ, URZ ;  /* 0x0000003f3f3ff290 */ /* 0x000fe4000fffe03f */
[----:B------:R-:W-:-:S05]  /*af40*/  @P0 BRA `(.L_x_1146) ;  /* 0xffff76a000000947 */ /* 0x000fca000383ffff */
.L_x_1053:
        /* <DEDUP_REMOVED lines=100> */
.L_x_1155:
[----:B------:R-:W-:Y:S05]  /*b590*/  BSYNC B0 ;  /* 0x0000000000007941 */ /* 0x000fea0003800000 */
.L_x_1154:
[----:B-----5:R4:W-:Y:S02]  /*b5a0*/  STS.128 [R215], R20 ;  /* 0x00000014d7007388 */ /* 0x0209e40000000c00 */
.L_x_1153:
[----:B------:R-:W-:Y:S05]  /*b5b0*/  BSYNC B1 ;  /* 0x0000000000017941 */ /* 0x000fea0003800000 */
.L_x_1152:
        /* <DEDUP_REMOVED lines=46> */
.L_x_1159:
[----:B------:R-:W-:Y:S05]  /*b8a0*/  BSYNC B0 ;  /* 0x0000000000007941 */ /* 0x000fea0003800000 */
.L_x_1158:
[----:B-----5:R1:W-:Y:S02]  /*b8b0*/  STS.128 [R215+0x2000], R20 ;  /* 0x00200014d7007388 */ /* 0x0203e40000000c00 */
.L_x_1157:
[----:B------:R-:W-:Y:S05]  /*b8c0*/  BSYNC B1 ;  /* 0x0000000000017941 */ /* 0x000fea0003800000 */
.L_x_1156:
        /* <DEDUP_REMOVED lines=46> */
.L_x_1161:
[----:B------:R-:W-:Y:S05]  /*bbb0*/  BSYNC B0 ;  /* 0x0000000000007941 */ /* 0x000fea0003800000 */
.L_x_1160:
[----:B-----5:R4:W-:Y:S02]  /*bbc0*/  STS.128 [R215+0x4000], R20 ;  /* 0x00400014d7007388 */ /* 0x0209e40000000c00 */
.L_x_1151:
[----:B------:R-:W-:Y:S05]  /*bbd0*/  BSYNC B2 ;  /* 0x0000000000027941 */ /* 0x000fea0003800000 */
.L_x_1150:
        /* <DEDUP_REMOVED lines=53> */
.L_x_1167:
[----:B------:R-:W-:Y:S05]  /*bf30*/  BSYNC B0 ;  /* 0x0000000000007941 */ /* 0x000fea0003800000 */
.L_x_1166:
[----:B-----5:R4:W-:Y:S02]  /*bf40*/  STS.128 [R215+0x800], R20 ;  /* 0x00080014d7007388 */ /* 0x0209e40000000c00 */
.L_x_1165:
[----:B------:R-:W-:Y:S05]  /*bf50*/  BSYNC B1 ;  /* 0x0000000000017941 */ /* 0x000fea0003800000 */
.L_x_1164:
        /* <DEDUP_REMOVED lines=47> */
.L_x_1171:
[----:B------:R-:W-:Y:S05]  /*c250*/  BSYNC B0 ;  /* 0x0000000000007941 */ /* 0x000fea0003800000 */
.L_x_1170:
[----:B-----5:R1:W-:Y:S02]  /*c260*/  STS.128 [R215+0x2800], R20 ;  /* 0x00280014d7007388 */ /* 0x0203e40000000c00 */
.L_x_1169:
[----:B------:R-:W-:Y:S05]  /*c270*/  BSYNC B1 ;  /* 0x0000000000017941 */ /* 0x000fea0003800000 */
.L_x_1168:
        /* <DEDUP_REMOVED lines=48> */
.L_x_1173:
[----:B------:R-:W-:Y:S05]  /*c580*/  BSYNC B0 ;  /* 0x0000000000007941 */ /* 0x000fea0003800000 */
.L_x_1172:
[----:B-----5:R4:W-:Y:S02]  /*c590*/  STS.128 [R215+0x4800], R20 ;  /* 0x00480014d7007388 */ /* 0x0209e40000000c00 */
.L_x_1163:
[----:B------:R-:W-:Y:S05]  /*c5a0*/  BSYNC B2 ;  /* 0x0000000000027941 */ /* 0x000fea0003800000 */
.L_x_1162:
        /* <DEDUP_REMOVED lines=54> */
.L_x_1179:
[----:B------:R-:W-:Y:S05]  /*c910*/  BSYNC B0 ;  /* 0x0000000000007941 */ /* 0x000fea0003800000 */
.L_x_1178:
[----:B-----5:R4:W-:Y:S02]  /*c920*/  STS.128 [R215+0x1000], R20 ;  /* 0x00100014d7007388 */ /* 0x0209e40000000c00 */
.L_x_1177:
[----:B------:R-:W-:Y:S05]  /*c930*/  BSYNC B1 ;  /* 0x0000000000017941 */ /* 0x000fea0003800000 */
.L_x_1176:
        /* <DEDUP_REMOVED lines=48> */
.L_x_1183:
[----:B------:R-:W-:Y:S05]  /*cc40*/  BSYNC B0 ;  /* 0x0000000000007941 */ /* 0x000fea0003800000 */
.L_x_1182:
[----:B-----5:R1:W-:Y:S02]  /*cc50*/  STS.128 [R215+0x3000], R20 ;  /* 0x00300014d7007388 */ /* 0x0203e40000000c00 */
.L_x_1181:
[----:B------:R-:W-:Y:S05]  /*cc60*/  BSYNC B1 ;  /* 0x0000000000017941 */ /* 0x000fea0003800000 */
.L_x_1180:
        /* <DEDUP_REMOVED lines=47> */
.L_x_1185:
[----:B------:R-:W-:Y:S05]  /*cf60*/  BSYNC B0 ;  /* 0x0000000000007941 */ /* 0x000fea0003800000 */
.L_x_1184:
[----:B-----5:R4:W-:Y:S02]  /*cf70*/  STS.128 [R215+0x5000], R20 ;  /* 0x00500014d7007388 */ /* 0x0209e40000000c00 */
.L_x_1175:
[----:B------:R-:W-:Y:S05]  /*cf80*/  BSYNC B2 ;  /* 0x0000000000027941 */ /* 0x000fea0003800000 */
.L_x_1174:
        /* <DEDUP_REMOVED lines=54> */
.L_x_1190:
[----:B------:R-:W-:Y:S05]  /*d2f0*/  BSYNC B0 ;  /* 0x0000000000007941 */ /* 0x000fea0003800000 */
.L_x_1189:
[----:B-----5:R4:W-:Y:S02]  /*d300*/  STS.128 [R215+0x1800], R20 ;  /* 0x00180014d7007388 */ /* 0x0209e40000000c00 */
.L_x_1188:
[----:B------:R-:W-:Y:S05]  /*d310*/  BSYNC B1 ;  /* 0x0000000000017941 */ /* 0x000fea0003800000 */
.L_x_1187:
        /* <DEDUP_REMOVED lines=49> */
.L_x_1194:
[----:B------:R-:W-:Y:S05]  /*d630*/  BSYNC B0 ;  /* 0x0000000000007941 */ /* 0x000fea0003800000 */
.L_x_1193:
[----:B-----5:R1:W-:Y:S02]  /*d640*/  STS.128 [R215+0x3800], R20 ;  /* 0x00380014d7007388 */ /* 0x0203e40000000c00 */
.L_x_1192:
[----:B------:R-:W-:Y:S05]  /*d650*/  BSYNC B1 ;  /* 0x0000000000017941 */ /* 0x000fea0003800000 */
.L_x_1191:
        /* <DEDUP_REMOVED lines=44> */
.L_x_1196:
[----:B------:R-:W-:Y:S05]  /*d920*/  BSYNC B0 ;  /* 0x0000000000007941 */ /* 0x000fea0003800000 */
.L_x_1195:
[----:B-----5:R4:W-:Y:S01]  /*d930*/  STS.128 [R215+0x5800], R20 ;  /* 0x00580014d7007388 */ /* 0x0209e20000000c00 */
[----:B------:R-:W-:Y:S05]  /*d940*/  BRA `(.L_x_1186) ;  /* 0x00004d0000007947 */ /* 0x000fea0003800000 */
.L_x_1149:
        /* <DEDUP_REMOVED lines=92> */
.L_x_1202:
[----:B------:R-:W-:Y:S05]  /*df10*/  BSYNC B0 ;  /* 0x0000000000007941 */ /* 0x000fea0003800000 */
.L_x_1201:
[----:B-----5:R4:W-:Y:S02]  /*df20*/  STS.128 [R215], R24 ;  /* 0x00000018d7007388 */ /* 0x0209e40000000c00 */
.L_x_1200:
[----:B------:R-:W-:Y:S05]  /*df30*/  BSYNC B1 ;  /* 0x0000000000017941 */ /* 0x000fea0003800000 */
.L_x_1199:
        /* <DEDUP_REMOVED lines=89> */
.L_x_1206:
[----:B------:R-:W-:Y:S05]  /*e4d0*/  BSYNC B0 ;  /* 0x0000000000007941 */ /* 0x000fea0003800000 */
.L_x_1205:
[----:B-----5:R1:W-:Y:S02]  /*e4e0*/  STS.128 [R215+0x2000], R24 ;  /* 0x00200018d7007388 */ /* 0x0203e40000000c00 */
.L_x_1204:
[----:B------:R-:W-:Y:S05]  /*e4f0*/  BSYNC B1 ;  /* 0x0000000000017941 */ /* 0x000fea0003800000 */
.L_x_1203:
        /* <DEDUP_REMOVED lines=87> */
.L_x_1208:
[----:B------:R-:W-:Y:S05]  /*ea70*/  BSYNC B0 ;  /* 0x0000000000007941 */ /* 0x000fea0003800000 */
.L_x_1207:
[----:B-----5:R4:W-:Y:S02]  /*ea80*/  STS.128 [R215+0x4000], R24 ;  /* 0x00400018d7007388 */ /* 0x0209e40000000c00 */
.L_x_1198:
[----:B------:R-:W-:Y:S05]  /*ea90*/  BSYNC B2 ;  /* 0x0000000000027941 */ /* 0x000fea0003800000 */
.L_x_1197:
        /* <DEDUP_REMOVED lines=94> */
.L_x_1214:
[----:B------:R-:W-:Y:S05]  /*f080*/  BSYNC B0 ;  /* 0x0000000000007941 */ /* 0x000fea0003800000 */
.L_x_1213:
[----:B-----5:R4:W-:Y:S02]  /*f090*/  STS.128 [R215+0x800], R24 ;  /* 0x00080018d7007388 */ /* 0x0209e40000000c00 */
.L_x_1212:
[----:B------:R-:W-:Y:S05]  /*f0a0*/  BSYNC B1 ;  /* 0x0000000000017941 */ /* 0x000fea0003800000 */
.L_x_1211:
        /* <DEDUP_REMOVED lines=88> */
.L_x_1218:
[----:B------:R-:W-:Y:S05]  /*f630*/  BSYNC B0 ;  /* 0x0000000000007941 */ /* 0x000fea0003800000 */
.L_x_1217:
[----:B-----5:R1:W-:Y:S02]  /*f640*/  STS.128 [R215+0x2800], R24 ;  /* 0x00280018d7007388 */ /* 0x0203e40000000c00 */
.L_x_1216:
[----:B------:R-:W-:Y:S05]  /*f650*/  BSYNC B1 ;  /* 0x0000000000017941 */ /* 0x000fea0003800000 */
.L_x_1215:
        /* <DEDUP_REMOVED lines=87> */
.L_x_1220:
[----:B------:R-:W-:Y:S05]  /*fbd0*/  BSYNC B0 ;  /* 0x0000000000007941 */ /* 0x000fea0003800000 */
.L_x_1219:
[----:B-----5:R4:W-:Y:S02]  /*fbe0*/  STS.128 [R215+0x4800], R24 ;  /* 0x00480018d7007388 */ /* 0x0209e40000000c00 */
.L_x_1210:
[----:B------:R-:W-:Y:S05]  /*fbf0*/  BSYNC B2 ;  /* 0x0000000000027941 */ /* 0x000fea0003800000 */
.L_x_1209:
        /* <DEDUP_REMOVED lines=94> */
.L_x_1226:
[----:B------:R-:W-:Y:S05]  /*101e0*/  BSYNC B0 ;  /* 0x0000000000007941 */ /* 0x000fea0003800000 */
.L_x_1225:
[----:B-----5:R4:W-:Y:S02]  /*101f0*/  STS.128 [R215+0x1000], R24 ;  /* 0x00100018d7007388 */ /* 0x0209e40000000c00 */
.L_x_1224:
[----:B------:R-:W-:Y:S05]  /*10200*/  BSYNC B1 ;  /* 0x0000000000017941 */ /* 0x000fea0003800000 */
.L_x_1223:
        /* <DEDUP_REMOVED lines=88> */
.L_x_1230:
[----:B------:R-:W-:Y:S05]  /*10790*/  BSYNC B0 ;  /* 0x0000000000007941 */ /* 0x000fea0003800000 */
.L_x_1229:
[----:B-----5:R1:W-:Y:S02]  /*107a0*/  STS.128 [R215+0x3000], R24 ;  /* 0x00300018d7007388 */ /* 0x0203e40000000c00 */
.L_x_1228:
[----:B------:R-:W-:Y:S05]  /*107b0*/  BSYNC B1 ;  /* 0x0000000000017941 */ /* 0x000fea0003800000 */
.L_x_1227:
        /* <DEDUP_REMOVED lines=87> */
.L_x_1232:
[----:B------:R-:W-:Y:S05]  /*10d30*/  BSYNC B0 ;  /* 0x0000000000007941 */ /* 0x000fea0003800000 */
.L_x_1231:
[----:B-----5:R1:W-:Y:S02]  /*10d40*/  STS.128 [R215+0x5000], R20 ;  /* 0x00500014d7007388 */ /* 0x0203e40000000c00 */
.L_x_1222:
[----:B------:R-:W-:Y:S05]  /*10d50*/  BSYNC B2 ;  /* 0x0000000000027941 */ /* 0x000fea0003800000 */
.L_x_1221:
        /* <DEDUP_REMOVED lines=92> */
.L_x_1236:
[----:B------:R-:W-:Y:S05]  /*11320*/  BSYNC B0 ;  /* 0x0000000000007941 */ /* 0x000fea0003800000 */
.L_x_1235:
[----:B-----5:R4:W-:Y:S02]  /*11330*/  STS.128 [R215+0x1800], R24 ;  /* 0x00180018d7007388 */ /* 0x0209e40000000c00 */
.L_x_1234:
[----:B------:R-:W-:Y:S05]  /*11340*/  BSYNC B1 ;  /* 0x0000000000017941 */ /* 0x000fea0003800000 */
.L_x_1233:
        /* <DEDUP_REMOVED lines=87> */
.L_x_1240:
[----:B------:R-:W-:Y:S05]  /*118c0*/  BSYNC B0 ;  /* 0x0000000000007941 */ /* 0x000fea0003800000 */
.L_x_1239:
[----:B-----5:R1:W-:Y:S02]  /*118d0*/  STS.128 [R215+0x3800], R24 ;  /* 0x00380018d7007388 */ /* 0x0203e40000000c00 */
.L_x_1238:
[----:B------:R-:W-:Y:S05]  /*118e0*/  BSYNC B1 ;  /* 0x0000000000017941 */ /* 0x000fea0003800000 */
.L_x_1237:
        /* <DEDUP_REMOVED lines=90> */
.L_x_1242:
[----:B------:R-:W-:Y:S05]  /*11e90*/  BSYNC B0 ;  /* 0x0000000000007941 */ /* 0x000fea0003800000 */
.L_x_1241:
[----:B-----5:R1:W-:Y:S01]  /*11ea0*/  STS.128 [R215+0x5800], R20 ;  /* 0x00580014d7007388 */ /* 0x0203e20000000c00 */
[----:B------:R-:W-:Y:S05]  /*11eb0*/  BRA `(.L_x_1186) ;  /* 0x0000079000007947 */ /* 0x000fea0003800000 */
.L_x_1148:
        /* <DEDUP_REMOVED lines=27> */
.L_x_1244:
[----:B------:R-:W-:Y:S05]  /*12070*/  BSYNC B0 ;  /* 0x0000000000007941 */ /* 0x000fea0003800000 */
.L_x_1243:
        /* <DEDUP_REMOVED lines=29> */
.L_x_1246:
[----:B------:R-:W-:Y:S05]  /*12250*/  BSYNC B0 ;  /* 0x0000000000007941 */ /* 0x000fea0003800000 */
.L_x_1245:
        /* <DEDUP_REMOVED lines=30> */
.L_x_1248:
[----:B------:R-:W-:Y:S05]  /*12440*/  BSYNC B0 ;  /* 0x0000000000007941 */ /* 0x000fea0003800000 */
.L_x_1247:
        /* <DEDUP_REMOVED lines=32> */
.L_x_1186:
[----:B------:R-:W-:Y:S05]  /*12650*/  BSYNC B3 ;  /* 0x0000000000037941 */ /* 0x000fea0003800000 */
.L_x_1147:
        /* <DEDUP_REMOVED lines=29> */
.L_x_1251:
[----:B------:R2:W-:Y:S02]  /*12830*/  STS.128 [R215+0xa000], RZ ;  /* 0x00a000ffd7007388 */ /* 0x0005e40000000c00 */
.L_x_1250:
[----:B------:R-:W-:Y:S05]  /*12840*/  BSYNC B0 ;  /* 0x0000000000007941 */ /* 0x000fea0003800000 */
.L_x_1249:
        /* <DEDUP_REMOVED lines=31> */
.L_x_1254:
[----:B------:R1:W-:Y:S02]  /*12a40*/  STS.128 [R215+0xa800], RZ ;  /* 0x00a800ffd7007388 */ /* 0x0003e40000000c00 */
.L_x_1253:
[----:B------:R-:W-:Y:S05]  /*12a50*/  BSYNC B0 ;  /* 0x0000000000007941 */ /* 0x000fea0003800000 */
.L_x_1252:
        /* <DEDUP_REMOVED lines=35> */
.L_x_1257:
[----:B------:R1:W-:Y:S02]  /*12c90*/  STS.128 [R215+0xb000], RZ ;  /* 0x00b000ffd7007388 */ /* 0x0003e40000000c00 */
.L_x_1256:
[----:B------:R-:W-:Y:S05]  /*12ca0*/  BSYNC B0 ;  /* 0x0000000000007941 */ /* 0x000fea0003800000 */
.L_x_1255:
        /* <DEDUP_REMOVED lines=35> */
.L_x_1259:
[----:B------:R-:W-:Y:S05]  /*12ee0*/  BSYNC B0 ;  /* 0x0000000000007941 */ /* 0x000fea0003800000 */
.L_x_1258:
        /* <DEDUP_REMOVED lines=32> */
.L_x_1262:
[----:B------:R1:W-:Y:S02]  /*130f0*/  STS.128 [R215+0x10000], RZ ;  /* 0x010000ffd7007388 */ /* 0x0003e40000000c00 */
.L_x_1261:
[----:B------:R-:W-:Y:S05]  /*13100*/  BSYNC B0 ;  /* 0x0000000000007941 */ /* 0x000fea0003800000 */
.L_x_1260:
        /* <DEDUP_REMOVED lines=34> */
.L_x_1265:
[----:B------:R1:W-:Y:S02]  /*13330*/  STS.128 [R215+0x10800], RZ ;  /* 0x010800ffd7007388 */ /* 0x0003e40000000c00 */
.L_x_1264:
[----:B------:R-:W-:Y:S05]  /*13340*/  BSYNC B0 ;  /* 0x0000000000007941 */ /* 0x000fea0003800000 */
.L_x_1263:
        /* <DEDUP_REMOVED lines=38> */
.L_x_1268:
[----:B------:R1:W-:Y:S02]  /*135b0*/  STS.128 [R215+0x11000], RZ ;  /* 0x011000ffd7007388 */ /* 0x0003e40000000c00 */
.L_x_1267:
[----:B------:R-:W-:Y:S05]  /*135c0*/  BSYNC B0 ;  /* 0x0000000000007941 */ /* 0x000fea0003800000 */
.L_x_1266:
        /* <DEDUP_REMOVED lines=41> */
.L_x_1270:
[----:B------:R-:W-:Y:S05]  /*13860*/  BSYNC B0 ;  /* 0x0000000000007941 */ /* 0x000fea0003800000 */
.L_x_1269:
        /* <DEDUP_REMOVED lines=20> */
[----:B----4-:R-:W4:Y:S01]  /*139b0*/  LDSM.16.M88.4 R24, [R209+0x6000] ;  /* 0x00600000d118783b */ /* 0x010f220000000200 */
        /* <DEDUP_REMOVED lines=8> */
[----:B-1----:R-:W1:Y:S01]  /*13a40*/  LDSM.16.M88.4 R8, [R207] ;  /* 0x00000000cf08783b */ /* 0x002e620000000200 */
[----:B------:R-:W-:-:S02]  /*13a50*/  IADD3 R198, R207, 0x1000, RZ ;  /* 0x00001000cfc67810 */ /* 0x000fc40007ffe0ff */
[----:B------:R-:W-:Y:S01]  /*13a60*/  IADD3 R197, R207, 0x1800, RZ ;  /* 0x00001800cfc57810 */ /* 0x000fe20007ffe0ff */
[----:B------:R-:W2:Y:S01]  /*13a70*/  LDSM.16.M88.4 R20, [R209+0x7800] ;  /* 0x00780000d114783b */ /* 0x000ea20000000200 */
[----:B------:R-:W-:Y:S01]  /*13a80*/  IMAD.IADD R203, R209, 0x1, R0 ;  /* 0x00000001d1cb7824 */ /* 0x000fe200078e0200 */
[C---:B------:R-:W-:Y:S01]  /*13a90*/  IADD3 R195, R207.reuse, 0x2000, RZ ;  /* 0x00002000cfc37810 */ /* 0x040fe20007ffe0ff */
[----:B------:R-:W-:Y:S01]  /*13aa0*/  IMAD.IADD R196, R0, 0x1, R207 ;  /* 0x0000000100c47824 */ /* 0x000fe200078e02cf */
[----:B------:R-:W3:Y:S01]  /*13ab0*/  LDSM.16.M88.4 R4, [R207+0x800] ;  /* 0x00080000cf04783b */ /* 0x000ee20000000200 */
[C---:B------:R-:W-:Y:S02]  /*13ac0*/  IADD3 R194, R207.reuse, 0x2800, RZ ;  /* 0x00002800cfc27810 */ /* 0x040fe40007ffe0ff */
[C---:B------:R-:W-:Y:S01]  /*13ad0*/  IADD3 R193, R207.reuse, 0x3000, RZ ;  /* 0x00003000cfc17810 */ /* 0x040fe20007ffe0ff */
[----:B---3--:R-:W3:Y:S01]  /*13ae0*/  LDSM.16.M88.4 R48, [R203+0x6000] ;  /* 0x00600000cb30783b */ /* 0x008ee20000000200 */
[----:B------:R-:W-:-:S02]  /*13af0*/  IADD3 R192, R207, 0x3800, RZ ;  /* 0x00003800cfc07810 */ /* 0x000fc40007ffe0ff */
[C---:B------:R-:W-:Y:S01]  /*13b00*/  IADD3 R191, R207.reuse, 0x4000, RZ ;  /* 0x00004000cfbf7810 */ /* 0x040fe20007ffe0ff */
[----:B------:R-:W1:Y:S01]  /*13b10*/  LDSM.16.M88.4 R88, [R207+0x1000] ;  /* 0x00100000cf58783b */ /* 0x000e620000000200 */
[C---:B------:R-:W-:Y:S02]  /*13b20*/  IADD3 R190, R207.reuse, 0x4800, RZ ;  /* 0x00004800cfbe7810 */ /* 0x040fe40007ffe0ff */
[C---:B------:R-:W-:Y:S01]  /*13b30*/  IADD3 R189, R207.reuse, 0x5000, RZ ;  /* 0x00005000cfbd7810 */ /* 0x040fe20007ffe0ff */
[----:B------:R-:W1:Y:S01]  /*13b40*/  LDSM.16.M88.4 R84, [R207+0x1800] ;  /* 0x00180000cf54783b */ /* 0x000e620000000200 */
[----:B------:R-:W-:-:S03]  /*13b50*/  IADD3 R188, R207, 0x5800, RZ ;  /* 0x00005800cfbc7810 */ /* 0x000fc60007ffe0ff */
[----:B------:R-:W2:Y:S01]  /*13b60*/  LDSM.16.M88.4 R28, [R203+0x6800] ;  /* 0x00680000cb1c783b */ /* 0x000ea20000000200 */
[C---:B----4-:R-:W-:Y:S03]  /*13b70*/  HMMA.16816.F32 R12, R16.reuse, R24, RZ ;  /* 0x00000018100c723c */ /* 0x050fe600000018ff */
[----:B------:R-:W-:Y:S04]  /*13b80*/  LDSM.16.M88.4 R76, [R203+0x7000] ;  /* 0x00700000cb4c783b */ /* 0x000fe80000000200 */
[----:B------:R-:W-:Y:S01]  /*13b90*/  LDSM.16.M88.4 R52, [R196+0x1000] ;  /* 0x00100000c434783b */ /* 0x000fe20000000200 */
[C---:B-----5:R-:W-:Y:S03]  /*13ba0*/  HMMA.16816.F32 R44, R16.reuse, R36, RZ ;  /* 0x00000024102c723c */ /* 0x060fe600000018ff */
[----:B------:R-:W-:Y:S05]  /*13bb0*/  LDSM.16.M88.4 R92, [R207+0x4000] ;  /* 0x00400000cf5c783b */ /* 0x000fea0000000200 */
[C---:B------:R-:W-:Y:S08]  /*13bc0*/  HMMA.16816.F32 R24, R16.reuse, R26, RZ ;  /* 0x0000001a1018723c */ /* 0x040ff000000018ff */
[----:B------:R-:W-:Y:S08]  /*13bd0*/  HMMA.16816.F32 R36, R16, R38, RZ ;  /* 0x000000261024723c */ /* 0x000ff000000018ff */
[----:B-1----:R-:W-:Y:S08]  /*13be0*/  HMMA.16816.F32 R12, R72, R8, R12 ;  /* 0x00000008480c723c */ /* 0x002ff0000000180c */
[C---:B------:R-:W-:Y:S08]  /*13bf0*/  HMMA.16816.F32 R68, R16.reuse, R64, RZ ;  /* 0x000000401044723c */ /* 0x040ff000000018ff */
[C---:B------:R-:W-:Y:S08]  /*13c00*/  HMMA.16816.F32 R64, R16.reuse, R66, RZ ;  /* 0x000000421040723c */ /* 0x040ff000000018ff */
[C---:B--2---:R-:W-:Y:S08]  /*13c10*/  HMMA.16816.F32 R60, R16.reuse, R20, RZ ;  /* 0x00000014103c723c */ /* 0x044ff000000018ff */
[----:B------:R-:W-:Y:S01]  /*13c20*/  HMMA.16816.F32 R16, R16, R22, RZ ;  /* 0x000000161010723c */ /* 0x000fe200000018ff */
[----:B------:R-:W-:Y:S07]  /*13c30*/  LDSM.16.M88.4 R20, [R203+0x7800] ;  /* 0x00780000cb14783b */ /* 0x000fee0000000200 */
[C---:B------:R-:W-:Y:S01]  /*13c40*/  HMMA.16816.F32 R24, R72.reuse, R10, R24 ;  /* 0x0000000a4818723c */ /* 0x040fe20000001818 */
[----:B------:R-:W1:Y:S07]  /*13c50*/  LDSM.16.M88.4 R8, [R196] ;  /* 0x00000000c408783b */ /* 0x000e6e0000000200 */
[C---:B------:R-:W-:Y:S08]  /*13c60*/  HMMA.16816.F32 R44, R72.reuse, R4, R44 ;  /* 0x00000004482c723c */ /* 0x040ff0000000182c */
[----:B------:R-:W-:Y:S01]  /*13c70*/  HMMA.16816.F32 R36, R72, R6, R36 ;  /* 0x000000064824723c */ /* 0x000fe20000001824 */
[----:B------:R-:W-:Y:S07]  /*13c80*/  LDSM.16.M88.4 R4, [R196+0x800] ;  /* 0x00080000c404783b */ /* 0x000fee0000000200 */
[----:B---3--:R-:W-:Y:S08]  /*13c90*/  HMMA.16816.F32 R12, R80, R48, R12 ;  /* 0x00000030500c723c */ /* 0x008ff0000000180c */
        /* <DEDUP_REMOVED lines=85> */
[----:B------:R-:W-:Y:S01]  /*141f0*/  HMMA.16816.F32 R84, R84, R90, R80 ;  /* 0x0000005a5454723c */ /* 0x000fe20000001850 */
[----:B------:R-:W-:Y:S07]  /*14200*/  LDSM.16.M88.4 R80, [R203+0xa800] ;  /* 0x00a80000cb50783b */ /* 0x000fee0000000200 */
        /* <DEDUP_REMOVED lines=10> */
[----:B---3--:R-:W-:Y:S01]  /*142b0*/  HMMA.16816.F32 R60, R76, R48, R60 ;  /* 0x000000304c3c723c */ /* 0x008fe2000000183c */
[----:B------:R-:W-:Y:S06]  /*142c0*/  MUFU.TANH R0, R0 ;  /* 0x0000000000007308 */ /* 0x000fec0000002400 */
[----:B------:R-:W-:Y:S01]  /*142d0*/  FMUL.FTZ R48, R14, c[0x0][0x2ec] ;  /* 0x0000bb000e307a20 */ /* 0x000fe20000410000 */
[C---:B----4-:R-:W-:Y:S01]  /*142e0*/  HMMA.16816.F32 R68, R52.reuse, R92, R68 ;  /* 0x0000005c3444723c */ /* 0x050fe20000001844 */
[----:B------:R-:W-:Y:S01]  /*142f0*/  FMUL.FTZ R49, R15, c[0x0][0x2ec] ;  /* 0x0000bb000f317a20 */ /* 0x000fe20000410000 */
[----:B------:R-:W3:Y:S01]  /*14300*/  MUFU.TANH R40, R40 ;  /* 0x0000002800287308 */ /* 0x000ee20000002400 */
[----:B------:R-:W4:Y:S05]  /*14310*/  LDSM.16.M88.4 R12, [R207+0x5800] ;  /* 0x00580000cf0c783b */ /* 0x000f2a0000000200 */
[----:B------:R-:W-:Y:S02]  /*14320*/  HMMA.16816.F32 R72, R52, R94, R72 ;  /* 0x0000005e3448723c */ /* 0x000fe40000001848 */
[----:B------:R-:W5:Y:S06]  /*14330*/  MUFU.TANH R49, R49 ;  /* 0x0000003100317308 */ /* 0x000f6c0000002400 */
[----:B------:R-:W-:Y:S02]  /*14340*/  HMMA.16816.F32 R84, R76, R50, R84 ;  /* 0x000000324c54723c */ /* 0x000fe40000001854 */
[----:B------:R-:W-:Y:S06]  /*14350*/  MUFU.TANH R48, R48 ;  /* 0x0000003000307308 */ /* 0x000fec0000002400 */
[----:B------:R-:W-:Y:S01]  /*14360*/  HMMA.16816.F32 R24, R8, R6, R24 ;  /* 0x000000060818723c */ /* 0x000fe20000001818 */
[----:B------:R-:W3:Y:S07]  /*14370*/  LDSM.16.M88.4 R4, [R203+0xb000] ;  /* 0x00b00000cb04783b */ /* 0x000eee0000000200 */
[----:B-1----:R-:W-:Y:S08]  /*14380*/  HMMA.16816.F32 R60, R52, R28, R60 ;  /* 0x0000001c343c723c */ /* 0x002ff0000000183c */
[C---:B--2---:R-:W-:Y:S08]  /*14390*/  HMMA.16816.F32 R68, R32.reuse, R16, R68 ;  /* 0x000000102044723c */ /* 0x044ff00000001844 */
[----:B------:R-:W-:Y:S01]  /*143a0*/  HMMA.16816.F32 R72, R32, R18, R72 ;  /* 0x000000122048723c */ /* 0x000fe20000001848 */
[----:B------:R-:W1:Y:S01]  /*143b0*/  LDSM.16.M88.4 R16, [R203+0xb800] ;  /* 0x00b80000cb10783b */ /* 0x000e620000000200 */
[----:B------:R-:W-:-:S02]  /*143c0*/  FMUL.FTZ R24, R24, c[0x0][0x2ec] ;  /* 0x0000bb0018187a20 */ /* 0x000fc40000410000 */
[----:B------:R-:W-:Y:S02]  /*143d0*/  FMUL.FTZ R26, R26, c[0x0][0x2ec] ;  /* 0x0000bb001a1a7a20 */ /* 0x000fe40000410000 */
[----:B------:R-:W-:Y:S02]  /*143e0*/  FMUL.FTZ R25, R25, c[0x0][0x2ec] ;  /* 0x0000bb0019197a20 */ /* 0x000fe40000410000 */
[----:B------:R-:W-:Y:S01]  /*143f0*/  HMMA.16816.F32 R84, R52, R30, R84 ;  /* 0x0000001e3454723c */ /* 0x000fe20000001854 */
[----:B------:R-:W-:Y:S01]  /*14400*/  FMUL.FTZ R27, R27, c[0x0][0x2ec] ;  /* 0x0000bb001b1b7a20 */ /* 0x000fe20000410000 */
[----:B------:R-:W-:Y:S06]  /*14410*/  MUFU.TANH R24, R24 ;  /* 0x0000001800187308 */ /* 0x000fec0000002400 */
[C---:B------:R-:W-:Y:S02]  /*14420*/  HMMA.16816.F32 R44, R20.reuse, R80, R44 ;  /* 0x00000050142c723c */ /* 0x040fe4000000182c */
[----:B------:R-:W2:Y:S06]  /*14430*/  MUFU.TANH R26, R26 ;  /* 0x0000001a001a7308 */ /* 0x000eac0000002400 */
[----:B------:R-:W-:Y:S01]  /*14440*/  HMMA.16816.F32 R36, R20, R82, R36 ;  /* 0x000000521424723c */ /* 0x000fe20000001824 */
[----:B------:R-:W2:Y:S01]  /*14450*/  LDSM.16.M88.4 R80, [R196+0x5000] ;  /* 0x00500000c450783b */ /* 0x000ea20000000200 */
[----:B------:R-:W1:Y:S06]  /*14460*/  MUFU.TANH R25, R25 ;  /* 0x0000001900197308 */ /* 0x000e6c0000002400 */
[----:B----4-:R-:W-:Y:S02]  /*14470*/  HMMA.16816.F32 R60, R32, R12, R60 ;  /* 0x0000000c203c723c */ /* 0x010fe4000000183c */
[----:B------:R-:W4:Y:S06]  /*14480*/  MUFU.TANH R27, R27 ;  /* 0x0000001b001b7308 */ /* 0x000f2c0000002400 */
[C---:B---3--:R-:W-:Y:S08]  /*14490*/  HMMA.16816.F32 R68, R20.reuse, R4, R68 ;  /* 0x000000041444723c */ /* 0x048ff00000001844 */
[----:B------:R-:W-:Y:S01]  /*144a0*/  HMMA.16816.F32 R72, R20, R6, R72 ;  /* 0x000000061448723c */ /* 0x000fe20000001848 */
[----:B------:R-:W3:Y:S01]  /*144b0*/  LDSM.16.M88.4 R4, [R196+0x5800] ;  /* 0x00580000c404783b */ /* 0x000ee20000000200 */
[----:B------:R-:W-:-:S06]  /*144c0*/  DEPBAR.LE SB0, 0x0 ;  /* 0x000080000000791a */ /* 0x000fcc0000000000 */
[----:B------:R-:W-:Y:S08]  /*144d0*/  HMMA.16816.F32 R84, R32, R14, R84 ;  /* 0x0000000e2054723c */ /* 0x000ff00000001854 */
[----:B-1----:R-:W-:Y:S07]  /*144e0*/  HMMA.16816.F32 R60, R20, R16, R60 ;  /* 0x00000010143c723c */ /* 0x002fee000000183c */
[----:B------:R-:W-:Y:S01]  /*144f0*/  LOP3.LUT R16, R57, 0x6, RZ, 0xc0, !PT ;  /* 0x0000000639107812 */ /* 0x000fe200078ec0ff */
[----:B------:R-:W-:Y:S04]  /*14500*/  HMMA.16816.F32 R44, R8, R64, R44 ;  /* 0x00000040082c723c */ /* 0x000fe8000000182c */
[----:B------:R-:W-:-:S04]  /*14510*/  IMAD R16, R137, 0x40, R16 ;  /* 0x0000004089107824 */ /* 0x000fc800078e0210 */
[----:B------:R-:W-:Y:S01]  /*14520*/  HMMA.16816.F32 R84, R20, R18, R84 ;  /* 0x000000121454723c */ /* 0x000fe20000001854 */
[C---:B------:R-:W-:Y:S02]  /*14530*/  IADD3 R14, R16.reuse, -0x3f, RZ ;  /* 0xffffffc1100e7810 */ /* 0x040fe40007ffe0ff */
[----:B------:R-:W-:Y:S02]  /*14540*/  IADD3 R12, R16, -0x38, RZ ;  /* 0xffffffc8100c7810 */ /* 0x000fe40007ffe0ff */
[-C--:B------:R-:W-:Y:S02]  /*14550*/  ISETP.GE.AND P2, PT, R14, R59.reuse, PT ;  /* 0x0000003b0e00720c */ /* 0x080fe40003f46270 */
[----:B------:R-:W-:Y:S01]  /*14560*/  IADD3 R14, R16, -0x37, RZ ;  /* 0xffffffc9100e7810 */ /* 0x000fe20007ffe0ff */
[----:B--2---:R-:W-:Y:S01]  /*14570*/  HMMA.16816.F32 R72, R8, R82, R72 ;  /* 0x000000520848723c */ /* 0x004fe20000001848 */
[----:B------:R-:W-:Y:S02]  /*14580*/  FSEL R40, R40, -INF , !P2 ;  /* 0xff80000028287808 */ /* 0x000fe40005000000 */
[----:B------:R-:W-:-:S02]  /*14590*/  ISETP.GE.AND P0, PT, R14, R59, PT ;  /* 0x0000003b0e00720c */ /* 0x000fc40003f06270 */
[----:B-----5:R-:W-:Y:S02]  /*145a0*/  FSEL R14, R49, -INF , !P2 ;  /* 0xff800000310e7808 */ /* 0x020fe40005000000 */
[----:B------:R-:W-:Y:S01]  /*145b0*/  ISETP.GE.AND P1, PT, R12, R59, PT ;  /* 0x0000003b0c00720c */ /* 0x000fe20003f26270 */
[C---:B------:R-:W-:Y:S01]  /*145c0*/  HMMA.16816.F32 R36, R8.reuse, R66, R36 ;  /* 0x000000420824723c */ /* 0x040fe20000001824 */
[----:B------:R-:W-:Y:S01]  /*145d0*/  FMUL.FTZ R28, R44, c[0x0][0x2ec] ;  /* 0x0000bb002c1c7a20 */ /* 0x000fe20000410000 */
[----:B------:R-:W-:Y:S01]  /*145e0*/  IADD3 R12, R16, -0x30, RZ ;  /* 0xffffffd0100c7810 */ /* 0x000fe20007ffe0ff */
[----:B------:R-:W-:Y:S01]  /*145f0*/  FMUL.FTZ R44, R46, c[0x0][0x2ec] ;  /* 0x0000bb002e2c7a20 */ /* 0x000fe20000410000 */
[----:B------:R-:W-:Y:S01]  /*14600*/  FSEL R26, R26, -INF , !P1 ;  /* 0xff8000001a1a7808 */ /* 0x000fe20004800000 */
[----:B------:R-:W-:Y:S01]  /*14610*/  FMUL.FTZ R29, R45, c[0x0][0x2ec] ;  /* 0x0000bb002d1d7a20 */ /* 0x000fe20000410000 */
[----:B------:R-:W-:Y:S01]  /*14620*/  FSEL R17, R24, -INF , !P1 ;  /* 0xff80000018117808 */ /* 0x000fe20004800000 */
[----:B------:R-:W-:Y:S01]  /*14630*/  FMUL.FTZ R13, R47, c[0x0][0x2ec] ;  /* 0x0000bb002f0d7a20 */ /* 0x000fe20000410000 */
[----:B---3--:R-:W-:Y:S01]  /*14640*/  HMMA.16816.F32 R60, R8, R4, R60 ;  /* 0x00000004083c723c */ /* 0x008fe2000000183c */
[----:B------:R-:W-:Y:S01]  /*14650*/  MUFU.TANH R28, R28 ;  /* 0x0000001c001c7308 */ /* 0x000fe20000002400 */
[----:B------:R-:W-:-:S02]  /*14660*/  FSEL R25, R25, -INF , !P0 ;  /* 0xff80000019197808 */ /* 0x000fc40004000000 */
[----:B------:R-:W-:-:S03]  /*14670*/  ISETP.GE.AND P4, PT, R12, R59, PT ;  /* 0x0000003b0c00720c */ /* 0x000fc60003f86270 */
[----:B------:R-:W-:Y:S01]  /*14680*/  IADD3 R4, R16, -0x40, RZ ;  /* 0xffffffc010047810 */ /* 0x000fe20007ffe0ff */
[C---:B------:R-:W-:Y:S01]  /*14690*/  HMMA.16816.F32 R68, R8.reuse, R80, R68 ;  /* 0x000000500844723c */ /* 0x040fe20000001844 */
[----:B------:R-:W1:Y:S01]  /*146a0*/  MUFU.TANH R44, R44 ;  /* 0x0000002c002c7308 */ /* 0x000e620000002400 */
[----:B------:R-:W-:Y:S01]  /*146b0*/  FMUL.FTZ R72, R72, c[0x0][0x2ec] ;  /* 0x0000bb0048487a20 */ /* 0x000fe20000410000 */
[-C--:B------:R-:W-:Y:S01]  /*146c0*/  ISETP.GE.AND P5, PT, R4, R59.reuse, PT ;  /* 0x0000003b0400720c */ /* 0x080fe20003fa6270 */
[----:B------:R-:W-:Y:S01]  /*146d0*/  FMUL.FTZ R74, R74, c[0x0][0x2ec] ;  /* 0x0000bb004a4a7a20 */ /* 0x000fe20000410000 */
[----:B------:R-:W-:Y:S01]  /*146e0*/  IADD3 R4, R16, -0x2f, RZ ;  /* 0xffffffd110047810 */ /* 0x000fe20007ffe0ff */
[----:B------:R-:W-:Y:S01]  /*146f0*/  FMUL.FTZ R73, R73, c[0x0][0x2ec] ;  /* 0x0000bb0049497a20 */ /* 0x000fe20000410000 */
[----:B------:R-:W-:Y:S01]  /*14700*/  FSEL R15, R0, -INF , !P5 ;  /* 0xff800000000f7808 */ /* 0x000fe20006800000 */
[----:B------:R-:W-:Y:S01]  /*14710*/  HMMA.16816.F32 R84, R8, R6, R84 ;  /* 0x000000060854723c */ /* 0x000fe20000001854 */
[----:B------:R-:W-:Y:S01]  /*14720*/  IADD3 R0, R16, -0x27, RZ ;  /* 0xffffffd910007810 */ /* 0x000fe20007ffe0ff */
[----:B------:R-:W-:Y:S01]  /*14730*/  FMUL.FTZ R36, R36, c[0x0][0x2ec] ;  /* 0x0000bb0024247a20 */ /* 0x000fe20000410000 */
[----:B------:R-:W-:Y:S01]  /*14740*/  MUFU.TANH R29, R29 ;  /* 0x0000001d001d7308 */ /* 0x000fe20000002400 */
[----:B------:R-:W-:Y:S01]  /*14750*/  FMUL.FTZ R31, R38, c[0x0][0x2ec] ;  /* 0x0000bb00261f7a20 */ /* 0x000fe20000410000 */
[-C--:B------:R-:W-:Y:S01]  /*14760*/  ISETP.GE.AND P2, PT, R0, R59.reuse, PT ;  /* 0x0000003b0000720c */ /* 0x080fe20003f46270 */
[----:B------:R-:W-:Y:S01]  /*14770*/  FMUL.FTZ R37, R37, c[0x0][0x2ec] ;  /* 0x0000bb0025257a20 */ /* 0x000fe20000410000 */
[----:B------:R-:W-:Y:S01]  /*14780*/  IADD3 R0, R16, -0x20, RZ ;  /* 0xffffffe010007810 */ /* 0x000fe20007ffe0ff */
[----:B------:R-:W-:Y:S01]  /*14790*/  FMUL.FTZ R30, R39, c[0x0][0x2ec] ;  /* 0x0000bb00271e7a20 */ /* 0x000fe20000410000 */
[-C--:B------:R-:W-:Y:S01]  /*147a0*/  ISETP.GE.AND P6, PT, R4, R59.reuse, PT ;  /* 0x0000003b0400720c */ /* 0x080fe20003fc6270 */
[----:B------:R-:W-:Y:S01]  /*147b0*/  FMUL.FTZ R75, R75, c[0x0][0x2ec] ;  /* 0x0000bb004b4b7a20 */ /* 0x000fe20000410000 */
[----:B------:R-:W2:Y:S01]  /*147c0*/  MUFU.TANH R13, R13 ;  /* 0x0000000d000d7308 */ /* 0x000ea20000002400 */
[----:B------:R-:W-:Y:S01]  /*147d0*/  IADD3 R4, R16, -0x28, RZ ;  /* 0xffffffd810047810 */ /* 0x000fe20007ffe0ff */
[----:B------:R-:W-:Y:S01]  /*147e0*/  FMUL.FTZ R60, R60, c[0x0][0x2ec] ;  /* 0x0000bb003c3c7a20 */ /* 0x000fe20000410000 */
[-C--:B------:R-:W-:Y:S01]  /*147f0*/  ISETP.GE.AND P1, PT, R0, R59.reuse, PT ;  /* 0x0000003b0000720c */ /* 0x080fe20003f26270 */
[----:B------:R-:W-:Y:S01]  /*14800*/  FMUL.FTZ R61, R61, c[0x0][0x2ec] ;  /* 0x0000bb003d3d7a20 */ /* 0x000fe20000410000 */
[----:B------:R-:W-:Y:S01]  /*14810*/  IADD3 R0, R16, -0x1f, RZ ;  /* 0xffffffe110007810 */ /* 0x000fe20007ffe0ff */
[----:B------:R-:W-:Y:S01]  /*14820*/  FMUL.FTZ R68, R68, c[0x0][0x2ec] ;  /* 0x0000bb0044447a20 */ /* 0x000fe20000410000 */
[----:B------:R-:W-:Y:S01]  /*14830*/  FSEL R48, R48, -INF , !P5 ;  /* 0xff80000030307808 */ /* 0x000fe20006800000 */
[----:B------:R-:W-:Y:S01]  /*14840*/  MUFU.TANH R169, R72 ;  /* 0x0000004800a97308 */ /* 0x000fe20000002400 */
[-C--:B------:R-:W-:Y:S01]  /*14850*/  ISETP.GE.AND P5, PT, R4, R59.reuse, PT ;  /* 0x0000003b0400720c */ /* 0x080fe20003fa6270 */
[----:B------:R-:W-:Y:S01]  /*14860*/  FMUL.FTZ R69, R69, c[0x0][0x2ec] ;  /* 0x0000bb0045457a20 */ /* 0x000fe20000410000 */
[----:B----4-:R-:W-:Y:S01]  /*14870*/  FSEL R4, R27, -INF , !P0 ;  /* 0xff8000001b047808 */ /* 0x010fe20004000000 */
[----:B------:R-:W-:Y:S01]  /*14880*/  FMUL.FTZ R70, R70, c[0x0][0x2ec] ;  /* 0x0000bb0046467a20 */ /* 0x000fe20000410000 */
[-C--:B------:R-:W-:Y:S01]  /*14890*/  ISETP.GE.AND P0, PT, R0, R59.reuse, PT ;  /* 0x0000003b0000720c */ /* 0x080fe20003f06270 */
[----:B------:R-:W-:Y:S01]  /*148a0*/  FMUL.FTZ R71, R71, c[0x0][0x2ec] ;  /* 0x0000bb0047477a20 */ /* 0x000fe20000410000 */
[----:B------:R-:W-:Y:S01]  /*148b0*/  IADD3 R0, R16, -0x18, RZ ;  /* 0xffffffe810007810 */ /* 0x000fe20007ffe0ff */
[----:B------:R-:W3:Y:S01]  /*148c0*/  MUFU.TANH R170, R74 ;  /* 0x0000004a00aa7308 */ /* 0x000ee20000002400 */
[----:B-1----:R-:W-:Y:S01]  /*148d0*/  FSEL R12, R44, -INF , !P4 ;  /* 0xff8000002c0c7808 */ /* 0x002fe20006000000 */
[----:B------:R-:W-:Y:S01]  /*148e0*/  FMUL.FTZ R62, R62, c[0x0][0x2ec] ;  /* 0x0000bb003e3e7a20 */ /* 0x000fe20000410000 */
[----:B------:R-:W-:Y:S01]  /*148f0*/  FSEL R11, R28, -INF , !P4 ;  /* 0xff8000001c0b7808 */ /* 0x000fe20006000000 */
[----:B------:R-:W-:Y:S01]  /*14900*/  FMUL.FTZ R63, R63, c[0x0][0x2ec] ;  /* 0x0000bb003f3f7a20 */ /* 0x000fe20000410000 */
[-C--:B------:R-:W-:Y:S01]  /*14910*/  ISETP.GE.AND P4, PT, R0, R59.reuse, PT ;  /* 0x0000003b0000720c */ /* 0x080fe20003f86270 */
[----:B------:R-:W-:Y:S01]  /*14920*/  FMUL.FTZ R84, R84, c[0x0][0x2ec] ;  /* 0x0000bb0054547a20 */ /* 0x000fe20000410000 */
[----:B------:R-:W-:Y:S01]  /*14930*/  IADD3 R0, R16, -0x17, RZ ;  /* 0xffffffe910007810 */ /* 0x000fe20007ffe0ff */
[----:B------:R-:W1:Y:S01]  /*14940*/  MUFU.TANH R36, R36 ;  /* 0x0000002400247308 */ /* 0x000e620000002400 */
[----:B------:R-:W-:Y:S01]  /*14950*/  FMUL.FTZ R86, R86, c[0x0][0x2ec] ;  /* 0x0000bb0056567a20 */ /* 0x000fe20000410000 */
[----:B--2---:R-:W-:Y:S01]  /*14960*/  FSEL R10, R13, -INF , !P6 ;  /* 0xff8000000d0a7808 */ /* 0x004fe20007000000 */
[----:B------:R-:W-:Y:S01]  /*14970*/  FMUL.FTZ R85, R85, c[0x0][0x2ec] ;  /* 0x0000bb0055557a20 */ /* 0x000fe20000410000 */
[----:B------:R-:W-:Y:S01]  /*14980*/  FSEL R9, R29, -INF , !P6 ;  /* 0xff8000001d097808 */ /* 0x000fe20007000000 */
[----:B------:R-:W-:Y:S01]  /*14990*/  FMUL.FTZ R87, R87, c[0x0][0x2ec] ;  /* 0x0000bb0057577a20 */ /* 0x000fe20000410000 */
[----:B------:R-:W-:-:S02]  /*149a0*/  ISETP.GE.AND P6, PT, R0, R59, PT ;  /* 0x0000003b0000720c */ /* 0x000fc40003fc6270 */
[----:B------:R-:W2:Y:S01]  /*149b0*/  MUFU.TANH R31, R31 ;  /* 0x0000001f001f7308 */ /* 0x000ea20000002400 */
[----:B------:R-:W-:Y:S02]  /*149c0*/  IADD3 R0, R16, -0x10, RZ ;  /* 0xfffffff010007810 */ /* 0x000fe40007ffe0ff */
[----:B---3--:R-:W-:Y:S02]  /*149d0*/  FSEL R170, R170, -INF , !P4 ;  /* 0xff800000aaaa7808 */ /* 0x008fe40006000000 */
[----:B------:R-:W-:Y:S02]  /*149e0*/  FSEL R169, R169, -INF , !P4 ;  /* 0xff800000a9a97808 */ /* 0x000fe40006000000 */
[----:B------:R-:W-:Y:S01]  /*149f0*/  ISETP.GE.AND P4, PT, R137, 0x2, PT ;  /* 0x000000028900780c */ /* 0x000fe20003f86270 */
[----:B------:R-:W3:Y:S01]  /*14a00*/  MUFU.TANH R37, R37 ;  /* 0x0000002500257308 */ /* 0x000ee20000002400 */
[----:B------:R-:W-:Y:S02]  /*14a10*/  IADD3 R6, R16, -0xf, RZ ;  /* 0xfffffff110067810 */ /* 0x000fe40007ffe0ff */
[----:B-1----:R-:W-:-:S05]  /*14a20*/  FSEL R7, R36, -INF , !P5 ;  /* 0xff80000024077808 */ /* 0x002fca0006800000 */
[----:B------:R-:W1:Y:S01]  /*14a30*/  MUFU.TANH R30, R30 ;  /* 0x0000001e001e7308 */ /* 0x000e620000002400 */
[----:B--2---:R-:W-:Y:S02]  /*14a40*/  FSEL R8, R31, -INF , !P5 ;  /* 0xff8000001f087808 */ /* 0x004fe40006800000 */
[----:B------:R-:W-:-:S05]  /*14a50*/  ISETP.GE.AND P5, PT, R0, R59, PT ;  /* 0x0000003b0000720c */ /* 0x000fca0003fa6270 */
[----:B------:R-:W2:Y:S01]  /*14a60*/  MUFU.TANH R171, R68 ;  /* 0x0000004400ab7308 */ /* 0x000ea20000002400 */
[----:B---3--:R-:W-:-:S07]  /*14a70*/  FSEL R5, R37, -INF , !P2 ;  /* 0xff80000025057808 */ /* 0x008fce0005000000 */
[----:B------:R-:W3:Y:S01]  /*14a80*/  MUFU.TANH R163, R69 ;  /* 0x0000004500a37308 */ /* 0x000ee20000002400 */
[----:B-1----:R-:W-:Y:S02]  /*14a90*/  FSEL R0, R30, -INF , !P2 ;  /* 0xff8000001e007808 */ /* 0x002fe40005000000 */
[----:B------:R-:W-:Y:S02]  /*14aa0*/  ISETP.GE.AND P2, PT, R6, R59, PT ;  /* 0x0000003b0600720c */ /* 0x000fe40003f46270 */
[C---:B------:R-:W-:Y:S02]  /*14ab0*/  IADD3 R6, R16.reuse, -0x8, RZ ;  /* 0xfffffff810067810 */ /* 0x040fe40007ffe0ff */
[----:B------:R-:W-:Y:S01]  /*14ac0*/  IADD3 R16, R16, -0x7, RZ ;  /* 0xfffffff910107810 */ /* 0x000fe20007ffe0ff */
[----:B------:R-:W1:Y:S01]  /*14ad0*/  MUFU.TANH R166, R70 ;  /* 0x0000004600a67308 */ /* 0x000e620000002400 */
[----:B--2---:R-:W-:-:S07]  /*14ae0*/  FSEL R171, R171, -INF , !P1 ;  /* 0xff800000abab7808 */ /* 0x004fce0004800000 */
[----:B------:R-:W2:Y:S01]  /*14af0*/  MUFU.TANH R178, R71 ;  /* 0x0000004700b27308 */ /* 0x000ea20000002400 */
[----:B---3--:R-:W-:-:S07]  /*14b00*/  FSEL R163, R163, -INF , !P0 ;  /* 0xff800000a3a37808 */ /* 0x008fce0004000000 */
[----:B------:R-:W3:Y:S01]  /*14b10*/  MUFU.TANH R165, R73 ;  /* 0x0000004900a57308 */ /* 0x000ee20000002400 */
[----:B-1----:R-:W-:Y:S02]  /*14b20*/  FSEL R166, R166, -INF , !P1 ;  /* 0xff800000a6a67808 */ /* 0x002fe40004800000 */
[----:B------:R-:W-:-:S05]  /*14b30*/  ISETP.GE.AND P1, PT, R6, R59, PT ;  /* 0x0000003b0600720c */ /* 0x000fca0003f26270 */
[----:B------:R-:W1:Y:S01]  /*14b40*/  MUFU.TANH R176, R75 ;  /* 0x0000004b00b07308 */ /* 0x000e620000002400 */
[----:B--2---:R-:W-:Y:S02]  /*14b50*/  FSEL R178, R178, -INF , !P0 ;  /* 0xff800000b2b27808 */ /* 0x004fe40004000000 */
[----:B------:R-:W-:-:S05]  /*14b60*/  ISETP.GE.AND P0, PT, R16, R59, PT ;  /* 0x0000003b1000720c */ /* 0x000fca0003f06270 */
[----:B------:R-:W2:Y:S01]  /*14b70*/  MUFU.TANH R177, R60 ;  /* 0x0000003c00b17308 */ /* 0x000ea20000002400 */
[----:B---3--:R-:W-:-:S07]  /*14b80*/  FSEL R165, R165, -INF , !P6 ;  /* 0xff800000a5a57808 */ /* 0x008fce0007000000 */
[----:B------:R-:W3:Y:S01]  /*14b90*/  MUFU.TANH R175, R61 ;  /* 0x0000003d00af7308 */ /* 0x000ee20000002400 */
[----:B-1----:R-:W-:-:S07]  /*14ba0*/  FSEL R176, R176, -INF , !P6 ;  /* 0xff800000b0b07808 */ /* 0x002fce0007000000 */
[----:B------:R-:W1:Y:S01]  /*14bb0*/  MUFU.TANH R168, R62 ;  /* 0x0000003e00a87308 */ /* 0x000e620000002400 */
[----:B--2---:R-:W-:-:S07]  /*14bc0*/  FSEL R177, R177, -INF , !P5 ;  /* 0xff800000b1b17808 */ /* 0x004fce0006800000 */
        /* <DEDUP_REMOVED lines=9> */
[----:B-1----:R-:W-:Y:S02]  /*14c60*/  FSEL R144, R144, -INF , !P1 ;  /* 0xff80000090907808 */ /* 0x002fe40004800000 */
[----:B--2---:R-:W-:Y:S02]  /*14c70*/  FSEL R162, R162, -INF , !P0 ;  /* 0xff800000a2a27808 */ /* 0x004fe40004000000 */
[----:B---3--:R-:W-:Y:S01]  /*14c80*/  FSEL R145, R145, -INF , !P0 ;  /* 0xff80000091917808 */ /* 0x008fe20004000000 */
        /* <DEDUP_REMOVED lines=47> */
[----:B------:R-:W-:-:S05]  /*14f80*/  IMAD R13, R2, c[0x0][0x2d0], -R13 ;  /* 0x0000b400020d7a24 */ /* 0x000fca00078e0a0d */
[----:B------:R-:W-:-:S05]  /*14f90*/  SHF.R.S32.HI R2, RZ, 0x1f, R13 ;  /* 0x0000001fff027819 */ /* 0x000fca000001140d */
[----:B------:R-:W-:-:S04]  /*14fa0*/  IMAD R2, R2, c[0x0][0x198], RZ ;  /* 0x0000660002027a24 */ /* 0x000fc800078e02ff */
[C---:B------:R-:W-:Y:S02]  /*14fb0*/  IMAD R2, R13.reuse, c[0x0][0x19c], R2 ;  /* 0x000067000d027a24 */ /* 0x040fe400078e0202 */
[----:B--2---:R-:W-:Y:S02]  /*14fc0*/  IMAD.IADD R16, R16, 0x1, -R19 ;  /* 0x0000000110107824 */ /* 0x004fe400078e0a13 */
[----:B------:R-:W-:-:S03]  /*14fd0*/  IMAD.WIDE.U32 R18, R13, c[0x0][0x198], RZ ;  /* 0x000066000d127a25 */ /* 0x000fc600078e00ff */
[----:B------:R-:W-:Y:S01]  /*14fe0*/  SHF.R.S32.HI R6, RZ, 0x1f, R16 ;  /* 0x0000001fff067819 */ /* 0x000fe20000011410 */
[----:B------:R-:W-:-:S04]  /*14ff0*/  IMAD.IADD R19, R19, 0x1, R2 ;  /* 0x0000000113137824 */ /* 0x000fc800078e0202 */
[----:B------:R-:W-:Y:S02]  /*15000*/  IMAD R13, R6, c[0x0][0x180], RZ ;  /* 0x00006000060d7a24 */ /* 0x000fe400078e02ff */
[----:B------:R-:W-:-:S04]  /*15010*/  IMAD.WIDE.U32 R18, R16, c[0x0][0x180], R18 ;  /* 0x0000600010127a25 */ /* 0x000fc800078e0012 */
[----:B------:R-:W-:Y:S02]  /*15020*/  IMAD R13, R16, c[0x0][0x184], R13 ;  /* 0x00006100100d7a24 */ /* 0x000fe400078e020d */
[----:B------:R-:W-:-:S03]  /*15030*/  IMAD.MOV.U32 R21, RZ, RZ, R18 ;  /* 0x000000ffff157224 */ /* 0x000fc600078e0012 */
[----:B------:R-:W-:Y:S01]  /*15040*/  IADD3 R6, R19, R13, RZ ;  /* 0x0000000d13067210 */ /* 0x000fe20007ffe0ff */
[----:B------:R-:W-:Y:S05]  /*15050*/  BRA `(.L_x_1273) ;  /* 0x0000003000007947 */ /* 0x000fea0003800000 */
.L_x_1272:
[----:B------:R-:W-:-:S05]  /*15060*/  IMAD.MOV.U32 R21, RZ, RZ, c[0x0][0x198] ;  /* 0x00006600ff157624 */ /* 0x000fca00078e00ff */
[----:B------:R-:W-:-:S04]  /*15070*/  LEA R21, -R21, RZ, 0x6 ;  /* 0x000000ff15157211 */ /* 0x000fc800078e31ff */
[----:B------:R-:W-:Y:S02]  /*15080*/  SHF.R.S32.HI R6, RZ, 0x1f, R21 ;  /* 0x0000001fff067819 */ /* 0x000fe40000011415 */
.L_x_1273:
        /* <DEDUP_REMOVED lines=110> */
.L_x_1271:
[----:B------:R-:W-:Y:S02]  /*15770*/  FMNMX.FTZ R2, R15, R40, !PT ;  /* 0x000000280f027209 */ /* 0x000fe40007810000 */
[----:B-1----:R-:W-:-:S02]  /*15780*/  FMNMX.FTZ R19, R48, R14, !PT ;  /* 0x0000000e30137209 */ /* 0x002fc40007810000 */
        /* <DEDUP_REMOVED lines=29> */
[----:B------:R-:W1:Y:S03]  /*15960*/  SHFL.BFLY PT, R13, R6, 0x2, 0x1f ;  /* 0x0c401f00060d7f89 */ /* 0x000e6600000e0000 */
[-C--:B------:R-:W-:Y:S01]  /*15970*/  LEA R202, R43, R204.reuse, 0x1 ;  /* 0x000000cc2bca7211 */ /* 0x080fe200078e08ff */
[----:B------:R-:W2:Y:S01]  /*15980*/  SHFL.BFLY PT, R2, R19, 0x2, 0x1f ;  /* 0x0c401f0013027f89 */ /* 0x000ea200000e0000 */
[----:B------:R-:W-:-:S02]  /*15990*/  LEA R201, R41, R204, 0x1 ;  /* 0x000000cc29c97211 */ /* 0x000fc400078e08ff */
[----:B------:R-:W-:Y:S01]  /*159a0*/  LEA R200, R41, R202, 0x1 ;  /* 0x000000ca29c87211 */ /* 0x000fe200078e08ff */
[----:B------:R-:W-:Y:S04]  /*159b0*/  LDSM.16.MT88.4 R124, [R204+0xc000] ;  /* 0x00c00000cc7c783b */ /* 0x000fe80000004200 */
        /* <DEDUP_REMOVED lines=14> */
[C---:B------:R-:W-:Y:S01]  /*15aa0*/  FSETP.NEU.FTZ.AND P0, PT, R136.reuse, -INF , PT ;  /* 0xff8000008800780b */ /* 0x040fe20003f1d000 */
[----:B------:R-:W-:Y:S01]  /*15ab0*/  FMUL.FTZ R146, R136, c[0x0][0x23c] ;  /* 0x00008f0088927a20 */ /* 0x000fe20000410000 */
[----:B--2---:R-:W-:Y:S01]  /*15ac0*/  FMNMX.FTZ R3, R2, R3, !PT ;  /* 0x0000000302037209 */ /* 0x004fe20007810000 */
[----:B------:R-:W-:Y:S03]  /*15ad0*/  LDSM.16.MT88.4 R140, [R202+0xc800] ;  /* 0x00c80000ca8c783b */ /* 0x000fe60000004200 */
[----:B------:R-:W-:Y:S01]  /*15ae0*/  FSEL R146, R146, RZ, P0 ;  /* 0x000000ff92927208 */ /* 0x000fe20000000000 */
[C---:B------:R-:W-:Y:S01]  /*15af0*/  FMUL.FTZ R167, R3.reuse, c[0x0][0x23c] ;  /* 0x00008f0003a77a20 */ /* 0x040fe20000410000 */
[----:B------:R-:W-:Y:S01]  /*15b00*/  FSETP.NEU.FTZ.AND P0, PT, R3, -INF , PT ;  /* 0xff8000000300780b */ /* 0x000fe20003f1d000 */
[----:B------:R-:W-:Y:S02]  /*15b10*/  LDSM.16.MT88.4 R32, [R201+0xc800] ;  /* 0x00c80000c920783b */ /* 0x000fe40000004200 */
[--C-:B------:R-:W-:Y:S01]  /*15b20*/  FFMA.FTZ R154, R40, c[0x0][0x23c], -R146.reuse ;  /* 0x00008f00289a7a23 */ /* 0x100fe20000010892 */
[----:B------:R-:W-:Y:S01]  /*15b30*/  FSEL R167, R167, RZ, P0 ;  /* 0x000000ffa7a77208 */ /* 0x000fe20000000000 */
[----:B------:R-:W1:Y:S01]  /*15b40*/  LDSM.16.MT88.4 R40, [R204+0xe000] ;  /* 0x00e00000cc28783b */ /* 0x000e620000004200 */
[----:B------:R-:W-:-:S02]  /*15b50*/  FFMA.FTZ R157, R15, c[0x0][0x23c], -R146 ;  /* 0x00008f000f9d7a23 */ /* 0x000fc40000010892 */
[--C-:B------:R-:W-:Y:S01]  /*15b60*/  FFMA.FTZ R155, R17, c[0x0][0x23c], -R146.reuse ;  /* 0x00008f00119b7a23 */ /* 0x100fe20000010892 */
[----:B------:R-:W-:Y:S01]  /*15b70*/  MUFU.EX2 R154, R154 ;  /* 0x0000009a009a7308 */ /* 0x000fe20000000800 */
[--C-:B------:R-:W-:Y:S01]  /*15b80*/  FFMA.FTZ R150, R25, c[0x0][0x23c], -R146.reuse ;  /* 0x00008f0019967a23 */ /* 0x100fe20000010892 */
[----:B------:R-:W-:Y:S01]  /*15b90*/  LDSM.16.MT88.4 R16, [R201+0xe800] ;  /* 0x00e80000c910783b */ /* 0x000fe20000004200 */
[--C-:B------:R-:W-:Y:S02]  /*15ba0*/  FFMA.FTZ R156, R48, c[0x0][0x23c], -R167.reuse ;  /* 0x00008f00309c7a23 */ /* 0x100fe400000108a7 */
[--C-:B------:R-:W-:Y:S01]  /*15bb0*/  FFMA.FTZ R159, R14, c[0x0][0x23c], -R167.reuse ;  /* 0x00008f000e9f7a23 */ /* 0x100fe200000108a7 */
[----:B------:R-:W2:Y:S01]  /*15bc0*/  LDSM.16.MT88.4 R48, [R202+0xe000] ;  /* 0x00e00000ca30783b */ /* 0x000ea20000004200 */
[--C-:B------:R-:W-:Y:S01]  /*15bd0*/  FFMA.FTZ R161, R26, c[0x0][0x23c], -R167.reuse ;  /* 0x00008f001aa17a23 */ /* 0x100fe200000108a7 */
[----:B------:R-:W3:Y:S01]  /*15be0*/  MUFU.EX2 R157, R157 ;  /* 0x0000009d009d7308 */ /* 0x000ee20000000800 */
[----:B------:R-:W-:Y:S01]  /*15bf0*/  FFMA.FTZ R152, R4, c[0x0][0x23c], -R167 ;  /* 0x00008f0004987a23 */ /* 0x000fe200000108a7 */
[----:B------:R-:W-:Y:S01]  /*15c00*/  LDSM.16.MT88.4 R28, [R200+0xc800] ;  /* 0x00c80000c81c783b */ /* 0x000fe20000004200 */
[----:B------:R-:W-:-:S02]  /*15c10*/  FFMA.FTZ R149, R7, c[0x0][0x23c], -R146 ;  /* 0x00008f0007957a23 */ /* 0x000fc40000010892 */
[--C-:B------:R-:W-:Y:S01]  /*15c20*/  FFMA.FTZ R2, R5, c[0x0][0x23c], -R146.reuse ;  /* 0x00008f0005027a23 */ /* 0x100fe20000010892 */
[----:B------:R-:W-:Y:S01]  /*15c30*/  LDSM.16.MT88.4 R24, [R202+0xe800] ;  /* 0x00e80000ca18783b */ /* 0x000fe20000004200 */
[--C-:B------:R-:W-:Y:S01]  /*15c40*/  FFMA.FTZ R153, R11, c[0x0][0x23c], -R146.reuse ;  /* 0x00008f000b997a23 */ /* 0x100fe20000010892 */
[----:B------:R-:W-:Y:S01]  /*15c50*/  MUFU.EX2 R155, R155 ;  /* 0x0000009b009b7308 */ /* 0x000fe20000000800 */
[----:B------:R-:W-:Y:S01]  /*15c60*/  FFMA.FTZ R148, R9, c[0x0][0x23c], -R146 ;  /* 0x00008f0009947a23 */ /* 0x000fe20000010892 */
[----:B------:R-:W4:Y:S01]  /*15c70*/  LDSM.16.MT88.4 R4, [R200+0x10000] ;  /* 0x01000000c804783b */ /* 0x000f220000004200 */
[--C-:B------:R-:W-:Y:S02]  /*15c80*/  FFMA.FTZ R138, R10, c[0x0][0x23c], -R167.reuse ;  /* 0x00008f000a8a7a23 */ /* 0x100fe400000108a7 */
[--C-:B------:R-:W-:Y:S02]  /*15c90*/  FFMA.FTZ R139, R8, c[0x0][0x23c], -R167.reuse ;  /* 0x00008f00088b7a23 */ /* 0x100fe400000108a7 */
[----:B------:R-:W5:Y:S01]  /*15ca0*/  LDSM.16.MT88.4 R8, [R204+0xe800] ;  /* 0x00e80000cc08783b */ /* 0x000f620000004200 */
[----:B------:R-:W1:Y:S01]  /*15cb0*/  MUFU.EX2 R150, R150 ;  /* 0x0000009600967308 */ /* 0x000e620000000800 */
[----:B---3--:R-:W-:Y:S01]  /*15cc0*/  F2FP.PACK_AB R96, R154, R157 ;  /* 0x0000009d9a60723e */ /* 0x008fe200000000ff */
[----:B------:R-:W-:-:S02]  /*15cd0*/  FFMA.FTZ R151, R12, c[0x0][0x23c], -R167 ;  /* 0x00008f000c977a23 */ /* 0x000fc400000108a7 */
[--C-:B------:R-:W-:Y:S01]  /*15ce0*/  FFMA.FTZ R0, R0, c[0x0][0x23c], -R167.reuse ;  /* 0x00008f0000007a23 */ /* 0x100fe200000108a7 */
[----:B------:R-:W3:Y:S01]  /*15cf0*/  LDSM.16.MT88.4 R12, [R200+0xe800] ;  /* 0x00e80000c80c783b */ /* 0x000ee20000004200 */
[--C-:B------:R-:W-:Y:S02]  /*15d00*/  FFMA.FTZ R158, R171, c[0x0][0x23c], -R146.reuse ;  /* 0x00008f00ab9e7a23 */ /* 0x100fe40000010892 */
[----:B------:R-:W-:Y:S01]  /*15d10*/  MUFU.EX2 R156, R156 ;  /* 0x0000009c009c7308 */ /* 0x000fe20000000800 */
[--C-:B------:R-:W-:Y:S02]  /*15d20*/  FFMA.FTZ R160, R169, c[0x0][0x23c], -R146.reuse ;  /* 0x00008f00a9a07a23 */ /* 0x100fe40000010892 */
[--C-:B------:R-:W-:Y:S02]  /*15d30*/  FFMA.FTZ R163, R163, c[0x0][0x23c], -R146.reuse ;  /* 0x00008f00a3a37a23 */ /* 0x100fe40000010892 */
[----:B------:R-:W-:Y:S02]  /*15d40*/  FFMA.FTZ R165, R165, c[0x0][0x23c], -R146 ;  /* 0x00008f00a5a57a23 */ /* 0x000fe40000010892 */
[--C-:B------:R-:W-:Y:S01]  /*15d50*/  FFMA.FTZ R166, R166, c[0x0][0x23c], -R167.reuse ;  /* 0x00008f00a6a67a23 */ /* 0x100fe200000108a7 */
[----:B------:R-:W2:Y:S01]  /*15d60*/  MUFU.EX2 R159, R159 ;  /* 0x0000009f009f7308 */ /* 0x000ea20000000800 */
[----:B-1----:R-:W-:Y:S01]  /*15d70*/  F2FP.PACK_AB R98, R150, R155 ;  /* 0x0000009b9662723e */ /* 0x002fe200000000ff */
        /* <DEDUP_REMOVED lines=8> */
[----:B------:R-:W1:Y:S01]  /*15e00*/  MUFU.EX2 R152, R152 ;  /* 0x0000009800987308 */ /* 0x000e620000000800 */
[----:B--2---:R-:W-:Y:S01]  /*15e10*/  F2FP.PACK_AB R97, R159, R156 ;  /* 0x0000009c9f61723e */ /* 0x004fe200000000ff */
[----:B------:R-:W-:-:S02]  /*15e20*/  FFMA.FTZ R225, R145, c[0x0][0x23c], -R146 ;  /* 0x00008f0091e17a23 */ /* 0x000fc40000010892 */
[--C-:B------:R-:W-:Y:S02]  /*15e30*/  FFMA.FTZ R168, R168, c[0x0][0x23c], -R167.reuse ;  /* 0x00008f00a8a87a23 */ /* 0x100fe400000108a7 */
[--C-:B------:R-:W-:Y:S02]  /*15e40*/  FFMA.FTZ R164, R144, c[0x0][0x23c], -R167.reuse ;  /* 0x00008f0090a47a23 */ /* 0x100fe400000108a7 */
[----:B------:R-:W-:Y:S01]  /*15e50*/  MUFU.EX2 R153, R153 ;  /* 0x0000009900997308 */ /* 0x000fe20000000800 */
[----:B------:R-:W-:Y:S01]  /*15e60*/  FFMA.FTZ R221, R162, c[0x0][0x23c], -R167 ;  /* 0x00008f00a2dd7a23 */ /* 0x000fe200000108a7 */
[----:B------:R-:W-:Y:S01]  /*15e70*/  LDSM.16.MT88.4 R144, [R202+0xd800] ;  /* 0x00d80000ca90783b */ /* 0x000fe20000004200 */
[----:B------:R-:W-:Y:S02]  /*15e80*/  FADD.FTZ R154, R157, R154 ;  /* 0x0000009a9d9a7221 */ /* 0x000fe40000010000 */
[----:B------:R-:W-:Y:S02]  /*15e90*/  FADD.FTZ R156, R156, R159 ;  /* 0x0000009f9c9c7221 */ /* 0x000fe40000010000 */
[----:B------:R-:W-:Y:S01]  /*15ea0*/  FADD.FTZ R155, R155, R154 ;  /* 0x0000009a9b9b7221 */ /* 0x000fe20000010000 */
[----:B-1----:R-:W-:Y:S01]  /*15eb0*/  F2FP.PACK_AB R99, R152, R161 ;  /* 0x000000a19863723e */ /* 0x002fe200000000ff */
[----:B------:R-:W1:Y:S01]  /*15ec0*/  MUFU.EX2 R148, R148 ;  /* 0x0000009400947308 */ /* 0x000e620000000800 */
[----:B------:R-:W-:-:S02]  /*15ed0*/  FADD.FTZ R161, R161, R156 ;  /* 0x0000009ca1a17221 */ /* 0x000fc40000010000 */
        /* <DEDUP_REMOVED lines=9> */
[----:B------:R-:W2:Y:S06]  /*15f70*/  MUFU.EX2 R138, R138 ;  /* 0x0000008a008a7308 */ /* 0x000eac0000000800 */
        /* <DEDUP_REMOVED lines=35> */
[----:B------:R-:W3:Y:S06]  /*161b0*/  MUFU.EX2 R221, R221 ;  /* 0x000000dd00dd7308 */ /* 0x000eec0000000800 */
[C---:B----4-:R-:W-:Y:S07]  /*161c0*/  HMMA.16816.F32 R92, R96.reuse, R4, RZ ;  /* 0x00000004605c723c */ /* 0x050fee00000018ff */
[----:B-1----:R-:W-:Y:S01]  /*161d0*/  F2FP.PACK_AB R4, R148, R153 ;  /* 0x000000999404723e */ /* 0x002fe200000000ff */
[----:B------:R-:W-:Y:S01]  /*161e0*/  HMMA.16816.F32 R96, R96, R6, RZ ;  /* 0x000000066060723c */ /* 0x000fe200000018ff */
[----:B--2---:R-:W-:Y:S01]  /*161f0*/  F2FP.PACK_AB R5, R138, R151 ;  /* 0x000000978a05723e */ /* 0x004fe200000000ff */
        /* <DEDUP_REMOVED lines=15> */
[----:B------:R-:W2:Y:S07]  /*162f0*/  LDSM.16.MT88.4 R16, [R201+0x10800] ;  /* 0x01080000c910783b */ /* 0x000eae0000004200 */
[C---:B------:R-:W-:Y:S08]  /*16300*/  HMMA.16816.F32 R128, R4.reuse, R20, R128 ;  /* 0x000000140480723c */ /* 0x040ff00000001880 */
[C---:B------:R-:W-:Y:S01]  /*16310*/  HMMA.16816.F32 R124, R4.reuse, R22, R124 ;  /* 0x00000016047c723c */ /* 0x040fe2000000187c */
[----:B------:R-:W4:Y:S07]  /*16320*/  LDSM.16.MT88.4 R20, [R204+0x10800] ;  /* 0x01080000cc14783b */ /* 0x000f2e0000004200 */
[C---:B---3--:R-:W-:Y:S08]  /*16330*/  HMMA.16816.F32 R60, R4.reuse, R12, R60 ;  /* 0x0000000c043c723c */ /* 0x048ff0000000183c */
[C---:B------:R-:W-:Y:S01]  /*16340*/  HMMA.16816.F32 R64, R4.reuse, R14, R64 ;  /* 0x0000000e0440723c */ /* 0x040fe20000001840 */
[----:B------:R-:W3:Y:S07]  /*16350*/  LDSM.16.MT88.4 R12, [R200+0x10800] ;  /* 0x01080000c80c783b */ /* 0x000eee0000004200 */
[C---:B-1----:R-:W-:Y:S08]  /*16360*/  HMMA.16816.F32 R76, R4.reuse, R8, R76 ;  /* 0x00000008044c723c */ /* 0x042ff0000000184c */
[C---:B------:R-:W-:Y:S01]  /*16370*/  HMMA.16816.F32 R80, R4.reuse, R10, R80 ;  /* 0x0000000a0450723c */ /* 0x040fe20000001850 */
[----:B------:R-:W1:Y:S07]  /*16380*/  LDSM.16.MT88.4 R8, [R204+0xd000] ;  /* 0x00d00000cc08783b */ /* 0x000e6e0000004200 */
[C---:B--2---:R-:W-:Y:S08]  /*16390*/  HMMA.16816.F32 R84, R4.reuse, R16, R84 ;  /* 0x000000100454723c */ /* 0x044ff00000001854 */
[C---:B------:R-:W-:Y:S01]  /*163a0*/  HMMA.16816.F32 R88, R4.reuse, R18, R88 ;  /* 0x000000120458723c */ /* 0x040fe20000001858 */
[----:B------:R-:W2:Y:S07]  /*163b0*/  LDSM.16.MT88.4 R16, [R202+0xd000] ;  /* 0x00d00000ca10783b */ /* 0x000eae0000004200 */
        /* <DEDUP_REMOVED lines=15> */
[C---:B---3--:R-:W-:Y:S08]  /*164b0*/  HMMA.16816.F32 R92, R4.reuse, R12, R92 ;  /* 0x0000000c045c723c */ /* 0x048ff0000000185c */
        /* <DEDUP_REMOVED lines=17> */
[C---:B--2---:R-:W-:Y:S08]  /*165d0*/  HMMA.16816.F32 R120, R4.reuse, R16, R120 ;  /* 0x000000100478723c */ /* 0x044ff00000001878 */
[C---:B------:R-:W-:Y:S01]  /*165e0*/  HMMA.16816.F32 R116, R4.reuse, R18, R116 ;  /* 0x000000120474723c */ /* 0x040fe20000001874 */
[----:B------:R-:W2:Y:S07]  /*165f0*/  LDSM.16.MT88.4 R16, [R200+0xf000] ;  /* 0x00f00000c810783b */ /* 0x000eae0000004200 */
[C---:B---3--:R-:W-:Y:S08]  /*16600*/  HMMA.16816.F32 R36, R4.reuse, R12, R36 ;  /* 0x0000000c0424723c */ /* 0x048ff00000001824 */
[C---:B------:R-:W-:Y:S01]  /*16610*/  HMMA.16816.F32 R40, R4.reuse, R14, R40 ;  /* 0x0000000e0428723c */ /* 0x040fe20000001828 */
[----:B------:R-:W3:Y:S07]  /*16620*/  LDSM.16.MT88.4 R12, [R202+0x11000] ;  /* 0x01100000ca0c783b */ /* 0x000eee0000004200 */
[C---:B------:R-:W-:Y:S08]  /*16630*/  HMMA.16816.F32 R68, R4.reuse, R20, R68 ;  /* 0x000000140444723c */ /* 0x040ff00000001844 */
[C---:B-1----:R-:W-:Y:S08]  /*16640*/  HMMA.16816.F32 R52, R4.reuse, R8, R52 ;  /* 0x000000080434723c */ /* 0x042ff00000001834 */
        /* <DEDUP_REMOVED lines=8> */
[C---:B------:R-:W-:Y:S01]  /*166d0*/  HMMA.16816.F32 R72, R4.reuse, R22, R72 ;  /* 0x000000160448723c */ /* 0x040fe20000001848 */
[----:B------:R-:W-:Y:S07]  /*166e0*/  LDSM.16.MT88.4 R20, [R200+0xf800] ;  /* 0x00f80000c814783b */ /* 0x000fee0000004200 */
        /* <DEDUP_REMOVED lines=25> */
[----:B---3--:R-:W-:Y:S01]  /*16880*/  HMMA.16816.F32 R128, R4, R12, R128 ;  /* 0x0000000c0480723c */ /* 0x008fe20000001880 */
[----:B------:R-:W-:Y:S02]  /*16890*/  FADD.FTZ R225, R225, R174 ;  /* 0x000000aee1e17221 */ /* 0x000fe40000010000 */
[----:B------:R-:W-:-:S05]  /*168a0*/  FADD.FTZ R221, R221, R164 ;  /* 0x000000a4dddd7221 */ /* 0x000fca0000010000 */
        /* <DEDUP_REMOVED lines=20> */
[C---:B---3--:R-:W-:Y:S08]  /*169f0*/  HMMA.16816.F32 R76, R4.reuse, R12, R76 ;  /* 0x0000000c044c723c */ /* 0x048ff0000000184c */
[C---:B------:R-:W-:Y:S08]  /*16a00*/  HMMA.16816.F32 R80, R4.reuse, R14, R80 ;  /* 0x0000000e0450723c */ /* 0x040ff00000001850 */
[C---:B-1----:R-:W-:Y:S08]  /*16a10*/  HMMA.16816.F32 R84, R4.reuse, R8, R84 ;  /* 0x000000080454723c */ /* 0x042ff00000001854 */
[C---:B------:R-:W-:Y:S08]  /*16a20*/  HMMA.16816.F32 R88, R4.reuse, R10, R88 ;  /* 0x0000000a0458723c */ /* 0x040ff00000001858 */
[C---:B--2---:R-:W-:Y:S08]  /*16a30*/  HMMA.16816.F32 R92, R4.reuse, R16, R92 ;  /* 0x00000010045c723c */ /* 0x044ff0000000185c */
        /* <DEDUP_REMOVED lines=15> */
.L_x_1278:
        /* <DEDUP_REMOVED lines=64> */
.L_x_1275:
[----:B------:R-:W-:Y:S02]  /*16f30*/  ISETP.GE.AND P0, PT, R132, c[0x0][0x220], PT ;  /* 0x0000880084007a0c */ /* 0x000fe40003f06270 */
[----:B------:R-:W-:Y:S02]  /*16f40*/  ISETP.GE.AND P4, PT, R134, c[0x0][0x220], PT ;  /* 0x0000880086007a0c */ /* 0x000fe40003f86270 */
[----:B------:R-:W-:Y:S02]  /*16f50*/  SEL R2, RZ, 0x3fffc, P0 ;  /* 0x0003fffcff027807 */ /* 0x000fe40000000000 */
[----:B------:R-:W-:Y:S02]  /*16f60*/  IADD3 R7, P1, R4, UR5, RZ ;  /* 0x0000000504077c10 */ /* 0x000fe4000ff3e0ff */
[----:B------:R-:W-:Y:S02]  /*16f70*/  LOP3.LUT P6, RZ, R2, 0x4, RZ, 0xc0, !PT ;  /* 0x0000000402ff7812 */ /* 0x000fe400078cc0ff */
[-C--:B------:R-:W-:Y:S02]  /*16f80*/  LEA R2, P2, R4, R172.reuse, 0x1 ;  /* 0x000000ac04027211 */ /* 0x080fe400078408ff */
[----:B------:R-:W-:Y:S02]  /*16f90*/  IADD3.X R6, R212, R3, RZ, P1, !PT ;  /* 0x00000003d4067210 */ /* 0x000fe40000ffe4ff */
[-C--:B------:R-:W-:Y:S02]  /*16fa0*/  LEA.HI.X R3, R4, R173.reuse, R3, 0x1, P2 ;  /* 0x000000ad04037211 */ /* 0x080fe400010f0c03 */
[----:B------:R-:W-:Y:S02]  /*16fb0*/  ISETP.GE.AND P0, PT, R133, c[0x0][0x220], PT ;  /* 0x0000880085007a0c */ /* 0x000fe40003f06270 */
[C---:B------:R-:W-:Y:S01]  /*16fc0*/  @!P4 LEA R14, P5, R7.reuse, R172, 0x1 ;  /* 0x000000ac070ec211 */ /* 0x040fe200078a08ff */
[----:B------:R-:W-:Y:S01]  /*16fd0*/  @!PT LDS RZ, [RZ] ;  /* 0x00000000fffff984 */ /* 0x000fe20000000800 */
[----:B------:R-:W-:Y:S01]  /*16fe0*/  @!PT LDS RZ, [RZ] ;  /* 0x00000000fffff984 */ /* 0x000fe20000000800 */
[----:B------:R-:W-:Y:S01]  /*16ff0*/  @!PT LDS RZ, [RZ] ;  /* 0x00000000fffff984 */ /* 0x000fe20000000800 */
[----:B------:R1:W-:Y:S01]  /*17000*/  @!P4 LDGSTS.E.BYPASS.LTC128B.128 [R215+0xc000], [R2.64] ;  /* 0x0c00000002d7cfae */ /* 0x0003e2000b901d48 */
[C---:B------:R-:W-:Y:S02]  /*17010*/  IADD3 R5, P1, R7.reuse, UR5, RZ ;  /* 0x0000000507057c10 */ /* 0x040fe4000ff3e0ff */
[CCC-:B------:R-:W-:Y:S02]  /*17020*/  @!P4 LEA.HI.X R15, R7.reuse, R173.reuse, R6.reuse, 0x1, P5 ;  /* 0x000000ad070fc211 */ /* 0x1c0fe400028f0c06 */
[C---:B------:R-:W-:Y:S01]  /*17030*/  IADD3.X R4, R212.reuse, R6, RZ, P1, !PT ;  /* 0x00000006d4047210 */ /* 0x040fe20000ffe4ff */
[----:B------:R-:W-:Y:S01]  /*17040*/  @P4 STS.128 [R215+0xc000], RZ ;  /* 0x00c000ffd7004388 */ /* 0x000fe20000000c00 */
[-C--:B------:R-:W-:Y:S02]  /*17050*/  @P6 LEA R8, P1, R7, R172.reuse, 0x1 ;  /* 0x000000ac07086211 */ /* 0x080fe400078208ff */
[-C--:B------:R-:W-:Y:S02]  /*17060*/  @!P4 LEA R12, P5, R5, R172.reuse, 0x1 ;  /* 0x000000ac050cc211 */ /* 0x080fe400078a08ff */
[CC--:B------:R-:W-:Y:S01]  /*17070*/  @!P0 LEA R10, P2, R7.reuse, R172.reuse, 0x1 ;  /* 0x000000ac070a8211 */ /* 0x0c0fe200078408ff */
[----:B------:R-:W-:Y:S01]  /*17080*/  @!PT LDS RZ, [RZ] ;  /* 0x00000000fffff984 */ /* 0x000fe20000000800 */
[----:B------:R-:W-:Y:S01]  /*17090*/  @!PT LDS RZ, [RZ] ;  /* 0x00000000fffff984 */ /* 0x000fe20000000800 */
[----:B------:R-:W-:Y:S01]  /*170a0*/  @!PT LDS RZ, [RZ] ;  /* 0x00000000fffff984 */ /* 0x000fe20000000800 */
[----:B------:R1:W-:Y:S01]  /*170b0*/  @!P0 LDGSTS.E.BYPASS.LTC128B.128 [R215+0xe000], [R2.64+0x80] ;  /* 0x0e00008002d78fae */ /* 0x0003e2000b901d48 */
[CCC-:B------:R-:W-:Y:S02]  /*170c0*/  @P6 LEA.HI.X R9, R7.reuse, R173.reuse, R6.reuse, 0x1, P1 ;  /* 0x000000ad07096211 */ /* 0x1c0fe400008f0c06 */
[-C--:B------:R-:W-:Y:S02]  /*170d0*/  @!P0 LEA.HI.X R11, R7, R173.reuse, R6, 0x1, P2 ;  /* 0x000000ad070b8211 */ /* 0x080fe400010f0c06 */
[CCC-:B------:R-:W-:Y:S01]  /*170e0*/  @!P4 LEA.HI.X R13, R5.reuse, R173.reuse, R4.reuse, 0x1, P5 ;  /* 0x000000ad050dc211 */ /* 0x1c0fe200028f0c04 */
[----:B------:R-:W-:Y:S01]  /*170f0*/  @P0 STS.128 [R215+0xe000], RZ ;  /* 0x00e000ffd7000388 */ /* 0x000fe20000000c00 */
[CC--:B------:R-:W-:Y:S02]  /*17100*/  @!P0 LEA R16, P2, R5.reuse, R172.reuse, 0x1 ;  /* 0x000000ac05108211 */ /* 0x0c0fe400078408ff */
[C---:B------:R-:W-:Y:S02]  /*17110*/  @P6 LEA R20, P1, R5.reuse, R172, 0x1 ;  /* 0x000000ac05146211 */ /* 0x040fe400078208ff */
[CCC-:B------:R-:W-:Y:S01]  /*17120*/  @!P0 LEA.HI.X R17, R5.reuse, R173.reuse, R4.reuse, 0x1, P2 ;  /* 0x000000ad05118211 */ /* 0x1c0fe200010f0c04 */
[----:B------:R-:W-:Y:S01]  /*17130*/  @!PT LDS RZ, [RZ] ;  /* 0x00000000fffff984 */ /* 0x000fe20000000800 */
[----:B------:R-:W-:Y:S01]  /*17140*/  @!PT LDS RZ, [RZ] ;  /* 0x00000000fffff984 */ /* 0x000fe20000000800 */
[----:B------:R-:W-:Y:S01]  /*17150*/  @!PT LDS RZ, [RZ] ;  /* 0x00000000fffff984 */ /* 0x000fe20000000800 */
[----:B------:R1:W-:Y:S01]  /*17160*/  @P6 LDGSTS.E.BYPASS.LTC128B.128 [R215+0x10000], [R2.64+0x100] ;  /* 0x1000010002d76fae */ /* 0x0003e2000b901d48 */
[CC--:B------:R-:W-:Y:S02]  /*17170*/  @P6 LEA.HI.X R21, R5.reuse, R173.reuse, R4, 0x1, P1 ;  /* 0x000000ad05156211 */ /* 0x0c0fe400008f0c04 */
[----:B------:R-:W-:Y:S03]  /*17180*/  IADD3 R6, P5, R5, UR5, RZ ;  /* 0x0000000505067c10 */ /* 0x000fe6000ffbe0ff */
[----:B------:R-:W-:Y:S01]  /*17190*/  @!P6 STS.128 [R215+0x10000], RZ ;  /* 0x010000ffd700e388 */ /* 0x000fe20000000c00 */
[----:B------:R-:W-:Y:S02]  /*171a0*/  IADD3.X R4, R212, R4, RZ, P5, !PT ;  /* 0x00000004d4047210 */ /* 0x000fe40002ffe4ff */
[CC--:B------:R-:W-:Y:S02]  /*171b0*/  @!P4 LEA R28, P5, R6.reuse, R172.reuse, 0x1 ;  /* 0x000000ac061cc211 */ /* 0x0c0fe400078a08ff */
[CC--:B------:R-:W-:Y:S01]  /*171c0*/  @!P0 LEA R22, P2, R6.reuse, R172.reuse, 0x1 ;  /* 0x000000ac06168211 */ /* 0x0c0fe200078408ff */
[----:B------:R-:W-:Y:S01]  /*171d0*/  @!PT LDS RZ, [RZ] ;  /* 0x00000000fffff984 */ /* 0x000fe20000000800 */
[----:B------:R-:W-:Y:S01]  /*171e0*/  @!PT LDS RZ, [RZ] ;  /* 0x00000000fffff984 */ /* 0x000fe20000000800 */
[----:B------:R-:W-:Y:S01]  /*171f0*/  @!PT LDS RZ, [RZ] ;  /* 0x00000000fffff984 */ /* 0x000fe20000000800 */
[----:B------:R2:W-:Y:S01]  /*17200*/  @!P4 LDGSTS.E.BYPASS.LTC128B.128 [R215+0xc800], [R14.64] ;  /* 0x0c8000000ed7cfae */ /* 0x0005e2000b901d48 */
[CCC-:B------:R-:W-:Y:S02]  /*17210*/  @!P4 LEA.HI.X R29, R6.reuse, R173.reuse, R4.reuse, 0x1, P5 ;  /* 0x000000ad061dc211 */ /* 0x1c0fe400028f0c04 */
[CCC-:B------:R-:W-:Y:S02]  /*17220*/  @!P0 LEA.HI.X R23, R6.reuse, R173.reuse, R4.reuse, 0x1, P2 ;  /* 0x000000ad06178211 */ /* 0x1c0fe400010f0c04 */
[C---:B------:R-:W-:Y:S01]  /*17230*/  @P6 LEA R30, P1, R6.reuse, R172, 0x1 ;  /* 0x000000ac061e6211 */ /* 0x040fe200078208ff */
[----:B------:R-:W-:Y:S03]  /*17240*/  @P4 STS.128 [R215+0xc800], RZ ;  /* 0x00c800ffd7004388 */ /* 0x000fe60000000c00 */
[----:B------:R-:W-:Y:S03]  /*17250*/  @P6 LEA.HI.X R31, R6, R173, R4, 0x1, P1 ;  /* 0x000000ad061f6211 */ /* 0x000fe600008f0c04 */
        /* <DEDUP_REMOVED lines=8> */
[----:B------:R3:W-:Y:S06]  /*172e0*/  @P6 LDGSTS.E.BYPASS.LTC128B.128 [R215+0x10800], [R8.64+0x100] ;  /* 0x1080010008d76fae */ /* 0x0007ec000b901d48 */
[----:B------:R-:W-:Y:S06]  /*172f0*/  @!P6 STS.128 [R215+0x10800], RZ ;  /* 0x010800ffd700e388 */ /* 0x000fec0000000c00 */
        /* <DEDUP_REMOVED lines=24> */
[----:B------:R-:W-:Y:S01]  /*17480*/  @P0 STS.128 [R215+0xf800], RZ ;  /* 0x00f800ffd7000388 */ /* 0x000fe20000000c00 */
[----:B------:R-:W-:Y:S05]  /*17490*/  ISETP.GE.AND P0, PT, R223, 0x1, PT ;  /* 0x00000001df00780c */ /* 0x000fea0003f06270 */
[----:B------:R-:W-:Y:S01]  /*174a0*/  @!PT LDS RZ, [RZ] ;  /* 0x00000000fffff984 */ /* 0x000fe20000000800 */
[----:B------:R-:W-:Y:S01]  /*174b0*/  @!PT LDS RZ, [RZ] ;  /* 0x00000000fffff984 */ /* 0x000fe20000000800 */
[----:B------:R-:W-:Y:S01]  /*174c0*/  @!PT LDS RZ, [RZ] ;  /* 0x00000000fffff984 */ /* 0x000fe20000000800 */
[----:B------:R1:W-:Y:S06]  /*174d0*/  @P6 LDGSTS.E.BYPASS.LTC128B.128 [R215+0x11800], [R30.64+0x100] ;  /* 0x118001001ed76fae */ /* 0x0003ec000b901d48 */
[----:B------:R-:W-:Y:S06]  /*174e0*/  @!P6 STS.128 [R215+0x11800], RZ ;  /* 0x011800ffd700e388 */ /* 0x000fec0000000c00 */
[----:B------:R-:W-:Y:S06]  /*174f0*/  LDSM.16.M88.4 R140, [R210] ;  /* 0x00000000d28c783b */ /* 0x000fec0000000200 */
[----:B---3--:R-:W3:Y:S06]  /*17500*/  LDSM.16.M88.4 R8, [R209+0x6000] ;  /* 0x00600000d108783b */ /* 0x008eec0000000200 */
[----:B----4-:R-:W2:Y:S06]  /*17510*/  LDSM.16.M88.4 R16, [R209+0x6800] ;  /* 0x00680000d110783b */ /* 0x010eac0000000200 */
[----:B------:R-:W5:Y:S06]  /*17520*/  LDSM.16.M88.4 R24, [R209+0x7000] ;  /* 0x00700000d118783b */ /* 0x000f6c0000000200 */
[----:B------:R-:W0:Y:S06]  /*17530*/  LDGDEPBAR ;  /* 0x00000000000079af */ /* 0x000e2c0000000000 */
[----:B------:R-:W1:Y:S06]  /*17540*/  LDSM.16.M88.4 R32, [R209+0x7800] ;  /* 0x00780000d120783b */ /* 0x000e6c0000000200 */
[----:B------:R-:W-:Y:S06]  /*17550*/  LDSM.16.M88.4 R144, [R208] ;  /* 0x00000000d090783b */ /* 0x000fec0000000200 */
[----:B------:R-:W4:Y:S01]  /*17560*/  LDSM.16.M88.4 R148, [R207] ;  /* 0x00000000cf94783b */ /* 0x000f220000000200 */
[C---:B---3--:R-:W-:Y:S05]  /*17570*/  HMMA.16816.F32 R4, R140.reuse, R8, RZ ;  /* 0x000000088c04723c */ /* 0x048fea00000018ff */
[----:B------:R-:W3:Y:S03]  /*17580*/  LDSM.16.M88.4 R152, [R199] ;  /* 0x00000000c798783b */ /* 0x000ee60000000200 */
[C---:B------:R-:W-:Y:S03]  /*17590*/  HMMA.16816.F32 R8, R140.reuse, R10, RZ ;  /* 0x0000000a8c08723c */ /* 0x040fe600000018ff */
[----:B------:R-:W3:Y:S06]  /*175a0*/  LDSM.16.M88.4 R156, [R198] ;  /* 0x00000000c69c783b */ /* 0x000eec0000000200 */
[----:B------:R-:W3:Y:S01]  /*175b0*/  LDSM.16.M88.4 R160, [R197] ;  /* 0x00000000c5a0783b */ /* 0x000ee20000000200 */
[C---:B--2---:R-:W-:Y:S05]  /*175c0*/  HMMA.16816.F32 R12, R140.reuse, R16, RZ ;  /* 0x000000108c0c723c */ /* 0x044fea00000018ff */
[----:B------:R-:W-:Y:S03]  /*175d0*/  LDSM.16.M88.4 R164, [R206] ;  /* 0x00000000cea4783b */ /* 0x000fe60000000200 */
[C---:B------:R-:W-:Y:S03]  /*175e0*/  HMMA.16816.F32 R16, R140.reuse, R18, RZ ;  /* 0x000000128c10723c */ /* 0x040fe600000018ff */
[----:B------:R-:W2:Y:S05]  /*175f0*/  LDSM.16.M88.4 R168, [R203+0x6000] ;  /* 0x00600000cba8783b */ /* 0x000eaa0000000200 */
[C---:B-----5:R-:W-:Y:S01]  /*17600*/  HMMA.16816.F32 R20, R140.reuse, R24, RZ ;  /* 0x000000188c14723c */ /* 0x060fe200000018ff */
[----:B------:R-:W-:Y:S06]  /*17610*/  LDSM.16.M88.4 R172, [R203+0x7000] ;  /* 0x00700000cbac783b */ /* 0x000fec0000000200 */
[----:B------:R-:W-:Y:S01]  /*17620*/  LDSM.16.M88.4 R176, [R203+0x7800] ;  /* 0x00780000cbb0783b */ /* 0x000fe20000000200 */
[C---:B------:R-:W-:Y:S05]  /*17630*/  HMMA.16816.F32 R24, R140.reuse, R26, RZ ;  /* 0x0000001a8c18723c */ /* 0x040fea00000018ff */
[----:B------:R-:W-:Y:S03]  /*17640*/  LDSM.16.M88.4 R180, [R205] ;  /* 0x00000000cdb4783b */ /* 0x000fe60000000200 */
[C---:B-1----:R-:W-:Y:S03]  /*17650*/  HMMA.16816.F32 R28, R140.reuse, R32, RZ ;  /* 0x000000208c1c723c */ /* 0x042fe600000018ff */
[----:B------:R-:W-:Y:S05]  /*17660*/  LDSM.16.M88.4 R184, [R196] ;  /* 0x00000000c4b8783b */ /* 0x000fea0000000200 */
[----:B------:R-:W-:Y:S01]  /*17670*/  HMMA.16816.F32 R32, R140, R34, RZ ;  /* 0x000000228c20723c */ /* 0x000fe200000018ff */
[----:B------:R-:W1:Y:S07]  /*17680*/  LDSM.16.M88.4 R140, [R203+0x6800] ;  /* 0x00680000cb8c783b */ /* 0x000e6e0000000200 */
[C---:B----4-:R-:W-:Y:S08]  /*17690*/  HMMA.16816.F32 R4, R144.reuse, R148, R4 ;  /* 0x000000949004723c */ /* 0x050ff00000001804 */
[C---:B------:R-:W-:Y:S01]  /*176a0*/  HMMA.16816.F32 R8, R144.reuse, R150, R8 ;  /* 0x000000969008723c */ /* 0x040fe20000001808 */
[----:B------:R-:W-:Y:S07]  /*176b0*/  LDSM.16.M88.4 R148, [R196+0x1000] ;  /* 0x00100000c494783b */ /* 0x000fee0000000200 */
[C---:B---3--:R-:W-:Y:S08]  /*176c0*/  HMMA.16816.F32 R12, R144.reuse, R152, R12 ;  /* 0x00000098900c723c */ /* 0x048ff0000000180c */
[C---:B------:R-:W-:Y:S01]  /*176d0*/  HMMA.16816.F32 R16, R144.reuse, R154, R16 ;  /* 0x0000009a9010723c */ /* 0x040fe20000001810 */
[----:B------:R-:W-:Y:S07]  /*176e0*/  LDSM.16.M88.4 R152, [R196+0x1800] ;  /* 0x00180000c498783b */ /* 0x000fee0000000200 */
[C---:B------:R-:W-:Y:S08]  /*176f0*/  HMMA.16816.F32 R20, R144.reuse, R156, R20 ;  /* 0x0000009c9014723c */ /* 0x040ff00000001814 */
[C---:B------:R-:W-:Y:S01]  /*17700*/  HMMA.16816.F32 R24, R144.reuse, R158, R24 ;  /* 0x0000009e9018723c */ /* 0x040fe20000001818 */
[----:B------:R-:W-:Y:S07]  /*17710*/  LDSM.16.M88.4 R156, [R210+0x2000] ;  /* 0x00200000d29c783b */ /* 0x000fee0000000200 */
[C---:B------:R-:W-:Y:S08]  /*17720*/  HMMA.16816.F32 R28, R144.reuse, R160, R28 ;  /* 0x000000a0901c723c */ /* 0x040ff0000000181c */
[----:B------:R-:W-:Y:S01]  /*17730*/  HMMA.16816.F32 R32, R144, R162, R32 ;  /* 0x000000a29020723c */ /* 0x000fe20000001820 */
[----:B------:R-:W3:Y:S06]  /*17740*/  LDSM.16.M88.4 R144, [R196+0x800] ;  /* 0x00080000c490783b */ /* 0x000eec0000000200 */
[----:B------:R-:W4:Y:S01]  /*17750*/  LDSM.16.M88.4 R160, [R209+0x8000] ;  /* 0x00800000d1a0783b */ /* 0x000f220000000200 */
[C---:B--2---:R-:W-:Y:S08]  /*17760*/  HMMA.16816.F32 R4, R164.reuse, R168, R4 ;  /* 0x000000a8a404723c */ /* 0x044ff00000001804 */
[C---:B------:R-:W-:Y:S01]  /*17770*/  HMMA.16816.F32 R8, R164.reuse, R170, R8 ;  /* 0x000000aaa408723c */ /* 0x040fe20000001808 */
[----:B------:R-:W-:Y:S07]  /*17780*/  LDSM.16.M88.4 R168, [R209+0x9800] ;  /* 0x00980000d1a8783b */ /* 0x000fee0000000200 */
[C---:B-1----:R-:W-:Y:S08]  /*17790*/  HMMA.16816.F32 R12, R164.reuse, R140, R12 ;  /* 0x0000008ca40c723c */ /* 0x042ff0000000180c */
[C---:B------:R-:W-:Y:S01]  /*177a0*/  HMMA.16816.F32 R16, R164.reuse, R142, R16 ;  /* 0x0000008ea410723c */ /* 0x040fe20000001810 */
[----:B------:R-:W1:Y:S07]  /*177b0*/  LDSM.16.M88.4 R140, [R209+0x8800] ;  /* 0x00880000d18c783b */ /* 0x000e6e0000000200 */
[C---:B------:R-:W-:Y:S08]  /*177c0*/  HMMA.16816.F32 R20, R164.reuse, R172, R20 ;  /* 0x000000aca414723c */ /* 0x040ff00000001814 */
[C---:B------:R-:W-:Y:S01]  /*177d0*/  HMMA.16816.F32 R24, R164.reuse, R174, R24 ;  /* 0x000000aea418723c */ /* 0x040fe20000001818 */
[----:B------:R-:W-:Y:S07]  /*177e0*/  LDSM.16.M88.4 R172, [R208+0x2000] ;  /* 0x00200000d0ac783b */ /* 0x000fee0000000200 */
[C---:B------:R-:W-:Y:S08]  /*177f0*/  HMMA.16816.F32 R28, R164.reuse, R176, R28 ;  /* 0x000000b0a41c723c */ /* 0x040ff0000000181c */
[----:B------:R-:W-:Y:S01]  /*17800*/  HMMA.16816.F32 R32, R164, R178, R32 ;  /* 0x000000b2a420723c */ /* 0x000fe20000001820 */
[----:B------:R-:W2:Y:S06]  /*17810*/  LDSM.16.M88.4 R164, [R209+0x9000] ;  /* 0x00900000d1a4783b */ /* 0x000eac0000000200 */
[----:B------:R-:W5:Y:S01]  /*17820*/  LDSM.16.M88.4 R176, [R195] ;  /* 0x00000000c3b0783b */ /* 0x000f620000000200 */
[C---:B------:R-:W-:Y:S08]  /*17830*/  HMMA.16816.F32 R4, R180.reuse, R184, R4 ;  /* 0x000000b8b404723c */ /* 0x040ff00000001804 */
[C---:B------:R-:W-:Y:S01]  /*17840*/  HMMA.16816.F32 R8, R180.reuse, R186, R8 ;  /* 0x000000bab408723c */ /* 0x040fe20000001808 */
[----:B------:R-:W-:Y:S07]  /*17850*/  LDSM.16.M88.4 R184, [R203+0x8000] ;  /* 0x00800000cbb8783b */ /* 0x000fee0000000200 */
[C---:B---3--:R-:W-:Y:S08]  /*17860*/  HMMA.16816.F32 R12, R180.reuse, R144, R12 ;  /* 0x00000090b40c723c */ /* 0x048ff0000000180c */
[C---:B------:R-:W-:Y:S01]  /*17870*/  HMMA.16816.F32 R16, R180.reuse, R146, R16 ;  /* 0x00000092b410723c */ /* 0x040fe20000001810 */
[----:B------:R-:W3:Y:S07]  /*17880*/  LDSM.16.M88.4 R144, [R194] ;  /* 0x00000000c290783b */ /* 0x000eee0000000200 */
[C---:B------:R-:W-:Y:S08]  /*17890*/  HMMA.16816.F32 R20, R180.reuse, R148, R20 ;  /* 0x00000094b414723c */ /* 0x040ff00000001814 */
[C---:B------:R-:W-:Y:S01]  /*178a0*/  HMMA.16816.F32 R24, R180.reuse, R150, R24 ;  /* 0x00000096b418723c */ /* 0x040fe20000001818 */
[----:B------:R-:W2:Y:S07]  /*178b0*/  LDSM.16.M88.4 R148, [R193] ;  /* 0x00000000c194783b */ /* 0x000eae0000000200 */
[C---:B------:R-:W-:Y:S08]  /*178c0*/  HMMA.16816.F32 R28, R180.reuse, R152, R28 ;  /* 0x00000098b41c723c */ /* 0x040ff0000000181c */
[----:B------:R-:W-:Y:S01]  /*178d0*/  HMMA.16816.F32 R32, R180, R154, R32 ;  /* 0x0000009ab420723c */ /* 0x000fe20000001820 */
[----:B------:R-:W3:Y:S06]  /*178e0*/  LDSM.16.M88.4 R152, [R192] ;  /* 0x00000000c098783b */ /* 0x000eec0000000200 */
[----:B------:R-:W3:Y:S01]  /*178f0*/  LDSM.16.M88.4 R180, [R206+0x2000] ;  /* 0x00200000ceb4783b */ /* 0x000ee20000000200 */
[C---:B----4-:R-:W-:Y:S08]  /*17900*/  HMMA.16816.F32 R4, R156.reuse, R160, R4 ;  /* 0x000000a09c04723c */ /* 0x050ff00000001804 */
[C---:B------:R-:W-:Y:S01]  /*17910*/  HMMA.16816.F32 R8, R156.reuse, R162, R8 ;  /* 0x000000a29c08723c */ /* 0x040fe20000001808 */
[----:B------:R-:W-:Y:S07]  /*17920*/  LDSM.16.M88.4 R160, [R203+0x9800] ;  /* 0x00980000cba0783b */ /* 0x000fee0000000200 */
[C---:B-1----:R-:W-:Y:S08]  /*17930*/  HMMA.16816.F32 R12, R156.reuse, R140, R12 ;  /* 0x0000008c9c0c723c */ /* 0x042ff0000000180c */
[C---:B------:R-:W-:Y:S01]  /*17940*/  HMMA.16816.F32 R16, R156.reuse, R142, R16 ;  /* 0x0000008e9c10723c */ /* 0x040fe20000001810 */
[----:B------:R-:W1:Y:S07]  /*17950*/  LDSM.16.M88.4 R140, [R203+0x8800] ;  /* 0x00880000cb8c783b */ /* 0x000e6e0000000200 */
[C---:B--2---:R-:W-:Y:S08]  /*17960*/  HMMA.16816.F32 R20, R156.reuse, R164, R20 ;  /* 0x000000a49c14723c */ /* 0x044ff00000001814 */
[C---:B------:R-:W-:Y:S01]  /*17970*/  HMMA.16816.F32 R24, R156.reuse, R166, R24 ;  /* 0x000000a69c18723c */ /* 0x040fe20000001818 */
[----:B------:R-:W-:Y:S07]  /*17980*/  LDSM.16.M88.4 R164, [R205+0x2000] ;  /* 0x00200000cda4783b */ /* 0x000fee0000000200 */
[C---:B------:R-:W-:Y:S08]  /*17990*/  HMMA.16816.F32 R28, R156.reuse, R168, R28 ;  /* 0x000000a89c1c723c */ /* 0x040ff0000000181c */
[----:B------:R-:W-:Y:S01]  /*179a0*/  HMMA.16816.F32 R32, R156, R170, R32 ;  /* 0x000000aa9c20723c */ /* 0x000fe20000001820 */
[----:B------:R-:W2:Y:S06]  /*179b0*/  LDSM.16.M88.4 R156, [R203+0x9000] ;  /* 0x00900000cb9c783b */ /* 0x000eac0000000200 */
[----:B------:R-:W4:Y:S01]  /*179c0*/  LDSM.16.M88.4 R168, [R196+0x2000] ;  /* 0x00200000c4a8783b */ /* 0x000f220000000200 */
[C---:B-----5:R-:W-:Y:S08]  /*179d0*/  HMMA.16816.F32 R4, R172.reuse, R176, R4 ;  /* 0x000000b0ac04723c */ /* 0x060ff00000001804 */
[C---:B------:R-:W-:Y:S01]  /*179e0*/  HMMA.16816.F32 R8, R172.reuse, R178, R8 ;  /* 0x000000b2ac08723c */ /* 0x040fe20000001808 */
[----:B------:R-:W-:Y:S07]  /*179f0*/  LDSM.16.M88.4 R176, [R209+0xa000] ;  /* 0x00a00000d1b0783b */ /* 0x000fee0000000200 */
[C---:B---3--:R-:W-:Y:S08]  /*17a00*/  HMMA.16816.F32 R12, R172.reuse, R144, R12 ;  /* 0x00000090ac0c723c */ /* 0x048ff0000000180c */
[C---:B------:R-:W-:Y:S01]  /*17a10*/  HMMA.16816.F32 R16, R172.reuse, R146, R16 ;  /* 0x00000092ac10723c */ /* 0x040fe20000001810 */
[----:B------:R-:W3:Y:S07]  /*17a20*/  LDSM.16.M88.4 R144, [R196+0x2800] ;  /* 0x00280000c490783b */ /* 0x000eee0000000200 */
[C---:B------:R-:W-:Y:S08]  /*17a30*/  HMMA.16816.F32 R20, R172.reuse, R148, R20 ;  /* 0x00000094ac14723c */ /* 0x040ff00000001814 */
[C---:B------:R-:W-:Y:S01]  /*17a40*/  HMMA.16816.F32 R24, R172.reuse, R150, R24 ;  /* 0x00000096ac18723c */ /* 0x040fe20000001818 */
[----:B------:R-:W5:Y:S07]  /*17a50*/  LDSM.16.M88.4 R148, [R196+0x3000] ;  /* 0x00300000c494783b */ /* 0x000f6e0000000200 */
[C---:B------:R-:W-:Y:S08]  /*17a60*/  HMMA.16816.F32 R28, R172.reuse, R152, R28 ;  /* 0x00000098ac1c723c */ /* 0x040ff0000000181c */
[----:B------:R-:W-:Y:S01]  /*17a70*/  HMMA.16816.F32 R32, R172, R154, R32 ;  /* 0x0000009aac20723c */ /* 0x000fe20000001820 */
[----:B------:R-:W3:Y:S06]  /*17a80*/  LDSM.16.M88.4 R152, [R196+0x3800] ;  /* 0x00380000c498783b */ /* 0x000eec0000000200 */
[----:B------:R-:W3:Y:S01]  /*17a90*/  LDSM.16.M88.4 R172, [R210+0x4000] ;  /* 0x00400000d2ac783b */ /* 0x000ee20000000200 */
[C---:B------:R-:W-:Y:S08]  /*17aa0*/  HMMA.16816.F32 R4, R180.reuse, R184, R4 ;  /* 0x000000b8b404723c */ /* 0x040ff00000001804 */
[C---:B------:R-:W-:Y:S01]  /*17ab0*/  HMMA.16816.F32 R8, R180.reuse, R186, R8 ;  /* 0x000000bab408723c */ /* 0x040fe20000001808 */
[----:B------:R-:W-:Y:S07]  /*17ac0*/  LDSM.16.M88.4 R184, [R191] ;  /* 0x00000000bfb8783b */ /* 0x000fee0000000200 */
[C---:B-1----:R-:W-:Y:S08]  /*17ad0*/  HMMA.16816.F32 R12, R180.reuse, R140, R12 ;  /* 0x0000008cb40c723c */ /* 0x042ff0000000180c */
[C---:B------:R-:W-:Y:S01]  /*17ae0*/  HMMA.16816.F32 R16, R180.reuse, R142, R16 ;  /* 0x0000008eb410723c */ /* 0x040fe20000001810 */
[----:B------:R-:W1:Y:S07]  /*17af0*/  LDSM.16.M88.4 R140, [R209+0xa800] ;  /* 0x00a80000d18c783b */ /* 0x000e6e0000000200 */
[C---:B--2---:R-:W-:Y:S08]  /*17b00*/  HMMA.16816.F32 R20, R180.reuse, R156, R20 ;  /* 0x0000009cb414723c */ /* 0x044ff00000001814 */
[C---:B------:R-:W-:Y:S01]  /*17b10*/  HMMA.16816.F32 R24, R180.reuse, R158, R24 ;  /* 0x0000009eb418723c */ /* 0x040fe20000001818 */
[----:B------:R-:W2:Y:S07]  /*17b20*/  LDSM.16.M88.4 R156, [R209+0xb000] ;  /* 0x00b00000d19c783b */ /* 0x000eae0000000200 */
[C---:B------:R-:W-:Y:S08]  /*17b30*/  HMMA.16816.F32 R28, R180.reuse, R160, R28 ;  /* 0x000000a0b41c723c */ /* 0x040ff0000000181c */
[----:B------:R-:W-:Y:S01]  /*17b40*/  HMMA.16816.F32 R32, R180, R162, R32 ;  /* 0x000000a2b420723c */ /* 0x000fe20000001820 */
[----:B------:R-:W1:Y:S06]  /*17b50*/  LDSM.16.M88.4 R160, [R209+0xb800] ;  /* 0x00b80000d1a0783b */ /* 0x000e6c0000000200 */
[----:B------:R-:W1:Y:S01]  /*17b60*/  LDSM.16.M88.4 R180, [R208+0x4000] ;  /* 0x00400000d0b4783b */ /* 0x000e620000000200 */
[C---:B----4-:R-:W-:Y:S08]  /*17b70*/  HMMA.16816.F32 R4, R164.reuse, R168, R4 ;  /* 0x000000a8a404723c */ /* 0x050ff00000001804 */
[C---:B------:R-:W-:Y:S01]  /*17b80*/  HMMA.16816.F32 R8, R164.reuse, R170, R8 ;  /* 0x000000aaa408723c */ /* 0x040fe20000001808 */
[----:B------:R-:W-:Y:S07]  /*17b90*/  LDSM.16.M88.4 R168, [R203+0xa000] ;  /* 0x00a00000cba8783b */ /* 0x000fee0000000200 */
[C---:B---3--:R-:W-:Y:S08]  /*17ba0*/  HMMA.16816.F32 R12, R164.reuse, R144, R12 ;  /* 0x00000090a40c723c */ /* 0x048ff0000000180c */
[C---:B------:R-:W-:Y:S01]  /*17bb0*/  HMMA.16816.F32 R16, R164.reuse, R146, R16 ;  /* 0x00000092a410723c */ /* 0x040fe20000001810 */
[----:B------:R-:W3:Y:S07]  /*17bc0*/  LDSM.16.M88.4 R144, [R190] ;  /* 0x00000000be90783b */ /* 0x000eee0000000200 */
[C---:B-----5:R-:W-:Y:S08]  /*17bd0*/  HMMA.16816.F32 R20, R164.reuse, R148, R20 ;  /* 0x00000094a414723c */ /* 0x060ff00000001814 */
[C---:B------:R-:W-:Y:S01]  /*17be0*/  HMMA.16816.F32 R24, R164.reuse, R150, R24 ;  /* 0x00000096a418723c */ /* 0x040fe20000001818 */
[----:B------:R-:W4:Y:S07]  /*17bf0*/  LDSM.16.M88.4 R148, [R189] ;  /* 0x00000000bd94783b */ /* 0x000f2e0000000200 */
[C---:B------:R-:W-:Y:S08]  /*17c00*/  HMMA.16816.F32 R28, R164.reuse, R152, R28 ;  /* 0x00000098a41c723c */ /* 0x040ff0000000181c */
[----:B------:R-:W-:Y:S01]  /*17c10*/  HMMA.16816.F32 R32, R164, R154, R32 ;  /* 0x0000009aa420723c */ /* 0x000fe20000001820 */
[----:B------:R-:W5:Y:S06]  /*17c20*/  LDSM.16.M88.4 R152, [R188] ;  /* 0x00000000bc98783b */ /* 0x000f6c0000000200 */
[----:B------:R-:W3:Y:S01]  /*17c30*/  LDSM.16.M88.4 R164, [R206+0x4000] ;  /* 0x00400000cea4783b */ /* 0x000ee20000000200 */
[C---:B------:R-:W-:Y:S08]  /*17c40*/  HMMA.16816.F32 R4, R172.reuse, R176, R4 ;  /* 0x000000b0ac04723c */ /* 0x040ff00000001804 */
[C---:B------:R-:W-:Y:S01]  /*17c50*/  HMMA.16816.F32 R8, R172.reuse, R178, R8 ;  /* 0x000000b2ac08723c */ /* 0x040fe20000001808 */
[----:B------:R-:W-:Y:S07]  /*17c60*/  LDSM.16.M88.4 R176, [R196+0x4000] ;  /* 0x00400000c4b0783b */ /* 0x000fee0000000200 */
        /* <DEDUP_REMOVED lines=10> */
[C---:B------:R-:W-:Y:S08]  /*17d10*/  HMMA.16816.F32 R4, R180.reuse, R184, R4 ;  /* 0x000000b8b404723c */ /* 0x040ff00000001804 */
[C---:B------:R-:W-:Y:S08]  /*17d20*/  HMMA.16816.F32 R8, R180.reuse, R186, R8 ;  /* 0x000000bab408723c */ /* 0x040ff00000001808 */
[C---:B---3--:R-:W-:Y:S08]  /*17d30*/  HMMA.16816.F32 R12, R180.reuse, R144, R12 ;  /* 0x00000090b40c723c */ /* 0x048ff0000000180c */
[C---:B------:R-:W-:Y:S08]  /*17d40*/  HMMA.16816.F32 R16, R180.reuse, R146, R16 ;  /* 0x00000092b410723c */ /* 0x040ff00000001810 */
[C---:B----4-:R-:W-:Y:S08]  /*17d50*/  HMMA.16816.F32 R20, R180.reuse, R148, R20 ;  /* 0x00000094b414723c */ /* 0x050ff00000001814 */
[C---:B------:R-:W-:Y:S08]  /*17d60*/  HMMA.16816.F32 R24, R180.reuse, R150, R24 ;  /* 0x00000096b418723c */ /* 0x040ff00000001818 */
[C---:B-----5:R-:W-:Y:S08]  /*17d70*/  HMMA.16816.F32 R28, R180.reuse, R152, R28 ;  /* 0x00000098b41c723c */ /* 0x060ff0000000181c */
[----:B------:R-:W-:Y:S08]  /*17d80*/  HMMA.16816.F32 R32, R180, R154, R32 ;  /* 0x0000009ab420723c */ /* 0x000ff00000001820 */
[C---:B------:R-:W-:Y:S08]  /*17d90*/  HMMA.16816.F32 R4, R164.reuse, R168, R4 ;  /* 0x000000a8a404723c */ /* 0x040ff00000001804 */
[C---:B------:R-:W-:Y:S08]  /*17da0*/  HMMA.16816.F32 R8, R164.reuse, R170, R8 ;  /* 0x000000aaa408723c */ /* 0x040ff00000001808 */
[C---:B-1----:R-:W-:Y:S08]  /*17db0*/  HMMA.16816.F32 R12, R164.reuse, R140, R12 ;  /* 0x0000008ca40c723c */ /* 0x042ff0000000180c */
[C---:B------:R-:W-:Y:S01]  /*17dc0*/  HMMA.16816.F32 R16, R164.reuse, R142, R16 ;  /* 0x0000008ea410723c */ /* 0x040fe20000001810 */
[----:B------:R-:W1:Y:S07]  /*17dd0*/  LDSM.16.M88.4 R140, [R196+0x4800] ;  /* 0x00480000c48c783b */ /* 0x000e6e0000000200 */
[C---:B--2---:R-:W-:Y:S08]  /*17de0*/  HMMA.16816.F32 R20, R164.reuse, R156, R20 ;  /* 0x0000009ca414723c */ /* 0x044ff00000001814 */
[C---:B------:R-:W-:Y:S08]  /*17df0*/  HMMA.16816.F32 R24, R164.reuse, R158, R24 ;  /* 0x0000009ea418723c */ /* 0x040ff00000001818 */
[C---:B------:R-:W-:Y:S08]  /*17e00*/  HMMA.16816.F32 R28, R164.reuse, R160, R28 ;  /* 0x000000a0a41c723c */ /* 0x040ff0000000181c */
[----:B------:R-:W-:Y:S08]  /*17e10*/  HMMA.16816.F32 R32, R164, R162, R32 ;  /* 0x000000a2a420723c */ /* 0x000ff00000001820 */
[C---:B------:R-:W-:Y:S08]  /*17e20*/  HMMA.16816.F32 R4, R172.reuse, R176, R4 ;  /* 0x000000b0ac04723c */ /* 0x040ff00000001804 */
[C---:B------:R-:W-:Y:S08]  /*17e30*/  HMMA.16816.F32 R8, R172.reuse, R178, R8 ;  /* 0x000000b2ac08723c */ /* 0x040ff00000001808 */
[C---:B-1----:R-:W-:Y:S08]  /*17e40*/  HMMA.16816.F32 R12, R172.reuse, R140, R12 ;  /* 0x0000008cac0c723c */ /* 0x042ff0000000180c */
[----:B------:R-:W-:Y:S01]  /*17e50*/  FMUL.FTZ R230, R4, c[0x0][0x2ec] ;  /* 0x0000bb0004e67a20 */ /* 0x000fe20000410000 */
[C---:B------:R-:W-:Y:S03]  /*17e60*/  HMMA.16816.F32 R16, R172.reuse, R142, R16 ;  /* 0x0000008eac10723c */ /* 0x040fe60000001810 */
[----:B------:R-:W-:Y:S02]  /*17e70*/  FMUL.FTZ R180, R5, c[0x0][0x2ec] ;  /* 0x0000bb0005b47a20 */ /* 0x000fe40000410000 */
[----:B------:R-:W1:Y:S01]  /*17e80*/  MUFU.TANH R230, R230 ;  /* 0x000000e600e67308 */ /* 0x000e620000002400 */
[----:B------:R-:W-:Y:S02]  /*17e90*/  FMUL.FTZ R145, R6, c[0x0][0x2ec] ;  /* 0x0000bb0006917a20 */ /* 0x000fe40000410000 */
[----:B------:R-:W-:Y:S04]  /*17ea0*/  FMUL.FTZ R9, R9, c[0x0][0x2ec] ;  /* 0x0000bb0009097a20 */ /* 0x000fe80000410000 */
[----:B------:R-:W-:Y:S02]  /*17eb0*/  FMUL.FTZ R10, R10, c[0x0][0x2ec] ;  /* 0x0000bb000a0a7a20 */ /* 0x000fe40000410000 */
[----:B------:R-:W-:Y:S01]  /*17ec0*/  FMUL.FTZ R11, R11, c[0x0][0x2ec] ;  /* 0x0000bb000b0b7a20 */ /* 0x000fe20000410000 */
[----:B------:R-:W2:Y:S01]  /*17ed0*/  MUFU.TANH R236, R9 ;  /* 0x0000000900ec7308 */ /* 0x000ea20000002400 */
[----:B------:R-:W-:Y:S02]  /*17ee0*/  FMUL.FTZ R176, R7, c[0x0][0x2ec] ;  /* 0x0000bb0007b07a20 */ /* 0x000fe40000410000 */
[----:B------:R-:W3:Y:S01]  /*17ef0*/  LDSM.16.M88.4 R4, [R196+0x5000] ;  /* 0x00500000c404783b */ /* 0x000ee20000000200 */
[----:B------:R-:W-:Y:S02]  /*17f00*/  FMUL.FTZ R178, R8, c[0x0][0x2ec] ;  /* 0x0000bb0008b27a20 */ /* 0x000fe40000410000 */
[----:B------:R-:W-:Y:S02]  /*17f10*/  FMUL.FTZ R182, R12, c[0x0][0x2ec] ;  /* 0x0000bb000cb67a20 */ /* 0x000fe40000410000 */
[----:B------:R-:W-:Y:S02]  /*17f20*/  FMUL.FTZ R13, R13, c[0x0][0x2ec] ;  /* 0x0000bb000d0d7a20 */ /* 0x000fe40000410000 */
[----:B------:R-:W4:Y:S01]  /*17f30*/  MUFU.TANH R234, R10 ;  /* 0x0000000a00ea7308 */ /* 0x000f220000002400 */
[----:B------:R-:W-:Y:S02]  /*17f40*/  FMUL.FTZ R224, R16, c[0x0][0x2ec] ;  /* 0x0000bb0010e07a20 */ /* 0x000fe40000410000 */
[----:B------:R-:W-:Y:S02]  /*17f50*/  FMUL.FTZ R14, R14, c[0x0][0x2ec] ;  /* 0x0000bb000e0e7a20 */ /* 0x000fe40000410000 */
[----:B------:R-:W-:Y:S02]  /*17f60*/  FMUL.FTZ R15, R15, c[0x0][0x2ec] ;  /* 0x0000bb000f0f7a20 */ /* 0x000fe40000410000 */
[----:B------:R-:W-:Y:S02]  /*17f70*/  FMUL.FTZ R17, R17, c[0x0][0x2ec] ;  /* 0x0000bb0011117a20 */ /* 0x000fe40000410000 */
[----:B------:R-:W-:Y:S01]  /*17f80*/  FMUL.FTZ R18, R18, c[0x0][0x2ec] ;  /* 0x0000bb0012127a20 */ /* 0x000fe20000410000 */
[----:B------:R5:W1:Y:S01]  /*17f90*/  MUFU.TANH R232, R11 ;  /* 0x0000000b00e87308 */ /* 0x000a620000002400 */
[----:B------:R-:W-:Y:S09]  /*17fa0*/  FMUL.FTZ R19, R19, c[0x0][0x2ec] ;  /* 0x0000bb0013137a20 */ /* 0x000ff20000410000 */
[----:B------:R-:W1:Y:S10]  /*17fb0*/  MUFU.TANH R180, R180 ;  /* 0x000000b400b47308 */ /* 0x000e740000002400 */
[----:B------:R-:W1:Y:S01]  /*17fc0*/  MUFU.TANH R145, R145 ;  /* 0x0000009100917308 */ /* 0x000e620000002400 */
[C---:B---3--:R-:W-:Y:S01]  /*17fd0*/  HMMA.16816.F32 R20, R172.reuse, R4, R20 ;  /* 0x00000004ac14723c */ /* 0x048fe20000001814 */
[----:B-----5:R-:W3:Y:S01]  /*17fe0*/  LDSM.16.M88.4 R8, [R196+0x5800] ;  /* 0x00580000c408783b */ /* 0x020ee20000000200 */
[----:B------:R-:W-:Y:S07]  /*17ff0*/  DEPBAR.LE SB0, 0x0 ;  /* 0x000080000000791a */ /* 0x000fee0000000000 */
[----:B------:R-:W1:Y:S01]  /*18000*/  MUFU.TANH R176, R176 ;  /* 0x000000b000b07308 */ /* 0x000e620000002400 */
[----:B------:R-:W-:Y:S01]  /*18010*/  BAR.SYNC.DEFER_BLOCKING 0x0 ;  /* 0x0000000000007b1d */ /* 0x000fe20000010000 */
[C---:B------:R-:W-:Y:S08]  /*18020*/  HMMA.16816.F32 R24, R172.reuse, R6, R24 ;  /* 0x00000006ac18723c */ /* 0x040ff00000001818 */
[----:B------:R-:W1:Y:S05]  /*18030*/  MUFU.TANH R178, R178 ;  /* 0x000000b200b27308 */ /* 0x000e6a0000002400 */
[----:B------:R-:W-:Y:S02]  /*18040*/  FMUL.FTZ R170, R20, c[0x0][0x2ec] ;  /* 0x0000bb0014aa7a20 */ /* 0x000fe40000410000 */
[----:B------:R-:W-:Y:S03]  /*18050*/  FMUL.FTZ R21, R21, c[0x0][0x2ec] ;  /* 0x0000bb0015157a20 */ /* 0x000fe60000410000 */
[----:B------:R-:W1:Y:S01]  /*18060*/  MUFU.TANH R182, R182 ;  /* 0x000000b600b67308 */ /* 0x000e620000002400 */
[----:B------:R-:W-:Y:S02]  /*18070*/  FMUL.FTZ R22, R22, c[0x0][0x2ec] ;  /* 0x0000bb0016167a20 */ /* 0x000fe40000410000 */
[----:B------:R-:W-:Y:S03]  /*18080*/  FMUL.FTZ R23, R23, c[0x0][0x2ec] ;  /* 0x0000bb0017177a20 */ /* 0x000fe60000410000 */
[----:B------:R-:W-:Y:S02]  /*18090*/  FMUL.FTZ R162, R24, c[0x0][0x2ec] ;  /* 0x0000bb0018a27a20 */ /* 0x000fe40000410000 */
[----:B------:R-:W-:Y:S02]  /*180a0*/  FMUL.FTZ R25, R25, c[0x0][0x2ec] ;  /* 0x0000bb0019197a20 */ /* 0x000fe40000410000 */
[----:B------:R1:W1:Y:S01]  /*180b0*/  MUFU.TANH R228, R13 ;  /* 0x0000000d00e47308 */ /* 0x0002620000002400 */
[----:B------:R-:W-:Y:S02]  /*180c0*/  FMUL.FTZ R26, R26, c[0x0][0x2ec] ;  /* 0x0000bb001a1a7a20 */ /* 0x000fe40000410000 */
[----:B------:R-:W-:Y:S01]  /*180d0*/  FMUL.FTZ R27, R27, c[0x0][0x2ec] ;  /* 0x0000bb001b1b7a20 */ /* 0x000fe20000410000 */
[C---:B---3--:R-:W-:Y:S06]  /*180e0*/  HMMA.16816.F32 R28, R172.reuse, R8, R28 ;  /* 0x00000008ac1c723c */ /* 0x048fec000000181c */
[----:B------:R3:W1:Y:S02]  /*180f0*/  MUFU.TANH R184, R14 ;  /* 0x0000000e00b87308 */ /* 0x0006640000002400 */
[----:B------:R-:W-:Y:S07]  /*18100*/  HMMA.16816.F32 R32, R172, R10, R32 ;  /* 0x0000000aac20723c */ /* 0x000fee0000001820 */
[----:B------:R-:W-:Y:S01]  /*18110*/  MOV R172, R2 ;  /* 0x0000000200ac7202 */ /* 0x000fe20000000f00 */
[----:B------:R3:W1:Y:S01]  /*18120*/  MUFU.TANH R226, R15 ;  /* 0x0000000f00e27308 */ /* 0x0006620000002400 */
[----:B------:R-:W-:Y:S07]  /*18130*/  MOV R173, R3 ;  /* 0x0000000300ad7202 */ /* 0x000fee0000000f00 */
[----:B------:R-:W-:Y:S02]  /*18140*/  FMUL.FTZ R151, R28, c[0x0][0x2ec] ;  /* 0x0000bb001c977a20 */ /* 0x000fe40000410000 */
[----:B------:R-:W1:Y:S01]  /*18150*/  MUFU.TANH R224, R224 ;  /* 0x000000e000e07308 */ /* 0x000e620000002400 */
[----:B------:R-:W-:Y:S02]  /*18160*/  FMUL.FTZ R29, R29, c[0x0][0x2ec] ;  /* 0x0000bb001d1d7a20 */ /* 0x000fe40000410000 */
[----:B------:R-:W-:Y:S02]  /*18170*/  FMUL.FTZ R30, R30, c[0x0][0x2ec] ;  /* 0x0000bb001e1e7a20 */ /* 0x000fe40000410000 */
[----:B------:R-:W-:Y:S02]  /*18180*/  FMUL.FTZ R31, R31, c[0x0][0x2ec] ;  /* 0x0000bb001f1f7a20 */ /* 0x000fe40000410000 */
[----:B------:R-:W-:Y:S02]  /*18190*/  FMUL.FTZ R150, R32, c[0x0][0x2ec] ;  /* 0x0000bb0020967a20 */ /* 0x000fe40000410000 */
[----:B------:R-:W-:Y:S01]  /*181a0*/  FMUL.FTZ R33, R33, c[0x0][0x2ec] ;  /* 0x0000bb0021217a20 */ /* 0x000fe20000410000 */
[----:B------:R3:W1:Y:S01]  /*181b0*/  MUFU.TANH R186, R17 ;  /* 0x0000001100ba7308 */ /* 0x0006620000002400 */
[----:B------:R-:W-:Y:S02]  /*181c0*/  FMUL.FTZ R34, R34, c[0x0][0x2ec] ;  /* 0x0000bb0022227a20 */ /* 0x000fe40000410000 */
[----:B------:R-:W-:Y:S07]  /*181d0*/  FMUL.FTZ R35, R35, c[0x0][0x2ec] ;  /* 0x0000bb0023237a20 */ /* 0x000fee0000410000 */
[----:B------:R3:W1:Y:S10]  /*181e0*/  MUFU.TANH R146, R18 ;  /* 0x0000001200927308 */ /* 0x0006740000002400 */
[----:B------:R3:W1:Y:S10]  /*181f0*/  MUFU.TANH R144, R19 ;  /* 0x0000001300907308 */ /* 0x0006740000002400 */
[----:B------:R-:W1:Y:S10]  /*18200*/  MUFU.TANH R170, R170 ;  /* 0x000000aa00aa7308 */ /* 0x000e740000002400 */
[----:B------:R3:W1:Y:S10]  /*18210*/  MUFU.TANH R168, R21 ;  /* 0x0000001500a87308 */ /* 0x0006740000002400 */
        /* <DEDUP_REMOVED lines=13> */
[----:B------:R3:W1:Y:S01]  /*182f0*/  MUFU.TANH R137, R35 ;  /* 0x0000002300897308 */ /* 0x0006620000002400 */
[----:B------:R-:W-:-:S05]  /*18300*/  @!P0 BRA `(.L_x_1276) ;  /* 0x000009b000008947 */ /* 0x000fca0003800000 */
[----:B--2-4-:R-:W-:Y:S02]  /*18310*/  ULDC UR7, c[0x0][0x198] ;  /* 0x0000660000077ab9 */ /* 0x014fe40000000800 */
[----:B------:R-:W-:Y:S04]  /*18320*/  ULEA UR7, -UR7, URZ, 0x6 ;  /* 0x0000003f07077291 */ /* 0x000fe8000f8e313f */
[----:B------:R-:W-:Y:S02]  /*18330*/  USHF.R.S32.HI UR6, URZ, 0x1f, UR7 ;  /* 0x0000001f3f067899 */ /* 0x000fe40008011407 */
[----:B------:R-:W-:Y:S04]  /*18340*/  MOV R6, UR7 ;  /* 0x0000000700067c02 */ /* 0x000fe80008000f00 */
[----:B------:R-:W-:Y:S01]  /*18350*/  MOV R2, UR6 ;  /* 0x0000000600027c02 */ /* 0x000fe20008000f00 */
[----:B------:R-:W-:-:S05]  /*18360*/  @!P3 BRA `(.L_x_1277) ;  /* 0x000003b00000b947 */ /* 0x000fca0003800000 */
[----:B------:R-:W-:Y:S04]  /*18370*/  IABS R2, c[0x0][0x2d0] ;  /* 0x0000b40000027a13 */ /* 0x000fe80000000000 */
[----:B------:R-:W2:Y:S10]  /*18380*/  I2F.RP R7, R2 ;  /* 0x0000000200077306 */ /* 0x000eb40000209400 */
[----:B--2---:R-:W2:Y:S02]  /*18390*/  MUFU.RCP R3, R7 ;  /* 0x0000000700037308 */ /* 0x004ea40000001000 */
[----:B--2---:R-:W-:Y:S01]  /*183a0*/  IADD3 R10, R3, 0xffffffe, RZ ;  /* 0x0ffffffe030a7810 */ /* 0x004fe20007ffe0ff */
[----:B------:R-:W-:Y:S07]  /*183b0*/  IMAD.SHL.U32 R3, R223, 0x40, RZ ;  /* 0x00000040df037824 */ /* 0x000fee00078e00ff */
[----:B------:R-:W2:Y:S01]  /*183c0*/  F2I.FTZ.U32.TRUNC.NTZ R11, R10 ;  /* 0x0000000a000b7305 */ /* 0x000ea2000021f000 */
[----:B------:R-:W-:Y:S02]  /*183d0*/  IADD3 R9, R3, -0x40, RZ ;  /* 0xffffffc003097810 */ /* 0x000fe40007ffe0ff */
[----:B------:R-:W-:Y:S02]  /*183e0*/  IABS R6, R3 ;  /* 0x0000000300067213 */ /* 0x000fe40000000000 */
[----:B------:R-:W-:Y:S02]  /*183f0*/  IABS R4, R9 ;  /* 0x0000000900047213 */ /* 0x000fe40000000000 */
[----:B------:R-:W-:Y:S02]  /*18400*/  LOP3.LUT R9, R9, c[0x0][0x2d0], RZ, 0x3c, !PT ;  /* 0x0000b40009097a12 */ /* 0x000fe400078e3cff */
[----:B------:R-:W-:Y:S01]  /*18410*/  LOP3.LUT R3, R3, c[0x0][0x2d0], RZ, 0x3c, !PT ;  /* 0x0000b40003037a12 */ /* 0x000fe200078e3cff */
[--C-:B--2---:R-:W-:Y:S02]  /*18420*/  IMAD.MOV R5, RZ, RZ, -R11.reuse ;  /* 0x000000ffff057224 */ /* 0x104fe400078e0a0b */
        /* <DEDUP_REMOVED lines=27> */
[-C--:B---3--:R-:W-:Y:S02]  /*185e0*/  LEA R14, P1, R7, R216.reuse, 0x2 ;  /* 0x000000d8070e7211 */ /* 0x088fe400078210ff */
[C---:B------:R-:W-:Y:S01]  /*185f0*/  LEA R12, P0, R3.reuse, R216, 0x2 ;  /* 0x000000d8030c7211 */ /* 0x040fe200078010ff */
[----:B------:R-:W-:Y:S01]  /*18600*/  IMAD.IADD R2, R3, 0x1, -R7 ;  /* 0x0000000103027824 */ /* 0x000fe200078e0a07 */
[-C--:B------:R-:W-:Y:S02]  /*18610*/  LEA.HI.X.SX32 R15, R7, R217.reuse, 0x2, P1 ;  /* 0x000000d9070f7211 */ /* 0x080fe400008f16ff */
[----:B-1----:R-:W-:Y:S01]  /*18620*/  LEA.HI.X.SX32 R13, R3, R217, 0x2, P0 ;  /* 0x000000d9030d7211 */ /* 0x002fe200000f16ff */
[----:B------:R-:W-:Y:S02]  /*18630*/  IMAD.MOV.U32 R3, RZ, RZ, 0x40 ;  /* 0x00000040ff037424 */ /* 0x000fe400078e00ff */
[----:B------:R-:W2:Y:S02]  /*18640*/  LDG.E R4, [R14.64] ;  /* 0x000000080e047981 */ /* 0x000ea4000c1e1900 */
[----:B------:R-:W-:Y:S02]  /*18650*/  IMAD R3, R2, c[0x0][0x2d0], -R3 ;  /* 0x0000b40002037a24 */ /* 0x000fe400078e0a03 */
[----:B------:R-:W2:Y:S02]  /*18660*/  LDG.E R5, [R12.64] ;  /* 0x000000080c057981 */ /* 0x000ea4000c1e1900 */
        /* <DEDUP_REMOVED lines=11> */
.L_x_1277:
[CC--:B---3--:R-:W-:Y:S02]  /*18720*/  LEA R14, P2, R6.reuse, R218.reuse, 0x1 ;  /* 0x000000da060e7211 */ /* 0x0c8fe400078408ff */
        /* <DEDUP_REMOVED lines=16> */
[CCC-:B-1----:R-:W-:Y:S01]  /*18830*/  @!P4 LEA.HI.X R13, R5.reuse, R219.reuse, R4.reuse, 0x1, P5 ;  /* 0x000000db050dc211 */ /* 0x1c2fe200028f0c04 */
        /* <DEDUP_REMOVED lines=72> */
.L_x_1276:
[----:B-12-4-:R-:W-:Y:S01]  /*18cc0*/  FMNMX.FTZ R5, R230, R139, !PT ;  /* 0x0000008be6057209 */ /* 0x016fe20007810000 */
[----:B---3--:R-:W-:Y:S01]  /*18cd0*/  LDSM.16.MT88.4 R12, [R204+0xc000] ;  /* 0x00c00000cc0c783b */ /* 0x008fe20000004200 */
        /* <DEDUP_REMOVED lines=33> */
[----:B------:R-:W-:Y:S03]  /*18ef0*/  FMNMX.FTZ R7, R137, R2, !PT ;  /* 0x0000000289077209 */ /* 0x000fe60007810000 */
[----:B------:R-:W-:Y:S08]  /*18f00*/  SHFL.BFLY PT, R6, R5, 0x2, 0x1f ;  /* 0x0c401f0005067f89 */ /* 0x000ff000000e0000 */
[----:B------:R-:W1:Y:S02]  /*18f10*/  SHFL.BFLY PT, R2, R7, 0x2, 0x1f ;  /* 0x0c401f0007027f89 */ /* 0x000e6400000e0000 */
[----:B-1----:R-:W-:Y:S02]  /*18f20*/  FMNMX.FTZ R4, R7, R2, !PT ;  /* 0x0000000207047209 */ /* 0x002fe40007810000 */
[----:B------:R-:W-:Y:S04]  /*18f30*/  FMNMX.FTZ R9, R5, R6, !PT ;  /* 0x0000000605097209 */ /* 0x000fe80007810000 */
[----:B------:R-:W1:Y:S08]  /*18f40*/  SHFL.BFLY PT, R3, R4, 0x1, 0x1f ;  /* 0x0c201f0004037f89 */ /* 0x000e7000000e0000 */
[----:B------:R-:W2:Y:S01]  /*18f50*/  SHFL.BFLY PT, R136, R9, 0x1, 0x1f ;  /* 0x0c201f0009887f89 */ /* 0x000ea200000e0000 */
[----:B-1----:R-:W-:Y:S05]  /*18f60*/  FMNMX.FTZ R3, R4, R3, !PT ;  /* 0x0000000304037209 */ /* 0x002fea0007810000 */
[C---:B------:R-:W-:Y:S02]  /*18f70*/  FMUL.FTZ R149, R3.reuse, c[0x0][0x23c] ;  /* 0x00008f0003957a20 */ /* 0x040fe40000410000 */
[----:B------:R-:W-:Y:S01]  /*18f80*/  FADD.FTZ R5, -R3, R0 ;  /* 0x0000000003057221 */ /* 0x000fe20000010100 */
[----:B--2---:R-:W-:Y:S03]  /*18f90*/  FMNMX.FTZ R136, R9, R136, !PT ;  /* 0x0000008809887209 */ /* 0x004fe60007810000 */
[----:B------:R-:W-:Y:S01]  /*18fa0*/  FMUL.FTZ R0, R5, c[0x0][0x23c] ;  /* 0x00008f0005007a20 */ /* 0x000fe20000410000 */
[C---:B------:R-:W-:Y:S01]  /*18fb0*/  FSETP.NEU.FTZ.AND P0, PT, R136.reuse, -INF , PT ;  /* 0xff8000008800780b */ /* 0x040fe20003f1d000 */
[C---:B------:R-:W-:Y:S02]  /*18fc0*/  FMUL.FTZ R155, R136.reuse, c[0x0][0x23c] ;  /* 0x00008f00889b7a20 */ /* 0x040fe40000410000 */
[----:B------:R-:W-:Y:S01]  /*18fd0*/  FADD.FTZ R2, -R136, R139 ;  /* 0x0000008b88027221 */ /* 0x000fe20000010100 */
[----:B------:R-:W-:Y:S01]  /*18fe0*/  MOV R139, R136 ;  /* 0x00000088008b7202 */ /* 0x000fe20000000f00 */
[----:B------:R-:W1:Y:S01]  /*18ff0*/  MUFU.EX2 R0, R0 ;  /* 0x0000000000007308 */ /* 0x000e620000000800 */
[----:B------:R-:W-:Y:S01]  /*19000*/  FSEL R155, R155, RZ, P0 ;  /* 0x000000ff9b9b7208 */ /* 0x000fe20000000000 */
[----:B------:R-:W-:Y:S01]  /*19010*/  FMUL.FTZ R6, R2, c[0x0][0x23c] ;  /* 0x00008f0002067a20 */ /* 0x000fe20000410000 */
[----:B------:R-:W-:Y:S03]  /*19020*/  FSETP.NEU.FTZ.AND P0, PT, R3, -INF , PT ;  /* 0xff8000000300780b */ /* 0x000fe60003f1d000 */
[--C-:B------:R-:W-:Y:S01]  /*19030*/  FFMA.FTZ R181, R230, c[0x0][0x23c], -R155.reuse ;  /* 0x00008f00e6b57a23 */ /* 0x100fe2000001089b */
[----:B------:R-:W-:Y:S01]  /*19040*/  FSEL R149, R149, RZ, P0 ;  /* 0x000000ff95957208 */ /* 0x000fe20000000000 */
[--C-:B------:R-:W-:Y:S01]  /*19050*/  FFMA.FTZ R180, R180, c[0x0][0x23c], -R155.reuse ;  /* 0x00008f00b4b47a23 */ /* 0x100fe2000001089b */
[----:B------:R-:W-:Y:S01]  /*19060*/  ISETP.GT.AND P0, PT, R223, RZ, PT ;  /* 0x000000ffdf00720c */ /* 0x000fe20003f04270 */
[----:B------:R-:W-:Y:S01]  /*19070*/  FFMA.FTZ R179, R178, c[0x0][0x23c], -R155 ;  /* 0x00008f00b2b37a23 */ /* 0x000fe2000001089b */
[----:B------:R-:W2:Y:S01]  /*19080*/  MUFU.EX2 R2, R6 ;  /* 0x0000000600027308 */ /* 0x000ea20000000800 */
[--C-:B------:R-:W-:Y:S02]  /*19090*/  FFMA.FTZ R177, R145, c[0x0][0x23c], -R149.reuse ;  /* 0x00008f0091b17a23 */ /* 0x100fe40000010895 */
[----:B------:R-:W-:Y:S02]  /*190a0*/  FFMA.FTZ R176, R176, c[0x0][0x23c], -R149 ;  /* 0x00008f00b0b07a23 */ /* 0x000fe40000010895 */
[----:B------:R-:W-:Y:S02]  /*190b0*/  FFMA.FTZ R178, R236, c[0x0][0x23c], -R155 ;  /* 0x00008f00ecb27a23 */ /* 0x000fe4000001089b */
[--C-:B------:R-:W-:Y:S02]  /*190c0*/  FFMA.FTZ R175, R234, c[0x0][0x23c], -R149.reuse ;  /* 0x00008f00eaaf7a23 */ /* 0x100fe40000010895 */
[--C-:B------:R-:W-:Y:S01]  /*190d0*/  FFMA.FTZ R174, R232, c[0x0][0x23c], -R149.reuse ;  /* 0x00008f00e8ae7a23 */ /* 0x100fe20000010895 */
[----:B------:R-:W-:Y:S01]  /*190e0*/  MUFU.EX2 R181, R181 ;  /* 0x000000b500b57308 */ /* 0x000fe20000000800 */
[----:B------:R-:W-:Y:S02]  /*190f0*/  FFMA.FTZ R227, R144, c[0x0][0x23c], -R149 ;  /* 0x00008f0090e37a23 */ /* 0x000fe40000010895 */
[C---:B-1----:R-:W-:Y:S02]  /*19100*/  FMUL.FTZ R7, R0.reuse, R131 ;  /* 0x0000008300077220 */ /* 0x042fe40000410000 */
[C---:B------:R-:W-:Y:S02]  /*19110*/  FMUL.FTZ R10, R0.reuse, R126 ;  /* 0x0000007e000a7220 */ /* 0x040fe40000410000 */
[C---:B------:R-:W-:Y:S02]  /*19120*/  FMUL.FTZ R11, R0.reuse, R127 ;  /* 0x0000007f000b7220 */ /* 0x040fe40000410000 */
[C---:B------:R-:W-:Y:S01]  /*19130*/  FMUL.FTZ R18, R0.reuse, R118 ;  /* 0x0000007600127220 */ /* 0x040fe20000410000 */
[----:B------:R-:W1:Y:S01]  /*19140*/  MUFU.EX2 R180, R180 ;  /* 0x000000b400b47308 */ /* 0x000e620000000800 */
[C---:B------:R-:W-:Y:S02]  /*19150*/  FMUL.FTZ R19, R0.reuse, R119 ;  /* 0x0000007700137220 */ /* 0x040fe40000410000 */
[----:B------:R-:W-:Y:S02]  /*19160*/  FMUL.FTZ R26, R0, R110 ;  /* 0x0000006e001a7220 */ /* 0x000fe40000410000 */
[C---:B--2---:R-:W-:Y:S02]  /*19170*/  FMUL.FTZ R4, R2.reuse, R128 ;  /* 0x0000008002047220 */ /* 0x044fe40000410000 */
[----:B------:R-:W-:Y:S02]  /*19180*/  FMUL.FTZ R5, R2, R129 ;  /* 0x0000008102057220 */ /* 0x000fe40000410000 */
[----:B------:R-:W-:Y:S01]  /*19190*/  FMUL.FTZ R6, R0, R130 ;  /* 0x0000008200067220 */ /* 0x000fe20000410000 */
[----:B------:R-:W-:Y:S01]  /*191a0*/  MUFU.EX2 R177, R177 ;  /* 0x000000b100b17308 */ /* 0x000fe20000000800 */
[C---:B------:R-:W-:Y:S02]  /*191b0*/  FMUL.FTZ R8, R2.reuse, R124 ;  /* 0x0000007c02087220 */ /* 0x040fe40000410000 */
[C---:B------:R-:W-:Y:S02]  /*191c0*/  FMUL.FTZ R9, R2.reuse, R125 ;  /* 0x0000007d02097220 */ /* 0x040fe40000410000 */
[C---:B------:R-:W-:Y:S01]  /*191d0*/  FMUL.FTZ R16, R2.reuse, R116 ;  /* 0x0000007402107220 */ /* 0x040fe20000410000 */
[----:B------:R-:W-:Y:S01]  /*191e0*/  LDSM.16.MT88.4 R124, [R204+0xe800] ;  /* 0x00e80000cc7c783b */ /* 0x000fe20000004200 */
[C---:B------:R-:W-:Y:S02]  /*191f0*/  FMUL.FTZ R17, R2.reuse, R117 ;  /* 0x0000007502117220 */ /* 0x040fe40000410000 */
[C---:B------:R-:W-:Y:S01]  /*19200*/  FMUL.FTZ R24, R2.reuse, R108 ;  /* 0x0000006c02187220 */ /* 0x040fe20000410000 */
[----:B------:R-:W2:Y:S01]  /*19210*/  MUFU.EX2 R176, R176 ;  /* 0x000000b000b07308 */ /* 0x000ea20000000800 */
[----:B------:R-:W-:Y:S02]  /*19220*/  FMUL.FTZ R25, R2, R109 ;  /* 0x0000006d02197220 */ /* 0x000fe40000410000 */
[----:B------:R-:W-:Y:S01]  /*19230*/  FMUL.FTZ R27, R0, R111 ;  /* 0x0000006f001b7220 */ /* 0x000fe20000410000 */
[----:B-1----:R-:W-:Y:S01]  /*19240*/  F2FP.PACK_AB R128, R180, R181 ;  /* 0x000000b5b480723e */ /* 0x002fe200000000ff */
[----:B------:R-:W-:Y:S01]  /*19250*/  LDSM.16.MT88.4 R108, [R200+0xe000] ;  /* 0x00e00000c86c783b */ /* 0x000fe20000004200 */
[C---:B------:R-:W-:Y:S02]  /*19260*/  FMUL.FTZ R32, R2.reuse, R100 ;  /* 0x0000006402207220 */ /* 0x040fe40000410000 */
[----:B------:R-:W-:Y:S02]  /*19270*/  FMUL.FTZ R33, R2, R101 ;  /* 0x0000006502217220 */ /* 0x000fe40000410000 */
[----:B------:R-:W-:Y:S01]  /*19280*/  MUFU.EX2 R179, R179 ;  /* 0x000000b300b37308 */ /* 0x000fe20000000800 */
[C---:B------:R-:W-:Y:S02]  /*19290*/  FMUL.FTZ R34, R0.reuse, R102 ;  /* 0x0000006600227220 */ /* 0x040fe40000410000 */
[----:B------:R-:W-:Y:S01]  /*192a0*/  LDSM.16.MT88.4 R116, [R202+0xc800] ;  /* 0x00c80000ca74783b */ /* 0x000fe20000004200 */
[----:B------:R-:W-:Y:S02]  /*192b0*/  FMUL.FTZ R35, R0, R103 ;  /* 0x0000006700237220 */ /* 0x000fe40000410000 */
[----:B------:R-:W-:Y:S02]  /*192c0*/  FFMA.FTZ R229, R168, c[0x0][0x23c], -R155 ;  /* 0x00008f00a8e57a23 */ /* 0x000fe4000001089b */
[----:B------:R-:W-:Y:S02]  /*192d0*/  FFMA.FTZ R231, R164, c[0x0][0x23c], -R149 ;  /* 0x00008f00a4e77a23 */ /* 0x000fe40000010895 */
[----:B------:R-:W1:Y:S01]  /*192e0*/  MUFU.EX2 R178, R178 ;  /* 0x000000b200b27308 */ /* 0x000e620000000800 */
[----:B------:R-:W-:Y:S01]  /*192f0*/  LDSM.16.MT88.4 R100, [R201+0xe000] ;  /* 0x00e00000c964783b */ /* 0x000fe20000004200 */
[--C-:B------:R-:W-:Y:S01]  /*19300*/  FFMA.FTZ R230, R162, c[0x0][0x23c], -R155.reuse ;  /* 0x00008f00a2e67a23 */ /* 0x100fe2000001089b */
[----:B--2---:R-:W-:Y:S01]  /*19310*/  F2FP.PACK_AB R129, R176, R177 ;  /* 0x000000b1b081723e */ /* 0x004fe200000000ff */
[----:B------:R-:W-:Y:S02]  /*19320*/  FFMA.FTZ R233, R160, c[0x0][0x23c], -R155 ;  /* 0x00008f00a0e97a23 */ /* 0x000fe4000001089b */
[--C-:B------:R-:W-:Y:S03]  /*19330*/  FFMA.FTZ R232, R158, c[0x0][0x23c], -R149.reuse ;  /* 0x00008f009ee87a23 */ /* 0x100fe60000010895 */
[----:B------:R-:W-:Y:S01]  /*19340*/  LDSM.16.MT88.4 R160, [R201+0xf800] ;  /* 0x00f80000c9a0783b */ /* 0x000fe20000004200 */
[----:B------:R-:W-:Y:S01]  /*19350*/  MUFU.EX2 R175, R175 ;  /* 0x000000af00af7308 */ /* 0x000fe20000000800 */
[----:B------:R-:W-:Y:S02]  /*19360*/  FFMA.FTZ R235, R156, c[0x0][0x23c], -R149 ;  /* 0x00008f009ceb7a23 */ /* 0x000fe40000010895 */
[--C-:B------:R-:W-:Y:S02]  /*19370*/  FFMA.FTZ R234, R151, c[0x0][0x23c], -R155.reuse ;  /* 0x00008f0097ea7a23 */ /* 0x100fe4000001089b */
[----:B------:R-:W-:Y:S02]  /*19380*/  FFMA.FTZ R237, R153, c[0x0][0x23c], -R155 ;  /* 0x00008f0099ed7a23 */ /* 0x000fe4000001089b */
[----:B------:R-:W-:Y:S01]  /*19390*/  LDSM.16.MT88.4 R156, [R202+0xf800] ;  /* 0x00f80000ca9c783b */ /* 0x000fe20000004200 */
[--C-:B------:R-:W-:Y:S02]  /*193a0*/  FFMA.FTZ R236, R154, c[0x0][0x23c], -R149.reuse ;  /* 0x00008f009aec7a23 */ /* 0x100fe40000010895 */
[----:B------:R-:W2:Y:S01]  /*193b0*/  MUFU.EX2 R174, R174 ;  /* 0x000000ae00ae7308 */ /* 0x000ea20000000800 */
[----:B------:R-:W-:Y:S02]  /*193c0*/  FFMA.FTZ R239, R152, c[0x0][0x23c], -R149 ;  /* 0x00008f0098ef7a23 */ /* 0x000fe40000010895 */
[--C-:B------:R-:W-:Y:S01]  /*193d0*/  FFMA.FTZ R238, R150, c[0x0][0x23c], -R155.reuse ;  /* 0x00008f0096ee7a23 */ /* 0x100fe2000001089b */
        /* <DEDUP_REMOVED lines=19> */
[C---:B------:R-:W-:Y:S02]  /*19510*/  FMUL.FTZ R49, R2.reuse, R49 ;  /* 0x0000003102317220 */ /* 0x040fe40000410000 */
[C---:B------:R-:W-:Y:S01]  /*19520*/  FMUL.FTZ R12, R2.reuse, R120 ;  /* 0x00000078020c7220 */ /* 0x040fe20000410000 */
[C---:B------:R-:W-:Y:S01]  /*19530*/  HMMA.16816.F32 R8, R128.reuse, R14, R8 ;  /* 0x0000000e8008723c */ /* 0x040fe20000001808 */
[----:B------:R-:W-:Y:S03]  /*19540*/  MUFU.EX2 R230, R230 ;  /* 0x000000e600e67308 */ /* 0x000fe60000000800 */
[----:B------:R-:W-:Y:S02]  /*19550*/  FMUL.FTZ R13, R2, R121 ;  /* 0x00000079020d7220 */ /* 0x000fe40000410000 */
[C---:B------:R-:W-:Y:S02]  /*19560*/  FMUL.FTZ R50, R0.reuse, R50 ;  /* 0x0000003200327220 */ /* 0x040fe40000410000 */
[C---:B------:R-:W-:Y:S03]  /*19570*/  FMUL.FTZ R14, R0.reuse, R122 ;  /* 0x0000007a000e7220 */ /* 0x040fe60000410000 */
[----:B------:R-:W-:Y:S01]  /*19580*/  MUFU.EX2 R233, R233 ;  /* 0x000000e900e97308 */ /* 0x000fe20000000800 */
[C---:B------:R-:W-:Y:S02]  /*19590*/  FMUL.FTZ R15, R0.reuse, R123 ;  /* 0x0000007b000f7220 */ /* 0x040fe40000410000 */
[----:B------:R-:W1:Y:S01]  /*195a0*/  LDSM.16.MT88.4 R120, [R200+0xc000] ;  /* 0x00c00000c878783b */ /* 0x000e620000004200 */
[----:B------:R-:W-:Y:S02]  /*195b0*/  FMUL.FTZ R51, R0, R51 ;  /* 0x0000003300337220 */ /* 0x000fe40000410000 */
[C---:B------:R-:W-:Y:S02]  /*195c0*/  FMUL.FTZ R52, R2.reuse, R52 ;  /* 0x0000003402347220 */ /* 0x040fe40000410000 */
[C---:B------:R-:W-:Y:S02]  /*195d0*/  HMMA.16816.F32 R12, R128.reuse, R20, R12 ;  /* 0x00000014800c723c */ /* 0x040fe4000000180c */
[----:B------:R-:W-:Y:S01]  /*195e0*/  MUFU.EX2 R232, R232 ;  /* 0x000000e800e87308 */ /* 0x000fe20000000800 */
[----:B------:R-:W-:Y:S02]  /*195f0*/  FMUL.FTZ R53, R2, R53 ;  /* 0x0000003502357220 */ /* 0x000fe40000410000 */
[----:B------:R-:W-:Y:S02]  /*19600*/  FMUL.FTZ R54, R0, R54 ;  /* 0x0000003600367220 */ /* 0x000fe40000410000 */
[C---:B------:R-:W-:Y:S01]  /*19610*/  FMUL.FTZ R20, R2.reuse, R112 ;  /* 0x0000007002147220 */ /* 0x040fe20000410000 */
[C---:B------:R-:W-:Y:S04]  /*19620*/  HMMA.16816.F32 R16, R128.reuse, R22, R16 ;  /* 0x000000168010723c */ /* 0x040fe80000001810 */
[----:B------:R-:W-:Y:S01]  /*19630*/  FMUL.FTZ R21, R2, R113 ;  /* 0x0000007102157220 */ /* 0x000fe20000410000 */
[----:B------:R-:W-:Y:S01]  /*19640*/  MUFU.EX2 R235, R235 ;  /* 0x000000eb00eb7308 */ /* 0x000fe20000000800 */
[C---:B------:R-:W-:Y:S02]  /*19650*/  FMUL.FTZ R55, R0.reuse, R55 ;  /* 0x0000003700377220 */ /* 0x040fe40000410000 */
[C---:B------:R-:W-:Y:S04]  /*19660*/  FMUL.FTZ R22, R0.reuse, R114 ;  /* 0x0000007200167220 */ /* 0x040fe80000410000 */
[----:B------:R-:W-:Y:S02]  /*19670*/  FMUL.FTZ R23, R0, R115 ;  /* 0x0000007300177220 */ /* 0x000fe40000410000 */
[----:B------:R-:W2:Y:S01]  /*19680*/  LDSM.16.MT88.4 R112, [R204+0xe000] ;  /* 0x00e00000cc70783b */ /* 0x000ea20000004200 */
[C---:B------:R-:W-:Y:S01]  /*19690*/  FMUL.FTZ R56, R2.reuse, R56 ;  /* 0x0000003802387220 */ /* 0x040fe20000410000 */
[----:B------:R-:W-:Y:S01]  /*196a0*/  MUFU.EX2 R234, R234 ;  /* 0x000000ea00ea7308 */ /* 0x000fe20000000800 */
[----:B------:R-:W-:Y:S02]  /*196b0*/  FMUL.FTZ R57, R2, R57 ;  /* 0x0000003902397220 */ /* 0x000fe40000410000 */
[C---:B------:R-:W-:Y:S03]  /*196c0*/  HMMA.16816.F32 R20, R128.reuse, R28, R20 ;  /* 0x0000001c8014723c */ /* 0x040fe60000001814 */
[C---:B------:R-:W-:Y:S02]  /*196d0*/  FMUL.FTZ R58, R0.reuse, R58 ;  /* 0x0000003a003a7220 */ /* 0x040fe40000410000 */
[----:B------:R-:W-:Y:S02]  /*196e0*/  FMUL.FTZ R59, R0, R59 ;  /* 0x0000003b003b7220 */ /* 0x000fe40000410000 */
[C---:B------:R-:W-:Y:S01]  /*196f0*/  FMUL.FTZ R28, R2.reuse, R104 ;  /* 0x00000068021c7220 */ /* 0x040fe20000410000 */
[C---:B------:R-:W-:Y:S01]  /*19700*/  HMMA.16816.F32 R24, R128.reuse, R30, R24 ;  /* 0x0000001e8018723c */ /* 0x040fe20000001818 */
[----:B------:R-:W-:Y:S03]  /*19710*/  MUFU.EX2 R237, R237 ;  /* 0x000000ed00ed7308 */ /* 0x000fe60000000800 */
[C---:B------:R-:W-:Y:S02]  /*19720*/  FMUL.FTZ R29, R2.reuse, R105 ;  /* 0x00000069021d7220 */ /* 0x040fe40000410000 */
[----:B------:R-:W-:Y:S02]  /*19730*/  FMUL.FTZ R60, R2, R60 ;  /* 0x0000003c023c7220 */ /* 0x000fe40000410000 */
[C---:B------:R-:W-:Y:S03]  /*19740*/  FMUL.FTZ R30, R0.reuse, R106 ;  /* 0x0000006a001e7220 */ /* 0x040fe60000410000 */
[----:B------:R-:W-:Y:S01]  /*19750*/  MUFU.EX2 R236, R236 ;  /* 0x000000ec00ec7308 */ /* 0x000fe20000000800 */
[----:B------:R-:W-:Y:S02]  /*19760*/  FMUL.FTZ R31, R0, R107 ;  /* 0x0000006b001f7220 */ /* 0x000fe40000410000 */
[----:B------:R-:W3:Y:S01]  /*19770*/  LDSM.16.MT88.4 R104, [R202+0xe000] ;  /* 0x00e00000ca68783b */ /* 0x000ee20000004200 */
[----:B------:R-:W-:Y:S02]  /*19780*/  FMUL.FTZ R61, R2, R61 ;  /* 0x0000003d023d7220 */ /* 0x000fe40000410000 */
[C---:B------:R-:W-:Y:S02]  /*19790*/  FMUL.FTZ R62, R0.reuse, R62 ;  /* 0x0000003e003e7220 */ /* 0x040fe40000410000 */
[C---:B-1----:R-:W-:Y:S02]  /*197a0*/  HMMA.16816.F32 R28, R128.reuse, R120, R28 ;  /* 0x00000078801c723c */ /* 0x042fe4000000181c */
[----:B------:R-:W-:Y:S01]  /*197b0*/  MUFU.EX2 R239, R239 ;  /* 0x000000ef00ef7308 */ /* 0x000fe20000000800 */
[----:B------:R-:W-:Y:S02]  /*197c0*/  FMUL.FTZ R63, R0, R63 ;  /* 0x0000003f003f7220 */ /* 0x000fe40000410000 */
[C---:B------:R-:W-:Y:S02]  /*197d0*/  FMUL.FTZ R64, R2.reuse, R64 ;  /* 0x0000004002407220 */ /* 0x040fe40000410000 */
[----:B------:R-:W-:Y:S01]  /*197e0*/  FMUL.FTZ R65, R2, R65 ;  /* 0x0000004102417220 */ /* 0x000fe20000410000 */
[C---:B------:R-:W-:Y:S01]  /*197f0*/  HMMA.16816.F32 R32, R128.reuse, R122, R32 ;  /* 0x0000007a8020723c */ /* 0x040fe20000001820 */
[----:B------:R-:W-:Y:S03]  /*19800*/  LDSM.16.MT88.4 R120, [R200+0xc800] ;  /* 0x00c80000c878783b */ /* 0x000fe60000004200 */
[C---:B------:R-:W-:Y:S01]  /*19810*/  FMUL.FTZ R66, R0.reuse, R66 ;  /* 0x0000004200427220 */ /* 0x040fe20000410000 */
[----:B------:R-:W-:Y:S01]  /*19820*/  MUFU.EX2 R238, R238 ;  /* 0x000000ee00ee7308 */ /* 0x000fe20000000800 */
[----:B------:R-:W-:Y:S02]  /*19830*/  FMUL.FTZ R67, R0, R67 ;  /* 0x0000004300437220 */ /* 0x000fe40000410000 */
[C---:B--2---:R-:W-:Y:S04]  /*19840*/  HMMA.16816.F32 R36, R128.reuse, R112, R36 ;  /* 0x000000708024723c */ /* 0x044fe80000001824 */
[C---:B------:R-:W-:Y:S02]  /*19850*/  FMUL.FTZ R68, R2.reuse, R68 ;  /* 0x0000004402447220 */ /* 0x040fe40000410000 */
[----:B------:R-:W-:Y:S02]  /*19860*/  FMUL.FTZ R69, R2, R69 ;  /* 0x0000004502457220 */ /* 0x000fe40000410000 */
[C---:B------:R-:W-:Y:S01]  /*19870*/  HMMA.16816.F32 R40, R128.reuse, R114, R40 ;  /* 0x000000728028723c */ /* 0x040fe20000001828 */
[----:B------:R-:W-:Y:S03]  /*19880*/  LDSM.16.MT88.4 R112, [R204+0xc800] ;  /* 0x00c80000cc70783b */ /* 0x000fe60000004200 */
[C---:B------:R-:W-:Y:S02]  /*19890*/  FMUL.FTZ R70, R0.reuse, R70 ;  /* 0x0000004600467220 */ /* 0x040fe40000410000 */
[----:B------:R-:W-:Y:S02]  /*198a0*/  FMUL.FTZ R71, R0, R71 ;  /* 0x0000004700477220 */ /* 0x000fe40000410000 */
[C---:B------:R-:W-:Y:S01]  /*198b0*/  FMUL.FTZ R72, R2.reuse, R72 ;  /* 0x0000004802487220 */ /* 0x040fe20000410000 */
[C---:B---3--:R-:W-:Y:S03]  /*198c0*/  HMMA.16816.F32 R44, R128.reuse, R104, R44 ;  /* 0x00000068802c723c */ /* 0x048fe6000000182c */
[----:B------:R-:W-:Y:S02]  /*198d0*/  FMUL.FTZ R73, R2, R73 ;  /* 0x0000004902497220 */ /* 0x000fe40000410000 */
[C---:B------:R-:W-:Y:S02]  /*198e0*/  FMUL.FTZ R74, R0.reuse, R74 ;  /* 0x0000004a004a7220 */ /* 0x040fe40000410000 */
[----:B------:R-:W-:Y:S01]  /*198f0*/  FMUL.FTZ R75, R0, R75 ;  /* 0x0000004b004b7220 */ /* 0x000fe20000410000 */
[C---:B------:R-:W-:Y:S01]  /*19900*/  HMMA.16816.F32 R48, R128.reuse, R106, R48 ;  /* 0x0000006a8030723c */ /* 0x040fe20000001830 */
[----:B------:R-:W1:Y:S03]  /*19910*/  LDSM.16.MT88.4 R104, [R204+0x10000] ;  /* 0x01000000cc68783b */ /* 0x000e660000004200 */
[C---:B------:R-:W-:Y:S02]  /*19920*/  FMUL.FTZ R76, R2.reuse, R76 ;  /* 0x0000004c024c7220 */ /* 0x040fe40000410000 */
[----:B------:R-:W-:Y:S02]  /*19930*/  FMUL.FTZ R77, R2, R77 ;  /* 0x0000004d024d7220 */ /* 0x000fe40000410000 */
[C---:B------:R-:W-:Y:S04]  /*19940*/  HMMA.16816.F32 R52, R128.reuse, R100, R52 ;  /* 0x000000648034723c */ /* 0x040fe80000001834 */
[C---:B------:R-:W-:Y:S02]  /*19950*/  FMUL.FTZ R78, R0.reuse, R78 ;  /* 0x0000004e004e7220 */ /* 0x040fe40000410000 */
[----:B------:R-:W-:Y:S02]  /*19960*/  FMUL.FTZ R79, R0, R79 ;  /* 0x0000004f004f7220 */ /* 0x000fe40000410000 */
[C---:B------:R-:W-:Y:S01]  /*19970*/  HMMA.16816.F32 R56, R128.reuse, R102, R56 ;  /* 0x000000668038723c */ /* 0x040fe20000001838 */
[----:B------:R-:W2:Y:S03]  /*19980*/  LDSM.16.MT88.4 R100, [R202+0x10000] ;  /* 0x01000000ca64783b */ /* 0x000ea60000004200 */
[C---:B------:R-:W-:Y:S02]  /*19990*/  FMUL.FTZ R80, R2.reuse, R80 ;  /* 0x0000005002507220 */ /* 0x040fe40000410000 */
[----:B------:R-:W-:Y:S02]  /*199a0*/  FMUL.FTZ R81, R2, R81 ;  /* 0x0000005102517220 */ /* 0x000fe40000410000 */
[C---:B------:R-:W-:Y:S04]  /*199b0*/  HMMA.16816.F32 R60, R128.reuse, R108, R60 ;  /* 0x0000006c803c723c */ /* 0x040fe8000000183c */
[C---:B------:R-:W-:Y:S02]  /*199c0*/  FMUL.FTZ R82, R0.reuse, R82 ;  /* 0x0000005200527220 */ /* 0x040fe40000410000 */
[----:B------:R-:W-:Y:S02]  /*199d0*/  FMUL.FTZ R83, R0, R83 ;  /* 0x0000005300537220 */ /* 0x000fe40000410000 */
[C---:B------:R-:W-:Y:S01]  /*199e0*/  HMMA.16816.F32 R64, R128.reuse, R110, R64 ;  /* 0x0000006e8040723c */ /* 0x040fe20000001840 */
[----:B------:R-:W3:Y:S03]  /*199f0*/  LDSM.16.MT88.4 R108, [R201+0x10000] ;  /* 0x01000000c96c783b */ /* 0x000ee60000004200 */
[C---:B------:R-:W-:Y:S02]  /*19a00*/  FMUL.FTZ R84, R2.reuse, R84 ;  /* 0x0000005402547220 */ /* 0x040fe40000410000 */
[----:B------:R-:W-:Y:S02]  /*19a10*/  FMUL.FTZ R85, R2, R85 ;  /* 0x0000005502557220 */ /* 0x000fe40000410000 */
[C---:B------:R-:W-:Y:S01]  /*19a20*/  FMUL.FTZ R86, R0.reuse, R86 ;  /* 0x0000005600567220 */ /* 0x040fe20000410000 */
[C---:B-1----:R-:W-:Y:S03]  /*19a30*/  HMMA.16816.F32 R68, R128.reuse, R104, R68 ;  /* 0x000000688044723c */ /* 0x042fe60000001844 */
[----:B------:R-:W-:Y:S02]  /*19a40*/  FMUL.FTZ R87, R0, R87 ;  /* 0x0000005700577220 */ /* 0x000fe40000410000 */
[--C-:B------:R-:W-:Y:S02]  /*19a50*/  FFMA.FTZ R182, R182, c[0x0][0x23c], -R155.reuse ;  /* 0x00008f00b6b67a23 */ /* 0x100fe4000001089b */
[----:B------:R-:W-:Y:S01]  /*19a60*/  FFMA.FTZ R183, R228, c[0x0][0x23c], -R155 ;  /* 0x00008f00e4b77a23 */ /* 0x000fe2000001089b */
[C---:B------:R-:W-:Y:S01]  /*19a70*/  HMMA.16816.F32 R72, R128.reuse, R106, R72 ;  /* 0x0000006a8048723c */ /* 0x040fe20000001848 */
[----:B------:R-:W1:Y:S02]  /*19a80*/  LDSM.16.MT88.4 R104, [R200+0x10000] ;  /* 0x01000000c868783b */ /* 0x000e640000004200 */
[----:B------:R-:W-:Y:S01]  /*19a90*/  MUFU.EX2 R182, R182 ;  /* 0x000000b600b67308 */ /* 0x000fe20000000800 */
[--C-:B------:R-:W-:Y:S02]  /*19aa0*/  FFMA.FTZ R228, R166, c[0x0][0x23c], -R149.reuse ;  /* 0x00008f00a6e47a23 */ /* 0x100fe40000010895 */
[--C-:B------:R-:W-:Y:S02]  /*19ab0*/  FFMA.FTZ R184, R184, c[0x0][0x23c], -R149.reuse ;  /* 0x00008f00b8b87a23 */ /* 0x100fe40000010895 */
[C---:B--2---:R-:W-:Y:S01]  /*19ac0*/  HMMA.16816.F32 R76, R128.reuse, R100, R76 ;  /* 0x00000064804c723c */ /* 0x044fe2000000184c */
[----:B------:R-:W-:Y:S03]  /*19ad0*/  LDSM.16.MT88.4 R164, [R200+0xf800] ;  /* 0x00f80000c8a4783b */ /* 0x000fe60000004200 */
[----:B------:R-:W-:Y:S01]  /*19ae0*/  FFMA.FTZ R185, R226, c[0x0][0x23c], -R149 ;  /* 0x00008f00e2b97a23 */ /* 0x000fe20000010895 */
[----:B------:R-:W2:Y:S01]  /*19af0*/  MUFU.EX2 R183, R183 ;  /* 0x000000b700b77308 */ /* 0x000ea20000000800 */
[--C-:B------:R-:W-:Y:S02]  /*19b00*/  FFMA.FTZ R226, R170, c[0x0][0x23c], -R155.reuse ;  /* 0x00008f00aae27a23 */ /* 0x100fe4000001089b */
[C---:B------:R-:W-:Y:S01]  /*19b10*/  HMMA.16816.F32 R80, R128.reuse, R102, R80 ;  /* 0x000000668050723c */ /* 0x040fe20000001850 */
[----:B------:R-:W-:Y:S03]  /*19b20*/  LDSM.16.MT88.4 R168, [R204+0x11800] ;  /* 0x01180000cca8783b */ /* 0x000fe60000004200 */
[----:B------:R-:W-:Y:S02]  /*19b30*/  FFMA.FTZ R187, R224, c[0x0][0x23c], -R155 ;  /* 0x00008f00e0bb7a23 */ /* 0x000fe4000001089b */
[----:B------:R-:W-:Y:S01]  /*19b40*/  FFMA.FTZ R224, R146, c[0x0][0x23c], -R149 ;  /* 0x00008f0092e07a23 */ /* 0x000fe20000010895 */
[----:B------:R-:W-:Y:S01]  /*19b50*/  MUFU.EX2 R184, R184 ;  /* 0x000000b800b87308 */ /* 0x000fe20000000800 */
[C---:B---3--:R-:W-:Y:S01]  /*19b60*/  HMMA.16816.F32 R84, R128.reuse, R108, R84 ;  /* 0x0000006c8054723c */ /* 0x048fe20000001854 */
[----:B------:R-:W-:Y:S03]  /*19b70*/  LDSM.16.MT88.4 R144, [R201+0xe800] ;  /* 0x00e80000c990783b */ /* 0x000fe60000004200 */
[--C-:B------:R-:W-:Y:S02]  /*19b80*/  FFMA.FTZ R186, R186, c[0x0][0x23c], -R155.reuse ;  /* 0x00008f00baba7a23 */ /* 0x100fe4000001089b */
[C---:B------:R-:W-:Y:S02]  /*19b90*/  FMUL.FTZ R88, R2.reuse, R88 ;  /* 0x0000005802587220 */ /* 0x040fe40000410000 */
[----:B------:R-:W-:Y:S01]  /*19ba0*/  FMUL.FTZ R89, R2, R89 ;  /* 0x0000005902597220 */ /* 0x000fe20000410000 */
[----:B------:R-:W3:Y:S03]  /*19bb0*/  MUFU.EX2 R185, R185 ;  /* 0x000000b900b97308 */ /* 0x000ee60000000800 */
[C---:B------:R-:W-:Y:S01]  /*19bc0*/  FMUL.FTZ R90, R0.reuse, R90 ;  /* 0x0000005a005a7220 */ /* 0x040fe20000410000 */
[----:B--2---:R-:W-:Y:S01]  /*19bd0*/  F2FP.PACK_AB R100, R183, R182 ;  /* 0x000000b6b764723e */ /* 0x004fe200000000ff */
[----:B------:R-:W-:Y:S02]  /*19be0*/  FMUL.FTZ R91, R0, R91 ;  /* 0x0000005b005b7220 */ /* 0x000fe40000410000 */
[----:B------:R-:W-:Y:S02]  /*19bf0*/  FFMA.FTZ R155, R148, c[0x0][0x23c], -R155 ;  /* 0x00008f00949b7a23 */ /* 0x000fe4000001089b */
[C---:B------:R-:W-:Y:S01]  /*19c00*/  FMUL.FTZ R92, R2.reuse, R92 ;  /* 0x0000005c025c7220 */ /* 0x040fe20000410000 */
[----:B------:R-:W-:Y:S01]  /*19c10*/  MUFU.EX2 R187, R187 ;  /* 0x000000bb00bb7308 */ /* 0x000fe20000000800 */
[----:B------:R-:W-:Y:S01]  /*19c20*/  FMUL.FTZ R93, R2, R93 ;  /* 0x0000005d025d7220 */ /* 0x000fe20000410000 */
[C---:B------:R-:W-:Y:S01]  /*19c30*/  HMMA.16816.F32 R88, R128.reuse, R110, R88 ;  /* 0x0000006e8058723c */ /* 0x040fe20000001858 */
[----:B------:R-:W2:Y:S02]  /*19c40*/  LDSM.16.MT88.4 R108, [R201+0xc800] ;  /* 0x00c80000c96c783b */ /* 0x000ea40000004200 */
[C---:B------:R-:W-:Y:S02]  /*19c50*/  FMUL.FTZ R94, R0.reuse, R94 ;  /* 0x0000005e005e7220 */ /* 0x040fe40000410000 */
[----:B------:R-:W-:Y:S02]  /*19c60*/  FMUL.FTZ R95, R0, R95 ;  /* 0x0000005f005f7220 */ /* 0x000fe40000410000 */
[C---:B------:R-:W-:Y:S01]  /*19c70*/  FMUL.FTZ R96, R2.reuse, R96 ;  /* 0x0000006002607220 */ /* 0x040fe20000410000 */
[----:B------:R-:W4:Y:S01]  /*19c80*/  MUFU.EX2 R186, R186 ;  /* 0x000000ba00ba7308 */ /* 0x000f220000000800 */
[----:B------:R-:W-:Y:S03]  /*19c90*/  FMUL.FTZ R97, R2, R97 ;  /* 0x0000006102617220 */ /* 0x000fe60000410000 */
[C---:B-1----:R-:W-:Y:S03]  /*19ca0*/  HMMA.16816.F32 R92, R128.reuse, R104, R92 ;  /* 0x00000068805c723c */ /* 0x042fe6000000185c */
[C---:B------:R-:W-:Y:S01]  /*19cb0*/  FMUL.FTZ R98, R0.reuse, R98 ;  /* 0x0000006200627220 */ /* 0x040fe20000410000 */
[----:B---3--:R-:W-:Y:S01]  /*19cc0*/  F2FP.PACK_AB R101, R185, R184 ;  /* 0x000000b8b965723e */ /* 0x008fe200000000ff */
[----:B------:R-:W-:Y:S01]  /*19cd0*/  FMUL.FTZ R99, R0, R99 ;  /* 0x0000006300637220 */ /* 0x000fe20000410000 */
[----:B------:R-:W1:Y:S01]  /*19ce0*/  MUFU.EX2 R224, R224 ;  /* 0x000000e000e07308 */ /* 0x000e620000000800 */
[--C-:B------:R-:W-:Y:S02]  /*19cf0*/  FFMA.FTZ R138, R138, c[0x0][0x23c], -R149.reuse ;  /* 0x00008f008a8a7a23 */ /* 0x100fe40000010895 */
[----:B------:R-:W-:Y:S03]  /*19d00*/  FFMA.FTZ R149, R137, c[0x0][0x23c], -R149 ;  /* 0x00008f0089957a23 */ /* 0x000fe60000010895 */
[----:B------:R-:W-:Y:S01]  /*19d10*/  HMMA.16816.F32 R96, R128, R106, R96 ;  /* 0x0000006a8060723c */ /* 0x000fe20000001860 */
[----:B------:R-:W3:Y:S02]  /*19d20*/  LDSM.16.MT88.4 R104, [R200+0xe800] ;  /* 0x00e80000c868783b */ /* 0x000ee40000004200 */
[----:B------:R-:W-:Y:S01]  /*19d30*/  FFMA.FTZ R181, R2, R225, R181 ;  /* 0x000000e102b57223 */ /* 0x000fe200000100b5 */
[----:B------:R5:W-:Y:S01]  /*19d40*/  MUFU.EX2 R241, R155 ;  /* 0x0000009b00f17308 */ /* 0x000be20000000800 */
[----:B------:R-:W-:Y:S01]  /*19d50*/  FFMA.FTZ R177, R0, R221, R177 ;  /* 0x000000dd00b17223 */ /* 0x000fe200000100b1 */
[----:B------:R-:W-:Y:S01]  /*19d60*/  IADD3 R0, R223, -0x1, RZ ;  /* 0xffffffffdf007810 */ /* 0x000fe20007ffe0ff */
[----:B------:R-:W-:Y:S01]  /*19d70*/  FADD.FTZ R180, R180, R181 ;  /* 0x000000b5b4b47221 */ /* 0x000fe20000010000 */
[----:B----4-:R-:W-:Y:S01]  /*19d80*/  F2FP.PACK_AB R102, R186, R187 ;  /* 0x000000bbba66723e */ /* 0x010fe200000000ff */
[----:B------:R-:W-:Y:S03]  /*19d90*/  LDSM.16.MT88.4 R128, [R202+0xf000] ;  /* 0x00f00000ca80783b */ /* 0x000fe60000004200 */
[----:B------:R-:W-:Y:S01]  /*19da0*/  MOV R223, R0 ;  /* 0x0000000000df7202 */ /* 0x000fe20000000f00 */
[----:B------:R-:W-:Y:S01]  /*19db0*/  FADD.FTZ R176, R176, R177 ;  /* 0x000000b1b0b07221 */ /* 0x000fe20000010000 */
[----:B------:R4:W-:Y:S01]  /*19dc0*/  MUFU.EX2 R137, R149 ;  /* 0x0000009500897308 */ /* 0x0009e20000000800 */
[----:B------:R-:W-:Y:S01]  /*19dd0*/  FADD.FTZ R179, R179, R180 ;  /* 0x000000b4b3b37221 */ /* 0x000fe20000010000 */
[----:B------:R-:W-:Y:S02]  /*19de0*/  MOV R0, R3 ;  /* 0x0000000300007202 */ /* 0x000fe40000000f00 */
[----:B-1----:R-:W-:Y:S01]  /*19df0*/  F2FP.PACK_AB R103, R227, R224 ;  /* 0x000000e0e367723e */ /* 0x002fe200000000ff */
[----:B------:R-:W-:Y:S04]  /*19e00*/  FADD.FTZ R179, R178, R179 ;  /* 0x000000b3b2b37221 */ /* 0x000fe80000010000 */
[----:B------:R-:W-:Y:S01]  /*19e10*/  FADD.FTZ R182, R182, R179 ;  /* 0x000000b3b6b67221 */ /* 0x000fe20000010000 */
[----:B------:R-:W1:Y:S01]  /*19e20*/  MUFU.EX2 R226, R226 ;  /* 0x000000e200e27308 */ /* 0x000e620000000800 */
[C---:B------:R-:W-:Y:S01]  /*19e30*/  HMMA.16816.F32 R4, R100.reuse, R112, R4 ;  /* 0x000000706404723c */ /* 0x040fe20000001804 */
[----:B-----5:R-:W-:Y:S04]  /*19e40*/  LDSM.16.MT88.4 R152, [R204+0xf800] ;  /* 0x00f80000cc98783b */ /* 0x020fe80000004200 */
[----:B------:R-:W-:Y:S03]  /*19e50*/  FADD.FTZ R182, R183, R182 ;  /* 0x000000b6b7b67221 */ /* 0x000fe60000010000 */
[C---:B------:R-:W-:Y:S01]  /*19e60*/  HMMA.16816.F32 R8, R100.reuse, R114, R8 ;  /* 0x000000726408723c */ /* 0x040fe20000001808 */
[----:B------:R-:W5:Y:S01]  /*19e70*/  MUFU.EX2 R228, R228 ;  /* 0x000000e400e47308 */ /* 0x000f620000000800 */
[----:B------:R-:W-:Y:S02]  /*19e80*/  LDSM.16.MT88.4 R112, [R202+0x10800] ;  /* 0x01080000ca70783b */ /* 0x000fe40000004200 */
[----:B------:R-:W-:Y:S04]  /*19e90*/  FADD.FTZ R187, R187, R182 ;  /* 0x000000b6bbbb7221 */ /* 0x000fe80000010000 */
[C---:B------:R-:W-:Y:S02]  /*19ea0*/  HMMA.16816.F32 R12, R100.reuse, R116, R12 ;  /* 0x00000074640c723c */ /* 0x040fe4000000180c */
[----:B----4-:R-:W-:Y:S01]  /*19eb0*/  LDSM.16.MT88.4 R148, [R200+0xd800] ;  /* 0x00d80000c894783b */ /* 0x010fe20000004200 */
[----:B------:R-:W4:Y:S01]  /*19ec0*/  MUFU.EX2 R138, R138 ;  /* 0x0000008a008a7308 */ /* 0x000f220000000800 */
[----:B------:R-:W-:Y:S04]  /*19ed0*/  FADD.FTZ R187, R186, R187 ;  /* 0x000000bbbabb7221 */ /* 0x000fe80000010000 */
[C---:B------:R-:W-:Y:S02]  /*19ee0*/  HMMA.16816.F32 R16, R100.reuse, R118, R16 ;  /* 0x000000766410723c */ /* 0x040fe40000001810 */
[----:B------:R-:W-:Y:S06]  /*19ef0*/  LDSM.16.MT88.4 R116, [R201+0x10800] ;  /* 0x01080000c974783b */ /* 0x000fec0000004200 */
        /* <DEDUP_REMOVED lines=15> */
[C---:B---3--:R-:W-:Y:S08]  /*19ff0*/  HMMA.16816.F32 R60, R100.reuse, R104, R60 ;  /* 0x00000068643c723c */ /* 0x048ff0000000183c */
[C---:B------:R-:W-:Y:S01]  /*1a000*/  HMMA.16816.F32 R64, R100.reuse, R106, R64 ;  /* 0x0000006a6440723c */ /* 0x040fe20000001840 */
[----:B------:R-:W3:Y:S07]  /*1a010*/  LDSM.16.MT88.4 R104, [R200+0x10800] ;  /* 0x01080000c868783b */ /* 0x000eee0000004200 */
        /* <DEDUP_REMOVED lines=9> */
[C---:B---3--:R-:W-:Y:S08]  /*1a0b0*/  HMMA.16816.F32 R92, R100.reuse, R104, R92 ;  /* 0x00000068645c723c */ /* 0x048ff0000000185c */
[----:B------:R-:W-:Y:S01]  /*1a0c0*/  HMMA.16816.F32 R96, R100, R106, R96 ;  /* 0x0000006a6460723c */ /* 0x000fe20000001860 */
[----:B------:R-:W3:Y:S06]  /*1a0d0*/  LDSM.16.MT88.4 R104, [R200+0xf000] ;  /* 0x00f00000c868783b */ /* 0x000eec0000004200 */
[----:B-1----:R-:W-:Y:S01]  /*1a0e0*/  F2FP.PACK_AB R100, R229, R226 ;  /* 0x000000e2e564723e */ /* 0x002fe200000000ff */
[----:B------:R-:W-:Y:S01]  /*1a0f0*/  FADD.FTZ R226, R226, R187 ;  /* 0x000000bbe2e27221 */ /* 0x000fe20000010000 */
[----:B-----5:R-:W-:Y:S03]  /*1a100*/  F2FP.PACK_AB R101, R231, R228 ;  /* 0x000000e4e765723e */ /* 0x020fe600000000ff */
[----:B------:R-:W-:Y:S01]  /*1a110*/  F2FP.PACK_AB R102, R233, R230 ;  /* 0x000000e6e966723e */ /* 0x000fe200000000ff */
[----:B------:R-:W-:Y:S01]  /*1a120*/  FADD.FTZ R229, R229, R226 ;  /* 0x000000e2e5e57221 */ /* 0x000fe20000010000 */
[----:B------:R-:W-:Y:S03]  /*1a130*/  F2FP.PACK_AB R103, R235, R232 ;  /* 0x000000e8eb67723e */ /* 0x000fe600000000ff */
[----:B------:R-:W-:Y:S04]  /*1a140*/  FADD.FTZ R230, R230, R229 ;  /* 0x000000e5e6e67221 */ /* 0x000fe80000010000 */
[C---:B--2---:R-:W-:Y:S03]  /*1a150*/  HMMA.16816.F32 R4, R100.reuse, R108, R4 ;  /* 0x0000006c6404723c */ /* 0x044fe60000001804 */
[----:B------:R-:W-:Y:S05]  /*1a160*/  FADD.FTZ R233, R233, R230 ;  /* 0x000000e6e9e97221 */ /* 0x000fea0000010000 */
[C---:B------:R-:W-:Y:S01]  /*1a170*/  HMMA.16816.F32 R8, R100.reuse, R110, R8 ;  /* 0x0000006e6408723c */ /* 0x040fe20000001808 */
[----:B------:R-:W1:Y:S07]  /*1a180*/  LDSM.16.MT88.4 R108, [R204+0x11000] ;  /* 0x01100000cc6c783b */ /* 0x000e6e0000004200 */
[C---:B------:R-:W-:Y:S08]  /*1a190*/  HMMA.16816.F32 R12, R100.reuse, R120, R12 ;  /* 0x00000078640c723c */ /* 0x040ff0000000180c */
[C---:B------:R-:W-:Y:S08]  /*1a1a0*/  HMMA.16816.F32 R16, R100.reuse, R122, R16 ;  /* 0x0000007a6410723c */ /* 0x040ff00000001810 */
[C---:B------:R-:W-:Y:S08]  /*1a1b0*/  HMMA.16816.F32 R20, R100.reuse, R112, R20 ;  /* 0x000000706414723c */ /* 0x040ff00000001814 */
[C---:B------:R-:W-:Y:S01]  /*1a1c0*/  HMMA.16816.F32 R24, R100.reuse, R114, R24 ;  /* 0x000000726418723c */ /* 0x040fe20000001818 */
[----:B------:R-:W2:Y:S07]  /*1a1d0*/  LDSM.16.MT88.4 R112, [R202+0x11000] ;  /* 0x01100000ca70783b */ /* 0x000eae0000004200 */
        /* <DEDUP_REMOVED lines=14> */
[C---:B---3--:R-:W-:Y:S04]  /*1a2c0*/  HMMA.16816.F32 R60, R100.reuse, R104, R60 ;  /* 0x00000068643c723c */ /* 0x048fe8000000183c */
[----:B------:R-:W-:Y:S01]  /*1a2d0*/  F2FP.PACK_AB R143, R137, R138 ;  /* 0x0000008a898f723e */ /* 0x000fe200000000ff */
[----:B------:R-:W-:Y:S03]  /*1a2e0*/  FADD.FTZ R237, R237, R234 ;  /* 0x000000eaeded7221 */ /* 0x000fe60000010000 */
[C---:B------:R-:W-:Y:S01]  /*1a2f0*/  HMMA.16816.F32 R64, R100.reuse, R106, R64 ;  /* 0x0000006a6440723c */ /* 0x040fe20000001840 */
[----:B------:R-:W3:Y:S03]  /*1a300*/  LDSM.16.MT88.4 R104, [R200+0x11000] ;  /* 0x01100000c868783b */ /* 0x000ee60000004200 */
[----:B------:R-:W-:Y:S04]  /*1a310*/  FADD.FTZ R238, R238, R237 ;  /* 0x000000edeeee7221 */ /* 0x000fe80000010000 */
[C---:B-1----:R-:W-:Y:S04]  /*1a320*/  HMMA.16816.F32 R68, R100.reuse, R108, R68 ;  /* 0x0000006c6444723c */ /* 0x042fe80000001844 */
[----:B------:R-:W-:Y:S04]  /*1a330*/  FADD.FTZ R225, R241, R238 ;  /* 0x000000eef1e17221 */ /* 0x000fe80000010000 */
[C---:B------:R-:W-:Y:S01]  /*1a340*/  HMMA.16816.F32 R72, R100.reuse, R110, R72 ;  /* 0x0000006e6448723c */ /* 0x040fe20000001848 */
[----:B------:R-:W1:Y:S07]  /*1a350*/  LDSM.16.MT88.4 R108, [R202+0xd800] ;  /* 0x00d80000ca6c783b */ /* 0x000e6e0000004200 */
[C---:B--2---:R-:W-:Y:S08]  /*1a360*/  HMMA.16816.F32 R76, R100.reuse, R112, R76 ;  /* 0x00000070644c723c */ /* 0x044ff0000000184c */
[C---:B------:R-:W-:Y:S08]  /*1a370*/  HMMA.16816.F32 R80, R100.reuse, R114, R80 ;  /* 0x000000726450723c */ /* 0x040ff00000001850 */
[C---:B----4-:R-:W-:Y:S08]  /*1a380*/  HMMA.16816.F32 R84, R100.reuse, R116, R84 ;  /* 0x000000746454723c */ /* 0x050ff00000001854 */
[C---:B------:R-:W-:Y:S08]  /*1a390*/  HMMA.16816.F32 R88, R100.reuse, R118, R88 ;  /* 0x000000766458723c */ /* 0x040ff00000001858 */
[C---:B---3--:R-:W-:Y:S08]  /*1a3a0*/  HMMA.16816.F32 R92, R100.reuse, R104, R92 ;  /* 0x00000068645c723c */ /* 0x048ff0000000185c */
[----:B------:R-:W-:Y:S08]  /*1a3b0*/  HMMA.16816.F32 R96, R100, R106, R96 ;  /* 0x0000006a6460723c */ /* 0x000ff00000001860 */
[C---:B------:R-:W-:Y:S01]  /*1a3c0*/  HMMA.16816.F32 R128, R140.reuse, R124, R4 ;  /* 0x0000007c8c80723c */ /* 0x040fe20000001804 */
[----:B------:R-:W2:Y:S07]  /*1a3d0*/  LDSM.16.MT88.4 R4, [R202+0x11800] ;  /* 0x01180000ca04783b */ /* 0x000eae0000004200 */
[C---:B------:R-:W-:Y:S01]  /*1a3e0*/  HMMA.16816.F32 R124, R140.reuse, R126, R8 ;  /* 0x0000007e8c7c723c */ /* 0x040fe20000001808 */
[----:B------:R-:W3:Y:S07]  /*1a3f0*/  LDSM.16.MT88.4 R8, [R201+0x11800] ;  /* 0x01180000c908783b */ /* 0x000eee0000004200 */
[C---:B-1----:R-:W-:Y:S01]  /*1a400*/  HMMA.16816.F32 R120, R140.reuse, R108, R12 ;  /* 0x0000006c8c78723c */ /* 0x042fe2000000180c */
[----:B------:R-:W1:Y:S07]  /*1a410*/  LDSM.16.MT88.4 R12, [R200+0x11800] ;  /* 0x01180000c80c783b */ /* 0x000e6e0000004200 */
        /* <DEDUP_REMOVED lines=15> */
[C---:B--2---:R-:W-:Y:S07]  /*1a510*/  HMMA.16816.F32 R76, R140.reuse, R4, R76 ;  /* 0x000000048c4c723c */ /* 0x044fee000000184c */
        /* <DEDUP_REMOVED lines=8> */
[C---:B-1----:R-:W-:Y:S03]  /*1a5a0*/  HMMA.16816.F32 R92, R140.reuse, R12, R92 ;  /* 0x0000000c8c5c723c */ /* 0x042fe6000000185c */
        /* <DEDUP_REMOVED lines=11> */
.L_x_1274:
        /* <DEDUP_REMOVED lines=223> */
[----:B------:R-:W-:Y:S04]  /*1b450*/  STS [R19+0x2400], R58 ;  /* 0x0024003a13007388 */ /* 0x000fe80000000800 */
[----:B------:R-:W-:Y:S04]  /*1b460*/  STS [R21+0x2000], R60 ;  /* 0x0020003c15007388 */ /* 0x000fe80000000800 */
[----:B------:R-:W-:Y:S04]  /*1b470*/  STS [R21+0x2400], R62 ;  /* 0x0024003e15007388 */ /* 0x000fe80000000800 */
[----:B------:R-:W-:Y:S04]  /*1b480*/  STS [R23+0x2000], R64 ;  /* 0x0020004017007388 */ /* 0x000fe80000000800 */
[----:B------:R-:W-:Y:S04]  /*1b490*/  STS [R23+0x2400], R66 ;  /* 0x0024004217007388 */ /* 0x000fe80000000800 */
[----:B------:R-:W-:Y:S01]  /*1b4a0*/  STS [R9+0x4000], R68 ;  /* 0x0040004409007388 */ /* 0x000fe20000000800 */
[----:B-1----:R-:W-:-:S03]  /*1b4b0*/  MOV R56, 0x7f800000 ;  /* 0x7f80000000387802 */ /* 0x002fc60000000f00 */
        /* <DEDUP_REMOVED lines=27> */
.L_x_1279:
[----:B------:R-:W2:Y:S04]  /*1b670*/  S2R R3, SR_CTAID.Z ;  /* 0x0000000000037919 */ /* 0x000ea80000002700 */
[----:B------:R-:W2:Y:S02]  /*1b680*/  S2R R0, SR_CTAID.Y ;  /* 0x0000000000007919 */ /* 0x000ea40000002600 */
[----:B--2---:R-:W-:-:S04]  /*1b690*/  IMAD R57, R0, c[0x0][0x1c0], R3 ;  /* 0x0000700000397a24 */ /* 0x004fc800078e0203 */
[----:B------:R-:W-:Y:S02]  /*1b6a0*/  IMAD R57, R57, c[0x0][0x214], RZ ;  /* 0x0000850039397a24 */ /* 0x000fe400078e02ff */
.L_x_1280:
        /* <DEDUP_REMOVED lines=49> */
.L_x_1282:
[----:B---34-:R-:W-:Y:S05]  /*1b9c0*/  BSYNC B0 ;  /* 0x0000000000007941 */ /* 0x018fea0003800000 */
.L_x_1281:
        /* <DEDUP_REMOVED lines=40> */
.L_x_1284:
[----:B------:R-:W-:Y:S05]  /*1bc50*/  BSYNC B0 ;  /* 0x0000000000007941 */ /* 0x000fea0003800000 */
.L_x_1283:
        /* <DEDUP_REMOVED lines=20> */
.L_x_1286:
[----:B------:R-:W-:Y:S05]  /*1bda0*/  BSYNC B0 ;  /* 0x0000000000007941 */ /* 0x000fea0003800000 */
.L_x_1285:
        /* <DEDUP_REMOVED lines=20> */
.L_x_1288:
[----:B------:R-:W-:Y:S05]  /*1bef0*/  BSYNC B0 ;  /* 0x0000000000007941 */ /* 0x000fea0003800000 */
.L_x_1287:
        /* <DEDUP_REMOVED lines=21> */
.L_x_1289:
        /* <DEDUP_REMOVED lines=11> */
.L_x_7355:


//--------------------- .text._ZN5flash24flash_fwd_splitkv_kernelI23Flash_fwd_kernel_traitsILi192ELi64ELi64ELi4ELb0ELb0EN7cutlass6half_tE19Flash_kernel_traitsILi192ELi64ELi64ELi4ES3_EELb0ELb0ELb0ELb0ELb0ELb0ELb1ELb0EEEvNS_16Flash_fwd_paramsE --------------------------
	.section	.text._ZN5flash24flash_fwd_splitkv_kernelI23Flash_fwd_kernel_traitsILi192ELi64ELi64ELi4ELb0ELb0EN7cutlass6half_tE19Flash_kernel_traitsILi192ELi64ELi64ELi4ES3_EELb0ELb0ELb0ELb0ELb0ELb0ELb1ELb0EEEvNS_16Flash_fwd_paramsE,"ax",@progbits
	.sectioninfo	@"SHI_REGISTERS=240"
	.align	128
        .global         _ZN5flash24flash_fwd_splitkv_kernelI23Flash_fwd_kernel_traitsILi192ELi64ELi64ELi4ELb0ELb0EN7cutlass6half_tE19Flash_kernel_traitsILi192ELi64ELi64ELi4ES3_EELb0ELb0ELb0ELb0ELb0ELb0ELb1ELb0EEEvNS_16Flash_fwd_paramsE
        .type           _ZN5flash24flash_fwd_splitkv_kernelI23Flash_fwd_kernel_traitsILi192ELi64ELi64ELi4ELb0ELb0EN7cutlass6half_tE19Flash_kernel_traitsILi192ELi64ELi64ELi4ES3_EELb0ELb0ELb0ELb0ELb0ELb0ELb1ELb0EEEvNS_16Flash_fwd_paramsE,@function
        .size           _ZN5flash24flash_fwd_splitkv_kernelI23Flash_fwd_kernel_traitsILi192ELi64ELi64ELi4ELb0ELb0EN7cutlass6half_tE19Flash_kernel_traitsILi192ELi64ELi64ELi4ES3_EELb0ELb0ELb0ELb0ELb0ELb0ELb1ELb0EEEvNS_16Flash_fwd_paramsE,(.L_x_7356 - _ZN5flash24flash_fwd_splitkv_kernelI23Flash_fwd_kernel_traitsILi192ELi64ELi64ELi4ELb0ELb0EN7cutlass6half_tE19Flash_kernel_traitsILi192ELi64ELi64ELi4ES3_EELb0ELb0ELb0ELb0ELb0ELb0ELb1ELb0EEEvNS_16Flash_fwd_paramsE)
        .other          _ZN5flash24flash_fwd_splitkv_kernelI23Flash_fwd_kernel_traitsILi192ELi64ELi64ELi4ELb0ELb0EN7cutlass6half_tE19Flash_kernel_traitsILi192ELi64ELi64ELi4ES3_EELb0ELb0ELb0ELb0ELb0ELb0ELb1ELb0EEEvNS_16Flash_fwd_paramsE,@"STO_CUDA_ENTRY STV_DEFAULT"
_ZN5flash24flash_fwd_splitkv_kernelI23Flash_fwd_kernel_traitsILi192ELi64ELi64ELi4ELb0ELb0EN7cutlass6half_tE19Flash_kernel_traitsILi192ELi64ELi64ELi4ES3_EELb0ELb0ELb0ELb0ELb0ELb0ELb1ELb0EEEvNS_16Flash_fwd_paramsE:
.text._ZN5flash24flash_fwd_splitkv_kernelI23Flash_fwd_kernel_traitsILi192ELi64ELi64ELi4ELb0ELb0EN7cutlass6half_tE19Flash_kernel_traitsILi192ELi64ELi64ELi4ES3_EELb0ELb0ELb0ELb0ELb0ELb0ELb1ELb0EEEvNS_16Flash_fwd_paramsE:
[----:B------:R-:W-:Y:S02]  /*0000*/  MOV R1, c[0x0][0x28] ;  /* 0x00000a0000017a02 */ /* 0x000fe40000000f00 */
[----:B------:R-:W1:Y:S01]  /*0010*/  I2F.U32.RP R6, c[0x0][0x1c0] ;  /* 0x0000700000067b06 */ /* 0x000e620000209000 */
[----:B------:R-:W2:Y:S01]  /*0020*/  S2R R3, SR_CTAID.Z ;  /* 0x0000000000037919 */ /* 0x000ea20000002700 */
[----:B------:R-:W-:Y:S01]  /*0030*/  IMAD.MOV.U32 R4, RZ, RZ, RZ ;  /* 0x000000ffff047224 */ /* 0x000fe200078e00ff */
[----:B------:R-:W-:Y:S01]  /*0040*/  ISETP.NE.U32.AND P1, PT, RZ, c[0x0][0x1c0], PT ;  /* 0x00007000ff007a0c */ /* 0x000fe20003f25070 */
[----:B------:R-:W-:Y:S01]  /*0050*/  IMAD.MOV.U32 R8, RZ, RZ, 0x4 ;  /* 0x00000004ff087424 */ /* 0x000fe200078e00ff */
[----:B------:R-:W-:Y:S01]  /*0060*/  ULDC.64 UR6, c[0x0][0x118] ;  /* 0x0000460000067ab9 */ /* 0x000fe20000000a00 */
[----:B------:R-:W-:Y:S02]  /*0070*/  IMAD.MOV.U32 R13, RZ, RZ, -0x1 ;  /* 0xffffffffff0d7424 */ /* 0x000fe400078e00ff */
[----:B-1----:R-:W1:Y:S02]  /*0080*/  MUFU.RCP R5, R6 ;  /* 0x0000000600057308 */ /* 0x002e640000001000 */
[----:B-1----:R-:W-:-:S06]  /*0090*/  IADD3 R5, R5, 0xffffffe, RZ ;  /* 0x0ffffffe05057810 */ /* 0x002fcc0007ffe0ff */
[----:B------:R-:W1:Y:S02]  /*00a0*/  F2I.FTZ.U32.TRUNC.NTZ R5, R5 ;  /* 0x0000000500057305 */ /* 0x000e64000021f000 */
[----:B-1----:R-:W-:-:S04]  /*00b0*/  IMAD.MOV R0, RZ, RZ, -R5 ;  /* 0x000000ffff007224 */ /* 0x002fc800078e0a05 */
[----:B------:R-:W-:Y:S02]  /*00c0*/  IMAD R7, R0, c[0x0][0x1c0], RZ ;  /* 0x0000700000077a24 */ /* 0x000fe400078e02ff */
[----:B------:R-:W1:Y:S02]  /*00d0*/  LDC.U8 R0, c[0x0][0x312] ;  /* 0x0000c480ff007b82 */ /* 0x000e640000000000 */
[----:B------:R-:W-:-:S06]  /*00e0*/  IMAD.HI.U32 R4, R5, R7, R4 ;  /* 0x0000000705047227 */ /* 0x000fcc00078e0004 */
[----:B--2---:R-:W-:-:S04]  /*00f0*/  IMAD.HI.U32 R207, R4, R3, RZ ;  /* 0x0000000304cf7227 */ /* 0x004fc800078e00ff */
[----:B------:R-:W-:-:S04]  /*0100*/  IMAD.MOV R2, RZ, RZ, -R207 ;  /* 0x000000ffff027224 */ /* 0x000fc800078e0acf */
[----:B------:R-:W-:-:S05]  /*0110*/  IMAD R2, R2, c[0x0][0x1c0], R3 ;  /* 0x0000700002027a24 */ /* 0x000fca00078e0203 */
[----:B------:R-:W-:Y:S02]  /*0120*/  ISETP.GE.U32.AND P2, PT, R2, c[0x0][0x1c0], PT ;  /* 0x0000700002007a0c */ /* 0x000fe40003f46070 */
[----:B-1----:R-:W-:-:S11]  /*0130*/  ISETP.NE.AND P3, PT, R0, RZ, PT ;  /* 0x000000ff0000720c */ /* 0x002fd60003f65270 */
[----:B------:R-:W-:Y:S02]  /*0140*/  @P2 IADD3 R2, R2, -c[0x0][0x1c0], RZ ;  /* 0x8000700002022a10 */ /* 0x000fe40007ffe0ff */
[----:B------:R-:W-:Y:S02]  /*0150*/  @P2 IADD3 R207, R207, 0x1, RZ ;  /* 0x00000001cfcf2810 */ /* 0x000fe40007ffe0ff */
[----:B------:R-:W-:Y:S02]  /*0160*/  ISETP.GE.U32.AND P0, PT, R2, c[0x0][0x1c0], PT ;  /* 0x0000700002007a0c */ /* 0x000fe40003f06070 */
[----:B------:R-:W-:-:S04]  /*0170*/  ISETP.NE.U32.AND P2, PT, RZ, c[0x0][0x240], PT ;  /* 0x00009000ff007a0c */ /* 0x000fc80003f45070 */
[----:B------:R-:W-:-:S07]  /*0180*/  ISETP.NE.AND.EX P2, PT, RZ, c[0x0][0x244], PT, P2 ;  /* 0x00009100ff007a0c */ /* 0x000fce0003f45320 */
[----:B------:R-:W-:Y:S02]  /*0190*/  @P0 IADD3 R207, R207, 0x1, RZ ;  /* 0x00000001cfcf0810 */ /* 0x000fe40007ffe0ff */
[----:B------:R-:W-:Y:S02]  /*01a0*/  @!P1 LOP3.LUT R207, RZ, c[0x0][0x1c0], RZ, 0x33, !PT ;  /* 0x00007000ffcf9a12 */ /* 0x000fe400078e33ff */
[----:B------:R-:W-:Y:S01]  /*01b0*/  ISETP.EQ.U32.AND P1, PT, RZ, c[0x0][0x248], PT ;  /* 0x00009200ff007a0c */ /* 0x000fe20003f22070 */
[----:B------:R-:W-:Y:S01]  /*01c0*/  IMAD.MOV.U32 R12, RZ, RZ, -0x1 ;  /* 0xffffffffff0c7424 */ /* 0x000fe200078e00ff */
[----:B------:R-:W-:Y:S01]  /*01d0*/  ISETP.NE.U32.AND P0, PT, RZ, c[0x0][0x250], PT ;  /* 0x00009400ff007a0c */ /* 0x000fe20003f05070 */
[CC--:B------:R-:W-:Y:S01]  /*01e0*/  IMAD.WIDE R14, R207.reuse, R8.reuse, c[0x0][0x240] ;  /* 0x00009000cf0e7625 */ /* 0x0c0fe200078e0208 */
[----:B------:R-:W-:Y:S02]  /*01f0*/  ISETP.EQ.OR.EX P1, PT, RZ, c[0x0][0x24c], !P3, P1 ;  /* 0x00009300ff007a0c */ /* 0x000fe40005f22710 */
[----:B------:R-:W-:Y:S01]  /*0200*/  ISETP.NE.AND.EX P0, PT, RZ, c[0x0][0x254], PT, P0 ;  /* 0x00009500ff007a0c */ /* 0x000fe20003f05300 */
[----:B------:R-:W-:Y:S01]  /*0210*/  IMAD.WIDE R4, R207, R8, c[0x0][0x248] ;  /* 0x00009200cf047625 */ /* 0x000fe200078e0208 */
[----:B------:R-:W2:Y:S04]  /*0220*/  @P2 LDG.E R13, [R14.64] ;  /* 0x000000060e0d2981 */ /* 0x000ea8000c1e1900 */
[----:B------:R-:W2:Y:S01]  /*0230*/  @P2 LDG.E R0, [R14.64+0x4] ;  /* 0x000004060e002981 */ /* 0x000ea2000c1e1900 */
[----:B------:R-:W-:-:S04]  /*0240*/  MOV R7, RZ ;  /* 0x000000ff00077202 */ /* 0x000fc80000000f00 */
[----:B------:R1:W5:Y:S02]  /*0250*/  @!P1 LDG.E R12, [R4.64] ;  /* 0x00000006040c9981 */ /* 0x000364000c1e1900 */
[----:B------:R-:W-:Y:S02]  /*0260*/  @P0 IMAD.WIDE R10, R207, R8, c[0x0][0x250] ;  /* 0x00009400cf0a0625 */ /* 0x000fe400078e0208 */
[----:B------:R-:W3:Y:S04]  /*0270*/  S2R R27, SR_CTAID.X ;  /* 0x00000000001b7919 */ /* 0x000ee80000002500 */
[----:B------:R1:W5:Y:S01]  /*0280*/  @P0 LDG.E R7, [R10.64] ;  /* 0x000000060a070981 */ /* 0x000362000c1e1900 */
[----:B------:R-:W-:-:S03]  /*0290*/  ISETP.NE.U32.AND P0, PT, RZ, c[0x0][0x248], PT ;  /* 0x00009200ff007a0c */ /* 0x000fc60003f05070 */
[----:B------:R-:W4:Y:S04]  /*02a0*/  S2R R2, SR_CTAID.Y ;  /* 0x0000000000027919 */ /* 0x000f280000002600 */
[----:B------:R-:W1:Y:S01]  /*02b0*/  S2R R86, SR_TID.X ;  /* 0x0000000000567919 */ /* 0x000e620000002100 */
[----:B------:R-:W-:Y:S01]  /*02c0*/  ISETP.NE.AND.EX P0, PT, RZ, c[0x0][0x24c], PT, P0 ;  /* 0x00009300ff007a0c */ /* 0x000fe20003f05300 */
[----:B------:R-:W-:-:S04]  /*02d0*/  IMAD.MOV R22, RZ, RZ, -R207 ;  /* 0x000000ffff167224 */ /* 0x000fc800078e0acf */
[----:B------:R-:W-:Y:S01]  /*02e0*/  IMAD R22, R22, c[0x0][0x1c0], R3 ;  /* 0x0000700016167a24 */ /* 0x000fe200078e0203 */
[----:B--2---:R-:W-:Y:S01]  /*02f0*/  @P2 IADD3 R0, R0, -R13, RZ ;  /* 0x8000000d00002210 */ /* 0x004fe20007ffe0ff */
[----:B------:R-:W-:-:S06]  /*0300*/  @!P2 IMAD.MOV.U32 R0, RZ, RZ, c[0x0][0x214] ;  /* 0x00008500ff00a624 */ /* 0x000fcc00078e00ff */
[----:B------:R-:W-:Y:S05]  /*0310*/  @!P0 BRA `(.L_x_1290) ;  /* 0x0000004000008947 */ /* 0x000fea0003800000 */
[----:B-1-34-:R-:W2:Y:S02]  /*0320*/  @P3 LDG.E R3, [R4.64+0x4] ;  /* 0x0000040604033981 */ /* 0x01aea4000c1e1900 */
[----:B--2--5:R-:W-:-:S06]  /*0330*/  @P3 IADD3 R3, R3, -R12, RZ ;  /* 0x8000000c03033210 */ /* 0x024fcc0007ffe0ff */
[----:B------:R1:W5:Y:S01]  /*0340*/  @!P3 LDG.E R3, [R4.64] ;  /* 0x000000060403b981 */ /* 0x000362000c1e1900 */
[----:B------:R-:W-:Y:S05]  /*0350*/  BRA `(.L_x_1291) ;  /* 0x0000001000007947 */ /* 0x000fea0003800000 */
.L_x_1290:
[----:B-1-34-:R-:W-:Y:S02]  /*0360*/  MOV R3, c[0x0][0x218] ;  /* 0x0000860000037a02 */ /* 0x01afe40000000f00 */
.L_x_1291:
[----:B------:R-:W-:-:S04]  /*0370*/  ISETP.NE.U32.AND P2, PT, RZ, c[0x0][0x258], PT ;  /* 0x00009600ff007a0c */ /* 0x000fc80003f45070 */
[----:B------:R-:W-:-:S13]  /*0380*/  ISETP.NE.AND.EX P2, PT, RZ, c[0x0][0x25c], PT, P2 ;  /* 0x00009700ff007a0c */ /* 0x000fda0003f45320 */
[----:B------:R-:W-:-:S05]  /*0390*/  @P2 IMAD.WIDE R10, R207, R8, c[0x0][0x258] ;  /* 0x00009600cf0a2625 */ /* 0x000fca00078e0208 */
[----:B------:R-:W2:Y:S01]  /*03a0*/  @P2 LDG.E R88, [R10.64] ;  /* 0x000000060a582981 */ /* 0x000ea2000c1e1900 */
[----:B------:R-:W-:Y:S01]  /*03b0*/  IMAD.SHL.U32 R199, R27, 0x40, RZ ;  /* 0x000000401bc77824 */ /* 0x000fe200078e00ff */
[----:B------:R-:W-:-:S04]  /*03c0*/  @!P2 ISETP.NE.U32.AND P1, PT, RZ, c[0x0][0x268], PT ;  /* 0x00009a00ff00aa0c */ /* 0x000fc80003f25070 */
[----:B------:R-:W-:Y:S02]  /*03d0*/  ISETP.GT.AND P0, PT, R0, R199, PT ;  /* 0x000000c70000720c */ /* 0x000fe40003f04270 */
[----:B------:R-:W-:-:S04]  /*03e0*/  @!P2 ISETP.NE.AND.EX P1, PT, RZ, c[0x0][0x26c], PT, P1 ;  /* 0x00009b00ff00aa0c */ /* 0x000fc80003f25310 */
[----:B-1----:R-:W-:Y:S01]  /*03f0*/  @!P2 SEL R4, RZ, c[0x0][0x21c], !P1 ;  /* 0x00008700ff04aa07 */ /* 0x002fe20004800000 */
[----:B--2--5:R-:W-:-:S03]  /*0400*/  @P2 IMAD.IADD R88, R88, 0x1, -R7 ;  /* 0x0000000158582824 */ /* 0x024fc600078e0a07 */
[----:B------:R-:W-:-:S03]  /*0410*/  @!P2 IADD3 R88, R4, R3, -R7 ;  /* 0x000000030458a210 */ /* 0x000fc60007ffe807 */
[----:B------:R-:W-:Y:S05]  /*0420*/  @!P0 EXIT ;  /* 0x000000000000894d */ /* 0x000fea0003800000 */
[----:B------:R-:W-:Y:S01]  /*0430*/  IABS R5, c[0x0][0x10] ;  /* 0x0000040000057a13 */ /* 0x000fe20000000000 */
[----:B------:R-:W-:-:S03]  /*0440*/  IMAD.MOV.U32 R3, RZ, RZ, c[0x0][0x218] ;  /* 0x00008600ff037624 */ /* 0x000fc600078e00ff */
[----:B------:R-:W1:Y:S02]  /*0450*/  I2F.RP R9, R5 ;  /* 0x0000000500097306 */ /* 0x000e640000209400 */
[----:B------:R-:W-:-:S04]  /*0460*/  IADD3 R3, R3, 0x3f, RZ ;  /* 0x0000003f03037810 */ /* 0x000fc80007ffe0ff */
[----:B------:R-:W-:-:S04]  /*0470*/  SHF.R.S32.HI R6, RZ, 0x1f, R3 ;  /* 0x0000001fff067819 */ /* 0x000fc80000011403 */
[----:B------:R-:W-:-:S04]  /*0480*/  LEA.HI R6, R6, R3, RZ, 0x6 ;  /* 0x0000000306067211 */ /* 0x000fc800078f30ff */
[----:B------:R-:W-:Y:S01]  /*0490*/  LEA.HI.SX32 R6, R6, c[0x0][0x10], 0x1a ;  /* 0x0000040006067a11 */ /* 0x000fe200078fd2ff */
[----:B-1----:R-:W1:Y:S03]  /*04a0*/  MUFU.RCP R10, R9 ;  /* 0x00000009000a7308 */ /* 0x002e660000001000 */
[----:B------:R-:W-:-:S04]  /*04b0*/  IADD3 R6, R6, -0x1, RZ ;  /* 0xffffffff06067810 */ /* 0x000fc80007ffe0ff */
[----:B------:R-:W-:Y:S02]  /*04c0*/  IABS R3, R6 ;  /* 0x0000000600037213 */ /* 0x000fe40000000000 */
[----:B------:R-:W-:-:S04]  /*04d0*/  LOP3.LUT R6, R6, c[0x0][0x10], RZ, 0x3c, !PT ;  /* 0x0000040006067a12 */ /* 0x000fc800078e3cff */
[----:B------:R-:W-:Y:S02]  /*04e0*/  ISETP.GE.AND P0, PT, R6, RZ, PT ;  /* 0x000000ff0600720c */ /* 0x000fe40003f06270 */
[----:B-1----:R-:W-:-:S04]  /*04f0*/  IADD3 R10, R10, 0xffffffe, RZ ;  /* 0x0ffffffe0a0a7810 */ /* 0x002fc80007ffe0ff */
[----:B------:R-:W1:Y:S02]  /*0500*/  F2I.FTZ.U32.TRUNC.NTZ R11, R10 ;  /* 0x0000000a000b7305 */ /* 0x000e64000021f000 */
[----:B-1----:R-:W-:Y:S02]  /*0510*/  IMAD.MOV R4, RZ, RZ, -R11 ;  /* 0x000000ffff047224 */ /* 0x002fe400078e0a0b */
[----:B------:R-:W-:Y:S02]  /*0520*/  IMAD.MOV.U32 R10, RZ, RZ, RZ ;  /* 0x000000ffff0a7224 */ /* 0x000fe400078e00ff */
[----:B------:R-:W-:-:S04]  /*0530*/  IMAD R4, R4, R5, RZ ;  /* 0x0000000504047224 */ /* 0x000fc800078e02ff */
[----:B------:R-:W-:-:S06]  /*0540*/  IMAD.HI.U32 R4, R11, R4, R10 ;  /* 0x000000040b047227 */ /* 0x000fcc00078e000a */
[----:B------:R-:W-:-:S04]  /*0550*/  IMAD.HI.U32 R9, R4, R3, RZ ;  /* 0x0000000304097227 */ /* 0x000fc800078e00ff */
[----:B------:R-:W-:-:S04]  /*0560*/  IMAD.MOV R4, RZ, RZ, -R9 ;  /* 0x000000ffff047224 */ /* 0x000fc800078e0a09 */
[----:B------:R-:W-:Y:S01]  /*0570*/  IMAD R4, R5, R4, R3 ;  /* 0x0000000405047224 */ /* 0x000fe200078e0203 */
[----:B------:R-:W-:-:S04]  /*0580*/  IADD3 R3, R88, 0x3f, RZ ;  /* 0x0000003f58037810 */ /* 0x000fc80007ffe0ff */
[----:B------:R-:W-:-:S13]  /*0590*/  ISETP.GT.U32.AND P1, PT, R5, R4, PT ;  /* 0x000000040500720c */ /* 0x000fda0003f24070 */
[----:B------:R-:W-:Y:S01]  /*05a0*/  @!P1 IMAD.IADD R4, R4, 0x1, -R5 ;  /* 0x0000000104049824 */ /* 0x000fe200078e0a05 */
[----:B------:R-:W-:Y:S02]  /*05b0*/  @!P1 IADD3 R9, R9, 0x1, RZ ;  /* 0x0000000109099810 */ /* 0x000fe40007ffe0ff */
[----:B------:R-:W-:Y:S02]  /*05c0*/  ISETP.NE.AND P1, PT, RZ, c[0x0][0x10], PT ;  /* 0x00000400ff007a0c */ /* 0x000fe40003f25270 */
[----:B------:R-:W-:Y:S02]  /*05d0*/  ISETP.GE.U32.AND P2, PT, R4, R5, PT ;  /* 0x000000050400720c */ /* 0x000fe40003f46070 */
[----:B------:R-:W-:-:S04]  /*05e0*/  SHF.R.S32.HI R4, RZ, 0x1f, R3 ;  /* 0x0000001fff047819 */ /* 0x000fc80000011403 */
[----:B------:R-:W-:-:S04]  /*05f0*/  LEA.HI R4, R4, R3, RZ, 0x6 ;  /* 0x0000000304047211 */ /* 0x000fc800078f30ff */
[----:B------:R-:W-:-:S03]  /*0600*/  SHF.R.S32.HI R4, RZ, 0x6, R4 ;  /* 0x00000006ff047819 */ /* 0x000fc60000011404 */
[----:B------:R-:W-:-:S05]  /*0610*/  @P2 IADD3 R9, R9, 0x1, RZ ;  /* 0x0000000109092810 */ /* 0x000fca0007ffe0ff */
[----:B------:R-:W-:Y:S01]  /*0620*/  @!P0 IMAD.MOV R9, RZ, RZ, -R9 ;  /* 0x000000ffff098224 */ /* 0x000fe200078e0a09 */
[----:B------:R-:W-:-:S05]  /*0630*/  @!P1 LOP3.LUT R9, RZ, c[0x0][0x10], RZ, 0x33, !PT ;  /* 0x00000400ff099a12 */ /* 0x000fca00078e33ff */
[----:B------:R-:W-:-:S04]  /*0640*/  IMAD R200, R9, R2, RZ ;  /* 0x0000000209c87224 */ /* 0x000fc800078e02ff */
[----:B------:R-:W-:-:S05]  /*0650*/  IMAD.IADD R133, R9, 0x1, R200 ;  /* 0x0000000109857824 */ /* 0x000fca00078e02c8 */
[----:B------:R-:W-:-:S04]  /*0660*/  IMNMX R133, R4, R133, PT ;  /* 0x0000008504857217 */ /* 0x000fc80003800200 */
[----:B------:R-:W-:-:S13]  /*0670*/  ISETP.GE.AND P0, PT, R200, R133, PT ;  /* 0x00000085c800720c */ /* 0x000fda0003f06270 */
[----:B------:R-:W-:Y:S05]  /*0680*/  @!P0 BRA `(.L_x_1292) ;  /* 0x000008a000008947 */ /* 0x000fea0003800000 */
[----:B------:R-:W-:Y:S01]  /*0690*/  SHF.R.S32.HI R3, RZ, 0x1f, R86 ;  /* 0x0000001fff037819 */ /* 0x000fe20000011456 */
[----:B------:R-:W-:Y:S01]  /*06a0*/  IMAD R207, R2, c[0x0][0x210], R207 ;  /* 0x0000840002cf7a24 */ /* 0x000fe200078e02cf */
[----:B------:R-:W-:Y:S02]  /*06b0*/  BSSY B0, `(.L_x_1293) ;  /* 0x000001a000007945 */ /* 0x000fe40003800000 */
[----:B------:R-:W-:Y:S01]  /*06c0*/  LEA.HI R6, R3, R86, RZ, 0x4 ;  /* 0x0000005603067211 */ /* 0x000fe200078f20ff */
[----:B------:R-:W-:-:S03]  /*06d0*/  IMAD R22, R207, c[0x0][0x1c0], R22 ;  /* 0x00007000cf167a24 */ /* 0x000fc600078e0216 */
[----:B------:R-:W-:Y:S02]  /*06e0*/  LOP3.LUT R3, R6, 0xfffffff0, RZ, 0xc0, !PT ;  /* 0xfffffff006037812 */ /* 0x000fe400078ec0ff */
[----:B------:R-:W-:-:S03]  /*06f0*/  SHF.R.S32.HI R2, RZ, 0x4, R6 ;  /* 0x00000004ff027819 */ /* 0x000fc60000011406 */
[----:B------:R-:W-:Y:S02]  /*0700*/  IMAD.IADD R86, R86, 0x1, -R3 ;  /* 0x0000000156567824 */ /* 0x000fe400078e0a03 */
[--C-:B------:R-:W-:Y:S02]  /*0710*/  IMAD R3, R22, c[0x0][0x214], R199.reuse ;  /* 0x0000850016037a24 */ /* 0x100fe400078e02c7 */
[----:B------:R-:W-:Y:S02]  /*0720*/  IMAD.SHL.U32 R4, R86, 0x4, RZ ;  /* 0x0000000456047824 */ /* 0x000fe400078e00ff */
[----:B------:R-:W-:Y:S02]  /*0730*/  IMAD.IADD R199, R0, 0x1, -R199 ;  /* 0x0000000100c77824 */ /* 0x000fe400078e0ac7 */
[----:B------:R-:W-:Y:S01]  /*0740*/  IMAD R7, R3, c[0x0][0x22c], RZ ;  /* 0x00008b0003077a24 */ /* 0x000fe200078e02ff */
[----:B------:R-:W-:Y:S02]  /*0750*/  SHF.R.S32.HI R5, RZ, 0x1f, R4 ;  /* 0x0000001fff057819 */ /* 0x000fe40000011404 */
[----:B------:R-:W-:-:S03]  /*0760*/  ISETP.GE.AND P1, PT, R2, R199, PT ;  /* 0x000000c70200720c */ /* 0x000fc60003f26270 */
[----:B------:R-:W-:-:S05]  /*0770*/  IMAD.WIDE R8, R2, 0xc0, R4 ;  /* 0x000000c002087825 */ /* 0x000fca00078e0204 */
[----:B------:R-:W-:-:S04]  /*0780*/  IADD3 R6, P0, R7, R8, RZ ;  /* 0x0000000807067210 */ /* 0x000fc80007f1e0ff */
[----:B------:R-:W-:Y:S02]  /*0790*/  LEA.HI.X.SX32 R7, R7, R9, 0x1, P0 ;  /* 0x0000000907077211 */ /* 0x000fe400000f0eff */
[----:B------:R-:W-:Y:S02]  /*07a0*/  LEA R18, P0, R6, c[0x0][0x1d8], 0x2 ;  /* 0x0000760006127a11 */ /* 0x000fe400078010ff */
[----:B------:R-:W-:Y:S02]  /*07b0*/  IADD3 R9, R4, 0x40, RZ ;  /* 0x0000004004097810 */ /* 0x000fe40007ffe0ff */
[----:B------:R-:W-:Y:S02]  /*07c0*/  LEA.HI.X R19, R6, c[0x0][0x1dc], R7, 0x2, P0 ;  /* 0x0000770006137a11 */ /* 0x000fe400000f1407 */
[----:B------:R-:W-:Y:S01]  /*07d0*/  IADD3 R7, R4, 0x80, RZ ;  /* 0x0000008004077810 */ /* 0x000fe20007ffe0ff */
[----:B------:R-:W-:Y:S05]  /*07e0*/  @P1 BRA `(.L_x_1294) ;  /* 0x0000006000001947 */ /* 0x000fea0003800000 */
[----:B------:R-:W-:Y:S02]  /*07f0*/  ISETP.GE.AND P2, PT, R4, c[0x0][0x220], PT ;  /* 0x0000880004007a0c */ /* 0x000fe40003f46270 */
[----:B------:R-:W-:-:S02]  /*0800*/  ISETP.GE.AND P1, PT, R9, c[0x0][0x220], PT ;  /* 0x0000880009007a0c */ /* 0x000fc40003f26270 */
[----:B------:R-:W-:-:S09]  /*0810*/  ISETP.GE.AND P0, PT, R7, c[0x0][0x220], PT ;  /* 0x0000880007007a0c */ /* 0x000fd20003f06270 */
[----:B------:R1:W-:Y:S04]  /*0820*/  @!P2 STG.E.128 [R18.64], RZ ;  /* 0x000000ff1200a986 */ /* 0x0003e8000c101d06 */
[----:B------:R1:W-:Y:S04]  /*0830*/  @!P1 STG.E.128 [R18.64+0x100], RZ ;  /* 0x000100ff12009986 */ /* 0x0003e8000c101d06 */
[----:B------:R1:W-:Y:S02]  /*0840*/  @!P0 STG.E.128 [R18.64+0x200], RZ ;  /* 0x000200ff12008986 */ /* 0x0003e4000c101d06 */
.L_x_1294:
[----:B------:R-:W-:Y:S05]  /*0850*/  BSYNC B0 ;  /* 0x0000000000007941 */ /* 0x000fea0003800000 */
.L_x_1293:
[----:B------:R-:W-:Y:S01]  /*0860*/  IADD3 R16, R2, 0x8, RZ ;  /* 0x0000000802107810 */ /* 0x000fe20007ffe0ff */
[----:B------:R-:W-:Y:S03]  /*0870*/  BSSY B0, `(.L_x_1295) ;  /* 0x0000009000007945 */ /* 0x000fe60003800000 */
[----:B------:R-:W-:-:S13]  /*0880*/  ISETP.GE.AND P0, PT, R16, R199, PT ;  /* 0x000000c71000720c */ /* 0x000fda0003f06270 */
[----:B------:R-:W-:Y:S05]  /*0890*/  @P0 BRA `(.L_x_1296) ;  /* 0x0000006000000947 */ /* 0x000fea0003800000 */
[----:B------:R-:W-:Y:S02]  /*08a0*/  ISETP.GE.AND P2, PT, R4, c[0x0][0x220], PT ;  /* 0x0000880004007a0c */ /* 0x000fe40003f46270 */
[----:B------:R-:W-:Y:S02]  /*08b0*/  ISETP.GE.AND P1, PT, R9, c[0x0][0x220], PT ;  /* 0x0000880009007a0c */ /* 0x000fe40003f26270 */
[----:B------:R-:W-:-:S09]  /*08c0*/  ISETP.GE.AND P0, PT, R7, c[0x0][0x220], PT ;  /* 0x0000880007007a0c */ /* 0x000fd20003f06270 */
[----:B------:R2:W-:Y:S04]  /*08d0*/  @!P2 STG.E.128 [R18.64+0x1800], RZ ;  /* 0x001800ff1200a986 */ /* 0x0005e8000c101d06 */
[----:B------:R2:W-:Y:S04]  /*08e0*/  @!P1 STG.E.128 [R18.64+0x1900], RZ ;  /* 0x001900ff12009986 */ /* 0x0005e8000c101d06 */
[----:B------:R2:W-:Y:S02]  /*08f0*/  @!P0 STG.E.128 [R18.64+0x1a00], RZ ;  /* 0x001a00ff12008986 */ /* 0x0005e4000c101d06 */
.L_x_1296:
[----:B------:R-:W-:Y:S05]  /*0900*/  BSYNC B0 ;  /* 0x0000000000007941 */ /* 0x000fea0003800000 */
.L_x_1295:
        /* <DEDUP_REMOVED lines=10> */
.L_x_1298:
[----:B------:R-:W-:Y:S05]  /*09b0*/  BSYNC B0 ;  /* 0x0000000000007941 */ /* 0x000fea0003800000 */
.L_x_1297:
        /* <DEDUP_REMOVED lines=10> */
.L_x_1300:
[----:B------:R-:W-:Y:S05]  /*0a60*/  BSYNC B0 ;  /* 0x0000000000007941 */ /* 0x000fea0003800000 */
.L_x_1299:
        /* <DEDUP_REMOVED lines=10> */
.L_x_1302:
[----:B------:R-:W-:Y:S05]  /*0b10*/  BSYNC B0 ;  /* 0x0000000000007941 */ /* 0x000fea0003800000 */
.L_x_1301:
        /* <DEDUP_REMOVED lines=10> */
.L_x_1304:
[----:B------:R-:W-:Y:S05]  /*0bc0*/  BSYNC B0 ;  /* 0x0000000000007941 */ /* 0x000fea0003800000 */
.L_x_1303:
        /* <DEDUP_REMOVED lines=10> */
.L_x_1306:
[----:B------:R-:W-:Y:S05]  /*0c70*/  BSYNC B0 ;  /* 0x0000000000007941 */ /* 0x000fea0003800000 */
.L_x_1305:
        /* <DEDUP_REMOVED lines=10> */
.L_x_1308:
[----:B------:R-:W-:Y:S05]  /*0d20*/  BSYNC B0 ;  /* 0x0000000000007941 */ /* 0x000fea0003800000 */
.L_x_1307:
[----:B------:R-:W-:Y:S02]  /*0d30*/  ISETP.NE.AND P6, PT, R86, RZ, PT ;  /* 0x000000ff5600720c */ /* 0x000fe40003fc5270 */
[----:B------:R-:W-:-:S02]  /*0d40*/  SHF.R.S32.HI R5, RZ, 0x1f, R3 ;  /* 0x0000001fff057819 */ /* 0x000fc40000011403 */
[-C--:B------:R-:W-:Y:S02]  /*0d50*/  ISETP.GE.OR P0, PT, R2, R199.reuse, P6 ;  /* 0x000000c70200720c */ /* 0x080fe40003706670 */
[----:B------:R-:W-:Y:S02]  /*0d60*/  IADD3 R3, P1, R3, R2, RZ ;  /* 0x0000000203037210 */ /* 0x000fe40007f3e0ff */
[----:B------:R-:W-:Y:S02]  /*0d70*/  ISETP.GE.OR P5, PT, R16, R199, P6 ;  /* 0x000000c71000720c */ /* 0x000fe400037a6670 */
[----:B------:R-:W-:Y:S02]  /*0d80*/  LEA.HI.X.SX32 R2, R2, R5, 0x1, P1 ;  /* 0x0000000502027211 */ /* 0x000fe400008f0eff */
[----:B------:R-:W-:Y:S02]  /*0d90*/  LEA R4, P1, R3, c[0x0][0x208], 0x2 ;  /* 0x0000820003047a11 */ /* 0x000fe400078210ff */
[----:B------:R-:W-:-:S02]  /*0da0*/  ISETP.GE.OR P4, PT, R14, R199, P6 ;  /* 0x000000c70e00720c */ /* 0x000fc40003786670 */
[----:B------:R-:W-:Y:S01]  /*0db0*/  LEA.HI.X R5, R3, c[0x0][0x20c], R2, 0x2, P1 ;  /* 0x0000830003057a11 */ /* 0x000fe200008f1402 */
[----:B------:R-:W-:Y:S01]  /*0dc0*/  @!P0 IMAD.MOV.U32 R15, RZ, RZ, -0x800000 ;  /* 0xff800000ff0f8424 */ /* 0x000fe200078e00ff */
[-C--:B------:R-:W-:Y:S02]  /*0dd0*/  ISETP.GE.OR P3, PT, R12, R199.reuse, P6 ;  /* 0x000000c70c00720c */ /* 0x080fe40003766670 */
[-C--:B------:R-:W-:Y:S01]  /*0de0*/  ISETP.GE.OR P2, PT, R10, R199.reuse, P6 ;  /* 0x000000c70a00720c */ /* 0x080fe20003746670 */
[----:B------:R-:W-:Y:S01]  /*0df0*/  @!P5 IMAD.MOV.U32 R17, RZ, RZ, -0x800000 ;  /* 0xff800000ff11d424 */ /* 0x000fe200078e00ff */
[----:B------:R1:W-:Y:S01]  /*0e00*/  @!P0 STG.E [R4.64], R15 ;  /* 0x0000000f04008986 */ /* 0x0003e2000c101906 */
[-C--:B------:R-:W-:Y:S02]  /*0e10*/  ISETP.GE.OR P1, PT, R8, R199.reuse, P6 ;  /* 0x000000c70800720c */ /* 0x080fe40003726670 */
[-C--:B------:R-:W-:Y:S01]  /*0e20*/  ISETP.GE.OR P0, PT, R6, R199.reuse, P6 ;  /* 0x000000c70600720c */ /* 0x080fe20003706670 */
[----:B------:R1:W-:Y:S01]  /*0e30*/  @!P5 STG.E [R4.64+0x20], R17 ;  /* 0x000020110400d986 */ /* 0x0003e2000c101906 */
[----:B------:R-:W-:Y:S01]  /*0e40*/  ISETP.GE.OR P6, PT, R0, R199, P6 ;  /* 0x000000c70000720c */ /* 0x000fe200037c6670 */
[----:B------:R-:W-:-:S03]  /*0e50*/  @!P4 IMAD.MOV.U32 R13, RZ, RZ, -0x800000 ;  /* 0xff800000ff0dc424 */ /* 0x000fc600078e00ff */
[----:B------:R-:W-:Y:S02]  /*0e60*/  @!P3 IMAD.MOV.U32 R11, RZ, RZ, -0x800000 ;  /* 0xff800000ff0bb424 */ /* 0x000fe400078e00ff */
[----:B------:R-:W-:Y:S01]  /*0e70*/  @!P2 IMAD.MOV.U32 R9, RZ, RZ, -0x800000 ;  /* 0xff800000ff09a424 */ /* 0x000fe200078e00ff */
[----:B------:R1:W-:Y:S02]  /*0e80*/  @!P4 STG.E [R4.64+0x40], R13 ;  /* 0x0000400d0400c986 */ /* 0x0003e4000c101906 */
[----:B------:R-:W-:Y:S02]  /*0e90*/  @!P1 IMAD.MOV.U32 R7, RZ, RZ, -0x800000 ;  /* 0xff800000ff079424 */ /* 0x000fe400078e00ff */
[----:B------:R-:W-:Y:S01]  /*0ea0*/  @!P0 IMAD.MOV.U32 R3, RZ, RZ, -0x800000 ;  /* 0xff800000ff038424 */ /* 0x000fe200078e00ff */
[----:B------:R1:W-:Y:S04]  /*0eb0*/  @!P3 STG.E [R4.64+0x60], R11 ;  /* 0x0000600b0400b986 */ /* 0x0003e8000c101906 */
[----:B------:R1:W-:Y:S04]  /*0ec0*/  @!P2 STG.E [R4.64+0x80], R9 ;  /* 0x000080090400a986 */ /* 0x0003e8000c101906 */
[----:B------:R1:W-:Y:S04]  /*0ed0*/  @!P1 STG.E [R4.64+0xa0], R7 ;  /* 0x0000a00704009986 */ /* 0x0003e8000c101906 */
[----:B------:R1:W-:Y:S01]  /*0ee0*/  @!P0 STG.E [R4.64+0xc0], R3 ;  /* 0x0000c00304008986 */ /* 0x0003e2000c101906 */
[----:B------:R-:W-:Y:S05]  /*0ef0*/  @P6 EXIT ;  /* 0x000000000000694d */ /* 0x000fea0003800000 */
[----:B-1----:R-:W-:-:S05]  /*0f00*/  MOV R3, 0xff800000 ;  /* 0xff80000000037802 */ /* 0x002fca0000000f00 */
[----:B------:R-:W-:Y:S01]  /*0f10*/  STG.E [R4.64+0xe0], R3 ;  /* 0x0000e00304007986 */ /* 0x000fe2000c101906 */
[----:B------:R-:W-:Y:S05]  /*0f20*/  EXIT ;  /* 0x000000000000794d */ /* 0x000fea0003800000 */
.L_x_1292:
        /* <DEDUP_REMOVED lines=73> */
[----:B------:R-:W-:Y:S02]  /*13c0*/  @!P2 LOP3.LUT R4, RZ, c[0x0][0x1c8], RZ, 0x33, !PT ;  /* 0x00007200ff04aa12 */ /* 0x000fe400078e33ff */
[----:B--2---:R-:W-:Y:S01]  /*13d0*/  SHF.R.S32.HI R7, RZ, 0x1f, R24 ;  /* 0x0000001fff077819 */ /* 0x004fe20000011418 */
[----:B------:R-:W-:-:S04]  /*13e0*/  IMAD.WIDE.U32 R10, R24, c[0x0][0x180], RZ ;  /* 0x00006000180a7a25 */ /* 0x000fc800078e00ff */
[C---:B------:R-:W-:Y:S02]  /*13f0*/  IMAD R9, R7.reuse, c[0x0][0x180], RZ ;  /* 0x0000600007097a24 */ /* 0x040fe400078e02ff */
[----:B------:R-:W-:Y:S02]  /*1400*/  IMAD R7, R7, c[0x0][0x188], RZ ;  /* 0x0000620007077a24 */ /* 0x000fe400078e02ff */
[C---:B------:R-:W-:Y:S02]  /*1410*/  IMAD R9, R24.reuse, c[0x0][0x184], R9 ;  /* 0x0000610018097a24 */ /* 0x040fe400078e0209 */
[C---:B------:R-:W-:Y:S02]  /*1420*/  IMAD R12, R24.reuse, c[0x0][0x18c], R7 ;  /* 0x00006300180c7a24 */ /* 0x040fe400078e0207 */
[----:B------:R-:W-:Y:S01]  /*1430*/  IMAD.WIDE.U32 R24, R24, c[0x0][0x188], RZ ;  /* 0x0000620018187a25 */ /* 0x000fe200078e00ff */
[----:B------:R-:W-:-:S03]  /*1440*/  IADD3 R11, R11, R9, RZ ;  /* 0x000000090b0b7210 */ /* 0x000fc60007ffe0ff */
[----:B------:R-:W-:Y:S01]  /*1450*/  IMAD R9, R5, c[0x0][0x19c], R2 ;  /* 0x0000670005097a24 */ /* 0x000fe200078e0202 */
[----:B------:R-:W-:Y:S01]  /*1460*/  IADD3 R12, R25, R12, RZ ;  /* 0x0000000c190c7210 */ /* 0x000fe20007ffe0ff */
[----:B------:R-:W-:Y:S01]  /*1470*/  IMAD.WIDE.U32 R28, R5, c[0x0][0x198], R10 ;  /* 0x00006600051c7a25 */ /* 0x000fe200078e000a */
[----:B------:R-:W-:-:S03]  /*1480*/  SHF.R.S32.HI R10, RZ, 0x1f, R4 ;  /* 0x0000001fff0a7819 */ /* 0x000fc60000011404 */
[----:B------:R-:W-:Y:S02]  /*1490*/  IMAD.IADD R29, R29, 0x1, R9 ;  /* 0x000000011d1d7824 */ /* 0x000fe400078e0209 */
[----:B------:R-:W-:Y:S02]  /*14a0*/  IMAD R11, R10, c[0x0][0x1b0], RZ ;  /* 0x00006c000a0b7a24 */ /* 0x000fe400078e02ff */
[----:B------:R-:W-:-:S04]  /*14b0*/  IMAD.WIDE.U32 R28, R4, c[0x0][0x1b0], R28 ;  /* 0x00006c00041c7a25 */ /* 0x000fc800078e001c */
[----:B------:R-:W-:-:S04]  /*14c0*/  IMAD R11, R4, c[0x0][0x1b4], R11 ;  /* 0x00006d00040b7a24 */ /* 0x000fc800078e020b */
[----:B------:R-:W-:Y:S01]  /*14d0*/  IMAD.IADD R11, R29, 0x1, R11 ;  /* 0x000000011d0b7824 */ /* 0x000fe200078e020b */
[----:B------:R-:W-:Y:S05]  /*14e0*/  BRA `(.L_x_1310) ;  /* 0x0000040000007947 */ /* 0x000fea0003800000 */
.L_x_1309:
        /* <DEDUP_REMOVED lines=15> */
.L_x_1311:
[----:B------:R-:W-:Y:S01]  /*15e0*/  IABS R5, c[0x0][0x1c8] ;  /* 0x0000720000057a13 */ /* 0x000fe20000000000 */
[----:B------:R-:W-:Y:S01]  /*15f0*/  @P4 IMAD.IADD R12, R7, 0x1, R12 ;  /* 0x00000001070c4824 */ /* 0x000fe200078e020c */
[----:B------:R-:W-:Y:S02]  /*1600*/  MOV R10, RZ ;  /* 0x000000ff000a7202 */ /* 0x000fe40000000f00 */
[----:B------:R-:W1:Y:S01]  /*1610*/  I2F.RP R15, R5 ;  /* 0x00000005000f7306 */ /* 0x000e620000209400 */
[----:B------:R-:W-:-:S04]  /*1620*/  @P4 IMAD.WIDE.U32 R24, R12, c[0x0][0x1a0], RZ ;  /* 0x000068000c184a25 */ /* 0x000fc800078e00ff */
[----:B------:R-:W-:-:S03]  /*1630*/  @P4 IMAD R12, R12, c[0x0][0x1a4], R25 ;  /* 0x000069000c0c4a24 */ /* 0x000fc600078e0219 */
[----:B-1----:R-:W1:Y:S02]  /*1640*/  MUFU.RCP R11, R15 ;  /* 0x0000000f000b7308 */ /* 0x002e640000001000 */
[----:B-1----:R-:W-:Y:S02]  /*1650*/  IADD3 R11, R11, 0xffffffe, RZ ;  /* 0x0ffffffe0b0b7810 */ /* 0x002fe40007ffe0ff */
[----:B------:R-:W-:-:S04]  /*1660*/  MOV R15, R9 ;  /* 0x00000009000f7202 */ /* 0x000fc80000000f00 */
[----:B------:R-:W1:Y:S02]  /*1670*/  F2I.FTZ.U32.TRUNC.NTZ R11, R11 ;  /* 0x0000000b000b7305 */ /* 0x000e64000021f000 */
[----:B-1----:R-:W-:-:S04]  /*1680*/  IMAD.MOV R3, RZ, RZ, -R11 ;  /* 0x000000ffff037224 */ /* 0x002fc800078e0a0b */
[----:B------:R-:W-:Y:S01]  /*1690*/  IMAD R4, R3, R5, RZ ;  /* 0x0000000503047224 */ /* 0x000fe200078e02ff */
[----:B------:R-:W-:-:S03]  /*16a0*/  IABS R3, R22 ;  /* 0x0000001600037213 */ /* 0x000fc60000000000 */
[----:B------:R-:W-:-:S06]  /*16b0*/  IMAD.HI.U32 R4, R11, R4, R10 ;  /* 0x000000040b047227 */ /* 0x000fcc00078e000a */
[----:B------:R-:W-:-:S04]  /*16c0*/  IMAD.HI.U32 R4, R4, R3, RZ ;  /* 0x0000000304047227 */ /* 0x000fc800078e00ff */
[----:B------:R-:W-:-:S04]  /*16d0*/  IMAD.MOV R10, RZ, RZ, -R4 ;  /* 0x000000ffff0a7224 */ /* 0x000fc800078e0a04 */
[----:B------:R-:W-:Y:S01]  /*16e0*/  IMAD R10, R5, R10, R3 ;  /* 0x0000000a050a7224 */ /* 0x000fe200078e0203 */
[----:B------:R-:W-:-:S04]  /*16f0*/  LOP3.LUT R3, R22, c[0x0][0x1c8], RZ, 0x3c, !PT ;  /* 0x0000720016037a12 */ /* 0x000fc800078e3cff */
[----:B------:R-:W-:Y:S02]  /*1700*/  ISETP.GT.U32.AND P1, PT, R5, R10, PT ;  /* 0x0000000a0500720c */ /* 0x000fe40003f24070 */
[----:B------:R-:W-:-:S11]  /*1710*/  ISETP.GE.AND P2, PT, R3, RZ, PT ;  /* 0x000000ff0300720c */ /* 0x000fd60003f46270 */
[-C--:B------:R-:W-:Y:S02]  /*1720*/  @!P1 IADD3 R10, R10, -R5.reuse, RZ ;  /* 0x800000050a0a9210 */ /* 0x080fe40007ffe0ff */
[----:B------:R-:W-:Y:S02]  /*1730*/  @!P1 IADD3 R4, R4, 0x1, RZ ;  /* 0x0000000104049810 */ /* 0x000fe40007ffe0ff */
[----:B------:R-:W-:Y:S02]  /*1740*/  ISETP.GE.U32.AND P3, PT, R10, R5, PT ;  /* 0x000000050a00720c */ /* 0x000fe40003f66070 */
[----:B------:R-:W-:Y:S02]  /*1750*/  ISETP.NE.AND P1, PT, RZ, c[0x0][0x1c8], PT ;  /* 0x00007200ff007a0c */ /* 0x000fe40003f25270 */
[----:B------:R-:W-:-:S04]  /*1760*/  LEA R5, R133, 0xffffffc0, 0x6 ;  /* 0xffffffc085057811 */ /* 0x000fc800078e30ff */
[----:B------:R-:W-:Y:S01]  /*1770*/  SHF.R.S32.HI R3, RZ, 0x1f, R5 ;  /* 0x0000001fff037819 */ /* 0x000fe20000011405 */
[----:B------:R-:W-:-:S04]  /*1780*/  IMAD.WIDE.U32 R14, R5, c[0x0][0x198], R14 ;  /* 0x00006600050e7a25 */ /* 0x000fc800078e000e */
[----:B------:R-:W-:Y:S01]  /*1790*/  @P3 IADD3 R4, R4, 0x1, RZ ;  /* 0x0000000104043810 */ /* 0x000fe20007ffe0ff */
        /* <DEDUP_REMOVED lines=21> */
.L_x_1310:
[----:B------:R-:W-:Y:S01]  /*18f0*/  ISETP.NE.AND P1, PT, R13, -0x1, PT ;  /* 0xffffffff0d00780c */ /* 0x000fe20003f25270 */
[----:B------:R-:W-:Y:S01]  /*1900*/  IMAD.IADD R199, R0, 0x1, -R199 ;  /* 0x0000000100c77824 */ /* 0x000fe200078e0ac7 */
[----:B------:R-:W-:Y:S01]  /*1910*/  SHF.R.S32.HI R9, RZ, 0x1f, R86 ;  /* 0x0000001fff097819 */ /* 0x000fe20000011456 */
[----:B------:R-:W-:Y:S03]  /*1920*/  BSSY B0, `(.L_x_1312) ;  /* 0x0000071000007945 */ /* 0x000fe60003800000 */
[CC--:B------:R-:W-:Y:S02]  /*1930*/  LEA.HI R7, R9.reuse, R86.reuse, RZ, 0x4 ;  /* 0x0000005609077211 */ /* 0x0c0fe400078f20ff */
[----:B------:R-:W-:Y:S02]  /*1940*/  LEA.HI R15, R9, R86, RZ, 0x3 ;  /* 0x00000056090f7211 */ /* 0x000fe400078f18ff */
[----:B------:R-:W-:-:S02]  /*1950*/  SHF.R.S32.HI R0, RZ, 0x4, R7 ;  /* 0x00000004ff007819 */ /* 0x000fc40000011407 */
[----:B------:R-:W-:Y:S01]  /*1960*/  SHF.R.S32.HI R20, RZ, 0x3, R15 ;  /* 0x00000003ff147819 */ /* 0x000fe2000001140f */
[----:B------:R-:W-:Y:S01]  /*1970*/  @P1 IMAD.WIDE.U32 R30, R13, c[0x0][0x190], RZ ;  /* 0x000064000d1e1a25 */ /* 0x000fe200078e00ff */
[----:B-----5:R-:W-:Y:S02]  /*1980*/  @!P1 SHF.R.S32.HI R2, RZ, 0x1f, R207 ;  /* 0x0000001fff029819 */ /* 0x020fe400000114cf */
[----:B------:R-:W-:Y:S01]  /*1990*/  LOP3.LUT R15, R15, 0xfffffff8, RZ, 0xc0, !PT ;  /* 0xfffffff80f0f7812 */ /* 0x000fe200078ec0ff */
[----:B------:R-:W-:Y:S01]  /*19a0*/  @!P1 IMAD.WIDE.U32 R16, R207, c[0x0][0x178], RZ ;  /* 0x00005e00cf109a25 */ /* 0x000fe200078e00ff */
[C---:B------:R-:W-:Y:S02]  /*19b0*/  LEA.HI R14, R7.reuse, R0, RZ, 0x1 ;  /* 0x00000000070e7211 */ /* 0x040fe400078f08ff */
[----:B------:R-:W-:Y:S01]  /*19c0*/  LOP3.LUT R7, R7, 0xfffffff0, RZ, 0xc0, !PT ;  /* 0xfffffff007077812 */ /* 0x000fe200078ec0ff */
[----:B------:R-:W-:Y:S01]  /*19d0*/  @!P1 IMAD R2, R2, c[0x0][0x178], RZ ;  /* 0x00005e0002029a24 */ /* 0x000fe200078e02ff */
[----:B------:R-:W-:Y:S01]  /*19e0*/  LOP3.LUT R197, R14, 0xfffffffe, RZ, 0xc0, !PT ;  /* 0xfffffffe0ec57812 */ /* 0x000fe200078ec0ff */
[----:B------:R-:W-:Y:S01]  /*19f0*/  @P1 IMAD R13, R13, c[0x0][0x194], R31 ;  /* 0x000065000d0d1a24 */ /* 0x000fe200078e021f */
[----:B------:R-:W-:Y:S01]  /*1a00*/  IADD3 R7, -R7, R86, RZ ;  /* 0x0000005607077210 */ /* 0x000fe20007ffe1ff */
[----:B------:R-:W-:Y:S01]  /*1a10*/  @!P1 IMAD R2, R207, c[0x0][0x17c], R2 ;  /* 0x00005f00cf029a24 */ /* 0x000fe200078e0202 */
[----:B------:R-:W-:Y:S01]  /*1a20*/  SHF.R.S32.HI R21, RZ, 0x1f, R20 ;  /* 0x0000001fff157819 */ /* 0x000fe20000011414 */
[----:B------:R-:W-:Y:S01]  /*1a30*/  IMAD.IADD R197, R0, 0x1, -R197 ;  /* 0x0000000100c57824 */ /* 0x000fe200078e0ac5 */
[----:B------:R-:W-:Y:S01]  /*1a40*/  SHF.R.S32.HI R0, RZ, 0x1f, R7 ;  /* 0x0000001fff007819 */ /* 0x000fe20000011407 */
[----:B------:R-:W-:-:S02]  /*1a50*/  @!P1 IMAD.IADD R13, R17, 0x1, R2 ;  /* 0x00000001110d9824 */ /* 0x000fc400078e0202 */
[----:B------:R-:W-:Y:S01]  /*1a60*/  IMAD.IADD R2, R86, 0x1, -R15 ;  /* 0x0000000156027824 */ /* 0x000fe200078e0a0f */
[----:B------:R-:W-:Y:S01]  /*1a70*/  LEA.HI R0, R0, R7, RZ, 0x3 ;  /* 0x0000000700007211 */ /* 0x000fe200078f18ff */
[----:B------:R-:W-:Y:S02]  /*1a80*/  IMAD.SHL.U32 R15, R20, 0x40, RZ ;  /* 0x00000040140f7824 */ /* 0x000fe400078e00ff */
[----:B------:R-:W-:Y:S02]  /*1a90*/  IMAD.SHL.U32 R206, R2, 0x8, RZ ;  /* 0x0000000802ce7824 */ /* 0x000fe400078e00ff */
[----:B------:R-:W-:Y:S01]  /*1aa0*/  @!P1 IMAD.MOV.U32 R30, RZ, RZ, R16 ;  /* 0x000000ffff1e9224 */ /* 0x000fe200078e0010 */
[----:B------:R-:W-:Y:S01]  /*1ab0*/  LOP3.LUT R15, R15, 0x1c0, RZ, 0xc0, !PT ;  /* 0x000001c00f0f7812 */ /* 0x000fe200078ec0ff */
[----:B------:R-:W-:Y:S01]  /*1ac0*/  IMAD.WIDE R26, R27, 0x40, R20 ;  /* 0x000000401b1a7825 */ /* 0x000fe200078e0214 */
[----:B------:R-:W-:Y:S02]  /*1ad0*/  IADD3 R24, P2, R206, R24, RZ ;  /* 0x00000018ce187210 */ /* 0x000fe40007f5e0ff */
[----:B------:R-:W-:-:S02]  /*1ae0*/  SHF.R.S32.HI R14, RZ, 0x1f, R206 ;  /* 0x0000001fff0e7819 */ /* 0x000fc400000114ce */
[----:B------:R-:W-:Y:S02]  /*1af0*/  LEA.HI R16, R9, R86, RZ, 0x6 ;  /* 0x0000005609107211 */ /* 0x000fe400078f30ff */
[----:B------:R-:W-:Y:S01]  /*1b00*/  IADD3 R28, P3, R206, R28, RZ ;  /* 0x0000001cce1c7210 */ /* 0x000fe20007f7e0ff */
[----:B------:R-:W-:Y:S01]  /*1b10*/  IMAD.X R25, R14, 0x1, R12, P2 ;  /* 0x000000010e197824 */ /* 0x000fe200010e060c */
[----:B------:R-:W-:Y:S01]  /*1b20*/  IADD3 R30, P1, R206, R30, RZ ;  /* 0x0000001ece1e7210 */ /* 0x000fe20007f3e0ff */
[----:B------:R-:W-:Y:S01]  /*1b30*/  IMAD.SHL.U32 R16, R16, 0x8, RZ ;  /* 0x0000000810107824 */ /* 0x000fe200078e00ff */
[----:B------:R-:W-:Y:S01]  /*1b40*/  LOP3.LUT R18, R15, 0x38, R206, 0xf8, !PT ;  /* 0x000000380f127812 */ /* 0x000fe200078ef8ce */
[C---:B------:R-:W-:Y:S01]  /*1b50*/  IMAD.X R29, R14.reuse, 0x1, R11, P3 ;  /* 0x000000010e1d7824 */ /* 0x040fe200018e060b */
[----:B------:R-:W-:Y:S01]  /*1b60*/  SHF.R.U32.HI R15, RZ, 0x3, R15 ;  /* 0x00000003ff0f7819 */ /* 0x000fe2000001160f */
[----:B------:R-:W-:Y:S01]  /*1b70*/  IMAD.X R31, R14, 0x1, R13, P1 ;  /* 0x000000010e1f7824 */ /* 0x000fe200008e060d */
[----:B------:R-:W-:Y:S01]  /*1b80*/  LOP3.LUT R12, R0, 0xfffffff8, RZ, 0xc0, !PT ;  /* 0xfffffff8000c7812 */ /* 0x000fe200078ec0ff */
[----:B------:R-:W-:Y:S01]  /*1b90*/  IMAD R13, R10, c[0x0][0x1b8], RZ ;  /* 0x00006e000a0d7a24 */ /* 0x000fe200078e02ff */
[----:B------:R-:W-:Y:S01]  /*1ba0*/  LOP3.LUT R15, R18, R15, RZ, 0x3c, !PT ;  /* 0x0000000f120f7212 */ /* 0x000fe200078e3cff */
[----:B------:R-:W-:Y:S01]  /*1bb0*/  IMAD.WIDE.U32 R28, R20, c[0x0][0x198], R28 ;  /* 0x00006600141c7a25 */ /* 0x000fe200078e001c */
[----:B------:R-:W-:-:S02]  /*1bc0*/  SHF.R.S32.HI R11, RZ, 0x1f, R22 ;  /* 0x0000001fff0b7819 */ /* 0x000fc40000011416 */
[----:B------:R-:W-:Y:S01]  /*1bd0*/  IADD3 R10, R7, -R12, RZ ;  /* 0x8000000c070a7210 */ /* 0x000fe20007ffe0ff */
[----:B------:R-:W-:Y:S01]  /*1be0*/  IMAD R7, R4, c[0x0][0x1bc], R13 ;  /* 0x00006f0004077a24 */ /* 0x000fe200078e020d */
[----:B------:R-:W-:Y:S01]  /*1bf0*/  LOP3.LUT R205, R15, 0xfffffe00, R16, 0xf8, !PT ;  /* 0xfffffe000fcd7812 */ /* 0x000fe200078ef810 */
[----:B------:R-:W-:Y:S01]  /*1c00*/  IMAD R11, R11, c[0x0][0x1a8], RZ ;  /* 0x00006a000b0b7a24 */ /* 0x000fe200078e02ff */
[----:B------:R-:W-:Y:S01]  /*1c10*/  IADD3 R5, P1, R20, R5, RZ ;  /* 0x0000000514057210 */ /* 0x000fe20007f3e0ff */
[----:B------:R-:W-:Y:S01]  /*1c20*/  IMAD.WIDE.U32 R14, R4, c[0x0][0x1b8], R24 ;  /* 0x00006e00040e7a25 */ /* 0x000fe200078e0018 */
[----:B------:R-:W-:Y:S02]  /*1c30*/  MOV R135, R28 ;  /* 0x0000001c00877202 */ /* 0x000fe40000000f00 */
[----:B------:R-:W-:Y:S01]  /*1c40*/  IADD3 R85, R206, 0x40, RZ ;  /* 0x00000040ce557810 */ /* 0x000fe20007ffe0ff */
[----:B------:R-:W-:Y:S01]  /*1c50*/  IMAD.SHL.U32 R4, R10, 0x40, RZ ;  /* 0x000000400a047824 */ /* 0x000fe200078e00ff */
[----:B------:R-:W-:Y:S01]  /*1c60*/  IADD3 R84, R206, 0x80, RZ ;  /* 0x00000080ce547810 */ /* 0x000fe20007ffe0ff */
[----:B------:R-:W-:Y:S01]  /*1c70*/  IMAD.X R3, R21, 0x1, R3, P1 ;  /* 0x0000000115037824 */ /* 0x000fe200008e0603 */
[----:B------:R-:W-:Y:S01]  /*1c80*/  R2P PR, R10, 0x6 ;  /* 0x000000060a007804 */ /* 0x000fe20000000000 */
[----:B------:R-:W-:Y:S01]  /*1c90*/  IMAD R25, R22, c[0x0][0x1ac], R11 ;  /* 0x00006b0016197a24 */ /* 0x000fe200078e020b */
[----:B------:R-:W-:Y:S01]  /*1ca0*/  LOP3.LUT R4, R4, 0x1c0, RZ, 0xc0, !PT ;  /* 0x000001c004047812 */ /* 0x000fe200078ec0ff */
[----:B------:R-:W-:Y:S01]  /*1cb0*/  IMAD.SHL.U32 R11, R197, 0x8, RZ ;  /* 0x00000008c50b7824 */ /* 0x000fe200078e00ff */
[----:B------:R-:W-:Y:S01]  /*1cc0*/  ISETP.GE.AND P3, PT, R20, R199, PT ;  /* 0x000000c71400720c */ /* 0x000fe20003f66270 */
[----:B------:R-:W-:Y:S01]  /*1cd0*/  IMAD.IADD R15, R15, 0x1, R7 ;  /* 0x000000010f0f7824 */ /* 0x000fe200078e0207 */
[----:B------:R-:W-:Y:S01]  /*1ce0*/  SHF.R.U32.HI R10, RZ, 0x3, R4 ;  /* 0x00000003ff0a7819 */ /* 0x000fe20000011604 */
[----:B------:R-:W-:Y:S01]  /*1cf0*/  IMAD R13, R21, c[0x0][0x198], RZ ;  /* 0x00006600150d7a24 */ /* 0x000fe200078e02ff */
[----:B------:R-:W-:Y:S01]  /*1d00*/  LOP3.LUT R11, R4, 0x8, R11, 0xf8, !PT ;  /* 0x00000008040b7812 */ /* 0x000fe200078ef80b */
[----:B------:R-:W-:-:S02]  /*1d10*/  IMAD R4, R3, c[0x0][0x1a0], RZ ;  /* 0x0000680003047a24 */ /* 0x000fc400078e02ff */
[----:B------:R-:W-:Y:S01]  /*1d20*/  IMAD.WIDE.U32 R16, R5, c[0x0][0x1a0], R14 ;  /* 0x0000680005107a25 */ /* 0x000fe200078e000e */
[----:B------:R-:W-:-:S03]  /*1d30*/  LOP3.LUT R3, R11, R10, RZ, 0x3c, !PT ;  /* 0x0000000a0b037212 */ /* 0x000fc600078e3cff */
[----:B------:R-:W-:Y:S02]  /*1d40*/  IMAD R19, R5, c[0x0][0x1a4], R4 ;  /* 0x0000690005137a24 */ /* 0x000fe400078e0204 */
[----:B------:R-:W-:Y:S02]  /*1d50*/  IMAD.SHL.U32 R0, R0, 0x40, RZ ;  /* 0x0000004000007824 */ /* 0x000fe400078e00ff */
[----:B------:R-:W-:Y:S02]  /*1d60*/  IMAD.MOV.U32 R12, RZ, RZ, c[0x0][0x1a0] ;  /* 0x00006800ff0c7624 */ /* 0x000fe400078e00ff */
[----:B------:R-:W-:Y:S01]  /*1d70*/  IMAD.MOV.U32 R7, RZ, RZ, 0x10 ;  /* 0x00000010ff077424 */ /* 0x000fe200078e00ff */
[----:B------:R-:W-:Y:S01]  /*1d80*/  LOP3.LUT R0, R3, 0xfffffe00, R0, 0xf8, !PT ;  /* 0xfffffe0003007812 */ /* 0x000fe200078ef800 */
[----:B------:R-:W-:Y:S01]  /*1d90*/  IMAD.MOV.U32 R5, RZ, RZ, 0x20 ;  /* 0x00000020ff057424 */ /* 0x000fe200078e00ff */
[----:B------:R-:W-:Y:S01]  /*1da0*/  SHF.L.U64.HI R201, R12, R8, c[0x0][0x1a4] ;  /* 0x000069000cc97619 */ /* 0x000fe20000010208 */
[----:B------:R-:W-:Y:S01]  /*1db0*/  IMAD.WIDE.U32 R22, R22, c[0x0][0x1a8], R30 ;  /* 0x00006a0016167a25 */ /* 0x000fe200078e001e */
[----:B------:R-:W-:-:S02]  /*1dc0*/  SHF.L.U32 R202, R12, 0x4, RZ ;  /* 0x000000040cca7819 */ /* 0x000fc400000006ff */
[----:B------:R-:W-:Y:S01]  /*1dd0*/  SEL R7, R7, 0xfffffff0, !P1 ;  /* 0xfffffff007077807 */ /* 0x000fe20004800000 */
[----:B------:R-:W-:Y:S01]  /*1de0*/  IMAD R13, R20, c[0x0][0x19c], R13 ;  /* 0x00006700140d7a24 */ /* 0x000fe200078e020d */
[----:B------:R-:W-:Y:S01]  /*1df0*/  SEL R5, R5, 0xffffffe0, !P2 ;  /* 0xffffffe005057807 */ /* 0x000fe20005000000 */
[----:B------:R-:W-:Y:S02]  /*1e00*/  IMAD.SHL.U32 R205, R205, 0x2, RZ ;  /* 0x00000002cdcd7824 */ /* 0x000fe400078e00ff */
[----:B------:R-:W-:Y:S02]  /*1e10*/  IMAD.IADD R134, R29, 0x1, R13 ;  /* 0x000000011d867824 */ /* 0x000fe400078e020d */
[----:B------:R-:W-:Y:S02]  /*1e20*/  IMAD.IADD R25, R23, 0x1, R25 ;  /* 0x0000000117197824 */ /* 0x000fe400078e0219 */
[----:B------:R-:W-:Y:S01]  /*1e30*/  IMAD.IADD R19, R17, 0x1, R19 ;  /* 0x0000000111137824 */ /* 0x000fe200078e0213 */
[----:B------:R-:W-:Y:S05]  /*1e40*/  @P3 BRA `(.L_x_1313) ;  /* 0x000001e000003947 */ /* 0x000fea0003800000 */
[----:B------:R-:W-:Y:S01]  /*1e50*/  ISETP.GE.AND P5, PT, R206, c[0x0][0x220], PT ;  /* 0x00008800ce007a0c */ /* 0x000fe20003fa6270 */
[----:B------:R-:W-:Y:S01]  /*1e60*/  IMAD R3, R27, c[0x0][0x190], RZ ;  /* 0x000064001b037a24 */ /* 0x000fe200078e02ff */
[----:B------:R-:W-:Y:S01]  /*1e70*/  ISETP.GE.AND P4, PT, R85, c[0x0][0x220], PT ;  /* 0x0000880055007a0c */ /* 0x000fe20003f86270 */
[----:B------:R-:W-:Y:S01]  /*1e80*/  IMAD.MOV.U32 R24, RZ, RZ, R22 ;  /* 0x000000ffff187224 */ /* 0x000fe200078e0016 */
[----:B------:R-:W-:Y:S01]  /*1e90*/  ISETP.GE.AND P3, PT, R84, c[0x0][0x220], PT ;  /* 0x0000880054007a0c */ /* 0x000fe20003f66270 */
[----:B------:R-:W-:-:S02]  /*1ea0*/  IMAD R3, R26, c[0x0][0x194], R3 ;  /* 0x000065001a037a24 */ /* 0x000fc400078e0203 */
        /* <DEDUP_REMOVED lines=24> */
.L_x_1313:
[----:B------:R-:W-:Y:S05]  /*2030*/  BSYNC B0 ;  /* 0x0000000000007941 */ /* 0x000fea0003800000 */
.L_x_1312:
[----:B------:R-:W-:Y:S01]  /*2040*/  IADD3 R11, R20, 0x10, RZ ;  /* 0x00000010140b7810 */ /* 0x000fe20007ffe0ff */
[----:B------:R-:W-:Y:S03]  /*2050*/  BSSY B0, `(.L_x_1314) ;  /* 0x0000024000007945 */ /* 0x000fe60003800000 */
[----:B------:R-:W-:-:S13]  /*2060*/  ISETP.GE.AND P1, PT, R11, R199, PT ;  /* 0x000000c70b00720c */ /* 0x000fda0003f26270 */
[----:B------:R-:W-:Y:S05]  /*2070*/  @P1 BRA `(.L_x_1315) ;  /* 0x0000021000001947 */ /* 0x000fea0003800000 */
[----:B------:R-:W-:Y:S01]  /*2080*/  IADD3 R4, P1, R26, 0x10, RZ ;  /* 0x000000101a047810 */ /* 0x000fe20007f3e0ff */
[----:B-1----:R-:W-:Y:S01]  /*2090*/  IMAD.MOV.U32 R14, RZ, RZ, R22 ;  /* 0x000000ffff0e7224 */ /* 0x002fe200078e0016 */
        /* <DEDUP_REMOVED lines=31> */
.L_x_1315:
[----:B------:R-:W-:Y:S05]  /*2290*/  BSYNC B0 ;  /* 0x0000000000007941 */ /* 0x000fea0003800000 */
.L_x_1314:
        /* <DEDUP_REMOVED lines=37> */
.L_x_1317:
[----:B------:R-:W-:Y:S05]  /*24f0*/  BSYNC B0 ;  /* 0x0000000000007941 */ /* 0x000fea0003800000 */
.L_x_1316:
[----:B-1----:R-:W-:Y:S01]  /*2500*/  IADD3 R15, R20, 0x30, RZ ;  /* 0x00000030140f7810 */ /* 0x002fe20007ffe0ff */
        /* <DEDUP_REMOVED lines=35> */
.L_x_1319:
[----:B------:R-:W-:Y:S05]  /*2740*/  BSYNC B0 ;  /* 0x0000000000007941 */ /* 0x000fea0003800000 */
.L_x_1318:
[----:B------:R-:W-:Y:S01]  /*2750*/  IADD3 R87, R133, -0x1, RZ ;  /* 0xffffffff85577810 */ /* 0x000fe20007ffe0ff */
[----:B------:R-:W-:Y:S04]  /*2760*/  BSSY B0, `(.L_x_1320) ;  /* 0x000001e000007945 */ /* 0x000fe80003800000 */
[----:B------:R-:W-:-:S04]  /*2770*/  IMAD.SHL.U32 R3, R87, 0x40, RZ ;  /* 0x0000004057037824 */ /* 0x000fc800078e00ff */
[----:B------:R-:W-:-:S05]  /*2780*/  IMAD.IADD R10, R88, 0x1, -R3 ;  /* 0x00000001580a7824 */ /* 0x000fca00078e0a03 */
[----:B------:R-:W-:-:S13]  /*2790*/  ISETP.GE.AND P1, PT, R20, R10, PT ;  /* 0x0000000a1400720c */ /* 0x000fda0003f26270 */
[----:B------:R-:W-:Y:S05]  /*27a0*/  @P1 BRA `(.L_x_1321) ;  /* 0x0000019000001947 */ /* 0x000fea0003800000 */
[----:B------:R-:W-:Y:S02]  /*27b0*/  ISETP.GE.AND P4, PT, R206, c[0x0][0x220], PT ;  /* 0x00008800ce007a0c */ /* 0x000fe40003f86270 */
[----:B------:R-:W-:Y:S02]  /*27c0*/  ISETP.GE.AND P3, PT, R85, c[0x0][0x220], PT ;  /* 0x0000880055007a0c */ /* 0x000fe40003f66270 */
[----:B------:R-:W-:-:S09]  /*27d0*/  ISETP.GE.AND P1, PT, R84, c[0x0][0x220], PT ;  /* 0x0000880054007a0c */ /* 0x000fd20003f26270 */
[C---:B-1----:R-:W-:Y:S01]  /*27e0*/  @!P4 LEA R24, P5, R135.reuse, c[0x0][0x168], 0x1 ;  /* 0x00005a008718ca11 */ /* 0x042fe200078a08ff */
        /* <DEDUP_REMOVED lines=21> */
.L_x_1321:
[----:B------:R-:W-:Y:S05]  /*2940*/  BSYNC B0 ;  /* 0x0000000000007941 */ /* 0x000fea0003800000 */
.L_x_1320:
        /* <DEDUP_REMOVED lines=8> */
[----:B-1----:R-:W-:Y:S02]  /*29d0*/  IADD3 R23, P2, R204, R135, RZ ;  /* 0x00000087cc177210 */ /* 0x002fe40007f5e0ff */
        /* <DEDUP_REMOVED lines=24> */
.L_x_1323:
[----:B------:R-:W-:Y:S05]  /*2b60*/  BSYNC B0 ;  /* 0x0000000000007941 */ /* 0x000fea0003800000 */
.L_x_1322:
[----:B------:R-:W-:Y:S01]  /*2b70*/  ISETP.GE.AND P1, PT, R13, R10, PT ;  /* 0x0000000a0d00720c */ /* 0x000fe20003f26270 */
[----:B------:R-:W-:-:S12]  /*2b80*/  BSSY B0, `(.L_x_1324) ;  /* 0x000001e000007945 */ /* 0x000fd80003800000 */
[----:B------:R-:W-:Y:S05]  /*2b90*/  @P1 BRA `(.L_x_1325) ;  /* 0x000001c000001947 */ /* 0x000fea0003800000 */
[----:B------:R-:W-:Y:S01]  /*2ba0*/  ISETP.GE.AND P4, PT, R206, c[0x0][0x220], PT ;  /* 0x00008800ce007a0c */ /* 0x000fe20003f86270 */
[----:B-1----:R-:W-:Y:S01]  /*2bb0*/  IMAD.MOV.U32 R25, RZ, RZ, c[0x0][0x19c] ;  /* 0x00006700ff197624 */ /* 0x002fe200078e00ff */
        /* <DEDUP_REMOVED lines=26> */
.L_x_1325:
[----:B------:R-:W-:Y:S05]  /*2d60*/  BSYNC B0 ;  /* 0x0000000000007941 */ /* 0x000fea0003800000 */
.L_x_1324:
[----:B------:R-:W-:Y:S01]  /*2d70*/  ISETP.GE.AND P1, PT, R15, R10, PT ;  /* 0x0000000a0f00720c */ /* 0x000fe20003f26270 */
[----:B------:R-:W-:-:S12]  /*2d80*/  BSSY B0, `(.L_x_1326) ;  /* 0x0000021000007945 */ /* 0x000fd80003800000 */
[----:B------:R-:W-:Y:S05]  /*2d90*/  @P1 BRA `(.L_x_1327) ;  /* 0x000001f000001947 */ /* 0x000fea0003800000 */
[----:B------:R-:W-:Y:S01]  /*2da0*/  ISETP.GE.AND P4, PT, R206, c[0x0][0x220], PT ;  /* 0x00008800ce007a0c */ /* 0x000fe20003f86270 */
[----:B-12---:R-:W-:Y:S01]  /*2db0*/  IMAD.MOV.U32 R22, RZ, RZ, R135 ;  /* 0x000000ffff167224 */ /* 0x006fe200078e0087 */
[----:B------:R-:W-:Y:S01]  /*2dc0*/  ISETP.GE.AND P3, PT, R85, c[0x0][0x220], PT ;  /* 0x0000880055007a0c */ /* 0x000fe20003f66270 */
[----:B------:R-:W-:Y:S01]  /*2dd0*/  IMAD.MOV.U32 R23, RZ, RZ, R134 ;  /* 0x000000ffff177224 */ /* 0x000fe200078e0086 */
[----:B------:R-:W-:Y:S01]  /*2de0*/  ULDC UR4, c[0x0][0x19c] ;  /* 0x0000670000047ab9 */ /* 0x000fe20000000800 */
[----:B------:R-:W-:Y:S01]  /*2df0*/  ISETP.GE.AND P1, PT, R84, c[0x0][0x220], PT ;  /* 0x0000880054007a0c */ /* 0x000fe20003f26270 */
[----:B------:R-:W-:Y:S01]  /*2e00*/  UIMAD UR4, UR4, 0x30, URZ ;  /* 0x00000030040478a4 */ /* 0x000fe2000f8e023f */
        /* <DEDUP_REMOVED lines=24> */
.L_x_1327:
[----:B------:R-:W-:Y:S05]  /*2f90*/  BSYNC B0 ;  /* 0x0000000000007941 */ /* 0x000fea0003800000 */
.L_x_1326:
        /* <DEDUP_REMOVED lines=14> */
[----:B-12---:R-:W-:Y:S01]  /*3080*/  @!P3 IMAD.MOV.U32 R22, RZ, RZ, R220 ;  /* 0x000000ffff16b224 */ /* 0x006fe200078e00dc */
        /* <DEDUP_REMOVED lines=17> */
.L_x_1329:
[----:B------:R-:W-:Y:S05]  /*31a0*/  BSYNC B0 ;  /* 0x0000000000007941 */ /* 0x000fea0003800000 */
.L_x_1328:
        /* <DEDUP_REMOVED lines=11> */
[C---:B-1----:R-:W-:Y:S01]  /*3260*/  @!P3 LEA R24, P5, R202.reuse, R220, 0x1 ;  /* 0x000000dcca18b211 */ /* 0x042fe200078a08ff */
[----:B------:R1:W-:Y:S01]  /*3270*/  @P3 STS.128 [R205+0xc800], RZ ;  /* 0x00c800ffcd003388 */ /* 0x0003e20000000c00 */
[C---:B--2---:R-:W-:Y:S02]  /*3280*/  @!P2 LEA R22, P4, R11.reuse, c[0x0][0x170], 0x1 ;  /* 0x00005c000b16aa11 */ /* 0x044fe400078808ff */
        /* <DEDUP_REMOVED lines=19> */
.L_x_1331:
[----:B------:R-:W-:Y:S05]  /*33c0*/  BSYNC B0 ;  /* 0x0000000000007941 */ /* 0x000fea0003800000 */
.L_x_1330:
        /* <DEDUP_REMOVED lines=13> */
[----:B-1----:R-:W-:Y:S01]  /*34a0*/  @!P3 LEA R24, P5, R13, R220, 0x1 ;  /* 0x000000dc0d18b211 */ /* 0x002fe200078a08ff */
[----:B------:R-:W-:Y:S01]  /*34b0*/  IMAD.X R8, R14, 0x1, R19, P4 ;  /* 0x000000010e087824 */ /* 0x000fe200020e0613 */
[----:B--2---:R-:W-:Y:S01]  /*34c0*/  @!P2 LEA R22, P4, R11, c[0x0][0x170], 0x1 ;  /* 0x00005c000b16aa11 */ /* 0x004fe200078808ff */
        /* <DEDUP_REMOVED lines=20> */
.L_x_1333:
[----:B------:R-:W-:Y:S05]  /*3610*/  BSYNC B0 ;  /* 0x0000000000007941 */ /* 0x000fea0003800000 */
.L_x_1332:
        /* <DEDUP_REMOVED lines=17> */
[----:B------:R1:W-:Y:S01]  /*3730*/  @P3 STS.128 [R205+0xd800], RZ ;  /* 0x00d800ffcd003388 */ /* 0x0003e20000000c00 */
[----:B------:R-:W-:Y:S02]  /*3740*/  @!P2 LEA R14, P4, R18, c[0x0][0x170], 0x1 ;  /* 0x00005c00120eaa11 */ /* 0x000fe400078808ff */
[----:B------:R-:W-:Y:S02]  /*3750*/  @!P3 IMAD R8, R8, 0x60, RZ ;  /* 0x000000600808b824 */ /* 0x000fe400078e02ff */
[----:B------:R-:W-:-:S03]  /*3760*/  @!P2 LEA.HI.X R15, R18, c[0x0][0x174], R10, 0x1, P4 ;  /* 0x00005d00120faa11 */ /* 0x000fc600020f0c0a */
        /* <DEDUP_REMOVED lines=18> */
.L_x_1335:
[----:B------:R-:W-:Y:S05]  /*3890*/  BSYNC B0 ;  /* 0x0000000000007941 */ /* 0x000fea0003800000 */
.L_x_1334:
[C---:B------:R-:W-:Y:S01]  /*38a0*/  IMAD.SHL.U32 R8, R2.reuse, 0x40, RZ ;  /* 0x0000004002087824 */ /* 0x040fe200078e00ff */
[----:B------:R-:W-:Y:S01]  /*38b0*/  R2P PR, R2, 0x6 ;  /* 0x0000000602007804 */ /* 0x000fe20000000000 */
[----:B------:R-:W-:Y:S01]  /*38c0*/  IMAD.SHL.U32 R20, R20, 0x8, RZ ;  /* 0x0000000814147824 */ /* 0x000fe200078e00ff */
[----:B------:R-:W0:Y:S01]  /*38d0*/  LDGDEPBAR ;  /* 0x00000000000079af */ /* 0x000e220000000000 */
[----:B------:R-:W-:Y:S01]  /*38e0*/  IMAD R198, R9, 0x400, R0 ;  /* 0x0000040009c67824 */ /* 0x000fe200078e0200 */
[----:B------:R-:W-:Y:S01]  /*38f0*/  LOP3.LUT R11, R8, 0x1c0, RZ, 0xc0, !PT ;  /* 0x000001c0080b7812 */ /* 0x000fe200078ec0ff */
[----:B------:R-:W-:Y:S01]  /*3900*/  IMAD.SHL.U32 R86, R86, 0x2, RZ ;  /* 0x0000000256567824 */ /* 0x000fe200078e00ff */
[----:B------:R-:W-:Y:S01]  /*3910*/  ISETP.GT.AND P6, PT, R87, R200, PT ;  /* 0x000000c85700720c */ /* 0x000fe20003fc4270 */
[----:B------:R-:W-:Y:S01]  /*3920*/  IMAD.SHL.U32 R198, R198, 0x2, RZ ;  /* 0x00000002c6c67824 */ /* 0x000fe200078e00ff */
[----:B------:R-:W-:Y:S02]  /*3930*/  LOP3.LUT R8, R11, 0x8, R20, 0xf8, !PT ;  /* 0x000000080b087812 */ /* 0x000fe400078ef814 */
[----:B------:R-:W-:Y:S01]  /*3940*/  SHF.R.U32.HI R11, RZ, 0x3, R11 ;  /* 0x00000003ff0b7819 */ /* 0x000fe2000001160b */
[--C-:B------:R-:W-:Y:S01]  /*3950*/  IMAD R196, R7, 0x2, R198.reuse ;  /* 0x0000000207c47824 */ /* 0x100fe200078e02c6 */
[----:B-1----:R-:W-:Y:S01]  /*3960*/  LDSM.16.M88.4 R24, [R198] ;  /* 0x00000000c618783b */ /* 0x002fe20000000200 */
[C---:B------:R-:W-:Y:S01]  /*3970*/  IMAD R194, R5.reuse, 0x2, R198 ;  /* 0x0000000205c27824 */ /* 0x040fe200078e02c6 */
[----:B------:R-:W-:Y:S01]  /*3980*/  LOP3.LUT R8, R8, R11, RZ, 0x3c, !PT ;  /* 0x0000000b08087212 */ /* 0x000fe200078e3cff */
[----:B------:R-:W-:Y:S01]  /*3990*/  IMAD R193, R5, 0x2, R196 ;  /* 0x0000000205c17824 */ /* 0x000fe200078e02c4 */
[----:B------:R-:W-:Y:S01]  /*39a0*/  LDSM.16.M88.4 R60, [R196] ;  /* 0x00000000c43c783b */ /* 0x000fe20000000200 */
[----:B------:R-:W-:-:S02]  /*39b0*/  LOP3.LUT R86, R86, 0x6, RZ, 0xc0, !PT ;  /* 0x0000000656567812 */ /* 0x000fc400078ec0ff */
[----:B------:R-:W-:Y:S01]  /*39c0*/  IMAD R197, R197, 0x200, R8 ;  /* 0x00000200c5c57824 */ /* 0x000fe200078e0208 */
[----:B--2---:R-:W-:Y:S03]  /*39d0*/  LDSM.16.M88.4 R20, [R194] ;  /* 0x00000000c214783b */ /* 0x004fe60000000200 */
[----:B------:R-:W-:Y:S01]  /*39e0*/  IMAD.SHL.U32 R197, R197, 0x2, RZ ;  /* 0x00000002c5c57824 */ /* 0x000fe200078e00ff */
[----:B------:R-:W-:Y:S04]  /*39f0*/  LDSM.16.M88.4 R68, [R193] ;  /* 0x00000000c144783b */ /* 0x000fe80000000200 */
[----:B------:R-:W1:Y:S01]  /*3a00*/  LDSM.16.M88.4 R72, [R197+0x6000] ;  /* 0x00600000c548783b */ /* 0x000e620000000200 */
[----:B------:R-:W-:-:S02]  /*3a10*/  IADD3 R2, R197, 0x6000, RZ ;  /* 0x00006000c5027810 */ /* 0x000fc40007ffe0ff */
[----:B------:R-:W-:Y:S01]  /*3a20*/  IADD3 R195, R197, 0x6020, RZ ;  /* 0x00006020c5c37810 */ /* 0x000fe20007ffe0ff */
[----:B------:R-:W2:Y:S01]  /*3a30*/  LDSM.16.M88.4 R40, [R197+0x6800] ;  /* 0x00680000c528783b */ /* 0x000ea20000000200 */
[----:B------:R-:W-:Y:S01]  /*3a40*/  @P1 IADD3 R195, R2, -0x20, RZ ;  /* 0xffffffe002c31810 */ /* 0x000fe20007ffe0ff */
[----:B------:R-:W-:Y:S02]  /*3a50*/  IMAD.MOV.U32 R2, RZ, RZ, 0x40 ;  /* 0x00000040ff027424 */ /* 0x000fe400078e00ff */
[----:B------:R-:W5:Y:S01]  /*3a60*/  LDSM.16.M88.4 R32, [R197+0x7000] ;  /* 0x00700000c520783b */ /* 0x000f620000000200 */
[C---:B------:R-:W-:Y:S02]  /*3a70*/  IADD3 R187, R195.reuse, 0x800, RZ ;  /* 0x00000800c3bb7810 */ /* 0x040fe40007ffe0ff */
[----:B------:R-:W-:Y:S01]  /*3a80*/  SEL R2, R2, 0xffffffc0, !P2 ;  /* 0xffffffc002027807 */ /* 0x000fe20005000000 */
[----:B------:R-:W3:Y:S01]  /*3a90*/  LDSM.16.M88.4 R12, [R197+0x7800] ;  /* 0x00780000c50c783b */ /* 0x000ee20000000200 */
[----:B------:R-:W-:-:S02]  /*3aa0*/  IADD3 R186, R195, 0x1000, RZ ;  /* 0x00001000c3ba7810 */ /* 0x000fc40007ffe0ff */
[----:B------:R-:W-:Y:S01]  /*3ab0*/  IADD3 R185, R195, 0x1800, RZ ;  /* 0x00001800c3b97810 */ /* 0x000fe20007ffe0ff */
[----:B------:R-:W4:Y:S01]  /*3ac0*/  LDSM.16.M88.4 R64, [R195] ;  /* 0x00000000c340783b */ /* 0x000f220000000200 */
[----:B------:R-:W-:Y:S01]  /*3ad0*/  IMAD.IADD R191, R197, 0x1, R2 ;  /* 0x00000001c5bf7824 */ /* 0x000fe200078e0202 */
[C---:B------:R-:W-:Y:S01]  /*3ae0*/  IADD3 R183, R195.reuse, 0x2000, RZ ;  /* 0x00002000c3b77810 */ /* 0x040fe20007ffe0ff */
[----:B------:R-:W-:Y:S01]  /*3af0*/  IMAD.IADD R184, R2, 0x1, R195 ;  /* 0x0000000102b87824 */ /* 0x000fe200078e02c3 */
[----:B------:R-:W3:Y:S01]  /*3b00*/  LDSM.16.M88.4 R56, [R195+0x800] ;  /* 0x00080000c338783b */ /* 0x000ee20000000200 */
        /* <DEDUP_REMOVED lines=10> */
[----:B------:R-:W-:Y:S01]  /*3bb0*/  LDSM.16.M88.4 R80, [R191+0x7000] ;  /* 0x00700000bf50783b */ /* 0x000fe20000000200 */
[C---:B-1----:R-:W-:Y:S03]  /*3bc0*/  HMMA.16816.F32 R8, R24.reuse, R72, RZ ;  /* 0x000000481808723c */ /* 0x042fe600000018ff */
[----:B------:R-:W-:Y:S05]  /*3bd0*/  LDSM.16.M88.4 R76, [R191+0x7800] ;  /* 0x00780000bf4c783b */ /* 0x000fea0000000200 */
[C---:B------:R-:W-:Y:S08]  /*3be0*/  HMMA.16816.F32 R72, R24.reuse, R74, RZ ;  /* 0x0000004a1848723c */ /* 0x040ff000000018ff */
[C---:B--2---:R-:W-:Y:S08]  /*3bf0*/  HMMA.16816.F32 R44, R24.reuse, R40, RZ ;  /* 0x00000028182c723c */ /* 0x044ff000000018ff */
[C---:B------:R-:W-:Y:S08]  /*3c00*/  HMMA.16816.F32 R40, R24.reuse, R42, RZ ;  /* 0x0000002a1828723c */ /* 0x040ff000000018ff */
[C---:B-----5:R-:W-:Y:S08]  /*3c10*/  HMMA.16816.F32 R36, R24.reuse, R32, RZ ;  /* 0x000000201824723c */ /* 0x060ff000000018ff */
[C---:B------:R-:W-:Y:S08]  /*3c20*/  HMMA.16816.F32 R32, R24.reuse, R34, RZ ;  /* 0x000000221820723c */ /* 0x040ff000000018ff */
[C---:B---3--:R-:W-:Y:S08]  /*3c30*/  HMMA.16816.F32 R28, R24.reuse, R12, RZ ;  /* 0x0000000c181c723c */ /* 0x048ff000000018ff */
[----:B------:R-:W-:Y:S01]  /*3c40*/  HMMA.16816.F32 R24, R24, R14, RZ ;  /* 0x0000000e1818723c */ /* 0x000fe200000018ff */
[----:B------:R-:W1:Y:S07]  /*3c50*/  LDSM.16.M88.4 R12, [R191+0x6800] ;  /* 0x00680000bf0c783b */ /* 0x000e6e0000000200 */
[C---:B----4-:R-:W-:Y:S08]  /*3c60*/  HMMA.16816.F32 R8, R60.reuse, R64, R8 ;  /* 0x000000403c08723c */ /* 0x050ff00000001808 */
[C---:B------:R-:W-:Y:S01]  /*3c70*/  HMMA.16816.F32 R72, R60.reuse, R66, R72 ;  /* 0x000000423c48723c */ /* 0x040fe20000001848 */
[----:B------:R-:W-:Y:S07]  /*3c80*/  LDSM.16.M88.4 R64, [R184] ;  /* 0x00000000b840783b */ /* 0x000fee0000000200 */
[C---:B------:R-:W-:Y:S08]  /*3c90*/  HMMA.16816.F32 R44, R60.reuse, R56, R44 ;  /* 0x000000383c2c723c */ /* 0x040ff0000000182c */
[C---:B------:R-:W-:Y:S01]  /*3ca0*/  HMMA.16816.F32 R40, R60.reuse, R58, R40 ;  /* 0x0000003a3c28723c */ /* 0x040fe20000001828 */
[----:B------:R-:W-:Y:S07]  /*3cb0*/  LDSM.16.M88.4 R56, [R197+0x9800] ;  /* 0x00980000c538783b */ /* 0x000fee0000000200 */
[C---:B------:R-:W-:Y:S08]  /*3cc0*/  HMMA.16816.F32 R28, R60.reuse, R48, R28 ;  /* 0x000000303c1c723c */ /* 0x040ff0000000181c */
[C---:B------:R-:W-:Y:S01]  /*3cd0*/  HMMA.16816.F32 R24, R60.reuse, R50, R24 ;  /* 0x000000323c18723c */ /* 0x040fe20000001818 */
[----:B------:R-:W2:Y:S07]  /*3ce0*/  LDSM.16.M88.4 R48, [R184+0x800] ;  /* 0x00080000b830783b */ /* 0x000eae0000000200 */
[C---:B------:R-:W-:Y:S08]  /*3cf0*/  HMMA.16816.F32 R36, R60.reuse, R52, R36 ;  /* 0x000000343c24723c */ /* 0x040ff00000001824 */
[----:B------:R-:W-:Y:S01]  /*3d00*/  HMMA.16816.F32 R32, R60, R54, R32 ;  /* 0x000000363c20723c */ /* 0x000fe20000001820 */
[----:B------:R-:W-:Y:S04]  /*3d10*/  LDSM.16.M88.4 R52, [R198+0x2000] ;  /* 0x00200000c634783b */ /* 0x000fe80000000200 */
[----:B------:R-:W-:Y:S03]  /*3d20*/  LDSM.16.M88.4 R60, [R197+0x9000] ;  /* 0x00900000c53c783b */ /* 0x000fe60000000200 */
[C---:B------:R-:W-:Y:S08]  /*3d30*/  HMMA.16816.F32 R8, R20.reuse, R16, R8 ;  /* 0x000000101408723c */ /* 0x040ff00000001808 */
[C---:B------:R-:W-:Y:S01]  /*3d40*/  HMMA.16816.F32 R72, R20.reuse, R18, R72 ;  /* 0x000000121448723c */ /* 0x040fe20000001848 */
[----:B------:R-:W3:Y:S07]  /*3d50*/  LDSM.16.M88.4 R16, [R184+0x1000] ;  /* 0x00100000b810783b */ /* 0x000eee0000000200 */
        /* <DEDUP_REMOVED lines=8> */
[----:B------:R-:W4:Y:S07]  /*3de0*/  LDSM.16.M88.4 R20, [R197+0x8000] ;  /* 0x00800000c514783b */ /* 0x000f2e0000000200 */
[C---:B--2---:R-:W-:Y:S08]  /*3df0*/  HMMA.16816.F32 R44, R68.reuse, R48, R44 ;  /* 0x00000030442c723c */ /* 0x044ff0000000182c */
[C---:B------:R-:W-:Y:S01]  /*3e00*/  HMMA.16816.F32 R40, R68.reuse, R50, R40 ;  /* 0x000000324428723c */ /* 0x040fe20000001828 */
[----:B------:R-:W2:Y:S07]  /*3e10*/  LDSM.16.M88.4 R48, [R197+0x8800] ;  /* 0x00880000c530783b */ /* 0x000eae0000000200 */
[C---:B------:R-:W-:Y:S08]  /*3e20*/  HMMA.16816.F32 R8, R68.reuse, R64, R8 ;  /* 0x000000404408723c */ /* 0x040ff00000001808 */
[C---:B------:R-:W-:Y:S08]  /*3e30*/  HMMA.16816.F32 R72, R68.reuse, R66, R72 ;  /* 0x000000424448723c */ /* 0x040ff00000001848 */
[C---:B---3--:R-:W-:Y:S08]  /*3e40*/  HMMA.16816.F32 R36, R68.reuse, R16, R36 ;  /* 0x000000104424723c */ /* 0x048ff00000001824 */
[C---:B------:R-:W-:Y:S01]  /*3e50*/  HMMA.16816.F32 R64, R68.reuse, R18, R32 ;  /* 0x000000124440723c */ /* 0x040fe20000001820 */
[----:B------:R-:W-:Y:S04]  /*3e60*/  LDSM.16.M88.4 R32, [R196+0x2000] ;  /* 0x00200000c420783b */ /* 0x000fe80000000200 */
[----:B------:R-:W3:Y:S03]  /*3e70*/  LDSM.16.M88.4 R16, [R195+0x2000] ;  /* 0x00200000c310783b */ /* 0x000ee60000000200 */
[C---:B-1----:R-:W-:Y:S08]  /*3e80*/  HMMA.16816.F32 R28, R68.reuse, R12, R28 ;  /* 0x0000000c441c723c */ /* 0x042ff0000000181c */
[----:B------:R-:W-:Y:S01]  /*3e90*/  HMMA.16816.F32 R24, R68, R14, R24 ;  /* 0x0000000e4418723c */ /* 0x000fe20000001818 */
[----:B------:R-:W1:Y:S04]  /*3ea0*/  LDSM.16.M88.4 R12, [R195+0x2800] ;  /* 0x00280000c30c783b */ /* 0x000e680000000200 */
[----:B------:R-:W-:Y:S03]  /*3eb0*/  LDSM.16.M88.4 R68, [R193+0x2000] ;  /* 0x00200000c144783b */ /* 0x000fe60000000200 */
[C---:B----4-:R-:W-:Y:S08]  /*3ec0*/  HMMA.16816.F32 R8, R52.reuse, R20, R8 ;  /* 0x000000143408723c */ /* 0x050ff00000001808 */
[C---:B------:R-:W-:Y:S01]  /*3ed0*/  HMMA.16816.F32 R72, R52.reuse, R22, R72 ;  /* 0x000000163448723c */ /* 0x040fe20000001848 */
[----:B------:R-:W4:Y:S07]  /*3ee0*/  LDSM.16.M88.4 R20, [R195+0x3000] ;  /* 0x00300000c314783b */ /* 0x000f2e0000000200 */
        /* <DEDUP_REMOVED lines=8> */
[----:B------:R-:W2:Y:S04]  /*3f70*/  LDSM.16.M88.4 R56, [R195+0x3800] ;  /* 0x00380000c338783b */ /* 0x000ea80000000200 */
[----:B------:R-:W-:Y:S03]  /*3f80*/  LDSM.16.M88.4 R24, [R191+0x8000] ;  /* 0x00800000bf18783b */ /* 0x000fe60000000200 */
[C---:B---3--:R-:W-:Y:S08]  /*3f90*/  HMMA.16816.F32 R8, R32.reuse, R16, R8 ;  /* 0x000000102008723c */ /* 0x048ff00000001808 */
[C---:B------:R-:W-:Y:S01]  /*3fa0*/  HMMA.16816.F32 R72, R32.reuse, R18, R72 ;  /* 0x000000122048723c */ /* 0x040fe20000001848 */
[----:B------:R-:W3:Y:S07]  /*3fb0*/  LDSM.16.M88.4 R16, [R191+0x9000] ;  /* 0x00900000bf10783b */ /* 0x000eee0000000200 */
[C---:B-1----:R-:W-:Y:S08]  /*3fc0*/  HMMA.16816.F32 R44, R32.reuse, R12, R44 ;  /* 0x0000000c202c723c */ /* 0x042ff0000000182c */
[C---:B------:R-:W-:Y:S01]  /*3fd0*/  HMMA.16816.F32 R40, R32.reuse, R14, R40 ;  /* 0x0000000e2028723c */ /* 0x040fe20000001828 */
[----:B------:R-:W1:Y:S07]  /*3fe0*/  LDSM.16.M88.4 R12, [R184+0x2800] ;  /* 0x00280000b80c783b */ /* 0x000e6e0000000200 */
[C---:B----4-:R-:W-:Y:S01]  /*3ff0*/  HMMA.16816.F32 R76, R32.reuse, R20, R36 ;  /* 0x00000014204c723c */ /* 0x050fe20000001824 */
[----:B------:R-:W4:Y:S07]  /*4000*/  LDSM.16.M88.4 R36, [R184+0x2000] ;  /* 0x00200000b824783b */ /* 0x000f2e0000000200 */
[C---:B------:R-:W-:Y:S01]  /*4010*/  HMMA.16816.F32 R64, R32.reuse, R22, R64 ;  /* 0x000000162040723c */ /* 0x040fe20000001840 */
[----:B------:R-:W-:Y:S07]  /*4020*/  LDSM.16.M88.4 R20, [R184+0x3000] ;  /* 0x00300000b814783b */ /* 0x000fee0000000200 */
[C---:B--2---:R-:W-:Y:S08]  /*4030*/  HMMA.16816.F32 R28, R32.reuse, R56, R28 ;  /* 0x00000038201c723c */ /* 0x044ff0000000181c */
[----:B------:R-:W-:Y:S01]  /*4040*/  HMMA.16816.F32 R52, R32, R58, R52 ;  /* 0x0000003a2034723c */ /* 0x000fe20000001834 */
[----:B------:R-:W-:Y:S04]  /*4050*/  LDSM.16.M88.4 R32, [R198+0x4000] ;  /* 0x00400000c620783b */ /* 0x000fe80000000200 */
[----:B------:R-:W-:Y:S03]  /*4060*/  LDSM.16.M88.4 R56, [R197+0xb800] ;  /* 0x00b80000c538783b */ /* 0x000fe60000000200 */
[C---:B------:R-:W-:Y:S08]  /*4070*/  HMMA.16816.F32 R44, R48.reuse, R60, R44 ;  /* 0x0000003c302c723c */ /* 0x040ff0000000182c */
[C---:B------:R-:W-:Y:S08]  /*4080*/  HMMA.16816.F32 R40, R48.reuse, R62, R40 ;  /* 0x0000003e3028723c */ /* 0x040ff00000001828 */
[C---:B---3--:R-:W-:Y:S08]  /*4090*/  HMMA.16816.F32 R76, R48.reuse, R16, R76 ;  /* 0x00000010304c723c */ /* 0x048ff0000000184c */
[C---:B------:R-:W-:Y:S01]  /*40a0*/  HMMA.16816.F32 R64, R48.reuse, R18, R64 ;  /* 0x000000123040723c */ /* 0x040fe20000001840 */
[----:B------:R-:W2:Y:S07]  /*40b0*/  LDSM.16.M88.4 R16, [R184+0x3800] ;  /* 0x00380000b810783b */ /* 0x000eae0000000200 */
[C---:B------:R-:W-:Y:S08]  /*40c0*/  HMMA.16816.F32 R8, R48.reuse, R24, R8 ;  /* 0x000000183008723c */ /* 0x040ff00000001808 */
[C---:B------:R-:W-:Y:S01]  /*40d0*/  HMMA.16816.F32 R72, R48.reuse, R26, R72 ;  /* 0x0000001a3048723c */ /* 0x040fe20000001848 */
[----:B------:R-:W3:Y:S07]  /*40e0*/  LDSM.16.M88.4 R24, [R197+0xa000] ;  /* 0x00a00000c518783b */ /* 0x000eee0000000200 */
[C---:B------:R-:W-:Y:S08]  /*40f0*/  HMMA.16816.F32 R28, R48.reuse, R80, R28 ;  /* 0x00000050301c723c */ /* 0x040ff0000000181c */
[----:B------:R-:W-:Y:S08]  /*4100*/  HMMA.16816.F32 R52, R48, R82, R52 ;  /* 0x000000523034723c */ /* 0x000ff00000001834 */
[C---:B-1----:R-:W-:Y:S08]  /*4110*/  HMMA.16816.F32 R44, R68.reuse, R12, R44 ;  /* 0x0000000c442c723c */ /* 0x042ff0000000182c */
[C---:B------:R-:W-:Y:S01]  /*4120*/  HMMA.16816.F32 R40, R68.reuse, R14, R40 ;  /* 0x0000000e4428723c */ /* 0x040fe20000001828 */
[----:B------:R-:W1:Y:S07]  /*4130*/  LDSM.16.M88.4 R12, [R197+0xa800] ;  /* 0x00a80000c50c783b */ /* 0x000e6e0000000200 */
[C---:B----4-:R-:W-:Y:S08]  /*4140*/  HMMA.16816.F32 R8, R68.reuse, R36, R8 ;  /* 0x000000244408723c */ /* 0x050ff00000001808 */
[C---:B------:R-:W-:Y:S01]  /*4150*/  HMMA.16816.F32 R72, R68.reuse, R38, R72 ;  /* 0x000000264448723c */ /* 0x040fe20000001848 */
[----:B------:R-:W-:Y:S07]  /*4160*/  LDSM.16.M88.4 R36, [R196+0x4000] ;  /* 0x00400000c424783b */ /* 0x000fee0000000200 */
[C---:B--2---:R-:W-:Y:S01]  /*4170*/  HMMA.16816.F32 R48, R68.reuse, R16, R28 ;  /* 0x000000104430723c */ /* 0x044fe2000000181c */
[----:B------:R-:W2:Y:S07]  /*4180*/  LDSM.16.M88.4 R28, [R195+0x4000] ;  /* 0x00400000c31c783b */ /* 0x000eae0000000200 */
[C---:B------:R-:W-:Y:S08]  /*4190*/  HMMA.16816.F32 R76, R68.reuse, R20, R76 ;  /* 0x00000014444c723c */ /* 0x040ff0000000184c */
[C---:B------:R-:W-:Y:S01]  /*41a0*/  HMMA.16816.F32 R64, R68.reuse, R22, R64 ;  /* 0x000000164440723c */ /* 0x040fe20000001840 */
[----:B------:R-:W4:Y:S07]  /*41b0*/  LDSM.16.M88.4 R20, [R197+0xb000] ;  /* 0x00b00000c514783b */ /* 0x000f2e0000000200 */
[----:B------:R-:W-:Y:S01]  /*41c0*/  HMMA.16816.F32 R52, R68, R18, R52 ;  /* 0x000000124434723c */ /* 0x000fe20000001834 */
[----:B------:R-:W5:Y:S04]  /*41d0*/  LDSM.16.M88.4 R16, [R195+0x4800] ;  /* 0x00480000c310783b */ /* 0x000f680000000200 */
[----:B------:R-:W-:Y:S03]  /*41e0*/  LDSM.16.M88.4 R68, [R195+0x5800] ;  /* 0x00580000c344783b */ /* 0x000fe60000000200 */
[C---:B---3--:R-:W-:Y:S08]  /*41f0*/  HMMA.16816.F32 R8, R32.reuse, R24, R8 ;  /* 0x000000182008723c */ /* 0x048ff00000001808 */
[C---:B------:R-:W-:Y:S01]  /*4200*/  HMMA.16816.F32 R72, R32.reuse, R26, R72 ;  /* 0x0000001a2048723c */ /* 0x040fe20000001848 */
[----:B------:R-:W-:Y:S07]  /*4210*/  LDSM.16.M88.4 R24, [R195+0x5000] ;  /* 0x00500000c318783b */ /* 0x000fee0000000200 */
[C---:B-1----:R-:W-:Y:S08]  /*4220*/  HMMA.16816.F32 R44, R32.reuse, R12, R44 ;  /* 0x0000000c202c723c */ /* 0x042ff0000000182c */
[----:B------:R-:W-:Y:S01]  /*4230*/  HMMA.16816.F32 R60, R32, R14, R40 ;  /* 0x0000000e203c723c */ /* 0x000fe20000001828 */
[----:B------:R-:W-:Y:S04]  /*4240*/  LDSM.16.M88.4 R40, [R194+0x4000] ;  /* 0x00400000c228783b */ /* 0x000fe80000000200 */
[----:B------:R-:W1:Y:S03]  /*4250*/  LDSM.16.M88.4 R12, [R191+0xa000] ;  /* 0x00a00000bf0c783b */ /* 0x000e660000000200 */
[C---:B--2---:R-:W-:Y:S08]  /*4260*/  HMMA.16816.F32 R8, R36.reuse, R28, R8 ;  /* 0x0000001c2408723c */ /* 0x044ff00000001808 */
[----:B------:R-:W-:Y:S01]  /*4270*/  HMMA.16816.F32 R72, R36, R30, R72 ;  /* 0x0000001e2448723c */ /* 0x000fe20000001848 */
[----:B------:R-:W-:Y:S07]  /*4280*/  LDSM.16.M88.4 R28, [R191+0xb000] ;  /* 0x00b00000bf1c783b */ /* 0x000fee0000000200 */
[C---:B----4-:R-:W-:Y:S08]  /*4290*/  HMMA.16816.F32 R76, R32.reuse, R20, R76 ;  /* 0x00000014204c723c */ /* 0x050ff0000000184c */
[C---:B------:R-:W-:Y:S01]  /*42a0*/  HMMA.16816.F32 R64, R32.reuse, R22, R64 ;  /* 0x000000162040723c */ /* 0x040fe20000001840 */
[----:B------:R-:W-:Y:S07]  /*42b0*/  LDSM.16.M88.4 R20, [R191+0xa800] ;  /* 0x00a80000bf14783b */ /* 0x000fee0000000200 */
[C---:B------:R-:W-:Y:S08]  /*42c0*/  HMMA.16816.F32 R48, R32.reuse, R56, R48 ;  /* 0x000000382030723c */ /* 0x040ff00000001830 */
[----:B------:R-:W-:Y:S01]  /*42d0*/  HMMA.16816.F32 R52, R32, R58, R52 ;  /* 0x0000003a2034723c */ /* 0x000fe20000001834 */
[----:B------:R-:W-:Y:S04]  /*42e0*/  LDSM.16.M88.4 R32, [R193+0x4000] ;  /* 0x00400000c120783b */ /* 0x000fe80000000200 */
[----:B------:R-:W-:Y:S03]  /*42f0*/  LDSM.16.M88.4 R56, [R191+0xb800] ;  /* 0x00b80000bf38783b */ /* 0x000fe60000000200 */
[C---:B-----5:R-:W-:Y:S08]  /*4300*/  HMMA.16816.F32 R44, R36.reuse, R16, R44 ;  /* 0x00000010242c723c */ /* 0x060ff0000000182c */
[----:B------:R-:W-:Y:S01]  /*4310*/  HMMA.16816.F32 R60, R36, R18, R60 ;  /* 0x00000012243c723c */ /* 0x000fe2000000183c */
[----:B------:R-:W2:Y:S07]  /*4320*/  LDSM.16.M88.4 R16, [R184+0x4000] ;  /* 0x00400000b810783b */ /* 0x000eae0000000200 */
[C---:B-1----:R-:W-:Y:S08]  /*4330*/  HMMA.16816.F32 R8, R40.reuse, R12, R8 ;  /* 0x0000000c2808723c */ /* 0x042ff00000001808 */
[----:B------:R-:W-:Y:S01]  /*4340*/  HMMA.16816.F32 R72, R40, R14, R72 ;  /* 0x0000000e2848723c */ /* 0x000fe20000001848 */
[----:B------:R-:W-:Y:S07]  /*4350*/  LDSM.16.M88.4 R12, [R184+0x5000] ;  /* 0x00500000b80c783b */ /* 0x000fee0000000200 */
[C---:B------:R-:W-:Y:S08]  /*4360*/  HMMA.16816.F32 R76, R36.reuse, R24, R76 ;  /* 0x00000018244c723c */ /* 0x040ff0000000184c */
[C---:B------:R-:W-:Y:S01]  /*4370*/  HMMA.16816.F32 R64, R36.reuse, R26, R64 ;  /* 0x0000001a2440723c */ /* 0x040fe20000001840 */
[----:B------:R-:W1:Y:S07]  /*4380*/  LDSM.16.M88.4 R24, [R184+0x4800] ;  /* 0x00480000b818783b */ /* 0x000e6e0000000200 */
[C---:B------:R-:W-:Y:S08]  /*4390*/  HMMA.16816.F32 R48, R36.reuse, R68, R48 ;  /* 0x000000442430723c */ /* 0x040ff00000001830 */
[----:B------:R-:W-:Y:S08]  /*43a0*/  HMMA.16816.F32 R52, R36, R70, R52 ;  /* 0x000000462434723c */ /* 0x000ff00000001834 */
[C---:B--2---:R-:W-:Y:S08]  /*43b0*/  HMMA.16816.F32 R8, R32.reuse, R16, R8 ;  /* 0x000000102008723c */ /* 0x044ff00000001808 */
[----:B------:R-:W-:Y:S01]  /*43c0*/  HMMA.16816.F32 R72, R32, R18, R72 ;  /* 0x000000122048723c */ /* 0x000fe20000001848 */
[----:B------:R-:W2:Y:S01]  /*43d0*/  LDSM.16.M88.4 R16, [R184+0x5800] ;  /* 0x00580000b810783b */ /* 0x000ea20000000200 */
[----:B------:R-:W-:-:S06]  /*43e0*/  DEPBAR.LE SB0, 0x0 ;  /* 0x000080000000791a */ /* 0x000fcc0000000000 */
[C---:B------:R-:W-:Y:S08]  /*43f0*/  HMMA.16816.F32 R44, R40.reuse, R20, R44 ;  /* 0x00000014282c723c */ /* 0x040ff0000000182c */
[C---:B------:R-:W-:Y:S07]  /*4400*/  HMMA.16816.F32 R76, R40.reuse, R28, R76 ;  /* 0x0000001c284c723c */ /* 0x040fee000000184c */
[----:B------:R-:W-:Y:S01]  /*4410*/  IMAD.IADD R29, R3, 0x1, R86 ;  /* 0x00000001031d7824 */ /* 0x000fe200078e0256 */
[----:B------:R-:W-:Y:S04]  /*4420*/  HMMA.16816.F32 R60, R40, R22, R60 ;  /* 0x00000016283c723c */ /* 0x000fe8000000183c */
[----:B------:R-:W-:-:S02]  /*4430*/  IADD3 R21, R29, 0x8, RZ ;  /* 0x000000081d157810 */ /* 0x000fc40007ffe0ff */
[CC--:B------:R-:W-:Y:S02]  /*4440*/  ISETP.GE.AND P1, PT, R29.reuse, R88.reuse, PT ;  /* 0x000000581d00720c */ /* 0x0c0fe40003f26270 */
[C---:B------:R-:W-:Y:S01]  /*4450*/  HMMA.16816.F32 R64, R40.reuse, R30, R64 ;  /* 0x0000001e2840723c */ /* 0x040fe20000001840 */
[----:B------:R-:W-:Y:S02]  /*4460*/  IADD3 R23, R29, 0x1, RZ ;  /* 0x000000011d177810 */ /* 0x000fe40007ffe0ff */
[-C--:B------:R-:W-:Y:S02]  /*4470*/  ISETP.GE.AND P4, PT, R21, R88.reuse, PT ;  /* 0x000000581500720c */ /* 0x080fe40003f86270 */
[----:B------:R-:W-:Y:S02]  /*4480*/  IADD3 R21, R29, 0x9, RZ ;  /* 0x000000091d157810 */ /* 0x000fe40007ffe0ff */
[----:B------:R-:W-:Y:S01]  /*4490*/  ISETP.GE.AND P5, PT, R23, R88, PT ;  /* 0x000000581700720c */ /* 0x000fe20003fa6270 */
[----:B------:R-:W-:Y:S01]  /*44a0*/  HMMA.16816.F32 R48, R40, R56, R48 ;  /* 0x000000382830723c */ /* 0x000fe20000001830 */
[----:B------:R-:W-:-:S02]  /*44b0*/  IADD3 R23, R29, 0x10, RZ ;  /* 0x000000101d177810 */ /* 0x000fc40007ffe0ff */
[-C--:B------:R-:W-:Y:S02]  /*44c0*/  ISETP.GE.AND P3, PT, R21, R88.reuse, PT ;  /* 0x000000581500720c */ /* 0x080fe40003f66270 */
[----:B------:R-:W-:Y:S02]  /*44d0*/  IADD3 R21, R29, 0x11, RZ ;  /* 0x000000111d157810 */ /* 0x000fe40007ffe0ff */
[----:B------:R-:W-:Y:S01]  /*44e0*/  ISETP.GE.AND P2, PT, R23, R88, PT ;  /* 0x000000581700720c */ /* 0x000fe20003f46270 */
[----:B------:R-:W-:Y:S01]  /*44f0*/  HMMA.16816.F32 R52, R40, R58, R52 ;  /* 0x0000003a2834723c */ /* 0x000fe20000001834 */
[----:B------:R-:W-:Y:S02]  /*4500*/  FSEL R22, R9, -INF , !P5 ;  /* 0xff80000009167808 */ /* 0x000fe40006800000 */
[----:B------:R-:W-:Y:S02]  /*4510*/  FSEL R20, R10, -INF , !P1 ;  /* 0xff8000000a147808 */ /* 0x000fe40004800000 */
[----:B------:R-:W-:-:S02]  /*4520*/  FSEL R23, R8, -INF , !P1 ;  /* 0xff80000008177808 */ /* 0x000fc40004800000 */
[----:B------:R-:W-:Y:S01]  /*4530*/  IADD3 R9, R29, 0x19, RZ ;  /* 0x000000191d097810 */ /* 0x000fe20007ffe0ff */
[C---:B-1----:R-:W-:Y:S01]  /*4540*/  HMMA.16816.F32 R44, R32.reuse, R24, R44 ;  /* 0x00000018202c723c */ /* 0x042fe2000000182c */
[----:B------:R-:W-:Y:S02]  /*4550*/  ISETP.GE.AND P1, PT, R21, R88, PT ;  /* 0x000000581500720c */ /* 0x000fe40003f26270 */
[----:B------:R-:W-:Y:S02]  /*4560*/  FSEL R21, R11, -INF , !P5 ;  /* 0xff8000000b157808 */ /* 0x000fe40006800000 */
[----:B------:R-:W-:Y:S02]  /*4570*/  FSEL R74, R74, -INF , !P4 ;  /* 0xff8000004a4a7808 */ /* 0x000fe40006000000 */
[----:B------:R-:W-:Y:S01]  /*4580*/  FSEL R25, R72, -INF , !P4 ;  /* 0xff80000048197808 */ /* 0x000fe20006000000 */
[----:B------:R-:W-:Y:S01]  /*4590*/  HMMA.16816.F32 R76, R32, R12, R76 ;  /* 0x0000000c204c723c */ /* 0x000fe2000000184c */
[----:B------:R-:W-:-:S02]  /*45a0*/  IADD3 R11, R29, 0x20, RZ ;  /* 0x000000201d0b7810 */ /* 0x000fc40007ffe0ff */
[-C--:B------:R-:W-:Y:S02]  /*45b0*/  ISETP.GE.AND P4, PT, R9, R88.reuse, PT ;  /* 0x000000580900720c */ /* 0x080fe40003f86270 */
[----:B------:R-:W-:Y:S02]  /*45c0*/  IADD3 R9, R29, 0x21, RZ ;  /* 0x000000211d097810 */ /* 0x000fe40007ffe0ff */
[----:B------:R-:W-:Y:S01]  /*45d0*/  FSEL R2, R75, -INF , !P3 ;  /* 0xff8000004b027808 */ /* 0x000fe20005800000 */
[----:B------:R-:W-:Y:S01]  /*45e0*/  HMMA.16816.F32 R60, R32, R26, R60 ;  /* 0x0000001a203c723c */ /* 0x000fe2000000183c */
[----:B------:R-:W-:Y:S01]  /*45f0*/  FSEL R73, R73, -INF , !P3 ;  /* 0xff80000049497808 */ /* 0x000fe20005800000 */
[----:B------:R-:W-:Y:S01]  /*4600*/  BAR.SYNC.DEFER_BLOCKING 0x0 ;  /* 0x0000000000007b1d */ /* 0x000fe20000010000 */
[----:B------:R-:W-:Y:S02]  /*4610*/  ISETP.GE.AND P3, PT, R11, R88, PT ;  /* 0x000000580b00720c */ /* 0x000fe40003f66270 */
[----:B------:R-:W-:-:S03]  /*4620*/  IADD3 R13, R29, 0x18, RZ ;  /* 0x000000181d0d7810 */ /* 0x000fc60007ffe0ff */
[C---:B------:R-:W-:Y:S01]  /*4630*/  HMMA.16816.F32 R64, R32.reuse, R14, R64 ;  /* 0x0000000e2040723c */ /* 0x040fe20000001840 */
[----:B------:R-:W-:Y:S02]  /*4640*/  FSEL R12, R46, -INF , !P2 ;  /* 0xff8000002e0c7808 */ /* 0x000fe40005000000 */
[----:B------:R-:W-:Y:S02]  /*4650*/  FSEL R11, R44, -INF , !P2 ;  /* 0xff8000002c0b7808 */ /* 0x000fe40005000000 */
[-C--:B------:R-:W-:Y:S02]  /*4660*/  ISETP.GE.AND P2, PT, R9, R88.reuse, PT ;  /* 0x000000580900720c */ /* 0x080fe40003f46270 */
[----:B------:R-:W-:Y:S01]  /*4670*/  IADD3 R9, R29, 0x28, RZ ;  /* 0x000000281d097810 */ /* 0x000fe20007ffe0ff */
[----:B--2---:R-:W-:Y:S01]  /*4680*/  HMMA.16816.F32 R48, R32, R16, R48 ;  /* 0x000000102030723c */ /* 0x004fe20000001830 */
[----:B------:R-:W-:Y:S02]  /*4690*/  ISETP.GE.AND P5, PT, R13, R88, PT ;  /* 0x000000580d00720c */ /* 0x000fe40003fa6270 */
[----:B------:R-:W-:-:S02]  /*46a0*/  FSEL R162, R78, -INF , !P3 ;  /* 0xff8000004ea27808 */ /* 0x000fc40005800000 */
[----:B------:R-:W-:Y:S02]  /*46b0*/  FSEL R169, R76, -INF , !P3 ;  /* 0xff8000004ca97808 */ /* 0x000fe40005800000 */
[----:B------:R-:W-:Y:S01]  /*46c0*/  IADD3 R17, R29, 0x31, RZ ;  /* 0x000000311d117810 */ /* 0x000fe20007ffe0ff */
[----:B------:R-:W-:Y:S01]  /*46d0*/  HMMA.16816.F32 R52, R32, R18, R52 ;  /* 0x000000122034723c */ /* 0x000fe20000001834 */
[----:B------:R-:W-:Y:S02]  /*46e0*/  FSEL R14, R47, -INF , !P1 ;  /* 0xff8000002f0e7808 */ /* 0x000fe40004800000 */
[----:B------:R-:W-:Y:S02]  /*46f0*/  FSEL R15, R45, -INF , !P1 ;  /* 0xff8000002d0f7808 */ /* 0x000fe40004800000 */
[----:B------:R-:W-:Y:S02]  /*4700*/  IADD3 R13, R29, 0x29, RZ ;  /* 0x000000291d0d7810 */ /* 0x000fe40007ffe0ff */
[----:B------:R-:W-:-:S02]  /*4710*/  ISETP.GE.AND P3, PT, R17, R88, PT ;  /* 0x000000581100720c */ /* 0x000fc40003f66270 */
[----:B------:R-:W-:Y:S02]  /*4720*/  ISETP.GE.AND P1, PT, R9, R88, PT ;  /* 0x000000580900720c */ /* 0x000fe40003f26270 */
[C---:B------:R-:W-:Y:S02]  /*4730*/  IADD3 R19, R29.reuse, 0x30, RZ ;  /* 0x000000301d137810 */ /* 0x040fe40007ffe0ff */
[C---:B------:R-:W-:Y:S02]  /*4740*/  IADD3 R17, R29.reuse, 0x38, RZ ;  /* 0x000000381d117810 */ /* 0x040fe40007ffe0ff */
[----:B------:R-:W-:Y:S02]  /*4750*/  IADD3 R29, R29, 0x39, RZ ;  /* 0x000000391d1d7810 */ /* 0x000fe40007ffe0ff */
[----:B------:R-:W-:Y:S02]  /*4760*/  FSEL R8, R62, -INF , !P5 ;  /* 0xff8000003e087808 */ /* 0x000fe40006800000 */
[----:B------:R-:W-:-:S02]  /*4770*/  FSEL R9, R60, -INF , !P5 ;  /* 0xff8000003c097808 */ /* 0x000fc40006800000 */
[----:B------:R-:W-:Y:S02]  /*4780*/  ISETP.GE.AND P5, PT, R13, R88, PT ;  /* 0x000000580d00720c */ /* 0x000fe40003fa6270 */
[----:B------:R-:W-:Y:S02]  /*4790*/  FSEL R10, R63, -INF , !P4 ;  /* 0xff8000003f0a7808 */ /* 0x000fe40006000000 */
[----:B------:R-:W-:Y:S02]  /*47a0*/  FSEL R13, R61, -INF , !P4 ;  /* 0xff8000003d0d7808 */ /* 0x000fe40006000000 */
[----:B------:R-:W-:Y:S02]  /*47b0*/  FSEL R172, R79, -INF , !P2 ;  /* 0xff8000004fac7808 */ /* 0x000fe40005000000 */
[----:B------:R-:W-:Y:S02]  /*47c0*/  FSEL R161, R77, -INF , !P2 ;  /* 0xff8000004da17808 */ /* 0x000fe40005000000 */
[----:B------:R-:W-:-:S02]  /*47d0*/  FSEL R164, R66, -INF , !P1 ;  /* 0xff80000042a47808 */ /* 0x000fc40004800000 */
[----:B------:R-:W-:Y:S02]  /*47e0*/  FSEL R167, R64, -INF , !P1 ;  /* 0xff80000040a77808 */ /* 0x000fe40004800000 */
[-C--:B------:R-:W-:Y:S02]  /*47f0*/  ISETP.GE.AND P4, PT, R19, R88.reuse, PT ;  /* 0x000000581300720c */ /* 0x080fe40003f86270 */
        /* <DEDUP_REMOVED lines=12> */
[----:B------:R-:W-:Y:S05]  /*48c0*/  @!P6 BRA `(.L_x_1336) ;  /* 0x00000b700000e947 */ /* 0x000fea0003800000 */
[----:B------:R-:W-:Y:S05]  /*48d0*/  @!P0 BRA `(.L_x_1337) ;  /* 0x0000039000008947 */ /* 0x000fea0003800000 */
[----:B------:R-:W1:Y:S01]  /*48e0*/  I2F.RP R26, R6 ;  /* 0x00000006001a7306 */ /* 0x000e620000209400 */
[C---:B------:R-:W-:Y:S02]  /*48f0*/  IADD3 R24, R3.reuse, -0x40, RZ ;  /* 0xffffffc003187810 */ /* 0x040fe40007ffe0ff */
[----:B------:R-:W-:Y:S02]  /*4900*/  IABS R16, R3 ;  /* 0x0000000300107213 */ /* 0x000fe40000000000 */
[----:B------:R-:W-:Y:S02]  /*4910*/  IABS R4, R24 ;  /* 0x0000001800047213 */ /* 0x000fe40000000000 */
[----:B------:R-:W-:-:S02]  /*4920*/  LOP3.LUT R3, R3, c[0x0][0x2d0], RZ, 0x3c, !PT ;  /* 0x0000b40003037a12 */ /* 0x000fc400078e3cff */
        /* <DEDUP_REMOVED lines=47> */
[----:B------:R-:W-:Y:S01]  /*4c20*/  IMAD R17, R4, c[0x0][0x180], RZ ;  /* 0x0000600004117a24 */ /* 0x000fe200078e02ff */
[----:B------:R-:W-:-:S03]  /*4c30*/  MOV R4, R18 ;  /* 0x0000001200047202 */ /* 0x000fc60000000f00 */
[----:B------:R-:W-:-:S04]  /*4c40*/  IMAD R17, R16, c[0x0][0x184], R17 ;  /* 0x0000610010117a24 */ /* 0x000fc800078e0211 */
[----:B------:R-:W-:Y:S01]  /*4c50*/  IMAD.IADD R3, R19, 0x1, R17 ;  /* 0x0000000113037824 */ /* 0x000fe200078e0211 */
[----:B------:R-:W-:Y:S05]  /*4c60*/  BRA `(.L_x_1338) ;  /* 0x0000002000007947 */ /* 0x000fea0003800000 */
.L_x_1337:
[----:B------:R-:W-:-:S04]  /*4c70*/  LEA R4, -R4, RZ, 0x6 ;  /* 0x000000ff04047211 */ /* 0x000fc800078e31ff */
[----:B------:R-:W-:Y:S02]  /*4c80*/  SHF.R.S32.HI R3, RZ, 0x1f, R4 ;  /* 0x0000001fff037819 */ /* 0x000fe40000011404 */
.L_x_1338:
        /* <DEDUP_REMOVED lines=119> */
.L_x_1340:
[----:B------:R-:W-:Y:S05]  /*5400*/  BSYNC B0 ;  /* 0x0000000000007941 */ /* 0x000fea0003800000 */
.L_x_1339:
[----:B------:R-:W0:Y:S01]  /*5410*/  LDGDEPBAR ;  /* 0x00000000000079af */ /* 0x000e220000000000 */
[----:B------:R-:W-:-:S04]  /*5420*/  IADD3 R135, P1, R4, R135, RZ ;  /* 0x0000008704877210 */ /* 0x000fc80007f3e0ff */
[----:B------:R-:W-:Y:S02]  /*5430*/  IADD3.X R134, R3, R134, RZ, P1, !PT ;  /* 0x0000008603867210 */ /* 0x000fe40000ffe4ff */
.L_x_1336:
        /* <DEDUP_REMOVED lines=45> */
[----:B------:R-:W3:Y:S04]  /*5710*/  LDSM.16.MT88.4 R60, [R188+0xc000] ;  /* 0x00c00000bc3c783b */ /* 0x000ee80000004200 */
[----:B------:R-:W4:Y:S04]  /*5720*/  LDSM.16.MT88.4 R76, [R190+0xe000] ;  /* 0x00e00000be4c783b */ /* 0x000f280000004200 */
[----:B------:R-:W5:Y:S04]  /*5730*/  LDSM.16.MT88.4 R92, [R188+0xe000] ;  /* 0x00e00000bc5c783b */ /* 0x000f680000004200 */
[----:B------:R-:W3:Y:S01]  /*5740*/  LDSM.16.MT88.4 R100, [R192+0x10000] ;  /* 0x01000000c064783b */ /* 0x000ee20000004200 */
[----:B-1----:R-:W-:-:S03]  /*5750*/  FMNMX.FTZ R132, R17, R132, !PT ;  /* 0x0000008411847209 */ /* 0x002fc60007810000 */
[----:B------:R-:W1:Y:S01]  /*5760*/  LDSM.16.MT88.4 R124, [R190+0x10000] ;  /* 0x01000000be7c783b */ /* 0x000e620000004200 */
[----:B--2---:R-:W-:Y:S01]  /*5770*/  FMNMX.FTZ R3, R4, R3, !PT ;  /* 0x0000000304037209 */ /* 0x004fe20007810000 */
[C---:B------:R-:W-:Y:S01]  /*5780*/  FMUL.FTZ R168, R132.reuse, c[0x0][0x23c] ;  /* 0x00008f0084a87a20 */ /* 0x040fe20000410000 */
[----:B------:R-:W-:Y:S01]  /*5790*/  FSETP.NEU.FTZ.AND P1, PT, R132, -INF , PT ;  /* 0xff8000008400780b */ /* 0x000fe20003f3d000 */
[----:B------:R-:W2:Y:S02]  /*57a0*/  LDSM.16.MT88.4 R112, [R189+0x10000] ;  /* 0x01000000bd70783b */ /* 0x000ea40000004200 */
[C---:B------:R-:W-:Y:S01]  /*57b0*/  FMUL.FTZ R165, R3.reuse, c[0x0][0x23c] ;  /* 0x00008f0003a57a20 */ /* 0x040fe20000410000 */
[----:B------:R-:W-:Y:S01]  /*57c0*/  FSEL R168, R168, RZ, P1 ;  /* 0x000000ffa8a87208 */ /* 0x000fe20000800000 */
[----:B------:R-:W1:Y:S01]  /*57d0*/  LDSM.16.MT88.4 R4, [R188+0x10000] ;  /* 0x01000000bc04783b */ /* 0x000e620000004200 */
[----:B------:R-:W-:-:S03]  /*57e0*/  FSETP.NEU.FTZ.AND P1, PT, R3, -INF , PT ;  /* 0xff8000000300780b */ /* 0x000fc60003f3d000 */
[--C-:B------:R-:W-:Y:S01]  /*57f0*/  FFMA.FTZ R155, R23, c[0x0][0x23c], -R168.reuse ;  /* 0x00008f00179b7a23 */ /* 0x100fe200000108a8 */
[----:B------:R-:W-:Y:S01]  /*5800*/  FSEL R165, R165, RZ, P1 ;  /* 0x000000ffa5a57208 */ /* 0x000fe20000800000 */
[--C-:B------:R-:W-:Y:S01]  /*5810*/  FFMA.FTZ R152, R22, c[0x0][0x23c], -R168.reuse ;  /* 0x00008f0016987a23 */ /* 0x100fe200000108a8 */
[----:B------:R-:W-:Y:S01]  /*5820*/  LDSM.16.MT88.4 R16, [R189+0xe800] ;  /* 0x00e80000bd10783b */ /* 0x000fe20000004200 */
[--C-:B------:R-:W-:Y:S01]  /*5830*/  FFMA.FTZ R153, R25, c[0x0][0x23c], -R168.reuse ;  /* 0x00008f0019997a23 */ /* 0x100fe200000108a8 */
[----:B------:R-:W-:Y:S01]  /*5840*/  LEA R212, P1, R135, c[0x0][0x168], 0x1 ;  /* 0x00005a0087d47a11 */ /* 0x000fe200078208ff */
[----:B------:R-:W-:Y:S01]  /*5850*/  FFMA.FTZ R148, R73, c[0x0][0x23c], -R168 ;  /* 0x00008f0049947a23 */ /* 0x000fe200000108a8 */
[----:B------:R-:W-:Y:S01]  /*5860*/  MUFU.EX2 R155, R155 ;  /* 0x0000009b009b7308 */ /* 0x000fe20000000800 */
[--C-:B------:R-:W-:Y:S01]  /*5870*/  FFMA.FTZ R154, R20, c[0x0][0x23c], -R165.reuse ;  /* 0x00008f00149a7a23 */ /* 0x100fe200000108a5 */
[----:B------:R-:W-:Y:S01]  /*5880*/  LDSM.16.MT88.4 R136, [R190+0xc800] ;  /* 0x00c80000be88783b */ /* 0x000fe20000004200 */
[--C-:B------:R-:W-:Y:S01]  /*5890*/  FFMA.FTZ R157, R21, c[0x0][0x23c], -R165.reuse ;  /* 0x00008f00159d7a23 */ /* 0x100fe200000108a5 */
[----:B------:R-:W-:Y:S01]  /*58a0*/  LEA.HI.X R213, R135, c[0x0][0x16c], R134, 0x1, P1 ;  /* 0x00005b0087d57a11 */ /* 0x000fe200008f0c86 */
[--C-:B------:R-:W-:Y:S01]  /*58b0*/  FFMA.FTZ R159, R74, c[0x0][0x23c], -R165.reuse ;  /* 0x00008f004a9f7a23 */ /* 0x100fe200000108a5 */
[----:B------:R-:W-:Y:S01]  /*58c0*/  LDSM.16.MT88.4 R20, [R192+0xc800] ;  /* 0x00c80000c014783b */ /* 0x000fe20000004200 */
        /* <DEDUP_REMOVED lines=10> */
[----:B------:R-:W1:Y:S01]  /*5970*/  LDSM.16.MT88.4 R8, [R192+0xe800] ;  /* 0x00e80000c008783b */ /* 0x000e620000004200 */
[--C-:B------:R-:W-:Y:S02]  /*5980*/  FFMA.FTZ R2, R13, c[0x0][0x23c], -R168.reuse ;  /* 0x00008f000d027a23 */ /* 0x100fe400000108a8 */
[--C-:B------:R-:W-:Y:S01]  /*5990*/  FFMA.FTZ R149, R12, c[0x0][0x23c], -R165.reuse ;  /* 0x00008f000c957a23 */ /* 0x100fe200000108a5 */
[----:B------:R-:W-:Y:S01]  /*59a0*/  LDSM.16.MT88.4 R24, [R190+0xe800] ;  /* 0x00e80000be18783b */ /* 0x000fe20000004200 */
[----:B------:R-:W-:Y:S01]  /*59b0*/  FFMA.FTZ R144, R14, c[0x0][0x23c], -R165 ;  /* 0x00008f000e907a23 */ /* 0x000fe200000108a5 */
[----:B------:R-:W3:Y:S01]  /*59c0*/  MUFU.EX2 R148, R148 ;  /* 0x0000009400947308 */ /* 0x000ee20000000800 */
        /* <DEDUP_REMOVED lines=10> */
[----:B------:R-:W4:Y:S01]  /*5a70*/  MUFU.EX2 R157, R157 ;  /* 0x0000009d009d7308 */ /* 0x000f220000000800 */
[----:B---3--:R-:W-:Y:S01]  /*5a80*/  F2FP.PACK_AB R118, R148, R153 ;  /* 0x000000999476723e */ /* 0x008fe200000000ff */
        /* <DEDUP_REMOVED lines=40> */
[C---:B-----5:R-:W-:Y:S02]  /*5d10*/  HMMA.16816.F32 R88, R116.reuse, R92, RZ ;  /* 0x0000005c7458723c */ /* 0x060fe400000018ff */
[----:B------:R-:W-:Y:S06]  /*5d20*/  MUFU.EX2 R163, R163 ;  /* 0x000000a300a37308 */ /* 0x000fec0000000800 */
[C---:B------:R-:W-:Y:S02]  /*5d30*/  HMMA.16816.F32 R96, R116.reuse, R100, RZ ;  /* 0x000000647460723c */ /* 0x040fe400000018ff */
[----:B------:R-:W-:Y:S06]  /*5d40*/  MUFU.EX2 R162, R162 ;  /* 0x000000a200a27308 */ /* 0x000fec0000000800 */
[C---:B-1----:R-:W-:Y:S02]  /*5d50*/  HMMA.16816.F32 R104, R116.reuse, R124, RZ ;  /* 0x0000007c7468723c */ /* 0x042fe400000018ff */
[----:B------:R-:W1:Y:S06]  /*5d60*/  MUFU.EX2 R167, R167 ;  /* 0x000000a700a77308 */ /* 0x000e6c0000000800 */
        /* <DEDUP_REMOVED lines=33> */
[----:B------:R-:W-:Y:S01]  /*5f80*/  HMMA.16816.F32 R64, R4, R8, R64 ;  /* 0x000000080440723c */ /* 0x000fe20000001840 */
[----:B------:R-:W-:-:S07]  /*5f90*/  FADD.FTZ R145, R0, R145 ;  /* 0x0000009100917221 */ /* 0x000fce0000010000 */
[C---:B------:R-:W-:Y:S01]  /*5fa0*/  HMMA.16816.F32 R68, R4.reuse, R10, R68 ;  /* 0x0000000a0444723c */ /* 0x040fe20000001844 */
[----:B------:R-:W3:Y:S07]  /*5fb0*/  LDSM.16.MT88.4 R8, [R190+0x10800] ;  /* 0x01080000be08783b */ /* 0x000eee0000004200 */
[C---:B------:R-:W-:Y:S08]  /*5fc0*/  HMMA.16816.F32 R80, R4.reuse, R16, R80 ;  /* 0x000000100450723c */ /* 0x040ff00000001850 */
[C---:B------:R-:W-:Y:S01]  /*5fd0*/  HMMA.16816.F32 R84, R4.reuse, R18, R84 ;  /* 0x000000120454723c */ /* 0x040fe20000001854 */
[----:B------:R-:W4:Y:S07]  /*5fe0*/  LDSM.16.MT88.4 R16, [R189+0x10800] ;  /* 0x01080000bd10783b */ /* 0x000f2e0000004200 */
[C---:B------:R-:W-:Y:S08]  /*5ff0*/  HMMA.16816.F32 R128, R4.reuse, R20, R128 ;  /* 0x000000140480723c */ /* 0x040ff00000001880 */
        /* <DEDUP_REMOVED lines=23> */
[C---:B-1----:R-:W-:Y:S08]  /*6170*/  HMMA.16816.F32 R96, R4.reuse, R20, R96 ;  /* 0x000000140460723c */ /* 0x042ff00000001860 */
[C---:B------:R-:W-:Y:S01]  /*6180*/  HMMA.16816.F32 R100, R4.reuse, R22, R100 ;  /* 0x000000160464723c */ /* 0x040fe20000001864 */
[----:B------:R-:W-:Y:S07]  /*6190*/  LDSM.16.MT88.4 R20, [R192+0x11000] ;  /* 0x01100000c014783b */ /* 0x000fee0000004200 */
[C---:B--2---:R-:W-:Y:S08]  /*61a0*/  HMMA.16816.F32 R120, R4.reuse, R12, R120 ;  /* 0x0000000c0478723c */ /* 0x044ff00000001878 */
[----:B------:R-:W-:Y:S01]  /*61b0*/  HMMA.16816.F32 R116, R4, R14, R116 ;  /* 0x0000000e0474723c */ /* 0x000fe20000001874 */
[----:B------:R-:W1:Y:S06]  /*61c0*/  LDSM.16.MT88.4 R12, [R192+0xf000] ;  /* 0x00f00000c00c783b */ /* 0x000e6c0000004200 */
[----:B------:R-:W-:Y:S01]  /*61d0*/  F2FP.PACK_AB R4, R161, R156 ;  /* 0x0000009ca104723e */ /* 0x000fe200000000ff */
[----:B------:R-:W-:Y:S01]  /*61e0*/  FADD.FTZ R156, R156, R147 ;  /* 0x000000939c9c7221 */ /* 0x000fe20000010000 */
[----:B------:R-:W-:Y:S01]  /*61f0*/  F2FP.PACK_AB R5, R167, R162 ;  /* 0x000000a2a705723e */ /* 0x000fe200000000ff */
[----:B------:R-:W-:Y:S01]  /*6200*/  FADD.FTZ R162, R162, R145 ;  /* 0x00000091a2a27221 */ /* 0x000fe20000010000 */
[----:B------:R-:W-:Y:S01]  /*6210*/  F2FP.PACK_AB R6, R163, R158 ;  /* 0x0000009ea306723e */ /* 0x000fe200000000ff */
[----:B------:R-:W-:Y:S01]  /*6220*/  FADD.FTZ R161, R161, R156 ;  /* 0x0000009ca1a17221 */ /* 0x000fe20000010000 */
[----:B-----5:R-:W-:Y:S01]  /*6230*/  F2FP.PACK_AB R7, R169, R164 ;  /* 0x000000a4a907723e */ /* 0x020fe200000000ff */
[----:B------:R-:W-:-:S02]  /*6240*/  FADD.FTZ R167, R167, R162 ;  /* 0x000000a2a7a77221 */ /* 0x000fc40000010000 */
[----:B------:R-:W-:Y:S02]  /*6250*/  FADD.FTZ R158, R158, R161 ;  /* 0x000000a19e9e7221 */ /* 0x000fe40000010000 */
[----:B------:R-:W-:Y:S02]  /*6260*/  FADD.FTZ R164, R164, R167 ;  /* 0x000000a7a4a47221 */ /* 0x000fe40000010000 */
[----:B---3--:R-:W-:Y:S01]  /*6270*/  HMMA.16816.F32 R128, R4, R8, R128 ;  /* 0x000000080480723c */ /* 0x008fe20000001880 */
[----:B------:R-:W-:Y:S02]  /*6280*/  FADD.FTZ R163, R163, R158 ;  /* 0x0000009ea3a37221 */ /* 0x000fe40000010000 */
[----:B------:R-:W-:-:S05]  /*6290*/  FADD.FTZ R169, R169, R164 ;  /* 0x000000a4a9a97221 */ /* 0x000fca0000010000 */
[C---:B------:R-:W-:Y:S01]  /*62a0*/  HMMA.16816.F32 R36, R4.reuse, R10, R36 ;  /* 0x0000000a0424723c */ /* 0x040fe20000001824 */
[----:B------:R-:W2:Y:S07]  /*62b0*/  LDSM.16.MT88.4 R8, [R189+0xf000] ;  /* 0x00f00000bd08783b */ /* 0x000eae0000004200 */
[C---:B----4-:R-:W-:Y:S08]  /*62c0*/  HMMA.16816.F32 R40, R4.reuse, R16, R40 ;  /* 0x000000100428723c */ /* 0x050ff00000001828 */
[C---:B------:R-:W-:Y:S01]  /*62d0*/  HMMA.16816.F32 R44, R4.reuse, R18, R44 ;  /* 0x00000012042c723c */ /* 0x040fe2000000182c */
[----:B------:R-:W3:Y:S07]  /*62e0*/  LDSM.16.MT88.4 R16, [R188+0xf000] ;  /* 0x00f00000bc10783b */ /* 0x000eee0000004200 */
[C---:B-1----:R-:W-:Y:S08]  /*62f0*/  HMMA.16816.F32 R64, R4.reuse, R12, R64 ;  /* 0x0000000c0440723c */ /* 0x042ff00000001840 */
[C---:B------:R-:W-:Y:S01]  /*6300*/  HMMA.16816.F32 R68, R4.reuse, R14, R68 ;  /* 0x0000000e0444723c */ /* 0x040fe20000001844 */
[----:B------:R-:W1:Y:S07]  /*6310*/  LDSM.16.MT88.4 R12, [R190+0x11000] ;  /* 0x01100000be0c783b */ /* 0x000e6e0000004200 */
[C---:B------:R-:W-:Y:S08]  /*6320*/  HMMA.16816.F32 R96, R4.reuse, R20, R96 ;  /* 0x000000140460723c */ /* 0x040ff00000001860 */
[C---:B--2---:R-:W-:Y:S08]  /*6330*/  HMMA.16816.F32 R80, R4.reuse, R8, R80 ;  /* 0x000000080450723c */ /* 0x044ff00000001850 */
[C---:B------:R-:W-:Y:S01]  /*6340*/  HMMA.16816.F32 R84, R4.reuse, R10, R84 ;  /* 0x0000000a0454723c */ /* 0x040fe20000001854 */
[----:B------:R-:W2:Y:S07]  /*6350*/  LDSM.16.MT88.4 R8, [R189+0x11000] ;  /* 0x01100000bd08783b */ /* 0x000eae0000004200 */
[C---:B---3--:R-:W-:Y:S08]  /*6360*/  HMMA.16816.F32 R88, R4.reuse, R16, R88 ;  /* 0x000000100458723c */ /* 0x048ff00000001858 */
[C---:B------:R-:W-:Y:S01]  /*6370*/  HMMA.16816.F32 R92, R4.reuse, R18, R92 ;  /* 0x00000012045c723c */ /* 0x040fe2000000185c */
[----:B------:R-:W3:Y:S07]  /*6380*/  LDSM.16.MT88.4 R16, [R188+0x11000] ;  /* 0x01100000bc10783b */ /* 0x000eee0000004200 */
[C---:B-1----:R-:W-:Y:S08]  /*6390*/  HMMA.16816.F32 R104, R4.reuse, R12, R104 ;  /* 0x0000000c0468723c */ /* 0x042ff00000001868 */
[C---:B------:R-:W-:Y:S01]  /*63a0*/  HMMA.16816.F32 R124, R4.reuse, R14, R124 ;  /* 0x0000000e047c723c */ /* 0x040fe2000000187c */
[----:B------:R-:W1:Y:S07]  /*63b0*/  LDSM.16.MT88.4 R12, [R192+0xd800] ;  /* 0x00d80000c00c783b */ /* 0x000e6e0000004200 */
[C---:B------:R-:W-:Y:S01]  /*63c0*/  HMMA.16816.F32 R100, R4.reuse, R22, R100 ;  /* 0x000000160464723c */ /* 0x040fe20000001864 */
[----:B------:R-:W-:Y:S07]  /*63d0*/  LDSM.16.MT88.4 R20, [R188+0xf800] ;  /* 0x00f80000bc14783b */ /* 0x000fee0000004200 */
[C---:B--2---:R-:W-:Y:S08]  /*63e0*/  HMMA.16816.F32 R108, R4.reuse, R8, R108 ;  /* 0x00000008046c723c */ /* 0x044ff0000000186c */
[C---:B------:R-:W-:Y:S01]  /*63f0*/  HMMA.16816.F32 R112, R4.reuse, R10, R112 ;  /* 0x0000000a0470723c */ /* 0x040fe20000001870 */
[----:B------:R-:W2:Y:S07]  /*6400*/  LDSM.16.MT88.4 R8, [R192+0xf800] ;  /* 0x00f80000c008783b */ /* 0x000eae0000004200 */
        /* <DEDUP_REMOVED lines=45> */
[C---:B-1----:R-:W-:Y:S08]  /*66e0*/  HMMA.16816.F32 R104, R4.reuse, R12, R104 ;  /* 0x0000000c0468723c */ /* 0x042ff00000001868 */
[C---:B------:R-:W-:Y:S08]  /*66f0*/  HMMA.16816.F32 R124, R4.reuse, R14, R124 ;  /* 0x0000000e047c723c */ /* 0x040ff0000000187c */
[C---:B--2---:R-:W-:Y:S08]  /*6700*/  HMMA.16816.F32 R108, R4.reuse, R8, R108 ;  /* 0x00000008046c723c */ /* 0x044ff0000000186c */
        /* <DEDUP_REMOVED lines=13> */
.L_x_1345:
        /* <DEDUP_REMOVED lines=59> */
[----:B------:R-:W-:Y:S01]  /*6b90*/  IMAD.WIDE.U32 R6, R5, c[0x0][0x188], R6 ;  /* 0x0000620005067a25 */ /* 0x000fe200078e0006 */
[----:B------:R-:W-:Y:S05]  /*6ba0*/  SHF.R.S32.HI R3, RZ, 0x1f, R5 ;  /* 0x0000001fff037819 */ /* 0x000fea0000011405 */
[----:B------:R-:W-:Y:S02]  /*6bb0*/  IMAD R2, R3, c[0x0][0x188], RZ ;  /* 0x0000620003027a24 */ /* 0x000fe400078e02ff */
[----:B------:R-:W-:Y:S02]  /*6bc0*/  IMAD.MOV.U32 R3, RZ, RZ, R6 ;  /* 0x000000ffff037224 */ /* 0x000fe400078e0006 */
[----:B------:R-:W-:Y:S04]  /*6bd0*/  IMAD R2, R5, c[0x0][0x18c], R2 ;  /* 0x0000630005027a24 */ /* 0x000fe800078e0202 */
[----:B------:R-:W-:Y:S02]  /*6be0*/  IMAD.IADD R132, R7, 0x1, R2 ;  /* 0x0000000107847824 */ /* 0x000fe400078e0202 */
.L_x_1342:
[C---:B------:R-:W-:Y:S02]  /*6bf0*/  ISETP.GE.AND P5, PT, R206.reuse, c[0x0][0x220], PT ;  /* 0x00008800ce007a0c */ /* 0x040fe40003fa6270 */
[C---:B------:R-:W-:Y:S02]  /*6c00*/  IADD3 R134, R206.reuse, 0x40, RZ ;  /* 0x00000040ce867810 */ /* 0x040fe40007ffe0ff */
[----:B------:R-:W-:Y:S02]  /*6c10*/  IADD3 R2, R206, 0x80, RZ ;  /* 0x00000080ce027810 */ /* 0x000fe40007ffe0ff */
[----:B------:R-:W-:Y:S02]  /*6c20*/  ISETP.GE.AND P4, PT, R134, c[0x0][0x220], PT ;  /* 0x0000880086007a0c */ /* 0x000fe40003f86270 */
[----:B------:R-:W-:Y:S02]  /*6c30*/  ISETP.GE.AND P3, PT, R2, c[0x0][0x220], PT ;  /* 0x0000880002007a0c */ /* 0x000fe40003f66270 */
[C---:B------:R-:W-:Y:S02]  /*6c40*/  LEA R2, P1, R3.reuse, R220, 0x1 ;  /* 0x000000dc03027211 */ /* 0x040fe400078208ff */
[C---:B------:R-:W-:Y:S01]  /*6c50*/  IADD3 R223, P2, R3.reuse, R202, RZ ;  /* 0x000000ca03df7210 */ /* 0x040fe20007f5e0ff */
[----:B------:R-:W-:Y:S01]  /*6c60*/  @P5 STS.128 [R205+0xc000], RZ ;  /* 0x00c000ffcd005388 */ /* 0x000fe20000000c00 */
[-C--:B------:R-:W-:Y:S02]  /*6c70*/  LEA.HI.X R3, R3, R221.reuse, R132, 0x1, P1 ;  /* 0x000000dd03037211 */ /* 0x080fe400008f0c84 */
[CC--:B------:R-:W-:Y:S01]  /*6c80*/  @!P5 LEA R226, P6, R223.reuse, R220.reuse, 0x1 ;  /* 0x000000dcdfe2d211 */ /* 0x0c0fe200078c08ff */
[--C-:B------:R-:W-:Y:S02]  /*6c90*/  IMAD.X R134, R132, 0x1, R201.reuse, P2 ;  /* 0x0000000184867824 */ /* 0x100fe400010e06c9 */
[----:B------:R-:W-:Y:S01]  /*6ca0*/  @!PT LDS RZ, [RZ] ;  /* 0x00000000fffff984 */ /* 0x000fe20000000800 */
[----:B------:R-:W-:Y:S01]  /*6cb0*/  @!PT LDS RZ, [RZ] ;  /* 0x00000000fffff984 */ /* 0x000fe20000000800 */
[----:B------:R-:W-:Y:S01]  /*6cc0*/  @!PT LDS RZ, [RZ] ;  /* 0x00000000fffff984 */ /* 0x000fe20000000800 */
[----:B------:R1:W-:Y:S01]  /*6cd0*/  @!P5 LDGSTS.E.BYPASS.LTC128B.128 [R205+0xc000], [R2.64] ;  /* 0x0c00000002cddfae */ /* 0x0003e2000b901d46 */
[CC--:B------:R-:W-:Y:S02]  /*6ce0*/  @!P4 LEA R224, P2, R223.reuse, R220.reuse, 0x1 ;  /* 0x000000dcdfe0c211 */ /* 0x0c0fe400078408ff */
[CCC-:B------:R-:W-:Y:S01]  /*6cf0*/  @!P5 LEA.HI.X R227, R223.reuse, R221.reuse, R134.reuse, 0x1, P6 ;  /* 0x000000dddfe3d211 */ /* 0x1c0fe200030f0c86 */
[----:B------:R-:W-:Y:S01]  /*6d00*/  @P4 STS.128 [R205+0xe000], RZ ;  /* 0x00e000ffcd004388 */ /* 0x000fe20000000c00 */
[CCC-:B------:R-:W-:Y:S02]  /*6d10*/  @!P4 LEA.HI.X R225, R223.reuse, R221.reuse, R134.reuse, 0x1, P2 ;  /* 0x000000dddfe1c211 */ /* 0x1c0fe400010f0c86 */
[C---:B------:R-:W-:Y:S01]  /*6d20*/  @!P3 LEA R222, P1, R223.reuse, R220, 0x1 ;  /* 0x000000dcdfdeb211 */ /* 0x040fe200078208ff */
        /* <DEDUP_REMOVED lines=8> */
[--C-:B------:R-:W-:Y:S01]  /*6db0*/  IMAD.X R134, R134, 0x1, R201.reuse, P6 ;  /* 0x0000000186867824 */ /* 0x100fe200030e06c9 */
[CC--:B------:R-:W-:Y:S01]  /*6dc0*/  @!P5 LEA R232, P6, R135.reuse, R220.reuse, 0x1 ;  /* 0x000000dc87e8d211 */ /* 0x0c0fe200078c08ff */
        /* <DEDUP_REMOVED lines=31> */
[----:B------:R-:W-:Y:S03]  /*6fc0*/  ISETP.GT.AND P1, PT, R215, R200, PT ;  /* 0x000000c8d700720c */ /* 0x000fe60003f24270 */
        /* <DEDUP_REMOVED lines=230> */
[----:B------:R-:W-:Y:S02]  /*7e30*/  ISETP.GE.AND P6, PT, R132, RZ, PT ;  /* 0x000000ff8400720c */ /* 0x000fe40003fc6270 */
[----:B------:R-:W-:Y:S02]  /*7e40*/  @!P2 IADD3 R137, -R137, RZ, RZ ;  /* 0x000000ff8989a210 */ /* 0x000fe40007ffe1ff */
        /* <DEDUP_REMOVED lines=26> */
.L_x_1344:
[----:B------:R1:W-:Y:S01]  /*7ff0*/  @P5 STS.128 [R205+0x6000], RZ ;  /* 0x006000ffcd005388 */ /* 0x0003e20000000c00 */
[CC--:B------:R-:W-:Y:S02]  /*8000*/  LEA R140, P1, R3.reuse, R212.reuse, 0x1 ;  /* 0x000000d4038c7211 */ /* 0x0c0fe400078208ff */
[C---:B------:R-:W-:Y:S02]  /*8010*/  IADD3 R135, P2, R204.reuse, R3, RZ ;  /* 0x00000003cc877210 */ /* 0x040fe40007f5e0ff */
[-CC-:B------:R-:W-:Y:S02]  /*8020*/  LEA.HI.X R141, R3, R213.reuse, R2.reuse, 0x1, P1 ;  /* 0x000000d5038d7211 */ /* 0x180fe400008f0c02 */
[-C--:B------:R-:W-:Y:S01]  /*8030*/  @!P5 LEA R138, P6, R135, R212.reuse, 0x1 ;  /* 0x000000d4878ad211 */ /* 0x080fe200078c08ff */
[----:B------:R-:W-:Y:S01]  /*8040*/  IMAD.X R132, R203, 0x1, R2, P2 ;  /* 0x00000001cb847824 */ /* 0x000fe200010e0602 */
        /* <DEDUP_REMOVED lines=8> */
[C-C-:B------:R-:W-:Y:S02]  /*80d0*/  @!P4 LEA.HI.X R137, R135.reuse, R213, R132.reuse, 0x1, P2 ;  /* 0x000000d58789c211 */ /* 0x140fe400010f0c84 */
[C---:B------:R-:W-:Y:S01]  /*80e0*/  IADD3 R3, P6, R204.reuse, R135, RZ ;  /* 0x00000087cc037210 */ /* 0x040fe20007fde0ff */
[----:B------:R-:W-:Y:S01]  /*80f0*/  @!PT LDS RZ, [RZ] ;  /* 0x00000000fffff984 */ /* 0x000fe20000000800 */
[----:B------:R-:W-:Y:S01]  /*8100*/  @!PT LDS RZ, [RZ] ;  /* 0x00000000fffff984 */ /* 0x000fe20000000800 */
[----:B------:R-:W-:Y:S01]  /*8110*/  @!PT LDS RZ, [RZ] ;  /* 0x00000000fffff984 */ /* 0x000fe20000000800 */
[----:B------:R1:W-:Y:S01]  /*8120*/  @!P4 LDGSTS.E.BYPASS.LTC128B.128 [R205+0x8000], [R140.64+0x80] ;  /* 0x080000808ccdcfae */ /* 0x0003e2000b901d46 */
[-CC-:B------:R-:W-:Y:S02]  /*8130*/  @!P3 LEA.HI.X R135, R135, R213.reuse, R132.reuse, 0x1, P1 ;  /* 0x000000d58787b211 */ /* 0x180fe400008f0c84 */
[CC--:B------:R-:W-:Y:S01]  /*8140*/  @!P4 LEA R144, P2, R3.reuse, R212.reuse, 0x1 ;  /* 0x000000d40390c211 */ /* 0x0c0fe200078408ff */
[----:B------:R1:W-:Y:S01]  /*8150*/  @P3 STS.128 [R205+0xa000], RZ ;  /* 0x00a000ffcd003388 */ /* 0x0003e20000000c00 */
[-C--:B------:R-:W-:Y:S01]  /*8160*/  @!P3 LEA R142, P1, R3, R212.reuse, 0x1 ;  /* 0x000000d4038eb211 */ /* 0x080fe200078208ff */
        /* <DEDUP_REMOVED lines=65> */
.L_x_1343:
        /* <DEDUP_REMOVED lines=61> */
[----:B------:R-:W-:Y:S01]  /*8950*/  ISETP.GT.AND P1, PT, R215, R200, PT ;  /* 0x000000c8d700720c */ /* 0x000fe20003f24270 */
        /* <DEDUP_REMOVED lines=348> */
.L_x_1341:
[----:B------:R-:W1:Y:S01]  /*9f20*/  SHFL.BFLY PT, R0, R217, 0x2, 0x1f ;  /* 0x0c401f00d9007f89 */ /* 0x000e6200000e0000 */
[----:B------:R-:W-:Y:S01]  /*9f30*/  MOV R7, 0x3f800000 ;  /* 0x3f80000000077802 */ /* 0x000fe20000000f00 */
[----:B------:R-:W-:Y:S01]  /*9f40*/  ULDC.64 UR4, c[0x0][0x118] ;  /* 0x0000460000047ab9 */ /* 0x000fe20000000a00 */
[----:B------:R-:W-:Y:S01]  /*9f50*/  MOV R6, 0x3f800000 ;  /* 0x3f80000000067802 */ /* 0x000fe20000000f00 */
[----:B------:R-:W2:Y:S01]  /*9f60*/  SHFL.BFLY PT, R2, R219, 0x2, 0x1f ;  /* 0x0c401f00db027f89 */ /* 0x000ea200000e0000 */
[----:B------:R-:W-:Y:S03]  /*9f70*/  BSSY B0, `(.L_x_1346) ;  /* 0x0000110000007945 */ /* 0x000fe60003800000 */
[----:B------:R-:W3:Y:S04]  /*9f80*/  S2R R11, SR_TID.X ;  /* 0x00000000000b7919 */ /* 0x000ee80000002100 */
[----:B------:R-:W-:Y:S01]  /*9f90*/  BAR.SYNC.DEFER_BLOCKING 0x0 ;  /* 0x0000000000007b1d */ /* 0x000fe20000010000 */
[----:B-1----:R-:W-:-:S05]  /*9fa0*/  FADD.FTZ R5, R0, R217 ;  /* 0x000000d900057221 */ /* 0x002fca0000010000 */
[----:B------:R-:W1:Y:S01]  /*9fb0*/  S2R R0, SR_TID.X ;  /* 0x0000000000007919 */ /* 0x000e620000002100 */
[----:B--2---:R-:W-:-:S03]  /*9fc0*/  FADD.FTZ R13, R2, R219 ;  /* 0x000000db020d7221 */ /* 0x004fc60000010000 */
[----:B------:R-:W2:Y:S01]  /*9fd0*/  SHFL.BFLY PT, R2, R5, 0x1, 0x1f ;  /* 0x0c201f0005027f89 */ /* 0x000ea200000e0000 */
[----:B---3--:R-:W-:-:S03]  /*9fe0*/  SHF.R.S32.HI R8, RZ, 0x1f, R11 ;  /* 0x0000001fff087819 */ /* 0x008fc6000001140b */
[----:B------:R-:W3:Y:S01]  /*9ff0*/  SHFL.BFLY PT, R4, R13, 0x1, 0x1f ;  /* 0x0c201f000d047f89 */ /* 0x000ee200000e0000 */
[----:B------:R-:W-:-:S04]  /*a000*/  LEA.HI R8, R8, R11, RZ, 0x4 ;  /* 0x0000000b08087211 */ /* 0x000fc800078f20ff */
[----:B------:R-:W-:Y:S02]  /*a010*/  SHF.R.S32.HI R8, RZ, 0x4, R8 ;  /* 0x00000004ff087819 */ /* 0x000fe40000011408 */
[----:B-1----:R-:W-:-:S04]  /*a020*/  SHF.R.S32.HI R9, RZ, 0x1f, R0 ;  /* 0x0000001fff097819 */ /* 0x002fc80000011400 */
[-C--:B------:R-:W-:Y:S01]  /*a030*/  LEA.HI R10, R9, R0.reuse, RZ, 0x2 ;  /* 0x00000000090a7211 */ /* 0x080fe200078f10ff */
[----:B--2---:R-:W-:Y:S01]  /*a040*/  FADD.FTZ R2, R5, R2 ;  /* 0x0000000205027221 */ /* 0x004fe20000010000 */
[----:B------:R-:W-:Y:S01]  /*a050*/  LEA.HI R11, R9, R0, RZ, 0x4 ;  /* 0x00000000090b7211 */ /* 0x000fe200078f20ff */
[----:B---3--:R-:W-:Y:S01]  /*a060*/  FADD.FTZ R4, R13, R4 ;  /* 0x000000040d047221 */ /* 0x008fe20000010000 */
[--C-:B------:R-:W-:Y:S02]  /*a070*/  SHF.R.S32.HI R12, RZ, 0x2, R10.reuse ;  /* 0x00000002ff0c7819 */ /* 0x100fe4000001140a */
[----:B------:R-:W-:Y:S02]  /*a080*/  SHF.R.S32.HI R5, RZ, 0x1f, R10 ;  /* 0x0000001fff057819 */ /* 0x000fe4000001140a */
[----:B------:R-:W-:Y:S02]  /*a090*/  FSETP.NE.FTZ.AND P4, PT, R4, RZ, PT ;  /* 0x000000ff0400720b */ /* 0x000fe40003f95000 */
[----:B------:R-:W-:-:S02]  /*a0a0*/  FSETP.NE.FTZ.AND P3, PT, R2, RZ, PT ;  /* 0x000000ff0200720b */ /* 0x000fc40003f75000 */
[----:B------:R-:W-:Y:S02]  /*a0b0*/  LEA.HI R5, R5, R12, RZ, 0x3 ;  /* 0x0000000c05057211 */ /* 0x000fe400078f18ff */
[----:B------:R-:W-:Y:S02]  /*a0c0*/  LEA.HI R9, R9, R0, RZ, 0x5 ;  /* 0x0000000009097211 */ /* 0x000fe400078f28ff */
[----:B------:R-:W-:Y:S02]  /*a0d0*/  LOP3.LUT R5, R5, 0xfffffff8, RZ, 0xc0, !PT ;  /* 0xfffffff805057812 */ /* 0x000fe400078ec0ff */
[----:B------:R-:W-:Y:S02]  /*a0e0*/  LOP3.LUT R15, R10, 0x1ffffffc, RZ, 0xc0, !PT ;  /* 0x1ffffffc0a0f7812 */ /* 0x000fe400078ec0ff */
[----:B------:R-:W-:Y:S01]  /*a0f0*/  LOP3.LUT R11, R11, 0xfffffff0, RZ, 0xc0, !PT ;  /* 0xfffffff00b0b7812 */ /* 0x000fe200078ec0ff */
[----:B------:R-:W1:Y:S01]  /*a100*/  @P4 MUFU.RCP R7, R4 ;  /* 0x0000000400074308 */ /* 0x000e620000001000 */
[----:B------:R-:W-:-:S02]  /*a110*/  IADD3 R5, R12, -R5, RZ ;  /* 0x800000050c057210 */ /* 0x000fc40007ffe0ff */
[----:B------:R-:W-:Y:S02]  /*a120*/  SHF.R.S32.HI R10, RZ, 0x5, R9 ;  /* 0x00000005ff0a7819 */ /* 0x000fe40000011409 */
[-C--:B------:R-:W-:Y:S02]  /*a130*/  IADD3 R15, -R15, R0.reuse, RZ ;  /* 0x000000000f0f7210 */ /* 0x080fe40007ffe1ff */
[----:B------:R-:W-:Y:S01]  /*a140*/  IADD3 R11, -R11, R0, RZ ;  /* 0x000000000b0b7210 */ /* 0x000fe20007ffe1ff */
[----:B------:R-:W2:Y:S01]  /*a150*/  @P3 MUFU.RCP R6, R2 ;  /* 0x0000000200063308 */ /* 0x000ea20000001000 */
[C---:B------:R-:W-:Y:S02]  /*a160*/  LOP3.LUT R14, R5.reuse, 0x1, RZ, 0xc0, !PT ;  /* 0x00000001050e7812 */ /* 0x040fe400078ec0ff */
[----:B------:R-:W-:Y:S02]  /*a170*/  LEA R12, R10, R15, 0x9 ;  /* 0x0000000f0a0c7211 */ /* 0x000fe400078e48ff */
[----:B------:R-:W-:-:S02]  /*a180*/  SHF.L.U32 R17, R5, 0x6, RZ ;  /* 0x0000000605117819 */ /* 0x000fc400000006ff */
[----:B------:R-:W-:Y:S01]  /*a190*/  SHF.L.U32 R13, R8, 0x6, RZ ;  /* 0x00000006080d7819 */ /* 0x000fe200000006ff */
[----:B-1----:R-:W-:Y:S01]  /*a1a0*/  FMUL.FTZ R128, R7, R128 ;  /* 0x0000008007807220 */ /* 0x002fe20000410000 */
[----:B------:R-:W-:Y:S01]  /*a1b0*/  LEA.HI R15, R11, R11, RZ, 0x1 ;  /* 0x0000000b0b0f7211 */ /* 0x000fe200078f08ff */
[C---:B------:R-:W-:Y:S01]  /*a1c0*/  FMUL.FTZ R129, R7.reuse, R129 ;  /* 0x0000008107817220 */ /* 0x040fe20000410000 */
[----:B------:R-:W-:Y:S01]  /*a1d0*/  ISETP.NE.U32.AND P0, PT, R14, 0x1, PT ;  /* 0x000000010e00780c */ /* 0x000fe20003f05070 */
[----:B------:R-:W-:Y:S01]  /*a1e0*/  FMUL.FTZ R36, R7, R36 ;  /* 0x0000002407247220 */ /* 0x000fe20000410000 */
[----:B------:R-:W-:Y:S01]  /*a1f0*/  LOP3.LUT R17, R17, 0x1c0, RZ, 0xc0, !PT ;  /* 0x000001c011117812 */ /* 0x000fe200078ec0ff */
[----:B------:R-:W-:Y:S01]  /*a200*/  FMUL.FTZ R37, R7, R37 ;  /* 0x0000002507257220 */ /* 0x000fe20000410000 */
[----:B------:R-:W-:Y:S01]  /*a210*/  LOP3.LUT R13, R13, 0x1c0, RZ, 0xc0, !PT ;  /* 0x000001c00d0d7812 */ /* 0x000fe200078ec0ff */
[C---:B--2---:R-:W-:Y:S01]  /*a220*/  FMUL.FTZ R131, R6.reuse, R131 ;  /* 0x0000008306837220 */ /* 0x044fe20000410000 */
[----:B------:R-:W-:Y:S01]  /*a230*/  SHF.L.U32 R14, R15, 0x2, RZ ;  /* 0x000000020f0e7819 */ /* 0x000fe200000006ff */
[C---:B------:R-:W-:Y:S01]  /*a240*/  FMUL.FTZ R130, R6.reuse, R130 ;  /* 0x0000008206827220 */ /* 0x040fe20000410000 */
[----:B------:R-:W-:Y:S01]  /*a250*/  LEA.HI R17, R17, R17, RZ, 0x1d ;  /* 0x0000001111117211 */ /* 0x000fe200078fe8ff */
[C---:B------:R-:W-:Y:S01]  /*a260*/  FMUL.FTZ R39, R6.reuse, R39 ;  /* 0x0000002706277220 */ /* 0x040fe20000410000 */
[----:B------:R-:W-:Y:S01]  /*a270*/  LOP3.LUT R14, R13, 0x38, R14, 0xf8, !PT ;  /* 0x000000380d0e7812 */ /* 0x000fe200078ef80e */
[----:B------:R-:W-:Y:S01]  /*a280*/  FMUL.FTZ R38, R6, R38 ;  /* 0x0000002606267220 */ /* 0x000fe20000410000 */
[----:B------:R-:W-:Y:S01]  /*a290*/  SHF.R.U32.HI R13, RZ, 0x3, R13 ;  /* 0x00000003ff0d7819 */ /* 0x000fe2000001160d */
[----:B------:R-:W-:Y:S01]  /*a2a0*/  FMUL.FTZ R40, R7, R40 ;  /* 0x0000002807287220 */ /* 0x000fe20000410000 */
[----:B------:R-:W-:Y:S01]  /*a2b0*/  LOP3.LUT R16, R15, 0xffffffe, RZ, 0xc0, !PT ;  /* 0x0ffffffe0f107812 */ /* 0x000fe200078ec0ff */
[----:B------:R-:W-:Y:S01]  /*a2c0*/  FMUL.FTZ R41, R7, R41 ;  /* 0x0000002907297220 */ /* 0x000fe20000410000 */
[----:B------:R-:W-:Y:S01]  /*a2d0*/  LEA R12, R12, R17, 0x1 ;  /* 0x000000110c0c7211 */ /* 0x000fe200078e08ff */
[----:B------:R-:W-:Y:S01]  /*a2e0*/  FMUL.FTZ R43, R6, R43 ;  /* 0x0000002b062b7220 */ /* 0x000fe20000410000 */
[----:B------:R-:W-:Y:S01]  /*a2f0*/  LOP3.LUT R13, R14, R13, RZ, 0x3c, !PT ;  /* 0x0000000d0e0d7212 */ /* 0x000fe200078e3cff */
[----:B------:R-:W-:Y:S01]  /*a300*/  FMUL.FTZ R42, R6, R42 ;  /* 0x0000002a062a7220 */ /* 0x000fe20000410000 */
[----:B------:R-:W-:Y:S01]  /*a310*/  IADD3 R16, R11, -R16, RZ ;  /* 0x800000100b107210 */ /* 0x000fe20007ffe0ff */
[----:B------:R-:W-:Y:S01]  /*a320*/  FMUL.FTZ R44, R7, R44 ;  /* 0x0000002c072c7220 */ /* 0x000fe20000410000 */
[----:B------:R-:W-:Y:S01]  /*a330*/  R2P PR, R5, 0x6 ;  /* 0x0000000605007804 */ /* 0x000fe20000000000 */
[C---:B------:R-:W-:Y:S01]  /*a340*/  FMUL.FTZ R45, R7.reuse, R45 ;  /* 0x0000002d072d7220 */ /* 0x040fe20000410000 */
[----:B------:R-:W-:Y:S01]  /*a350*/  LEA R5, R16, R13, 0x2 ;  /* 0x0000000d10057211 */ /* 0x000fe200078e10ff */
[C---:B------:R-:W-:Y:S01]  /*a360*/  FMUL.FTZ R47, R6.reuse, R47 ;  /* 0x0000002f062f7220 */ /* 0x040fe20000410000 */
[----:B------:R-:W-:Y:S01]  /*a370*/  MOV R13, 0x80 ;  /* 0x00000080000d7802 */ /* 0x000fe20000000f00 */
[C---:B------:R-:W-:Y:S01]  /*a380*/  FMUL.FTZ R46, R6.reuse, R46 ;  /* 0x0000002e062e7220 */ /* 0x040fe20000410000 */
[----:B------:R-:W-:Y:S01]  /*a390*/  STS.64 [R12.X4], R128 ;  /* 0x000000800c007388 */ /* 0x000fe20000004a00 */
[----:B------:R-:W-:Y:S01]  /*a3a0*/  FMUL.FTZ R48, R7, R48 ;  /* 0x0000003007307220 */ /* 0x000fe20000410000 */
[----:B------:R-:W-:Y:S01]  /*a3b0*/  SEL R13, R13, 0xffffff80, !P2 ;  /* 0xffffff800d0d7807 */ /* 0x000fe20005000000 */
[----:B------:R-:W-:Y:S01]  /*a3c0*/  FMUL.FTZ R49, R7, R49 ;  /* 0x0000003107317220 */ /* 0x000fe20000410000 */
[----:B------:R-:W-:Y:S01]  /*a3d0*/  STS.64 [R12.X4+0x800], R130 ;  /* 0x000800820c007388 */ /* 0x000fe20000004a00 */
[C---:B------:R-:W-:Y:S01]  /*a3e0*/  FMUL.FTZ R51, R6.reuse, R51 ;  /* 0x0000003306337220 */ /* 0x040fe20000410000 */
[----:B------:R-:W-:Y:S01]  /*a3f0*/  LOP3.LUT R9, R9, 0xffffffe0, RZ, 0xc0, !PT ;  /* 0xffffffe009097812 */ /* 0x000fe200078ec0ff */
[----:B------:R-:W-:Y:S01]  /*a400*/  FMUL.FTZ R50, R6, R50 ;  /* 0x0000003206327220 */ /* 0x000fe20000410000 */
[----:B------:R-:W-:Y:S01]  /*a410*/  @P4 MUFU.LG2 R4, R4 ;  /* 0x0000000400044308 */ /* 0x000fe20000000c00 */
[----:B------:R-:W-:Y:S01]  /*a420*/  FMUL.FTZ R52, R7, R52 ;  /* 0x0000003407347220 */ /* 0x000fe20000410000 */
[----:B------:R-:W-:Y:S01]  /*a430*/  IADD3 R9, -R9, R0, RZ ;  /* 0x0000000009097210 */ /* 0x000fe20007ffe1ff */
[----:B------:R-:W-:-:S02]  /*a440*/  FMUL.FTZ R53, R7, R53 ;  /* 0x0000003507357220 */ /* 0x000fc40000410000 */
[C---:B------:R-:W-:Y:S01]  /*a450*/  FMUL.FTZ R55, R6.reuse, R55 ;  /* 0x0000003706377220 */ /* 0x040fe20000410000 */
[----:B------:R-:W-:Y:S01]  /*a460*/  SHF.R.S32.HI R0, RZ, 0x1f, R9 ;  /* 0x0000001fff007819 */ /* 0x000fe20000011409 */
[----:B------:R-:W-:Y:S01]  /*a470*/  FMUL.FTZ R54, R6, R54 ;  /* 0x0000003606367220 */ /* 0x000fe20000410000 */
[----:B------:R-:W1:Y:S01]  /*a480*/  @P3 MUFU.LG2 R2, R2 ;  /* 0x0000000200023308 */ /* 0x000e620000000c00 */
[C---:B------:R-:W-:Y:S01]  /*a490*/  FMUL.FTZ R56, R7.reuse, R56 ;  /* 0x0000003807387220 */ /* 0x040fe20000410000 */
[----:B------:R-:W-:Y:S01]  /*a4a0*/  LEA.HI R0, R0, R9, RZ, 0x2 ;  /* 0x0000000900007211 */ /* 0x000fe200078f10ff */
[----:B------:R-:W-:Y:S02]  /*a4b0*/  FMUL.FTZ R57, R7, R57 ;  /* 0x0000003907397220 */ /* 0x000fe40000410000 */
[C---:B------:R-:W-:Y:S01]  /*a4c0*/  FMUL.FTZ R59, R6.reuse, R59 ;  /* 0x0000003b063b7220 */ /* 0x040fe20000410000 */
[----:B------:R-:W-:Y:S01]  /*a4d0*/  SHF.R.S32.HI R0, RZ, 0x2, R0 ;  /* 0x00000002ff007819 */ /* 0x000fe20000011400 */
[----:B------:R-:W-:-:S02]  /*a4e0*/  FMUL.FTZ R58, R6, R58 ;  /* 0x0000003a063a7220 */ /* 0x000fc40000410000 */
[C---:B------:R-:W-:Y:S02]  /*a4f0*/  FMUL.FTZ R60, R7.reuse, R60 ;  /* 0x0000003c073c7220 */ /* 0x040fe40000410000 */
[C---:B------:R-:W-:Y:S02]  /*a500*/  FMUL.FTZ R61, R7.reuse, R61 ;  /* 0x0000003d073d7220 */ /* 0x040fe40000410000 */
[C---:B------:R-:W-:Y:S02]  /*a510*/  FMUL.FTZ R63, R6.reuse, R63 ;  /* 0x0000003f063f7220 */ /* 0x040fe40000410000 */
[----:B------:R-:W-:Y:S02]  /*a520*/  FMUL.FTZ R62, R6, R62 ;  /* 0x0000003e063e7220 */ /* 0x000fe40000410000 */
[C---:B------:R-:W-:Y:S02]  /*a530*/  FMUL.FTZ R64, R7.reuse, R64 ;  /* 0x0000004007407220 */ /* 0x040fe40000410000 */
        /* <DEDUP_REMOVED lines=58> */
[C---:B------:R-:W-:Y:S02]  /*a8e0*/  FMUL.FTZ R122, R6.reuse, R122 ;  /* 0x0000007a067a7220 */ /* 0x040fe40000410000 */
[C---:B------:R-:W-:Y:S02]  /*a8f0*/  FMUL.FTZ R116, R7.reuse, R116 ;  /* 0x0000007407747220 */ /* 0x040fe40000410000 */
[----:B------:R-:W-:Y:S01]  /*a900*/  FMUL.FTZ R117, R7, R117 ;  /* 0x0000007507757220 */ /* 0x000fe20000410000 */
[----:B------:R-:W-:Y:S01]  /*a910*/  MOV R7, 0x40 ;  /* 0x0000004000077802 */ /* 0x000fe20000000f00 */
[----:B------:R-:W-:-:S02]  /*a920*/  FMUL.FTZ R119, R6, R119 ;  /* 0x0000007706777220 */ /* 0x000fc40000410000 */
[----:B------:R-:W-:Y:S01]  /*a930*/  FMUL.FTZ R118, R6, R118 ;  /* 0x0000007606767220 */ /* 0x000fe20000410000 */
[----:B------:R-:W-:Y:S01]  /*a940*/  SHF.L.U32 R6, R12, 0x2, RZ ;  /* 0x000000020c067819 */ /* 0x000fe200000006ff */
[----:B-1----:R-:W-:Y:S01]  /*a950*/  @P3 FMUL.FTZ R2, R2, 0.69314718246459960938 ;  /* 0x3f31721802023820 */ /* 0x002fe20000410000 */
[----:B------:R-:W-:Y:S02]  /*a960*/  SEL R7, R7, 0xffffffc0, !P1 ;  /* 0xffffffc007077807 */ /* 0x000fe40004800000 */
[C---:B------:R-:W-:Y:S02]  /*a970*/  IADD3 R14, R6.reuse, -0x20, RZ ;  /* 0xffffffe0060e7810 */ /* 0x040fe40007ffe0ff */
[C---:B------:R-:W-:Y:S02]  /*a980*/  @P0 IADD3 R14, R6.reuse, 0x20, RZ ;  /* 0x00000020060e0810 */ /* 0x040fe40007ffe0ff */
[C---:B------:R-:W-:Y:S02]  /*a990*/  IADD3 R15, R6.reuse, R7, RZ ;  /* 0x00000007060f7210 */ /* 0x040fe40007ffe0ff */
[----:B------:R-:W-:Y:S01]  /*a9a0*/  IADD3 R16, R7, R14, RZ ;  /* 0x0000000e07107210 */ /* 0x000fe20007ffe0ff */
[----:B------:R-:W-:Y:S01]  /*a9b0*/  STS.64 [R14], R36 ;  /* 0x000000240e007388 */ /* 0x000fe20000000a00 */
[----:B------:R-:W-:-:S02]  /*a9c0*/  IADD3 R17, R6, R13, RZ ;  /* 0x0000000d06117210 */ /* 0x000fc40007ffe0ff */
[----:B------:R-:W-:Y:S01]  /*a9d0*/  IADD3 R18, R13, R14, RZ ;  /* 0x0000000e0d127210 */ /* 0x000fe20007ffe0ff */
[----:B------:R-:W-:Y:S01]  /*a9e0*/  STS.64 [R14+0x800], R38 ;  /* 0x000800260e007388 */ /* 0x000fe20000000a00 */
[-C--:B------:R-:W-:Y:S02]  /*a9f0*/  IADD3 R19, R15, R13.reuse, RZ ;  /* 0x0000000d0f137210 */ /* 0x080fe40007ffe0ff */
[----:B------:R-:W-:Y:S01]  /*aa00*/  IADD3 R13, R16, R13, RZ ;  /* 0x0000000d100d7210 */ /* 0x000fe20007ffe0ff */
[----:B------:R-:W-:Y:S01]  /*aa10*/  STS.64 [R15], R40 ;  /* 0x000000280f007388 */ /* 0x000fe20000000a00 */
[----:B------:R-:W-:Y:S01]  /*aa20*/  LOP3.LUT P0, RZ, R9, 0x3, RZ, 0xc0, !PT ;  /* 0x0000000309ff7812 */ /* 0x000fe2000780c0ff */
[----:B------:R-:W-:Y:S02]  /*aa30*/  @P4 FMUL.FTZ R9, R4, 0.69314718246459960938 ;  /* 0x3f31721804094820 */ /* 0x000fe40000410000 */
[----:B------:R-:W-:Y:S04]  /*aa40*/  STS.64 [R15+0x800], R42 ;  /* 0x0008002a0f007388 */ /* 0x000fe80000000a00 */
[----:B------:R-:W-:Y:S04]  /*aa50*/  STS.64 [R16], R44 ;  /* 0x0000002c10007388 */ /* 0x000fe80000000a00 */
        /* <DEDUP_REMOVED lines=9> */
[----:B------:R-:W-:Y:S04]  /*aaf0*/  STS.64 [R12.X4+0x4000], R64 ;  /* 0x004000400c007388 */ /* 0x000fe80000004a00 */
[----:B------:R-:W-:Y:S04]  /*ab00*/  STS.64 [R12.X4+0x4800], R66 ;  /* 0x004800420c007388 */ /* 0x000fe80000004a00 */
[----:B------:R-:W-:Y:S04]  /*ab10*/  STS.64 [R14+0x4000], R68 ;  /* 0x004000440e007388 */ /* 0x000fe80000000a00 */
        /* <DEDUP_REMOVED lines=13> */
[----:B------:R-:W-:Y:S04]  /*abf0*/  STS.64 [R12.X4+0x8000], R96 ;  /* 0x008000600c007388 */ /* 0x000fe80000004a00 */
[----:B------:R-:W-:Y:S04]  /*ac00*/  STS.64 [R12.X4+0x8800], R98 ;  /* 0x008800620c007388 */ /* 0x000fe80000004a00 */
[----:B------:R-:W-:Y:S04]  /*ac10*/  STS.64 [R14+0x8000], R100 ;  /* 0x008000640e007388 */ /* 0x000fe80000000a00 */
[----:B------:R-:W-:Y:S04]  /*ac20*/  STS.64 [R14+0x8800], R102 ;  /* 0x008800660e007388 */ /* 0x000fe80000000a00 */
[----:B------:R-:W-:Y:S04]  /*ac30*/  STS.64 [R15+0x8000], R104 ;  /* 0x008000680f007388 */ /* 0x000fe80000000a00 */
[----:B------:R-:W-:Y:S04]  /*ac40*/  STS.64 [R15+0x8800], R106 ;  /* 0x0088006a0f007388 */ /* 0x000fe80000000a00 */
[----:B------:R-:W1:Y:S04]  /*ac50*/  S2R R7, SR_CTAID.Z ;  /* 0x0000000000077919 */ /* 0x000e680000002700 */
[----:B------:R-:W2:Y:S04]  /*ac60*/  S2R R6, SR_CTAID.Y ;  /* 0x0000000000067919 */ /* 0x000ea80000002600 */
[----:B------:R3:W-:Y:S04]  /*ac70*/  STS.64 [R16+0x8000], R124 ;  /* 0x0080007c10007388 */ /* 0x0007e80000000a00 */
[----:B------:R-:W-:Y:S04]  /*ac80*/  STS.64 [R16+0x8800], R126 ;  /* 0x0088007e10007388 */ /* 0x000fe80000000a00 */
[----:B------:R4:W-:Y:S04]  /*ac90*/  STS.64 [R17+0x8000], R108 ;  /* 0x0080006c11007388 */ /* 0x0009e80000000a00 */
[----:B------:R5:W-:Y:S04]  /*aca0*/  STS.64 [R17+0x8800], R110 ;  /* 0x0088006e11007388 */ /* 0x000be80000000a00 */
[----:B------:R-:W-:Y:S04]  /*acb0*/  STS.64 [R18+0x8000], R112 ;  /* 0x0080007012007388 */ /* 0x000fe80000000a00 */
[----:B------:R-:W-:Y:S01]  /*acc0*/  STS.64 [R18+0x8800], R114 ;  /* 0x0088007212007388 */ /* 0x000fe20000000a00 */
[----:B--2---:R-:W-:-:S03]  /*acd0*/  IMAD R6, R6, c[0x0][0x210], R207 ;  /* 0x0000840006067a24 */ /* 0x004fc600078e02cf */
[----:B------:R-:W-:Y:S04]  /*ace0*/  STS.64 [R19+0x8000], R120 ;  /* 0x0080007813007388 */ /* 0x000fe80000000a00 */
[----:B---3--:R-:W2:Y:S04]  /*acf0*/  S2R R124, SR_CTAID.X ;  /* 0x00000000007c7919 */ /* 0x008ea80000002500 */
[----:B------:R-:W-:Y:S01]  /*ad00*/  STS.64 [R19+0x8800], R122 ;  /* 0x0088007a13007388 */ /* 0x000fe20000000a00 */
[----:B----4-:R-:W-:-:S03]  /*ad10*/  SHF.R.S32.HI R109, RZ, 0x1f, R10 ;  /* 0x0000001fff6d7819 */ /* 0x010fc6000001140a */
[----:B------:R-:W-:Y:S01]  /*ad20*/  STS.64 [R13+0x8000], R116 ;  /* 0x008000740d007388 */ /* 0x000fe20000000a00 */
[----:B------:R-:W-:Y:S02]  /*ad30*/  IADD3 R108, -R207, RZ, RZ ;  /* 0x000000ffcf6c7210 */ /* 0x000fe40007ffe1ff */
[-C--:B------:R-:W-:Y:S01]  /*ad40*/  LEA.HI R109, R109, R10.reuse, RZ, 0x2 ;  /* 0x0000000a6d6d7211 */ /* 0x080fe200078f10ff */
[----:B------:R-:W-:Y:S01]  /*ad50*/  STS.64 [R13+0x8800], R118 ;  /* 0x008800760d007388 */ /* 0x000fe20000000a00 */
[----:B-----5:R-:W-:Y:S01]  /*ad60*/  SHF.L.U32 R110, R11, 0x2, RZ ;  /* 0x000000020b6e7819 */ /* 0x020fe200000006ff */
[----:B-1----:R-:W-:Y:S01]  /*ad70*/  IMAD R7, R108, c[0x0][0x1c0], R7 ;  /* 0x000070006c077a24 */ /* 0x002fe200078e0207 */
[----:B------:R-:W-:Y:S01]  /*ad80*/  LOP3.LUT R109, R109, 0xffffffc, RZ, 0xc0, !PT ;  /* 0x0ffffffc6d6d7812 */ /* 0x000fe200078ec0ff */
[----:B------:R-:W-:Y:S01]  /*ad90*/  BAR.SYNC.DEFER_BLOCKING 0x0 ;  /* 0x0000000000007b1d */ /* 0x000fe20000010000 */
[----:B------:R-:W-:Y:S01]  /*ada0*/  SHF.R.S32.HI R111, RZ, 0x1f, R110 ;  /* 0x0000001fff6f7819 */ /* 0x000fe2000001146e */
[----:B------:R-:W-:Y:S01]  /*adb0*/  IMAD R7, R6, c[0x0][0x1c0], R7 ;  /* 0x0000700006077a24 */ /* 0x000fe200078e0207 */
[----:B------:R-:W-:-:S02]  /*adc0*/  IADD3 R109, -R109, R10, RZ ;  /* 0x0000000a6d6d7210 */ /* 0x000fc40007ffe1ff */
[----:B------:R-:W-:Y:S01]  /*add0*/  MOV R6, 0xff800000 ;  /* 0xff80000000067802 */ /* 0x000fe20000000f00 */
[----:B------:R-:W-:Y:S01]  /*ade0*/  @P3 FFMA.FTZ R6, R3, c[0x0][0x238], R2 ;  /* 0x00008e0003063a23 */ /* 0x000fe20000010002 */
[----:B------:R-:W-:Y:S02]  /*adf0*/  LEA R10, R109, R0, 0x4 ;  /* 0x000000006d0a7211 */ /* 0x000fe400078e20ff */
[----:B--2---:R-:W-:-:S05]  /*ae00*/  SHF.L.U32 R124, R124, 0x6, RZ ;  /* 0x000000067c7c7819 */ /* 0x004fca00000006ff */
[----:B------:R-:W-:Y:S01]  /*ae10*/  IMAD R7, R7, c[0x0][0x214], R124 ;  /* 0x0000850007077a24 */ /* 0x000fe200078e027c */
[----:B------:R-:W1:Y:S04]  /*ae20*/  LDS.128 R100, [R5.X4] ;  /* 0x0000000005647984 */ /* 0x000e680000004c00 */
[----:B------:R-:W2:Y:S04]  /*ae30*/  LDS.128 R96, [R5.X4+0x800] ;  /* 0x0008000005607984 */ /* 0x000ea80000004c00 */
[----:B------:R-:W3:Y:S04]  /*ae40*/  LDS.128 R92, [R5.X4+0x1000] ;  /* 0x00100000055c7984 */ /* 0x000ee80000004c00 */
[----:B------:R-:W4:Y:S04]  /*ae50*/  LDS.128 R88, [R5.X4+0x1800] ;  /* 0x0018000005587984 */ /* 0x000f280000004c00 */
[----:B------:R-:W1:Y:S04]  /*ae60*/  LDS.128 R84, [R5.X4+0x2000] ;  /* 0x0020000005547984 */ /* 0x000e680000004c00 */
        /* <DEDUP_REMOVED lines=18> */
[----:B------:R5:W1:Y:S02]  /*af90*/  LDS.128 R104, [R5.X4+0xb800] ;  /* 0x00b8000005687984 */ /* 0x000a640000004c00 */
[----:B-----5:R-:W-:Y:S01]  /*afa0*/  MOV R5, 0xff800000 ;  /* 0xff80000000057802 */ /* 0x020fe20000000f00 */
[----:B------:R-:W-:Y:S01]  /*afb0*/  @P4 FFMA.FTZ R5, R132, c[0x0][0x238], R9 ;  /* 0x00008e0084054a23 */ /* 0x000fe20000010009 */
[----:B------:R-:W-:Y:S05]  /*afc0*/  @P0 BRA `(.L_x_1347) ;  /* 0x000000a000000947 */ /* 0x000fea0003800000 */
[----:B--234-:R-:W-:Y:S02]  /*afd0*/  IADD3 R4, R10, 0x8, RZ ;  /* 0x000000080a047810 */ /* 0x01cfe40007ffe0ff */
[----:B------:R-:W-:-:S02]  /*afe0*/  SHF.R.S32.HI R2, RZ, 0x1f, R10 ;  /* 0x0000001fff027819 */ /* 0x000fc4000001140a */
        /* <DEDUP_REMOVED lines=8> */
.L_x_1347:
[----:B--234-:R-:W-:Y:S05]  /*b070*/  BSYNC B0 ;  /* 0x0000000000007941 */ /* 0x01cfea0003800000 */
.L_x_1346:
[C---:B------:R-:W-:Y:S01]  /*b080*/  IMAD.WIDE R4, R8.reuse, 0xc0, R110 ;  /* 0x000000c008047825 */ /* 0x040fe200078e026e */
[----:B------:R-:W-:Y:S01]  /*b090*/  ISETP.GE.AND P1, PT, R8, R199, PT ;  /* 0x000000c70800720c */ /* 0x000fe20003f26270 */
[----:B------:R-:W-:Y:S02]  /*b0a0*/  BSSY B0, `(.L_x_1348) ;  /* 0x0000010000007945 */ /* 0x000fe40003800000 */
[----:B------:R-:W-:-:S05]  /*b0b0*/  IMAD R0, R7, c[0x0][0x22c], RZ ;  /* 0x00008b0007007a24 */ /* 0x000fca00078e02ff */
[----:B------:R-:W-:-:S04]  /*b0c0*/  IADD3 R3, P0, R0, R4, RZ ;  /* 0x0000000400037210 */ /* 0x000fc80007f1e0ff */
[----:B------:R-:W-:Y:S02]  /*b0d0*/  LEA.HI.X.SX32 R0, R0, R5, 0x1, P0 ;  /* 0x0000000500007211 */ /* 0x000fe400000f0eff */
[----:B------:R-:W-:-:S04]  /*b0e0*/  LEA R4, P0, R3, c[0x0][0x1d8], 0x2 ;  /* 0x0000760003047a11 */ /* 0x000fc800078010ff */
[----:B------:R-:W-:Y:S02]  /*b0f0*/  LEA.HI.X R5, R3, c[0x0][0x1dc], R0, 0x2, P0 ;  /* 0x0000770003057a11 */ /* 0x000fe400000f1400 */
[----:B------:R-:W-:Y:S01]  /*b100*/  IADD3 R0, R110, 0x40, RZ ;  /* 0x000000406e007810 */ /* 0x000fe20007ffe0ff */
[----:B------:R-:W-:Y:S05]  /*b110*/  @P1 BRA `(.L_x_1349) ;  /* 0x0000008000001947 */ /* 0x000fea0003800000 */
[C---:B------:R-:W-:Y:S02]  /*b120*/  IADD3 R2, R0.reuse, 0x40, RZ ;  /* 0x0000004000027810 */ /* 0x040fe40007ffe0ff */
[----:B------:R-:W-:Y:S02]  /*b130*/  ISETP.GE.AND P0, PT, R0, c[0x0][0x220], PT ;  /* 0x0000880000007a0c */ /* 0x000fe40003f06270 */
[----:B------:R-:W-:Y:S02]  /*b140*/  ISETP.GE.AND P1, PT, R110, c[0x0][0x220], PT ;  /* 0x000088006e007a0c */ /* 0x000fe40003f26270 */
[----:B------:R-:W-:-:S09]  /*b150*/  ISETP.GE.AND P2, PT, R2, c[0x0][0x220], PT ;  /* 0x0000880002007a0c */ /* 0x000fd20003f46270 */
[----:B-1----:R1:W-:Y:S04]  /*b160*/  @!P0 STG.E.128 [R4.64+0x100], R68 ;  /* 0x0001004404008986 */ /* 0x0023e8000c101d04 */
[----:B------:R1:W-:Y:S04]  /*b170*/  @!P1 STG.E.64 [R4.64], R100 ;  /* 0x0000006404009986 */ /* 0x0003e8000c101b04 */
[----:B------:R1:W-:Y:S04]  /*b180*/  @!P1 STG.E.64 [R4.64+0x8], R102 ;  /* 0x0000086604009986 */ /* 0x0003e8000c101b04 */
[----:B------:R1:W-:Y:S02]  /*b190*/  @!P2 STG.E.128 [R4.64+0x200], R36 ;  /* 0x000200240400a986 */ /* 0x0003e4000c101d04 */
.L_x_1349:
[----:B------:R-:W-:Y:S05]  /*b1a0*/  BSYNC B0 ;  /* 0x0000000000007941 */ /* 0x000fea0003800000 */
.L_x_1348:
[----:B------:R-:W-:Y:S01]  /*b1b0*/  IADD3 R2, R8, 0x8, RZ ;  /* 0x0000000808027810 */ /* 0x000fe20007ffe0ff */
[----:B------:R-:W-:Y:S03]  /*b1c0*/  BSSY B0, `(.L_x_1350) ;  /* 0x000000a000007945 */ /* 0x000fe60003800000 */
[----:B------:R-:W-:-:S13]  /*b1d0*/  ISETP.GE.AND P0, PT, R2, R199, PT ;  /* 0x000000c70200720c */ /* 0x000fda0003f06270 */
[----:B------:R-:W-:Y:S05]  /*b1e0*/  @P0 BRA `(.L_x_1351) ;  /* 0x0000007000000947 */ /* 0x000fea0003800000 */
[----:B------:R-:W-:Y:S02]  /*b1f0*/  IADD3 R2, R0, 0x40, RZ ;  /* 0x0000004000027810 */ /* 0x000fe40007ffe0ff */
[----:B------:R-:W-:Y:S02]  /*b200*/  ISETP.GE.AND P2, PT, R110, c[0x0][0x220], PT ;  /* 0x000088006e007a0c */ /* 0x000fe40003f46270 */
[----:B------:R-:W-:Y:S02]  /*b210*/  ISETP.GE.AND P1, PT, R0, c[0x0][0x220], PT ;  /* 0x0000880000007a0c */ /* 0x000fe40003f26270 */
[----:B------:R-:W-:-:S09]  /*b220*/  ISETP.GE.AND P0, PT, R2, c[0x0][0x220], PT ;  /* 0x0000880002007a0c */ /* 0x000fd20003f06270 */
[----:B------:R2:W-:Y:S04]  /*b230*/  @!P2 STG.E.128 [R4.64+0x1800], R96 ;  /* 0x001800600400a986 */ /* 0x0005e8000c101d04 */
[----:B-1----:R2:W-:Y:S04]  /*b240*/  @!P1 STG.E.128 [R4.64+0x1900], R64 ;  /* 0x0019004004009986 */ /* 0x0025e8000c101d04 */
[----:B------:R2:W-:Y:S02]  /*b250*/  @!P0 STG.E.128 [R4.64+0x1a00], R32 ;  /* 0x001a002004008986 */ /* 0x0005e4000c101d04 */
.L_x_1351:
[----:B------:R-:W-:Y:S05]  /*b260*/  BSYNC B0 ;  /* 0x0000000000007941 */ /* 0x000fea0003800000 */
.L_x_1350:
        /* <DEDUP_REMOVED lines=11> */
.L_x_1353:
[----:B------:R-:W-:Y:S05]  /*b320*/  BSYNC B0 ;  /* 0x0000000000007941 */ /* 0x000fea0003800000 */
.L_x_1352:
        /* <DEDUP_REMOVED lines=11> */
.L_x_1355:
[----:B------:R-:W-:Y:S05]  /*b3e0*/  BSYNC B0 ;  /* 0x0000000000007941 */ /* 0x000fea0003800000 */
.L_x_1354:
        /* <DEDUP_REMOVED lines=8> */
[----:B-1----:R1:W-:Y:S04]  /*b470*/  @!P2 STG.E.128 [R4.64+0x6000], R84 ;  /* 0x006000540400a986 */ /* 0x0023e8000c101d04 */
[----:B------:R1:W-:Y:S04]  /*b480*/  @!P1 STG.E.128 [R4.64+0x6100], R52 ;  /* 0x0061003404009986 */ /* 0x0003e8000c101d04 */
[----:B------:R1:W-:Y:S02]  /*b490*/  @!P0 STG.E.128 [R4.64+0x6200], R20 ;  /* 0x0062001404008986 */ /* 0x0003e4000c101d04 */
.L_x_1357:
[----:B------:R-:W-:Y:S05]  /*b4a0*/  BSYNC B0 ;  /* 0x0000000000007941 */ /* 0x000fea0003800000 */
.L_x_1356:
        /* <DEDUP_REMOVED lines=11> */
.L_x_1359:
[----:B------:R-:W-:Y:S05]  /*b560*/  BSYNC B0 ;  /* 0x0000000000007941 */ /* 0x000fea0003800000 */
.L_x_1358:
        /* <DEDUP_REMOVED lines=11> */
.L_x_1361:
[----:B------:R-:W-:Y:S05]  /*b620*/  BSYNC B0 ;  /* 0x0000000000007941 */ /* 0x000fea0003800000 */
.L_x_1360:
[----:B------:R-:W-:-:S04]  /*b630*/  IADD3 R8, R8, 0x38, RZ ;  /* 0x0000003808087810 */ /* 0x000fc80007ffe0ff */
[----:B------:R-:W-:-:S13]  /*b640*/  ISETP.GE.AND P0, PT, R8, R199, PT ;  /* 0x000000c70800720c */ /* 0x000fda0003f06270 */
[----:B------:R-:W-:Y:S05]  /*b650*/  @P0 EXIT ;  /* 0x000000000000094d */ /* 0x000fea0003800000 */
[C---:B------:R-:W-:Y:S02]  /*b660*/  ISETP.GE.AND P0, PT, R0.reuse, c[0x0][0x220], PT ;  /* 0x0000880000007a0c */ /* 0x040fe40003f06270 */
[----:B------:R-:W-:Y:S02]  /*b670*/  IADD3 R0, R0, 0x40, RZ ;  /* 0x0000004000007810 */ /* 0x000fe40007ffe0ff */
[----:B------:R-:W-:-:S09]  /*b680*/  ISETP.GE.AND P1, PT, R110, c[0x0][0x220], PT ;  /* 0x000088006e007a0c */ /* 0x000fd20003f26270 */
[----:B-1----:R1:W-:Y:S01]  /*b690*/  @!P0 STG.E.128 [R4.64+0xa900], R40 ;  /* 0x00a9002804008986 */ /* 0x0023e2000c101d04 */
[----:B------:R-:W-:-:S03]  /*b6a0*/  ISETP.GE.AND P0, PT, R0, c[0x0][0x220], PT ;  /* 0x0000880000007a0c */ /* 0x000fc60003f06270 */
[----:B------:R1:W-:Y:S10]  /*b6b0*/  @!P1 STG.E.128 [R4.64+0xa800], R72 ;  /* 0x00a8004804009986 */ /* 0x0003f4000c101d04 */
[----:B------:R-:W-:Y:S05]  /*b6c0*/  @P0 EXIT ;  /* 0x000000000000094d */ /* 0x000fea0003800000 */
[----:B------:R-:W-:Y:S01]  /*b6d0*/  STG.E.128 [R4.64+0xaa00], R104 ;  /* 0x00aa006804007986 */ /* 0x000fe2000c101d04 */
[----:B------:R-:W-:Y:S05]  /*b6e0*/  EXIT ;  /* 0x000000000000794d */ /* 0x000fea0003800000 */
.L_x_1362:
        /* <DEDUP_REMOVED lines=9> */
.L_x_7356:


//--------------------- .text._ZN5flash24flash_fwd_splitkv_kernelI23Flash_fwd_kernel_traitsILi192ELi64ELi64ELi4ELb0ELb0EN7cutlass6half_tE19Flash_kernel_traitsILi192ELi64ELi64ELi4ES3_EELb0ELb0ELb0ELb0ELb0ELb1ELb1ELb0EEEvNS_16Flash_fwd_paramsE --------------------------
	.section	.text._ZN5flash24flash_fwd_splitkv_kernelI23Flash_fwd_kernel_traitsILi192ELi64ELi64ELi4ELb0ELb0EN7cutlass6half_tE19Flash_kernel_traitsILi192ELi64ELi64ELi4ES3_EELb0ELb0ELb0ELb0ELb0ELb1ELb1ELb0EEEvNS_16Flash_fwd_paramsE,"ax",@progbits
	.sectioninfo	@"SHI_REGISTERS=255"
	.align	128
        .global         _ZN5flash24flash_fwd_splitkv_kernelI23Flash_fwd_kernel_traitsILi192ELi64ELi64ELi4ELb0ELb0EN7cutlass6half_tE19Flash_kernel_traitsILi192ELi64ELi64ELi4ES3_EELb0ELb0ELb0ELb0ELb0ELb1ELb1ELb0EEEvNS_16Flash_fwd_paramsE
        .type           _ZN5flash24flash_fwd_splitkv_kernelI23Flash_fwd_kernel_traitsILi192ELi64ELi64ELi4ELb0ELb0EN7cutlass6half_tE19Flash_kernel_traitsILi192ELi64ELi64ELi4ES3_EELb0ELb0ELb0ELb0ELb0ELb1ELb1ELb0EEEvNS_16Flash_fwd_paramsE,@function
        .size           _ZN5flash24flash_fwd_splitkv_kernelI23Flash_fwd_kernel_traitsILi192ELi64ELi64ELi4ELb0ELb0EN7cutlass6half_tE19Flash_kernel_traitsILi192ELi64ELi64ELi4ES3_EELb0ELb0ELb0ELb0ELb0ELb1ELb1ELb0EEEvNS_16Flash_fwd_paramsE,(.L_x_7357 - _ZN5flash24flash_fwd_splitkv_kernelI23Flash_fwd_kernel_traitsILi192ELi64ELi64ELi4ELb0ELb0EN7cutlass6half_tE19Flash_kernel_traitsILi192ELi64ELi64ELi4ES3_EELb0ELb0ELb0ELb0ELb0ELb1ELb1ELb0EEEvNS_16Flash_fwd_paramsE)
        .other          _ZN5flash24flash_fwd_splitkv_kernelI23Flash_fwd_kernel_traitsILi192ELi64ELi64ELi4ELb0ELb0EN7cutlass6half_tE19Flash_kernel_traitsILi192ELi64ELi64ELi4ES3_EELb0ELb0ELb0ELb0ELb0ELb1ELb1ELb0EEEvNS_16Flash_fwd_paramsE,@"STO_CUDA_ENTRY STV_DEFAULT"
_ZN5flash24flash_fwd_splitkv_kernelI23Flash_fwd_kernel_traitsILi192ELi64ELi64ELi4ELb0ELb0EN7cutlass6half_tE19Flash_kernel_traitsILi192ELi64ELi64ELi4ES3_EELb0ELb0ELb0ELb0ELb0ELb1ELb1ELb0EEEvNS_16Flash_fwd_paramsE:
.text._ZN5flash24flash_fwd_splitkv_kernelI23Flash_fwd_kernel_traitsILi192ELi64ELi64ELi4ELb0ELb0EN7cutlass6half_tE19Flash_kernel_traitsILi192ELi64ELi64ELi4ES3_EELb0ELb0ELb0ELb0ELb0ELb1ELb1ELb0EEEvNS_16Flash_fwd_paramsE:
        /* <DEDUP_REMOVED lines=54> */
.L_x_1363:
[----:B-1-34-:R-:W-:Y:S02]  /*0360*/  MOV R3, c[0x0][0x218] ;  /* 0x0000860000037a02 */ /* 0x01afe40000000f00 */
.L_x_1364:
        /* <DEDUP_REMOVED lines=78> */
.L_x_1367:
[----:B------:R-:W-:Y:S05]  /*0850*/  BSYNC B0 ;  /* 0x0000000000007941 */ /* 0x000fea0003800000 */
.L_x_1366:
        /* <DEDUP_REMOVED lines=10> */
.L_x_1369:
[----:B------:R-:W-:Y:S05]  /*0900*/  BSYNC B0 ;  /* 0x0000000000007941 */ /* 0x000fea0003800000 */
.L_x_1368:
        /* <DEDUP_REMOVED lines=10> */
.L_x_1371:
[----:B------:R-:W-:Y:S05]  /*09b0*/  BSYNC B0 ;  /* 0x0000000000007941 */ /* 0x000fea0003800000 */
.L_x_1370:
        /* <DEDUP_REMOVED lines=10> */
.L_x_1373:
[----:B------:R-:W-:Y:S05]  /*0a60*/  BSYNC B0 ;  /* 0x0000000000007941 */ /* 0x000fea0003800000 */
.L_x_1372:
        /* <DEDUP_REMOVED lines=10> */
.L_x_1375:
[----:B------:R-:W-:Y:S05]  /*0b10*/  BSYNC B0 ;  /* 0x0000000000007941 */ /* 0x000fea0003800000 */
.L_x_1374:
        /* <DEDUP_REMOVED lines=10> */
.L_x_1377:
[----:B------:R-:W-:Y:S05]  /*0bc0*/  BSYNC B0 ;  /* 0x0000000000007941 */ /* 0x000fea0003800000 */
.L_x_1376:
        /* <DEDUP_REMOVED lines=10> */
.L_x_1379:
[----:B------:R-:W-:Y:S05]  /*0c70*/  BSYNC B0 ;  /* 0x0000000000007941 */ /* 0x000fea0003800000 */
.L_x_1378:
        /* <DEDUP_REMOVED lines=10> */
.L_x_1381:
[----:B------:R-:W-:Y:S05]  /*0d20*/  BSYNC B0 ;  /* 0x0000000000007941 */ /* 0x000fea0003800000 */
.L_x_1380:
        /* <DEDUP_REMOVED lines=32> */
.L_x_1365:
        /* <DEDUP_REMOVED lines=92> */
.L_x_1382:
        /* <DEDUP_REMOVED lines=15> */
.L_x_1384:
        /* <DEDUP_REMOVED lines=49> */
.L_x_1383:
        /* <DEDUP_REMOVED lines=116> */
.L_x_1386:
[----:B------:R-:W-:Y:S05]  /*2030*/  BSYNC B0 ;  /* 0x0000000000007941 */ /* 0x000fea0003800000 */
.L_x_1385:
        /* <DEDUP_REMOVED lines=37> */
.L_x_1388:
[----:B------:R-:W-:Y:S05]  /*2290*/  BSYNC B0 ;  /* 0x0000000000007941 */ /* 0x000fea0003800000 */
.L_x_1387:
        /* <DEDUP_REMOVED lines=37> */
.L_x_1390:
[----:B------:R-:W-:Y:S05]  /*24f0*/  BSYNC B0 ;  /* 0x0000000000007941 */ /* 0x000fea0003800000 */
.L_x_1389:
        /* <DEDUP_REMOVED lines=36> */
.L_x_1392:
[----:B------:R-:W-:Y:S05]  /*2740*/  BSYNC B0 ;  /* 0x0000000000007941 */ /* 0x000fea0003800000 */
.L_x_1391:
        /* <DEDUP_REMOVED lines=31> */
.L_x_1394:
[----:B------:R-:W-:Y:S05]  /*2940*/  BSYNC B0 ;  /* 0x0000000000007941 */ /* 0x000fea0003800000 */
.L_x_1393:
        /* <DEDUP_REMOVED lines=33> */
.L_x_1396:
[----:B------:R-:W-:Y:S05]  /*2b60*/  BSYNC B0 ;  /* 0x0000000000007941 */ /* 0x000fea0003800000 */
.L_x_1395:
        /* <DEDUP_REMOVED lines=31> */
.L_x_1398:
[----:B------:R-:W-:Y:S05]  /*2d60*/  BSYNC B0 ;  /* 0x0000000000007941 */ /* 0x000fea0003800000 */
.L_x_1397:
        /* <DEDUP_REMOVED lines=34> */
.L_x_1400:
[----:B------:R-:W-:Y:S05]  /*2f90*/  BSYNC B0 ;  /* 0x0000000000007941 */ /* 0x000fea0003800000 */
.L_x_1399:
        /* <DEDUP_REMOVED lines=32> */
.L_x_1402:
[----:B------:R-:W-:Y:S05]  /*31a0*/  BSYNC B0 ;  /* 0x0000000000007941 */ /* 0x000fea0003800000 */
.L_x_1401:
        /* <DEDUP_REMOVED lines=33> */
.L_x_1404:
[----:B------:R-:W-:Y:S05]  /*33c0*/  BSYNC B0 ;  /* 0x0000000000007941 */ /* 0x000fea0003800000 */
.L_x_1403:
        /* <DEDUP_REMOVED lines=36> */
.L_x_1406:
[----:B------:R-:W-:Y:S05]  /*3610*/  BSYNC B0 ;  /* 0x0000000000007941 */ /* 0x000fea0003800000 */
.L_x_1405:
        /* <DEDUP_REMOVED lines=39> */
.L_x_1408:
[----:B------:R-:W-:Y:S05]  /*3890*/  BSYNC B0 ;  /* 0x0000000000007941 */ /* 0x000fea0003800000 */
.L_x_1407:
        /* <DEDUP_REMOVED lines=16> */
[----:B------:R-:W-:Y:S01]  /*39a0*/  LDSM.16.M88.4 R48, [R204] ;  /* 0x00000000cc30783b */ /* 0x000fe20000000200 */
[----:B------:R-:W-:-:S02]  /*39b0*/  LOP3.LUT R98, R98, 0x6, RZ, 0xc0, !PT ;  /* 0x0000000662627812 */ /* 0x000fc400078ec0ff */
[----:B------:R-:W-:Y:S01]  /*39c0*/  IMAD R205, R205, 0x200, R8 ;  /* 0x00000200cdcd7824 */ /* 0x000fe200078e0208 */
[----:B------:R-:W-:Y:S03]  /*39d0*/  LDSM.16.M88.4 R76, [R202] ;  /* 0x00000000ca4c783b */ /* 0x000fe60000000200 */
[----:B------:R-:W-:-:S05]  /*39e0*/  IMAD.SHL.U32 R205, R205, 0x2, RZ ;  /* 0x00000002cdcd7824 */ /* 0x000fca00078e00ff */
[----:B------:R-:W5:Y:S01]  /*39f0*/  LDSM.16.M88.4 R16, [R205+0x6000] ;  /* 0x00600000cd10783b */ /* 0x000f620000000200 */
[C---:B------:R-:W-:Y:S02]  /*3a00*/  IADD3 R2, R205.reuse, 0x6000, RZ ;  /* 0x00006000cd027810 */ /* 0x040fe40007ffe0ff */
[----:B------:R-:W-:Y:S01]  /*3a10*/  IADD3 R203, R205, 0x6020, RZ ;  /* 0x00006020cdcb7810 */ /* 0x000fe20007ffe0ff */
[----:B------:R-:W1:Y:S01]  /*3a20*/  LDSM.16.M88.4 R44, [R205+0x6800] ;  /* 0x00680000cd2c783b */ /* 0x000e620000000200 */
        /* <DEDUP_REMOVED lines=15> */
[----:B------:R-:W4:Y:S01]  /*3b20*/  LDSM.16.M88.4 R36, [R199+0x6000] ;  /* 0x00600000c724783b */ /* 0x000f220000000200 */
[----:B------:R-:W-:-:S02]  /*3b30*/  IADD3 R188, R203, 0x3800, RZ ;  /* 0x00003800cbbc7810 */ /* 0x000fc40007ffe0ff */
[C---:B------:R-:W-:Y:S01]  /*3b40*/  IADD3 R187, R203.reuse, 0x4000, RZ ;  /* 0x00004000cbbb7810 */ /* 0x040fe20007ffe0ff */
[----:B------:R-:W1:Y:S01]  /*3b50*/  LDSM.16.M88.4 R28, [R203+0x1000] ;  /* 0x00100000cb1c783b */ /* 0x000e620000000200 */
[C---:B------:R-:W-:Y:S02]  /*3b60*/  IADD3 R186, R203.reuse, 0x4800, RZ ;  /* 0x00004800cbba7810 */ /* 0x040fe40007ffe0ff */
[C---:B------:R-:W-:Y:S01]  /*3b70*/  IADD3 R185, R203.reuse, 0x5000, RZ ;  /* 0x00005000cbb97810 */ /* 0x040fe20007ffe0ff */
[----:B------:R-:W1:Y:S01]  /*3b80*/  LDSM.16.M88.4 R72, [R203+0x1800] ;  /* 0x00180000cb48783b */ /* 0x000e620000000200 */
[----:B------:R-:W-:-:S03]  /*3b90*/  IADD3 R184, R203, 0x5800, RZ ;  /* 0x00005800cbb87810 */ /* 0x000fc60007ffe0ff */
[----:B------:R-:W2:Y:S02]  /*3ba0*/  LDSM.16.M88.4 R8, [R199+0x6800] ;  /* 0x00680000c708783b */ /* 0x000ea40000000200 */
[C---:B--2--5:R-:W-:Y:S02]  /*3bb0*/  HMMA.16816.F32 R20, R52.reuse, R16, RZ ;  /* 0x000000103414723c */ /* 0x064fe400000018ff */
[----:B------:R-:W-:Y:S04]  /*3bc0*/  LDSM.16.M88.4 R40, [R199+0x7000] ;  /* 0x00700000c728783b */ /* 0x000fe80000000200 */
[----:B------:R-:W-:Y:S02]  /*3bd0*/  LDSM.16.M88.4 R80, [R199+0x7800] ;  /* 0x00780000c750783b */ /* 0x000fe40000000200 */
[C---:B------:R-:W-:Y:S02]  /*3be0*/  HMMA.16816.F32 R16, R52.reuse, R18, RZ ;  /* 0x000000123410723c */ /* 0x040fe400000018ff */
[----:B------:R-:W-:Y:S04]  /*3bf0*/  LDSM.16.M88.4 R92, [R192+0x2800] ;  /* 0x00280000c05c783b */ /* 0x000fe80000000200 */
[----:B------:R-:W-:Y:S02]  /*3c00*/  LDSM.16.M88.4 R84, [R205+0xa800] ;  /* 0x00a80000cd54783b */ /* 0x000fe40000000200 */
[C---:B------:R-:W-:Y:S02]  /*3c10*/  HMMA.16816.F32 R32, R52.reuse, R44, RZ ;  /* 0x0000002c3420723c */ /* 0x040fe400000018ff */
[----:B------:R-:W-:Y:S06]  /*3c20*/  LDSM.16.M88.4 R88, [R199+0x9800] ;  /* 0x00980000c758783b */ /* 0x000fec0000000200 */
[----:B------:R-:W-:Y:S08]  /*3c30*/  HMMA.16816.F32 R44, R52, R46, RZ ;  /* 0x0000002e342c723c */ /* 0x000ff000000018ff */
[C---:B-1----:R-:W-:Y:S08]  /*3c40*/  HMMA.16816.F32 R20, R48.reuse, R24, R20 ;  /* 0x000000183014723c */ /* 0x042ff00000001814 */
[----:B------:R-:W-:Y:S01]  /*3c50*/  HMMA.16816.F32 R16, R48, R26, R16 ;  /* 0x0000001a3010723c */ /* 0x000fe20000001810 */
[----:B------:R-:W-:Y:S07]  /*3c60*/  LDSM.16.M88.4 R24, [R192] ;  /* 0x00000000c018783b */ /* 0x000fee0000000200 */
[C---:B------:R-:W-:Y:S08]  /*3c70*/  HMMA.16816.F32 R64, R52.reuse, R60, RZ ;  /* 0x0000003c3440723c */ /* 0x040ff000000018ff */
[C---:B------:R-:W-:Y:S08]  /*3c80*/  HMMA.16816.F32 R60, R52.reuse, R62, RZ ;  /* 0x0000003e343c723c */ /* 0x040ff000000018ff */
[C---:B------:R-:W-:Y:S08]  /*3c90*/  HMMA.16816.F32 R56, R52.reuse, R68, RZ ;  /* 0x000000443438723c */ /* 0x040ff000000018ff */
[----:B------:R-:W-:Y:S01]  /*3ca0*/  HMMA.16816.F32 R52, R52, R70, RZ ;  /* 0x000000463434723c */ /* 0x000fe200000018ff */
[----:B------:R-:W1:Y:S07]  /*3cb0*/  LDSM.16.M88.4 R68, [R201] ;  /* 0x00000000c944783b */ /* 0x000e6e0000000200 */
[C---:B---3--:R-:W-:Y:S08]  /*3cc0*/  HMMA.16816.F32 R32, R48.reuse, R12, R32 ;  /* 0x0000000c3020723c */ /* 0x048ff00000001820 */
[----:B------:R-:W-:Y:S01]  /*3cd0*/  HMMA.16816.F32 R44, R48, R14, R44 ;  /* 0x0000000e302c723c */ /* 0x000fe2000000182c */
[----:B------:R-:W2:Y:S07]  /*3ce0*/  LDSM.16.M88.4 R12, [R192+0x800] ;  /* 0x00080000c00c783b */ /* 0x000eae0000000200 */
[C---:B----4-:R-:W-:Y:S08]  /*3cf0*/  HMMA.16816.F32 R20, R76.reuse, R36, R20 ;  /* 0x000000244c14723c */ /* 0x050ff00000001814 */
[----:B------:R-:W-:Y:S01]  /*3d00*/  HMMA.16816.F32 R16, R76, R38, R16 ;  /* 0x000000264c10723c */ /* 0x000fe20000001810 */
[----:B------:R-:W-:Y:S07]  /*3d10*/  LDSM.16.M88.4 R36, [R205+0x8000] ;  /* 0x00800000cd24783b */ /* 0x000fee0000000200 */
[C---:B------:R-:W-:Y:S08]  /*3d20*/  HMMA.16816.F32 R64, R48.reuse, R28, R64 ;  /* 0x0000001c3040723c */ /* 0x040ff00000001840 */
[C---:B------:R-:W-:Y:S01]  /*3d30*/  HMMA.16816.F32 R60, R48.reuse, R30, R60 ;  /* 0x0000001e303c723c */ /* 0x040fe2000000183c */
[----:B------:R-:W-:Y:S07]  /*3d40*/  LDSM.16.M88.4 R28, [R192+0x1000] ;  /* 0x00100000c01c783b */ /* 0x000fee0000000200 */
[C---:B------:R-:W-:Y:S08]  /*3d50*/  HMMA.16816.F32 R56, R48.reuse, R72, R56 ;  /* 0x000000483038723c */ /* 0x040ff00000001838 */
[----:B------:R-:W-:Y:S01]  /*3d60*/  HMMA.16816.F32 R52, R48, R74, R52 ;  /* 0x0000004a3034723c */ /* 0x000fe20000001834 */
[----:B------:R-:W3:Y:S04]  /*3d70*/  LDSM.16.M88.4 R48, [R206+0x2000] ;  /* 0x00200000ce30783b */ /* 0x000ee80000000200 */
[----:B------:R-:W-:Y:S03]  /*3d80*/  LDSM.16.M88.4 R72, [R192+0x1800] ;  /* 0x00180000c048783b */ /* 0x000fe60000000200 */
[C---:B------:R-:W-:Y:S08]  /*3d90*/  HMMA.16816.F32 R32, R76.reuse, R8, R32 ;  /* 0x000000084c20723c */ /* 0x040ff00000001820 */
[----:B------:R-:W-:Y:S01]  /*3da0*/  HMMA.16816.F32 R44, R76, R10, R44 ;  /* 0x0000000a4c2c723c */ /* 0x000fe2000000182c */
[----:B------:R-:W4:Y:S07]  /*3db0*/  LDSM.16.M88.4 R8, [R205+0x8800] ;  /* 0x00880000cd08783b */ /* 0x000f2e0000000200 */
[C---:B-1----:R-:W-:Y:S08]  /*3dc0*/  HMMA.16816.F32 R20, R68.reuse, R24, R20 ;  /* 0x000000184414723c */ /* 0x042ff00000001814 */
[----:B------:R-:W-:Y:S01]  /*3dd0*/  HMMA.16816.F32 R16, R68, R26, R16 ;  /* 0x0000001a4410723c */ /* 0x000fe20000001810 */
[----:B------:R-:W-:Y:S07]  /*3de0*/  LDSM.16.M88.4 R24, [R203+0x2000] ;  /* 0x00200000cb18783b */ /* 0x000fee0000000200 */
[C---:B------:R-:W-:Y:S08]  /*3df0*/  HMMA.16816.F32 R64, R76.reuse, R40, R64 ;  /* 0x000000284c40723c */ /* 0x040ff00000001840 */
[----:B------:R-:W-:Y:S01]  /*3e00*/  HMMA.16816.F32 R60, R76, R42, R60 ;  /* 0x0000002a4c3c723c */ /* 0x000fe2000000183c */
[----:B------:R-:W-:Y:S07]  /*3e10*/  LDSM.16.M88.4 R40, [R205+0x9000] ;  /* 0x00900000cd28783b */ /* 0x000fee0000000200 */
[C---:B--2---:R-:W-:Y:S08]  /*3e20*/  HMMA.16816.F32 R32, R68.reuse, R12, R32 ;  /* 0x0000000c4420723c */ /* 0x044ff00000001820 */
[----:B------:R-:W-:Y:S01]  /*3e30*/  HMMA.16816.F32 R44, R68, R14, R44 ;  /* 0x0000000e442c723c */ /* 0x000fe2000000182c */
[----:B------:R-:W1:Y:S07]  /*3e40*/  LDSM.16.M88.4 R12, [R204+0x2000] ;  /* 0x00200000cc0c783b */ /* 0x000e6e0000000200 */
[C---:B------:R-:W-:Y:S08]  /*3e50*/  HMMA.16816.F32 R56, R76.reuse, R80, R56 ;  /* 0x000000504c38723c */ /* 0x040ff00000001838 */
[----:B------:R-:W-:Y:S01]  /*3e60*/  HMMA.16816.F32 R76, R76, R82, R52 ;  /* 0x000000524c4c723c */ /* 0x000fe20000001834 */
[----:B------:R-:W2:Y:S04]  /*3e70*/  LDSM.16.M88.4 R52, [R205+0x9800] ;  /* 0x00980000cd34783b */ /* 0x000ea80000000200 */
[----:B------:R-:W-:Y:S03]  /*3e80*/  LDSM.16.M88.4 R80, [R202+0x2000] ;  /* 0x00200000ca50783b */ /* 0x000fe60000000200 */
[C---:B---3--:R-:W-:Y:S08]  /*3e90*/  HMMA.16816.F32 R20, R48.reuse, R36, R20 ;  /* 0x000000243014723c */ /* 0x048ff00000001814 */
[----:B------:R-:W-:Y:S01]  /*3ea0*/  HMMA.16816.F32 R16, R48, R38, R16 ;  /* 0x000000263010723c */ /* 0x000fe20000001810 */
[----:B------:R-:W-:Y:S07]  /*3eb0*/  LDSM.16.M88.4 R36, [R199+0x8000] ;  /* 0x00800000c724783b */ /* 0x000fee0000000200 */
[C---:B------:R-:W-:Y:S08]  /*3ec0*/  HMMA.16816.F32 R64, R68.reuse, R28, R64 ;  /* 0x0000001c4440723c */ /* 0x040ff00000001840 */
[----:B------:R-:W-:Y:S01]  /*3ed0*/  HMMA.16816.F32 R60, R68, R30, R60 ;  /* 0x0000001e443c723c */ /* 0x000fe2000000183c */
[----:B------:R-:W3:Y:S07]  /*3ee0*/  LDSM.16.M88.4 R28, [R203+0x2800] ;  /* 0x00280000cb1c783b */ /* 0x000eee0000000200 */
[C---:B----4-:R-:W-:Y:S08]  /*3ef0*/  HMMA.16816.F32 R32, R48.reuse, R8, R32 ;  /* 0x000000083020723c */ /* 0x050ff00000001820 */
[----:B------:R-:W-:Y:S01]  /*3f00*/  HMMA.16816.F32 R44, R48, R10, R44 ;  /* 0x0000000a302c723c */ /* 0x000fe2000000182c */
[----:B------:R-:W4:Y:S07]  /*3f10*/  LDSM.16.M88.4 R8, [R203+0x3000] ;  /* 0x00300000cb08783b */ /* 0x000f2e0000000200 */
[C---:B------:R-:W-:Y:S08]  /*3f20*/  HMMA.16816.F32 R56, R68.reuse, R72, R56 ;  /* 0x000000484438723c */ /* 0x040ff00000001838 */
[----:B------:R-:W-:Y:S01]  /*3f30*/  HMMA.16816.F32 R76, R68, R74, R76 ;  /* 0x0000004a444c723c */ /* 0x000fe2000000184c */
[----:B------:R-:W-:Y:S04]  /*3f40*/  LDSM.16.M88.4 R72, [R201+0x2000] ;  /* 0x00200000c948783b */ /* 0x000fe80000000200 */
[----:B------:R-:W-:Y:S03]  /*3f50*/  LDSM.16.M88.4 R68, [R192+0x3000] ;  /* 0x00300000c044783b */ /* 0x000fe60000000200 */
[C---:B-1----:R-:W-:Y:S08]  /*3f60*/  HMMA.16816.F32 R20, R12.reuse, R24, R20 ;  /* 0x000000180c14723c */ /* 0x042ff00000001814 */
[----:B------:R-:W-:Y:S01]  /*3f70*/  HMMA.16816.F32 R16, R12, R26, R16 ;  /* 0x0000001a0c10723c */ /* 0x000fe20000001810 */
[----:B------:R-:W-:Y:S07]  /*3f80*/  LDSM.16.M88.4 R24, [R192+0x2000] ;  /* 0x00200000c018783b */ /* 0x000fee0000000200 */
[C---:B------:R-:W-:Y:S08]  /*3f90*/  HMMA.16816.F32 R64, R48.reuse, R40, R64 ;  /* 0x000000283040723c */ /* 0x040ff00000001840 */
[C---:B------:R-:W-:Y:S01]  /*3fa0*/  HMMA.16816.F32 R60, R48.reuse, R42, R60 ;  /* 0x0000002a303c723c */ /* 0x040fe2000000183c */
[----:B------:R-:W1:Y:S07]  /*3fb0*/  LDSM.16.M88.4 R40, [R203+0x3800] ;  /* 0x00380000cb28783b */ /* 0x000e6e0000000200 */
[C---:B--2---:R-:W-:Y:S08]  /*3fc0*/  HMMA.16816.F32 R56, R48.reuse, R52, R56 ;  /* 0x000000343038723c */ /* 0x044ff00000001838 */
[----:B------:R-:W-:Y:S01]  /*3fd0*/  HMMA.16816.F32 R76, R48, R54, R76 ;  /* 0x00000036304c723c */ /* 0x000fe2000000184c */
[----:B------:R-:W-:Y:S04]  /*3fe0*/  LDSM.16.M88.4 R52, [R206+0x4000] ;  /* 0x00400000ce34783b */ /* 0x000fe80000000200 */
[----:B------:R-:W-:Y:S03]  /*3ff0*/  LDSM.16.M88.4 R48, [R203+0x4000] ;  /* 0x00400000cb30783b */ /* 0x000fe60000000200 */
[C---:B---3--:R-:W-:Y:S08]  /*4000*/  HMMA.16816.F32 R32, R12.reuse, R28, R32 ;  /* 0x0000001c0c20723c */ /* 0x048ff00000001820 */
[----:B------:R-:W-:Y:S01]  /*4010*/  HMMA.16816.F32 R44, R12, R30, R44 ;  /* 0x0000001e0c2c723c */ /* 0x000fe2000000182c */
[----:B------:R-:W2:Y:S07]  /*4020*/  LDSM.16.M88.4 R28, [R199+0x8800] ;  /* 0x00880000c71c783b */ /* 0x000eae0000000200 */
[C---:B------:R-:W-:Y:S08]  /*4030*/  HMMA.16816.F32 R20, R80.reuse, R36, R20 ;  /* 0x000000245014723c */ /* 0x040ff00000001814 */
[----:B------:R-:W-:Y:S01]  /*4040*/  HMMA.16816.F32 R16, R80, R38, R16 ;  /* 0x000000265010723c */ /* 0x000fe20000001810 */
[----:B------:R-:W-:Y:S07]  /*4050*/  LDSM.16.M88.4 R36, [R203+0x4800] ;  /* 0x00480000cb24783b */ /* 0x000fee0000000200 */
[C---:B----4-:R-:W-:Y:S08]  /*4060*/  HMMA.16816.F32 R64, R12.reuse, R8, R64 ;  /* 0x000000080c40723c */ /* 0x050ff00000001840 */
[C---:B------:R-:W-:Y:S01]  /*4070*/  HMMA.16816.F32 R60, R12.reuse, R10, R60 ;  /* 0x0000000a0c3c723c */ /* 0x040fe2000000183c */
[----:B------:R-:W3:Y:S07]  /*4080*/  LDSM.16.M88.4 R8, [R205+0xa000] ;  /* 0x00a00000cd08783b */ /* 0x000eee0000000200 */
[C---:B-1----:R-:W-:Y:S08]  /*4090*/  HMMA.16816.F32 R56, R12.reuse, R40, R56 ;  /* 0x000000280c38723c */ /* 0x042ff00000001838 */
[----:B------:R-:W-:Y:S01]  /*40a0*/  HMMA.16816.F32 R76, R12, R42, R76 ;  /* 0x0000002a0c4c723c */ /* 0x000fe2000000184c */
[----:B------:R-:W1:Y:S04]  /*40b0*/  LDSM.16.M88.4 R12, [R199+0x9000] ;  /* 0x00900000c70c783b */ /* 0x000e680000000200 */
[----:B------:R-:W4:Y:S03]  /*40c0*/  LDSM.16.M88.4 R40, [R204+0x4000] ;  /* 0x00400000cc28783b */ /* 0x000f260000000200 */
[C---:B------:R-:W-:Y:S08]  /*40d0*/  HMMA.16816.F32 R20, R72.reuse, R24, R20 ;  /* 0x000000184814723c */ /* 0x040ff00000001814 */
[----:B------:R-:W-:Y:S01]  /*40e0*/  HMMA.16816.F32 R16, R72, R26, R16 ;  /* 0x0000001a4810723c */ /* 0x000fe20000001810 */
[----:B------:R-:W-:Y:S07]  /*40f0*/  LDSM.16.M88.4 R24, [R199+0xa000] ;  /* 0x00a00000c718783b */ /* 0x000fee0000000200 */
[C---:B--2---:R-:W-:Y:S08]  /*4100*/  HMMA.16816.F32 R32, R80.reuse, R28, R32 ;  /* 0x0000001c5020723c */ /* 0x044ff00000001820 */
[----:B------:R-:W-:Y:S01]  /*4110*/  HMMA.16816.F32 R44, R80, R30, R44 ;  /* 0x0000001e502c723c */ /* 0x000fe2000000182c */
[----:B------:R-:W2:Y:S07]  /*4120*/  LDSM.16.M88.4 R28, [R202+0x4000] ;  /* 0x00400000ca1c783b */ /* 0x000eae0000000200 */
[C---:B---3--:R-:W-:Y:S08]  /*4130*/  HMMA.16816.F32 R20, R52.reuse, R8, R20 ;  /* 0x000000083414723c */ /* 0x048ff00000001814 */
[----:B------:R-:W-:Y:S01]  /*4140*/  HMMA.16816.F32 R16, R52, R10, R16 ;  /* 0x0000000a3410723c */ /* 0x000fe20000001810 */
[----:B------:R-:W-:Y:S07]  /*4150*/  LDSM.16.M88.4 R8, [R192+0x4000] ;  /* 0x00400000c008783b */ /* 0x000fee0000000200 */
[----:B-1----:R-:W-:Y:S08]  /*4160*/  HMMA.16816.F32 R64, R80, R12, R64 ;  /* 0x0000000c5040723c */ /* 0x002ff00000001840 */
[----:B------:R-:W-:Y:S08]  /*4170*/  HMMA.16816.F32 R32, R72, R92, R32 ;  /* 0x0000005c4820723c */ /* 0x000ff00000001820 */
[----:B------:R-:W-:Y:S01]  /*4180*/  HMMA.16816.F32 R60, R80, R14, R60 ;  /* 0x0000000e503c723c */ /* 0x000fe2000000183c */
[----:B------:R-:W-:Y:S07]  /*4190*/  LDSM.16.M88.4 R12, [R201+0x4000] ;  /* 0x00400000c90c783b */ /* 0x000fee0000000200 */
[----:B------:R-:W-:Y:S08]  /*41a0*/  HMMA.16816.F32 R44, R72, R94, R44 ;  /* 0x0000005e482c723c */ /* 0x000ff0000000182c */
[C---:B----4-:R-:W-:Y:S08]  /*41b0*/  HMMA.16816.F32 R20, R40.reuse, R48, R20 ;  /* 0x000000302814723c */ /* 0x050ff00000001814 */
[----:B------:R-:W-:Y:S01]  /*41c0*/  HMMA.16816.F32 R16, R40, R50, R16 ;  /* 0x000000322810723c */ /* 0x000fe20000001810 */
[----:B------:R-:W1:Y:S07]  /*41d0*/  LDSM.16.M88.4 R48, [R205+0xb000] ;  /* 0x00b00000cd30783b */ /* 0x000e6e0000000200 */
[----:B------:R-:W-:Y:S08]  /*41e0*/  HMMA.16816.F32 R32, R52, R84, R32 ;  /* 0x000000543420723c */ /* 0x000ff00000001820 */
[----:B------:R-:W-:Y:S08]  /*41f0*/  HMMA.16816.F32 R64, R72, R68, R64 ;  /* 0x000000444840723c */ /* 0x000ff00000001840 */
[----:B------:R-:W-:Y:S01]  /*4200*/  HMMA.16816.F32 R44, R52, R86, R44 ;  /* 0x00000056342c723c */ /* 0x000fe2000000182c */
[----:B------:R-:W3:Y:S07]  /*4210*/  LDSM.16.M88.4 R84, [R192+0x3800] ;  /* 0x00380000c054783b */ /* 0x000eee0000000200 */
[----:B------:R-:W-:Y:S01]  /*4220*/  HMMA.16816.F32 R68, R72, R70, R60 ;  /* 0x000000464844723c */ /* 0x000fe2000000183c */
[----:B------:R-:W-:Y:S07]  /*4230*/  LDSM.16.M88.4 R60, [R192+0x4800] ;  /* 0x00480000c03c783b */ /* 0x000fee0000000200 */
[C---:B------:R-:W-:Y:S08]  /*4240*/  HMMA.16816.F32 R56, R80.reuse, R88, R56 ;  /* 0x000000585038723c */ /* 0x040ff00000001838 */
[----:B------:R-:W-:Y:S01]  /*4250*/  HMMA.16816.F32 R80, R80, R90, R76 ;  /* 0x0000005a5050723c */ /* 0x000fe2000000184c */
[----:B------:R-:W4:Y:S07]  /*4260*/  LDSM.16.M88.4 R76, [R199+0xa800] ;  /* 0x00a80000c74c783b */ /* 0x000f2e0000000200 */
[C---:B--2---:R-:W-:Y:S08]  /*4270*/  HMMA.16816.F32 R20, R28.reuse, R24, R20 ;  /* 0x000000181c14723c */ /* 0x044ff00000001814 */
[----:B------:R-:W-:Y:S01]  /*4280*/  HMMA.16816.F32 R16, R28, R26, R16 ;  /* 0x0000001a1c10723c */ /* 0x000fe20000001810 */
[----:B------:R-:W2:Y:S07]  /*4290*/  LDSM.16.M88.4 R24, [R203+0x5000] ;  /* 0x00500000cb18783b */ /* 0x000eae0000000200 */
[----:B------:R-:W-:Y:S08]  /*42a0*/  HMMA.16816.F32 R32, R40, R36, R32 ;  /* 0x000000242820723c */ /* 0x000ff00000001820 */
[----:B-1----:R-:W-:Y:S08]  /*42b0*/  HMMA.16816.F32 R64, R52, R48, R64 ;  /* 0x000000303440723c */ /* 0x002ff00000001840 */
[----:B------:R-:W-:Y:S01]  /*42c0*/  HMMA.16816.F32 R44, R40, R38, R44 ;  /* 0x00000026282c723c */ /* 0x000fe2000000182c */
[----:B------:R-:W1:Y:S07]  /*42d0*/  LDSM.16.M88.4 R36, [R205+0xb800] ;  /* 0x00b80000cd24783b */ /* 0x000e6e0000000200 */
[----:B------:R-:W-:Y:S08]  /*42e0*/  HMMA.16816.F32 R68, R52, R50, R68 ;  /* 0x000000323444723c */ /* 0x000ff00000001844 */
[----:B---3--:R-:W-:Y:S08]  /*42f0*/  HMMA.16816.F32 R56, R72, R84, R56 ;  /* 0x000000544838723c */ /* 0x008ff00000001838 */
[----:B------:R-:W-:Y:S08]  /*4300*/  HMMA.16816.F32 R16, R12, R10, R16 ;  /* 0x0000000a0c10723c */ /* 0x000ff00000001810 */
[----:B----4-:R-:W-:Y:S08]  /*4310*/  HMMA.16816.F32 R32, R28, R76, R32 ;  /* 0x0000004c1c20723c */ /* 0x010ff00000001820 */
[C---:B--2---:R-:W-:Y:S08]  /*4320*/  HMMA.16816.F32 R64, R40.reuse, R24, R64 ;  /* 0x000000182840723c */ /* 0x044ff00000001840 */
[----:B------:R-:W-:Y:S01]  /*4330*/  HMMA.16816.F32 R68, R40, R26, R68 ;  /* 0x0000001a2844723c */ /* 0x000fe20000001844 */
[----:B------:R-:W2:Y:S01]  /*4340*/  LDSM.16.M88.4 R24, [R203+0x5800] ;  /* 0x00580000cb18783b */ /* 0x000ea20000000200 */
[----:B------:R-:W-:-:S02]  /*4350*/  FMUL.FTZ R16, R16, c[0x0][0x2ec] ;  /* 0x0000bb0010107a20 */ /* 0x000fc40000410000 */
[----:B------:R-:W-:Y:S02]  /*4360*/  FMUL.FTZ R17, R17, c[0x0][0x2ec] ;  /* 0x0000bb0011117a20 */ /* 0x000fe40000410000 */
[----:B------:R-:W-:Y:S01]  /*4370*/  FMUL.FTZ R18, R18, c[0x0][0x2ec] ;  /* 0x0000bb0012127a20 */ /* 0x000fe20000410000 */
[----:B------:R-:W-:Y:S01]  /*4380*/  MUFU.TANH R51, R16 ;  /* 0x0000001000337308 */ /* 0x000fe20000002400 */
[----:B------:R-:W-:Y:S01]  /*4390*/  HMMA.16816.F32 R20, R12, R8, R20 ;  /* 0x000000080c14723c */ /* 0x000fe20000001814 */
[----:B------:R-:W3:Y:S01]  /*43a0*/  LDSM.16.M88.4 R8, [R199+0xb000] ;  /* 0x00b00000c708783b */ /* 0x000ee20000000200 */
[----:B------:R-:W-:-:S06]  /*43b0*/  FMUL.FTZ R76, R19, c[0x0][0x2ec] ;  /* 0x0000bb00134c7a20 */ /* 0x000fcc0000410000 */
[----:B------:R-:W-:Y:S01]  /*43c0*/  HMMA.16816.F32 R80, R72, R86, R80 ;  /* 0x000000564850723c */ /* 0x000fe20000001850 */
[----:B------:R-:W-:Y:S07]  /*43d0*/  MUFU.TANH R76, R76 ;  /* 0x0000004c004c7308 */ /* 0x000fee0000002400 */
[----:B-1----:R-:W-:Y:S08]  /*43e0*/  HMMA.16816.F32 R56, R52, R36, R56 ;  /* 0x000000243438723c */ /* 0x002ff00000001838 */
[----:B------:R-:W-:Y:S01]  /*43f0*/  HMMA.16816.F32 R32, R12, R60, R32 ;  /* 0x0000003c0c20723c */ /* 0x000fe20000001820 */
[----:B------:R-:W-:Y:S01]  /*4400*/  MUFU.TANH R60, R17 ;  /* 0x00000011003c7308 */ /* 0x000fe20000002400 */
[----:B------:R-:W-:-:S02]  /*4410*/  FMUL.FTZ R21, R21, c[0x0][0x2ec] ;  /* 0x0000bb0015157a20 */ /* 0x000fc40000410000 */
[----:B------:R-:W-:Y:S02]  /*4420*/  FMUL.FTZ R2, R20, c[0x0][0x2ec] ;  /* 0x0000bb0014027a20 */ /* 0x000fe40000410000 */
[----:B------:R-:W-:Y:S02]  /*4430*/  FMUL.FTZ R49, R22, c[0x0][0x2ec] ;  /* 0x0000bb0016317a20 */ /* 0x000fe40000410000 */
[----:B------:R-:W-:Y:S01]  /*4440*/  HMMA.16816.F32 R80, R52, R38, R80 ;  /* 0x000000263450723c */ /* 0x000fe20000001850 */
[----:B------:R1:W-:Y:S01]  /*4450*/  MUFU.TANH R61, R18 ;  /* 0x00000012003d7308 */ /* 0x0003e20000002400 */
[----:B------:R-:W-:-:S06]  /*4460*/  FMUL.FTZ R50, R23, c[0x0][0x2ec] ;  /* 0x0000bb0017327a20 */ /* 0x000fcc0000410000 */
[----:B--2---:R-:W-:Y:S01]  /*4470*/  HMMA.16816.F32 R56, R40, R24, R56 ;  /* 0x000000182838723c */ /* 0x004fe20000001838 */
[----:B------:R2:W-:Y:S07]  /*4480*/  MUFU.TANH R48, R21 ;  /* 0x0000001500307308 */ /* 0x0005ee0000002400 */
[----:B---3--:R-:W-:Y:S01]  /*4490*/  HMMA.16816.F32 R64, R28, R8, R64 ;  /* 0x000000081c40723c */ /* 0x008fe20000001840 */
[----:B-1----:R-:W1:Y:S01]  /*44a0*/  LDSM.16.M88.4 R16, [R199+0xb800] ;  /* 0x00b80000c710783b */ /* 0x002e620000000200 */
[----:B------:R-:W-:Y:S01]  /*44b0*/  MUFU.TANH R2, R2 ;  /* 0x0000000200027308 */ /* 0x000fe20000002400 */
[----:B------:R-:W-:-:S02]  /*44c0*/  FMUL.FTZ R32, R32, c[0x0][0x2ec] ;  /* 0x0000bb0020207a20 */ /* 0x000fc40000410000 */
[----:B------:R-:W-:Y:S02]  /*44d0*/  FMUL.FTZ R34, R34, c[0x0][0x2ec] ;  /* 0x0000bb0022227a20 */ /* 0x000fe40000410000 */
[----:B------:R-:W-:Y:S01]  /*44e0*/  FMUL.FTZ R33, R33, c[0x0][0x2ec] ;  /* 0x0000bb0021217a20 */ /* 0x000fe20000410000 */
[----:B------:R-:W-:Y:S01]  /*44f0*/  HMMA.16816.F32 R68, R28, R10, R68 ;  /* 0x0000000a1c44723c */ /* 0x000fe20000001844 */
[----:B--2---:R-:W2:Y:S01]  /*4500*/  LDSM.16.M88.4 R20, [R192+0x5000] ;  /* 0x00500000c014783b */ /* 0x004ea20000000200 */
[----:B------:R-:W3:Y:S01]  /*4510*/  MUFU.TANH R49, R49 ;  /* 0x0000003100317308 */ /* 0x000ee20000002400 */
[----:B------:R-:W-:Y:S02]  /*4520*/  FMUL.FTZ R35, R35, c[0x0][0x2ec] ;  /* 0x0000bb0023237a20 */ /* 0x000fe40000410000 */
[----:B------:R-:W4:Y:S01]  /*4530*/  LDSM.16.M88.4 R8, [R192+0x5800] ;  /* 0x00580000c008783b */ /* 0x000f220000000200 */
[----:B------:R-:W-:-:S04]  /*4540*/  DEPBAR.LE SB0, 0x0 ;  /* 0x000080000000791a */ /* 0x000fc80000000000 */
[----:B------:R-:W-:Y:S01]  /*4550*/  HMMA.16816.F32 R80, R40, R26, R80 ;  /* 0x0000001a2850723c */ /* 0x000fe20000001850 */
[----:B------:R-:W5:Y:S07]  /*4560*/  MUFU.TANH R50, R50 ;  /* 0x0000003200327308 */ /* 0x000f6e0000002400 */
[C---:B------:R-:W-:Y:S01]  /*4570*/  HMMA.16816.F32 R44, R28.reuse, R78, R44 ;  /* 0x0000004e1c2c723c */ /* 0x040fe2000000182c */
[----:B------:R-:W-:Y:S08]  /*4580*/  MUFU.TANH R32, R32 ;  /* 0x0000002000207308 */ /* 0x000ff00000002400 */
[----:B------:R-:W2:Y:S01]  /*4590*/  MUFU.TANH R34, R34 ;  /* 0x0000002200227308 */ /* 0x000ea20000002400 */
[C---:B-1----:R-:W-:Y:S07]  /*45a0*/  HMMA.16816.F32 R56, R28.reuse, R16, R56 ;  /* 0x000000101c38723c */ /* 0x042fee0000001838 */
[----:B------:R-:W-:Y:S01]  /*45b0*/  MUFU.TANH R33, R33 ;  /* 0x0000002100217308 */ /* 0x000fe20000002400 */
[----:B------:R-:W-:Y:S07]  /*45c0*/  HMMA.16816.F32 R80, R28, R18, R80 ;  /* 0x000000121c50723c */ /* 0x000fee0000001850 */
[----:B------:R-:W1:Y:S01]  /*45d0*/  MUFU.TANH R35, R35 ;  /* 0x0000002300237308 */ /* 0x000e620000002400 */
[C---:B--2---:R-:W-:Y:S07]  /*45e0*/  HMMA.16816.F32 R68, R12.reuse, R22, R68 ;  /* 0x000000160c44723c */ /* 0x044fee0000001844 */
[----:B------:R-:W-:Y:S01]  /*45f0*/  IMAD.IADD R23, R3, 0x1, R98 ;  /* 0x0000000103177824 */ /* 0x000fe200078e0262 */
[----:B------:R-:W-:Y:S04]  /*4600*/  HMMA.16816.F32 R44, R12, R62, R44 ;  /* 0x0000003e0c2c723c */ /* 0x000fe8000000182c */
[----:B------:R-:W-:-:S02]  /*4610*/  IADD3 R17, R23, 0x8, RZ ;  /* 0x0000000817117810 */ /* 0x000fc40007ffe0ff */
[-C--:B------:R-:W-:Y:S02]  /*4620*/  ISETP.GE.AND P1, PT, R23, R100.reuse, PT ;  /* 0x000000641700720c */ /* 0x080fe40003f26270 */
[C---:B----4-:R-:W-:Y:S01]  /*4630*/  HMMA.16816.F32 R56, R12.reuse, R8, R56 ;  /* 0x000000080c38723c */ /* 0x050fe20000001838 */
[-C--:B------:R-:W-:Y:S02]  /*4640*/  ISETP.GE.AND P4, PT, R17, R100.reuse, PT ;  /* 0x000000641100720c */ /* 0x080fe40003f86270 */
[----:B------:R-:W-:Y:S02]  /*4650*/  IADD3 R17, R23, 0x10, RZ ;  /* 0x0000001017117810 */ /* 0x000fe40007ffe0ff */
[----:B---3--:R-:W-:Y:S02]  /*4660*/  FSEL R49, R49, -INF , !P1 ;  /* 0xff80000031317808 */ /* 0x008fe40004800000 */
[----:B------:R-:W-:Y:S01]  /*4670*/  IADD3 R9, R23, 0x1, RZ ;  /* 0x0000000117097810 */ /* 0x000fe20007ffe0ff */
[C---:B------:R-:W-:Y:S01]  /*4680*/  HMMA.16816.F32 R64, R12.reuse, R20, R64 ;  /* 0x000000140c40723c */ /* 0x040fe20000001840 */
[-C--:B------:R-:W-:Y:S01]  /*4690*/  ISETP.GE.AND P2, PT, R17, R100.reuse, PT ;  /* 0x000000641100720c */ /* 0x080fe20003f46270 */
[----:B------:R-:W-:Y:S01]  /*46a0*/  FMUL.FTZ R68, R68, c[0x0][0x2ec] ;  /* 0x0000bb0044447a20 */ /* 0x000fe20000410000 */
[-C--:B------:R-:W-:Y:S01]  /*46b0*/  ISETP.GE.AND P5, PT, R9, R100.reuse, PT ;  /* 0x000000640900720c */ /* 0x080fe20003fa6270 */
[----:B------:R-:W-:Y:S01]  /*46c0*/  FMUL.FTZ R70, R70, c[0x0][0x2ec] ;  /* 0x0000bb0046467a20 */ /* 0x000fe20000410000 */
[----:B------:R-:W-:Y:S01]  /*46d0*/  IADD3 R9, R23, 0x9, RZ ;  /* 0x0000000917097810 */ /* 0x000fe20007ffe0ff */
[----:B------:R-:W-:Y:S01]  /*46e0*/  MUFU.TANH R167, R68 ;  /* 0x0000004400a77308 */ /* 0x000fe20000002400 */
[----:B------:R-:W-:Y:S01]  /*46f0*/  FSEL R17, R2, -INF , !P1 ;  /* 0xff80000002117808 */ /* 0x000fe20004800000 */
[----:B------:R-:W-:Y:S01]  /*4700*/  HMMA.16816.F32 R80, R12, R10, R80 ;  /* 0x0000000a0c50723c */ /* 0x000fe20000001850 */
[-C--:B------:R-:W-:Y:S01]  /*4710*/  ISETP.GE.AND P3, PT, R9, R100.reuse, PT ;  /* 0x000000640900720c */ /* 0x080fe20003f66270 */
[----:B------:R-:W-:Y:S01]  /*4720*/  FMUL.FTZ R20, R44, c[0x0][0x2ec] ;  /* 0x0000bb002c147a20 */ /* 0x000fe20000410000 */
[----:B------:R-:W-:Y:S01]  /*4730*/  IADD3 R9, R23, 0x11, RZ ;  /* 0x0000001117097810 */ /* 0x000fe20007ffe0ff */
[----:B------:R-:W-:Y:S01]  /*4740*/  FMUL.FTZ R25, R46, c[0x0][0x2ec] ;  /* 0x0000bb002e197a20 */ /* 0x000fe20000410000 */
[----:B-----5:R-:W-:Y:S01]  /*4750*/  FSEL R50, R50, -INF , !P5 ;  /* 0xff80000032327808 */ /* 0x020fe20006800000 */
[----:B------:R-:W-:Y:S01]  /*4760*/  FMUL.FTZ R21, R45, c[0x0][0x2ec] ;  /* 0x0000bb002d157a20 */ /* 0x000fe20000410000 */
[-C--:B------:R-:W-:Y:S01]  /*4770*/  ISETP.GE.AND P1, PT, R9, R100.reuse, PT ;  /* 0x000000640900720c */ /* 0x080fe20003f26270 */
[----:B------:R-:W-:Y:S01]  /*4780*/  MUFU.TANH R20, R20 ;  /* 0x0000001400147308 */ /* 0x000fe20000002400 */
[----:B------:R-:W-:Y:S01]  /*4790*/  IADD3 R9, R23, 0x18, RZ ;  /* 0x0000001817097810 */ /* 0x000fe20007ffe0ff */
[----:B------:R-:W-:Y:S01]  /*47a0*/  FMUL.FTZ R24, R47, c[0x0][0x2ec] ;  /* 0x0000bb002f187a20 */ /* 0x000fe20000410000 */
[----:B------:R-:W-:Y:S01]  /*47b0*/  FSEL R48, R48, -INF , !P5 ;  /* 0xff80000030307808 */ /* 0x000fe20006800000 */
[----:B------:R-:W-:Y:S01]  /*47c0*/  FMUL.FTZ R69, R69, c[0x0][0x2ec] ;  /* 0x0000bb0045457a20 */ /* 0x000fe20000410000 */
[-C--:B------:R-:W-:Y:S01]  /*47d0*/  ISETP.GE.AND P5, PT, R9, R100.reuse, PT ;  /* 0x000000640900720c */ /* 0x080fe20003fa6270 */
[----:B------:R-:W-:Y:S01]  /*47e0*/  FMUL.FTZ R71, R71, c[0x0][0x2ec] ;  /* 0x0000bb0047477a20 */ /* 0x000fe20000410000 */
[----:B------:R-:W-:Y:S01]  /*47f0*/  IADD3 R9, R23, 0x19, RZ ;  /* 0x0000001917097810 */ /* 0x000fe20007ffe0ff */
[----:B------:R-:W2:Y:S01]  /*4800*/  MUFU.TANH R25, R25 ;  /* 0x0000001900197308 */ /* 0x000ea20000002400 */
[----:B------:R-:W-:Y:S01]  /*4810*/  FSEL R2, R61, -INF , !P4 ;  /* 0xff8000003d027808 */ /* 0x000fe20006000000 */
[----:B------:R-:W-:Y:S01]  /*4820*/  FMUL.FTZ R64, R64, c[0x0][0x2ec] ;  /* 0x0000bb0040407a20 */ /* 0x000fe20000410000 */
[----:B------:R-:W-:Y:S01]  /*4830*/  FSEL R51, R51, -INF , !P4 ;  /* 0xff80000033337808 */ /* 0x000fe20006000000 */
[----:B------:R-:W-:Y:S01]  /*4840*/  FMUL.FTZ R66, R66, c[0x0][0x2ec] ;  /* 0x0000bb0042427a20 */ /* 0x000fe20000410000 */
[-C--:B------:R-:W-:Y:S01]  /*4850*/  ISETP.GE.AND P4, PT, R9, R100.reuse, PT ;  /* 0x000000640900720c */ /* 0x080fe20003f86270 */
[----:B------:R-:W-:Y:S01]  /*4860*/  FMUL.FTZ R65, R65, c[0x0][0x2ec] ;  /* 0x0000bb0041417a20 */ /* 0x000fe20000410000 */
[----:B------:R-:W-:Y:S01]  /*4870*/  IADD3 R9, R23, 0x20, RZ ;  /* 0x0000002017097810 */ /* 0x000fe20007ffe0ff */
[----:B------:R-:W3:Y:S01]  /*4880*/  MUFU.TANH R21, R21 ;  /* 0x0000001500157308 */ /* 0x000ee20000002400 */
[----:B------:R-:W-:Y:S01]  /*4890*/  FSEL R76, R76, -INF , !P3 ;  /* 0xff8000004c4c7808 */ /* 0x000fe20005800000 */
[----:B------:R-:W-:Y:S01]  /*48a0*/  FMUL.FTZ R67, R67, c[0x0][0x2ec] ;  /* 0x0000bb0043437a20 */ /* 0x000fe20000410000 */
[----:B------:R-:W-:Y:S01]  /*48b0*/  FSEL R19, R60, -INF , !P3 ;  /* 0xff8000003c137808 */ /* 0x000fe20005800000 */
[----:B------:R-:W-:Y:S01]  /*48c0*/  FMUL.FTZ R56, R56, c[0x0][0x2ec] ;  /* 0x0000bb0038387a20 */ /* 0x000fe20000410000 */
[-C--:B------:R-:W-:Y:S01]  /*48d0*/  ISETP.GE.AND P3, PT, R9, R100.reuse, PT ;  /* 0x000000640900720c */ /* 0x080fe20003f66270 */
[----:B------:R-:W-:Y:S01]  /*48e0*/  FMUL.FTZ R57, R57, c[0x0][0x2ec] ;  /* 0x0000bb0039397a20 */ /* 0x000fe20000410000 */
[----:B------:R-:W-:Y:S01]  /*48f0*/  IADD3 R9, R23, 0x21, RZ ;  /* 0x0000002117097810 */ /* 0x000fe20007ffe0ff */
[----:B------:R-:W-:Y:S01]  /*4900*/  MUFU.TANH R169, R64 ;  /* 0x0000004000a97308 */ /* 0x000fe20000002400 */
[----:B------:R-:W-:Y:S01]  /*4910*/  FSEL R14, R34, -INF , !P2 ;  /* 0xff800000220e7808 */ /* 0x000fe20005000000 */
[----:B------:R-:W-:Y:S01]  /*4920*/  FMUL.FTZ R58, R58, c[0x0][0x2ec] ;  /* 0x0000bb003a3a7a20 */ /* 0x000fe20000410000 */
[----:B------:R-:W-:Y:S01]  /*4930*/  FSEL R15, R32, -INF , !P2 ;  /* 0xff800000200f7808 */ /* 0x000fe20005000000 */
[----:B------:R-:W-:Y:S01]  /*4940*/  FMUL.FTZ R59, R59, c[0x0][0x2ec] ;  /* 0x0000bb003b3b7a20 */ /* 0x000fe20000410000 */
[-C--:B------:R-:W-:Y:S01]  /*4950*/  ISETP.GE.AND P2, PT, R9, R100.reuse, PT ;  /* 0x000000640900720c */ /* 0x080fe20003f46270 */
[----:B------:R-:W-:Y:S01]  /*4960*/  FMUL.FTZ R80, R80, c[0x0][0x2ec] ;  /* 0x0000bb0050507a20 */ /* 0x000fe20000410000 */
[----:B------:R-:W-:Y:S01]  /*4970*/  IADD3 R9, R23, 0x28, RZ ;  /* 0x0000002817097810 */ /* 0x000fe20007ffe0ff */
[----:B------:R-:W4:Y:S01]  /*4980*/  MUFU.TANH R162, R66 ;  /* 0x0000004200a27308 */ /* 0x000f220000002400 */
[----:B-1----:R-:W-:Y:S01]  /*4990*/  FSEL R12, R35, -INF , !P1 ;  /* 0xff800000230c7808 */ /* 0x002fe20004800000 */
[----:B------:R-:W-:Y:S01]  /*49a0*/  FMUL.FTZ R82, R82, c[0x0][0x2ec] ;  /* 0x0000bb0052527a20 */ /* 0x000fe20000410000 */
[----:B------:R-:W-:Y:S01]  /*49b0*/  FSEL R13, R33, -INF , !P1 ;  /* 0xff800000210d7808 */ /* 0x000fe20004800000 */
[----:B------:R-:W-:Y:S01]  /*49c0*/  FMUL.FTZ R81, R81, c[0x0][0x2ec] ;  /* 0x0000bb0051517a20 */ /* 0x000fe20000410000 */
[----:B------:R-:W-:Y:S01]  /*49d0*/  ISETP.GE.AND P1, PT, R9, R100, PT ;  /* 0x000000640900720c */ /* 0x000fe20003f26270 */
[----:B------:R-:W-:Y:S01]  /*49e0*/  FMUL.FTZ R83, R83, c[0x0][0x2ec] ;  /* 0x0000bb0053537a20 */ /* 0x000fe20000410000 */
[----:B------:R-:W-:Y:S01]  /*49f0*/  IADD3 R9, R23, 0x29, RZ ;  /* 0x0000002917097810 */ /* 0x000fe20007ffe0ff */
[----:B------:R-:W1:Y:S01]  /*4a00*/  MUFU.TANH R24, R24 ;  /* 0x0000001800187308 */ /* 0x000e620000002400 */
[----:B--2---:R-:W-:-:S02]  /*4a10*/  FSEL R10, R25, -INF , !P5 ;  /* 0xff800000190a7808 */ /* 0x004fc40006800000 */
[----:B------:R-:W-:Y:S02]  /*4a20*/  FSEL R11, R20, -INF , !P5 ;  /* 0xff800000140b7808 */ /* 0x000fe40006800000 */
[----:B------:R-:W-:Y:S02]  /*4a30*/  ISETP.GE.AND P5, PT, R9, R100, PT ;  /* 0x000000640900720c */ /* 0x000fe40003fa6270 */
[----:B---3--:R-:W-:Y:S01]  /*4a40*/  FSEL R9, R21, -INF , !P4 ;  /* 0xff80000015097808 */ /* 0x008fe20006000000 */
[----:B------:R-:W2:Y:S01]  /*4a50*/  MUFU.TANH R161, R65 ;  /* 0x0000004100a17308 */ /* 0x000ea20000002400 */
[----:B------:R-:W-:Y:S02]  /*4a60*/  IADD3 R21, R23, 0x31, RZ ;  /* 0x0000003117157810 */ /* 0x000fe40007ffe0ff */
[----:B----4-:R-:W-:Y:S02]  /*4a70*/  FSEL R162, R162, -INF , !P3 ;  /* 0xff800000a2a27808 */ /* 0x010fe40005800000 */
[----:B------:R-:W-:-:S02]  /*4a80*/  FSEL R169, R169, -INF , !P3 ;  /* 0xff800000a9a97808 */ /* 0x000fc40005800000 */
[----:B------:R-:W-:Y:S01]  /*4a90*/  ISETP.GE.AND P3, PT, R21, R100, PT ;  /* 0x000000641500720c */ /* 0x000fe20003f66270 */
[----:B------:R-:W3:Y:S01]  /*4aa0*/  MUFU.TANH R172, R67 ;  /* 0x0000004300ac7308 */ /* 0x000ee20000002400 */
[C---:B------:R-:W-:Y:S02]  /*4ab0*/  IADD3 R25, R23.reuse, 0x30, RZ ;  /* 0x0000003017197810 */ /* 0x040fe40007ffe0ff */
[C---:B------:R-:W-:Y:S02]  /*4ac0*/  IADD3 R21, R23.reuse, 0x38, RZ ;  /* 0x0000003817157810 */ /* 0x040fe40007ffe0ff */
[----:B------:R-:W-:Y:S02]  /*4ad0*/  IADD3 R23, R23, 0x39, RZ ;  /* 0x0000003917177810 */ /* 0x000fe40007ffe0ff */
[----:B-1----:R-:W-:Y:S01]  /*4ae0*/  FSEL R8, R24, -INF , !P4 ;  /* 0xff80000018087808 */ /* 0x002fe20006000000 */
[----:B------:R-:W1:Y:S01]  /*4af0*/  MUFU.TANH R164, R70 ;  /* 0x0000004600a47308 */ /* 0x000e620000002400 */
[----:B--2---:R-:W-:-:S02]  /*4b00*/  FSEL R161, R161, -INF , !P2 ;  /* 0xff800000a1a17808 */ /* 0x004fc40005000000 */
[----:B------:R-:W-:Y:S02]  /*4b10*/  FSEL R167, R167, -INF , !P1 ;  /* 0xff800000a7a77808 */ /* 0x000fe40004800000 */
[----:B------:R-:W-:-:S03]  /*4b20*/  ISETP.GE.AND P4, PT, R25, R100, PT ;  /* 0x000000641900720c */ /* 0x000fc60003f86270 */
[----:B------:R-:W2:Y:S01]  /*4b30*/  MUFU.TANH R163, R69 ;  /* 0x0000004500a37308 */ /* 0x000ea20000002400 */
[----:B---3--:R-:W-:Y:S02]  /*4b40*/  FSEL R172, R172, -INF , !P2 ;  /* 0xff800000acac7808 */ /* 0x008fe40005000000 */
[----:B------:R-:W-:-:S05]  /*4b50*/  ISETP.GE.AND P2, PT, R21, R100, PT ;  /* 0x000000641500720c */ /* 0x000fca0003f46270 */
[----:B------:R-:W3:Y:S01]  /*4b60*/  MUFU.TANH R170, R71 ;  /* 0x0000004700aa7308 */ /* 0x000ee20000002400 */
[----:B-1----:R-:W-:Y:S02]  /*4b70*/  FSEL R164, R164, -INF , !P1 ;  /* 0xff800000a4a47808 */ /* 0x002fe40004800000 */
[----:B------:R-:W-:-:S05]  /*4b80*/  ISETP.GE.AND P1, PT, R23, R100, PT ;  /* 0x000000641700720c */ /* 0x000fca0003f26270 */
        /* <DEDUP_REMOVED lines=15> */
[----:B---3--:R-:W-:Y:S02]  /*4c80*/  FSEL R140, R140, -INF , !P2 ;  /* 0xff8000008c8c7808 */ /* 0x008fe40005000000 */
[----:B-1----:R-:W-:Y:S02]  /*4c90*/  FSEL R160, R160, -INF , !P1 ;  /* 0xff800000a0a07808 */ /* 0x002fe40004800000 */
[----:B--2---:R-:W-:Y:S01]  /*4ca0*/  FSEL R141, R141, -INF , !P1 ;  /* 0xff8000008d8d7808 */ /* 0x004fe20004800000 */
        /* <DEDUP_REMOVED lines=46> */
[----:B------:R-:W-:-:S05]  /*4f90*/  IMAD R6, R3, c[0x0][0x2d0], -R6 ;  /* 0x0000b40003067a24 */ /* 0x000fca00078e0a06 */
[----:B------:R-:W-:-:S05]  /*4fa0*/  SHF.R.S32.HI R3, RZ, 0x1f, R6 ;  /* 0x0000001fff037819 */ /* 0x000fca0000011406 */
[----:B------:R-:W-:-:S04]  /*4fb0*/  IMAD R3, R3, c[0x0][0x198], RZ ;  /* 0x0000660003037a24 */ /* 0x000fc800078e02ff */
[----:B------:R-:W-:Y:S02]  /*4fc0*/  IMAD R3, R6, c[0x0][0x19c], R3 ;  /* 0x0000670006037a24 */ /* 0x000fe400078e0203 */
[----:B--2---:R-:W-:Y:S02]  /*4fd0*/  IMAD.IADD R16, R16, 0x1, -R21 ;  /* 0x0000000110107824 */ /* 0x004fe400078e0a15 */
[----:B------:R-:W-:-:S03]  /*4fe0*/  IMAD.WIDE.U32 R20, R6, c[0x0][0x198], RZ ;  /* 0x0000660006147a25 */ /* 0x000fc600078e00ff */
[----:B------:R-:W-:Y:S02]  /*4ff0*/  SHF.R.S32.HI R4, RZ, 0x1f, R16 ;  /* 0x0000001fff047819 */ /* 0x000fe40000011410 */
[----:B------:R-:W-:-:S03]  /*5000*/  IADD3 R21, R21, R3, RZ ;  /* 0x0000000315157210 */ /* 0x000fc60007ffe0ff */
[----:B------:R-:W-:Y:S02]  /*5010*/  IMAD R23, R4, c[0x0][0x180], RZ ;  /* 0x0000600004177a24 */ /* 0x000fe400078e02ff */
[----:B------:R-:W-:-:S04]  /*5020*/  IMAD.WIDE.U32 R20, R16, c[0x0][0x180], R20 ;  /* 0x0000600010147a25 */ /* 0x000fc800078e0014 */
[----:B------:R-:W-:Y:S01]  /*5030*/  IMAD R23, R16, c[0x0][0x184], R23 ;  /* 0x0000610010177a24 */ /* 0x000fe200078e0217 */
[----:B------:R-:W-:-:S03]  /*5040*/  MOV R4, R20 ;  /* 0x0000001400047202 */ /* 0x000fc60000000f00 */
[----:B------:R-:W-:Y:S01]  /*5050*/  IMAD.IADD R3, R21, 0x1, R23 ;  /* 0x0000000115037824 */ /* 0x000fe200078e0217 */
[----:B------:R-:W-:Y:S05]  /*5060*/  BRA `(.L_x_1411) ;  /* 0x0000002000007947 */ /* 0x000fea0003800000 */
.L_x_1410:
[----:B------:R-:W-:-:S04]  /*5070*/  LEA R4, -R4, RZ, 0x6 ;  /* 0x000000ff04047211 */ /* 0x000fc800078e31ff */
[----:B------:R-:W-:Y:S02]  /*5080*/  SHF.R.S32.HI R3, RZ, 0x1f, R4 ;  /* 0x0000001fff037819 */ /* 0x000fe40000011404 */
.L_x_1411:
        /* <DEDUP_REMOVED lines=119> */
.L_x_1413:
[----:B------:R-:W-:Y:S05]  /*5800*/  BSYNC B0 ;  /* 0x0000000000007941 */ /* 0x000fea0003800000 */
.L_x_1412:
[----:B------:R-:W0:Y:S01]  /*5810*/  LDGDEPBAR ;  /* 0x00000000000079af */ /* 0x000e220000000000 */
[----:B------:R-:W-:-:S04]  /*5820*/  IADD3 R135, P1, R4, R135, RZ ;  /* 0x0000008704877210 */ /* 0x000fc80007f3e0ff */
[----:B------:R-:W-:Y:S02]  /*5830*/  IADD3.X R134, R3, R134, RZ, P1, !PT ;  /* 0x0000008603867210 */ /* 0x000fe40000ffe4ff */
.L_x_1409:
        /* <DEDUP_REMOVED lines=314> */
.L_x_1418:
        /* <DEDUP_REMOVED lines=65> */
.L_x_1415:
[C---:B------:R-:W-:Y:S02]  /*6ff0*/  ISETP.GE.AND P5, PT, R214.reuse, c[0x0][0x220], PT ;  /* 0x00008800d6007a0c */ /* 0x040fe40003fa6270 */
[C---:B------:R-:W-:Y:S02]  /*7000*/  IADD3 R2, R214.reuse, 0x80, RZ ;  /* 0x00000080d6027810 */ /* 0x040fe40007ffe0ff */
[----:B------:R-:W-:Y:S02]  /*7010*/  IADD3 R133, R214, 0x40, RZ ;  /* 0x00000040d6857810 */ /* 0x000fe40007ffe0ff */
[----:B------:R-:W-:Y:S02]  /*7020*/  ISETP.GE.AND P3, PT, R2, c[0x0][0x220], PT ;  /* 0x0000880002007a0c */ /* 0x000fe40003f66270 */
[----:B------:R-:W-:Y:S02]  /*7030*/  LEA R2, P1, R3, R228, 0x1 ;  /* 0x000000e403027211 */ /* 0x000fe400078208ff */
[----:B------:R-:W-:Y:S02]  /*7040*/  ISETP.GE.AND P4, PT, R133, c[0x0][0x220], PT ;  /* 0x0000880085007a0c */ /* 0x000fe40003f86270 */
[C---:B------:R-:W-:Y:S01]  /*7050*/  IADD3 R231, P2, R3.reuse, R210, RZ ;  /* 0x000000d203e77210 */ /* 0x040fe20007f5e0ff */
[----:B------:R-:W-:Y:S01]  /*7060*/  @P5 STS.128 [R213+0xc000], RZ ;  /* 0x00c000ffd5005388 */ /* 0x000fe20000000c00 */
[----:B------:R-:W-:Y:S02]  /*7070*/  LEA.HI.X R3, R3, R229, R132, 0x1, P1 ;  /* 0x000000e503037211 */ /* 0x000fe400008f0c84 */
[CC--:B------:R-:W-:Y:S02]  /*7080*/  @!P5 LEA R234, P6, R231.reuse, R228.reuse, 0x1 ;  /* 0x000000e4e7ead211 */ /* 0x0c0fe400078c08ff */
[----:B------:R-:W-:Y:S01]  /*7090*/  IADD3.X R134, R132, R209, RZ, P2, !PT ;  /* 0x000000d184867210 */ /* 0x000fe200017fe4ff */
[----:B------:R-:W-:Y:S01]  /*70a0*/  @!PT LDS RZ, [RZ] ;  /* 0x00000000fffff984 */ /* 0x000fe20000000800 */
[----:B------:R-:W-:Y:S01]  /*70b0*/  @!PT LDS RZ, [RZ] ;  /* 0x00000000fffff984 */ /* 0x000fe20000000800 */
[----:B------:R-:W-:Y:S01]  /*70c0*/  @!PT LDS RZ, [RZ] ;  /* 0x00000000fffff984 */ /* 0x000fe20000000800 */
[----:B------:R1:W-:Y:S01]  /*70d0*/  @!P5 LDGSTS.E.BYPASS.LTC128B.128 [R213+0xc000], [R2.64] ;  /* 0x0c00000002d5dfae */ /* 0x0003e2000b901d46 */
[CC--:B------:R-:W-:Y:S02]  /*70e0*/  @!P3 LEA R230, P1, R231.reuse, R228.reuse, 0x1 ;  /* 0x000000e4e7e6b211 */ /* 0x0c0fe400078208ff */
[CCC-:B------:R-:W-:Y:S02]  /*70f0*/  @!P5 LEA.HI.X R235, R231.reuse, R229.reuse, R134.reuse, 0x1, P6 ;  /* 0x000000e5e7ebd211 */ /* 0x1c0fe400030f0c86 */
[C---:B------:R-:W-:Y:S01]  /*7100*/  @!P4 LEA R232, P2, R231.reuse, R228, 0x1 ;  /* 0x000000e4e7e8c211 */ /* 0x040fe200078408ff */
[----:B------:R-:W-:Y:S01]  /*7110*/  @P4 STS.128 [R213+0xe000], RZ ;  /* 0x00e000ffd5004388 */ /* 0x000fe20000000c00 */
[C---:B------:R-:W-:Y:S02]  /*7120*/  IADD3 R133, P6, R231.reuse, R210, RZ ;  /* 0x000000d2e7857210 */ /* 0x040fe40007fde0ff */
[CCC-:B------:R-:W-:Y:S02]  /*7130*/  @!P4 LEA.HI.X R233, R231.reuse, R229.reuse, R134.reuse, 0x1, P2 ;  /* 0x000000e5e7e9c211 */ /* 0x1c0fe400010f0c86 */
[----:B------:R-:W-:Y:S01]  /*7140*/  @!P3 LEA.HI.X R231, R231, R229, R134, 0x1, P1 ;  /* 0x000000e5e7e7b211 */ /* 0x000fe200008f0c86 */
[----:B------:R-:W-:Y:S01]  /*7150*/  @!PT LDS RZ, [RZ] ;  /* 0x00000000fffff984 */ /* 0x000fe20000000800 */
[----:B------:R-:W-:Y:S01]  /*7160*/  @!PT LDS RZ, [RZ] ;  /* 0x00000000fffff984 */ /* 0x000fe20000000800 */
[----:B------:R-:W-:Y:S01]  /*7170*/  @!PT LDS RZ, [RZ] ;  /* 0x00000000fffff984 */ /* 0x000fe20000000800 */
[----:B------:R1:W-:Y:S01]  /*7180*/  @!P4 LDGSTS.E.BYPASS.LTC128B.128 [R213+0xe000], [R2.64+0x80] ;  /* 0x0e00008002d5cfae */ /* 0x0003e2000b901d46 */
[----:B------:R-:W-:Y:S02]  /*7190*/  IADD3.X R134, R134, R209, RZ, P6, !PT ;  /* 0x000000d186867210 */ /* 0x000fe400037fe4ff */
[CC--:B------:R-:W-:Y:S02]  /*71a0*/  @!P5 LEA R240, P6, R133.reuse, R228.reuse, 0x1 ;  /* 0x000000e485f0d211 */ /* 0x0c0fe400078c08ff */
[CC--:B------:R-:W-:Y:S01]  /*71b0*/  @!P4 LEA R238, P2, R133.reuse, R228.reuse, 0x1 ;  /* 0x000000e485eec211 */ /* 0x0c0fe200078408ff */
[----:B------:R-:W-:Y:S01]  /*71c0*/  @P3 STS.128 [R213+0x10000], RZ ;  /* 0x010000ffd5003388 */ /* 0x000fe20000000c00 */
[CCC-:B------:R-:W-:Y:S02]  /*71d0*/  @!P5 LEA.HI.X R241, R133.reuse, R229.reuse, R134.reuse, 0x1, P6 ;  /* 0x000000e585f1d211 */ /* 0x1c0fe400030f0c86 */
[CCC-:B------:R-:W-:Y:S02]  /*71e0*/  @!P4 LEA.HI.X R239, R133.reuse, R229.reuse, R134.reuse, 0x1, P2 ;  /* 0x000000e585efc211 */ /* 0x1c0fe400010f0c86 */
[C---:B------:R-:W-:Y:S01]  /*71f0*/  @!P3 LEA R236, P1, R133.reuse, R228, 0x1 ;  /* 0x000000e485ecb211 */ /* 0x040fe200078208ff */
[----:B------:R-:W-:Y:S01]  /*7200*/  @!PT LDS RZ, [RZ] ;  /* 0x00000000fffff984 */ /* 0x000fe20000000800 */
[----:B------:R-:W-:Y:S01]  /*7210*/  @!PT LDS RZ, [RZ] ;  /* 0x00000000fffff984 */ /* 0x000fe20000000800 */
[----:B------:R-:W-:Y:S01]  /*7220*/  @!PT LDS RZ, [RZ] ;  /* 0x00000000fffff984 */ /* 0x000fe20000000800 */
[----:B------:R1:W-:Y:S01]  /*7230*/  @!P3 LDGSTS.E.BYPASS.LTC128B.128 [R213+0x10000], [R2.64+0x100] ;  /* 0x1000010002d5bfae */ /* 0x0003e2000b901d46 */
[C---:B------:R-:W-:Y:S02]  /*7240*/  IADD3 R132, P6, R133.reuse, R210, RZ ;  /* 0x000000d285847210 */ /* 0x040fe40007fde0ff */
[----:B------:R-:W-:Y:S02]  /*7250*/  @!P3 LEA.HI.X R237, R133, R229, R134, 0x1, P1 ;  /* 0x000000e585edb211 */ /* 0x000fe400008f0c86 */
[----:B------:R-:W-:Y:S01]  /*7260*/  IADD3.X R134, R134, R209, RZ, P6, !PT ;  /* 0x000000d186867210 */ /* 0x000fe200037fe4ff */
[----:B------:R-:W-:Y:S01]  /*7270*/  @P5 STS.128 [R213+0xc800], RZ ;  /* 0x00c800ffd5005388 */ /* 0x000fe20000000c00 */
[CC--:B------:R-:W-:Y:S02]  /*7280*/  @!P5 LEA R244, P6, R132.reuse, R228.reuse, 0x1 ;  /* 0x000000e484f4d211 */ /* 0x0c0fe400078c08ff */
[CC--:B------:R-:W-:Y:S02]  /*7290*/  @!P4 LEA R242, P2, R132.reuse, R228.reuse, 0x1 ;  /* 0x000000e484f2c211 */ /* 0x0c0fe400078408ff */
[CCC-:B------:R-:W-:Y:S01]  /*72a0*/  @!P5 LEA.HI.X R245, R132.reuse, R229.reuse, R134.reuse, 0x1, P6 ;  /* 0x000000e584f5d211 */ /* 0x1c0fe200030f0c86 */
[----:B------:R-:W-:Y:S01]  /*72b0*/  @!PT LDS RZ, [RZ] ;  /* 0x00000000fffff984 */ /* 0x000fe20000000800 */
[----:B------:R-:W-:Y:S01]  /*72c0*/  @!PT LDS RZ, [RZ] ;  /* 0x00000000fffff984 */ /* 0x000fe20000000800 */
[----:B------:R-:W-:Y:S01]  /*72d0*/  @!PT LDS RZ, [RZ] ;  /* 0x00000000fffff984 */ /* 0x000fe20000000800 */
[----:B------:R2:W-:Y:S01]  /*72e0*/  @!P5 LDGSTS.E.BYPASS.LTC128B.128 [R213+0xc800], [R234.64] ;  /* 0x0c800000ead5dfae */ /* 0x0005e2000b901d46 */
[CCC-:B------:R-:W-:Y:S02]  /*72f0*/  @!P4 LEA.HI.X R243, R132.reuse, R229.reuse, R134.reuse, 0x1, P2 ;  /* 0x000000e584f3c211 */ /* 0x1c0fe400010f0c86 */
[C---:B------:R-:W-:Y:S03]  /*7300*/  @!P3 LEA R228, P1, R132.reuse, R228, 0x1 ;  /* 0x000000e484e4b211 */ /* 0x040fe600078208ff */
[----:B------:R-:W-:Y:S01]  /*7310*/  @P4 STS.128 [R213+0xe800], RZ ;  /* 0x00e800ffd5004388 */ /* 0x000fe20000000c00 */
[----:B------:R-:W-:Y:S02]  /*7320*/  @!P3 LEA.HI.X R229, R132, R229, R134, 0x1, P1 ;  /* 0x000000e584e5b211 */ /* 0x000fe400008f0c86 */
[----:B------:R-:W-:Y:S03]  /*7330*/  ISETP.GT.AND P1, PT, R223, R208, PT ;  /* 0x000000d0df00720c */ /* 0x000fe60003f24270 */
        /* <DEDUP_REMOVED lines=213> */
[----:B------:R-:W2:Y:S01]  /*8090*/  MUFU.TANH R250, R250 ;  /* 0x000000fa00fa7308 */ /* 0x000ea20000002400 */
[C---:B-1----:R-:W-:Y:S03]  /*80a0*/  HMMA.16816.F32 R28, R176.reuse, R136, R28 ;  /* 0x00000088b01c723c */ /* 0x042fe6000000181c */
[----:B-----5:R-:W-:Y:S02]  /*80b0*/  FMUL.FTZ R240, R17, c[0x0][0x2ec] ;  /* 0x0000bb0011f07a20 */ /* 0x020fe40000410000 */
[----:B------:R-:W-:Y:S02]  /*80c0*/  FMUL.FTZ R245, R18, c[0x0][0x2ec] ;  /* 0x0000bb0012f57a20 */ /* 0x000fe40000410000 */
[----:B------:R-:W-:Y:S01]  /*80d0*/  FMUL.FTZ R243, R19, c[0x0][0x2ec] ;  /* 0x0000bb0013f37a20 */ /* 0x000fe20000410000 */
[----:B------:R-:W-:Y:S01]  /*80e0*/  HMMA.16816.F32 R32, R176, R138, R32 ;  /* 0x0000008ab020723c */ /* 0x000fe20000001820 */
[----:B------:R-:W1:Y:S03]  /*80f0*/  MUFU.TANH R251, R251 ;  /* 0x000000fb00fb7308 */ /* 0x000e660000002400 */
[----:B------:R-:W-:Y:S02]  /*8100*/  FMUL.FTZ R238, R20, c[0x0][0x2ec] ;  /* 0x0000bb0014ee7a20 */ /* 0x000fe40000410000 */
        /* <DEDUP_REMOVED lines=10> */
[----:B----4-:R-:W-:Y:S02]  /*81b0*/  FMUL.FTZ R230, R29, c[0x0][0x2ec] ;  /* 0x0000bb001de67a20 */ /* 0x010fe40000410000 */
[----:B------:R-:W-:Y:S02]  /*81c0*/  FMUL.FTZ R233, R30, c[0x0][0x2ec] ;  /* 0x0000bb001ee97a20 */ /* 0x000fe40000410000 */
[----:B------:R-:W-:Y:S02]  /*81d0*/  FMUL.FTZ R231, R31, c[0x0][0x2ec] ;  /* 0x0000bb001fe77a20 */ /* 0x000fe40000410000 */
[----:B------:R-:W-:Y:S01]  /*81e0*/  FMUL.FTZ R224, R32, c[0x0][0x2ec] ;  /* 0x0000bb0020e07a20 */ /* 0x000fe20000410000 */
[----:B------:R-:W4:Y:S01]  /*81f0*/  MUFU.TANH R246, R246 ;  /* 0x000000f600f67308 */ /* 0x000f220000002400 */
[----:B------:R-:W-:Y:S02]  /*8200*/  FMUL.FTZ R222, R33, c[0x0][0x2ec] ;  /* 0x0000bb0021de7a20 */ /* 0x000fe40000410000 */
[----:B---3--:R-:W-:Y:S02]  /*8210*/  FMUL.FTZ R134, R34, c[0x0][0x2ec] ;  /* 0x0000bb0022867a20 */ /* 0x008fe40000410000 */
[----:B------:R-:W-:Y:S02]  /*8220*/  FMUL.FTZ R132, R11, c[0x0][0x2ec] ;  /* 0x0000bb000b847a20 */ /* 0x000fe40000410000 */
[----:B------:R-:W-:Y:S03]  /*8230*/  FMUL.FTZ R35, R35, c[0x0][0x2ec] ;  /* 0x0000bb0023237a20 */ /* 0x000fe60000410000 */
[----:B------:R3:W1:Y:S10]  /*8240*/  MUFU.TANH R181, R132 ;  /* 0x0000008400b57308 */ /* 0x0006740000002400 */
        /* <DEDUP_REMOVED lines=90> */
.L_x_1417:
        /* <DEDUP_REMOVED lines=20> */
[C---:B------:R-:W-:Y:S03]  /*8930*/  IADD3 R3, P6, R212.reuse, R5, RZ ;  /* 0x00000005d4037210 */ /* 0x040fe60007fde0ff */
        /* <DEDUP_REMOVED lines=68> */
.L_x_1416:
[----:B--2-4-:R-:W-:Y:S01]  /*8d80*/  FMNMX.FTZ R11, R252, R135, !PT ;  /* 0x00000087fc0b7209 */ /* 0x014fe20007810000 */
[----:B------:R-:W-:Y:S01]  /*8d90*/  LDSM.16.MT88.4 R12, [R200+0xc000] ;  /* 0x00c00000c80c783b */ /* 0x000fe20000004200 */
[----:B------:R-:W-:Y:S02]  /*8da0*/  FMNMX.FTZ R2, R167, R0, !PT ;  /* 0x00000000a7027209 */ /* 0x000fe40007810000 */
[----:B------:R-:W-:Y:S02]  /*8db0*/  FMNMX.FTZ R11, R250, R11, !PT ;  /* 0x0000000bfa0b7209 */ /* 0x000fe40007810000 */
[----:B-1----:R-:W-:Y:S02]  /*8dc0*/  FMNMX.FTZ R2, R251, R2, !PT ;  /* 0x00000002fb027209 */ /* 0x002fe40007810000 */
        /* <DEDUP_REMOVED lines=39> */
[----:B---3--:R-:W1:Y:S01]  /*9040*/  SHFL.BFLY PT, R132, R9, 0x1, 0x1f ;  /* 0x0c201f0009847f89 */ /* 0x008e6200000e0000 */
        /* <DEDUP_REMOVED lines=17> */
[----:B------:R-:W-:Y:S01]  /*9160*/  ISETP.GT.AND P1, PT, R223, R208, PT ;  /* 0x000000d0df00720c */ /* 0x000fe20003f24270 */
        /* <DEDUP_REMOVED lines=347> */
.L_x_1414:
        /* <DEDUP_REMOVED lines=181> */
[----:B------:R1:W-:Y:S04]  /*b270*/  STS.64 [R17], R112 ;  /* 0x0000007011007388 */ /* 0x0003e80000000a00 */
        /* <DEDUP_REMOVED lines=29> */
[----:B------:R-:W2:Y:S04]  /*b450*/  S2R R7, SR_CTAID.Z ;  /* 0x0000000000077919 */ /* 0x000ea80000002700 */
[----:B------:R-:W3:Y:S04]  /*b460*/  S2R R6, SR_CTAID.Y ;  /* 0x0000000000067919 */ /* 0x000ee80000002600 */
[----:B------:R-:W-:Y:S04]  /*b470*/  STS.64 [R16+0x8000], R80 ;  /* 0x0080005010007388 */ /* 0x000fe80000000a00 */
[----:B------:R-:W-:Y:S04]  /*b480*/  STS.64 [R16+0x8800], R82 ;  /* 0x0088005210007388 */ /* 0x000fe80000000a00 */
[----:B------:R-:W-:Y:S04]  /*b490*/  STS.64 [R17+0x8000], R84 ;  /* 0x0080005411007388 */ /* 0x000fe80000000a00 */
[----:B------:R-:W-:Y:S04]  /*b4a0*/  STS.64 [R17+0x8800], R86 ;  /* 0x0088005611007388 */ /* 0x000fe80000000a00 */
[----:B------:R-:W-:Y:S04]  /*b4b0*/  STS.64 [R18+0x8000], R88 ;  /* 0x0080005812007388 */ /* 0x000fe80000000a00 */
[----:B------:R-:W-:Y:S01]  /*b4c0*/  STS.64 [R18+0x8800], R90 ;  /* 0x0088005a12007388 */ /* 0x000fe20000000a00 */
[----:B---3--:R-:W-:-:S03]  /*b4d0*/  IMAD R6, R6, c[0x0][0x210], R215 ;  /* 0x0000840006067a24 */ /* 0x008fc600078e02d7 */
[----:B-1----:R-:W1:Y:S04]  /*b4e0*/  S2R R112, SR_CTAID.X ;  /* 0x0000000000707919 */ /* 0x002e680000002500 */
[----:B------:R-:W-:Y:S04]  /*b4f0*/  STS.64 [R19+0x8000], R92 ;  /* 0x0080005c13007388 */ /* 0x000fe80000000a00 */
[----:B------:R-:W-:Y:S04]  /*b500*/  STS.64 [R19+0x8800], R94 ;  /* 0x0088005e13007388 */ /* 0x000fe80000000a00 */
[----:B------:R3:W-:Y:S04]  /*b510*/  STS.64 [R13+0x8000], R96 ;  /* 0x008000600d007388 */ /* 0x0007e80000000a00 */
[----:B------:R4:W-:Y:S04]  /*b520*/  STS.64 [R13+0x8800], R98 ;  /* 0x008800620d007388 */ /* 0x0009e80000000a00 */
[----:B------:R-:W-:Y:S01]  /*b530*/  BAR.SYNC.DEFER_BLOCKING 0x0 ;  /* 0x0000000000007b1d */ /* 0x000fe20000010000 */
[----:B-1----:R-:W-:-:S02]  /*b540*/  SHF.L.U32 R112, R112, 0x6, RZ ;  /* 0x0000000670707819 */ /* 0x002fc400000006ff */
[----:B---3--:R-:W-:Y:S02]  /*b550*/  SHF.R.S32.HI R97, RZ, 0x1f, R10 ;  /* 0x0000001fff617819 */ /* 0x008fe4000001140a */
[----:B------:R-:W-:Y:S02]  /*b560*/  IADD3 R96, -R215, RZ, RZ ;  /* 0x000000ffd7607210 */ /* 0x000fe40007ffe1ff */
[-C--:B------:R-:W-:Y:S01]  /*b570*/  LEA.HI R97, R97, R10.reuse, RZ, 0x2 ;  /* 0x0000000a61617211 */ /* 0x080fe200078f10ff */
[----:B------:R-:W1:Y:S01]  /*b580*/  LDS.128 R108, [R5.X4] ;  /* 0x00000000056c7984 */ /* 0x000e620000004c00 */
[----:B----4-:R-:W-:Y:S01]  /*b590*/  SHF.L.U32 R98, R11, 0x2, RZ ;  /* 0x000000020b627819 */ /* 0x010fe200000006ff */
[----:B--2---:R-:W-:Y:S01]  /*b5a0*/  IMAD R7, R96, c[0x0][0x1c0], R7 ;  /* 0x0000700060077a24 */ /* 0x004fe200078e0207 */
[----:B------:R-:W-:Y:S01]  /*b5b0*/  LOP3.LUT R97, R97, 0xffffffc, RZ, 0xc0, !PT ;  /* 0x0ffffffc61617812 */ /* 0x000fe200078ec0ff */
[----:B------:R-:W2:Y:S01]  /*b5c0*/  LDS.128 R104, [R5.X4+0x800] ;  /* 0x0008000005687984 */ /* 0x000ea20000004c00 */
[----:B------:R-:W-:Y:S01]  /*b5d0*/  SHF.R.S32.HI R99, RZ, 0x1f, R98 ;  /* 0x0000001fff637819 */ /* 0x000fe20000011462 */
[----:B------:R-:W-:Y:S01]  /*b5e0*/  IMAD R7, R6, c[0x0][0x1c0], R7 ;  /* 0x0000700006077a24 */ /* 0x000fe200078e0207 */
[----:B------:R-:W-:Y:S01]  /*b5f0*/  IADD3 R97, -R97, R10, RZ ;  /* 0x0000000a61617210 */ /* 0x000fe20007ffe1ff */
[----:B------:R-:W3:Y:S01]  /*b600*/  LDS.128 R100, [R5.X4+0x1000] ;  /* 0x0010000005647984 */ /* 0x000ee20000004c00 */
[----:B------:R-:W-:Y:S01]  /*b610*/  MOV R6, 0xff800000 ;  /* 0xff80000000067802 */ /* 0x000fe20000000f00 */
[----:B------:R-:W-:Y:S01]  /*b620*/  IMAD R7, R7, c[0x0][0x214], R112 ;  /* 0x0000850007077a24 */ /* 0x000fe200078e0270 */
[----:B------:R-:W-:Y:S01]  /*b630*/  LEA R10, R97, R0, 0x4 ;  /* 0x00000000610a7211 */ /* 0x000fe200078e20ff */
[----:B------:R-:W4:Y:S01]  /*b640*/  LDS.128 R88, [R5.X4+0x1800] ;  /* 0x0018000005587984 */ /* 0x000f220000004c00 */
[----:B------:R-:W-:-:S03]  /*b650*/  @P3 FFMA.FTZ R6, R3, c[0x0][0x238], R2 ;  /* 0x00008e0003063a23 */ /* 0x000fc60000010002 */
        /* <DEDUP_REMOVED lines=33> */
.L_x_1420:
[----:B--234-:R-:W-:Y:S05]  /*b870*/  BSYNC B0 ;  /* 0x0000000000007941 */ /* 0x01cfea0003800000 */
.L_x_1419:
        /* <DEDUP_REMOVED lines=18> */
.L_x_1422:
[----:B------:R-:W-:Y:S05]  /*b9a0*/  BSYNC B0 ;  /* 0x0000000000007941 */ /* 0x000fea0003800000 */
.L_x_1421:
        /* <DEDUP_REMOVED lines=11> */
.L_x_1424:
[----:B------:R-:W-:Y:S05]  /*ba60*/  BSYNC B0 ;  /* 0x0000000000007941 */ /* 0x000fea0003800000 */
.L_x_1423:
        /* <DEDUP_REMOVED lines=11> */
.L_x_1426:
[----:B------:R-:W-:Y:S05]  /*bb20*/  BSYNC B0 ;  /* 0x0000000000007941 */ /* 0x000fea0003800000 */
.L_x_1425:
        /* <DEDUP_REMOVED lines=11> */
.L_x_1428:
[----:B------:R-:W-:Y:S05]  /*bbe0*/  BSYNC B0 ;  /* 0x0000000000007941 */ /* 0x000fea0003800000 */
.L_x_1427:
        /* <DEDUP_REMOVED lines=11> */
.L_x_1430:
[----:B------:R-:W-:Y:S05]  /*bca0*/  BSYNC B0 ;  /* 0x0000000000007941 */ /* 0x000fea0003800000 */
.L_x_1429:
        /* <DEDUP_REMOVED lines=11> */
.L_x_1432:
[----:B------:R-:W-:Y:S05]  /*bd60*/  BSYNC B0 ;  /* 0x0000000000007941 */ /* 0x000fea0003800000 */
.L_x_1431:
        /* <DEDUP_REMOVED lines=11> */
.L_x_1434:
[----:B------:R-:W-:Y:S05]  /*be20*/  BSYNC B0 ;  /* 0x0000000000007941 */ /* 0x000fea0003800000 */
.L_x_1433:
        /* <DEDUP_REMOVED lines=12> */
.L_x_1435:
        /* <DEDUP_REMOVED lines=9> */
.L_x_7357:


//--------------------- .text._ZN5flash24flash_fwd_splitkv_kernelI23Flash_fwd_kernel_traitsILi192ELi64ELi64ELi4ELb0ELb0EN7cutlass6half_tE19Flash_kernel_traitsILi192ELi64ELi64ELi4ES3_EELb0ELb0ELb0ELb0ELb0ELb0ELb1ELb1EEEvNS_16Flash_fwd_paramsE --------------------------
	.section	.text._ZN5flash24flash_fwd_splitkv_kernelI23Flash_fwd_kernel_traitsILi192ELi64ELi64ELi4ELb0ELb0EN7cutlass6half_tE19Flash_kernel_traitsILi192ELi64ELi64ELi4ES3_EELb0ELb0ELb0ELb0ELb0ELb0ELb1ELb1EEEvNS_16Flash_fwd_paramsE,"ax",@progbits
	.sectioninfo	@"SHI_REGISTERS=223"
	.align	128
        .global         _ZN5flash24flash_fwd_splitkv_kernelI23Flash_fwd_kernel_traitsILi192ELi64ELi64ELi4ELb0ELb0EN7cutlass6half_tE19Flash_kernel_traitsILi192ELi64ELi64ELi4ES3_EELb0ELb0ELb0ELb0ELb0ELb0ELb1ELb1EEEvNS_16Flash_fwd_paramsE
        .type           _ZN5flash24flash_fwd_splitkv_kernelI23Flash_fwd_kernel_traitsILi192ELi64ELi64ELi4ELb0ELb0EN7cutlass6half_tE19Flash_kernel_traitsILi192ELi64ELi64ELi4ES3_EELb0ELb0ELb0ELb0ELb0ELb0ELb1ELb1EEEvNS_16Flash_fwd_paramsE,@function
        .size           _ZN5flash24flash_fwd_splitkv_kernelI23Flash_fwd_kernel_traitsILi192ELi64ELi64ELi4ELb0ELb0EN7cutlass6half_tE19Flash_kernel_traitsILi192ELi64ELi64ELi4ES3_EELb0ELb0ELb0ELb0ELb0ELb0ELb1ELb1EEEvNS_16Flash_fwd_paramsE,(.L_x_7358 - _ZN5flash24flash_fwd_splitkv_kernelI23Flash_fwd_kernel_traitsILi192ELi64ELi64ELi4ELb0ELb0EN7cutlass6half_tE19Flash_kernel_traitsILi192ELi64ELi64ELi4ES3_EELb0ELb0ELb0ELb0ELb0ELb0ELb1ELb1EEEvNS_16Flash_fwd_paramsE)
        .other          _ZN5flash24flash_fwd_splitkv_kernelI23Flash_fwd_kernel_traitsILi192ELi64ELi64ELi4ELb0ELb0EN7cutlass6half_tE19Flash_kernel_traitsILi192ELi64ELi64ELi4ES3_EELb0ELb0ELb0ELb0ELb0ELb0ELb1ELb1EEEvNS_16Flash_fwd_paramsE,@"STO_CUDA_ENTRY STV_DEFAULT"
_ZN5flash24flash_fwd_splitkv_kernelI23Flash_fwd_kernel_traitsILi192ELi64ELi64ELi4ELb0ELb0EN7cutlass6half_tE19Flash_kernel_traitsILi192ELi64ELi64ELi4ES3_EELb0ELb0ELb0ELb0ELb0ELb0ELb1ELb1EEEvNS_16Flash_fwd_paramsE:
.text._ZN5flash24flash_fwd_splitkv_kernelI23Flash_fwd_kernel_traitsILi192ELi64ELi64ELi4ELb0ELb0EN7cutlass6half_tE19Flash_kernel_traitsILi192ELi64ELi64ELi4ES3_EELb0ELb0ELb0ELb0ELb0ELb0ELb1ELb1EEEvNS_16Flash_fwd_paramsE:
[----:B------:R-:W-:Y:S02]  /*0000*/  MOV R1, c[0x0][0x28] ;  /* 0x00000a0000017a02 */ /* 0x000fe40000000f00 */
[----:B------:R-:W1:Y:S01]  /*0010*/  I2F.U32.RP R6, c[0x0][0x1c0] ;  /* 0x0000700000067b06 */ /* 0x000e620000209000 */
[----:B------:R-:W2:Y:S01]  /*0020*/  S2R R3, SR_CTAID.Z ;  /* 0x0000000000037919 */ /* 0x000ea20000002700 */
[----:B------:R-:W-:Y:S01]  /*0030*/  IMAD.MOV.U32 R4, RZ, RZ, RZ ;  /* 0x000000ffff047224 */ /* 0x000fe200078e00ff */
[----:B------:R-:W-:Y:S01]  /*0040*/  ISETP.NE.U32.AND P0, PT, RZ, c[0x0][0x1c0], PT ;  /* 0x00007000ff007a0c */ /* 0x000fe20003f05070 */
[----:B------:R-:W-:Y:S01]  /*0050*/  IMAD.MOV.U32 R114, RZ, RZ, 0x4 ;  /* 0x00000004ff727424 */ /* 0x000fe200078e00ff */
[----:B------:R-:W-:Y:S01]  /*0060*/  ISETP.NE.U32.AND P5, PT, RZ, c[0x0][0x250], PT ;  /* 0x00009400ff007a0c */ /* 0x000fe20003fa5070 */
[----:B------:R-:W-:Y:S01]  /*0070*/  IMAD.MOV.U32 R17, RZ, RZ, -0x1 ;  /* 0xffffffffff117424 */ /* 0x000fe200078e00ff */
[----:B------:R-:W-:Y:S02]  /*0080*/  ULDC.64 UR6, c[0x0][0x118] ;  /* 0x0000460000067ab9 */ /* 0x000fe40000000a00 */
[----:B------:R-:W-:Y:S01]  /*0090*/  ISETP.NE.AND.EX P5, PT, RZ, c[0x0][0x254], PT, P5 ;  /* 0x00009500ff007a0c */ /* 0x000fe20003fa5350 */
[----:B-1----:R-:W1:Y:S02]  /*00a0*/  MUFU.RCP R5, R6 ;  /* 0x0000000600057308 */ /* 0x002e640000001000 */
[----:B-1----:R-:W-:-:S06]  /*00b0*/  IADD3 R5, R5, 0xffffffe, RZ ;  /* 0x0ffffffe05057810 */ /* 0x002fcc0007ffe0ff */
[----:B------:R-:W1:Y:S02]  /*00c0*/  F2I.FTZ.U32.TRUNC.NTZ R5, R5 ;  /* 0x0000000500057305 */ /* 0x000e64000021f000 */
[----:B-1----:R-:W-:-:S04]  /*00d0*/  IMAD.MOV R0, RZ, RZ, -R5 ;  /* 0x000000ffff007224 */ /* 0x002fc800078e0a05 */
[----:B------:R-:W-:Y:S02]  /*00e0*/  IMAD R7, R0, c[0x0][0x1c0], RZ ;  /* 0x0000700000077a24 */ /* 0x000fe400078e02ff */
[----:B------:R-:W-:Y:S01]  /*00f0*/  IMAD.MOV.U32 R8, RZ, RZ, RZ ;  /* 0x000000ffff087224 */ /* 0x000fe200078e00ff */
[----:B------:R-:W1:Y:S01]  /*0100*/  LDC.U8 R0, c[0x0][0x312] ;  /* 0x0000c480ff007b82 */ /* 0x000e620000000000 */
[----:B------:R-:W-:-:S06]  /*0110*/  IMAD.HI.U32 R4, R5, R7, R4 ;  /* 0x0000000705047227 */ /* 0x000fcc00078e0004 */
[----:B--2---:R-:W-:-:S04]  /*0120*/  IMAD.HI.U32 R205, R4, R3, RZ ;  /* 0x0000000304cd7227 */ /* 0x004fc800078e00ff */
[----:B------:R-:W-:-:S04]  /*0130*/  IMAD.MOV R2, RZ, RZ, -R205 ;  /* 0x000000ffff027224 */ /* 0x000fc800078e0acd */
[----:B------:R-:W-:-:S05]  /*0140*/  IMAD R2, R2, c[0x0][0x1c0], R3 ;  /* 0x0000700002027a24 */ /* 0x000fca00078e0203 */
[----:B------:R-:W-:-:S13]  /*0150*/  ISETP.GE.U32.AND P1, PT, R2, c[0x0][0x1c0], PT ;  /* 0x0000700002007a0c */ /* 0x000fda0003f26070 */
[----:B------:R-:W-:Y:S02]  /*0160*/  @P1 IADD3 R2, R2, -c[0x0][0x1c0], RZ ;  /* 0x8000700002021a10 */ /* 0x000fe40007ffe0ff */
[----:B------:R-:W-:Y:S02]  /*0170*/  @P1 IADD3 R205, R205, 0x1, RZ ;  /* 0x00000001cdcd1810 */ /* 0x000fe40007ffe0ff */
[----:B------:R-:W-:Y:S02]  /*0180*/  ISETP.GE.U32.AND P2, PT, R2, c[0x0][0x1c0], PT ;  /* 0x0000700002007a0c */ /* 0x000fe40003f46070 */
[----:B------:R-:W-:-:S04]  /*0190*/  ISETP.NE.U32.AND P1, PT, RZ, c[0x0][0x240], PT ;  /* 0x00009000ff007a0c */ /* 0x000fc80003f25070 */
[----:B------:R-:W-:-:S07]  /*01a0*/  ISETP.NE.AND.EX P1, PT, RZ, c[0x0][0x244], PT, P1 ;  /* 0x00009100ff007a0c */ /* 0x000fce0003f25310 */
[----:B------:R-:W-:Y:S02]  /*01b0*/  @P2 IADD3 R205, R205, 0x1, RZ ;  /* 0x00000001cdcd2810 */ /* 0x000fe40007ffe0ff */
[----:B------:R-:W-:Y:S02]  /*01c0*/  @!P0 LOP3.LUT R205, RZ, c[0x0][0x1c0], RZ, 0x33, !PT ;  /* 0x00007000ffcd8a12 */ /* 0x000fe400078e33ff */
[----:B-1----:R-:W-:Y:S02]  /*01d0*/  ISETP.NE.AND P2, PT, R0, RZ, PT ;  /* 0x000000ff0000720c */ /* 0x002fe40003f45270 */
[----:B------:R-:W-:Y:S01]  /*01e0*/  ISETP.EQ.U32.AND P0, PT, RZ, c[0x0][0x248], PT ;  /* 0x00009200ff007a0c */ /* 0x000fe20003f02070 */
[----:B------:R-:W-:-:S03]  /*01f0*/  IMAD.WIDE R6, R205, R114, c[0x0][0x240] ;  /* 0x00009000cd067625 */ /* 0x000fc600078e0272 */
[----:B------:R-:W-:Y:S01]  /*0200*/  ISETP.EQ.OR.EX P0, PT, RZ, c[0x0][0x24c], !P2, P0 ;  /* 0x00009300ff007a0c */ /* 0x000fe20005702700 */
[CC--:B------:R-:W-:Y:S01]  /*0210*/  IMAD.WIDE R160, R205.reuse, R114.reuse, c[0x0][0x250] ;  /* 0x00009400cda07625 */ /* 0x0c0fe200078e0272 */
[----:B------:R-:W2:Y:S04]  /*0220*/  @P1 LDG.E R17, [R6.64] ;  /* 0x0000000606111981 */ /* 0x000ea8000c1e1900 */
[----:B------:R-:W2:Y:S01]  /*0230*/  @P1 LDG.E R2, [R6.64+0x4] ;  /* 0x0000040606021981 */ /* 0x000ea2000c1e1900 */
[----:B------:R-:W-:Y:S01]  /*0240*/  MOV R21, 0xffffffff ;  /* 0xffffffff00157802 */ /* 0x000fe20000000f00 */
[----:B------:R-:W-:Y:S02]  /*0250*/  IMAD.WIDE R4, R205, R114, c[0x0][0x248] ;  /* 0x00009200cd047625 */ /* 0x000fe400078e0272 */
[----:B------:R1:W5:Y:S04]  /*0260*/  @P5 LDG.E R8, [R160.64] ;  /* 0x00000006a0085981 */ /* 0x000368000c1e1900 */
[----:B------:R1:W5:Y:S01]  /*0270*/  @!P0 LDG.E R21, [R4.64] ;  /* 0x0000000604158981 */ /* 0x000362000c1e1900 */
[----:B------:R-:W-:Y:S01]  /*0280*/  ISETP.NE.U32.AND P0, PT, RZ, c[0x0][0x248], PT ;  /* 0x00009200ff007a0c */ /* 0x000fe20003f05070 */
[----:B------:R-:W-:-:S02]  /*0290*/  IMAD.MOV R156, RZ, RZ, -R205 ;  /* 0x000000ffff9c7224 */ /* 0x000fc400078e0acd */
[----:B------:R-:W3:Y:S01]  /*02a0*/  S2R R25, SR_CTAID.X ;  /* 0x0000000000197919 */ /* 0x000ee20000002500 */
[----:B------:R-:W-:Y:S01]  /*02b0*/  ISETP.NE.AND.EX P0, PT, RZ, c[0x0][0x24c], PT, P0 ;  /* 0x00009300ff007a0c */ /* 0x000fe20003f05300 */
[----:B------:R-:W-:Y:S02]  /*02c0*/  IMAD R156, R156, c[0x0][0x1c0], R3 ;  /* 0x000070009c9c7a24 */ /* 0x000fe400078e0203 */
[----:B------:R-:W4:Y:S04]  /*02d0*/  S2R R0, SR_CTAID.Y ;  /* 0x0000000000007919 */ /* 0x000f280000002600 */
[----:B------:R-:W1:Y:S01]  /*02e0*/  S2R R60, SR_TID.X ;  /* 0x00000000003c7919 */ /* 0x000e620000002100 */
[----:B--2---:R-:W-:Y:S01]  /*02f0*/  @P1 IADD3 R203, R2, -R17, RZ ;  /* 0x8000001102cb1210 */ /* 0x004fe20007ffe0ff */
[----:B------:R-:W-:-:S04]  /*0300*/  @!P1 IMAD.MOV.U32 R203, RZ, RZ, c[0x0][0x214] ;  /* 0x00008500ffcb9624 */ /* 0x000fc800078e00ff */
[----:B------:R-:W-:Y:S05]  /*0310*/  @!P0 BRA `(.L_x_1436) ;  /* 0x0000004000008947 */ /* 0x000fea0003800000 */
[----:B-1-34-:R-:W2:Y:S02]  /*0320*/  @P2 LDG.E R2, [R4.64+0x4] ;  /* 0x0000040604022981 */ /* 0x01aea4000c1e1900 */
[----:B--2--5:R-:W-:-:S06]  /*0330*/  @P2 IADD3 R85, R2, -R21, RZ ;  /* 0x8000001502552210 */ /* 0x024fcc0007ffe0ff */
[----:B------:R1:W5:Y:S01]  /*0340*/  @!P2 LDG.E R85, [R4.64] ;  /* 0x000000060455a981 */ /* 0x000362000c1e1900 */
[----:B------:R-:W-:Y:S05]  /*0350*/  BRA `(.L_x_1437) ;  /* 0x0000001000007947 */ /* 0x000fea0003800000 */
.L_x_1436:
[----:B-1-34-:R-:W-:Y:S02]  /*0360*/  MOV R85, c[0x0][0x218] ;  /* 0x0000860000557a02 */ /* 0x01afe40000000f00 */
.L_x_1437:
        /* <DEDUP_REMOVED lines=53> */
[----:B------:R-:W-:Y:S01]  /*06c0*/  BSSY B0, `(.L_x_1439) ;  /* 0x000001a000007945 */ /* 0x000fe20003800000 */
[----:B------:R-:W-:Y:S01]  /*06d0*/  IMAD.IADD R203, R203, 0x1, -R146 ;  /* 0x00000001cbcb7824 */ /* 0x000fe200078e0a92 */
[----:B------:R-:W-:-:S04]  /*06e0*/  LEA.HI R2, R3, R60, RZ, 0x4 ;  /* 0x0000003c03027211 */ /* 0x000fc800078f20ff */
[----:B------:R-:W-:Y:S02]  /*06f0*/  LOP3.LUT R3, R2, 0xfffffff0, RZ, 0xc0, !PT ;  /* 0xfffffff002037812 */ /* 0x000fe400078ec0ff */
[----:B------:R-:W-:-:S03]  /*0700*/  SHF.R.S32.HI R0, RZ, 0x4, R2 ;  /* 0x00000004ff007819 */ /* 0x000fc60000011402 */
[----:B------:R-:W-:Y:S01]  /*0710*/  IMAD.IADD R60, R60, 0x1, -R3 ;  /* 0x000000013c3c7824 */ /* 0x000fe200078e0a03 */
[----:B------:R-:W-:Y:S01]  /*0720*/  ISETP.GE.AND P1, PT, R0, R203, PT ;  /* 0x000000cb0000720c */ /* 0x000fe20003f26270 */
[----:B------:R-:W-:Y:S02]  /*0730*/  IMAD R3, R205, c[0x0][0x1c0], R156 ;  /* 0x00007000cd037a24 */ /* 0x000fe400078e029c */
[----:B------:R-:W-:Y:S02]  /*0740*/  IMAD.SHL.U32 R4, R60, 0x4, RZ ;  /* 0x000000043c047824 */ /* 0x000fe400078e00ff */
[----:B------:R-:W-:-:S03]  /*0750*/  IMAD R3, R3, c[0x0][0x214], R146 ;  /* 0x0000850003037a24 */ /* 0x000fc600078e0292 */
[----:B------:R-:W-:Y:S01]  /*0760*/  SHF.R.S32.HI R5, RZ, 0x1f, R4 ;  /* 0x0000001fff057819 */ /* 0x000fe20000011404 */
[----:B------:R-:W-:-:S04]  /*0770*/  IMAD R7, R3, c[0x0][0x22c], RZ ;  /* 0x00008b0003077a24 */ /* 0x000fc800078e02ff */
        /* <DEDUP_REMOVED lines=14> */
.L_x_1440:
[----:B------:R-:W-:Y:S05]  /*0860*/  BSYNC B0 ;  /* 0x0000000000007941 */ /* 0x000fea0003800000 */
.L_x_1439:
        /* <DEDUP_REMOVED lines=10> */
.L_x_1442:
[----:B------:R-:W-:Y:S05]  /*0910*/  BSYNC B0 ;  /* 0x0000000000007941 */ /* 0x000fea0003800000 */
.L_x_1441:
        /* <DEDUP_REMOVED lines=10> */
.L_x_1444:
[----:B------:R-:W-:Y:S05]  /*09c0*/  BSYNC B0 ;  /* 0x0000000000007941 */ /* 0x000fea0003800000 */
.L_x_1443:
        /* <DEDUP_REMOVED lines=10> */
.L_x_1446:
[----:B------:R-:W-:Y:S05]  /*0a70*/  BSYNC B0 ;  /* 0x0000000000007941 */ /* 0x000fea0003800000 */
.L_x_1445:
        /* <DEDUP_REMOVED lines=10> */
.L_x_1448:
[----:B------:R-:W-:Y:S05]  /*0b20*/  BSYNC B0 ;  /* 0x0000000000007941 */ /* 0x000fea0003800000 */
.L_x_1447:
        /* <DEDUP_REMOVED lines=10> */
.L_x_1450:
[----:B------:R-:W-:Y:S05]  /*0bd0*/  BSYNC B0 ;  /* 0x0000000000007941 */ /* 0x000fea0003800000 */
.L_x_1449:
        /* <DEDUP_REMOVED lines=10> */
.L_x_1452:
[----:B------:R-:W-:Y:S05]  /*0c80*/  BSYNC B0 ;  /* 0x0000000000007941 */ /* 0x000fea0003800000 */
.L_x_1451:
        /* <DEDUP_REMOVED lines=10> */
.L_x_1454:
[----:B------:R-:W-:Y:S05]  /*0d30*/  BSYNC B0 ;  /* 0x0000000000007941 */ /* 0x000fea0003800000 */
.L_x_1453:
        /* <DEDUP_REMOVED lines=32> */
.L_x_1438:
[----:B------:R-:W-:Y:S01]  /*0f40*/  ISETP.NE.U32.AND P1, PT, RZ, c[0x0][0x2c0], PT ;  /* 0x0000b000ff007a0c */ /* 0x000fe20003f25070 */
[--C-:B------:R-:W-:Y:S01]  /*0f50*/  IMAD.MOV.U32 R5, RZ, RZ, R205.reuse ;  /* 0x000000ffff057224 */ /* 0x100fe200078e00cd */
[----:B------:R-:W-:Y:S02]  /*0f60*/  ISETP.NE.U32.AND P0, PT, RZ, c[0x0][0x2b8], PT ;  /* 0x0000ae00ff007a0c */ /* 0x000fe40003f05070 */
[----:B------:R-:W-:Y:S02]  /*0f70*/  ISETP.NE.AND.EX P1, PT, RZ, c[0x0][0x2c4], PT, P1 ;  /* 0x0000b100ff007a0c */ /* 0x000fe40003f25310 */
[----:B------:R-:W-:Y:S02]  /*0f80*/  ISETP.NE.AND.EX P0, PT, RZ, c[0x0][0x2bc], PT, P0 ;  /* 0x0000af00ff007a0c */ /* 0x000fe40003f05300 */
[----:B------:R-:W-:-:S09]  /*0f90*/  SHF.R.S32.HI R6, RZ, 0x1f, R205 ;  /* 0x0000001fff067819 */ /* 0x000fd200000114cd */
[----:B------:R-:W-:Y:S02]  /*0fa0*/  @P1 IMAD R0, R6, c[0x0][0x2c8], RZ ;  /* 0x0000b20006001a24 */ /* 0x000fe400078e02ff */
[----:B------:R-:W-:-:S04]  /*0fb0*/  @P1 IMAD.WIDE.U32 R2, R205, c[0x0][0x2c8], RZ ;  /* 0x0000b200cd021a25 */ /* 0x000fc800078e00ff */
[C---:B------:R-:W-:Y:S02]  /*0fc0*/  @P1 IMAD R0, R205.reuse, c[0x0][0x2cc], R0 ;  /* 0x0000b300cd001a24 */ /* 0x040fe400078e0200 */
[----:B------:R-:W-:Y:S01]  /*0fd0*/  @P0 IMAD.WIDE R10, R205, R114, c[0x0][0x2b8] ;  /* 0x0000ae00cd0a0625 */ /* 0x000fe200078e0272 */
[----:B------:R-:W-:-:S03]  /*0fe0*/  CS2R R206, SRZ ;  /* 0x0000000000ce7805 */ /* 0x000fc6000001ff00 */
[----:B------:R-:W-:Y:S01]  /*0ff0*/  @P1 IMAD.IADD R0, R3, 0x1, R0 ;  /* 0x0000000103001824 */ /* 0x000fe200078e0200 */
[----:B------:R1:W5:Y:S01]  /*1000*/  @P0 LDG.E R5, [R10.64] ;  /* 0x000000060a050981 */ /* 0x000362000c1e1900 */
[C---:B------:R-:W-:Y:S02]  /*1010*/  @P1 LEA R206, P0, R2.reuse, c[0x0][0x2c0], 0x2 ;  /* 0x0000b00002ce1a11 */ /* 0x040fe400078010ff */
[----:B------:R-:W-:Y:S02]  /*1020*/  PLOP3.LUT P3, PT, PT, PT, PT, 0x8, 0x0 ;  /* 0x000000000000781c */ /* 0x000fe40003f6e170 */
[----:B------:R-:W-:-:S04]  /*1030*/  @P1 SHF.L.U64.HI R0, R2, 0x2, R0 ;  /* 0x0000000202001819 */ /* 0x000fc80000010200 */
[----:B------:R-:W-:Y:S02]  /*1040*/  @P1 IADD3.X R207, R0, c[0x0][0x2c4], RZ, P0, !PT ;  /* 0x0000b10000cf1a10 */ /* 0x000fe400007fe4ff */
[----:B------:R-:W-:-:S04]  /*1050*/  @P1 ISETP.NE.U32.AND P0, PT, R206, RZ, PT ;  /* 0x000000ffce00120c */ /* 0x000fc80003f05070 */
[----:B------:R-:W-:-:S13]  /*1060*/  @P1 ISETP.NE.AND.EX P3, PT, R207, RZ, PT, P0 ;  /* 0x000000ffcf00120c */ /* 0x000fda0003f65300 */
[----:B------:R-:W-:Y:S05]  /*1070*/  @!P3 BRA `(.L_x_1455) ;  /* 0x000004800000b947 */ /* 0x000fea0003800000 */
[----:B-1----:R-:W-:Y:S02]  /*1080*/  IABS R2, c[0x0][0x2d0] ;  /* 0x0000b40000027a13 */ /* 0x002fe40000000000 */
[----:B------:R-:W-:Y:S02]  /*1090*/  LEA R4, R134, 0xffffffc0, 0x6 ;  /* 0xffffffc086047811 */ /* 0x000fe400078e30ff */
[----:B-----5:R-:W1:Y:S08]  /*10a0*/  I2F.RP R5, R2 ;  /* 0x0000000200057306 */ /* 0x020e700000209400 */
[----:B-1----:R-:W1:Y:S02]  /*10b0*/  MUFU.RCP R8, R5 ;  /* 0x0000000500087308 */ /* 0x002e640000001000 */
[----:B-1----:R-:W-:-:S06]  /*10c0*/  IADD3 R8, R8, 0xffffffe, RZ ;  /* 0x0ffffffe08087810 */ /* 0x002fcc0007ffe0ff */
[----:B------:R-:W1:Y:S02]  /*10d0*/  F2I.FTZ.U32.TRUNC.NTZ R9, R8 ;  /* 0x0000000800097305 */ /* 0x000e64000021f000 */
[----:B-1----:R-:W-:Y:S02]  /*10e0*/  IMAD.MOV R3, RZ, RZ, -R9 ;  /* 0x000000ffff037224 */ /* 0x002fe400078e0a09 */
        /* <DEDUP_REMOVED lines=19> */
[----:B------:R-:W-:Y:S02]  /*1220*/  IABS R0, c[0x0][0x1c8] ;  /* 0x0000720000007a13 */ /* 0x000fe40000000000 */
[----:B------:R-:W-:Y:S02]  /*1230*/  IADD3 R5, -R5, RZ, RZ ;  /* 0x000000ff05057210 */ /* 0x000fe40007ffe1ff */
        /* <DEDUP_REMOVED lines=15> */
[----:B------:R-:W-:Y:S01]  /*1330*/  ISETP.GE.U32.AND P1, PT, R7, R0, PT ;  /* 0x000000000700720c */ /* 0x000fe20003f26070 */
[----:B------:R-:W-:Y:S01]  /*1340*/  IMAD R7, R5, c[0x0][0x2d0], R4 ;  /* 0x0000b40005077a24 */ /* 0x000fe200078e0204 */
[----:B------:R-:W-:-:S04]  /*1350*/  LOP3.LUT R0, R156, c[0x0][0x1c8], RZ, 0x3c, !PT ;  /* 0x000072009c007a12 */ /* 0x000fc800078e3cff */
[----:B------:R-:W-:Y:S02]  /*1360*/  ISETP.GE.AND P0, PT, R0, RZ, PT ;  /* 0x000000ff0000720c */ /* 0x000fe40003f06270 */
[----:B------:R-:W-:-:S05]  /*1370*/  SHF.R.S32.HI R153, RZ, 0x1f, R7 ;  /* 0x0000001fff997819 */ /* 0x000fca0000011407 */
[----:B------:R-:W-:Y:S02]  /*1380*/  @P1 IADD3 R2, R2, 0x1, RZ ;  /* 0x0000000102021810 */ /* 0x000fe40007ffe0ff */
[----:B------:R-:W-:-:S04]  /*1390*/  ISETP.NE.AND P1, PT, RZ, c[0x0][0x1c8], PT ;  /* 0x00007200ff007a0c */ /* 0x000fc80003f25270 */
[----:B------:R-:W-:-:S09]  /*13a0*/  @!P0 IMAD.MOV R2, RZ, RZ, -R2 ;  /* 0x000000ffff028224 */ /* 0x000fd200078e0a02 */
[----:B------:R-:W-:Y:S02]  /*13b0*/  @!P1 LOP3.LUT R2, RZ, c[0x0][0x1c8], RZ, 0x33, !PT ;  /* 0x00007200ff029a12 */ /* 0x000fe400078e33ff */
[----:B--2---:R-:W-:Y:S01]  /*13c0*/  SHF.R.S32.HI R8, RZ, 0x1f, R3 ;  /* 0x0000001fff087819 */ /* 0x004fe20000011403 */
[----:B------:R-:W-:-:S04]  /*13d0*/  IMAD.WIDE.U32 R10, R3, c[0x0][0x180], RZ ;  /* 0x00006000030a7a25 */ /* 0x000fc800078e00ff */
[C---:B------:R-:W-:Y:S02]  /*13e0*/  IMAD R0, R8.reuse, c[0x0][0x180], RZ ;  /* 0x0000600008007a24 */ /* 0x040fe400078e02ff */
[----:B------:R-:W-:Y:S02]  /*13f0*/  IMAD R8, R8, c[0x0][0x188], RZ ;  /* 0x0000620008087a24 */ /* 0x000fe400078e02ff */
[----:B------:R-:W-:Y:S02]  /*1400*/  IMAD R5, R3, c[0x0][0x184], R0 ;  /* 0x0000610003057a24 */ /* 0x000fe400078e0200 */
[----:B------:R-:W-:Y:S02]  /*1410*/  IMAD R0, R153, c[0x0][0x198], RZ ;  /* 0x0000660099007a24 */ /* 0x000fe400078e02ff */
[----:B------:R-:W-:Y:S01]  /*1420*/  IMAD R21, R3, c[0x0][0x18c], R8 ;  /* 0x0000630003157a24 */ /* 0x000fe200078e0208 */
[----:B------:R-:W-:Y:S01]  /*1430*/  IADD3 R11, R11, R5, RZ ;  /* 0x000000050b0b7210 */ /* 0x000fe20007ffe0ff */
[----:B------:R-:W-:Y:S01]  /*1440*/  IMAD R5, R7, c[0x0][0x19c], R0 ;  /* 0x0000670007057a24 */ /* 0x000fe200078e0200 */
[----:B------:R-:W-:Y:S01]  /*1450*/  SHF.R.S32.HI R0, RZ, 0x1f, R2 ;  /* 0x0000001fff007819 */ /* 0x000fe20000011402 */
[----:B------:R-:W-:-:S04]  /*1460*/  IMAD.WIDE.U32 R8, R3, c[0x0][0x188], RZ ;  /* 0x0000620003087a25 */ /* 0x000fc800078e00ff */
[----:B------:R-:W-:Y:S01]  /*1470*/  IMAD.WIDE.U32 R10, R7, c[0x0][0x198], R10 ;  /* 0x00006600070a7a25 */ /* 0x000fe200078e000a */
[----:B------:R-:W-:-:S03]  /*1480*/  MOV R20, R8 ;  /* 0x0000000800147202 */ /* 0x000fc60000000f00 */
[----:B------:R-:W-:Y:S02]  /*1490*/  IMAD.IADD R11, R11, 0x1, R5 ;  /* 0x000000010b0b7824 */ /* 0x000fe400078e0205 */
[----:B------:R-:W-:Y:S02]  /*14a0*/  IMAD R5, R0, c[0x0][0x1b0], RZ ;  /* 0x00006c0000057a24 */ /* 0x000fe400078e02ff */
[----:B------:R-:W-:-:S04]  /*14b0*/  IMAD.WIDE.U32 R148, R2, c[0x0][0x1b0], R10 ;  /* 0x00006c0002947a25 */ /* 0x000fc800078e000a */
[----:B------:R-:W-:Y:S02]  /*14c0*/  IMAD R5, R2, c[0x0][0x1b4], R5 ;  /* 0x00006d0002057a24 */ /* 0x000fe400078e0205 */
[----:B------:R-:W-:-:S03]  /*14d0*/  IMAD.IADD R21, R9, 0x1, R21 ;  /* 0x0000000109157824 */ /* 0x000fc600078e0215 */
[----:B------:R-:W-:Y:S01]  /*14e0*/  IADD3 R3, R149, R5, RZ ;  /* 0x0000000595037210 */ /* 0x000fe20007ffe0ff */
[----:B------:R-:W-:Y:S05]  /*14f0*/  BRA `(.L_x_1456) ;  /* 0x0000046000007947 */ /* 0x000fea0003800000 */
.L_x_1455:
[----:B-1----:R-:W-:-:S13]  /*1500*/  ISETP.NE.AND P4, PT, R21, -0x1, PT ;  /* 0xffffffff1500780c */ /* 0x002fda0003f85270 */
[----:B------:R-:W-:-:S05]  /*1510*/  @P4 IADD3 R7, R8, R21, RZ ;  /* 0x0000001508074210 */ /* 0x000fca0007ffe0ff */
[----:B------:R-:W-:-:S04]  /*1520*/  @P4 IMAD.WIDE.U32 R2, R7, c[0x0][0x198], RZ ;  /* 0x0000660007024a25 */ /* 0x000fc800078e00ff */
[----:B------:R-:W-:Y:S01]  /*1530*/  @P4 IMAD R7, R7, c[0x0][0x19c], R3 ;  /* 0x0000670007074a24 */ /* 0x000fe200078e0203 */
[----:B------:R-:W-:Y:S01]  /*1540*/  @P4 MOV R0, R2 ;  /* 0x0000000200004202 */ /* 0x000fe20000000f00 */
        /* <DEDUP_REMOVED lines=11> */
[----:B------:R-:W-:Y:S02]  /*1600*/  MOV R0, R10 ;  /* 0x0000000a00007202 */ /* 0x000fe40000000f00 */
.L_x_1457:
[----:B------:R-:W-:Y:S01]  /*1610*/  IABS R4, c[0x0][0x1c8] ;  /* 0x0000720000047a13 */ /* 0x000fe20000000000 */
[----:B------:R-:W-:Y:S01]  /*1620*/  @P4 IMAD.IADD R21, R8, 0x1, R21 ;  /* 0x0000000108154824 */ /* 0x000fe200078e0215 */
[----:B------:R-:W-:Y:S02]  /*1630*/  MOV R10, RZ ;  /* 0x000000ff000a7202 */ /* 0x000fe40000000f00 */
[----:B------:R-:W1:Y:S01]  /*1640*/  I2F.RP R12, R4 ;  /* 0x00000004000c7306 */ /* 0x000e620000209400 */
[----:B------:R-:W-:-:S07]  /*1650*/  MOV R13, R7 ;  /* 0x00000007000d7202 */ /* 0x000fce0000000f00 */
[----:B-1----:R-:W1:Y:S02]  /*1660*/  MUFU.RCP R11, R12 ;  /* 0x0000000c000b7308 */ /* 0x002e640000001000 */
[----:B-1----:R-:W-:Y:S01]  /*1670*/  IADD3 R11, R11, 0xffffffe, RZ ;  /* 0x0ffffffe0b0b7810 */ /* 0x002fe20007ffe0ff */
[----:B------:R-:W-:-:S05]  /*1680*/  IMAD.MOV.U32 R12, RZ, RZ, R0 ;  /* 0x000000ffff0c7224 */ /* 0x000fca00078e0000 */
[----:B------:R-:W1:Y:S02]  /*1690*/  F2I.FTZ.U32.TRUNC.NTZ R11, R11 ;  /* 0x0000000b000b7305 */ /* 0x000e64000021f000 */
[----:B-1----:R-:W-:-:S04]  /*16a0*/  IMAD.MOV R2, RZ, RZ, -R11 ;  /* 0x000000ffff027224 */ /* 0x002fc800078e0a0b */
[----:B------:R-:W-:Y:S01]  /*16b0*/  IMAD R3, R2, R4, RZ ;  /* 0x0000000402037224 */ /* 0x000fe200078e02ff */
[----:B------:R-:W-:-:S03]  /*16c0*/  IABS R2, R156 ;  /* 0x0000009c00027213 */ /* 0x000fc60000000000 */
[----:B------:R-:W-:-:S04]  /*16d0*/  IMAD.HI.U32 R10, R11, R3, R10 ;  /* 0x000000030b0a7227 */ /* 0x000fc800078e000a */
[----:B------:R-:W-:-:S04]  /*16e0*/  IMAD.MOV.U32 R9, RZ, RZ, R2 ;  /* 0x000000ffff097224 */ /* 0x000fc800078e0002 */
[----:B------:R-:W-:-:S04]  /*16f0*/  IMAD.HI.U32 R2, R10, R9, RZ ;  /* 0x000000090a027227 */ /* 0x000fc800078e00ff */
[----:B------:R-:W-:Y:S01]  /*1700*/  @P4 IMAD.WIDE.U32 R10, R21, c[0x0][0x1a0], RZ ;  /* 0x00006800150a4a25 */ /* 0x000fe200078e00ff */
[----:B------:R-:W-:-:S03]  /*1710*/  IADD3 R3, -R2, RZ, RZ ;  /* 0x000000ff02037210 */ /* 0x000fc60007ffe1ff */
[----:B------:R-:W-:Y:S02]  /*1720*/  @P4 IMAD R21, R21, c[0x0][0x1a4], R11 ;  /* 0x0000690015154a24 */ /* 0x000fe400078e020b */
[----:B------:R-:W-:Y:S02]  /*1730*/  IMAD R3, R4, R3, R9 ;  /* 0x0000000304037224 */ /* 0x000fe400078e0209 */
[----:B------:R-:W-:-:S03]  /*1740*/  @P4 IMAD.MOV.U32 R20, RZ, RZ, R10 ;  /* 0x000000ffff144224 */ /* 0x000fc600078e000a */
[----:B------:R-:W-:-:S13]  /*1750*/  ISETP.GT.U32.AND P0, PT, R4, R3, PT ;  /* 0x000000030400720c */ /* 0x000fda0003f04070 */
[----:B------:R-:W-:Y:S01]  /*1760*/  @!P0 IMAD.IADD R3, R3, 0x1, -R4 ;  /* 0x0000000103038824 */ /* 0x000fe200078e0a04 */
[----:B------:R-:W-:Y:S02]  /*1770*/  @!P0 IADD3 R2, R2, 0x1, RZ ;  /* 0x0000000102028810 */ /* 0x000fe40007ffe0ff */
[----:B------:R-:W-:Y:S02]  /*1780*/  ISETP.NE.AND P0, PT, RZ, c[0x0][0x1c8], PT ;  /* 0x00007200ff007a0c */ /* 0x000fe40003f05270 */
[----:B------:R-:W-:Y:S02]  /*1790*/  ISETP.GE.U32.AND P2, PT, R3, R4, PT ;  /* 0x000000040300720c */ /* 0x000fe40003f46070 */
[----:B------:R-:W-:Y:S02]  /*17a0*/  LOP3.LUT R3, R156, c[0x0][0x1c8], RZ, 0x3c, !PT ;  /* 0x000072009c037a12 */ /* 0x000fe400078e3cff */
[----:B------:R-:W-:Y:S02]  /*17b0*/  LEA R4, R134, 0xffffffc0, 0x6 ;  /* 0xffffffc086047811 */ /* 0x000fe400078e30ff */
[----:B------:R-:W-:-:S02]  /*17c0*/  ISETP.GE.AND P1, PT, R3, RZ, PT ;  /* 0x000000ff0300720c */ /* 0x000fc40003f26270 */
[----:B------:R-:W-:Y:S01]  /*17d0*/  SHF.R.S32.HI R153, RZ, 0x1f, R4 ;  /* 0x0000001fff997819 */ /* 0x000fe20000011404 */
[----:B------:R-:W-:-:S04]  /*17e0*/  IMAD.WIDE.U32 R12, R4, c[0x0][0x198], R12 ;  /* 0x00006600040c7a25 */ /* 0x000fc800078e000c */
[----:B------:R-:W-:Y:S01]  /*17f0*/  @P2 IADD3 R2, R2, 0x1, RZ ;  /* 0x0000000102022810 */ /* 0x000fe20007ffe0ff */
[----:B------:R-:W-:Y:S02]  /*1800*/  IMAD R3, R153, c[0x0][0x198], RZ ;  /* 0x0000660099037a24 */ /* 0x000fe400078e02ff */
[----:B------:R-:W-:Y:S02]  /*1810*/  IMAD.MOV.U32 R7, RZ, RZ, R4 ;  /* 0x000000ffff077224 */ /* 0x000fe400078e0004 */
[----:B------:R-:W-:Y:S01]  /*1820*/  IMAD R3, R4, c[0x0][0x19c], R3 ;  /* 0x0000670004037a24 */ /* 0x000fe200078e0203 */
[----:B------:R-:W-:Y:S02]  /*1830*/  @!P1 IADD3 R2, -R2, RZ, RZ ;  /* 0x000000ff02029210 */ /* 0x000fe40007ffe1ff */
[----:B------:R-:W-:Y:S02]  /*1840*/  @!P0 LOP3.LUT R2, RZ, c[0x0][0x1c8], RZ, 0x33, !PT ;  /* 0x00007200ff028a12 */ /* 0x000fe400078e33ff */
[----:B------:R-:W-:-:S02]  /*1850*/  IADD3 R13, R13, R3, RZ ;  /* 0x000000030d0d7210 */ /* 0x000fc40007ffe0ff */
[----:B------:R-:W-:-:S03]  /*1860*/  SHF.R.S32.HI R0, RZ, 0x1f, R2 ;  /* 0x0000001fff007819 */ /* 0x000fc60000011402 */
[----:B------:R-:W-:-:S04]  /*1870*/  IMAD.WIDE.U32 R148, R2, c[0x0][0x1b0], R12 ;  /* 0x00006c0002947a25 */ /* 0x000fc800078e000c */
[----:B------:R-:W-:-:S04]  /*1880*/  IMAD R3, R0, c[0x0][0x1b0], RZ ;  /* 0x00006c0000037a24 */ /* 0x000fc800078e02ff */
[----:B------:R-:W-:-:S05]  /*1890*/  IMAD R3, R2, c[0x0][0x1b4], R3 ;  /* 0x00006d0002037a24 */ /* 0x000fca00078e0203 */
[----:B------:R-:W-:Y:S01]  /*18a0*/  IADD3 R3, R149, R3, RZ ;  /* 0x0000000395037210 */ /* 0x000fe20007ffe0ff */
[----:B------:R-:W-:Y:S05]  /*18b0*/  @P4 BRA `(.L_x_1456) ;  /* 0x000000a000004947 */ /* 0x000fea0003800000 */
[----:B------:R-:W-:Y:S01]  /*18c0*/  SHF.R.S32.HI R11, RZ, 0x1f, R8 ;  /* 0x0000001fff0b7819 */ /* 0x000fe20000011408 */
[----:B------:R-:W-:Y:S01]  /*18d0*/  IMAD.WIDE.U32 R12, R8, c[0x0][0x1a0], RZ ;  /* 0x00006800080c7a25 */ /* 0x000fe200078e00ff */
[----:B-----5:R-:W-:-:S03]  /*18e0*/  SHF.R.S32.HI R9, RZ, 0x1f, R5 ;  /* 0x0000001fff097819 */ /* 0x020fc60000011405 */
[----:B------:R-:W-:-:S04]  /*18f0*/  IMAD R11, R11, c[0x0][0x1a0], RZ ;  /* 0x000068000b0b7a24 */ /* 0x000fc800078e02ff */
[----:B------:R-:W-:Y:S02]  /*1900*/  IMAD R11, R8, c[0x0][0x1a4], R11 ;  /* 0x00006900080b7a24 */ /* 0x000fe400078e020b */
[----:B------:R-:W-:-:S03]  /*1910*/  IMAD R8, R9, c[0x0][0x188], RZ ;  /* 0x0000620009087a24 */ /* 0x000fc600078e02ff */
[----:B------:R-:W-:Y:S01]  /*1920*/  IADD3 R13, R13, R11, RZ ;  /* 0x0000000b0d0d7210 */ /* 0x000fe20007ffe0ff */
[----:B------:R-:W-:-:S04]  /*1930*/  IMAD R8, R5, c[0x0][0x18c], R8 ;  /* 0x0000630005087a24 */ /* 0x000fc800078e0208 */
[----:B------:R-:W-:-:S05]  /*1940*/  IMAD.WIDE.U32 R20, R5, c[0x0][0x188], R12 ;  /* 0x0000620005147a25 */ /* 0x000fca00078e000c */
[----:B------:R-:W-:Y:S02]  /*1950*/  IADD3 R21, R21, R8, RZ ;  /* 0x0000000815157210 */ /* 0x000fe40007ffe0ff */
.L_x_1456:
[----:B------:R1:W5:Y:S01]  /*1960*/  @P5 LDG.E R13, [R160.64] ;  /* 0x00000006a00d5981 */ /* 0x000362000c1e1900 */
        /* <DEDUP_REMOVED lines=12> */
[----:B------:R-:W-:-:S02]  /*1a30*/  LEA.HI R82, R82, R85, RZ, 0x6 ;  /* 0x0000005552527211 */ /* 0x000fc400078f30ff */
[----:B------:R-:W-:Y:S01]  /*1a40*/  SHF.R.S32.HI R159, RZ, 0x1f, R156 ;  /* 0x0000001fff9f7819 */ /* 0x000fe2000001149c */
[----:B------:R-:W-:Y:S01]  /*1a50*/  @!P0 IMAD R10, R6, c[0x0][0x178], RZ ;  /* 0x00005e00060a8a24 */ /* 0x000fe200078e02ff */
[----:B------:R-:W-:Y:S01]  /*1a60*/  SHF.R.S32.HI R82, RZ, 0x6, R82 ;  /* 0x00000006ff527819 */ /* 0x000fe20000011452 */
[----:B------:R-:W-:Y:S01]  /*1a70*/  @P0 IMAD.WIDE.U32 R22, R17, c[0x0][0x190], RZ ;  /* 0x0000640011160a25 */ /* 0x000fe200078e00ff */
[----:B------:R-:W-:Y:S02]  /*1a80*/  SHF.R.S32.HI R141, RZ, 0x1, R143 ;  /* 0x00000001ff8d7819 */ /* 0x000fe4000001148f */
[----:B------:R-:W-:Y:S01]  /*1a90*/  IMNMX R82, R199, R82, !PT ;  /* 0x00000052c7527217 */ /* 0x000fe20007800200 */
[----:B------:R-:W-:-:S04]  /*1aa0*/  @!P0 IMAD.WIDE.U32 R14, R205, c[0x0][0x178], RZ ;  /* 0x00005e00cd0e8a25 */ /* 0x000fc800078e00ff */
[----:B-----5:R-:W-:Y:S01]  /*1ab0*/  @!P0 IMAD R5, R205, c[0x0][0x17c], R10 ;  /* 0x00005f00cd058a24 */ /* 0x020fe200078e020a */
[----:B------:R-:W-:Y:S01]  /*1ac0*/  LEA.HI R10, R9, R60, RZ, 0x6 ;  /* 0x0000003c090a7211 */ /* 0x000fe200078f30ff */
[----:B------:R-:W-:Y:S02]  /*1ad0*/  @P0 IMAD R17, R17, c[0x0][0x194], R23 ;  /* 0x0000650011110a24 */ /* 0x000fe400078e0217 */
[----:B------:R-:W-:Y:S01]  /*1ae0*/  @!P0 IMAD.IADD R17, R15, 0x1, R5 ;  /* 0x000000010f118824 */ /* 0x000fe200078e0205 */
[C---:B------:R-:W-:Y:S01]  /*1af0*/  LOP3.LUT R5, R11.reuse, 0xfffffff0, RZ, 0xc0, !PT ;  /* 0xfffffff00b057812 */ /* 0x040fe200078ec0ff */
[----:B------:R-:W-:Y:S01]  /*1b00*/  @!P0 IMAD.MOV.U32 R22, RZ, RZ, R14 ;  /* 0x000000ffff168224 */ /* 0x000fe200078e000e */
[----:B------:R-:W-:Y:S01]  /*1b10*/  LOP3.LUT R15, R154, 0xfffffff8, RZ, 0xc0, !PT ;  /* 0xfffffff89a0f7812 */ /* 0x000fe200078ec0ff */
[----:B------:R-:W-:Y:S01]  /*1b20*/  IMAD.SHL.U32 R10, R10, 0x8, RZ ;  /* 0x000000080a0a7824 */ /* 0x000fe200078e00ff */
[----:B------:R-:W-:Y:S01]  /*1b30*/  LEA.HI R11, R11, R64, RZ, 0x1 ;  /* 0x000000400b0b7211 */ /* 0x000fe200078f08ff */
[C---:B------:R-:W-:Y:S01]  /*1b40*/  IMAD.IADD R46, R60.reuse, 0x1, -R5 ;  /* 0x000000013c2e7824 */ /* 0x040fe200078e0a05 */
[----:B------:R-:W-:Y:S01]  /*1b50*/  SHF.R.S32.HI R154, RZ, 0x3, R154 ;  /* 0x00000003ff9a7819 */ /* 0x000fe2000001149a */
[----:B------:R-:W-:Y:S01]  /*1b60*/  IMAD.IADD R62, R60, 0x1, -R15 ;  /* 0x000000013c3e7824 */ /* 0x000fe200078e0a0f */
[----:B------:R-:W-:Y:S01]  /*1b70*/  LOP3.LUT R11, R11, 0xfffffffe, RZ, 0xc0, !PT ;  /* 0xfffffffe0b0b7812 */ /* 0x000fe200078ec0ff */
[----:B------:R-:W-:Y:S01]  /*1b80*/  IMAD R159, R159, c[0x0][0x1a8], RZ ;  /* 0x00006a009f9f7a24 */ /* 0x000fe200078e02ff */
[----:B------:R-:W-:Y:S01]  /*1b90*/  SHF.R.S32.HI R5, RZ, 0x1f, R46 ;  /* 0x0000001fff057819 */ /* 0x000fe2000001142e */
[----:B------:R-:W-:Y:S01]  /*1ba0*/  IMAD.SHL.U32 R145, R154, 0x40, RZ ;  /* 0x000000409a917824 */ /* 0x000fe200078e00ff */
[----:B------:R-:W-:Y:S01]  /*1bb0*/  SHF.L.U32 R14, R62, 0x3, RZ ;  /* 0x000000033e0e7819 */ /* 0x000fe200000006ff */
[----:B------:R-:W-:Y:S01]  /*1bc0*/  IMAD.IADD R64, R64, 0x1, -R11 ;  /* 0x0000000140407824 */ /* 0x000fe200078e0a0b */
[----:B------:R-:W-:Y:S01]  /*1bd0*/  LEA.HI R5, R5, R46, RZ, 0x3 ;  /* 0x0000002e05057211 */ /* 0x000fe200078f18ff */
[----:B------:R-:W-:Y:S01]  /*1be0*/  IMAD R159, R156, c[0x0][0x1ac], R159 ;  /* 0x00006b009c9f7a24 */ /* 0x000fe200078e029f */
[----:B------:R-:W-:Y:S01]  /*1bf0*/  IADD3 R22, P0, R14, R22, RZ ;  /* 0x000000160e167210 */ /* 0x000fe20007f1e0ff */
[----:B------:R-:W-:Y:S01]  /*1c00*/  IMAD.MOV.U32 R165, RZ, RZ, c[0x0][0x198] ;  /* 0x00006600ffa57624 */ /* 0x000fe200078e00ff */
[----:B------:R-:W-:Y:S01]  /*1c10*/  LOP3.LUT R11, R5, 0xfffffff8, RZ, 0xc0, !PT ;  /* 0xfffffff8050b7812 */ /* 0x000fe200078ec0ff */
[----:B------:R-:W-:Y:S01]  /*1c20*/  IMAD.SHL.U32 R142, R62, 0x4, RZ ;  /* 0x000000043e8e7824 */ /* 0x000fe200078e00ff */
[----:B------:R-:W-:Y:S01]  /*1c30*/  SHF.R.S32.HI R15, RZ, 0x1f, R14 ;  /* 0x0000001fff0f7819 */ /* 0x000fe2000001140e */
[----:B------:R-:W-:Y:S01]  /*1c40*/  IMAD.SHL.U32 R61, R165, 0x10, RZ ;  /* 0x00000010a53d7824 */ /* 0x000fe200078e00ff */
[--C-:B------:R-:W-:Y:S01]  /*1c50*/  SHF.R.S32.HI R155, RZ, 0x1f, R154.reuse ;  /* 0x0000001fff9b7819 */ /* 0x100fe2000001149a */
[----:B------:R-:W-:Y:S01]  /*1c60*/  IMAD.IADD R46, R46, 0x1, -R11 ;  /* 0x000000012e2e7824 */ /* 0x000fe200078e0a0b */
[----:B------:R-:W-:Y:S01]  /*1c70*/  IADD3 R11, R14, 0x40, RZ ;  /* 0x000000400e0b7810 */ /* 0x000fe20007ffe0ff */
[----:B------:R-:W-:Y:S01]  /*1c80*/  IMAD.X R23, R15, 0x1, R17, P0 ;  /* 0x000000010f177824 */ /* 0x000fe200000e0611 */
[----:B------:R-:W-:Y:S01]  /*1c90*/  LOP3.LUT R145, R145, 0x1c0, RZ, 0xc0, !PT ;  /* 0x000001c091917812 */ /* 0x000fe200078ec0ff */
[----:B------:R-:W-:Y:S01]  /*1ca0*/  IMAD.WIDE R24, R25, 0x40, R154 ;  /* 0x0000004019187825 */ /* 0x000fe200078e029a */
[----:B------:R-:W-:-:S02]  /*1cb0*/  ISETP.GE.AND P0, PT, R11, c[0x0][0x220], PT ;  /* 0x000088000b007a0c */ /* 0x000fc40003f06270 */
[----:B------:R-:W-:Y:S01]  /*1cc0*/  LOP3.LUT P4, RZ, R46, 0x4, RZ, 0xc0, !PT ;  /* 0x000000042eff7812 */ /* 0x000fe2000788c0ff */
[----:B------:R-:W-:Y:S01]  /*1cd0*/  IMAD R9, R25, c[0x0][0x190], RZ ;  /* 0x0000640019097a24 */ /* 0x000fe200078e02ff */
[----:B------:R-:W-:Y:S01]  /*1ce0*/  SEL R17, RZ, 0xffffffff, P0 ;  /* 0xffffffffff117807 */ /* 0x000fe20000000000 */
[----:B------:R-:W-:Y:S01]  /*1cf0*/  IMAD.WIDE.U32 R22, R24, c[0x0][0x190], R22 ;  /* 0x0000640018167a25 */ /* 0x000fe200078e0016 */
[----:B------:R-:W-:Y:S02]  /*1d00*/  IADD3 R20, P0, R14, R20, RZ ;  /* 0x000000140e147210 */ /* 0x000fe40007f1e0ff */
[C---:B------:R-:W-:Y:S01]  /*1d10*/  LOP3.LUT P2, RZ, R46.reuse, 0x2, RZ, 0xc0, !PT ;  /* 0x000000022eff7812 */ /* 0x040fe2000784c0ff */
[----:B------:R-:W-:Y:S01]  /*1d20*/  IMAD.SHL.U32 R46, R46, 0x40, RZ ;  /* 0x000000402e2e7824 */ /* 0x000fe200078e00ff */
[----:B------:R-:W-:Y:S01]  /*1d30*/  IADD3.X R21, R15, R21, RZ, P0, !PT ;  /* 0x000000150f157210 */ /* 0x000fe200007fe4ff */
[----:B------:R-:W-:Y:S01]  /*1d40*/  IMAD.SHL.U32 R17, R17, 0x2, RZ ;  /* 0x0000000211117824 */ /* 0x000fe200078e00ff */
[----:B------:R-:W-:Y:S01]  /*1d50*/  IADD3 R150, P0, R154, R7, RZ ;  /* 0x000000079a967210 */ /* 0x000fe20007f1e0ff */
[----:B------:R-:W-:Y:S01]  /*1d60*/  IMAD.SHL.U32 R7, R64, 0x8, RZ ;  /* 0x0000000840077824 */ /* 0x000fe200078e00ff */
[----:B------:R-:W-:Y:S01]  /*1d70*/  LOP3.LUT R8, R145, 0x38, R14, 0xf8, !PT ;  /* 0x0000003891087812 */ /* 0x000fe200078ef80e */
[----:B------:R-:W-:Y:S01]  /*1d80*/  IMAD R18, R24, c[0x0][0x194], R9 ;  /* 0x0000650018127a24 */ /* 0x000fe200078e0209 */
[----:B------:R-:W-:Y:S01]  /*1d90*/  SHF.R.U32.HI R145, RZ, 0x3, R145 ;  /* 0x00000003ff917819 */ /* 0x000fe20000011691 */
[----:B------:R-:W-:Y:S01]  /*1da0*/  IMAD.X R153, R155, 0x1, R153, P0 ;  /* 0x000000019b997824 */ /* 0x000fe200000e0699 */
[----:B------:R-:W-:Y:S01]  /*1db0*/  ISETP.GE.AND P1, PT, R14, c[0x0][0x220], PT ;  /* 0x000088000e007a0c */ /* 0x000fe20003f26270 */
[----:B------:R-:W-:Y:S01]  /*1dc0*/  IMAD R9, R0, c[0x0][0x1b8], RZ ;  /* 0x00006e0000097a24 */ /* 0x000fe200078e02ff */
[----:B------:R-:W-:Y:S01]  /*1dd0*/  IADD3 R148, P0, R14, R148, RZ ;  /* 0x000000940e947210 */ /* 0x000fe20007f1e0ff */
[----:B------:R-:W-:Y:S01]  /*1de0*/  IMAD.WIDE.U32 R20, R2, c[0x0][0x1b8], R20 ;  /* 0x00006e0002147a25 */ /* 0x000fe200078e0014 */
[----:B------:R-:W-:-:S02]  /*1df0*/  LOP3.LUT R145, R8, R145, RZ, 0x3c, !PT ;  /* 0x0000009108917212 */ /* 0x000fc400078e3cff */
[----:B------:R-:W-:Y:S01]  /*1e00*/  LOP3.LUT R46, R46, 0x1c0, RZ, 0xc0, !PT ;  /* 0x000001c02e2e7812 */ /* 0x000fe200078ec0ff */
[----:B------:R-:W-:Y:S01]  /*1e10*/  IMAD.X R149, R15, 0x1, R3, P0 ;  /* 0x000000010f957824 */ /* 0x000fe200000e0603 */
[----:B------:R-:W-:Y:S01]  /*1e20*/  SEL R8, RZ, 0x1, P1 ;  /* 0x00000001ff087807 */ /* 0x000fe20000800000 */
[----:B------:R-:W-:Y:S01]  /*1e30*/  IMAD.IADD R19, R23, 0x1, R18 ;  /* 0x0000000117137824 */ /* 0x000fe200078e0212 */
[----:B------:R-:W-:Y:S01]  /*1e40*/  LOP3.LUT R7, R46, 0x8, R7, 0xf8, !PT ;  /* 0x000000082e077812 */ /* 0x000fe200078ef807 */
[----:B------:R-:W-:Y:S01]  /*1e50*/  IMAD R153, R153, c[0x0][0x1a0], RZ ;  /* 0x0000680099997a24 */ /* 0x000fe200078e02ff */
[----:B------:R-:W-:Y:S01]  /*1e60*/  ISETP.GT.AND P0, PT, R134, R82, PT ;  /* 0x000000528600720c */ /* 0x000fe20003f04270 */
[----:B------:R-:W-:Y:S01]  /*1e70*/  IMAD.MOV.U32 R18, RZ, RZ, R22 ;  /* 0x000000ffff127224 */ /* 0x000fe200078e0016 */
[----:B------:R-:W-:Y:S01]  /*1e80*/  LOP3.LUT R17, R17, 0x2, R8, 0xe2, !PT ;  /* 0x0000000211117812 */ /* 0x000fe200078ee208 */
[----:B------:R-:W-:Y:S01]  /*1e90*/  IMAD R8, R2, c[0x0][0x1bc], R9 ;  /* 0x00006f0002087a24 */ /* 0x000fe200078e0209 */
[----:B------:R-:W-:Y:S01]  /*1ea0*/  SHF.R.U32.HI R46, RZ, 0x3, R46 ;  /* 0x00000003ff2e7819 */ /* 0x000fe2000001162e */
[----:B------:R-:W-:Y:S01]  /*1eb0*/  IMAD R147, R155, c[0x0][0x198], RZ ;  /* 0x000066009b937a24 */ /* 0x000fe200078e02ff */
[----:B------:R-:W-:Y:S01]  /*1ec0*/  LOP3.LUT R145, R145, 0xfffffe00, R10, 0xf8, !PT ;  /* 0xfffffe0091917812 */ /* 0x000fe200078ef80a */
[----:B------:R-:W-:Y:S01]  /*1ed0*/  IMAD.IADD R9, R21, 0x1, R8 ;  /* 0x0000000115097824 */ /* 0x000fe200078e0208 */
[----:B------:R-:W-:Y:S01]  /*1ee0*/  IADD3 R10, R14, 0x80, RZ ;  /* 0x000000800e0a7810 */ /* 0x000fe20007ffe0ff */
[----:B------:R-:W-:Y:S01]  /*1ef0*/  IMAD.MOV.U32 R8, RZ, RZ, R20 ;  /* 0x000000ffff087224 */ /* 0x000fe200078e0014 */
[----:B------:R-:W-:Y:S01]  /*1f00*/  LOP3.LUT R46, R7, R46, RZ, 0x3c, !PT ;  /* 0x0000002e072e7212 */ /* 0x000fe200078e3cff */
[----:B------:R-:W-:Y:S01]  /*1f10*/  IMAD R153, R150, c[0x0][0x1a4], R153 ;  /* 0x0000690096997a24 */ /* 0x000fe200078e0299 */
[----:B------:R-:W-:Y:S01]  /*1f20*/  SHF.L.U32 R5, R5, 0x6, RZ ;  /* 0x0000000605057819 */ /* 0x000fe200000006ff */
[----:B------:R-:W-:Y:S01]  /*1f30*/  IMAD.MOV.U32 R7, RZ, RZ, c[0x0][0x1a0] ;  /* 0x00006800ff077624 */ /* 0x000fe200078e00ff */
[----:B------:R-:W-:Y:S01]  /*1f40*/  ISETP.GE.AND P1, PT, R10, c[0x0][0x220], PT ;  /* 0x000088000a007a0c */ /* 0x000fe20003f26270 */
[----:B------:R-:W-:Y:S01]  /*1f50*/  IMAD.WIDE.U32 R156, R156, c[0x0][0x1a8], R18 ;  /* 0x00006a009c9c7a25 */ /* 0x000fe200078e0012 */
[----:B------:R-:W-:-:S02]  /*1f60*/  LOP3.LUT R46, R46, 0xfffffe00, R5, 0xf8, !PT ;  /* 0xfffffe002e2e7812 */ /* 0x000fc400078ef805 */
[----:B------:R-:W-:Y:S01]  /*1f70*/  SEL R144, RZ, 0x4, P1 ;  /* 0x00000004ff907807 */ /* 0x000fe20000800000 */
[----:B------:R-:W-:Y:S01]  /*1f80*/  IMAD.MOV.U32 R5, RZ, RZ, 0x20 ;  /* 0x00000020ff057424 */ /* 0x000fe200078e00ff */
[----:B------:R-:W-:Y:S01]  /*1f90*/  SHF.L.U64.HI R200, R165, R114, c[0x0][0x19c] ;  /* 0x00006700a5c87619 */ /* 0x000fe20000010272 */
[----:B------:R-:W-:Y:S01]  /*1fa0*/  IMAD.WIDE.U32 R150, R150, c[0x0][0x1a0], R8 ;  /* 0x0000680096967a25 */ /* 0x000fe200078e0008 */
[----:B------:R-:W-:Y:S02]  /*1fb0*/  LOP3.LUT R144, R17, R144, RZ, 0xfc, !PT ;  /* 0x0000009011907212 */ /* 0x000fe400078efcff */
[C---:B------:R-:W-:Y:S01]  /*1fc0*/  SHF.L.U64.HI R201, R7.reuse, R114, c[0x0][0x1a4] ;  /* 0x0000690007c97619 */ /* 0x040fe20000010272 */
[C---:B------:R-:W-:Y:S01]  /*1fd0*/  IMAD R147, R154.reuse, c[0x0][0x19c], R147 ;  /* 0x000067009a937a24 */ /* 0x040fe200078e0293 */
[----:B------:R-:W-:Y:S01]  /*1fe0*/  SHF.L.U32 R202, R7, 0x4, RZ ;  /* 0x0000000407ca7819 */ /* 0x000fe200000006ff */
[----:B------:R-:W-:Y:S01]  /*1ff0*/  IMAD.WIDE.U32 R148, R154, c[0x0][0x198], R148 ;  /* 0x000066009a947a25 */ /* 0x000fe200078e0094 */
[----:B------:R-:W-:-:S02]  /*2000*/  SEL R47, R47, 0xfffffff0, !P2 ;  /* 0xfffffff02f2f7807 */ /* 0x000fc40005000000 */
[----:B------:R-:W-:Y:S01]  /*2010*/  SEL R45, R5, 0xffffffe0, !P4 ;  /* 0xffffffe0052d7807 */ /* 0x000fe20006000000 */
[----:B------:R-:W-:Y:S02]  /*2020*/  IMAD.IADD R147, R149, 0x1, R147 ;  /* 0x0000000195937824 */ /* 0x000fe400078e0293 */
[----:B------:R-:W-:Y:S02]  /*2030*/  IMAD.IADD R153, R151, 0x1, R153 ;  /* 0x0000000197997824 */ /* 0x000fe400078e0299 */
[----:B------:R-:W-:Y:S02]  /*2040*/  IMAD.IADD R159, R157, 0x1, R159 ;  /* 0x000000019d9f7824 */ /* 0x000fe400078e029f */
[----:B------:R-:W-:Y:S01]  /*2050*/  @!P5 IMAD.MOV.U32 R13, RZ, RZ, RZ ;  /* 0x000000ffff0dd224 */ /* 0x000fe200078e00ff */
[----:B------:R-:W-:Y:S05]  /*2060*/  @!P0 BRA `(.L_x_1458) ;  /* 0x000092f000008947 */ /* 0x000fea0003800000 */
[C---:B-1----:R-:W-:Y:S01]  /*2070*/  IMAD R8, R6.reuse, c[0x0][0x280], RZ ;  /* 0x0000a00006087a24 */ /* 0x042fe200078e02ff */
[----:B------:R-:W-:Y:S01]  /*2080*/  SHF.R.S32.HI R3, RZ, 0x1f, R4 ;  /* 0x0000001fff037819 */ /* 0x000fe20000011404 */
[----:B------:R-:W-:Y:S01]  /*2090*/  IMAD R6, R6, c[0x0][0x278], RZ ;  /* 0x00009e0006067a24 */ /* 0x000fe200078e02ff */
[--C-:B------:R-:W-:Y:S01]  /*20a0*/  SHF.R.S32.HI R12, RZ, 0x1f, R85.reuse ;  /* 0x0000001fff0c7819 */ /* 0x100fe20000011455 */
[C---:B------:R-:W-:Y:S01]  /*20b0*/  IMAD R8, R205.reuse, c[0x0][0x284], R8 ;  /* 0x0000a100cd087a24 */ /* 0x040fe200078e0208 */
[----:B------:R-:W-:Y:S01]  /*20c0*/  IADD3 R9, P1, P0, R4, R154, -R85 ;  /* 0x0000009a04097210 */ /* 0x000fe2000783e855 */
[----:B------:R-:W-:Y:S01]  /*20d0*/  IMAD.WIDE.U32 R16, R205, c[0x0][0x280], R14 ;  /* 0x0000a000cd107a25 */ /* 0x000fe200078e000e */
[----:B------:R-:W-:Y:S01]  /*20e0*/  IADD3 R94, P2, R61, 0x40, RZ ;  /* 0x000000403d5e7810 */ /* 0x000fe20007f5e0ff */
[----:B------:R-:W-:Y:S01]  /*20f0*/  UMOV UR8, 0x60 ;  /* 0x0000006000087882 */ /* 0x000fe20000000000 */
[----:B------:R-:W-:Y:S01]  /*2100*/  IADD3.X R3, R3, R155, ~R12, P1, P0 ;  /* 0x0000009b03037210 */ /* 0x000fe20000fe0c0c */
[C---:B------:R-:W-:Y:S01]  /*2110*/  IMAD R6, R205.reuse, c[0x0][0x27c], R6 ;  /* 0x00009f00cd067a24 */ /* 0x040fe200078e0206 */
[C---:B------:R-:W-:Y:S01]  /*2120*/  LEA R122, P4, R148.reuse, c[0x0][0x168], 0x1 ;  /* 0x00005a00947a7a11 */ /* 0x040fe200078808ff */
[----:B------:R-:W-:Y:S01]  /*2130*/  IMAD.WIDE.U32 R20, R205, c[0x0][0x278], R14 ;  /* 0x00009e00cd147a25 */ /* 0x000fe200078e000e */
[----:B------:R-:W-:Y:S01]  /*2140*/  ULDC.64 UR4, c[0x0][0x1a0] ;  /* 0x0000680000047ab9 */ /* 0x000fe20000000a00 */
[----:B------:R-:W-:Y:S01]  /*2150*/  MOV R86, 0x5 ;  /* 0x0000000500567802 */ /* 0x000fe20000000f00 */
[----:B------:R-:W-:Y:S01]  /*2160*/  UIMAD UR9, UR8, UR5, URZ ;  /* 0x00000005080972a4 */ /* 0x000fe2000f8e023f */
[----:B------:R-:W-:Y:S01]  /*2170*/  IMAD.IADD R17, R17, 0x1, R8 ;  /* 0x0000000111117824 */ /* 0x000fe200078e0208 */
[----:B------:R-:W-:Y:S01]  /*2180*/  LEA.HI.X R121, R148, c[0x0][0x16c], R147, 0x1, P4 ;  /* 0x00005b0094797a11 */ /* 0x000fe200020f0c93 */
[----:B------:R-:W-:Y:S01]  /*2190*/  IMAD.IADD R21, R21, 0x1, R6 ;  /* 0x0000000115157824 */ /* 0x000fe200078e0206 */
[----:B------:R-:W-:Y:S01]  /*21a0*/  ULDC UR5, c[0x0][0x294] ;  /* 0x0000a50000057ab9 */ /* 0x000fe20000000800 */
[C---:B------:R-:W-:Y:S01]  /*21b0*/  IMAD R8, R3.reuse, c[0x0][0x290], RZ ;  /* 0x0000a40003087a24 */ /* 0x040fe200078e02ff */
[----:B------:R-:W-:Y:S01]  /*21c0*/  UIMAD UR5, UR8, UR5, URZ ;  /* 0x00000005080572a4 */ /* 0x000fe2000f8e023f */
[----:B------:R-:W-:Y:S01]  /*21d0*/  IMAD R6, R3, c[0x0][0x288], RZ ;  /* 0x0000a20003067a24 */ /* 0x000fe200078e02ff */
[----:B------:R-:W-:Y:S01]  /*21e0*/  LOP3.LUT R136, R144, 0xffff, RZ, 0xc0, !PT ;  /* 0x0000ffff90887812 */ /* 0x000fe200078ec0ff */
[C---:B------:R-:W-:Y:S01]  /*21f0*/  IMAD R8, R9.reuse, c[0x0][0x294], R8 ;  /* 0x0000a50009087a24 */ /* 0x040fe200078e0208 */
[----:B------:R-:W-:Y:S01]  /*2200*/  UIMAD.WIDE.U32 UR10, UR8, UR4, URZ ;  /* 0x00000004080a72a5 */ /* 0x000fe2000f8e003f */
[----:B------:R-:W-:Y:S01]  /*2210*/  IMAD.WIDE.U32 R16, R9, c[0x0][0x290], R16 ;  /* 0x0000a40009107a25 */ /* 0x000fe200078e0010 */
[C---:B------:R-:W-:Y:S01]  /*2220*/  LOP3.LUT R140, R136.reuse, 0x1, RZ, 0xc0, !PT ;  /* 0x00000001888c7812 */ /* 0x040fe200078ec0ff */
[----:B------:R-:W-:Y:S01]  /*2230*/  ULDC UR4, c[0x0][0x230] ;  /* 0x00008c0000047ab9 */ /* 0x000fe20000000800 */
[----:B------:R-:W-:Y:S01]  /*2240*/  LOP3.LUT R138, R136, 0x2, RZ, 0xc0, !PT ;  /* 0x00000002888a7812 */ /* 0x000fe200078ec0ff */
[----:B------:R-:W-:Y:S01]  /*2250*/  IMAD.IADD R132, R13, 0x1, R4 ;  /* 0x000000010d847824 */ /* 0x000fe200078e0204 */
[C---:B------:R-:W-:Y:S01]  /*2260*/  IADD3 R139, R154.reuse, 0x10, RZ ;  /* 0x000000109a8b7810 */ /* 0x040fe20007ffe0ff */
[C---:B------:R-:W-:Y:S01]  /*2270*/  IMAD R6, R9.reuse, c[0x0][0x28c], R6 ;  /* 0x0000a30009067a24 */ /* 0x040fe200078e0206 */
[C---:B------:R-:W-:Y:S01]  /*2280*/  IADD3 R137, R154.reuse, 0x20, RZ ;  /* 0x000000209a897810 */ /* 0x040fe20007ffe0ff */
[----:B------:R-:W-:Y:S01]  /*2290*/  IMAD.WIDE.U32 R20, R9, c[0x0][0x288], R20 ;  /* 0x0000a20009147a25 */ /* 0x000fe200078e0014 */
[----:B------:R-:W-:Y:S01]  /*22a0*/  IADD3 R135, R154, 0x30, RZ ;  /* 0x000000309a877810 */ /* 0x000fe20007ffe0ff */
[----:B------:R-:W-:Y:S01]  /*22b0*/  UIADD3 UR9, UR11, UR9, URZ ;  /* 0x000000090b097290 */ /* 0x000fe2000fffe03f */
[----:B------:R-:W-:Y:S01]  /*22c0*/  LOP3.LUT R136, R136, 0x4, RZ, 0xc0, !PT ;  /* 0x0000000488887812 */ /* 0x000fe200078ec0ff */
[----:B------:R-:W-:Y:S01]  /*22d0*/  IMAD R3, R154, R141, R142 ;  /* 0x0000008d9a037224 */ /* 0x000fe200078e028e */
[----:B------:R-:W-:Y:S01]  /*22e0*/  ULDC.U8 UR8, c[0x0][0x313] ;  /* 0x0000c4c000087ab9 */ /* 0x000fe20000000000 */
[----:B------:R-:W-:-:S04]  /*22f0*/  IMAD.WIDE.U32 R18, R7, 0x20, RZ ;  /* 0x0000002007127825 */ /* 0x000fc800078e00ff */
[----:B------:R-:W-:Y:S02]  /*2300*/  IMAD.IADD R9, R17, 0x1, R8 ;  /* 0x0000000111097824 */ /* 0x000fe400078e0208 */
[C---:B------:R-:W-:Y:S02]  /*2310*/  IMAD R127, R0.reuse, c[0x0][0x2a0], RZ ;  /* 0x0000a800007f7a24 */ /* 0x040fe400078e02ff */
[----:B------:R-:W-:Y:S02]  /*2320*/  IMAD R129, R0, c[0x0][0x298], RZ ;  /* 0x0000a60000817a24 */ /* 0x000fe400078e02ff */
[----:B------:R-:W-:Y:S02]  /*2330*/  IMAD R132, R141, R132, RZ ;  /* 0x000000848d847224 */ /* 0x000fe400078e02ff */
[----:B------:R-:W-:Y:S02]  /*2340*/  IMAD.IADD R7, R21, 0x1, R6 ;  /* 0x0000000115077824 */ /* 0x000fe400078e0206 */
[----:B------:R-:W-:Y:S01]  /*2350*/  IMAD.MOV.U32 R8, RZ, RZ, R16 ;  /* 0x000000ffff087224 */ /* 0x000fe200078e0010 */
[----:B------:R-:W-:Y:S01]  /*2360*/  SHF.R.S32.HI R133, RZ, 0x1f, R132 ;  /* 0x0000001fff857819 */ /* 0x000fe20000011484 */
[----:B------:R-:W-:Y:S01]  /*2370*/  IMAD.IADD R0, R142, 0x1, R3 ;  /* 0x000000018e007824 */ /* 0x000fe200078e0203 */
[----:B------:R-:W-:Y:S01]  /*2380*/  IADD3 R48, P1, R132, R3, RZ ;  /* 0x0000000384307210 */ /* 0x000fe20007f3e0ff */
[----:B------:R-:W-:-:S02]  /*2390*/  IMAD.MOV.U32 R6, RZ, RZ, R20 ;  /* 0x000000ffff067224 */ /* 0x000fc400078e0014 */
[----:B------:R-:W-:Y:S01]  /*23a0*/  IMAD R127, R2, c[0x0][0x2a4], R127 ;  /* 0x0000a900027f7a24 */ /* 0x000fe200078e027f */
[----:B------:R-:W-:Y:S01]  /*23b0*/  IADD3 R132, P0, R132, R0, RZ ;  /* 0x0000000084847210 */ /* 0x000fe20007f1e0ff */
[----:B------:R-:W-:Y:S01]  /*23c0*/  IMAD.WIDE.U32 R8, R2, c[0x0][0x2a0], R8 ;  /* 0x0000a80002087a25 */ /* 0x000fe200078e0008 */
[-C--:B------:R-:W-:Y:S02]  /*23d0*/  LEA.HI.X.SX32 R3, R3, R133.reuse, 0x1, P1 ;  /* 0x0000008503037211 */ /* 0x080fe400008f0eff */
[----:B------:R-:W-:Y:S01]  /*23e0*/  LEA.HI.X.SX32 R133, R0, R133, 0x1, P0 ;  /* 0x0000008500857211 */ /* 0x000fe200000f0eff */
[----:B------:R-:W-:Y:S01]  /*23f0*/  IMAD R129, R2, c[0x0][0x29c], R129 ;  /* 0x0000a70002817a24 */ /* 0x000fe200078e0281 */
[----:B------:R-:W-:Y:S01]  /*2400*/  LEA R126, P1, R8, c[0x0][0x270], 0x1 ;  /* 0x00009c00087e7a11 */ /* 0x000fe200078208ff */
[----:B------:R-:W-:Y:S01]  /*2410*/  IMAD.WIDE.U32 R6, R2, c[0x0][0x298], R6 ;  /* 0x0000a60002067a25 */ /* 0x000fe200078e0006 */
[----:B------:R-:W-:Y:S02]  /*2420*/  SHF.L.U64.HI R133, R132, 0x1, R133 ;  /* 0x0000000184857819 */ /* 0x000fe40000010285 */
[----:B------:R-:W-:Y:S01]  /*2430*/  SHF.L.U64.HI R0, R48, 0x1, R3 ;  /* 0x0000000130007819 */ /* 0x000fe20000010203 */
[----:B------:R-:W-:Y:S01]  /*2440*/  IMAD.IADD R127, R9, 0x1, R127 ;  /* 0x00000001097f7824 */ /* 0x000fe200078e027f */
[----:B------:R-:W-:Y:S01]  /*2450*/  LEA R128, P0, R6, c[0x0][0x268], 0x1 ;  /* 0x00009a0006807a11 */ /* 0x000fe200078008ff */
[----:B------:R-:W-:-:S02]  /*2460*/  IMAD.IADD R129, R7, 0x1, R129 ;  /* 0x0000000107817824 */ /* 0x000fc400078e0281 */
[----:B------:R-:W-:Y:S01]  /*2470*/  IMAD.MOV.U32 R89, RZ, RZ, c[0x0][0x288] ;  /* 0x0000a200ff597624 */ /* 0x000fe200078e00ff */
[----:B------:R-:W-:Y:S01]  /*2480*/  LEA.HI.X R127, R8, c[0x0][0x274], R127, 0x1, P1 ;  /* 0x00009d00087f7a11 */ /* 0x000fe200008f0c7f */
[----:B------:R-:W-:Y:S01]  /*2490*/  IMAD.SHL.U32 R83, R141, 0x10, RZ ;  /* 0x000000108d537824 */ /* 0x000fe200078e00ff */
[----:B------:R-:W-:Y:S01]  /*24a0*/  LEA.HI.X R129, R6, c[0x0][0x26c], R129, 0x1, P0 ;  /* 0x00009b0006817a11 */ /* 0x000fe200000f0c81 */
[----:B------:R-:W-:Y:S01]  /*24b0*/  IMAD.SHL.U32 R87, R89, 0x10, RZ ;  /* 0x0000001059577824 */ /* 0x000fe200078e00ff */
[C---:B------:R-:W-:Y:S01]  /*24c0*/  IADD3 R102, P1, R61.reuse, 0x80, RZ ;  /* 0x000000803d667810 */ /* 0x040fe20007f3e0ff */
[----:B------:R-:W-:Y:S01]  /*24d0*/  IMAD.X R95, RZ, RZ, R200, P2 ;  /* 0x000000ffff5f7224 */ /* 0x000fe200010e06c8 */
[----:B------:R-:W-:Y:S01]  /*24e0*/  LEA R124, P0, R150, c[0x0][0x170], 0x1 ;  /* 0x00005c00967c7a11 */ /* 0x000fe200078008ff */
[----:B------:R-:W-:Y:S01]  /*24f0*/  IMAD.SHL.U32 R132, R132, 0x2, RZ ;  /* 0x0000000284847824 */ /* 0x000fe200078e00ff */
[----:B------:R-:W-:Y:S01]  /*2500*/  IADD3.X R103, RZ, R200, RZ, P1, !PT ;  /* 0x000000c8ff677210 */ /* 0x000fe20000ffe4ff */
[----:B------:R-:W-:Y:S01]  /*2510*/  IMAD.MOV.U32 R162, RZ, RZ, c[0x0][0x290] ;  /* 0x0000a400ffa27624 */ /* 0x000fe200078e00ff */
[----:B------:R-:W-:Y:S01]  /*2520*/  IADD3 R104, P1, R61, R102, RZ ;  /* 0x000000663d687210 */ /* 0x000fe20007f3e0ff */
[----:B------:R-:W-:Y:S01]  /*2530*/  IMAD.SHL.U32 R48, R48, 0x2, RZ ;  /* 0x0000000230307824 */ /* 0x000fe200078e00ff */
[----:B------:R-:W-:Y:S01]  /*2540*/  LEA.HI.X R125, R150, c[0x0][0x174], R153, 0x1, P0 ;  /* 0x00005d00967d7a11 */ /* 0x000fe200000f0c99 */
[----:B------:R-:W-:Y:S01]  /*2550*/  IMAD R118, R5, c[0x0][0x1a4], RZ ;  /* 0x0000690005767a24 */ /* 0x000fe200078e02ff */
[----:B------:R-:W-:Y:S01]  /*2560*/  SHF.L.U64.HI R84, R89, R114, c[0x0][0x28c] ;  /* 0x0000a30059547619 */ /* 0x000fe20000010272 */
[----:B------:R-:W-:Y:S01]  /*2570*/  IMAD.X R105, R200, 0x1, R103, P1 ;  /* 0x00000001c8697824 */ /* 0x000fe200008e0667 */
[----:B------:R-:W-:Y:S01]  /*2580*/  IADD3 R96, P2, R61, R94, RZ ;  /* 0x0000005e3d607210 */ /* 0x000fe20007f5e0ff */
[C---:B------:R-:W-:Y:S01]  /*2590*/  IMAD.SHL.U32 R117, R162.reuse, 0x20, RZ ;  /* 0x00000020a2757824 */ /* 0x040fe200078e00ff */
[C---:B------:R-:W-:Y:S01]  /*25a0*/  IADD3 R90, P0, R87.reuse, 0x40, RZ ;  /* 0x00000040575a7810 */ /* 0x040fe20007f1e0ff */
[----:B------:R-:W-:Y:S01]  /*25b0*/  IMAD.SHL.U32 R115, R162, 0x10, RZ ;  /* 0x00000010a2737824 */ /* 0x000fe200078e00ff */
[----:B------:R-:W-:Y:S01]  /*25c0*/  IADD3 R98, P4, R87, 0x80, RZ ;  /* 0x0000008057627810 */ /* 0x000fe20007f9e0ff */
[----:B------:R-:W-:Y:S01]  /*25d0*/  IMAD.X R97, R200, 0x1, R95, P2 ;  /* 0x00000001c8617824 */ /* 0x000fe200010e065f */
[C---:B------:R-:W-:Y:S01]  /*25e0*/  IADD3 R78, R83.reuse, 0x40, RZ ;  /* 0x00000040534e7810 */ /* 0x040fe20007ffe0ff */
[----:B------:R-:W-:Y:S01]  /*25f0*/  IMAD.X R91, RZ, RZ, R84, P0 ;  /* 0x000000ffff5b7224 */ /* 0x000fe200000e0654 */
[----:B------:R-:W-:Y:S01]  /*2600*/  IADD3 R74, R83, 0x80, RZ ;  /* 0x00000080534a7810 */ /* 0x000fe20007ffe0ff */
[----:B------:R-:W-:Y:S01]  /*2610*/  IMAD.IADD R118, R19, 0x1, R118 ;  /* 0x0000000113767824 */ /* 0x000fe200078e0276 */
[----:B------:R-:W-:Y:S01]  /*2620*/  IADD3 R113, P1, R61, R104, RZ ;  /* 0x000000683d717210 */ /* 0x000fe20007f3e0ff */
[C---:B------:R-:W-:Y:S01]  /*2630*/  IMAD.IADD R72, R83.reuse, 0x1, R78 ;  /* 0x0000000153487824 */ /* 0x040fe200078e024e */
[----:B------:R-:W-:Y:S01]  /*2640*/  IADD3.X R99, RZ, R84, RZ, P4, !PT ;  /* 0x00000054ff637210 */ /* 0x000fe200027fe4ff */
[----:B------:R-:W-:Y:S01]  /*2650*/  IMAD.IADD R70, R83, 0x1, R74 ;  /* 0x0000000153467824 */ /* 0x000fe200078e024a */
[-C--:B------:R-:W-:Y:S01]  /*2660*/  IADD3 R100, P5, R98, R87.reuse, RZ ;  /* 0x0000005762647210 */ /* 0x080fe20007fbe0ff */
[----:B------:R-:W-:Y:S01]  /*2670*/  IMAD.X R112, R200, 0x1, R105, P1 ;  /* 0x00000001c8707824 */ /* 0x000fe200008e0669 */
[----:B------:R-:W-:Y:S01]  /*2680*/  IADD3 R109, P2, R61, R96, RZ ;  /* 0x000000603d6d7210 */ /* 0x000fe20007f5e0ff */
[----:B------:R-:W-:Y:S01]  /*2690*/  IMAD.SHL.U32 R80, R141, 0x20, RZ ;  /* 0x000000208d507824 */ /* 0x000fe200078e00ff */
[----:B------:R-:W-:Y:S01]  /*26a0*/  IADD3 R92, P0, R90, R87, RZ ;  /* 0x000000575a5c7210 */ /* 0x000fe20007f1e0ff */
[----:B------:R-:W-:Y:S01]  /*26b0*/  IMAD.X R101, R99, 0x1, R84, P5 ;  /* 0x0000000163657824 */ /* 0x000fe200028e0654 */
[----:B------:R-:W-:Y:S01]  /*26c0*/  IADD3 R130, P4, R132, c[0x0][0x2b0], RZ ;  /* 0x0000ac0084827a10 */ /* 0x000fe20007f9e0ff */
[----:B------:R-:W-:Y:S01]  /*26d0*/  IMAD R76, R141, 0x30, RZ ;  /* 0x000000308d4c7824 */ /* 0x000fe200078e02ff */
[----:B------:R-:W-:Y:S01]  /*26e0*/  SHF.L.U64.HI R114, R162, R114, c[0x0][0x294] ;  /* 0x0000a500a2727619 */ /* 0x000fe20000010272 */
[----:B------:R-:W-:Y:S01]  /*26f0*/  IMAD.X R108, R200, 0x1, R97, P2 ;  /* 0x00000001c86c7824 */ /* 0x000fe200010e0661 */
[C---:B------:R-:W-:Y:S01]  /*2700*/  SHF.L.U64.HI R116, R162.reuse, R86, c[0x0][0x294] ;  /* 0x0000a500a2747619 */ /* 0x040fe20000010256 */
[----:B------:R-:W-:Y:S01]  /*2710*/  IMAD.WIDE.U32 R162, R162, 0x60, RZ ;  /* 0x00000060a2a27825 */ /* 0x000fe200078e00ff */
[----:B------:R-:W-:-:S02]  /*2720*/  IADD3.X R131, R133, c[0x0][0x2b4], RZ, P4, !PT ;  /* 0x0000ad0085837a10 */ /* 0x000fc400027fe4ff */
[----:B------:R-:W-:Y:S01]  /*2730*/  IADD3 R16, P1, R48, c[0x0][0x2b0], RZ ;  /* 0x0000ac0030107a10 */ /* 0x000fe20007f3e0ff */
[C---:B------:R-:W-:Y:S01]  /*2740*/  IMAD.IADD R68, R83.reuse, 0x1, R72 ;  /* 0x0000000153447824 */ /* 0x040fe200078e0248 */
[-C--:B------:R-:W-:Y:S01]  /*2750*/  IADD3 R107, P5, R92, R87.reuse, RZ ;  /* 0x000000575c6b7210 */ /* 0x080fe20007fbe0ff */
[----:B------:R-:W-:Y:S01]  /*2760*/  IMAD.IADD R66, R83, 0x1, R70 ;  /* 0x0000000153427824 */ /* 0x000fe200078e0246 */
[----:B------:R-:W-:Y:S01]  /*2770*/  IADD3 R111, P4, R100, R87, RZ ;  /* 0x00000057646f7210 */ /* 0x000fe20007f9e0ff */
[----:B------:R-:W-:Y:S01]  /*2780*/  IMAD.X R93, R91, 0x1, R84, P0 ;  /* 0x000000015b5d7824 */ /* 0x000fe200000e0654 */
[----:B------:R-:W-:Y:S01]  /*2790*/  IADD3 R132, P2, R132, c[0x0][0x2a8], RZ ;  /* 0x0000aa0084847a10 */ /* 0x000fe20007f5e0ff */
[----:B------:R-:W-:Y:S01]  /*27a0*/  IMAD R5, R5, c[0x0][0x19c], RZ ;  /* 0x0000670005057a24 */ /* 0x000fe200078e02ff */
[----:B------:R-:W-:Y:S01]  /*27b0*/  IADD3 R48, P0, R48, c[0x0][0x2a8], RZ ;  /* 0x0000aa0030307a10 */ /* 0x000fe20007f1e0ff */
[----:B------:R-:W-:Y:S01]  /*27c0*/  IMAD.WIDE.U32 R164, R165, 0x20, RZ ;  /* 0x00000020a5a47825 */ /* 0x000fe200078e00ff */
[----:B------:R-:W-:-:S02]  /*27d0*/  SHF.L.U64.HI R86, R89, R86, c[0x0][0x28c] ;  /* 0x0000a30059567619 */ /* 0x000fc40000010256 */
[----:B------:R-:W-:Y:S01]  /*27e0*/  SHF.L.U64.HI R116, R117, 0x1, R116 ;  /* 0x0000000175747819 */ /* 0x000fe20000010274 */
[C---:B------:R-:W-:Y:S01]  /*27f0*/  IMAD.SHL.U32 R119, R18.reuse, 0x2, RZ ;  /* 0x0000000212777824 */ /* 0x040fe200078e00ff */
[----:B------:R-:W-:Y:S01]  /*2800*/  SHF.L.U64.HI R114, R115, 0x1, R114 ;  /* 0x0000000173727819 */ /* 0x000fe20000010272 */
[----:B------:R-:W-:Y:S01]  /*2810*/  IMAD.MOV.U32 R9, RZ, RZ, R134 ;  /* 0x000000ffff097224 */ /* 0x000fe200078e0086 */
[----:B------:R-:W-:Y:S01]  /*2820*/  SHF.L.U64.HI R118, R18, 0x1, R118 ;  /* 0x0000000112767819 */ /* 0x000fe20000010276 */
[----:B------:R-:W-:Y:S01]  /*2830*/  IMAD.SHL.U32 R89, R89, 0x20, RZ ;  /* 0x0000002059597824 */ /* 0x000fe200078e00ff */
[----:B------:R-:W-:Y:S01]  /*2840*/  SHF.R.S32.HI R81, RZ, 0x1f, R83 ;  /* 0x0000001fff517819 */ /* 0x000fe20000011453 */
[----:B------:R-:W-:Y:S01]  /*2850*/  IMAD.IADD R88, R165, 0x1, R5 ;  /* 0x00000001a5587824 */ /* 0x000fe200078e0205 */
[----:B------:R-:W-:Y:S01]  /*2860*/  SHF.R.S32.HI R79, RZ, 0x1f, R80 ;  /* 0x0000001fff4f7819 */ /* 0x000fe20000011450 */
[----:B------:R-:W-:Y:S01]  /*2870*/  IMAD.SHL.U32 R117, R117, 0x2, RZ ;  /* 0x0000000275757824 */ /* 0x000fe200078e00ff */
[----:B------:R-:W-:Y:S01]  /*2880*/  SHF.R.S32.HI R75, RZ, 0x1f, R76 ;  /* 0x0000001fff4b7819 */ /* 0x000fe2000001144c */
[----:B------:R-:W-:Y:S01]  /*2890*/  IMAD.SHL.U32 R115, R115, 0x2, RZ ;  /* 0x0000000273737824 */ /* 0x000fe200078e00ff */
[----:B------:R-:W-:Y:S01]  /*28a0*/  SHF.R.S32.HI R77, RZ, 0x1f, R78 ;  /* 0x0000001fff4d7819 */ /* 0x000fe2000001144e */
[----:B------:R-:W-:Y:S01]  /*28b0*/  IMAD.X R106, R93, 0x1, R84, P5 ;  /* 0x000000015d6a7824 */ /* 0x000fe200028e0654 */
[----:B------:R-:W-:Y:S01]  /*28c0*/  SHF.R.S32.HI R73, RZ, 0x1f, R74 ;  /* 0x0000001fff497819 */ /* 0x000fe2000001144a */
[----:B------:R-:W-:Y:S01]  /*28d0*/  IMAD.X R110, R101, 0x1, R84, P4 ;  /* 0x00000001656e7824 */ /* 0x000fe200020e0654 */
[----:B------:R-:W-:-:S02]  /*28e0*/  IADD3 R120, R163, UR5, RZ ;  /* 0x00000005a3787c10 */ /* 0x000fc4000fffe0ff */
[----:B------:R-:W-:Y:S02]  /*28f0*/  SHF.R.S32.HI R71, RZ, 0x1f, R72 ;  /* 0x0000001fff477819 */ /* 0x000fe40000011448 */
[----:B------:R-:W-:Y:S02]  /*2900*/  SHF.R.S32.HI R69, RZ, 0x1f, R70 ;  /* 0x0000001fff457819 */ /* 0x000fe40000011446 */
[----:B------:R-:W-:Y:S02]  /*2910*/  SHF.R.S32.HI R67, RZ, 0x1f, R68 ;  /* 0x0000001fff437819 */ /* 0x000fe40000011444 */
[----:B------:R-:W-:Y:S02]  /*2920*/  SHF.R.S32.HI R65, RZ, 0x1f, R66 ;  /* 0x0000001fff417819 */ /* 0x000fe40000011442 */
[----:B------:R-:W-:Y:S02]  /*2930*/  IADD3.X R133, R133, c[0x0][0x2ac], RZ, P2, !PT ;  /* 0x0000ab0085857a10 */ /* 0x000fe400017fe4ff */
[----:B------:R-:W-:-:S02]  /*2940*/  IADD3.X R17, R0, c[0x0][0x2b4], RZ, P1, !PT ;  /* 0x0000ad0000117a10 */ /* 0x000fc40000ffe4ff */
[----:B------:R-:W-:Y:S02]  /*2950*/  IADD3.X R49, R0, c[0x0][0x2ac], RZ, P0, !PT ;  /* 0x0000ab0000317a10 */ /* 0x000fe400007fe4ff */
.L_x_1551:
        /* <DEDUP_REMOVED lines=8> */
[----:B-123--:R-:W-:-:S05]  /*29e0*/  @!P6 BRA `(.L_x_1460) ;  /* 0x000000900000e947 */ /* 0x00efca0003800000 */
        /* <DEDUP_REMOVED lines=9> */
.L_x_1460:
[----:B------:R-:W-:Y:S05]  /*2a80*/  BSYNC B0 ;  /* 0x0000000000007941 */ /* 0x000fea0003800000 */
.L_x_1459:
        /* <DEDUP_REMOVED lines=18> */
.L_x_1462:
[----:B------:R-:W-:Y:S05]  /*2bb0*/  BSYNC B0 ;  /* 0x0000000000007941 */ /* 0x000fea0003800000 */
.L_x_1461:
        /* <DEDUP_REMOVED lines=18> */
.L_x_1464:
[----:B------:R-:W-:Y:S05]  /*2ce0*/  BSYNC B0 ;  /* 0x0000000000007941 */ /* 0x000fea0003800000 */
.L_x_1463:
        /* <DEDUP_REMOVED lines=18> */
.L_x_1466:
[----:B------:R-:W-:Y:S05]  /*2e10*/  BSYNC B0 ;  /* 0x0000000000007941 */ /* 0x000fea0003800000 */
.L_x_1465:
        /* <DEDUP_REMOVED lines=16> */
[----:B------:R-:W2:Y:S01]  /*2f20*/  LDG.E.128 R20, [R128.64] ;  /* 0x0000000680147981 */ /* 0x000ea2000c1e1d00 */
[----:B------:R-:W-:Y:S11]  /*2f30*/  MOV R123, R121 ;  /* 0x00000079007b7202 */ /* 0x000ff60000000f00 */
        /* <DEDUP_REMOVED lines=47> */
.L_x_1472:
[----:B------:R-:W-:Y:S05]  /*3230*/  BSYNC B0 ;  /* 0x0000000000007941 */ /* 0x000fea0003800000 */
.L_x_1471:
[----:B------:R-:W-:Y:S01]  /*3240*/  ISETP.GE.AND P0, PT, R11, c[0x0][0x220], PT ;  /* 0x000088000b007a0c */ /* 0x000fe20003f06270 */
[----:B------:R-:W-:Y:S01]  /*3250*/  @!UPT UIADD3 URZ, URZ, URZ, URZ ;  /* 0x0000003f3f3ff290 */ /* 0x000fe2000fffe03f */
[----:B------:R-:W-:Y:S11]  /*3260*/  BSSY B0, `(.L_x_1473) ;  /* 0x0000034000007945 */ /* 0x000ff60003800000 */
[----:B------:R-:W-:-:S05]  /*3270*/  @P0 BRA `(.L_x_1474) ;  /* 0x0000032000000947 */ /* 0x000fca0003800000 */
[----:B------:R-:W-:Y:S01]  /*3280*/  ISETP.GE.AND P0, PT, R11, UR4, PT ;  /* 0x000000040b007c0c */ /* 0x000fe2000bf06270 */
[----:B-1----:R-:W2:Y:S01]  /*3290*/  LDG.E.128 R20, [R128.64+0x80] ;  /* 0x0000800680147981 */ /* 0x002ea2000c1e1d00 */
[----:B------:R-:W-:Y:S11]  /*32a0*/  MOV R123, R121 ;  /* 0x00000079007b7202 */ /* 0x000ff60000000f00 */
        /* <DEDUP_REMOVED lines=47> */
.L_x_1474:
[----:B------:R-:W-:Y:S05]  /*35a0*/  BSYNC B0 ;  /* 0x0000000000007941 */ /* 0x000fea0003800000 */
.L_x_1473:
[----:B------:R-:W-:Y:S11]  /*35b0*/  ISETP.GE.AND P0, PT, R10, c[0x0][0x220], PT ;  /* 0x000088000a007a0c */ /* 0x000ff60003f06270 */
[----:B------:R-:W-:Y:S02]  /*35c0*/  @!UPT UIADD3 URZ, URZ, URZ, URZ ;  /* 0x0000003f3f3ff290 */ /* 0x000fe4000fffe03f */
        /* <DEDUP_REMOVED lines=51> */
.L_x_1470:
[----:B------:R-:W-:Y:S05]  /*3900*/  BSYNC B1 ;  /* 0x0000000000017941 */ /* 0x000fea0003800000 */
.L_x_1469:
        /* <DEDUP_REMOVED lines=11> */
[C---:B------:R-:W-:Y:S02]  /*39c0*/  LEA R34, P4, R87.reuse, R128, 0x1 ;  /* 0x0000008057227211 */ /* 0x040fe400078808ff */
        /* <DEDUP_REMOVED lines=52> */
.L_x_1478:
[----:B------:R-:W-:Y:S05]  /*3d10*/  BSYNC B0 ;  /* 0x0000000000007941 */ /* 0x000fea0003800000 */
.L_x_1477:
        /* <DEDUP_REMOVED lines=57> */
.L_x_1480:
[----:B------:R-:W-:Y:S05]  /*40b0*/  BSYNC B0 ;  /* 0x0000000000007941 */ /* 0x000fea0003800000 */
.L_x_1479:
        /* <DEDUP_REMOVED lines=56> */
.L_x_1476:
[----:B------:R-:W-:Y:S05]  /*4440*/  BSYNC B1 ;  /* 0x0000000000017941 */ /* 0x000fea0003800000 */
.L_x_1475:
        /* <DEDUP_REMOVED lines=64> */
.L_x_1484:
[----:B------:R-:W-:Y:S05]  /*4850*/  BSYNC B0 ;  /* 0x0000000000007941 */ /* 0x000fea0003800000 */
.L_x_1483:
        /* <DEDUP_REMOVED lines=57> */
.L_x_1486:
[----:B------:R-:W-:Y:S05]  /*4bf0*/  BSYNC B0 ;  /* 0x0000000000007941 */ /* 0x000fea0003800000 */
.L_x_1485:
        /* <DEDUP_REMOVED lines=56> */
.L_x_1482:
[----:B------:R-:W-:Y:S05]  /*4f80*/  BSYNC B1 ;  /* 0x0000000000017941 */ /* 0x000fea0003800000 */
.L_x_1481:
        /* <DEDUP_REMOVED lines=12> */
[----:B------:R-:W-:Y:S02]  /*5050*/  ISETP.GE.AND P0, PT, R14, UR4, PT ;  /* 0x000000040e007c0c */ /* 0x000fe4000bf06270 */
[----:B-1----:R-:W-:Y:S01]  /*5060*/  MOV R123, R121 ;  /* 0x00000079007b7202 */ /* 0x002fe20000000f00 */
[C---:B------:R-:W-:Y:S04]  /*5070*/  IMAD.WIDE.U32 R36, R35.reuse, c[0x0][0x288], R128 ;  /* 0x0000a20023247a25 */ /* 0x040fe800078e0080 */
[C---:B------:R-:W-:Y:S02]  /*5080*/  IMAD R34, R35.reuse, c[0x0][0x28c], RZ ;  /* 0x0000a30023227a24 */ /* 0x040fe400078e02ff */
[----:B------:R-:W-:Y:S03]  /*5090*/  IMAD.WIDE.U32 R40, R35, c[0x0][0x198], R122 ;  /* 0x0000660023287a25 */ /* 0x000fe600078e007a */
        /* <DEDUP_REMOVED lines=51> */
.L_x_1490:
[----:B------:R-:W-:Y:S05]  /*53d0*/  BSYNC B0 ;  /* 0x0000000000007941 */ /* 0x000fea0003800000 */
.L_x_1489:
        /* <DEDUP_REMOVED lines=57> */
.L_x_1492:
[----:B------:R-:W-:Y:S05]  /*5770*/  BSYNC B0 ;  /* 0x0000000000007941 */ /* 0x000fea0003800000 */
.L_x_1491:
        /* <DEDUP_REMOVED lines=56> */
.L_x_1488:
[----:B------:R-:W-:Y:S05]  /*5b00*/  BSYNC B1 ;  /* 0x0000000000017941 */ /* 0x000fea0003800000 */
.L_x_1487:
        /* <DEDUP_REMOVED lines=8> */
.L_x_1468:
        /* <DEDUP_REMOVED lines=95> */
.L_x_1499:
[----:B------:R-:W-:Y:S05]  /*6180*/  BSYNC B0 ;  /* 0x0000000000007941 */ /* 0x000fea0003800000 */
.L_x_1498:
[----:B------:R-:W-:Y:S05]  /*6190*/  MOV R123, R121 ;  /* 0x00000079007b7202 */ /* 0x000fea0000000f00 */
[----:B-----5:R2:W-:Y:S02]  /*61a0*/  STG.E.128 [R122.64], R52 ;  /* 0x000000347a007986 */ /* 0x0205e4000c101d06 */
.L_x_1497:
[----:B------:R-:W-:Y:S05]  /*61b0*/  BSYNC B1 ;  /* 0x0000000000017941 */ /* 0x000fea0003800000 */
.L_x_1496:
        /* <DEDUP_REMOVED lines=94> */
.L_x_1503:
[----:B------:R-:W-:Y:S05]  /*67a0*/  BSYNC B0 ;  /* 0x0000000000007941 */ /* 0x000fea0003800000 */
.L_x_1502:
[----:B------:R-:W-:Y:S05]  /*67b0*/  MOV R123, R121 ;  /* 0x00000079007b7202 */ /* 0x000fea0000000f00 */
[----:B-----5:R3:W-:Y:S02]  /*67c0*/  STG.E.128 [R122.64+0x80], R52 ;  /* 0x000080347a007986 */ /* 0x0207e4000c101d06 */
.L_x_1501:
[----:B------:R-:W-:Y:S05]  /*67d0*/  BSYNC B1 ;  /* 0x0000000000017941 */ /* 0x000fea0003800000 */
.L_x_1500:
        /* <DEDUP_REMOVED lines=93> */
.L_x_1505:
[----:B------:R-:W-:Y:S05]  /*6db0*/  BSYNC B0 ;  /* 0x0000000000007941 */ /* 0x000fea0003800000 */
.L_x_1504:
[----:B------:R-:W-:Y:S05]  /*6dc0*/  MOV R123, R121 ;  /* 0x00000079007b7202 */ /* 0x000fea0000000f00 */
[----:B-----5:R3:W-:Y:S02]  /*6dd0*/  STG.E.128 [R122.64+0x100], R52 ;  /* 0x000100347a007986 */ /* 0x0207e4000c101d06 */
.L_x_1495:
[----:B------:R-:W-:Y:S05]  /*6de0*/  BSYNC B2 ;  /* 0x0000000000027941 */ /* 0x000fea0003800000 */
.L_x_1494:
        /* <DEDUP_REMOVED lines=24> */
[----:B--23--:R-:W-:Y:S02]  /*6f70*/  IADD3 R123, P5, R83, R166, RZ ;  /* 0x000000a6537b7210 */ /* 0x00cfe40007fbe0ff */
[----:B------:R-:W-:Y:S02]  /*6f80*/  LEA.HI.X.SX32 R19, R167, R169, 0x1, P0 ;  /* 0x000000a9a7137211 */ /* 0x000fe400000f0eff */
[C---:B----4-:R-:W-:Y:S02]  /*6f90*/  LEA R168, P0, R123.reuse, R130, 0x1 ;  /* 0x000000827ba87211 */ /* 0x050fe400078008ff */
[----:B------:R-:W-:Y:S01]  /*6fa0*/  LEA.HI.X.SX32 R166, R166, R81, 0x1, P5 ;  /* 0x00000051a6a67211 */ /* 0x000fe200028f0eff */
[----:B------:R-:W2:Y:S03]  /*6fb0*/  LDG.E.128 R28, [R18.64] ;  /* 0x00000006121c7981 */ /* 0x000ea6000c1e1d00 */
[----:B------:R-:W-:Y:S02]  /*6fc0*/  LEA.HI.X R169, R123, R131, R166, 0x1, P0 ;  /* 0x000000837ba97211 */ /* 0x000fe400000f0ca6 */
[----:B------:R-:W-:Y:S02]  /*6fd0*/  MOV R166, RZ ;  /* 0x000000ff00a67202 */ /* 0x000fe40000000f00 */
[----:B------:R-:W-:Y:S02]  /*6fe0*/  @P4 IADD3 R166, RZ, -UR5, RZ ;  /* 0x80000005ffa64c10 */ /* 0x000fe4000fffe0ff */
[----:B------:R-:W3:Y:S02]  /*6ff0*/  LDG.E.128 R168, [R168.64] ;  /* 0x00000006a8a87981 */ /* 0x000ee4000c1e1d00 */
[----:B------:R-:W-:Y:S04]  /*7000*/  IADD3 R123, P0, R83, R166, RZ ;  /* 0x000000a6537b7210 */ /* 0x000fe80007f1e0ff */
[----:B------:R-:W-:Y:S02]  /*7010*/  LEA.HI.X.SX32 R166, R166, R81, 0x1, P0 ;  /* 0x00000051a6a67211 */ /* 0x000fe400000f0eff */
[C---:B------:R-:W-:Y:S04]  /*7020*/  LEA R36, P0, R123.reuse, R132, 0x1 ;  /* 0x000000847b247211 */ /* 0x040fe800078008ff */
[----:B------:R-:W-:Y:S05]  /*7030*/  LEA.HI.X R37, R123, R133, R166, 0x1, P0 ;  /* 0x000000857b257211 */ /* 0x000fea00000f0ca6 */
[----:B------:R4:W3:Y:S02]  /*7040*/  LDG.E.128 R52, [R36.64] ;  /* 0x0000000624347981 */ /* 0x0008e4000c1e1d00 */
[----:B----4-:R-:W-:Y:S02]  /*7050*/  HADD2.F32 R37, -RZ, R56.H1_H1 ;  /* 0x30000038ff257230 */ /* 0x010fe40000004100 */
[--C-:B--2---:R-:W-:Y:S01]  /*7060*/  HADD2.F32 R34, -RZ, R28.reuse.H0_H0 ;  /* 0x2000001cff227230 */ /* 0x104fe20000004100 */
[----:B------:R-:W-:Y:S01]  /*7070*/  MOV R26, R30 ;  /* 0x0000001e001a7202 */ /* 0x000fe20000000f00 */
[----:B------:R-:W-:Y:S01]  /*7080*/  HADD2.F32 R32, -RZ, R28.H1_H1 ;  /* 0x3000001cff207230 */ /* 0x000fe20000004100 */
[----:B------:R-:W-:Y:S01]  /*7090*/  MOV R19, R31 ;  /* 0x0000001f00137202 */ /* 0x000fe20000000f00 */
[--C-:B------:R-:W-:Y:S02]  /*70a0*/  HADD2.F32 R30, -RZ, R29.reuse.H0_H0 ;  /* 0x2000001dff1e7230 */ /* 0x100fe40000004100 */
[----:B------:R-:W-:Y:S02]  /*70b0*/  HADD2.F32 R28, -RZ, R29.H1_H1 ;  /* 0x3000001dff1c7230 */ /* 0x000fe40000004100 */
[--C-:B---3--:R-:W-:Y:S02]  /*70c0*/  HADD2.F32 R27, -RZ, R168.reuse.H0_H0 ;  /* 0x200000a8ff1b7230 */ /* 0x108fe40000004100 */
        /* <DEDUP_REMOVED lines=15> */
[--C-:B------:R-:W-:Y:S01]  /*71c0*/  HADD2.F32 R35, -RZ, R52.reuse.H0_H0 ;  /* 0x20000034ff237230 */ /* 0x100fe20000004100 */
        /* <DEDUP_REMOVED lines=36> */
.L_x_1511:
[----:B------:R-:W-:Y:S05]  /*7410*/  BSYNC B0 ;  /* 0x0000000000007941 */ /* 0x000fea0003800000 */
.L_x_1510:
[C---:B------:R-:W-:Y:S04]  /*7420*/  LEA R2, P0, R61.reuse, R122, 0x1 ;  /* 0x0000007a3d027211 */ /* 0x040fe800078008ff */
[----:B------:R-:W-:Y:S05]  /*7430*/  LEA.HI.X R3, R61, R121, R200, 0x1, P0 ;  /* 0x000000793d037211 */ /* 0x000fea00000f0cc8 */
[----:B-----5:R1:W-:Y:S04]  /*7440*/  STG.E.128 [R2.64], R56 ;  /* 0x0000003802007986 */ /* 0x0203e8000c101d06 */
.L_x_1509:
[----:B------:R-:W-:Y:S05]  /*7450*/  BSYNC B1 ;  /* 0x0000000000017941 */ /* 0x000fea0003800000 */
.L_x_1508:
        /* <DEDUP_REMOVED lines=22> */
[----:B--23--:R-:W-:Y:S02]  /*75c0*/  IADD3 R123, P5, R78, R166, RZ ;  /* 0x000000a64e7b7210 */ /* 0x00cfe40007fbe0ff */
[----:B------:R-:W-:Y:S02]  /*75d0*/  LEA.HI.X.SX32 R19, R167, R169, 0x1, P0 ;  /* 0x000000a9a7137211 */ /* 0x000fe400000f0eff */
[C---:B-1----:R-:W-:Y:S02]  /*75e0*/  LEA R168, P0, R123.reuse, R130, 0x1 ;  /* 0x000000827ba87211 */ /* 0x042fe400078008ff */
        /* <DEDUP_REMOVED lines=10> */
[----:B------:R1:W4:Y:S02]  /*7690*/  LDG.E.128 R52, [R36.64] ;  /* 0x0000000624347981 */ /* 0x000324000c1e1d00 */
[----:B-1----:R-:W-:Y:S02]  /*76a0*/  HADD2.F32 R37, -RZ, R56.H1_H1 ;  /* 0x30000038ff257230 */ /* 0x002fe40000004100 */
        /* <DEDUP_REMOVED lines=22> */
[--C-:B----4-:R-:W-:Y:S01]  /*7810*/  HADD2.F32 R35, -RZ, R52.reuse.H0_H0 ;  /* 0x20000034ff237230 */ /* 0x110fe20000004100 */
        /* <DEDUP_REMOVED lines=36> */
.L_x_1515:
[----:B------:R-:W-:Y:S05]  /*7a60*/  BSYNC B0 ;  /* 0x0000000000007941 */ /* 0x000fea0003800000 */
.L_x_1514:
[C---:B------:R-:W-:Y:S04]  /*7a70*/  LEA R2, P0, R94.reuse, R122, 0x1 ;  /* 0x0000007a5e027211 */ /* 0x040fe800078008ff */
[----:B------:R-:W-:Y:S05]  /*7a80*/  LEA.HI.X R3, R94, R121, R95, 0x1, P0 ;  /* 0x000000795e037211 */ /* 0x000fea00000f0c5f */
[----:B-----5:R4:W-:Y:S04]  /*7a90*/  STG.E.128 [R2.64], R56 ;  /* 0x0000003802007986 */ /* 0x0209e8000c101d06 */
.L_x_1513:
[----:B------:R-:W-:Y:S05]  /*7aa0*/  BSYNC B1 ;  /* 0x0000000000017941 */ /* 0x000fea0003800000 */
.L_x_1512:
        /* <DEDUP_REMOVED lines=95> */
.L_x_1517:
[----:B------:R-:W-:Y:S05]  /*80a0*/  BSYNC B0 ;  /* 0x0000000000007941 */ /* 0x000fea0003800000 */
.L_x_1516:
[C---:B------:R-:W-:Y:S04]  /*80b0*/  LEA R2, P0, R102.reuse, R122, 0x1 ;  /* 0x0000007a66027211 */ /* 0x040fe800078008ff */
[----:B------:R-:W-:Y:S05]  /*80c0*/  LEA.HI.X R3, R102, R121, R103, 0x1, P0 ;  /* 0x0000007966037211 */ /* 0x000fea00000f0c67 */
[----:B-----5:R4:W-:Y:S04]  /*80d0*/  STG.E.128 [R2.64], R56 ;  /* 0x0000003802007986 */ /* 0x0209e8000c101d06 */
.L_x_1507:
[----:B------:R-:W-:Y:S05]  /*80e0*/  BSYNC B2 ;  /* 0x0000000000027941 */ /* 0x000fea0003800000 */
.L_x_1506:
        /* <DEDUP_REMOVED lines=98> */
.L_x_1523:
[----:B------:R-:W-:Y:S05]  /*8710*/  BSYNC B0 ;  /* 0x0000000000007941 */ /* 0x000fea0003800000 */
.L_x_1522:
[C---:B------:R-:W-:Y:S04]  /*8720*/  LEA R2, P0, R164.reuse, R122, 0x1 ;  /* 0x0000007aa4027211 */ /* 0x040fe800078008ff */
[----:B------:R-:W-:Y:S05]  /*8730*/  LEA.HI.X R3, R164, R121, R88, 0x1, P0 ;  /* 0x00000079a4037211 */ /* 0x000fea00000f0c58 */
[----:B-----5:R4:W-:Y:S04]  /*8740*/  STG.E.128 [R2.64], R56 ;  /* 0x0000003802007986 */ /* 0x0209e8000c101d06 */
.L_x_1521:
[----:B------:R-:W-:Y:S05]  /*8750*/  BSYNC B1 ;  /* 0x0000000000017941 */ /* 0x000fea0003800000 */
.L_x_1520:
        /* <DEDUP_REMOVED lines=96> */
.L_x_1527:
[----:B------:R-:W-:Y:S05]  /*8d60*/  BSYNC B0 ;  /* 0x0000000000007941 */ /* 0x000fea0003800000 */
.L_x_1526:
[C---:B------:R-:W-:Y:S04]  /*8d70*/  LEA R2, P0, R96.reuse, R122, 0x1 ;  /* 0x0000007a60027211 */ /* 0x040fe800078008ff */
[----:B------:R-:W-:Y:S05]  /*8d80*/  LEA.HI.X R3, R96, R121, R97, 0x1, P0 ;  /* 0x0000007960037211 */ /* 0x000fea00000f0c61 */
[----:B-----5:R4:W-:Y:S04]  /*8d90*/  STG.E.128 [R2.64], R56 ;  /* 0x0000003802007986 */ /* 0x0209e8000c101d06 */
.L_x_1525:
[----:B------:R-:W-:Y:S05]  /*8da0*/  BSYNC B1 ;  /* 0x0000000000017941 */ /* 0x000fea0003800000 */
.L_x_1524:
        /* <DEDUP_REMOVED lines=95> */
.L_x_1529:
[----:B------:R-:W-:Y:S05]  /*93a0*/  BSYNC B0 ;  /* 0x0000000000007941 */ /* 0x000fea0003800000 */
.L_x_1528:
[C---:B------:R-:W-:Y:S04]  /*93b0*/  LEA R2, P0, R104.reuse, R122, 0x1 ;  /* 0x0000007a68027211 */ /* 0x040fe800078008ff */
[----:B------:R-:W-:Y:S05]  /*93c0*/  LEA.HI.X R3, R104, R121, R105, 0x1, P0 ;  /* 0x0000007968037211 */ /* 0x000fea00000f0c69 */
[----:B-----5:R4:W-:Y:S04]  /*93d0*/  STG.E.128 [R2.64], R56 ;  /* 0x0000003802007986 */ /* 0x0209e8000c101d06 */
.L_x_1519:
[----:B------:R-:W-:Y:S05]  /*93e0*/  BSYNC B2 ;  /* 0x0000000000027941 */ /* 0x000fea0003800000 */
.L_x_1518:
        /* <DEDUP_REMOVED lines=9> */
[C---:B------:R-:W-:Y:S04]  /*9480*/  IMAD.WIDE.U32 R170, R167.reuse, c[0x0][0x288], R128 ;  /* 0x0000a200a7aa7a25 */ /* 0x040fe800078e0080 */
[----:B------:R-:W-:Y:S05]  /*9490*/  IMAD R0, R167, c[0x0][0x28c], RZ ;  /* 0x0000a300a7007a24 */ /* 0x000fea00078e02ff */
[----:B------:R-:W-:Y:S05]  /*94a0*/  IADD3 R171, R171, R0, RZ ;  /* 0x00000000abab7210 */ /* 0x000fea0007ffe0ff */
[----:B-1--4-:R1:W5:Y:S01]  /*94b0*/  LDG.E.128 R56, [R170.64] ;  /* 0x00000006aa387981 */ /* 0x012362000c1e1d00 */
        /* <DEDUP_REMOVED lines=87> */
.L_x_1535:
[----:B------:R-:W-:Y:S05]  /*9a30*/  BSYNC B0 ;  /* 0x0000000000007941 */ /* 0x000fea0003800000 */
.L_x_1534:
[C---:B------:R-:W-:Y:S01]  /*9a40*/  IMAD R0, R167.reuse, c[0x0][0x19c], RZ ;  /* 0x00006700a7007a24 */ /* 0x040fe200078e02ff */
[----:B--23--:R-:W-:Y:S05]  /*9a50*/  MOV R123, R121 ;  /* 0x00000079007b7202 */ /* 0x00cfea0000000f00 */
[----:B------:R-:W-:Y:S05]  /*9a60*/  IMAD.WIDE.U32 R2, R167, c[0x0][0x198], R122 ;  /* 0x00006600a7027a25 */ /* 0x000fea00078e007a */
[----:B------:R-:W-:Y:S05]  /*9a70*/  IADD3 R3, R3, R0, RZ ;  /* 0x0000000003037210 */ /* 0x000fea0007ffe0ff */
[----:B-----5:R2:W-:Y:S02]  /*9a80*/  STG.E.128 [R2.64], R56 ;  /* 0x0000003802007986 */ /* 0x0205e4000c101d06 */
.L_x_1533:
[----:B------:R-:W-:Y:S05]  /*9a90*/  BSYNC B1 ;  /* 0x0000000000017941 */ /* 0x000fea0003800000 */
.L_x_1532:
        /* <DEDUP_REMOVED lines=8> */
[----:B--2---:R1:W5:Y:S10]  /*9b20*/  LDG.E.128 R56, [R168.64] ;  /* 0x00000006a8387981 */ /* 0x004374000c1e1d00 */
        /* <DEDUP_REMOVED lines=13> */
[----:B---3--:R-:W-:Y:S02]  /*9c00*/  IADD3 R123, P2, R68, R166, RZ ;  /* 0x000000a6447b7210 */ /* 0x008fe40007f5e0ff */
        /* <DEDUP_REMOVED lines=73> */
.L_x_1539:
[----:B------:R-:W-:Y:S05]  /*a0a0*/  BSYNC B0 ;  /* 0x0000000000007941 */ /* 0x000fea0003800000 */
.L_x_1538:
[C---:B------:R-:W-:Y:S04]  /*a0b0*/  LEA R2, P0, R109.reuse, R122, 0x1 ;  /* 0x0000007a6d027211 */ /* 0x040fe800078008ff */
[----:B------:R-:W-:Y:S05]  /*a0c0*/  LEA.HI.X R3, R109, R121, R108, 0x1, P0 ;  /* 0x000000796d037211 */ /* 0x000fea00000f0c6c */
[----:B-----5:R2:W-:Y:S04]  /*a0d0*/  STG.E.128 [R2.64], R56 ;  /* 0x0000003802007986 */ /* 0x0205e8000c101d06 */
.L_x_1537:
[----:B------:R-:W-:Y:S05]  /*a0e0*/  BSYNC B1 ;  /* 0x0000000000017941 */ /* 0x000fea0003800000 */
.L_x_1536:
[----:B------:R-:W-:Y:S11]  /*a0f0*/  ISETP.GE.AND P0, PT, R10, c[0x0][0x220], PT ;  /* 0x000088000a007a0c */ /* 0x000ff60003f06270 */
[----:B------:R-:W-:Y:S02]  /*a100*/  @!UPT UIADD3 URZ, URZ, URZ, URZ ;  /* 0x0000003f3f3ff290 */ /* 0x000fe4000fffe03f */
        /* <DEDUP_REMOVED lines=93> */
.L_x_1541:
[----:B------:R-:W-:Y:S05]  /*a6e0*/  BSYNC B0 ;  /* 0x0000000000007941 */ /* 0x000fea0003800000 */
.L_x_1540:
[C---:B------:R-:W-:Y:S04]  /*a6f0*/  LEA R2, P0, R113.reuse, R122, 0x1 ;  /* 0x0000007a71027211 */ /* 0x040fe800078008ff */
[----:B------:R-:W-:Y:S05]  /*a700*/  LEA.HI.X R3, R113, R121, R112, 0x1, P0 ;  /* 0x0000007971037211 */ /* 0x000fea00000f0c70 */
[----:B-----5:R2:W-:Y:S04]  /*a710*/  STG.E.128 [R2.64], R56 ;  /* 0x0000003802007986 */ /* 0x0205e8000c101d06 */
.L_x_1531:
[----:B------:R-:W-:Y:S05]  /*a720*/  BSYNC B2 ;  /* 0x0000000000027941 */ /* 0x000fea0003800000 */
.L_x_1530:
[----:B-12-4-:R-:W-:Y:S01]  /*a730*/  IMAD.MOV.U32 R3, RZ, RZ, c[0x0][0x230] ;  /* 0x00008c00ff037624 */ /* 0x016fe200078e00ff */
[----:B------:R-:W-:Y:S03]  /*a740*/  ULDC UR4, c[0x0][0x230] ;  /* 0x00008c0000047ab9 */ /* 0x000fe60000000800 */
[----:B------:R-:W-:Y:S05]  /*a750*/  IMAD.U32 R3, R3, -0x20, RZ ;  /* 0xffffffe003037824 */ /* 0x000fea00078e00ff */
[C---:B------:R-:W-:Y:S02]  /*a760*/  LEA R132, P1, R3.reuse, R132, 0x1 ;  /* 0x0000008403847211 */ /* 0x040fe400078208ff */
[C---:B------:R-:W-:Y:S02]  /*a770*/  LEA R130, P0, R3.reuse, R130, 0x1 ;  /* 0x0000008203827211 */ /* 0x040fe400078008ff */
[C---:B------:R-:W-:Y:S02]  /*a780*/  LEA.HI.X.SX32 R133, R3.reuse, R133, 0x1, P1 ;  /* 0x0000008503857211 */ /* 0x040fe400008f0eff */
[----:B------:R-:W-:Y:S01]  /*a790*/  LEA.HI.X.SX32 R131, R3, R131, 0x1, P0 ;  /* 0x0000008303837211 */ /* 0x000fe200000f0eff */
[----:B------:R-:W-:-:S05]  /*a7a0*/  BRA `(.L_x_1493) ;  /* 0x000005e000007947 */ /* 0x000fca0003800000 */
.L_x_1467:
[----:B------:R-:W-:Y:S01]  /*a7b0*/  BSSY B0, `(.L_x_1542) ;  /* 0x000000e000007945 */ /* 0x000fe20003800000 */
[----:B------:R-:W-:-:S05]  /*a7c0*/  @!P6 BRA `(.L_x_1543) ;  /* 0x000000c00000e947 */ /* 0x000fca0003800000 */
[----:B------:R-:W-:Y:S02]  /*a7d0*/  ISETP.NE.AND P0, PT, R140, RZ, PT ;  /* 0x000000ff8c00720c */ /* 0x000fe40003f05270 */
[----:B------:R-:W-:Y:S11]  /*a7e0*/  ISETP.NE.AND P5, PT, R138, RZ, PT ;  /* 0x000000ff8a00720c */ /* 0x000ff60003fa5270 */
[----:B------:R-:W2:Y:S01]  /*a7f0*/  @P0 LDG.E.128 R24, [R128.64] ;  /* 0x0000000680180981 */ /* 0x000ea2000c1e1d00 */
[--C-:B------:R-:W-:Y:S05]  /*a800*/  @P0 IMAD.MOV.U32 R123, RZ, RZ, R121.reuse ;  /* 0x000000ffff7b0224 */ /* 0x100fea00078e0079 */
[----:B--2---:R1:W-:Y:S01]  /*a810*/  @P0 STG.E.128 [R122.64], R24 ;  /* 0x000000187a000986 */ /* 0x0043e2000c101d06 */
[----:B------:R-:W-:Y:S03]  /*a820*/  ISETP.NE.AND P0, PT, R136, RZ, PT ;  /* 0x000000ff8800720c */ /* 0x000fe60003f05270 */
[----:B------:R-:W2:Y:S01]  /*a830*/  @P5 LDG.E.128 R20, [R128.64+0x80] ;  /* 0x0000800680145981 */ /* 0x000ea2000c1e1d00 */
[--C-:B-1----:R-:W-:Y:S05]  /*a840*/  @P5 IMAD.MOV.U32 R123, RZ, RZ, R121.reuse ;  /* 0x000000ffff7b5224 */ /* 0x102fea00078e0079 */
[----:B--2---:R1:W-:Y:S04]  /*a850*/  @P5 STG.E.128 [R122.64+0x80], R20 ;  /* 0x000080147a005986 */ /* 0x0043e8000c101d06 */
[----:B------:R-:W2:Y:S01]  /*a860*/  @P0 LDG.E.128 R4, [R128.64+0x100] ;  /* 0x0001000680040981 */ /* 0x000ea2000c1e1d00 */
[----:B-1----:R-:W-:Y:S05]  /*a870*/  @P0 IMAD.MOV.U32 R123, RZ, RZ, R121 ;  /* 0x000000ffff7b0224 */ /* 0x002fea00078e0079 */
[----:B--2---:R1:W-:Y:S02]  /*a880*/  @P0 STG.E.128 [R122.64+0x100], R4 ;  /* 0x000100047a000986 */ /* 0x0043e4000c101d06 */
.L_x_1543:
[----:B------:R-:W-:Y:S05]  /*a890*/  BSYNC B0 ;  /* 0x0000000000007941 */ /* 0x000fea0003800000 */
.L_x_1542:
        /* <DEDUP_REMOVED lines=24> */
.L_x_1545:
[----:B------:R-:W-:Y:S05]  /*aa20*/  BSYNC B0 ;  /* 0x0000000000007941 */ /* 0x000fea0003800000 */
.L_x_1544:
[----:B------:R-:W-:Y:S01]  /*aa30*/  BSSY B0, `(.L_x_1546) ;  /* 0x0000018000007945 */ /* 0x000fe20003800000 */
[----:B------:R-:W-:-:S05]  /*aa40*/  @!P2 BRA `(.L_x_1547) ;  /* 0x000001600000a947 */ /* 0x000fca0003800000 */
[----:B------:R-:W-:Y:S02]  /*aa50*/  ISETP.NE.AND P4, PT, R140, RZ, PT ;  /* 0x000000ff8c00720c */ /* 0x000fe40003f85270 */
[----:B------:R-:W-:Y:S11]  /*aa60*/  ISETP.NE.AND P5, PT, R138, RZ, PT ;  /* 0x000000ff8a00720c */ /* 0x000ff60003fa5270 */
[C---:B-1----:R-:W-:Y:S02]  /*aa70*/  @P4 LEA R4, P0, R89.reuse, R128, 0x1 ;  /* 0x0000008059044211 */ /* 0x042fe400078008ff */
[----:B------:R-:W-:Y:S02]  /*aa80*/  @P4 LEA R30, P2, R164, R122, 0x1 ;  /* 0x0000007aa41e4211 */ /* 0x000fe400078408ff */
[----:B------:R-:W-:Y:S02]  /*aa90*/  @P4 LEA.HI.X R5, R89, R129, R86, 0x1, P0 ;  /* 0x0000008159054211 */ /* 0x000fe400000f0c56 */
[-C--:B------:R-:W-:Y:S02]  /*aaa0*/  @P5 LEA R28, P0, R92, R128.reuse, 0x1 ;  /* 0x000000805c1c5211 */ /* 0x080fe400078008ff */
        /* <DEDUP_REMOVED lines=16> */
.L_x_1547:
[----:B------:R-:W-:Y:S05]  /*abb0*/  BSYNC B0 ;  /* 0x0000000000007941 */ /* 0x000fea0003800000 */
.L_x_1546:
[----:B------:R-:W-:Y:S01]  /*abc0*/  UMOV UR4, URZ ;  /* 0x0000003f00047c82 */ /* 0x000fe20008000000 */
[----:B------:R-:W-:Y:S01]  /*abd0*/  BSSY B0, `(.L_x_1493) ;  /* 0x000001b000007945 */ /* 0x000fe20003800000 */
[----:B------:R-:W-:-:S05]  /*abe0*/  @!P1 BRA `(.L_x_1548) ;  /* 0x0000019000009947 */ /* 0x000fca0003800000 */
[----:B------:R-:W-:Y:S02]  /*abf0*/  ISETP.NE.AND P1, PT, R140, RZ, PT ;  /* 0x000000ff8c00720c */ /* 0x000fe40003f25270 */
[----:B------:R-:W-:Y:S11]  /*ac00*/  ISETP.NE.AND P4, PT, R138, RZ, PT ;  /* 0x000000ff8a00720c */ /* 0x000ff60003f85270 */
[----:B------:R-:W-:Y:S02]  /*ac10*/  @P1 IMAD.MOV.U32 R3, RZ, RZ, 0x60 ;  /* 0x00000060ff031424 */ /* 0x000fe400078e00ff */
[----:B-1----:R-:W-:Y:S01]  /*ac20*/  @P1 IMAD.MOV.U32 R123, RZ, RZ, R121 ;  /* 0x000000ffff7b1224 */ /* 0x002fe200078e0079 */
[----:B------:R-:W-:Y:S01]  /*ac30*/  @P4 LEA R2, P0, R107, R128, 0x1 ;  /* 0x000000806b024211 */ /* 0x000fe200078008ff */
[----:B------:R-:W-:Y:S01]  /*ac40*/  @P1 IMAD.WIDE.U32 R4, R3, c[0x0][0x288], R128 ;  /* 0x0000a20003041a25 */ /* 0x000fe200078e0080 */
[----:B------:R-:W-:Y:S03]  /*ac50*/  @P4 LEA R28, P2, R109, R122, 0x1 ;  /* 0x0000007a6d1c4211 */ /* 0x000fe600078408ff */
        /* <DEDUP_REMOVED lines=18> */
.L_x_1548:
[----:B------:R-:W-:Y:S05]  /*ad80*/  BSYNC B0 ;  /* 0x0000000000007941 */ /* 0x000fea0003800000 */
.L_x_1493:
[----:B------:R-:W-:Y:S04]  /*ad90*/  IMAD.MOV.U32 R0, RZ, RZ, c[0x0][0x288] ;  /* 0x0000a200ff007624 */ /* 0x000fe800078e00ff */
[----:B------:R-:W-:Y:S05]  /*ada0*/  IMAD.U32 R3, R0, -0x40, RZ ;  /* 0xffffffc000037824 */ /* 0x000fea00078e00ff */
[C---:B------:R-:W-:Y:S04]  /*adb0*/  LEA R128, P0, R3.reuse, R128, 0x1 ;  /* 0x0000008003807211 */ /* 0x040fe800078008ff */
[----:B------:R-:W-:Y:S01]  /*adc0*/  LEA.HI.X.SX32 R129, R3, R129, 0x1, P0 ;  /* 0x0000008103817211 */ /* 0x000fe200000f0eff */
[----:B------:R-:W-:-:S05]  /*add0*/  @!P3 BRA `(.L_x_1549) ;  /* 0x000004b00000b947 */ /* 0x000fca0003800000 */
[----:B------:R-:W-:Y:S04]  /*ade0*/  IADD3 R3, R9, -0x1, RZ ;  /* 0xffffffff09037810 */ /* 0x000fe80007ffe0ff */
[----:B------:R-:W-:Y:S11]  /*adf0*/  ISETP.GT.AND P0, PT, R3, R82, PT ;  /* 0x000000520300720c */ /* 0x000ff60003f04270 */
[----:B------:R-:W-:Y:S02]  /*ae00*/  @!UPT UIADD3 URZ, URZ, URZ, URZ ;  /* 0x0000003f3f3ff290 */ /* 0x000fe4000fffe03f */
[----:B------:R-:W-:-:S05]  /*ae10*/  @!P0 BRA `(.L_x_1550) ;  /* 0x0000050000008947 */ /* 0x000fca0003800000 */
[----:B-12---:R-:W-:Y:S01]  /*ae20*/  IMAD.MOV.U32 R20, RZ, RZ, RZ ;  /* 0x000000ffff147224 */ /* 0x006fe200078e00ff */
        /* <DEDUP_REMOVED lines=70> */
.L_x_1549:
[----:B-1-3--:R-:W-:Y:S01]  /*b290*/  MOV R123, R121 ;  /* 0x00000079007b7202 */ /* 0x00afe20000000f00 */
[----:B------:R-:W-:Y:S02]  /*b2a0*/  IMAD.MOV.U32 R2, RZ, RZ, c[0x0][0x1a0] ;  /* 0x00006800ff027624 */ /* 0x000fe400078e00ff */
[----:B------:R-:W-:Y:S03]  /*b2b0*/  IMAD.MOV.U32 R0, RZ, RZ, c[0x0][0x198] ;  /* 0x00006600ff007624 */ /* 0x000fe600078e00ff */
[----:B------:R-:W-:Y:S01]  /*b2c0*/  LEA R3, -R2, RZ, 0x6 ;  /* 0x000000ff02037211 */ /* 0x000fe200078e31ff */
[----:B--2---:R-:W-:Y:S03]  /*b2d0*/  IMAD.U32 R5, R0, -0x40, RZ ;  /* 0xffffffc000057824 */ /* 0x004fe600078e00ff */
[----:B------:R-:W-:Y:S02]  /*b2e0*/  LEA R124, P1, R3, R124, 0x1 ;  /* 0x0000007c037c7211 */ /* 0x000fe400078208ff */
[----:B------:R-:W-:Y:S02]  /*b2f0*/  LEA R122, P0, R5, R122, 0x1 ;  /* 0x0000007a057a7211 */ /* 0x000fe400078008ff */
[----:B------:R-:W-:Y:S02]  /*b300*/  LEA.HI.X.SX32 R125, R3, R125, 0x1, P1 ;  /* 0x0000007d037d7211 */ /* 0x000fe400008f0eff */
[----:B------:R-:W-:Y:S02]  /*b310*/  LEA.HI.X.SX32 R121, R5, R123, 0x1, P0 ;  /* 0x0000007b05797211 */ /* 0x000fe400000f0eff */
.L_x_1550:
[----:B------:R-:W-:Y:S04]  /*b320*/  IADD3 R9, R9, -0x1, RZ ;  /* 0xffffffff09097810 */ /* 0x000fe80007ffe0ff */
[----:B------:R-:W-:Y:S11]  /*b330*/  ISETP.GT.AND P0, PT, R9, R82, PT ;  /* 0x000000520900720c */ /* 0x000ff60003f04270 */
[----:B------:R-:W-:Y:S02]  /*b340*/  @!UPT UIADD3 URZ, URZ, URZ, URZ ;  /* 0x0000003f3f3ff290 */ /* 0x000fe4000fffe03f */
[----:B------:R-:W-:-:S05]  /*b350*/  @P0 BRA `(.L_x_1551) ;  /* 0xffff760000000947 */ /* 0x000fca000383ffff */
.L_x_1458:
[----:B-1----:R-:W-:Y:S01]  /*b360*/  BAR.SYNC.DEFER_BLOCKING 0x0 ;  /* 0x0000000000007b1d */ /* 0x002fe20000010000 */
[----:B------:R-:W-:Y:S01]  /*b370*/  ISETP.NE.AND P2, PT, RZ, c[0x0][0x230], PT ;  /* 0x00008c00ff007a0c */ /* 0x000fe20003f45270 */
[----:B--2---:R-:W-:Y:S01]  /*b380*/  IMAD.MOV.U32 R5, RZ, RZ, c[0x0][0x190] ;  /* 0x00006400ff057624 */ /* 0x004fe200078e00ff */
        /* <DEDUP_REMOVED lines=29> */
[----:B--2---:R-:W-:-:S04]  /*b560*/  IMAD.IADD R12, R85, 0x1, R12 ;  /* 0x00000001550c7824 */ /* 0x004fc800078e020c */
[----:B------:R-:W-:Y:S02]  /*b570*/  IMAD R7, R141, R12, RZ ;  /* 0x0000000c8d077224 */ /* 0x000fe400078e02ff */
[----:B------:R-:W-:-:S03]  /*b580*/  IMAD.IADD R12, R203, 0x1, -R146 ;  /* 0x00000001cb0c7824 */ /* 0x000fc600078e0a92 */
[----:B------:R-:W-:Y:S02]  /*b590*/  SHF.R.S32.HI R13, RZ, 0x1f, R7 ;  /* 0x0000001fff0d7819 */ /* 0x000fe40000011407 */
[-C--:B------:R-:W-:Y:S02]  /*b5a0*/  IADD3 R3, P5, R142, R7.reuse, RZ ;  /* 0x000000078e037210 */ /* 0x080fe40007fbe0ff */
[----:B------:R-:W-:Y:S02]  /*b5b0*/  IADD3 R2, P6, R14, R7, RZ ;  /* 0x000000070e027210 */ /* 0x000fe40007fde0ff */
[----:B------:R-:W-:Y:S02]  /*b5c0*/  LEA.HI.X.SX32 R142, R142, R13, 0x1, P5 ;  /* 0x0000000d8e8e7211 */ /* 0x000fe400028f0eff */
[----:B------:R-:W-:Y:S02]  /*b5d0*/  LEA R22, P5, R0, c[0x0][0x160], 0x1 ;  /* 0x0000580000167a11 */ /* 0x000fe400078a08ff */
[----:B------:R-:W-:-:S02]  /*b5e0*/  ISETP.GE.AND P4, PT, R154, R12, PT ;  /* 0x0000000c9a00720c */ /* 0x000fc40003f86270 */
[----:B------:R-:W-:Y:S01]  /*b5f0*/  LEA.HI.X R23, R0, c[0x0][0x164], R5, 0x1, P5 ;  /* 0x0000590000177a11 */ /* 0x000fe200028f0c05 */
[----:B------:R-:W-:Y:S01]  /*b600*/  IMAD.X R0, R15, 0x1, R13, P6 ;  /* 0x000000010f007824 */ /* 0x000fe200030e060d */
[----:B------:R-:W-:Y:S01]  /*b610*/  ISETP.GT.AND P4, PT, R60, -0x8, !P4 ;  /* 0xfffffff83c00780c */ /* 0x000fe20006784270 */
[----:B------:R-:W-:Y:S11]  /*b620*/  @!P2 BRA `(.L_x_1554) ;  /* 0x000026d00000a947 */ /* 0x000ff60003800000 */
[C---:B------:R-:W-:Y:S01]  /*b630*/  IMAD.SHL.U32 R16, R3.reuse, 0x2, RZ ;  /* 0x0000000203107824 */ /* 0x040fe200078e00ff */
[----:B------:R-:W-:Y:S01]  /*b640*/  SHF.L.U64.HI R142, R3, 0x1, R142 ;  /* 0x00000001038e7819 */ /* 0x000fe2000001028e */
[----:B------:R-:W-:Y:S03]  /*b650*/  BSSY B2, `(.L_x_1555) ;  /* 0x0000099000027945 */ /* 0x000fe60003800000 */
[C---:B------:R-:W-:Y:S02]  /*b660*/  IADD3 R18, P5, R16.reuse, c[0x0][0x2a8], RZ ;  /* 0x0000aa0010127a10 */ /* 0x040fe40007fbe0ff */
[----:B------:R-:W-:-:S02]  /*b670*/  IADD3 R16, P2, R16, c[0x0][0x2b0], RZ ;  /* 0x0000ac0010107a10 */ /* 0x000fc40007f5e0ff */
[C---:B------:R-:W-:Y:S02]  /*b680*/  IADD3.X R19, R142.reuse, c[0x0][0x2ac], RZ, P5, !PT ;  /* 0x0000ab008e137a10 */ /* 0x040fe40002ffe4ff */
        /* <DEDUP_REMOVED lines=12> */
[----:B-----5:R-:W-:Y:S01]  /*b750*/  HADD2.F32 R28, -RZ, R27.H0_H0 ;  /* 0x2000001bff1c7230 */ /* 0x020fe20000004100 */
[----:B------:R-:W-:Y:S01]  /*b760*/  MOV R29, R26 ;  /* 0x0000001a001d7202 */ /* 0x000fe20000000f00 */
[----:B------:R-:W-:Y:S02]  /*b770*/  HADD2.F32 R30, -RZ, R25.H1_H1 ;  /* 0x30000019ff1e7230 */ /* 0x000fe40000004100 */
[----:B------:R-:W-:Y:S02]  /*b780*/  HADD2.F32 R27, -RZ, R27.H1_H1 ;  /* 0x3000001bff1b7230 */ /* 0x000fe40000004100 */
[----:B------:R-:W-:-:S02]  /*b790*/  HADD2.F32 R31, -RZ, R25.H0_H0 ;  /* 0x20000019ff1f7230 */ /* 0x000fc40000004100 */
[----:B----4-:R-:W-:Y:S02]  /*b7a0*/  HADD2.F32 R7, -RZ, R2.H1_H1 ;  /* 0x30000002ff077230 */ /* 0x010fe40000004100 */
[----:B------:R-:W-:Y:S02]  /*b7b0*/  HADD2.F32 R0, -RZ, R3.H1_H1 ;  /* 0x30000003ff007230 */ /* 0x000fe40000004100 */
[----:B--2---:R-:W-:Y:S01]  /*b7c0*/  HADD2.F32 R26, -RZ, R4.H1_H1 ;  /* 0x30000004ff1a7230 */ /* 0x004fe20000004100 */
[-C--:B------:R-:W-:Y:S01]  /*b7d0*/  FMUL.FTZ R13, R30, R7.reuse ;  /* 0x000000071e0d7220 */ /* 0x080fe20000410000 */
[----:B------:R-:W-:Y:S01]  /*b7e0*/  HADD2.F32 R25, -RZ, R5.H1_H1 ;  /* 0x30000005ff197230 */ /* 0x000fe20000004100 */
[-C--:B------:R-:W-:Y:S01]  /*b7f0*/  FMUL.FTZ R6, R27, R0.reuse ;  /* 0x000000001b067220 */ /* 0x080fe20000410000 */
[----:B------:R-:W-:Y:S01]  /*b800*/  HADD2.F32 R2, -RZ, R2.H0_H0 ;  /* 0x20000002ff027230 */ /* 0x000fe20000004100 */
[C---:B------:R-:W-:Y:S01]  /*b810*/  FMUL.FTZ R7, R31.reuse, R7 ;  /* 0x000000071f077220 */ /* 0x040fe20000410000 */
[----:B------:R-:W-:Y:S01]  /*b820*/  HADD2.F32 R3, -RZ, R3.H0_H0 ;  /* 0x20000003ff037230 */ /* 0x000fe20000004100 */
[----:B------:R-:W-:Y:S01]  /*b830*/  FMUL.FTZ R0, R28, R0 ;  /* 0x000000001c007220 */ /* 0x000fe20000410000 */
[----:B------:R-:W-:Y:S01]  /*b840*/  HADD2.F32 R4, -RZ, R4.H0_H0 ;  /* 0x20000004ff047230 */ /* 0x000fe20000004100 */
[----:B------:R-:W-:-:S02]  /*b850*/  FFMA.FTZ R13, R31, R26, -R13 ;  /* 0x0000001a1f0d7223 */ /* 0x000fc4000001080d */
[-C--:B------:R-:W-:Y:S02]  /*b860*/  FFMA.FTZ R6, R28, R25.reuse, -R6 ;  /* 0x000000191c067223 */ /* 0x080fe40000010806 */
[----:B------:R-:W-:Y:S01]  /*b870*/  FFMA.FTZ R26, R30, R26, R7 ;  /* 0x0000001a1e1a7223 */ /* 0x000fe20000010007 */
[--C-:B------:R-:W-:Y:S01]  /*b880*/  HADD2.F32 R7, -RZ, R24.reuse.H0_H0 ;  /* 0x20000018ff077230 */ /* 0x100fe20000004100 */
[----:B------:R-:W-:Y:S01]  /*b890*/  FFMA.FTZ R25, R27, R25, R0 ;  /* 0x000000191b197223 */ /* 0x000fe20000010000 */
[----:B------:R-:W-:Y:S02]  /*b8a0*/  HADD2.F32 R27, -RZ, R24.H1_H1 ;  /* 0x30000018ff1b7230 */ /* 0x000fe40000004100 */
[--C-:B------:R-:W-:Y:S01]  /*b8b0*/  HADD2.F32 R24, -RZ, R29.reuse.H1_H1 ;  /* 0x3000001dff187230 */ /* 0x100fe20000004100 */
[-C--:B------:R-:W-:Y:S01]  /*b8c0*/  FMUL.FTZ R28, R7, R2.reuse ;  /* 0x00000002071c7220 */ /* 0x080fe20000410000 */
[----:B------:R-:W-:Y:S01]  /*b8d0*/  HADD2.F32 R0, -RZ, R29.H0_H0 ;  /* 0x2000001dff007230 */ /* 0x000fe20000004100 */
[----:B------:R-:W-:Y:S01]  /*b8e0*/  F2FP.PACK_AB R13, R26, R13 ;  /* 0x0000000d1a0d723e */ /* 0x000fe200000000ff */
[----:B------:R-:W-:Y:S01]  /*b8f0*/  HADD2.F32 R29, -RZ, R5.H0_H0 ;  /* 0x20000005ff1d7230 */ /* 0x000fe20000004100 */
[----:B------:R-:W-:-:S02]  /*b900*/  FMUL.FTZ R5, R27, R2 ;  /* 0x000000021b057220 */ /* 0x000fc40000410000 */
[-C--:B------:R-:W-:Y:S02]  /*b910*/  FMUL.FTZ R2, R24, R3.reuse ;  /* 0x0000000318027220 */ /* 0x080fe40000410000 */
[C---:B------:R-:W-:Y:S02]  /*b920*/  FMUL.FTZ R3, R0.reuse, R3 ;  /* 0x0000000300037220 */ /* 0x040fe40000410000 */
[-C--:B------:R-:W-:Y:S02]  /*b930*/  FFMA.FTZ R5, R7, R4.reuse, -R5 ;  /* 0x0000000407057223 */ /* 0x080fe40000010805 */
[----:B------:R-:W-:Y:S01]  /*b940*/  FFMA.FTZ R28, R27, R4, R28 ;  /* 0x000000041b1c7223 */ /* 0x000fe2000001001c */
[----:B------:R-:W-:Y:S01]  /*b950*/  F2FP.PACK_AB R27, R25, R6 ;  /* 0x00000006191b723e */ /* 0x000fe200000000ff */
[----:B------:R-:W-:Y:S01]  /*b960*/  FFMA.FTZ R2, R0, R29, -R2 ;  /* 0x0000001d00027223 */ /* 0x000fe20000010802 */
[----:B------:R-:W-:Y:S01]  /*b970*/  MOV R25, R13 ;  /* 0x0000000d00197202 */ /* 0x000fe20000000f00 */
[----:B------:R-:W-:Y:S01]  /*b980*/  FFMA.FTZ R3, R24, R29, R3 ;  /* 0x0000001d18037223 */ /* 0x000fe20000010003 */
[----:B------:R-:W-:-:S04]  /*b990*/  F2FP.PACK_AB R24, R28, R5 ;  /* 0x000000051c18723e */ /* 0x000fc800000000ff */
[----:B------:R-:W-:Y:S02]  /*b9a0*/  F2FP.PACK_AB R26, R3, R2 ;  /* 0x00000002031a723e */ /* 0x000fe400000000ff */
.L_x_1560:
[----:B------:R-:W-:Y:S05]  /*b9b0*/  BSYNC B0 ;  /* 0x0000000000007941 */ /* 0x000fea0003800000 */
.L_x_1559:
[----:B-----5:R4:W-:Y:S02]  /*b9c0*/  STS.128 [R204], R24 ;  /* 0x00000018cc007388 */ /* 0x0209e40000000c00 */
.L_x_1558:
[----:B------:R-:W-:Y:S05]  /*b9d0*/  BSYNC B1 ;  /* 0x0000000000017941 */ /* 0x000fea0003800000 */
.L_x_1557:
        /* <DEDUP_REMOVED lines=9> */
[----:B-----5:R-:W-:Y:S01]  /*ba70*/  HADD2.F32 R28, -RZ, R27.H0_H0 ;  /* 0x2000001bff1c7230 */ /* 0x020fe20000004100 */
[----:B------:R-:W-:Y:S01]  /*ba80*/  MOV R29, R26 ;  /* 0x0000001a001d7202 */ /* 0x000fe20000000f00 */
[----:B------:R-:W-:Y:S02]  /*ba90*/  HADD2.F32 R30, -RZ, R25.H1_H1 ;  /* 0x30000019ff1e7230 */ /* 0x000fe40000004100 */
[----:B------:R-:W-:Y:S02]  /*baa0*/  HADD2.F32 R27, -RZ, R27.H1_H1 ;  /* 0x3000001bff1b7230 */ /* 0x000fe40000004100 */
[----:B------:R-:W-:-:S02]  /*bab0*/  HADD2.F32 R31, -RZ, R25.H0_H0 ;  /* 0x20000019ff1f7230 */ /* 0x000fc40000004100 */
[----:B--2---:R-:W-:Y:S02]  /*bac0*/  HADD2.F32 R7, -RZ, R2.H1_H1 ;  /* 0x30000002ff077230 */ /* 0x004fe40000004100 */
[----:B------:R-:W-:Y:S02]  /*bad0*/  HADD2.F32 R0, -RZ, R3.H1_H1 ;  /* 0x30000003ff007230 */ /* 0x000fe40000004100 */
[----:B---3--:R-:W-:Y:S01]  /*bae0*/  HADD2.F32 R26, -RZ, R4.H1_H1 ;  /* 0x30000004ff1a7230 */ /* 0x008fe20000004100 */
        /* <DEDUP_REMOVED lines=30> */
.L_x_1564:
[----:B------:R-:W-:Y:S05]  /*bcd0*/  BSYNC B0 ;  /* 0x0000000000007941 */ /* 0x000fea0003800000 */
.L_x_1563:
[----:B-----5:R1:W-:Y:S02]  /*bce0*/  STS.128 [R204+0x2000], R24 ;  /* 0x00200018cc007388 */ /* 0x0203e40000000c00 */
.L_x_1562:
[----:B------:R-:W-:Y:S05]  /*bcf0*/  BSYNC B1 ;  /* 0x0000000000017941 */ /* 0x000fea0003800000 */
.L_x_1561:
[----:B------:R1:W-:Y:S01]  /*bd00*/  @P0 STS.128 [R204+0x4000], RZ ;  /* 0x004000ffcc000388 */ /* 0x0003e20000000c00 */
[----:B------:R-:W-:Y:S05]  /*bd10*/  @P0 BRA `(.L_x_1556) ;  /* 0x000002c000000947 */ /* 0x000fea0003800000 */
[----:B--2-4-:R-:W5:Y:S01]  /*bd20*/  LDG.E.128 R32, [R32.64+0x100] ;  /* 0x0001000620207981 */ /* 0x014f62000c1e1d00 */
[----:B------:R-:W-:Y:S01]  /*bd30*/  ISETP.GE.AND P2, PT, R10, c[0x0][0x230], PT ;  /* 0x00008c000a007a0c */ /* 0x000fe20003f46270 */
[----:B------:R-:W-:-:S12]  /*bd40*/  BSSY B0, `(.L_x_1565) ;  /* 0x0000028000007945 */ /* 0x000fd80003800000 */
[----:B------:R-:W-:Y:S05]  /*bd50*/  @P2 BRA `(.L_x_1566) ;  /* 0x0000026000002947 */ /* 0x000fea0003800000 */
[----:B------:R-:W2:Y:S04]  /*bd60*/  LDG.E.64 R2, [R16.64+0x80] ;  /* 0x0000800610027981 */ /* 0x000ea8000c1e1b00 */
[----:B------:R-:W4:Y:S01]  /*bd70*/  LDG.E.64 R4, [R18.64+0x80] ;  /* 0x0000800612047981 */ /* 0x000f22000c1e1b00 */
[----:B-----5:R-:W-:Y:S02]  /*bd80*/  HADD2.F32 R28, -RZ, R33.H1_H1 ;  /* 0x30000021ff1c7230 */ /* 0x020fe40000004100 */
[----:B-1----:R-:W-:Y:S02]  /*bd90*/  HADD2.F32 R26, -RZ, R35.H1_H1 ;  /* 0x30000023ff1a7230 */ /* 0x002fe40000004100 */
[----:B------:R-:W-:Y:S02]  /*bda0*/  HADD2.F32 R29, -RZ, R33.H0_H0 ;  /* 0x20000021ff1d7230 */ /* 0x000fe40000004100 */
[----:B------:R-:W-:-:S02]  /*bdb0*/  HADD2.F32 R27, -RZ, R35.H0_H0 ;  /* 0x20000023ff1b7230 */ /* 0x000fc40000004100 */
[----:B--2---:R-:W-:Y:S02]  /*bdc0*/  HADD2.F32 R7, -RZ, R2.H1_H1 ;  /* 0x30000002ff077230 */ /* 0x004fe40000004100 */
[----:B------:R-:W-:Y:S02]  /*bdd0*/  HADD2.F32 R0, -RZ, R3.H1_H1 ;  /* 0x30000003ff007230 */ /* 0x000fe40000004100 */
[----:B----4-:R-:W-:Y:S01]  /*bde0*/  HADD2.F32 R24, -RZ, R4.H1_H1 ;  /* 0x30000004ff187230 */ /* 0x010fe20000004100 */
[-C--:B------:R-:W-:Y:S01]  /*bdf0*/  FMUL.FTZ R13, R28, R7.reuse ;  /* 0x000000071c0d7220 */ /* 0x080fe20000410000 */
[----:B------:R-:W-:Y:S01]  /*be00*/  HADD2.F32 R25, -RZ, R5.H1_H1 ;  /* 0x30000005ff197230 */ /* 0x000fe20000004100 */
[-C--:B------:R-:W-:Y:S01]  /*be10*/  FMUL.FTZ R6, R26, R0.reuse ;  /* 0x000000001a067220 */ /* 0x080fe20000410000 */
[----:B------:R-:W-:Y:S01]  /*be20*/  HADD2.F32 R2, -RZ, R2.H0_H0 ;  /* 0x20000002ff027230 */ /* 0x000fe20000004100 */
[----:B------:R-:W-:Y:S01]  /*be30*/  FMUL.FTZ R7, R29, R7 ;  /* 0x000000071d077220 */ /* 0x000fe20000410000 */
[----:B------:R-:W-:Y:S01]  /*be40*/  HADD2.F32 R3, -RZ, R3.H0_H0 ;  /* 0x20000003ff037230 */ /* 0x000fe20000004100 */
[----:B------:R-:W-:Y:S01]  /*be50*/  FMUL.FTZ R0, R27, R0 ;  /* 0x000000001b007220 */ /* 0x000fe20000410000 */
[----:B------:R-:W-:Y:S01]  /*be60*/  HADD2.F32 R4, -RZ, R4.H0_H0 ;  /* 0x20000004ff047230 */ /* 0x000fe20000004100 */
[-C--:B------:R-:W-:Y:S01]  /*be70*/  FFMA.FTZ R13, R29, R24.reuse, -R13 ;  /* 0x000000181d0d7223 */ /* 0x080fe2000001080d */
[----:B------:R-:W-:Y:S01]  /*be80*/  HADD2.F32 R29, -RZ, R5.H0_H0 ;  /* 0x20000005ff1d7230 */ /* 0x000fe20000004100 */
[-C--:B------:R-:W-:Y:S01]  /*be90*/  FFMA.FTZ R6, R27, R25.reuse, -R6 ;  /* 0x000000191b067223 */ /* 0x080fe20000010806 */
[--C-:B------:R-:W-:Y:S01]  /*bea0*/  HADD2.F32 R27, -RZ, R32.reuse.H1_H1 ;  /* 0x30000020ff1b7230 */ /* 0x100fe20000004100 */
[----:B------:R-:W-:Y:S01]  /*beb0*/  FFMA.FTZ R24, R28, R24, R7 ;  /* 0x000000181c187223 */ /* 0x000fe20000010007 */
[----:B------:R-:W-:Y:S01]  /*bec0*/  HADD2.F32 R7, -RZ, R32.H0_H0 ;  /* 0x20000020ff077230 */ /* 0x000fe20000004100 */
[----:B------:R-:W-:Y:S01]  /*bed0*/  FFMA.FTZ R25, R26, R25, R0 ;  /* 0x000000191a197223 */ /* 0x000fe20000010000 */
[--C-:B------:R-:W-:Y:S01]  /*bee0*/  HADD2.F32 R0, -RZ, R34.reuse.H0_H0 ;  /* 0x20000022ff007230 */ /* 0x100fe20000004100 */
[-C--:B------:R-:W-:Y:S01]  /*bef0*/  FMUL.FTZ R5, R27, R2.reuse ;  /* 0x000000021b057220 */ /* 0x080fe20000410000 */
[----:B------:R-:W-:Y:S01]  /*bf00*/  HADD2.F32 R34, -RZ, R34.H1_H1 ;  /* 0x30000022ff227230 */ /* 0x000fe20000004100 */
[C---:B------:R-:W-:Y:S01]  /*bf10*/  FMUL.FTZ R26, R7.reuse, R2 ;  /* 0x00000002071a7220 */ /* 0x040fe20000410000 */
[----:B------:R-:W-:Y:S01]  /*bf20*/  F2FP.PACK_AB R33, R24, R13 ;  /* 0x0000000d1821723e */ /* 0x000fe200000000ff */
[----:B------:R-:W-:Y:S01]  /*bf30*/  FFMA.FTZ R5, R7, R4, -R5 ;  /* 0x0000000407057223 */ /* 0x000fe20000010805 */
[----:B------:R-:W-:Y:S01]  /*bf40*/  F2FP.PACK_AB R35, R25, R6 ;  /* 0x000000061923723e */ /* 0x000fe200000000ff */
[----:B------:R-:W-:-:S02]  /*bf50*/  FMUL.FTZ R2, R34, R3 ;  /* 0x0000000322027220 */ /* 0x000fc40000410000 */
[C---:B------:R-:W-:Y:S02]  /*bf60*/  FMUL.FTZ R3, R0.reuse, R3 ;  /* 0x0000000300037220 */ /* 0x040fe40000410000 */
[----:B------:R-:W-:Y:S02]  /*bf70*/  FFMA.FTZ R26, R27, R4, R26 ;  /* 0x000000041b1a7223 */ /* 0x000fe4000001001a */
[-C--:B------:R-:W-:Y:S02]  /*bf80*/  FFMA.FTZ R2, R0, R29.reuse, -R2 ;  /* 0x0000001d00027223 */ /* 0x080fe40000010802 */
[----:B------:R-:W-:Y:S01]  /*bf90*/  FFMA.FTZ R3, R34, R29, R3 ;  /* 0x0000001d22037223 */ /* 0x000fe20000010003 */
[----:B------:R-:W-:-:S04]  /*bfa0*/  F2FP.PACK_AB R32, R26, R5 ;  /* 0x000000051a20723e */ /* 0x000fc800000000ff */
[----:B------:R-:W-:Y:S02]  /*bfb0*/  F2FP.PACK_AB R34, R3, R2 ;  /* 0x000000020322723e */ /* 0x000fe400000000ff */
.L_x_1566:
[----:B------:R-:W-:Y:S05]  /*bfc0*/  BSYNC B0 ;  /* 0x0000000000007941 */ /* 0x000fea0003800000 */
.L_x_1565:
[----:B-----5:R2:W-:Y:S02]  /*bfd0*/  STS.128 [R204+0x4000], R32 ;  /* 0x00400020cc007388 */ /* 0x0205e40000000c00 */
.L_x_1556:
[----:B------:R-:W-:Y:S05]  /*bfe0*/  BSYNC B2 ;  /* 0x0000000000027941 */ /* 0x000fea0003800000 */
.L_x_1555:
[----:B------:R-:W-:Y:S01]  /*bff0*/  IADD3 R3, R154, 0x10, RZ ;  /* 0x000000109a037810 */ /* 0x000fe20007ffe0ff */
        /* <DEDUP_REMOVED lines=8> */
[----:B-1--4-:R1:W5:Y:S01]  /*c080*/  LDG.E.128 R24, [R20.64] ;  /* 0x0000000614187981 */ /* 0x012362000c1e1d00 */
        /* <DEDUP_REMOVED lines=43> */
.L_x_1572:
[----:B------:R-:W-:Y:S05]  /*c340*/  BSYNC B0 ;  /* 0x0000000000007941 */ /* 0x000fea0003800000 */
.L_x_1571:
[----:B-----5:R4:W-:Y:S02]  /*c350*/  STS.128 [R204+0x800], R24 ;  /* 0x00080018cc007388 */ /* 0x0209e40000000c00 */
.L_x_1570:
[----:B------:R-:W-:Y:S05]  /*c360*/  BSYNC B1 ;  /* 0x0000000000017941 */ /* 0x000fea0003800000 */
.L_x_1569:
[----:B------:R1:W-:Y:S01]  /*c370*/  @P1 STS.128 [R204+0x2800], RZ ;  /* 0x002800ffcc001388 */ /* 0x0003e20000000c00 */
[----:B------:R-:W-:Y:S01]  /*c380*/  BSSY B1, `(.L_x_1573) ;  /* 0x0000030000017945 */ /* 0x000fe20003800000 */
[----:B------:R-:W-:Y:S05]  /*c390*/  @P1 BRA `(.L_x_1574) ;  /* 0x000002e000001947 */ /* 0x000fea0003800000 */
[----:B-1--4-:R1:W5:Y:S01]  /*c3a0*/  LDG.E.128 R24, [R20.64+0x80] ;  /* 0x0000800614187981 */ /* 0x012362000c1e1d00 */
[----:B------:R-:W-:Y:S01]  /*c3b0*/  ISETP.GE.AND P2, PT, R11, c[0x0][0x230], PT ;  /* 0x00008c000b007a0c */ /* 0x000fe20003f46270 */
[----:B------:R-:W-:-:S12]  /*c3c0*/  BSSY B0, `(.L_x_1575) ;  /* 0x000002a000007945 */ /* 0x000fd80003800000 */
[----:B------:R-:W-:Y:S05]  /*c3d0*/  @P2 BRA `(.L_x_1576) ;  /* 0x0000028000002947 */ /* 0x000fea0003800000 */
[----:B------:R-:W4:Y:S04]  /*c3e0*/  LDG.E.64 R4, [R16.64+0x40] ;  /* 0x0000400610047981 */ /* 0x000f28000c1e1b00 */
[----:B--2---:R-:W2:Y:S01]  /*c3f0*/  LDG.E.64 R6, [R18.64+0x40] ;  /* 0x0000400612067981 */ /* 0x004ea2000c1e1b00 */
        /* <DEDUP_REMOVED lines=38> */
.L_x_1576:
[----:B------:R-:W-:Y:S05]  /*c660*/  BSYNC B0 ;  /* 0x0000000000007941 */ /* 0x000fea0003800000 */
.L_x_1575:
[----:B-----5:R4:W-:Y:S02]  /*c670*/  STS.128 [R204+0x2800], R24 ;  /* 0x00280018cc007388 */ /* 0x0209e40000000c00 */
.L_x_1574:
[----:B------:R-:W-:Y:S05]  /*c680*/  BSYNC B1 ;  /* 0x0000000000017941 */ /* 0x000fea0003800000 */
.L_x_1573:
        /* <DEDUP_REMOVED lines=48> */
.L_x_1578:
[----:B------:R-:W-:Y:S05]  /*c990*/  BSYNC B0 ;  /* 0x0000000000007941 */ /* 0x000fea0003800000 */
.L_x_1577:
[----:B-----5:R4:W-:Y:S02]  /*c9a0*/  STS.128 [R204+0x4800], R24 ;  /* 0x00480018cc007388 */ /* 0x0209e40000000c00 */
.L_x_1568:
[----:B------:R-:W-:Y:S05]  /*c9b0*/  BSYNC B2 ;  /* 0x0000000000027941 */ /* 0x000fea0003800000 */
.L_x_1567:
[----:B-1----:R-:W-:Y:S01]  /*c9c0*/  IADD3 R21, R154, 0x20, RZ ;  /* 0x000000209a157810 */ /* 0x002fe20007ffe0ff */
        /* <DEDUP_REMOVED lines=8> */
[----:B----4-:R4:W5:Y:S01]  /*ca50*/  LDG.E.128 R24, [R22.64] ;  /* 0x0000000616187981 */ /* 0x010962000c1e1d00 */
[----:B------:R-:W-:Y:S01]  /*ca60*/  ISETP.GE.AND P2, PT, R14, c[0x0][0x230], PT ;  /* 0x00008c000e007a0c */ /* 0x000fe20003f46270 */
[----:B------:R-:W-:-:S12]  /*ca70*/  BSSY B0, `(.L_x_1583) ;  /* 0x000002a000007945 */ /* 0x000fd80003800000 */
[----:B------:R-:W-:Y:S05]  /*ca80*/  @P2 BRA `(.L_x_1584) ;  /* 0x0000028000002947 */ /* 0x000fea0003800000 */
[----:B--2---:R-:W2:Y:S04]  /*ca90*/  LDG.E.64 R4, [R16.64] ;  /* 0x0000000610047981 */ /* 0x004ea8000c1e1b00 */
[----:B---3--:R-:W3:Y:S01]  /*caa0*/  LDG.E.64 R6, [R18.64] ;  /* 0x0000000612067981 */ /* 0x008ee2000c1e1b00 */
        /* <DEDUP_REMOVED lines=38> */
.L_x_1584:
[----:B------:R-:W-:Y:S05]  /*cd10*/  BSYNC B0 ;  /* 0x0000000000007941 */ /* 0x000fea0003800000 */
.L_x_1583:
[----:B-----5:R1:W-:Y:S02]  /*cd20*/  STS.128 [R204+0x1000], R24 ;  /* 0x00100018cc007388 */ /* 0x0203e40000000c00 */
.L_x_1582:
[----:B------:R-:W-:Y:S05]  /*cd30*/  BSYNC B1 ;  /* 0x0000000000017941 */ /* 0x000fea0003800000 */
.L_x_1581:
        /* <DEDUP_REMOVED lines=47> */
.L_x_1588:
[----:B------:R-:W-:Y:S05]  /*d030*/  BSYNC B0 ;  /* 0x0000000000007941 */ /* 0x000fea0003800000 */
.L_x_1587:
[----:B-----5:R4:W-:Y:S02]  /*d040*/  STS.128 [R204+0x3000], R24 ;  /* 0x00300018cc007388 */ /* 0x0209e40000000c00 */
.L_x_1586:
[----:B------:R-:W-:Y:S05]  /*d050*/  BSYNC B1 ;  /* 0x0000000000017941 */ /* 0x000fea0003800000 */
.L_x_1585:
        /* <DEDUP_REMOVED lines=9> */
[----:B------:R-:W-:-:S03]  /*d0f0*/  MOV R25, R27 ;  /* 0x0000001b00197202 */ /* 0x000fc60000000f00 */
[--C-:B------:R-:W-:Y:S02]  /*d100*/  HADD2.F32 R29, -RZ, R28.reuse.H0_H0 ;  /* 0x2000001cff1d7230 */ /* 0x100fe40000004100 */
[--C-:B------:R-:W-:Y:S02]  /*d110*/  HADD2.F32 R27, -RZ, R25.reuse.H0_H0 ;  /* 0x20000019ff1b7230 */ /* 0x100fe40000004100 */
[----:B------:R-:W-:Y:S02]  /*d120*/  HADD2.F32 R25, -RZ, R25.H1_H1 ;  /* 0x30000019ff197230 */ /* 0x000fe40000004100 */
[----:B------:R-:W-:Y:S02]  /*d130*/  HADD2.F32 R28, -RZ, R28.H1_H1 ;  /* 0x3000001cff1c7230 */ /* 0x000fe40000004100 */
[----:B----4-:R-:W-:Y:S02]  /*d140*/  HADD2.F32 R0, -RZ, R5.H1_H1 ;  /* 0x30000005ff007230 */ /* 0x010fe40000004100 */
[----:B------:R-:W-:-:S02]  /*d150*/  HADD2.F32 R20, -RZ, R4.H1_H1 ;  /* 0x30000004ff147230 */ /* 0x000fc40000004100 */
[----:B--2---:R-:W-:Y:S01]  /*d160*/  HADD2.F32 R2, -RZ, R7.H1_H1 ;  /* 0x30000007ff027230 */ /* 0x004fe20000004100 */
[C---:B-1----:R-:W-:Y:S01]  /*d170*/  FMUL.FTZ R23, R0.reuse, R25 ;  /* 0x0000001900177220 */ /* 0x042fe20000410000 */
        /* <DEDUP_REMOVED lines=29> */
.L_x_1590:
[----:B------:R-:W-:Y:S05]  /*d350*/  BSYNC B0 ;  /* 0x0000000000007941 */ /* 0x000fea0003800000 */
.L_x_1589:
[----:B-----5:R4:W-:Y:S02]  /*d360*/  STS.128 [R204+0x5000], R24 ;  /* 0x00500018cc007388 */ /* 0x0209e40000000c00 */
.L_x_1580:
[----:B------:R-:W-:Y:S05]  /*d370*/  BSYNC B2 ;  /* 0x0000000000027941 */ /* 0x000fea0003800000 */
.L_x_1579:
[----:B-1--4-:R-:W-:-:S04]  /*d380*/  IADD3 R23, R154, 0x30, RZ ;  /* 0x000000309a177810 */ /* 0x012fc80007ffe0ff */
        /* <DEDUP_REMOVED lines=11> */
[----:B--2---:R-:W2:Y:S04]  /*d440*/  LDG.E.64 R4, [R16.64] ;  /* 0x0000000610047981 */ /* 0x004ea8000c1e1b00 */
[----:B---3--:R-:W3:Y:S01]  /*d450*/  LDG.E.64 R6, [R18.64] ;  /* 0x0000000612067981 */ /* 0x008ee2000c1e1b00 */
[----:B-----5:R-:W-:Y:S02]  /*d460*/  HADD2.F32 R29, -RZ, R27.H0_H0 ;  /* 0x2000001bff1d7230 */ /* 0x020fe40000004100 */
[----:B------:R-:W-:Y:S02]  /*d470*/  HADD2.F32 R14, -RZ, R25.H1_H1 ;  /* 0x30000019ff0e7230 */ /* 0x000fe40000004100 */
[----:B------:R-:W-:Y:S02]  /*d480*/  HADD2.F32 R27, -RZ, R27.H1_H1 ;  /* 0x3000001bff1b7230 */ /* 0x000fe40000004100 */
[----:B------:R-:W-:-:S02]  /*d490*/  HADD2.F32 R20, -RZ, R25.H0_H0 ;  /* 0x20000019ff147230 */ /* 0x000fc40000004100 */
[----:B--2---:R-:W-:Y:S02]  /*d4a0*/  HADD2.F32 R15, -RZ, R4.H1_H1 ;  /* 0x30000004ff0f7230 */ /* 0x004fe40000004100 */
[----:B------:R-:W-:Y:S02]  /*d4b0*/  HADD2.F32 R0, -RZ, R5.H1_H1 ;  /* 0x30000005ff007230 */ /* 0x000fe40000004100 */
[----:B---3--:R-:W-:Y:S01]  /*d4c0*/  HADD2.F32 R12, -RZ, R6.H1_H1 ;  /* 0x30000006ff0c7230 */ /* 0x008fe20000004100 */
[C---:B------:R-:W-:Y:S01]  /*d4d0*/  FMUL.FTZ R25, R15.reuse, R14 ;  /* 0x0000000e0f197220 */ /* 0x040fe20000410000 */
[----:B------:R-:W-:Y:S01]  /*d4e0*/  HADD2.F32 R2, -RZ, R7.H1_H1 ;  /* 0x30000007ff027230 */ /* 0x000fe20000004100 */
[C---:B------:R-:W-:Y:S01]  /*d4f0*/  FMUL.FTZ R13, R0.reuse, R27 ;  /* 0x0000001b000d7220 */ /* 0x040fe20000410000 */
[----:B------:R-:W-:Y:S01]  /*d500*/  HADD2.F32 R4, -RZ, R4.H0_H0 ;  /* 0x20000004ff047230 */ /* 0x000fe20000004100 */
[-C--:B------:R-:W-:Y:S01]  /*d510*/  FMUL.FTZ R15, R15, R20.reuse ;  /* 0x000000140f0f7220 */ /* 0x080fe20000410000 */
[----:B------:R-:W-:Y:S01]  /*d520*/  HADD2.F32 R5, -RZ, R5.H0_H0 ;  /* 0x20000005ff057230 */ /* 0x000fe20000004100 */
[-C--:B------:R-:W-:Y:S01]  /*d530*/  FMUL.FTZ R0, R0, R29.reuse ;  /* 0x0000001d00007220 */ /* 0x080fe20000410000 */
[----:B------:R-:W-:Y:S01]  /*d540*/  HADD2.F32 R6, -RZ, R6.H0_H0 ;  /* 0x20000006ff067230 */ /* 0x000fe20000004100 */
[C---:B------:R-:W-:Y:S01]  /*d550*/  FFMA.FTZ R25, R12.reuse, R20, -R25 ;  /* 0x000000140c197223 */ /* 0x040fe20000010819 */
[----:B------:R-:W-:Y:S01]  /*d560*/  HADD2.F32 R7, -RZ, R7.H0_H0 ;  /* 0x20000007ff077230 */ /* 0x000fe20000004100 */
[----:B------:R-:W-:Y:S01]  /*d570*/  FFMA.FTZ R12, R12, R14, R15 ;  /* 0x0000000e0c0c7223 */ /* 0x000fe2000001000f */
[----:B------:R-:W-:Y:S01]  /*d580*/  HADD2.F32 R15, -RZ, R24.H0_H0 ;  /* 0x20000018ff0f7230 */ /* 0x000fe20000004100 */
[----:B------:R-:W-:-:S02]  /*d590*/  FFMA.FTZ R13, R2, R29, -R13 ;  /* 0x0000001d020d7223 */ /* 0x000fc4000001080d */
[----:B------:R-:W-:Y:S01]  /*d5a0*/  FFMA.FTZ R0, R2, R27, R0 ;  /* 0x0000001b02007223 */ /* 0x000fe20000010000 */
[----:B------:R-:W-:Y:S01]  /*d5b0*/  HADD2.F32 R27, -RZ, R24.H1_H1 ;  /* 0x30000018ff1b7230 */ /* 0x000fe20000004100 */
[----:B------:R-:W-:Y:S01]  /*d5c0*/  FMUL.FTZ R20, R4, R15 ;  /* 0x0000000f04147220 */ /* 0x000fe20000410000 */
[--C-:B------:R-:W-:Y:S01]  /*d5d0*/  HADD2.F32 R2, -RZ, R26.reuse.H0_H0 ;  /* 0x2000001aff027230 */ /* 0x100fe20000004100 */
[----:B------:R-:W-:Y:S01]  /*d5e0*/  F2FP.PACK_AB R25, R12, R25 ;  /* 0x000000190c19723e */ /* 0x000fe200000000ff */
[----:B------:R-:W-:Y:S01]  /*d5f0*/  HADD2.F32 R26, -RZ, R26.H1_H1 ;  /* 0x3000001aff1a7230 */ /* 0x000fe20000004100 */
[----:B------:R-:W-:Y:S01]  /*d600*/  FMUL.FTZ R14, R4, R27 ;  /* 0x0000001b040e7220 */ /* 0x000fe20000410000 */
[----:B------:R-:W-:Y:S01]  /*d610*/  F2FP.PACK_AB R0, R0, R13 ;  /* 0x0000000d0000723e */ /* 0x000fe200000000ff */
[----:B------:R-:W-:Y:S02]  /*d620*/  FFMA.FTZ R27, R6, R27, R20 ;  /* 0x0000001b061b7223 */ /* 0x000fe40000010014 */
[----:B------:R-:W-:-:S02]  /*d630*/  FMUL.FTZ R4, R5, R26 ;  /* 0x0000001a05047220 */ /* 0x000fc40000410000 */
[-C--:B------:R-:W-:Y:S02]  /*d640*/  FMUL.FTZ R5, R5, R2.reuse ;  /* 0x0000000205057220 */ /* 0x080fe40000410000 */
[----:B------:R-:W-:Y:S02]  /*d650*/  FFMA.FTZ R14, R6, R15, -R14 ;  /* 0x0000000f060e7223 */ /* 0x000fe4000001080e */
[C---:B------:R-:W-:Y:S02]  /*d660*/  FFMA.FTZ R4, R7.reuse, R2, -R4 ;  /* 0x0000000207047223 */ /* 0x040fe40000010804 */
[----:B------:R-:W-:Y:S01]  /*d670*/  FFMA.FTZ R5, R7, R26, R5 ;  /* 0x0000001a07057223 */ /* 0x000fe20000010005 */
[----:B------:R-:W-:Y:S02]  /*d680*/  F2FP.PACK_AB R24, R27, R14 ;  /* 0x0000000e1b18723e */ /* 0x000fe400000000ff */
[----:B------:R-:W-:Y:S02]  /*d690*/  MOV R27, R0 ;  /* 0x00000000001b7202 */ /* 0x000fe40000000f00 */
[----:B------:R-:W-:-:S02]  /*d6a0*/  F2FP.PACK_AB R26, R5, R4 ;  /* 0x00000004051a723e */ /* 0x000fc400000000ff */
.L_x_1595:
[----:B------:R-:W-:Y:S05]  /*d6b0*/  BSYNC B0 ;  /* 0x0000000000007941 */ /* 0x000fea0003800000 */
.L_x_1594:
[----:B-----5:R1:W-:Y:S02]  /*d6c0*/  STS.128 [R204+0x1800], R24 ;  /* 0x00180018cc007388 */ /* 0x0203e40000000c00 */
.L_x_1593:
[----:B------:R-:W-:Y:S05]  /*d6d0*/  BSYNC B1 ;  /* 0x0000000000017941 */ /* 0x000fea0003800000 */
.L_x_1592:
[----:B------:R1:W-:Y:S01]  /*d6e0*/  @P1 STS.128 [R204+0x3800], RZ ;  /* 0x003800ffcc001388 */ /* 0x0003e20000000c00 */
[----:B------:R-:W-:Y:S01]  /*d6f0*/  BSSY B1, `(.L_x_1596) ;  /* 0x0000030000017945 */ /* 0x000fe20003800000 */
[----:B------:R-:W-:Y:S05]  /*d700*/  @P1 BRA `(.L_x_1597) ;  /* 0x000002e000001947 */ /* 0x000fea0003800000 */
[----:B------:R1:W5:Y:S01]  /*d710*/  LDG.E.128 R12, [R8.64+0x80] ;  /* 0x00008006080c7981 */ /* 0x000362000c1e1d00 */
[----:B------:R-:W-:Y:S01]  /*d720*/  ISETP.GE.AND P1, PT, R11, c[0x0][0x230], PT ;  /* 0x00008c000b007a0c */ /* 0x000fe20003f26270 */
[----:B------:R-:W-:-:S12]  /*d730*/  BSSY B0, `(.L_x_1598) ;  /* 0x000002a000007945 */ /* 0x000fd80003800000 */
[----:B------:R-:W-:Y:S05]  /*d740*/  @P1 BRA `(.L_x_1599) ;  /* 0x0000028000001947 */ /* 0x000fea0003800000 */
[----:B--2---:R-:W2:Y:S04]  /*d750*/  LDG.E.64 R4, [R16.64+0x40] ;  /* 0x0000400610047981 */ /* 0x004ea8000c1e1b00 */
[----:B---3--:R-:W3:Y:S01]  /*d760*/  LDG.E.64 R6, [R18.64+0x40] ;  /* 0x0000400612067981 */ /* 0x008ee2000c1e1b00 */
[--C-:B-1---5:R-:W-:Y:S01]  /*d770*/  HADD2.F32 R26, -RZ, R13.reuse.H0_H0 ;  /* 0x2000000dff1a7230 */ /* 0x122fe20000004100 */
        /* <DEDUP_REMOVED lines=11> */
[C---:B------:R-:W-:Y:S01]  /*d830*/  FMUL.FTZ R13, R0.reuse, R15 ;  /* 0x0000000f000d7220 */ /* 0x040fe20000410000 */
[----:B------:R-:W-:Y:S01]  /*d840*/  HADD2.F32 R5, -RZ, R5.H0_H0 ;  /* 0x20000005ff057230 */ /* 0x000fe20000004100 */
[-C--:B------:R-:W-:Y:S01]  /*d850*/  FMUL.FTZ R0, R0, R25.reuse ;  /* 0x0000001900007220 */ /* 0x080fe20000410000 */
[----:B------:R-:W-:Y:S01]  /*d860*/  HADD2.F32 R6, -RZ, R6.H0_H0 ;  /* 0x20000006ff067230 */ /* 0x000fe20000004100 */
[C---:B------:R-:W-:Y:S01]  /*d870*/  FFMA.FTZ R13, R2.reuse, R25, -R13 ;  /* 0x00000019020d7223 */ /* 0x040fe2000001080d */
[--C-:B------:R-:W-:Y:S01]  /*d880*/  HADD2.F32 R25, -RZ, R12.reuse.H1_H1 ;  /* 0x3000000cff197230 */ /* 0x100fe20000004100 */
[----:B------:R-:W-:Y:S01]  /*d890*/  FFMA.FTZ R0, R2, R15, R0 ;  /* 0x0000000f02007223 */ /* 0x000fe20000010000 */
[----:B------:R-:W-:Y:S01]  /*d8a0*/  HADD2.F32 R15, -RZ, R12.H0_H0 ;  /* 0x2000000cff0f7230 */ /* 0x000fe20000004100 */
[C---:B------:R-:W-:Y:S01]  /*d8b0*/  FFMA.FTZ R20, R11.reuse, R26, -R20 ;  /* 0x0000001a0b147223 */ /* 0x040fe20000010814 */
[--C-:B------:R-:W-:Y:S01]  /*d8c0*/  HADD2.F32 R2, -RZ, R22.reuse.H0_H0 ;  /* 0x20000016ff027230 */ /* 0x100fe20000004100 */
[----:B------:R-:W-:Y:S01]  /*d8d0*/  FFMA.FTZ R11, R11, R24, R14 ;  /* 0x000000180b0b7223 */ /* 0x000fe2000001000e */
[----:B------:R-:W-:Y:S01]  /*d8e0*/  HADD2.F32 R22, -RZ, R22.H1_H1 ;  /* 0x30000016ff167230 */ /* 0x000fe20000004100 */
        /* <DEDUP_REMOVED lines=14> */
.L_x_1599:
[----:B------:R-:W-:Y:S05]  /*d9d0*/  BSYNC B0 ;  /* 0x0000000000007941 */ /* 0x000fea0003800000 */
.L_x_1598:
[----:B-----5:R1:W-:Y:S02]  /*d9e0*/  STS.128 [R204+0x3800], R12 ;  /* 0x0038000ccc007388 */ /* 0x0203e40000000c00 */
.L_x_1597:
[----:B------:R-:W-:Y:S05]  /*d9f0*/  BSYNC B1 ;  /* 0x0000000000017941 */ /* 0x000fea0003800000 */
.L_x_1596:
[----:B------:R1:W-:Y:S01]  /*da00*/  @P0 STS.128 [R204+0x5800], RZ ;  /* 0x005800ffcc000388 */ /* 0x0003e20000000c00 */
[----:B------:R-:W-:Y:S05]  /*da10*/  @P0 BRA `(.L_x_1591) ;  /* 0x00004fb000000947 */ /* 0x000fea0003800000 */
[----:B-1----:R1:W5:Y:S01]  /*da20*/  LDG.E.128 R12, [R8.64+0x100] ;  /* 0x00010006080c7981 */ /* 0x002362000c1e1d00 */
[----:B------:R-:W-:Y:S01]  /*da30*/  ISETP.GE.AND P0, PT, R10, c[0x0][0x230], PT ;  /* 0x00008c000a007a0c */ /* 0x000fe20003f06270 */
[----:B------:R-:W-:-:S12]  /*da40*/  BSSY B0, `(.L_x_1600) ;  /* 0x0000029000007945 */ /* 0x000fd80003800000 */
[----:B------:R-:W-:Y:S05]  /*da50*/  @P0 BRA `(.L_x_1601) ;  /* 0x0000027000000947 */ /* 0x000fea0003800000 */
[----:B--2---:R-:W2:Y:S04]  /*da60*/  LDG.E.64 R4, [R16.64+0x80] ;  /* 0x0000800610047981 */ /* 0x004ea8000c1e1b00 */
[----:B---3--:R-:W3:Y:S01]  /*da70*/  LDG.E.64 R6, [R18.64+0x80] ;  /* 0x0000800612067981 */ /* 0x008ee2000c1e1b00 */
[----:B-----5:R-:W-:Y:S02]  /*da80*/  HADD2.F32 R25, -RZ, R15.H0_H0 ;  /* 0x2000000fff197230 */ /* 0x020fe40000004100 */
[----:B------:R-:W-:Y:S02]  /*da90*/  HADD2.F32 R10, -RZ, R13.H1_H1 ;  /* 0x3000000dff0a7230 */ /* 0x000fe40000004100 */
[----:B------:R-:W-:Y:S02]  /*daa0*/  HADD2.F32 R15, -RZ, R15.H1_H1 ;  /* 0x3000000fff0f7230 */ /* 0x000fe40000004100 */
[----:B------:R-:W-:-:S02]  /*dab0*/  HADD2.F32 R20, -RZ, R13.H0_H0 ;  /* 0x2000000dff147230 */ /* 0x000fc40000004100 */
[----:B--2---:R-:W-:Y:S02]  /*dac0*/  HADD2.F32 R11, -RZ, R4.H1_H1 ;  /* 0x30000004ff0b7230 */ /* 0x004fe40000004100 */
[----:B------:R-:W-:Y:S02]  /*dad0*/  HADD2.F32 R0, -RZ, R5.H1_H1 ;  /* 0x30000005ff007230 */ /* 0x000fe40000004100 */
[----:B-1-34-:R-:W-:Y:S01]  /*dae0*/  HADD2.F32 R8, -RZ, R6.H1_H1 ;  /* 0x30000006ff087230 */ /* 0x01afe20000004100 */
        /* <DEDUP_REMOVED lines=30> */
.L_x_1601:
[----:B------:R-:W-:Y:S05]  /*dcd0*/  BSYNC B0 ;  /* 0x0000000000007941 */ /* 0x000fea0003800000 */
.L_x_1600:
[----:B-----5:R1:W-:Y:S01]  /*dce0*/  STS.128 [R204+0x5800], R12 ;  /* 0x0058000ccc007388 */ /* 0x0203e20000000c00 */
[----:B------:R-:W-:Y:S05]  /*dcf0*/  BRA `(.L_x_1591) ;  /* 0x00004cd000007947 */ /* 0x000fea0003800000 */
.L_x_1554:
        /* <DEDUP_REMOVED lines=43> */
[----:B------:R-:W-:Y:S01]  /*dfb0*/  HADD2.F32 R6, -RZ, R6.H1_H1 ;  /* 0x30000006ff067230 */ /* 0x000fe20000004100 */
[----:B------:R-:W-:Y:S01]  /*dfc0*/  FMUL.FTZ R36, R36, R3 ;  /* 0x0000000324247220 */ /* 0x000fe20000410000 */
[----:B------:R-:W-:Y:S01]  /*dfd0*/  HADD2.F32 R40, -RZ, R25.H1_H1 ;  /* 0x30000019ff287230 */ /* 0x000fe20000004100 */
[----:B------:R-:W-:Y:S01]  /*dfe0*/  FMUL.FTZ R38, R38, R5 ;  /* 0x0000000526267220 */ /* 0x000fe20000410000 */
[----:B------:R-:W-:Y:S01]  /*dff0*/  HADD2.F32 R5, -RZ, R26.H0_H0 ;  /* 0x2000001aff057230 */ /* 0x000fe20000004100 */
[----:B------:R-:W-:Y:S01]  /*e000*/  FMUL.FTZ R42, R42, R7 ;  /* 0x000000072a2a7220 */ /* 0x000fe20000410000 */
[----:B------:R-:W-:Y:S01]  /*e010*/  HADD2.F32 R7, -RZ, R24.H0_H0 ;  /* 0x20000018ff077230 */ /* 0x000fe20000004100 */
[----:B------:R-:W-:Y:S01]  /*e020*/  @!P2 FADD.FTZ R13, -R13, -RZ ;  /* 0x800000ff0d0da221 */ /* 0x000fe20000010100 */
[----:B------:R-:W-:Y:S01]  /*e030*/  HADD2.F32 R3, -RZ, R26.H1_H1 ;  /* 0x3000001aff037230 */ /* 0x000fe20000004100 */
[----:B------:R-:W-:-:S02]  /*e040*/  @!P2 FADD.FTZ R34, -R34, -RZ ;  /* 0x800000ff2222a221 */ /* 0x000fc40000010100 */
[----:B------:R-:W-:Y:S02]  /*e050*/  @!P2 FADD.FTZ R4, -R4, -RZ ;  /* 0x800000ff0404a221 */ /* 0x000fe40000010100 */
[----:B------:R-:W-:Y:S02]  /*e060*/  @!P2 FADD.FTZ R6, -R6, -RZ ;  /* 0x800000ff0606a221 */ /* 0x000fe40000010100 */
[----:B------:R-:W-:Y:S01]  /*e070*/  FMUL.FTZ R40, R40, R13 ;  /* 0x0000000d28287220 */ /* 0x000fe20000410000 */
[----:B---3--:R-:W-:Y:S01]  /*e080*/  HADD2.F32 R13, -RZ, R19.H0_H0 ;  /* 0x20000013ff0d7230 */ /* 0x008fe20000004100 */
[----:B------:R-:W-:Y:S01]  /*e090*/  FMUL.FTZ R34, R7, R34 ;  /* 0x0000002207227220 */ /* 0x000fe20000410000 */
[----:B-----5:R-:W-:Y:S01]  /*e0a0*/  HADD2.F32 R7, -RZ, R31.H0_H0 ;  /* 0x2000001fff077230 */ /* 0x020fe20000004100 */
        /* <DEDUP_REMOVED lines=9> */
[----:B------:R-:W-:-:S02]  /*e140*/  HADD2.F32 R5, -RZ, R28.H0_H0 ;  /* 0x2000001cff057230 */ /* 0x000fc40000004100 */
[----:B------:R-:W-:Y:S01]  /*e150*/  HADD2.F32 R13, -RZ, R30.H0_H0 ;  /* 0x2000001eff0d7230 */ /* 0x000fe20000004100 */
[----:B------:R-:W-:Y:S01]  /*e160*/  FMUL.FTZ R35, R24, R35 ;  /* 0x0000002318237220 */ /* 0x000fe20000410000 */
[----:B------:R-:W-:Y:S02]  /*e170*/  HADD2.F32 R29, -RZ, R29.H1_H1 ;  /* 0x3000001dff1d7230 */ /* 0x000fe40000004100 */
[----:B------:R-:W-:Y:S02]  /*e180*/  HADD2.F32 R17, -RZ, R17.H1_H1 ;  /* 0x30000011ff117230 */ /* 0x000fe40000004100 */
[----:B------:R-:W-:Y:S02]  /*e190*/  HADD2.F32 R19, -RZ, R19.H1_H1 ;  /* 0x30000013ff137230 */ /* 0x000fe40000004100 */
[----:B------:R-:W-:Y:S02]  /*e1a0*/  HADD2.F32 R16, -RZ, R16.H1_H1 ;  /* 0x30000010ff107230 */ /* 0x000fe40000004100 */
[----:B------:R-:W-:-:S02]  /*e1b0*/  HADD2.F32 R27, -RZ, R18.H0_H0 ;  /* 0x20000012ff1b7230 */ /* 0x000fc40000004100 */
[----:B------:R-:W-:Y:S02]  /*e1c0*/  HADD2.F32 R37, -RZ, R18.H1_H1 ;  /* 0x30000012ff257230 */ /* 0x000fe40000004100 */
[----:B------:R-:W-:Y:S02]  /*e1d0*/  HADD2.F32 R31, -RZ, R31.H1_H1 ;  /* 0x3000001fff1f7230 */ /* 0x000fe40000004100 */
[----:B------:R-:W-:Y:S02]  /*e1e0*/  HADD2.F32 R28, -RZ, R28.H1_H1 ;  /* 0x3000001cff1c7230 */ /* 0x000fe40000004100 */
[----:B------:R-:W-:Y:S01]  /*e1f0*/  HADD2.F32 R30, -RZ, R30.H1_H1 ;  /* 0x3000001eff1e7230 */ /* 0x000fe20000004100 */
        /* <DEDUP_REMOVED lines=10> */
.L_x_1607:
[----:B------:R-:W-:Y:S05]  /*e2a0*/  BSYNC B0 ;  /* 0x0000000000007941 */ /* 0x000fea0003800000 */
.L_x_1606:
[----:B-----5:R4:W-:Y:S02]  /*e2b0*/  STS.128 [R204], R28 ;  /* 0x0000001ccc007388 */ /* 0x0209e40000000c00 */
.L_x_1605:
[----:B------:R-:W-:Y:S05]  /*e2c0*/  BSYNC B1 ;  /* 0x0000000000017941 */ /* 0x000fea0003800000 */
.L_x_1604:
        /* <DEDUP_REMOVED lines=53> */
[----:B----4-:R-:W-:Y:S01]  /*e620*/  HADD2.F32 R13, -RZ, R19.H0_H0 ;  /* 0x20000013ff0d7230 */ /* 0x010fe20000004100 */
        /* <DEDUP_REMOVED lines=33> */
.L_x_1611:
[----:B------:R-:W-:Y:S05]  /*e840*/  BSYNC B0 ;  /* 0x0000000000007941 */ /* 0x000fea0003800000 */
.L_x_1610:
[----:B-----5:R1:W-:Y:S02]  /*e850*/  STS.128 [R204+0x2000], R28 ;  /* 0x0020001ccc007388 */ /* 0x0203e40000000c00 */
.L_x_1609:
[----:B------:R-:W-:Y:S05]  /*e860*/  BSYNC B1 ;  /* 0x0000000000017941 */ /* 0x000fea0003800000 */
.L_x_1608:
        /* <DEDUP_REMOVED lines=31> */
[----:B-1----:R-:W-:Y:S01]  /*ea60*/  HADD2.F32 R32, -RZ, R5.H1_H1 ;  /* 0x30000005ff207230 */ /* 0x002fe20000004100 */
        /* <DEDUP_REMOVED lines=21> */
[--C-:B-----5:R-:W-:Y:S01]  /*ebc0*/  HADD2.F32 R3, -RZ, R28.reuse.H0_H0 ;  /* 0x2000001cff037230 */ /* 0x120fe20000004100 */
[----:B------:R-:W-:Y:S01]  /*ebd0*/  FMUL.FTZ R7, R4, R7 ;  /* 0x0000000704077220 */ /* 0x000fe20000410000 */
[----:B------:R-:W-:Y:S01]  /*ebe0*/  HADD2.F32 R13, -RZ, R28.H1_H1 ;  /* 0x3000001cff0d7230 */ /* 0x000fe20000004100 */
[----:B------:R-:W-:Y:S01]  /*ebf0*/  @!P2 FADD.FTZ R5, -R5, -RZ ;  /* 0x800000ff0505a221 */ /* 0x000fe20000010100 */
[--C-:B---3--:R-:W-:Y:S01]  /*ec00*/  HADD2.F32 R4, -RZ, R16.reuse.H0_H0 ;  /* 0x20000010ff047230 */ /* 0x108fe20000004100 */
[----:B------:R-:W-:Y:S01]  /*ec10*/  @!P2 FADD.FTZ R33, -R33, -RZ ;  /* 0x800000ff2121a221 */ /* 0x000fe20000010100 */
[----:B------:R-:W-:Y:S01]  /*ec20*/  HADD2.F32 R27, -RZ, R16.H1_H1 ;  /* 0x30000010ff1b7230 */ /* 0x000fe20000004100 */
[----:B------:R-:W-:Y:S01]  /*ec30*/  FMUL.FTZ R5, R32, R5 ;  /* 0x0000000520057220 */ /* 0x000fe20000410000 */
[----:B------:R-:W-:Y:S01]  /*ec40*/  HADD2.F32 R16, -RZ, R17.H0_H0 ;  /* 0x20000011ff107230 */ /* 0x000fe20000004100 */
[----:B------:R-:W-:Y:S01]  /*ec50*/  FMUL.FTZ R33, R26, R33 ;  /* 0x000000211a217220 */ /* 0x000fe20000410000 */
[----:B------:R-:W-:Y:S01]  /*ec60*/  HADD2.F32 R26, -RZ, R29.H0_H0 ;  /* 0x2000001dff1a7230 */ /* 0x000fe20000004100 */
[----:B------:R-:W-:Y:S01]  /*ec70*/  FFMA.FTZ R3, R3, R4, R34 ;  /* 0x0000000403037223 */ /* 0x000fe20000010022 */
[----:B------:R-:W-:Y:S01]  /*ec80*/  HADD2.F32 R32, -RZ, R17.H1_H1 ;  /* 0x30000011ff207230 */ /* 0x000fe20000004100 */
[----:B------:R-:W-:Y:S01]  /*ec90*/  FFMA.FTZ R24, R13, R27, R24 ;  /* 0x0000001b0d187223 */ /* 0x000fe20000010018 */
        /* <DEDUP_REMOVED lines=14> */
[----:B------:R-:W-:Y:S01]  /*ed80*/  FFMA.FTZ R7, R31, R36, R7 ;  /* 0x000000241f077223 */ /* 0x000fe20000010007 */
[----:B------:R-:W-:Y:S02]  /*ed90*/  F2FP.PACK_AB R28, R24, R3 ;  /* 0x00000003181c723e */ /* 0x000fe400000000ff */
[----:B------:R-:W-:Y:S02]  /*eda0*/  F2FP.PACK_AB R29, R25, R16 ;  /* 0x00000010191d723e */ /* 0x000fe400000000ff */
[----:B------:R-:W-:Y:S02]  /*edb0*/  F2FP.PACK_AB R30, R33, R4 ;  /* 0x00000004211e723e */ /* 0x000fe400000000ff */
[----:B------:R-:W-:Y:S02]  /*edc0*/  F2FP.PACK_AB R31, R7, R6 ;  /* 0x00000006071f723e */ /* 0x000fe400000000ff */
.L_x_1613:
[----:B------:R-:W-:Y:S05]  /*edd0*/  BSYNC B0 ;  /* 0x0000000000007941 */ /* 0x000fea0003800000 */
.L_x_1612:
[----:B-----5:R4:W-:Y:S02]  /*ede0*/  STS.128 [R204+0x4000], R28 ;  /* 0x0040001ccc007388 */ /* 0x0209e40000000c00 */
.L_x_1603:
[----:B------:R-:W-:Y:S05]  /*edf0*/  BSYNC B2 ;  /* 0x0000000000027941 */ /* 0x000fea0003800000 */
.L_x_1602:
        /* <DEDUP_REMOVED lines=94> */
.L_x_1619:
[----:B------:R-:W-:Y:S05]  /*f3e0*/  BSYNC B0 ;  /* 0x0000000000007941 */ /* 0x000fea0003800000 */
.L_x_1618:
[----:B-----5:R4:W-:Y:S02]  /*f3f0*/  STS.128 [R204+0x800], R28 ;  /* 0x0008001ccc007388 */ /* 0x0209e40000000c00 */
.L_x_1617:
[----:B------:R-:W-:Y:S05]  /*f400*/  BSYNC B1 ;  /* 0x0000000000017941 */ /* 0x000fea0003800000 */
.L_x_1616:
[----:B------:R1:W-:Y:S01]  /*f410*/  @P1 STS.128 [R204+0x2800], RZ ;  /* 0x002800ffcc001388 */ /* 0x0003e20000000c00 */
[----:B------:R-:W-:Y:S01]  /*f420*/  BSSY B1, `(.L_x_1620) ;  /* 0x0000059000017945 */ /* 0x000fe20003800000 */
        /* <DEDUP_REMOVED lines=16> */
[----:B------:R-:W4:Y:S01]  /*f530*/  LDG.E.128 R24, [R24.64+0x80] ;  /* 0x0000800618187981 */ /* 0x000f22000c1e1d00 */
[----:B------:R-:W-:Y:S02]  /*f540*/  LEA.HI.X R7, R5, c[0x0][0x2b4], R4, 0x1, P4 ;  /* 0x0000ad0005077a11 */ /* 0x000fe400020f0c04 */
[----:B------:R-:W-:Y:S02]  /*f550*/  MOV R17, RZ ;  /* 0x000000ff00117202 */ /* 0x000fe40000000f00 */
[----:B------:R-:W-:-:S02]  /*f560*/  @P2 IADD3 R17, -R13, RZ, RZ ;  /* 0x000000ff0d112210 */ /* 0x000fc40007ffe1ff */
[----:B--2---:R-:W2:Y:S02]  /*f570*/  LDG.E.128 R4, [R6.64+0x80] ;  /* 0x0000800606047981 */ /* 0x004ea4000c1e1d00 */
[----:B------:R-:W-:-:S04]  /*f580*/  IADD3 R13, P4, R17, R2, RZ ;  /* 0x00000002110d7210 */ /* 0x000fc80007f9e0ff */
[----:B------:R-:W-:Y:S02]  /*f590*/  LEA.HI.X.SX32 R16, R17, R0, 0x1, P4 ;  /* 0x0000000011107211 */ /* 0x000fe400020f0eff */
[----:B------:R-:W-:-:S04]  /*f5a0*/  LEA R18, P4, R13, c[0x0][0x2a8], 0x1 ;  /* 0x0000aa000d127a11 */ /* 0x000fc800078808ff */
[----:B------:R-:W-:-:S06]  /*f5b0*/  LEA.HI.X R19, R13, c[0x0][0x2ac], R16, 0x1, P4 ;  /* 0x0000ab000d137a11 */ /* 0x000fcc00020f0c10 */
[----:B---3--:R-:W3:Y:S01]  /*f5c0*/  LDG.E.128 R16, [R18.64+0x80] ;  /* 0x0000800612107981 */ /* 0x008ee2000c1e1d00 */
        /* <DEDUP_REMOVED lines=60> */
.L_x_1623:
[----:B------:R-:W-:Y:S05]  /*f990*/  BSYNC B0 ;  /* 0x0000000000007941 */ /* 0x000fea0003800000 */
.L_x_1622:
[----:B-----5:R4:W-:Y:S02]  /*f9a0*/  STS.128 [R204+0x2800], R28 ;  /* 0x0028001ccc007388 */ /* 0x0209e40000000c00 */
.L_x_1621:
[----:B------:R-:W-:Y:S05]  /*f9b0*/  BSYNC B1 ;  /* 0x0000000000017941 */ /* 0x000fea0003800000 */
.L_x_1620:
        /* <DEDUP_REMOVED lines=87> */
.L_x_1625:
[----:B------:R-:W-:Y:S05]  /*ff30*/  BSYNC B0 ;  /* 0x0000000000007941 */ /* 0x000fea0003800000 */
.L_x_1624:
[----:B-----5:R4:W-:Y:S02]  /*ff40*/  STS.128 [R204+0x4800], R28 ;  /* 0x0048001ccc007388 */ /* 0x0209e40000000c00 */
.L_x_1615:
[----:B------:R-:W-:Y:S05]  /*ff50*/  BSYNC B2 ;  /* 0x0000000000027941 */ /* 0x000fea0003800000 */
.L_x_1614:
        /* <DEDUP_REMOVED lines=24> */
[----:B--2---:R-:W2:Y:S01]  /*100e0*/  LDG.E.128 R24, [R24.64] ;  /* 0x0000000618187981 */ /* 0x004ea2000c1e1d00 */
[----:B------:R-:W-:Y:S02]  /*100f0*/  LEA.HI.X R7, R5, c[0x0][0x2b4], R4, 0x1, P4 ;  /* 0x0000ad0005077a11 */ /* 0x000fe400020f0c04 */
[----:B------:R-:W-:Y:S02]  /*10100*/  MOV R17, RZ ;  /* 0x000000ff00117202 */ /* 0x000fe40000000f00 */
[----:B------:R-:W-:-:S02]  /*10110*/  @P2 IADD3 R17, -R13, RZ, RZ ;  /* 0x000000ff0d112210 */ /* 0x000fc40007ffe1ff */
[----:B---3--:R-:W3:Y:S02]  /*10120*/  LDG.E.128 R4, [R6.64] ;  /* 0x0000000606047981 */ /* 0x008ee4000c1e1d00 */
[----:B------:R-:W-:-:S04]  /*10130*/  IADD3 R13, P4, R17, R2, RZ ;  /* 0x00000002110d7210 */ /* 0x000fc80007f9e0ff */
[----:B------:R-:W-:Y:S02]  /*10140*/  LEA.HI.X.SX32 R16, R17, R0, 0x1, P4 ;  /* 0x0000000011107211 */ /* 0x000fe400020f0eff */
[----:B------:R-:W-:-:S04]  /*10150*/  LEA R18, P4, R13, c[0x0][0x2a8], 0x1 ;  /* 0x0000aa000d127a11 */ /* 0x000fc800078808ff */
[----:B------:R-:W-:-:S06]  /*10160*/  LEA.HI.X R19, R13, c[0x0][0x2ac], R16, 0x1, P4 ;  /* 0x0000ab000d137a11 */ /* 0x000fcc00020f0c10 */
[----:B----4-:R-:W4:Y:S01]  /*10170*/  LDG.E.128 R16, [R18.64] ;  /* 0x0000000612107981 */ /* 0x010f22000c1e1d00 */
[----:B--2---:R-:W-:Y:S02]  /*10180*/  HADD2.F32 R34, -RZ, R25.H0_H0 ;  /* 0x20000019ff227230 */ /* 0x004fe40000004100 */
[--C-:B---3--:R-:W-:Y:S02]  /*10190*/  HADD2.F32 R13, -RZ, R5.reuse.H0_H0 ;  /* 0x20000005ff0d7230 */ /* 0x108fe40000004100 */
[----:B------:R-:W-:Y:S02]  /*101a0*/  HADD2.F32 R20, -RZ, R5.H1_H1 ;  /* 0x30000005ff147230 */ /* 0x000fe40000004100 */
[--C-:B------:R-:W-:Y:S02]  /*101b0*/  HADD2.F32 R5, -RZ, R7.reuse.H0_H0 ;  /* 0x20000007ff057230 */ /* 0x100fe40000004100 */
[----:B------:R-:W-:Y:S01]  /*101c0*/  HADD2.F32 R7, -RZ, R7.H1_H1 ;  /* 0x30000007ff077230 */ /* 0x000fe20000004100 */
[----:B------:R-:W-:Y:S01]  /*101d0*/  @!P2 FADD.FTZ R13, -R13, -RZ ;  /* 0x800000ff0d0da221 */ /* 0x000fe20000010100 */
[----:B------:R-:W-:Y:S01]  /*101e0*/  HADD2.F32 R38, -RZ, R27.H1_H1 ;  /* 0x3000001bff267230 */ /* 0x000fe20000004100 */
[----:B------:R-:W-:Y:S01]  /*101f0*/  @!P2 FADD.FTZ R5, -R5, -RZ ;  /* 0x800000ff0505a221 */ /* 0x000fe20000010100 */
[--C-:B------:R-:W-:Y:S01]  /*10200*/  HADD2.F32 R32, -RZ, R4.reuse.H0_H0 ;  /* 0x20000004ff207230 */ /* 0x100fe20000004100 */
[----:B------:R-:W-:Y:S01]  /*10210*/  @!P2 FADD.FTZ R7, -R7, -RZ ;  /* 0x800000ff0707a221 */ /* 0x000fe20000010100 */
[----:B------:R-:W-:-:S02]  /*10220*/  HADD2.F32 R33, -RZ, R4.H1_H1 ;  /* 0x30000004ff217230 */ /* 0x000fc40000004100 */
[----:B------:R-:W-:Y:S02]  /*10230*/  HADD2.F32 R36, -RZ, R27.H0_H0 ;  /* 0x2000001bff247230 */ /* 0x000fe40000004100 */
[--C-:B------:R-:W-:Y:S01]  /*10240*/  HADD2.F32 R4, -RZ, R6.reuse.H0_H0 ;  /* 0x20000006ff047230 */ /* 0x100fe20000004100 */
[----:B------:R-:W-:Y:S01]  /*10250*/  FMUL.FTZ R34, R34, R13 ;  /* 0x0000000d22227220 */ /* 0x000fe20000410000 */
        /* <DEDUP_REMOVED lines=22> */
[----:B------:R-:W-:Y:S01]  /*103c0*/  FMUL.FTZ R25, R25, R20 ;  /* 0x0000001419197220 */ /* 0x000fe20000410000 */
[----:B------:R-:W-:Y:S01]  /*103d0*/  HADD2.F32 R20, -RZ, R29.H1_H1 ;  /* 0x3000001dff147230 */ /* 0x000fe20000004100 */
[----:B------:R-:W-:Y:S01]  /*103e0*/  FFMA.FTZ R5, R5, R7, R34 ;  /* 0x0000000705057223 */ /* 0x000fe20000010022 */
[----:B------:R-:W-:Y:S01]  /*103f0*/  HADD2.F32 R27, -RZ, R16.H0_H0 ;  /* 0x20000010ff1b7230 */ /* 0x000fe20000004100 */
[----:B------:R-:W-:Y:S01]  /*10400*/  FFMA.FTZ R13, R13, R17, R36 ;  /* 0x000000110d0d7223 */ /* 0x000fe20000010024 */
[----:B------:R-:W-:Y:S02]  /*10410*/  HADD2.F32 R7, -RZ, R28.H0_H0 ;  /* 0x2000001cff077230 */ /* 0x000fe40000004100 */
[----:B------:R-:W-:Y:S02]  /*10420*/  HADD2.F32 R17, -RZ, R30.H0_H0 ;  /* 0x2000001eff117230 */ /* 0x000fe40000004100 */
[----:B------:R-:W-:-:S02]  /*10430*/  HADD2.F32 R19, -RZ, R19.H1_H1 ;  /* 0x30000013ff137230 */ /* 0x000fc40000004100 */
[----:B------:R-:W-:Y:S02]  /*10440*/  HADD2.F32 R16, -RZ, R16.H1_H1 ;  /* 0x30000010ff107230 */ /* 0x000fe40000004100 */
[--C-:B------:R-:W-:Y:S02]  /*10450*/  HADD2.F32 R29, -RZ, R18.reuse.H0_H0 ;  /* 0x20000012ff1d7230 */ /* 0x100fe40000004100 */
[----:B------:R-:W-:Y:S02]  /*10460*/  HADD2.F32 R35, -RZ, R18.H1_H1 ;  /* 0x30000012ff237230 */ /* 0x000fe40000004100 */
[----:B------:R-:W-:Y:S02]  /*10470*/  HADD2.F32 R31, -RZ, R31.H1_H1 ;  /* 0x3000001fff1f7230 */ /* 0x000fe40000004100 */
[----:B------:R-:W-:Y:S02]  /*10480*/  HADD2.F32 R28, -RZ, R28.H1_H1 ;  /* 0x3000001cff1c7230 */ /* 0x000fe40000004100 */
[----:B------:R-:W-:Y:S01]  /*10490*/  HADD2.F32 R30, -RZ, R30.H1_H1 ;  /* 0x3000001eff1e7230 */ /* 0x000fe20000004100 */
[----:B------:R-:W-:-:S02]  /*104a0*/  FFMA.FTZ R20, R20, R24, R25 ;  /* 0x0000001814147223 */ /* 0x000fc40000010019 */
[----:B------:R-:W-:Y:S02]  /*104b0*/  FFMA.FTZ R38, R31, R19, R38 ;  /* 0x000000131f267223 */ /* 0x000fe40000010026 */
[----:B------:R-:W-:Y:S02]  /*104c0*/  FFMA.FTZ R7, R7, R27, R32 ;  /* 0x0000001b07077223 */ /* 0x000fe40000010020 */
[----:B------:R-:W-:Y:S02]  /*104d0*/  FFMA.FTZ R16, R28, R16, R33 ;  /* 0x000000101c107223 */ /* 0x000fe40000010021 */
[----:B------:R-:W-:Y:S02]  /*104e0*/  FFMA.FTZ R4, R17, R29, R4 ;  /* 0x0000001d11047223 */ /* 0x000fe40000010004 */
[----:B------:R-:W-:Y:S01]  /*104f0*/  FFMA.FTZ R35, R30, R35, R6 ;  /* 0x000000231e237223 */ /* 0x000fe20000010006 */
[----:B------:R-:W-:Y:S02]  /*10500*/  F2FP.PACK_AB R29, R20, R5 ;  /* 0x00000005141d723e */ /* 0x000fe400000000ff */
[----:B------:R-:W-:-:S02]  /*10510*/  F2FP.PACK_AB R28, R16, R7 ;  /* 0x00000007101c723e */ /* 0x000fc400000000ff */
[----:B------:R-:W-:Y:S02]  /*10520*/  F2FP.PACK_AB R31, R38, R13 ;  /* 0x0000000d261f723e */ /* 0x000fe400000000ff */
[----:B------:R-:W-:Y:S02]  /*10530*/  F2FP.PACK_AB R30, R35, R4 ;  /* 0x00000004231e723e */ /* 0x000fe400000000ff */
.L_x_1631:
[----:B------:R-:W-:Y:S05]  /*10540*/  BSYNC B0 ;  /* 0x0000000000007941 */ /* 0x000fea0003800000 */
.L_x_1630:
[----:B-----5:R1:W-:Y:S02]  /*10550*/  STS.128 [R204+0x1000], R28 ;  /* 0x0010001ccc007388 */ /* 0x0203e40000000c00 */
.L_x_1629:
[----:B------:R-:W-:Y:S05]  /*10560*/  BSYNC B1 ;  /* 0x0000000000017941 */ /* 0x000fea0003800000 */
.L_x_1628:
        /* <DEDUP_REMOVED lines=88> */
.L_x_1635:
[----:B------:R-:W-:Y:S05]  /*10af0*/  BSYNC B0 ;  /* 0x0000000000007941 */ /* 0x000fea0003800000 */
.L_x_1634:
[----:B-----5:R4:W-:Y:S02]  /*10b00*/  STS.128 [R204+0x3000], R28 ;  /* 0x0030001ccc007388 */ /* 0x0209e40000000c00 */
.L_x_1633:
[----:B------:R-:W-:Y:S05]  /*10b10*/  BSYNC B1 ;  /* 0x0000000000017941 */ /* 0x000fea0003800000 */
.L_x_1632:
        /* <DEDUP_REMOVED lines=13> */
[----:B-1--4-:R-:W-:Y:S01]  /*10bf0*/  IMAD.WIDE R28, R13, 0x2, R22 ;  /* 0x000000020d1c7825 */ /* 0x012fe200078e0216 */
        /* <DEDUP_REMOVED lines=25> */
[----:B------:R-:W-:Y:S01]  /*10d90*/  @!P2 FADD.FTZ R20, -R20, -RZ ;  /* 0x800000ff1414a221 */ /* 0x000fe20000010100 */
[----:B------:R-:W-:Y:S01]  /*10da0*/  HADD2.F32 R35, -RZ, R28.H1_H1 ;  /* 0x3000001cff237230 */ /* 0x000fe20000004100 */
[----:B------:R-:W-:Y:S01]  /*10db0*/  FMUL.FTZ R32, R32, R13 ;  /* 0x0000000d20207220 */ /* 0x000fe20000410000 */
[--C-:B------:R-:W-:Y:S01]  /*10dc0*/  HADD2.F32 R13, -RZ, R31.reuse.H0_H0 ;  /* 0x2000001fff0d7230 */ /* 0x100fe20000004100 */
[----:B------:R-:W-:Y:S01]  /*10dd0*/  FMUL.FTZ R33, R33, R4 ;  /* 0x0000000421217220 */ /* 0x000fe20000410000 */
[----:B------:R-:W-:Y:S01]  /*10de0*/  HADD2.F32 R4, -RZ, R31.H1_H1 ;  /* 0x3000001fff047230 */ /* 0x000fe20000004100 */
[----:B------:R-:W-:Y:S02]  /*10df0*/  @!P2 FADD.FTZ R6, -R6, -RZ ;  /* 0x800000ff0606a221 */ /* 0x000fe40000010100 */
[----:B------:R-:W-:Y:S01]  /*10e00*/  @!P2 FADD.FTZ R7, -R7, -RZ ;  /* 0x800000ff0707a221 */ /* 0x000fe20000010100 */
[----:B------:R-:W-:Y:S01]  /*10e10*/  HADD2.F32 R29, -RZ, R29.H1_H1 ;  /* 0x3000001dff1d7230 */ /* 0x000fe20000004100 */
[----:B------:R-:W-:Y:S01]  /*10e20*/  FMUL.FTZ R35, R35, R20 ;  /* 0x0000001423237220 */ /* 0x000fe20000410000 */
[--C-:B------:R-:W-:Y:S01]  /*10e30*/  HADD2.F32 R20, -RZ, R30.reuse.H0_H0 ;  /* 0x2000001eff147230 */ /* 0x100fe20000004100 */
[----:B------:R-:W-:Y:S01]  /*10e40*/  @!P2 FADD.FTZ R22, -R22, -RZ ;  /* 0x800000ff1616a221 */ /* 0x000fe20000010100 */
[----:B------:R-:W-:Y:S01]  /*10e50*/  HADD2.F32 R30, -RZ, R30.H1_H1 ;  /* 0x3000001eff1e7230 */ /* 0x000fe20000004100 */
[----:B------:R-:W-:-:S02]  /*10e60*/  @!P2 FADD.FTZ R23, -R23, -RZ ;  /* 0x800000ff1717a221 */ /* 0x000fc40000010100 */
[----:B------:R-:W-:Y:S01]  /*10e70*/  FMUL.FTZ R6, R13, R6 ;  /* 0x000000060d067220 */ /* 0x000fe20000410000 */
[----:B-----5:R-:W-:Y:S01]  /*10e80*/  HADD2.F32 R13, -RZ, R24.H0_H0 ;  /* 0x20000018ff0d7230 */ /* 0x020fe20000004100 */
[----:B------:R-:W-:Y:S01]  /*10e90*/  FMUL.FTZ R7, R4, R7 ;  /* 0x0000000704077220 */ /* 0x000fe20000410000 */
[--C-:B---3--:R-:W-:Y:S01]  /*10ea0*/  HADD2.F32 R4, -RZ, R16.reuse.H0_H0 ;  /* 0x20000010ff047230 */ /* 0x108fe20000004100 */
[----:B------:R-:W-:Y:S02]  /*10eb0*/  @!P2 FADD.FTZ R5, -R5, -RZ ;  /* 0x800000ff0505a221 */ /* 0x000fe40000010100 */
[----:B------:R-:W-:Y:S01]  /*10ec0*/  FMUL.FTZ R29, R29, R22 ;  /* 0x000000161d1d7220 */ /* 0x000fe20000410000 */
        /* <DEDUP_REMOVED lines=22> */
[----:B------:R-:W-:Y:S02]  /*11030*/  FFMA.FTZ R6, R19, R17, R6 ;  /* 0x0000001113067223 */ /* 0x000fe40000010006 */
[----:B------:R-:W-:Y:S01]  /*11040*/  FFMA.FTZ R7, R27, R34, R7 ;  /* 0x000000221b077223 */ /* 0x000fe20000010007 */
[----:B------:R-:W-:Y:S02]  /*11050*/  F2FP.PACK_AB R24, R35, R4 ;  /* 0x000000042318723e */ /* 0x000fe400000000ff */
[----:B------:R-:W-:Y:S02]  /*11060*/  F2FP.PACK_AB R25, R25, R16 ;  /* 0x000000101919723e */ /* 0x000fe400000000ff */
[----:B------:R-:W-:-:S02]  /*11070*/  F2FP.PACK_AB R26, R18, R5 ;  /* 0x00000005121a723e */ /* 0x000fc400000000ff */
[----:B------:R-:W-:Y:S02]  /*11080*/  F2FP.PACK_AB R27, R7, R6 ;  /* 0x00000006071b723e */ /* 0x000fe400000000ff */
.L_x_1637:
[----:B------:R-:W-:Y:S05]  /*11090*/  BSYNC B0 ;  /* 0x0000000000007941 */ /* 0x000fea0003800000 */
.L_x_1636:
[----:B-----5:R1:W-:Y:S02]  /*110a0*/  STS.128 [R204+0x5000], R24 ;  /* 0x00500018cc007388 */ /* 0x0203e40000000c00 */
.L_x_1627:
[----:B------:R-:W-:Y:S05]  /*110b0*/  BSYNC B2 ;  /* 0x0000000000027941 */ /* 0x000fea0003800000 */
.L_x_1626:
        /* <DEDUP_REMOVED lines=24> */
[----:B--2---:R-:W2:Y:S01]  /*11240*/  LDG.E.128 R24, [R24.64] ;  /* 0x0000000618187981 */ /* 0x004ea2000c1e1d00 */
[----:B------:R-:W-:Y:S02]  /*11250*/  LEA.HI.X R7, R5, c[0x0][0x2b4], R4, 0x1, P4 ;  /* 0x0000ad0005077a11 */ /* 0x000fe400020f0c04 */
[----:B------:R-:W-:-:S04]  /*11260*/  @P2 IADD3 R13, -R12, RZ, RZ ;  /* 0x000000ff0c0d2210 */ /* 0x000fc80007ffe1ff */
[----:B---3--:R-:W3:Y:S01]  /*11270*/  LDG.E.128 R4, [R6.64] ;  /* 0x0000000606047981 */ /* 0x008ee2000c1e1d00 */
        /* <DEDUP_REMOVED lines=9> */
[----:B------:R-:W-:Y:S02]  /*11310*/  HADD2.F32 R28, -RZ, R5.H1_H1 ;  /* 0x30000005ff1c7230 */ /* 0x000fe40000004100 */
[--C-:B------:R-:W-:Y:S01]  /*11320*/  HADD2.F32 R5, -RZ, R6.reuse.H0_H0 ;  /* 0x20000006ff057230 */ /* 0x100fe20000004100 */
[----:B------:R-:W-:Y:S01]  /*11330*/  @!P2 FADD.FTZ R4, -R4, -RZ ;  /* 0x800000ff0404a221 */ /* 0x000fe20000010100 */
[----:B------:R-:W-:-:S02]  /*11340*/  HADD2.F32 R29, -RZ, R6.H1_H1 ;  /* 0x30000006ff1d7230 */ /* 0x000fc40000004100 */
[--C-:B------:R-:W-:Y:S02]  /*11350*/  HADD2.F32 R6, -RZ, R7.reuse.H0_H0 ;  /* 0x20000007ff067230 */ /* 0x100fe40000004100 */
[----:B------:R-:W-:Y:S01]  /*11360*/  HADD2.F32 R7, -RZ, R7.H1_H1 ;  /* 0x30000007ff077230 */ /* 0x000fe20000004100 */
[----:B------:R-:W-:Y:S01]  /*11370*/  FMUL.FTZ R33, R33, R4 ;  /* 0x0000000421217220 */ /* 0x000fe20000410000 */
[--C-:B------:R-:W-:Y:S01]  /*11380*/  HADD2.F32 R31, -RZ, R24.reuse.H0_H0 ;  /* 0x20000018ff1f7230 */ /* 0x100fe20000004100 */
[----:B------:R-:W-:Y:S01]  /*11390*/  @!P2 FADD.FTZ R20, -R20, -RZ ;  /* 0x800000ff1414a221 */ /* 0x000fe20000010100 */
[----:B------:R-:W-:Y:S01]  /*113a0*/  HADD2.F32 R35, -RZ, R24.H1_H1 ;  /* 0x30000018ff237230 */ /* 0x000fe20000004100 */
[----:B------:R-:W-:Y:S01]  /*113b0*/  @!P2 FADD.FTZ R22, -R22, -RZ ;  /* 0x800000ff1616a221 */ /* 0x000fe20000010100 */
[----:B------:R-:W-:Y:S01]  /*113c0*/  HADD2.F32 R4, -RZ, R27.H1_H1 ;  /* 0x3000001bff047230 */ /* 0x000fe20000004100 */
[----:B------:R-:W-:Y:S01]  /*113d0*/  @!P2 FADD.FTZ R7, -R7, -RZ ;  /* 0x800000ff0707a221 */ /* 0x000fe20000010100 */
[----:B------:R-:W-:Y:S01]  /*113e0*/  HADD2.F32 R25, -RZ, R25.H1_H1 ;  /* 0x30000019ff197230 */ /* 0x000fe20000004100 */
[----:B------:R-:W-:Y:S01]  /*113f0*/  FMUL.FTZ R31, R31, R20 ;  /* 0x000000141f1f7220 */ /* 0x000fe20000410000 */
[----:B------:R-:W-:Y:S01]  /*11400*/  HADD2.F32 R20, -RZ, R26.H0_H0 ;  /* 0x2000001aff147230 */ /* 0x000fe20000004100 */
[----:B------:R-:W-:Y:S01]  /*11410*/  FMUL.FTZ R35, R35, R22 ;  /* 0x0000001623237220 */ /* 0x000fe20000410000 */
[--C-:B-----5:R-:W-:Y:S01]  /*11420*/  HADD2.F32 R22, -RZ, R16.reuse.H1_H1 ;  /* 0x30000010ff167230 */ /* 0x120fe20000004100 */
[----:B------:R-:W-:Y:S01]  /*11430*/  FMUL.FTZ R7, R4, R7 ;  /* 0x0000000704077220 */ /* 0x000fe20000410000 */
[----:B------:R-:W-:Y:S01]  /*11440*/  HADD2.F32 R4, -RZ, R16.H0_H0 ;  /* 0x20000010ff047230 */ /* 0x000fe20000004100 */
[----:B------:R-:W-:Y:S01]  /*11450*/  @!P2 FADD.FTZ R28, -R28, -RZ ;  /* 0x800000ff1c1ca221 */ /* 0x000fe20000010100 */
[----:B------:R-:W-:Y:S01]  /*11460*/  HADD2.F32 R26, -RZ, R26.H1_H1 ;  /* 0x3000001aff1a7230 */ /* 0x000fe20000004100 */
[----:B------:R-:W-:Y:S01]  /*11470*/  @!P2 FADD.FTZ R5, -R5, -RZ ;  /* 0x800000ff0505a221 */ /* 0x000fe20000010100 */
[--C-:B----4-:R-:W-:Y:S01]  /*11480*/  HADD2.F32 R16, -RZ, R12.reuse.H0_H0 ;  /* 0x2000000cff107230 */ /* 0x110fe20000004100 */
[----:B------:R-:W-:Y:S01]  /*11490*/  @!P2 FADD.FTZ R29, -R29, -RZ ;  /* 0x800000ff1d1da221 */ /* 0x000fe20000010100 */
[----:B------:R-:W-:Y:S01]  /*114a0*/  HADD2.F32 R37, -RZ, R27.H0_H0 ;  /* 0x2000001bff257230 */ /* 0x000fe20000004100 */
[----:B------:R-:W-:Y:S01]  /*114b0*/  FMUL.FTZ R25, R25, R28 ;  /* 0x0000001c19197220 */ /* 0x000fe20000410000 */
[----:B------:R-:W-:Y:S01]  /*114c0*/  HADD2.F32 R24, -RZ, R12.H1_H1 ;  /* 0x3000000cff187230 */ /* 0x000fe20000004100 */
[----:B------:R-:W-:Y:S01]  /*114d0*/  @!P2 FADD.FTZ R6, -R6, -RZ ;  /* 0x800000ff0606a221 */ /* 0x000fe20000010100 */
[--C-:B------:R-:W-:Y:S01]  /*114e0*/  HADD2.F32 R12, -RZ, R13.reuse.H0_H0 ;  /* 0x2000000dff0c7230 */ /* 0x100fe20000004100 */
[----:B------:R-:W-:Y:S01]  /*114f0*/  FMUL.FTZ R5, R20, R5 ;  /* 0x0000000514057220 */ /* 0x000fe20000410000 */
[----:B------:R-:W-:Y:S01]  /*11500*/  HADD2.F32 R28, -RZ, R13.H1_H1 ;  /* 0x3000000dff1c7230 */ /* 0x000fe20000004100 */
[----:B------:R-:W-:Y:S01]  /*11510*/  FMUL.FTZ R29, R26, R29 ;  /* 0x0000001d1a1d7220 */ /* 0x000fe20000410000 */
[--C-:B------:R-:W-:Y:S01]  /*11520*/  HADD2.F32 R13, -RZ, R15.reuse.H0_H0 ;  /* 0x2000000fff0d7230 */ /* 0x100fe20000004100 */
[----:B------:R-:W-:Y:S01]  /*11530*/  FFMA.FTZ R4, R4, R16, R31 ;  /* 0x0000001004047223 */ /* 0x000fe2000001001f */
[----:B------:R-:W-:-:S02]  /*11540*/  HADD2.F32 R30, -RZ, R15.H1_H1 ;  /* 0x3000000fff1e7230 */ /* 0x000fc40000004100 */
[----:B------:R-:W-:Y:S02]  /*11550*/  HADD2.F32 R20, -RZ, R17.H0_H0 ;  /* 0x20000011ff147230 */ /* 0x000fe40000004100 */
[----:B------:R-:W-:Y:S02]  /*11560*/  HADD2.F32 R26, -RZ, R14.H0_H0 ;  /* 0x2000000eff1a7230 */ /* 0x000fe40000004100 */
[----:B------:R-:W-:Y:S02]  /*11570*/  HADD2.F32 R16, -RZ, R18.H0_H0 ;  /* 0x20000012ff107230 */ /* 0x000fe40000004100 */
[----:B------:R-:W-:Y:S01]  /*11580*/  HADD2.F32 R15, -RZ, R19.H0_H0 ;  /* 0x20000013ff0f7230 */ /* 0x000fe20000004100 */
[----:B------:R-:W-:Y:S01]  /*11590*/  FMUL.FTZ R6, R37, R6 ;  /* 0x0000000625067220 */ /* 0x000fe20000410000 */
        /* <DEDUP_REMOVED lines=15> */
.L_x_1641:
[----:B------:R-:W-:Y:S05]  /*11690*/  BSYNC B0 ;  /* 0x0000000000007941 */ /* 0x000fea0003800000 */
.L_x_1640:
[----:B-----5:R1:W-:Y:S02]  /*116a0*/  STS.128 [R204+0x1800], R16 ;  /* 0x00180010cc007388 */ /* 0x0203e40000000c00 */
.L_x_1639:
[----:B------:R-:W-:Y:S05]  /*116b0*/  BSYNC B1 ;  /* 0x0000000000017941 */ /* 0x000fea0003800000 */
.L_x_1638:
[----:B------:R1:W-:Y:S01]  /*116c0*/  @P1 STS.128 [R204+0x3800], RZ ;  /* 0x003800ffcc001388 */ /* 0x0003e20000000c00 */
[----:B------:R-:W-:Y:S01]  /*116d0*/  BSSY B1, `(.L_x_1642) ;  /* 0x0000059000017945 */ /* 0x000fe20003800000 */
[----:B------:R-:W-:Y:S05]  /*116e0*/  @P1 BRA `(.L_x_1643) ;  /* 0x0000057000001947 */ /* 0x000fea0003800000 */
[----:B-1----:R1:W5:Y:S01]  /*116f0*/  LDG.E.128 R16, [R8.64+0x80] ;  /* 0x0000800608107981 */ /* 0x002362000c1e1d00 */
        /* <DEDUP_REMOVED lines=24> */
[----:B--2---:R-:W-:Y:S02]  /*11880*/  HADD2.F32 R30, -RZ, R24.H0_H0 ;  /* 0x20000018ff1e7230 */ /* 0x004fe40000004100 */
[----:B------:R-:W-:Y:S02]  /*11890*/  HADD2.F32 R29, -RZ, R25.H0_H0 ;  /* 0x20000019ff1d7230 */ /* 0x000fe40000004100 */
[--C-:B---3--:R-:W-:Y:S02]  /*118a0*/  HADD2.F32 R11, -RZ, R4.reuse.H0_H0 ;  /* 0x20000004ff0b7230 */ /* 0x108fe40000004100 */
        /* <DEDUP_REMOVED lines=18> */
[----:B------:R-:W-:-:S02]  /*119d0*/  @!P1 FADD.FTZ R22, -R22, -RZ ;  /* 0x800000ff16169221 */ /* 0x000fc40000010100 */
[----:B------:R-:W-:Y:S01]  /*119e0*/  FMUL.FTZ R31, R31, R20 ;  /* 0x000000141f1f7220 */ /* 0x000fe20000410000 */
[----:B------:R-:W-:Y:S01]  /*119f0*/  HADD2.F32 R20, -RZ, R26.H0_H0 ;  /* 0x2000001aff147230 */ /* 0x000fe20000004100 */
[----:B------:R-:W-:Y:S01]  /*11a00*/  FMUL.FTZ R6, R11, R6 ;  /* 0x000000060b067220 */ /* 0x000fe20000410000 */
[----:B-----5:R-:W-:Y:S01]  /*11a10*/  HADD2.F32 R11, -RZ, R16.H0_H0 ;  /* 0x20000010ff0b7230 */ /* 0x020fe20000004100 */
[----:B------:R-:W-:Y:S01]  /*11a20*/  FMUL.FTZ R7, R4, R7 ;  /* 0x0000000704077220 */ /* 0x000fe20000410000 */
[----:B----4-:R-:W-:Y:S01]  /*11a30*/  HADD2.F32 R4, -RZ, R12.H0_H0 ;  /* 0x2000000cff047230 */ /* 0x010fe20000004100 */
        /* <DEDUP_REMOVED lines=9> */
[----:B------:R-:W-:-:S02]  /*11ad0*/  HADD2.F32 R24, -RZ, R14.H0_H0 ;  /* 0x2000000eff187230 */ /* 0x000fc40000004100 */
[----:B------:R-:W-:Y:S02]  /*11ae0*/  HADD2.F32 R27, -RZ, R14.H1_H1 ;  /* 0x3000000eff1b7230 */ /* 0x000fe40000004100 */
[----:B------:R-:W-:Y:S02]  /*11af0*/  HADD2.F32 R20, -RZ, R16.H1_H1 ;  /* 0x30000010ff147230 */ /* 0x000fe40000004100 */
[--C-:B------:R-:W-:Y:S02]  /*11b00*/  HADD2.F32 R13, -RZ, R15.reuse.H0_H0 ;  /* 0x2000000fff0d7230 */ /* 0x100fe40000004100 */
[----:B------:R-:W-:Y:S02]  /*11b10*/  HADD2.F32 R14, -RZ, R15.H1_H1 ;  /* 0x3000000fff0e7230 */ /* 0x000fe40000004100 */
[----:B------:R-:W-:Y:S02]  /*11b20*/  HADD2.F32 R16, -RZ, R17.H0_H0 ;  /* 0x20000011ff107230 */ /* 0x000fe40000004100 */
[----:B------:R-:W-:-:S02]  /*11b30*/  HADD2.F32 R15, -RZ, R18.H0_H0 ;  /* 0x20000012ff0f7230 */ /* 0x000fc40000004100 */
[----:B------:R-:W-:Y:S01]  /*11b40*/  HADD2.F32 R11, -RZ, R19.H0_H0 ;  /* 0x20000013ff0b7230 */ /* 0x000fe20000004100 */
[----:B------:R-:W-:Y:S01]  /*11b50*/  FMUL.FTZ R28, R33, R28 ;  /* 0x0000001c211c7220 */ /* 0x000fe20000410000 */
        /* <DEDUP_REMOVED lines=14> */
.L_x_1645:
[----:B------:R-:W-:Y:S05]  /*11c40*/  BSYNC B0 ;  /* 0x0000000000007941 */ /* 0x000fea0003800000 */
.L_x_1644:
[----:B-----5:R1:W-:Y:S02]  /*11c50*/  STS.128 [R204+0x3800], R16 ;  /* 0x00380010cc007388 */ /* 0x0203e40000000c00 */
.L_x_1643:
[----:B------:R-:W-:Y:S05]  /*11c60*/  BSYNC B1 ;  /* 0x0000000000017941 */ /* 0x000fea0003800000 */
.L_x_1642:
[----:B------:R1:W-:Y:S01]  /*11c70*/  @P0 STS.128 [R204+0x5800], RZ ;  /* 0x005800ffcc000388 */ /* 0x0003e20000000c00 */
[----:B------:R-:W-:Y:S05]  /*11c80*/  @P0 BRA `(.L_x_1591) ;  /* 0x00000d4000000947 */ /* 0x000fea0003800000 */
[----:B------:R1:W5:Y:S01]  /*11c90*/  LDG.E.128 R12, [R8.64+0x100] ;  /* 0x00010006080c7981 */ /* 0x000362000c1e1d00 */
[----:B------:R-:W-:Y:S01]  /*11ca0*/  ISETP.GE.AND P0, PT, R10, c[0x0][0x230], PT ;  /* 0x00008c000a007a0c */ /* 0x000fe20003f06270 */
[----:B------:R-:W-:Y:S01]  /*11cb0*/  BSSY B0, `(.L_x_1646) ;  /* 0x0000056000007945 */ /* 0x000fe20003800000 */
[----:B-1----:R-:W-:-:S05]  /*11cc0*/  IADD3 R16, P1, R8, 0x100, RZ ;  /* 0x0000010008107810 */ /* 0x002fca0007f3e0ff */
[----:B------:R-:W-:-:S06]  /*11cd0*/  IMAD.X R17, RZ, RZ, R9, P1 ;  /* 0x000000ffff117224 */ /* 0x000fcc00008e0609 */
[----:B------:R-:W-:Y:S05]  /*11ce0*/  @P0 BRA `(.L_x_1647) ;  /* 0x0000052000000947 */ /* 0x000fea0003800000 */
[----:B------:R-:W-:Y:S02]  /*11cf0*/  ISETP.GE.AND P0, PT, R10, R141, PT ;  /* 0x0000008d0a00720c */ /* 0x000fe40003f06270 */
[----:B------:R-:W-:Y:S02]  /*11d00*/  MOV R5, RZ ;  /* 0x000000ff00057202 */ /* 0x000fe40000000f00 */
[----:B------:R-:W-:-:S04]  /*11d10*/  IADD3 R2, P1, R2, 0x80, RZ ;  /* 0x0000008002027810 */ /* 0x000fc80007f3e0ff */
[----:B------:R-:W-:-:S05]  /*11d20*/  IADD3.X R0, RZ, R0, RZ, P1, !PT ;  /* 0x00000000ff007210 */ /* 0x000fca0000ffe4ff */
        /* <DEDUP_REMOVED lines=8> */
[----:B----4-:R-:W-:Y:S01]  /*11db0*/  MOV R9, RZ ;  /* 0x000000ff00097202 */ /* 0x010fe20000000f00 */
        /* <DEDUP_REMOVED lines=10> */
[----:B--2---:R-:W-:Y:S02]  /*11e60*/  HADD2.F32 R0, -RZ, R5.H0_H0 ;  /* 0x20000005ff007230 */ /* 0x004fe40000004100 */
[--C-:B------:R-:W-:Y:S02]  /*11e70*/  HADD2.F32 R2, -RZ, R4.reuse.H0_H0 ;  /* 0x20000004ff027230 */ /* 0x100fe40000004100 */
[----:B------:R-:W-:Y:S01]  /*11e80*/  HADD2.F32 R20, -RZ, R4.H1_H1 ;  /* 0x30000004ff147230 */ /* 0x000fe20000004100 */
[----:B------:R-:W-:Y:S01]  /*11e90*/  @!P0 FADD.FTZ R0, -R0, -RZ ;  /* 0x800000ff00008221 */ /* 0x000fe20000010100 */
[--C-:B------:R-:W-:Y:S02]  /*11ea0*/  HADD2.F32 R4, -RZ, R6.reuse.H0_H0 ;  /* 0x20000006ff047230 */ /* 0x100fe40000004100 */
[----:B------:R-:W-:-:S02]  /*11eb0*/  HADD2.F32 R22, -RZ, R6.H1_H1 ;  /* 0x30000006ff167230 */ /* 0x000fc40000004100 */
[----:B------:R-:W-:Y:S02]  /*11ec0*/  HADD2.F32 R6, -RZ, R7.H0_H0 ;  /* 0x20000007ff067230 */ /* 0x000fe40000004100 */
[----:B------:R-:W-:Y:S02]  /*11ed0*/  HADD2.F32 R5, -RZ, R5.H1_H1 ;  /* 0x30000005ff057230 */ /* 0x000fe40000004100 */
[----:B------:R-:W-:Y:S01]  /*11ee0*/  HADD2.F32 R7, -RZ, R7.H1_H1 ;  /* 0x30000007ff077230 */ /* 0x000fe20000004100 */
[----:B------:R-:W-:Y:S01]  /*11ef0*/  FMUL.FTZ R25, R25, R0 ;  /* 0x0000000019197220 */ /* 0x000fe20000410000 */
[----:B------:R-:W-:Y:S01]  /*11f00*/  HADD2.F32 R24, -RZ, R17.H1_H1 ;  /* 0x30000011ff187230 */ /* 0x000fe20000004100 */
[----:B------:R-:W-:Y:S01]  /*11f10*/  @!P0 FADD.FTZ R5, -R5, -RZ ;  /* 0x800000ff05058221 */ /* 0x000fe20000010100 */
[----:B------:R-:W-:Y:S01]  /*11f20*/  HADD2.F32 R17, -RZ, R16.H0_H0 ;  /* 0x20000010ff117230 */ /* 0x000fe20000004100 */
[----:B------:R-:W-:Y:S01]  /*11f30*/  @!P0 FADD.FTZ R2, -R2, -RZ ;  /* 0x800000ff02028221 */ /* 0x000fe20000010100 */
[--C-:B------:R-:W-:Y:S01]  /*11f40*/  HADD2.F32 R0, -RZ, R19.reuse.H1_H1 ;  /* 0x30000013ff007230 */ /* 0x100fe20000004100 */
        /* <DEDUP_REMOVED lines=11> */
[----:B------:R-:W-:Y:S01]  /*12000*/  @!P0 FADD.FTZ R20, -R20, -RZ ;  /* 0x800000ff14148221 */ /* 0x000fe20000010100 */
[----:B------:R-:W-:Y:S01]  /*12010*/  HADD2.F32 R31, -RZ, R18.H0_H0 ;  /* 0x20000012ff1f7230 */ /* 0x000fe20000004100 */
        /* <DEDUP_REMOVED lines=13> */
[----:B------:R-:W-:Y:S01]  /*120f0*/  HADD2.F32 R13, -RZ, R13.H1_H1 ;  /* 0x3000000dff0d7230 */ /* 0x000fe20000004100 */
[----:B------:R-:W-:Y:S01]  /*12100*/  FMUL.FTZ R4, R31, R4 ;  /* 0x000000041f047220 */ /* 0x000fe20000410000 */
        /* <DEDUP_REMOVED lines=16> */
.L_x_1647:
[----:B------:R-:W-:Y:S05]  /*12210*/  BSYNC B0 ;  /* 0x0000000000007941 */ /* 0x000fea0003800000 */
.L_x_1646:
[----:B-----5:R1:W-:Y:S01]  /*12220*/  STS.128 [R204+0x5800], R12 ;  /* 0x0058000ccc007388 */ /* 0x0203e20000000c00 */
[----:B------:R-:W-:Y:S05]  /*12230*/  BRA `(.L_x_1591) ;  /* 0x0000079000007947 */ /* 0x000fea0003800000 */
.L_x_1553:
        /* <DEDUP_REMOVED lines=27> */
.L_x_1649:
[----:B------:R-:W-:Y:S05]  /*123f0*/  BSYNC B0 ;  /* 0x0000000000007941 */ /* 0x000fea0003800000 */
.L_x_1648:
        /* <DEDUP_REMOVED lines=29> */
.L_x_1651:
[----:B------:R-:W-:Y:S05]  /*125d0*/  BSYNC B0 ;  /* 0x0000000000007941 */ /* 0x000fea0003800000 */
.L_x_1650:
        /* <DEDUP_REMOVED lines=30> */
.L_x_1653:
[----:B------:R-:W-:Y:S05]  /*127c0*/  BSYNC B0 ;  /* 0x0000000000007941 */ /* 0x000fea0003800000 */
.L_x_1652:
        /* <DEDUP_REMOVED lines=32> */
.L_x_1591:
[----:B------:R-:W-:Y:S05]  /*129d0*/  BSYNC B3 ;  /* 0x0000000000037941 */ /* 0x000fea0003800000 */
.L_x_1552:
[----:B------:R-:W-:Y:S01]  /*129e0*/  IADD3 R44, R134, -0x1, RZ ;  /* 0xffffffff862c7810 */ /* 0x000fe20007ffe0ff */
[----:B------:R-:W-:Y:S01]  /*129f0*/  BSSY B0, `(.L_x_1654) ;  /* 0x000001e000007945 */ /* 0x000fe20003800000 */
[----:B------:R-:W-:Y:S02]  /*12a00*/  LEA R208, P0, R148, c[0x0][0x168], 0x1 ;  /* 0x00005a0094d07a11 */ /* 0x000fe400078008ff */
[----:B------:R-:W-:Y:S01]  /*12a10*/  LOP3.LUT R210, R144, 0xff, RZ, 0xc0, !PT ;  /* 0x000000ff90d27812 */ /* 0x000fe200078ec0ff */
[----:B------:R-:W-:Y:S01]  /*12a20*/  IMAD.SHL.U32 R2, R44, 0x40, RZ ;  /* 0x000000402c027824 */ /* 0x000fe200078e00ff */
[----:B------:R-:W-:-:S03]  /*12a30*/  LEA.HI.X R209, R148, c[0x0][0x16c], R147, 0x1, P0 ;  /* 0x00005b0094d17a11 */ /* 0x000fc600000f0c93 */
[----:B------:R-:W-:-:S05]  /*12a40*/  IMAD.IADD R0, R63, 0x1, -R2 ;  /* 0x000000013f007824 */ /* 0x000fca00078e0a02 */
[----:B------:R-:W-:-:S13]  /*12a50*/  ISETP.GE.AND P1, PT, R154, R0, PT ;  /* 0x000000009a00720c */ /* 0x000fda0003f26270 */
[----:B------:R-:W-:Y:S05]  /*12a60*/  @P1 BRA `(.L_x_1655) ;  /* 0x0000016000001947 */ /* 0x000fea0003800000 */
[C---:B-1----:R-:W-:Y:S02]  /*12a70*/  LOP3.LUT R4, R210.reuse, 0x1, RZ, 0xc0, !PT ;  /* 0x00000001d2047812 */ /* 0x042fe400078ec0ff */
        /* <DEDUP_REMOVED lines=20> */
.L_x_1656:
[----:B------:R1:W-:Y:S02]  /*12bc0*/  STS.128 [R204+0xa000], RZ ;  /* 0x00a000ffcc007388 */ /* 0x0003e40000000c00 */
.L_x_1655:
[----:B------:R-:W-:Y:S05]  /*12bd0*/  BSYNC B0 ;  /* 0x0000000000007941 */ /* 0x000fea0003800000 */
.L_x_1654:
[----:B------:R-:W-:Y:S01]  /*12be0*/  ISETP.GE.AND P0, PT, R3, R0, PT ;  /* 0x000000000300720c */ /* 0x000fe20003f06270 */
[----:B------:R-:W-:-:S12]  /*12bf0*/  BSSY B0, `(.L_x_1657) ;  /* 0x000001f000007945 */ /* 0x000fd80003800000 */
[----:B------:R-:W-:Y:S05]  /*12c00*/  @P0 BRA `(.L_x_1658) ;  /* 0x000001d000000947 */ /* 0x000fea0003800000 */
[C---:B-1----:R-:W-:Y:S02]  /*12c10*/  LOP3.LUT R4, R210.reuse, 0x1, RZ, 0xc0, !PT ;  /* 0x00000001d2047812 */ /* 0x042fe400078ec0ff */
[----:B------:R-:W-:Y:S02]  /*12c20*/  LOP3.LUT P0, RZ, R210, 0x2, RZ, 0xc0, !PT ;  /* 0x00000002d2ff7812 */ /* 0x000fe4000780c0ff */
[----:B------:R-:W-:Y:S02]  /*12c30*/  ISETP.NE.U32.AND P1, PT, R4, 0x1, PT ;  /* 0x000000010400780c */ /* 0x000fe40003f25070 */
[----:B------:R-:W-:-:S05]  /*12c40*/  IADD3 R5, P2, R61, R148, RZ ;  /* 0x000000943d057210 */ /* 0x000fca0007f5e0ff */
[----:B------:R-:W-:-:S04]  /*12c50*/  IMAD.X R4, R200, 0x1, R147, P2 ;  /* 0x00000001c8047824 */ /* 0x000fc800010e0693 */
[----:B--2---:R-:W-:Y:S02]  /*12c60*/  @P0 LEA R6, P2, R5, c[0x0][0x168], 0x1 ;  /* 0x00005a0005060a11 */ /* 0x004fe400078408ff */
[----:B----4-:R-:W-:Y:S02]  /*12c70*/  @!P1 LEA R8, P4, R61, R208, 0x1 ;  /* 0x000000d03d089211 */ /* 0x010fe400078808ff */
        /* <DEDUP_REMOVED lines=14> */
[----:B-1----:R-:W-:-:S04]  /*12d60*/  LEA R6, P0, R5, c[0x0][0x168], 0x1 ;  /* 0x00005a0005067a11 */ /* 0x002fc800078008ff */
[----:B------:R-:W-:-:S05]  /*12d70*/  LEA.HI.X R7, R5, c[0x0][0x16c], R4, 0x1, P0 ;  /* 0x00005b0005077a11 */ /* 0x000fca00000f0c04 */
[----:B------:R-:W-:Y:S01]  /*12d80*/  @!PT LDS RZ, [RZ] ;  /* 0x00000000fffff984 */ /* 0x000fe20000000800 */
[----:B------:R-:W-:Y:S01]  /*12d90*/  @!PT LDS RZ, [RZ] ;  /* 0x00000000fffff984 */ /* 0x000fe20000000800 */
[----:B------:R-:W-:Y:S01]  /*12da0*/  @!PT LDS RZ, [RZ] ;  /* 0x00000000fffff984 */ /* 0x000fe20000000800 */
[----:B------:R1:W-:Y:S01]  /*12db0*/  LDGSTS.E.BYPASS.LTC128B.128 [R204+0xa800], [R6.64+0x100] ;  /* 0x0a80010006cc7fae */ /* 0x0003e2000b901d46 */
[----:B------:R-:W-:Y:S05]  /*12dc0*/  BRA `(.L_x_1658) ;  /* 0x0000001000007947 */ /* 0x000fea0003800000 */
.L_x_1659:
[----:B------:R2:W-:Y:S02]  /*12dd0*/  STS.128 [R204+0xa800], RZ ;  /* 0x00a800ffcc007388 */ /* 0x0005e40000000c00 */
.L_x_1658:
[----:B------:R-:W-:Y:S05]  /*12de0*/  BSYNC B0 ;  /* 0x0000000000007941 */ /* 0x000fea0003800000 */
.L_x_1657:
[----:B------:R-:W-:Y:S01]  /*12df0*/  ISETP.GE.AND P0, PT, R21, R0, PT ;  /* 0x000000001500720c */ /* 0x000fe20003f06270 */
[----:B------:R-:W-:-:S12]  /*12e00*/  BSSY B0, `(.L_x_1660) ;  /* 0x0000023000007945 */ /* 0x000fd80003800000 */
[----:B------:R-:W-:Y:S05]  /*12e10*/  @P0 BRA `(.L_x_1661) ;  /* 0x0000021000000947 */ /* 0x000fea0003800000 */
[C---:B-1----:R-:W-:Y:S01]  /*12e20*/  LOP3.LUT R4, R210.reuse, 0x1, RZ, 0xc0, !PT ;  /* 0x00000001d2047812 */ /* 0x042fe200078ec0ff */
[----:B------:R-:W-:Y:S01]  /*12e30*/  IMAD.MOV.U32 R5, RZ, RZ, c[0x0][0x198] ;  /* 0x00006600ff057624 */ /* 0x000fe200078e00ff */
[----:B------:R-:W-:Y:S01]  /*12e40*/  LOP3.LUT P0, RZ, R210, 0x2, RZ, 0xc0, !PT ;  /* 0x00000002d2ff7812 */ /* 0x000fe2000780c0ff */
[----:B--2---:R-:W-:Y:S01]  /*12e50*/  IMAD.MOV.U32 R6, RZ, RZ, 0x5 ;  /* 0x00000005ff067424 */ /* 0x004fe200078e00ff */
[----:B------:R-:W-:Y:S01]  /*12e60*/  ISETP.NE.U32.AND P1, PT, R4, 0x1, PT ;  /* 0x000000010400780c */ /* 0x000fe20003f25070 */
[----:B------:R-:W-:-:S03]  /*12e70*/  IMAD.SHL.U32 R7, R5, 0x20, RZ ;  /* 0x0000002005077824 */ /* 0x000fc600078e00ff */
[----:B------:R-:W-:Y:S02]  /*12e80*/  SHF.L.U64.HI R6, R5, R6, c[0x0][0x19c] ;  /* 0x0000670005067619 */ /* 0x000fe40000010206 */
[----:B------:R-:W-:-:S05]  /*12e90*/  IADD3 R5, P2, R7, R148, RZ ;  /* 0x0000009407057210 */ /* 0x000fca0007f5e0ff */
[----:B------:R-:W-:Y:S01]  /*12ea0*/  IMAD.X R4, R6, 0x1, R147, P2 ;  /* 0x0000000106047824 */ /* 0x000fe200010e0693 */
[----:B----4-:R-:W-:Y:S02]  /*12eb0*/  @P0 LEA R8, P2, R5, c[0x0][0x168], 0x1 ;  /* 0x00005a0005080a11 */ /* 0x010fe400078408ff */
        /* <DEDUP_REMOVED lines=22> */
.L_x_1662:
[----:B------:R2:W-:Y:S02]  /*13020*/  STS.128 [R204+0xb000], RZ ;  /* 0x00b000ffcc007388 */ /* 0x0005e40000000c00 */
.L_x_1661:
[----:B------:R-:W-:Y:S05]  /*13030*/  BSYNC B0 ;  /* 0x0000000000007941 */ /* 0x000fea0003800000 */
.L_x_1660:
[----:B------:R-:W-:Y:S01]  /*13040*/  ISETP.GE.AND P0, PT, R23, R0, PT ;  /* 0x000000001700720c */ /* 0x000fe20003f06270 */
[----:B------:R-:W-:-:S12]  /*13050*/  BSSY B0, `(.L_x_1663) ;  /* 0x0000022000007945 */ /* 0x000fd80003800000 */
[----:B------:R-:W-:Y:S05]  /*13060*/  @P0 BRA `(.L_x_1664) ;  /* 0x0000020000000947 */ /* 0x000fea0003800000 */
[C---:B-1----:R-:W-:Y:S01]  /*13070*/  LOP3.LUT R4, R210.reuse, 0x1, RZ, 0xc0, !PT ;  /* 0x00000001d2047812 */ /* 0x042fe200078ec0ff */
[----:B------:R-:W-:Y:S01]  /*13080*/  IMAD.MOV.U32 R5, RZ, RZ, c[0x0][0x198] ;  /* 0x00006600ff057624 */ /* 0x000fe200078e00ff */
[----:B------:R-:W-:Y:S02]  /*13090*/  LOP3.LUT P2, RZ, R210, 0x2, RZ, 0xc0, !PT ;  /* 0x00000002d2ff7812 */ /* 0x000fe4000784c0ff */
[----:B------:R-:W-:Y:S01]  /*130a0*/  ISETP.NE.U32.AND P4, PT, R4, 0x1, PT ;  /* 0x000000010400780c */ /* 0x000fe20003f85070 */
[----:B------:R-:W-:Y:S01]  /*130b0*/  IMAD.MOV.U32 R4, RZ, RZ, c[0x0][0x19c] ;  /* 0x00006700ff047624 */ /* 0x000fe200078e00ff */
[----:B------:R-:W-:Y:S02]  /*130c0*/  LOP3.LUT P1, RZ, R210, 0x4, RZ, 0xc0, !PT ;  /* 0x00000004d2ff7812 */ /* 0x000fe4000782c0ff */
[----:B------:R-:W-:Y:S01]  /*130d0*/  MOV R146, R148 ;  /* 0x0000009400927202 */ /* 0x000fe20000000f00 */
[----:B--2---:R-:W-:-:S04]  /*130e0*/  IMAD R6, R4, 0x30, RZ ;  /* 0x0000003004067824 */ /* 0x004fc800078e02ff */
[----:B----4-:R-:W-:-:S04]  /*130f0*/  IMAD.WIDE.U32 R8, R5, 0x30, R146 ;  /* 0x0000003005087825 */ /* 0x010fc800078e0092 */
        /* <DEDUP_REMOVED lines=23> */
.L_x_1664:
[----:B------:R-:W-:Y:S05]  /*13270*/  BSYNC B0 ;  /* 0x0000000000007941 */ /* 0x000fea0003800000 */
.L_x_1663:
        /* <DEDUP_REMOVED lines=11> */
[C---:B-1----:R-:W-:Y:S02]  /*13330*/  LOP3.LUT R4, R210.reuse, 0x1, RZ, 0xc0, !PT ;  /* 0x00000001d2047812 */ /* 0x042fe400078ec0ff */
[----:B------:R-:W-:-:S02]  /*13340*/  R2P PR, R210, 0x6 ;  /* 0x00000006d2007804 */ /* 0x000fc40000000000 */
        /* <DEDUP_REMOVED lines=19> */
.L_x_1667:
[----:B------:R1:W-:Y:S02]  /*13480*/  STS.128 [R204+0x10000], RZ ;  /* 0x010000ffcc007388 */ /* 0x0003e40000000c00 */
.L_x_1666:
[----:B------:R-:W-:Y:S05]  /*13490*/  BSYNC B0 ;  /* 0x0000000000007941 */ /* 0x000fea0003800000 */
.L_x_1665:
        /* <DEDUP_REMOVED lines=34> */
.L_x_1670:
[----:B------:R2:W-:Y:S02]  /*136c0*/  STS.128 [R204+0x10800], RZ ;  /* 0x010800ffcc007388 */ /* 0x0005e40000000c00 */
.L_x_1669:
[----:B------:R-:W-:Y:S05]  /*136d0*/  BSYNC B0 ;  /* 0x0000000000007941 */ /* 0x000fea0003800000 */
.L_x_1668:
        /* <DEDUP_REMOVED lines=11> */
[----:B--2---:R-:W-:-:S03]  /*13790*/  IMAD.SHL.U32 R6, R4, 0x20, RZ ;  /* 0x0000002004067824 */ /* 0x004fc600078e00ff */
        /* <DEDUP_REMOVED lines=26> */
.L_x_1673:
[----:B------:R2:W-:Y:S02]  /*13940*/  STS.128 [R204+0x11000], RZ ;  /* 0x011000ffcc007388 */ /* 0x0005e40000000c00 */
.L_x_1672:
[----:B------:R-:W-:Y:S05]  /*13950*/  BSYNC B0 ;  /* 0x0000000000007941 */ /* 0x000fea0003800000 */
.L_x_1671:
        /* <DEDUP_REMOVED lines=18> */
[----:B--2---:R-:W-:Y:S01]  /*13a80*/  @!P4 IMAD.WIDE.U32 R6, R3, 0x60, R164 ;  /* 0x000000600306c825 */ /* 0x004fe200078e00a4 */
[C---:B------:R-:W-:Y:S02]  /*13a90*/  @P2 LEA R10, P5, R152.reuse, c[0x0][0x170], 0x1 ;  /* 0x00005c00980a2a11 */ /* 0x040fe400078a08ff */
[----:B----4-:R-:W-:Y:S01]  /*13aa0*/  @P1 LEA R8, P0, R152, c[0x0][0x170], 0x1 ;  /* 0x00005c0098081a11 */ /* 0x010fe200078008ff */
        /* <DEDUP_REMOVED lines=20> */
.L_x_1675:
[----:B------:R-:W-:Y:S05]  /*13bf0*/  BSYNC B0 ;  /* 0x0000000000007941 */ /* 0x000fea0003800000 */
.L_x_1674:
        /* <DEDUP_REMOVED lines=9> */
[----:B------:R-:W-:-:S02]  /*13c90*/  LOP3.LUT R154, R3, 0x8, R154, 0xf8, !PT ;  /* 0x00000008039a7812 */ /* 0x000fc400078ef89a */
[----:B------:R-:W-:Y:S01]  /*13ca0*/  SHF.R.U32.HI R197, RZ, 0x3, R3 ;  /* 0x00000003ffc57819 */ /* 0x000fe20000011603 */
[--C-:B------:R-:W-:Y:S01]  /*13cb0*/  IMAD R196, R47, 0x2, R198.reuse ;  /* 0x000000022fc47824 */ /* 0x100fe200078e02c6 */
[----:B------:R-:W-:Y:S01]  /*13cc0*/  LDSM.16.M88.4 R20, [R198] ;  /* 0x00000000c614783b */ /* 0x000fe20000000200 */
[C---:B------:R-:W-:Y:S01]  /*13cd0*/  IMAD R194, R45.reuse, 0x2, R198 ;  /* 0x000000022dc27824 */ /* 0x040fe200078e02c6 */
[----:B------:R-:W-:Y:S01]  /*13ce0*/  LOP3.LUT R197, R154, R197, RZ, 0x3c, !PT ;  /* 0x000000c59ac57212 */ /* 0x000fe200078e3cff */
[----:B------:R-:W-:Y:S01]  /*13cf0*/  IMAD R193, R45, 0x2, R196 ;  /* 0x000000022dc17824 */ /* 0x000fe200078e02c4 */
[----:B------:R-:W-:Y:S02]  /*13d00*/  LOP3.LUT R3, R60, 0x6, RZ, 0xc0, !PT ;  /* 0x000000063c037812 */ /* 0x000fe400078ec0ff */
[----:B------:R-:W-:Y:S01]  /*13d10*/  LDSM.16.M88.4 R16, [R194] ;  /* 0x00000000c210783b */ /* 0x000fe20000000200 */
[----:B------:R-:W-:-:S03]  /*13d20*/  IMAD R197, R64, 0x200, R197 ;  /* 0x0000020040c57824 */ /* 0x000fc600078e02c5 */
[----:B------:R-:W-:Y:S01]  /*13d30*/  LDSM.16.M88.4 R64, [R196] ;  /* 0x00000000c440783b */ /* 0x000fe20000000200 */
[----:B------:R-:W-:-:S03]  /*13d40*/  IMAD.SHL.U32 R197, R197, 0x2, RZ ;  /* 0x00000002c5c57824 */ /* 0x000fc600078e00ff */
[----:B------:R-:W-:Y:S02]  /*13d50*/  LDSM.16.M88.4 R72, [R193] ;  /* 0x00000000c148783b */ /* 0x000fe40000000200 */
[C---:B------:R-:W-:Y:S02]  /*13d60*/  IADD3 R0, R197.reuse, 0x6000, RZ ;  /* 0x00006000c5007810 */ /* 0x040fe40007ffe0ff */
[----:B------:R-:W5:Y:S01]  /*13d70*/  LDSM.16.M88.4 R76, [R197+0x6000] ;  /* 0x00600000c54c783b */ /* 0x000f620000000200 */
[----:B------:R-:W-:Y:S02]  /*13d80*/  IADD3 R195, R197, 0x6020, RZ ;  /* 0x00006020c5c37810 */ /* 0x000fe40007ffe0ff */
[----:B------:R-:W-:Y:S01]  /*13d90*/  @P1 IADD3 R195, R0, -0x20, RZ ;  /* 0xffffffe000c31810 */ /* 0x000fe20007ffe0ff */
[----:B------:R-:W1:Y:S01]  /*13da0*/  LDSM.16.M88.4 R36, [R197+0x6800] ;  /* 0x00680000c524783b */ /* 0x000e620000000200 */
[----:B------:R-:W-:Y:S02]  /*13db0*/  IMAD.MOV.U32 R0, RZ, RZ, 0x40 ;  /* 0x00000040ff007424 */ /* 0x000fe400078e00ff */
[C---:B------:R-:W-:Y:S01]  /*13dc0*/  IADD3 R187, R195.reuse, 0x800, RZ ;  /* 0x00000800c3bb7810 */ /* 0x040fe20007ffe0ff */
[----:B------:R-:W2:Y:S01]  /*13dd0*/  LDSM.16.M88.4 R28, [R197+0x7000] ;  /* 0x00700000c51c783b */ /* 0x000ea20000000200 */
[----:B------:R-:W-:-:S02]  /*13de0*/  IADD3 R186, R195, 0x1000, RZ ;  /* 0x00001000c3ba7810 */ /* 0x000fc40007ffe0ff */
[----:B------:R-:W-:Y:S01]  /*13df0*/  SEL R0, R0, 0xffffffc0, !P2 ;  /* 0xffffffc000007807 */ /* 0x000fe20005000000 */
[----:B--2-4-:R-:W2:Y:S01]  /*13e00*/  LDSM.16.M88.4 R8, [R197+0x7800] ;  /* 0x00780000c508783b */ /* 0x014ea20000000200 */
[C---:B------:R-:W-:Y:S02]  /*13e10*/  IADD3 R185, R195.reuse, 0x1800, RZ ;  /* 0x00001800c3b97810 */ /* 0x040fe40007ffe0ff */
[----:B------:R-:W-:Y:S01]  /*13e20*/  IADD3 R183, R195, 0x2000, RZ ;  /* 0x00002000c3b77810 */ /* 0x000fe20007ffe0ff */
[----:B------:R-:W4:Y:S01]  /*13e30*/  LDSM.16.M88.4 R68, [R195] ;  /* 0x00000000c344783b */ /* 0x000f220000000200 */
[----:B------:R-:W-:Y:S01]  /*13e40*/  IMAD.IADD R191, R197, 0x1, R0 ;  /* 0x00000001c5bf7824 */ /* 0x000fe200078e0200 */
[C---:B------:R-:W-:Y:S01]  /*13e50*/  IADD3 R182, R195.reuse, 0x2800, RZ ;  /* 0x00002800c3b67810 */ /* 0x040fe20007ffe0ff */
[----:B------:R-:W-:Y:S01]  /*13e60*/  IMAD.IADD R184, R0, 0x1, R195 ;  /* 0x0000000100b87824 */ /* 0x000fe200078e02c3 */
[----:B------:R-:W3:Y:S01]  /*13e70*/  LDSM.16.M88.4 R56, [R195+0x800] ;  /* 0x00080000c338783b */ /* 0x000ee20000000200 */
[----:B------:R-:W-:-:S02]  /*13e80*/  IADD3 R181, R195, 0x3000, RZ ;  /* 0x00003000c3b57810 */ /* 0x000fc40007ffe0ff */
[C---:B------:R-:W-:Y:S01]  /*13e90*/  IADD3 R180, R195.reuse, 0x3800, RZ ;  /* 0x00003800c3b47810 */ /* 0x040fe20007ffe0ff */
[----:B------:R-:W2:Y:S01]  /*13ea0*/  LDSM.16.M88.4 R48, [R195+0x1800] ;  /* 0x00180000c330783b */ /* 0x000ea20000000200 */
[C---:B------:R-:W-:Y:S02]  /*13eb0*/  IADD3 R179, R195.reuse, 0x4000, RZ ;  /* 0x00004000c3b37810 */ /* 0x040fe40007ffe0ff */
[C---:B------:R-:W-:Y:S01]  /*13ec0*/  IADD3 R178, R195.reuse, 0x4800, RZ ;  /* 0x00004800c3b27810 */ /* 0x040fe20007ffe0ff */
[----:B---3--:R-:W3:Y:S01]  /*13ed0*/  LDSM.16.M88.4 R52, [R195+0x1000] ;  /* 0x00100000c334783b */ /* 0x008ee20000000200 */
[C---:B------:R-:W-:Y:S02]  /*13ee0*/  IADD3 R177, R195.reuse, 0x5000, RZ ;  /* 0x00005000c3b17810 */ /* 0x040fe40007ffe0ff */
[----:B------:R-:W-:Y:S01]  /*13ef0*/  IADD3 R176, R195, 0x5800, RZ ;  /* 0x00005800c3b07810 */ /* 0x000fe20007ffe0ff */
[----:B------:R-:W2:Y:S04]  /*13f00*/  LDSM.16.M88.4 R12, [R191+0x6000] ;  /* 0x00600000bf0c783b */ /* 0x000ea80000000200 */
[----:B------:R-:W-:Y:S01]  /*13f10*/  LDSM.16.M88.4 R84, [R191+0x7000] ;  /* 0x00700000bf54783b */ /* 0x000fe20000000200 */
[C---:B-----5:R-:W-:Y:S03]  /*13f20*/  HMMA.16816.F32 R4, R20.reuse, R76, RZ ;  /* 0x0000004c1404723c */ /* 0x060fe600000018ff */
[----:B------:R-:W-:Y:S05]  /*13f30*/  LDSM.16.M88.4 R80, [R191+0x7800] ;  /* 0x00780000bf50783b */ /* 0x000fea0000000200 */
[C---:B------:R-:W-:Y:S08]  /*13f40*/  HMMA.16816.F32 R76, R20.reuse, R78, RZ ;  /* 0x0000004e144c723c */ /* 0x040ff000000018ff */
[C---:B-1----:R-:W-:Y:S08]  /*13f50*/  HMMA.16816.F32 R40, R20.reuse, R36, RZ ;  /* 0x000000241428723c */ /* 0x042ff000000018ff */
[C---:B------:R-:W-:Y:S08]  /*13f60*/  HMMA.16816.F32 R36, R20.reuse, R38, RZ ;  /* 0x000000261424723c */ /* 0x040ff000000018ff */
[C---:B------:R-:W-:Y:S08]  /*13f70*/  HMMA.16816.F32 R32, R20.reuse, R28, RZ ;  /* 0x0000001c1420723c */ /* 0x040ff000000018ff */
[C---:B------:R-:W-:Y:S08]  /*13f80*/  HMMA.16816.F32 R28, R20.reuse, R30, RZ ;  /* 0x0000001e141c723c */ /* 0x040ff000000018ff */
[C---:B--2---:R-:W-:Y:S08]  /*13f90*/  HMMA.16816.F32 R24, R20.reuse, R8, RZ ;  /* 0x000000081418723c */ /* 0x044ff000000018ff */
        /* <DEDUP_REMOVED lines=11> */
[C---:B---3--:R-:W-:Y:S08]  /*14050*/  HMMA.16816.F32 R32, R64.reuse, R52, R32 ;  /* 0x000000344020723c */ /* 0x048ff00000001820 */
        /* <DEDUP_REMOVED lines=91> */
[----:B------:R-:W2:Y:S07]  /*14610*/  LDSM.16.M88.4 R16, [R191+0xa800] ;  /* 0x00a80000bf10783b */ /* 0x000eae0000000200 */
[C---:B------:R-:W-:Y:S08]  /*14620*/  HMMA.16816.F32 R48, R28.reuse, R56, R48 ;  /* 0x000000381c30723c */ /* 0x040ff00000001830 */
[----:B------:R-:W-:Y:S01]  /*14630*/  HMMA.16816.F32 R52, R28, R58, R52 ;  /* 0x0000003a1c34723c */ /* 0x000fe20000001834 */
[----:B------:R-:W-:Y:S04]  /*14640*/  LDSM.16.M88.4 R28, [R193+0x4000] ;  /* 0x00400000c11c783b */ /* 0x000fe80000000200 */
[----:B------:R-:W-:Y:S03]  /*14650*/  LDSM.16.M88.4 R56, [R191+0xb800] ;  /* 0x00b80000bf38783b */ /* 0x000fe60000000200 */
[C---:B-----5:R-:W-:Y:S08]  /*14660*/  HMMA.16816.F32 R40, R32.reuse, R12, R40 ;  /* 0x0000000c2028723c */ /* 0x060ff00000001828 */
[----:B------:R-:W-:Y:S01]  /*14670*/  HMMA.16816.F32 R64, R32, R14, R64 ;  /* 0x0000000e2040723c */ /* 0x000fe20000001840 */
[----:B------:R-:W3:Y:S07]  /*14680*/  LDSM.16.M88.4 R12, [R184+0x4000] ;  /* 0x00400000b80c783b */ /* 0x000eee0000000200 */
        /* <DEDUP_REMOVED lines=8> */
[----:B--2---:R-:W-:Y:S08]  /*14710*/  HMMA.16816.F32 R40, R36, R16, R40 ;  /* 0x000000102428723c */ /* 0x004ff00000001828 */
[C---:B---3--:R-:W-:Y:S08]  /*14720*/  HMMA.16816.F32 R4, R28.reuse, R12, R4 ;  /* 0x0000000c1c04723c */ /* 0x048ff00000001804 */
[----:B------:R-:W-:Y:S01]  /*14730*/  HMMA.16816.F32 R76, R28, R14, R76 ;  /* 0x0000000e1c4c723c */ /* 0x000fe2000000184c */
[----:B------:R-:W2:Y:S01]  /*14740*/  LDSM.16.M88.4 R12, [R184+0x5800] ;  /* 0x00580000b80c783b */ /* 0x000ea20000000200 */
[----:B------:R-:W-:-:S06]  /*14750*/  DEPBAR.LE SB0, 0x0 ;  /* 0x000080000000791a */ /* 0x000fcc0000000000 */
[C---:B------:R-:W-:Y:S07]  /*14760*/  HMMA.16816.F32 R64, R36.reuse, R18, R64 ;  /* 0x000000122440723c */ /* 0x040fee0000001840 */
[----:B------:R-:W-:Y:S01]  /*14770*/  IMAD.IADD R18, R2, 0x1, R3 ;  /* 0x0000000102127824 */ /* 0x000fe200078e0203 */
[----:B------:R-:W-:Y:S04]  /*14780*/  HMMA.16816.F32 R80, R36, R24, R80 ;  /* 0x000000182450723c */ /* 0x000fe80000001850 */
[----:B------:R-:W-:-:S02]  /*14790*/  IADD3 R0, R18, 0x8, RZ ;  /* 0x0000000812007810 */ /* 0x000fc40007ffe0ff */
[-C--:B------:R-:W-:Y:S02]  /*147a0*/  ISETP.GE.AND P0, PT, R18, R63.reuse, PT ;  /* 0x0000003f1200720c */ /* 0x080fe40003f06270 */
[C---:B------:R-:W-:Y:S01]  /*147b0*/  HMMA.16816.F32 R68, R36.reuse, R26, R68 ;  /* 0x0000001a2444723c */ /* 0x040fe20000001844 */
[-C--:B------:R-:W-:Y:S02]  /*147c0*/  ISETP.GE.AND P5, PT, R0, R63.reuse, PT ;  /* 0x0000003f0000720c */ /* 0x080fe40003fa6270 */
[C---:B------:R-:W-:Y:S02]  /*147d0*/  IADD3 R0, R18.reuse, 0x9, RZ ;  /* 0x0000000912007810 */ /* 0x040fe40007ffe0ff */
[----:B------:R-:W-:Y:S02]  /*147e0*/  IADD3 R16, R18, 0x1, RZ ;  /* 0x0000000112107810 */ /* 0x000fe40007ffe0ff */
[----:B------:R-:W-:Y:S01]  /*147f0*/  ISETP.GE.AND P2, PT, R0, R63, PT ;  /* 0x0000003f0000720c */ /* 0x000fe20003f46270 */
[----:B------:R-:W-:Y:S01]  /*14800*/  HMMA.16816.F32 R48, R36, R56, R48 ;  /* 0x000000382430723c */ /* 0x000fe20000001830 */
[----:B------:R-:W-:-:S02]  /*14810*/  IADD3 R0, R18, 0x11, RZ ;  /* 0x0000001112007810 */ /* 0x000fc40007ffe0ff */
[----:B------:R-:W-:Y:S02]  /*14820*/  FSEL R6, R6, -INF , !P0 ;  /* 0xff80000006067808 */ /* 0x000fe40004000000 */
[----:B------:R-:W-:Y:S02]  /*14830*/  FSEL R3, R4, -INF , !P0 ;  /* 0xff80000004037808 */ /* 0x000fe40004000000 */
[-C--:B------:R-:W-:Y:S01]  /*14840*/  ISETP.GE.AND P6, PT, R16, R63.reuse, PT ;  /* 0x0000003f1000720c */ /* 0x080fe20003fc6270 */
[----:B------:R-:W-:Y:S01]  /*14850*/  HMMA.16816.F32 R52, R36, R58, R52 ;  /* 0x0000003a2434723c */ /* 0x000fe20000001834 */
[----:B------:R-:W-:Y:S02]  /*14860*/  ISETP.GE.AND P0, PT, R0, R63, PT ;  /* 0x0000003f0000720c */ /* 0x000fe40003f06270 */
[C---:B------:R-:W-:Y:S02]  /*14870*/  IADD3 R16, R18.reuse, 0x10, RZ ;  /* 0x0000001012107810 */ /* 0x040fe40007ffe0ff */
[----:B------:R-:W-:-:S02]  /*14880*/  IADD3 R0, R18, 0x19, RZ ;  /* 0x0000001912007810 */ /* 0x000fc40007ffe0ff */
[----:B------:R-:W-:Y:S01]  /*14890*/  IADD3 R4, R18, 0x18, RZ ;  /* 0x0000001812047810 */ /* 0x000fe20007ffe0ff */
[C---:B-1----:R-:W-:Y:S01]  /*148a0*/  HMMA.16816.F32 R40, R28.reuse, R20, R40 ;  /* 0x000000141c28723c */ /* 0x042fe20000001828 */
[----:B------:R-:W-:Y:S02]  /*148b0*/  FSEL R78, R78, -INF , !P5 ;  /* 0xff8000004e4e7808 */ /* 0x000fe40006800000 */
[----:B------:R-:W-:Y:S02]  /*148c0*/  FSEL R19, R76, -INF , !P5 ;  /* 0xff8000004c137808 */ /* 0x000fe40006800000 */
[-C--:B------:R-:W-:Y:S02]  /*148d0*/  ISETP.GE.AND P1, PT, R16, R63.reuse, PT ;  /* 0x0000003f1000720c */ /* 0x080fe40003f26270 */
[----:B------:R-:W-:Y:S01]  /*148e0*/  ISETP.GE.AND P5, PT, R0, R63, PT ;  /* 0x0000003f0000720c */ /* 0x000fe20003fa6270 */
[----:B------:R-:W-:Y:S01]  /*148f0*/  HMMA.16816.F32 R64, R28, R22, R64 ;  /* 0x000000161c40723c */ /* 0x000fe20000001840 */
[----:B------:R-:W-:-:S02]  /*14900*/  FSEL R7, R7, -INF , !P6 ;  /* 0xff80000007077808 */ /* 0x000fc40007000000 */
[----:B------:R-:W-:Y:S02]  /*14910*/  FSEL R5, R5, -INF , !P6 ;  /* 0xff80000005057808 */ /* 0x000fe40007000000 */
[----:B------:R-:W-:Y:S02]  /*14920*/  IADD3 R0, R18, 0x21, RZ ;  /* 0x0000002112007810 */ /* 0x000fe40007ffe0ff */
[-C--:B------:R-:W-:Y:S01]  /*14930*/  ISETP.GE.AND P6, PT, R4, R63.reuse, PT ;  /* 0x0000003f0400720c */ /* 0x080fe20003fc6270 */
[C---:B------:R-:W-:Y:S01]  /*14940*/  HMMA.16816.F32 R80, R28.reuse, R8, R80 ;  /* 0x000000081c50723c */ /* 0x040fe20000001850 */
[----:B------:R-:W-:Y:S02]  /*14950*/  IADD3 R4, R18, 0x20, RZ ;  /* 0x0000002012047810 */ /* 0x000fe40007ffe0ff */
[----:B------:R-:W-:Y:S02]  /*14960*/  FSEL R16, R79, -INF , !P2 ;  /* 0xff8000004f107808 */ /* 0x000fe40005000000 */
[----:B------:R-:W-:Y:S01]  /*14970*/  FSEL R77, R77, -INF , !P2 ;  /* 0xff8000004d4d7808 */ /* 0x000fe20005000000 */
[----:B------:R-:W-:Y:S01]  /*14980*/  BAR.SYNC.DEFER_BLOCKING 0x0 ;  /* 0x0000000000007b1d */ /* 0x000fe20000010000 */
[----:B------:R-:W-:Y:S01]  /*14990*/  ISETP.GE.AND P2, PT, R4, R63, PT ;  /* 0x0000003f0400720c */ /* 0x000fe20003f46270 */
[----:B------:R-:W-:Y:S01]  /*149a0*/  HMMA.16816.F32 R68, R28, R10, R68 ;  /* 0x0000000a1c44723c */ /* 0x000fe20000001844 */
[----:B------:R-:W-:-:S02]  /*149b0*/  IADD3 R4, R18, 0x29, RZ ;  /* 0x0000002912047810 */ /* 0x000fc40007ffe0ff */
[----:B------:R-:W-:-:S04]  /*149c0*/  FSEL R17, R41, -INF , !P0 ;  /* 0xff80000029117808 */ /* 0x000fc80004000000 */
[----:B------:R-:W-:Y:S01]  /*149d0*/  FSEL R10, R42, -INF , !P1 ;  /* 0xff8000002a0a7808 */ /* 0x000fe20004800000 */
[C---:B--2---:R-:W-:Y:S01]  /*149e0*/  HMMA.16816.F32 R48, R28.reuse, R12, R48 ;  /* 0x0000000c1c30723c */ /* 0x044fe20000001830 */
[----:B------:R-:W-:Y:S02]  /*149f0*/  FSEL R11, R40, -INF , !P1 ;  /* 0xff800000280b7808 */ /* 0x000fe40004800000 */
[-C--:B------:R-:W-:Y:S02]  /*14a00*/  ISETP.GE.AND P1, PT, R0, R63.reuse, PT ;  /* 0x0000003f0000720c */ /* 0x080fe40003f26270 */
[----:B------:R-:W-:Y:S02]  /*14a10*/  IADD3 R0, R18, 0x28, RZ ;  /* 0x0000002812007810 */ /* 0x000fe40007ffe0ff */
[----:B------:R-:W-:Y:S01]  /*14a20*/  FSEL R12, R43, -INF , !P0 ;  /* 0xff8000002b0c7808 */ /* 0x000fe20004000000 */
[----:B------:R-:W-:Y:S01]  /*14a30*/  HMMA.16816.F32 R52, R28, R14, R52 ;  /* 0x0000000e1c34723c */ /* 0x000fe20000001834 */
[----:B------:R-:W-:-:S02]  /*14a40*/  ISETP.GE.AND P0, PT, R0, R63, PT ;  /* 0x0000003f0000720c */ /* 0x000fc40003f06270 */
[----:B------:R-:W-:Y:S02]  /*14a50*/  FSEL R0, R66, -INF , !P6 ;  /* 0xff80000042007808 */ /* 0x000fe40007000000 */
[----:B------:R-:W-:Y:S02]  /*14a60*/  FSEL R9, R64, -INF , !P6 ;  /* 0xff80000040097808 */ /* 0x000fe40007000000 */
[----:B------:R-:W-:Y:S02]  /*14a70*/  ISETP.GE.AND P6, PT, R4, R63, PT ;  /* 0x0000003f0400720c */ /* 0x000fe40003fc6270 */
[----:B------:R-:W-:Y:S02]  /*14a80*/  IADD3 R4, R18, 0x31, RZ ;  /* 0x0000003112047810 */ /* 0x000fe40007ffe0ff */
[----:B------:R-:W-:Y:S02]  /*14a90*/  FSEL R162, R82, -INF , !P2 ;  /* 0xff80000052a27808 */ /* 0x000fe40005000000 */
[----:B------:R-:W-:-:S02]  /*14aa0*/  FSEL R167, R80, -INF , !P2 ;  /* 0xff80000050a77808 */ /* 0x000fc40005000000 */
[----:B------:R-:W-:Y:S02]  /*14ab0*/  ISETP.GE.AND P2, PT, R4, R63, PT ;  /* 0x0000003f0400720c */ /* 0x000fe40003f46270 */
[C---:B------:R-:W-:Y:S02]  /*14ac0*/  IADD3 R14, R18.reuse, 0x30, RZ ;  /* 0x00000030120e7810 */ /* 0x040fe40007ffe0ff */
[C---:B------:R-:W-:Y:S02]  /*14ad0*/  IADD3 R4, R18.reuse, 0x38, RZ ;  /* 0x0000003812047810 */ /* 0x040fe40007ffe0ff */
[----:B------:R-:W-:Y:S02]  /*14ae0*/  IADD3 R18, R18, 0x39, RZ ;  /* 0x0000003912127810 */ /* 0x000fe40007ffe0ff */
[----:B------:R-:W-:Y:S02]  /*14af0*/  FSEL R8, R67, -INF , !P5 ;  /* 0xff80000043087808 */ /* 0x000fe40006800000 */
[----:B------:R-:W-:-:S02]  /*14b00*/  FSEL R13, R65, -INF , !P5 ;  /* 0xff800000410d7808 */ /* 0x000fc40006800000 */
[----:B------:R-:W-:Y:S02]  /*14b10*/  FSEL R174, R83, -INF , !P1 ;  /* 0xff80000053ae7808 */ /* 0x000fe40004800000 */
[----:B------:R-:W-:Y:S02]  /*14b20*/  FSEL R159, R81, -INF , !P1 ;  /* 0xff800000519f7808 */ /* 0x000fe40004800000 */
[----:B------:R-:W-:Y:S02]  /*14b30*/  FSEL R172, R70, -INF , !P0 ;  /* 0xff80000046ac7808 */ /* 0x000fe40004000000 */
[----:B------:R-:W-:Y:S02]  /*14b40*/  FSEL R157, R68, -INF , !P0 ;  /* 0xff800000449d7808 */ /* 0x000fe40004000000 */
[-C--:B------:R-:W-:Y:S02]  /*14b50*/  ISETP.GE.AND P5, PT, R14, R63.reuse, PT ;  /* 0x0000003f0e00720c */ /* 0x080fe40003fa6270 */
[----:B------:R-:W-:-:S02]  /*14b60*/  ISETP.GE.AND P1, PT, R4, R63, PT ;  /* 0x0000003f0400720c */ /* 0x000fc40003f26270 */
[----:B------:R-:W-:Y:S02]  /*14b70*/  ISETP.GE.AND P0, PT, R18, R63, PT ;  /* 0x0000003f1200720c */ /* 0x000fe40003f06270 */
[----:B------:R-:W-:Y:S02]  /*14b80*/  FSEL R168, R71, -INF , !P6 ;  /* 0xff80000047a87808 */ /* 0x000fe40007000000 */
        /* <DEDUP_REMOVED lines=8> */
[----:B------:R-:W-:Y:S01]  /*14c10*/  FSEL R141, R53, -INF , !P0 ;  /* 0xff800000358d7808 */ /* 0x000fe20004000000 */
        /* <DEDUP_REMOVED lines=60> */
.L_x_1677:
[----:B------:R-:W-:-:S05]  /*14fe0*/  IMAD.MOV.U32 R4, RZ, RZ, c[0x0][0x198] ;  /* 0x00006600ff047624 */ /* 0x000fca00078e00ff */
[----:B------:R-:W-:-:S04]  /*14ff0*/  LEA R4, -R4, RZ, 0x6 ;  /* 0x000000ff04047211 */ /* 0x000fc800078e31ff */
[----:B------:R-:W-:Y:S02]  /*15000*/  SHF.R.S32.HI R21, RZ, 0x1f, R4 ;  /* 0x0000001fff157819 */ /* 0x000fe40000011404 */
.L_x_1678:
[C---:B------:R-:W-:Y:S02]  /*15010*/  LOP3.LUT P2, RZ, R210.reuse, 0x2, RZ, 0xc0, !PT ;  /* 0x00000002d2ff7812 */ /* 0x040fe4000784c0ff */
[----:B------:R-:W-:Y:S02]  /*15020*/  LOP3.LUT P1, RZ, R210, 0x4, RZ, 0xc0, !PT ;  /* 0x00000004d2ff7812 */ /* 0x000fe4000782c0ff */
[----:B------:R-:W-:Y:S02]  /*15030*/  IADD3 R15, P5, R4, R148, RZ ;  /* 0x00000094040f7210 */ /* 0x000fe40007fbe0ff */
[----:B------:R-:W-:Y:S02]  /*15040*/  LOP3.LUT P6, RZ, R210, 0x1, RZ, 0xc0, !PT ;  /* 0x00000001d2ff7812 */ /* 0x000fe400078cc0ff */
[----:B------:R-:W-:Y:S01]  /*15050*/  LEA R32, P0, R4, R208, 0x1 ;  /* 0x000000d004207211 */ /* 0x000fe200078008ff */
[----:B------:R-:W-:-:S03]  /*15060*/  IMAD.X R2, R21, 0x1, R147, P5 ;  /* 0x0000000115027824 */ /* 0x000fc600028e0693 */
[-CC-:B------:R-:W-:Y:S02]  /*15070*/  LEA.HI.X R33, R4, R209.reuse, R21.reuse, 0x1, P0 ;  /* 0x000000d104217211 */ /* 0x180fe400000f0c15 */
[C---:B------:R-:W-:Y:S02]  /*15080*/  @P2 LEA R30, P5, R15.reuse, c[0x0][0x168], 0x1 ;  /* 0x00005a000f1e2a11 */ /* 0x040fe400078a08ff */
[C---:B------:R-:W-:Y:S02]  /*15090*/  @P1 LEA R24, P0, R15.reuse, c[0x0][0x168], 0x1 ;  /* 0x00005a000f181a11 */ /* 0x040fe400078008ff */
[--C-:B------:R-:W-:Y:S01]  /*150a0*/  @P2 LEA.HI.X R31, R15, c[0x0][0x16c], R2.reuse, 0x1, P5 ;  /* 0x00005b000f1f2a11 */ /* 0x100fe200028f0c02 */
[----:B------:R-:W-:Y:S01]  /*150b0*/  @!PT LDS RZ, [RZ] ;  /* 0x00000000fffff984 */ /* 0x000fe20000000800 */
[----:B------:R-:W-:Y:S01]  /*150c0*/  @!PT LDS RZ, [RZ] ;  /* 0x00000000fffff984 */ /* 0x000fe20000000800 */
[----:B------:R-:W-:Y:S01]  /*150d0*/  @!PT LDS RZ, [RZ] ;  /* 0x00000000fffff984 */ /* 0x000fe20000000800 */
[----:B------:R1:W-:Y:S01]  /*150e0*/  @P6 LDGSTS.E.BYPASS.LTC128B.128 [R204+0x6000], [R32.64] ;  /* 0x0600000020cc6fae */ /* 0x0003e2000b901d46 */
[----:B------:R-:W-:Y:S02]  /*150f0*/  IADD3 R4, P5, R61, R4, RZ ;  /* 0x000000043d047210 */ /* 0x000fe40007fbe0ff */
[----:B------:R-:W-:Y:S01]  /*15100*/  @P1 LEA.HI.X R25, R15, c[0x0][0x16c], R2, 0x1, P0 ;  /* 0x00005b000f191a11 */ /* 0x000fe200000f0c02 */
[----:B------:R1:W-:Y:S01]  /*15110*/  @!P6 STS.128 [R204+0x6000], RZ ;  /* 0x006000ffcc00e388 */ /* 0x0003e20000000c00 */
[----:B------:R-:W-:Y:S01]  /*15120*/  @P2 IADD3 R23, P0, R4, R148, RZ ;  /* 0x0000009404172210 */ /* 0x000fe20007f1e0ff */
        /* <DEDUP_REMOVED lines=18> */
[C---:B------:R-:W-:Y:S01]  /*15250*/  @P1 LEA R22, P0, R15.reuse, c[0x0][0x168], 0x1 ;  /* 0x00005a000f161a11 */ /* 0x040fe200078008ff */
[----:B------:R1:W-:Y:S03]  /*15260*/  @!P1 STS.128 [R204+0xa000], RZ ;  /* 0x00a000ffcc009388 */ /* 0x0003e60000000c00 */
[----:B------:R-:W-:Y:S01]  /*15270*/  @P1 LEA.HI.X R23, R15, c[0x0][0x16c], R2, 0x1, P0 ;  /* 0x00005b000f171a11 */ /* 0x000fe200000f0c02 */
[----:B------:R-:W-:Y:S01]  /*15280*/  IMAD.X R15, R200, 0x1, R21, P5 ;  /* 0x00000001c80f7824 */ /* 0x000fe200028e0615 */
[C---:B------:R-:W-:Y:S01]  /*15290*/  @P2 IADD3 R21, P0, R4.reuse, R148, RZ ;  /* 0x0000009404152210 */ /* 0x040fe20007f1e0ff */
[----:B------:R-:W-:Y:S01]  /*152a0*/  @!PT LDS RZ, [RZ] ;  /* 0x00000000fffff984 */ /* 0x000fe20000000800 */
[----:B------:R-:W-:Y:S01]  /*152b0*/  @!PT LDS RZ, [RZ] ;  /* 0x00000000fffff984 */ /* 0x000fe20000000800 */
[----:B------:R-:W-:Y:S01]  /*152c0*/  @!PT LDS RZ, [RZ] ;  /* 0x00000000fffff984 */ /* 0x000fe20000000800 */
[----:B------:R1:W-:Y:S01]  /*152d0*/  @P6 LDGSTS.E.BYPASS.LTC128B.128 [R204+0x6800], [R28.64] ;  /* 0x068000001ccc6fae */ /* 0x0003e2000b901d46 */
[----:B------:R-:W-:-:S03]  /*152e0*/  @P6 LEA R36, P5, R4, R208, 0x1 ;  /* 0x000000d004246211 */ /* 0x000fc600078a08ff */
[----:B------:R-:W-:Y:S01]  /*152f0*/  @P2 IMAD.X R14, R15, 0x1, R147, P0 ;  /* 0x000000010f0e2824 */ /* 0x000fe200000e0693 */
[C---:B------:R-:W-:Y:S01]  /*15300*/  @P2 LEA R34, P0, R21.reuse, c[0x0][0x168], 0x1 ;  /* 0x00005a0015222a11 */ /* 0x040fe200078008ff */
[----:B------:R1:W-:Y:S01]  /*15310*/  @!P6 STS.128 [R204+0x6800], RZ ;  /* 0x006800ffcc00e388 */ /* 0x0003e20000000c00 */
[CC--:B------:R-:W-:Y:S02]  /*15320*/  @P6 LEA.HI.X R37, R4.reuse, R209.reuse, R15, 0x1, P5 ;  /* 0x000000d104256211 */ /* 0x0c0fe400028f0c0f */
        /* <DEDUP_REMOVED lines=11> */
[C---:B------:R-:W-:Y:S01]  /*153e0*/  @P6 LEA R38, P0, R61.reuse, R208, 0x1 ;  /* 0x000000d03d266211 */ /* 0x040fe200078008ff */
[----:B------:R-:W-:Y:S01]  /*153f0*/  @!PT LDS RZ, [RZ] ;  /* 0x00000000fffff984 */ /* 0x000fe20000000800 */
[----:B------:R-:W-:Y:S01]  /*15400*/  @!PT LDS RZ, [RZ] ;  /* 0x00000000fffff984 */ /* 0x000fe20000000800 */
[----:B------:R-:W-:Y:S01]  /*15410*/  @!PT LDS RZ, [RZ] ;  /* 0x00000000fffff984 */ /* 0x000fe20000000800 */
[----:B------:R1:W-:Y:S01]  /*15420*/  @P1 LDGSTS.E.BYPASS.LTC128B.128 [R204+0xa800], [R22.64+0x100] ;  /* 0x0a80010016cc1fae */ /* 0x0003e2000b901d46 */
[----:B------:R-:W-:Y:S01]  /*15430*/  @P1 LEA.HI.X R21, R2, c[0x0][0x16c], R21, 0x1, P5 ;  /* 0x00005b0002151a11 */ /* 0x000fe200028f0c15 */
[----:B------:R-:W-:Y:S01]  /*15440*/  IMAD.MOV.U32 R208, RZ, RZ, R32 ;  /* 0x000000ffffd07224 */ /* 0x000fe200078e0020 */
[CC--:B------:R-:W-:Y:S01]  /*15450*/  @P2 IADD3 R2, P5, R61.reuse, R148.reuse, RZ ;  /* 0x000000943d022210 */ /* 0x0c0fe20007fbe0ff */
[----:B------:R1:W-:Y:S01]  /*15460*/  @!P1 STS.128 [R204+0xa800], RZ ;  /* 0x00a800ffcc009388 */ /* 0x0003e20000000c00 */
[C---:B------:R-:W-:Y:S01]  /*15470*/  @P6 LEA.HI.X R39, R61.reuse, R209, R146, 0x1, P0 ;  /* 0x000000d13d276211 */ /* 0x040fe200000f0c92 */
[----:B------:R-:W-:Y:S01]  /*15480*/  IMAD.MOV.U32 R209, RZ, RZ, R33 ;  /* 0x000000ffffd17224 */ /* 0x000fe200078e0021 */
[----:B------:R-:W-:Y:S01]  /*15490*/  @P1 IADD3 R61, P0, R61, R148, RZ ;  /* 0x000000943d3d1210 */ /* 0x000fe20007f1e0ff */
[--C-:B------:R-:W-:Y:S01]  /*154a0*/  @P2 IMAD.X R15, R146, 0x1, R147.reuse, P5 ;  /* 0x00000001920f2824 */ /* 0x100fe200028e0693 */
[----:B------:R-:W-:Y:S01]  /*154b0*/  @P2 LEA R14, P5, R2, c[0x0][0x168], 0x1 ;  /* 0x00005a00020e2a11 */ /* 0x000fe200078a08ff */
[----:B------:R-:W-:Y:S01]  /*154c0*/  @!PT LDS RZ, [RZ] ;  /* 0x00000000fffff984 */ /* 0x000fe20000000800 */
[----:B------:R-:W-:Y:S01]  /*154d0*/  @!PT LDS RZ, [RZ] ;  /* 0x00000000fffff984 */ /* 0x000fe20000000800 */
[----:B------:R-:W-:Y:S01]  /*154e0*/  @!PT LDS RZ, [RZ] ;  /* 0x00000000fffff984 */ /* 0x000fe20000000800 */
[----:B------:R1:W-:Y:S02]  /*154f0*/  @P6 LDGSTS.E.BYPASS.LTC128B.128 [R204+0x7000], [R36.64] ;  /* 0x0700000024cc6fae */ /* 0x0003e4000b901d46 */
[----:B------:R-:W-:Y:S01]  /*15500*/  @P1 IMAD.X R146, R146, 0x1, R147, P0 ;  /* 0x0000000192921824 */ /* 0x000fe200000e0693 */
[----:B------:R-:W-:Y:S01]  /*15510*/  @P1 LEA R40, P0, R61, c[0x0][0x168], 0x1 ;  /* 0x00005a003d281a11 */ /* 0x000fe200078008ff */
[----:B------:R1:W-:Y:S01]  /*15520*/  @!P6 STS.128 [R204+0x7000], RZ ;  /* 0x007000ffcc00e388 */ /* 0x0003e20000000c00 */
[----:B------:R-:W-:-:S02]  /*15530*/  @P2 LEA.HI.X R15, R2, c[0x0][0x16c], R15, 0x1, P5 ;  /* 0x00005b00020f2a11 */ /* 0x000fc400028f0c0f */
[----:B------:R-:W-:Y:S01]  /*15540*/  @P1 LEA.HI.X R41, R61, c[0x0][0x16c], R146, 0x1, P0 ;  /* 0x00005b003d291a11 */ /* 0x000fe200000f0c92 */
        /* <DEDUP_REMOVED lines=26> */
.L_x_1676:
[----:B-1----:R-:W-:Y:S02]  /*156f0*/  FMNMX.FTZ R14, R3, R5, !PT ;  /* 0x00000005030e7209 */ /* 0x002fe40007810000 */
        /* <DEDUP_REMOVED lines=51> */
[----:B------:R-:W-:Y:S02]  /*15a30*/  FMUL.FTZ R170, R132, c[0x0][0x23c] ;  /* 0x00008f0084aa7a20 */ /* 0x000fe40000410000 */
[----:B------:R-:W-:Y:S03]  /*15a40*/  LDSM.16.MT88.4 R20, [R192+0xc800] ;  /* 0x00c80000c014783b */ /* 0x000fe60000004200 */
[----:B------:R-:W-:Y:S01]  /*15a50*/  FSEL R170, R170, RZ, P0 ;  /* 0x000000ffaaaa7208 */ /* 0x000fe20000000000 */
[----:B------:R-:W-:Y:S04]  /*15a60*/  LDSM.16.MT88.4 R32, [R189+0xc800] ;  /* 0x00c80000bd20783b */ /* 0x000fe80000004200 */
[--C-:B------:R-:W-:Y:S01]  /*15a70*/  FFMA.FTZ R153, R3, c[0x0][0x23c], -R170.reuse ;  /* 0x00008f0003997a23 */ /* 0x100fe200000108aa */
[----:B--2---:R-:W-:Y:S01]  /*15a80*/  FMNMX.FTZ R3, R15, R2, !PT ;  /* 0x000000020f037209 */ /* 0x004fe20007810000 */
[--C-:B------:R-:W-:Y:S01]  /*15a90*/  FFMA.FTZ R150, R5, c[0x0][0x23c], -R170.reuse ;  /* 0x00008f0005967a23 */ /* 0x100fe200000108aa */
[----:B------:R-:W-:Y:S01]  /*15aa0*/  LDSM.16.MT88.4 R28, [R188+0xc800] ;  /* 0x00c80000bc1c783b */ /* 0x000fe20000004200 */
[--C-:B------:R-:W-:Y:S01]  /*15ab0*/  FFMA.FTZ R151, R19, c[0x0][0x23c], -R170.reuse ;  /* 0x00008f0013977a23 */ /* 0x100fe200000108aa */
[C---:B------:R-:W-:Y:S01]  /*15ac0*/  FSETP.NEU.FTZ.AND P0, PT, R3.reuse, -INF , PT ;  /* 0xff8000000300780b */ /* 0x040fe20003f1d000 */
[----:B------:R-:W-:Y:S01]  /*15ad0*/  FMUL.FTZ R161, R3, c[0x0][0x23c] ;  /* 0x00008f0003a17a20 */ /* 0x000fe20000410000 */
[----:B------:R-:W-:Y:S01]  /*15ae0*/  MUFU.EX2 R153, R153 ;  /* 0x0000009900997308 */ /* 0x000fe20000000800 */
[--C-:B------:R-:W-:Y:S01]  /*15af0*/  FFMA.FTZ R146, R77, c[0x0][0x23c], -R170.reuse ;  /* 0x00008f004d927a23 */ /* 0x100fe200000108aa */
[----:B------:R-:W-:Y:S01]  /*15b00*/  LDSM.16.MT88.4 R24, [R190+0xe800] ;  /* 0x00e80000be18783b */ /* 0x000fe20000004200 */
[--C-:B------:R-:W-:Y:S01]  /*15b10*/  FFMA.FTZ R149, R11, c[0x0][0x23c], -R170.reuse ;  /* 0x00008f000b957a23 */ /* 0x100fe200000108aa */
[----:B------:R-:W-:Y:S01]  /*15b20*/  FSEL R161, R161, RZ, P0 ;  /* 0x000000ffa1a17208 */ /* 0x000fe20000000000 */
[----:B------:R-:W-:-:S02]  /*15b30*/  FFMA.FTZ R144, R17, c[0x0][0x23c], -R170 ;  /* 0x00008f0011907a23 */ /* 0x000fc400000108aa */
[----:B------:R-:W-:Y:S01]  /*15b40*/  FFMA.FTZ R145, R9, c[0x0][0x23c], -R170 ;  /* 0x00008f0009917a23 */ /* 0x000fe200000108aa */
[----:B------:R-:W1:Y:S01]  /*15b50*/  MUFU.EX2 R150, R150 ;  /* 0x0000009600967308 */ /* 0x000e620000000800 */
[--C-:B------:R-:W-:Y:S02]  /*15b60*/  FFMA.FTZ R152, R6, c[0x0][0x23c], -R161.reuse ;  /* 0x00008f0006987a23 */ /* 0x100fe400000108a1 */
[--C-:B------:R-:W-:Y:S02]  /*15b70*/  FFMA.FTZ R155, R7, c[0x0][0x23c], -R161.reuse ;  /* 0x00008f00079b7a23 */ /* 0x100fe400000108a1 */
[----:B------:R-:W2:Y:S01]  /*15b80*/  LDSM.16.MT88.4 R4, [R190+0xc000] ;  /* 0x00c00000be04783b */ /* 0x000ea20000004200 */
[--C-:B------:R-:W-:Y:S02]  /*15b90*/  FFMA.FTZ R154, R78, c[0x0][0x23c], -R161.reuse ;  /* 0x00008f004e9a7a23 */ /* 0x100fe400000108a1 */
[--C-:B------:R-:W-:Y:S01]  /*15ba0*/  FFMA.FTZ R147, R16, c[0x0][0x23c], -R161.reuse ;  /* 0x00008f0010937a23 */ /* 0x100fe200000108a1 */
[----:B------:R-:W-:Y:S01]  /*15bb0*/  MUFU.EX2 R151, R151 ;  /* 0x0000009700977308 */ /* 0x000fe20000000800 */
[----:B------:R-:W3:Y:S01]  /*15bc0*/  LDSM.16.MT88.4 R76, [R190+0xe000] ;  /* 0x00e00000be4c783b */ /* 0x000ee20000004200 */
[----:B------:R-:W-:-:S02]  /*15bd0*/  FFMA.FTZ R133, R0, c[0x0][0x23c], -R161 ;  /* 0x00008f0000857a23 */ /* 0x000fc400000108a1 */
[--C-:B------:R-:W-:Y:S01]  /*15be0*/  FFMA.FTZ R148, R10, c[0x0][0x23c], -R161.reuse ;  /* 0x00008f000a947a23 */ /* 0x100fe200000108a1 */
[----:B------:R-:W-:Y:S01]  /*15bf0*/  LDSM.16.MT88.4 R16, [R189+0xe800] ;  /* 0x00e80000bd10783b */ /* 0x000fe20000004200 */
[--C-:B------:R-:W-:Y:S01]  /*15c00*/  FFMA.FTZ R0, R8, c[0x0][0x23c], -R161.reuse ;  /* 0x00008f0008007a23 */ /* 0x100fe200000108a1 */
[----:B-1----:R-:W-:Y:S01]  /*15c10*/  F2FP.PACK_AB R116, R150, R153 ;  /* 0x000000999674723e */ /* 0x002fe200000000ff */
[----:B------:R-:W1:Y:S01]  /*15c20*/  MUFU.EX2 R146, R146 ;  /* 0x0000009200927308 */ /* 0x000e620000000800 */
[----:B------:R-:W-:Y:S01]  /*15c30*/  LDSM.16.MT88.4 R8, [R192+0xe800] ;  /* 0x00e80000c008783b */ /* 0x000fe20000004200 */
[--C-:B------:R-:W-:Y:S02]  /*15c40*/  FFMA.FTZ R2, R13, c[0x0][0x23c], -R170.reuse ;  /* 0x00008f000d027a23 */ /* 0x100fe400000108aa */
[----:B------:R-:W-:Y:S02]  /*15c50*/  FFMA.FTZ R135, R12, c[0x0][0x23c], -R161 ;  /* 0x00008f000c877a23 */ /* 0x000fe400000108a1 */
[----:B------:R-:W-:Y:S01]  /*15c60*/  LDSM.16.MT88.4 R12, [R188+0xe800] ;  /* 0x00e80000bc0c783b */ /* 0x000fe20000004200 */
[--C-:B------:R-:W-:Y:S01]  /*15c70*/  FFMA.FTZ R156, R167, c[0x0][0x23c], -R170.reuse ;  /* 0x00008f00a79c7a23 */ /* 0x100fe200000108aa */
[----:B------:R-:W-:Y:S01]  /*15c80*/  MUFU.EX2 R152, R152 ;  /* 0x0000009800987308 */ /* 0x000fe20000000800 */
[----:B------:R-:W-:-:S02]  /*15c90*/  FFMA.FTZ R158, R163, c[0x0][0x23c], -R170 ;  /* 0x00008f00a39e7a23 */ /* 0x000fc400000108aa */
[--C-:B------:R-:W-:Y:S02]  /*15ca0*/  FFMA.FTZ R159, R159, c[0x0][0x23c], -R170.reuse ;  /* 0x00008f009f9f7a23 */ /* 0x100fe400000108aa */
[----:B------:R-:W-:Y:S02]  /*15cb0*/  FFMA.FTZ R157, R157, c[0x0][0x23c], -R170 ;  /* 0x00008f009d9d7a23 */ /* 0x000fe400000108aa */
[--C-:B------:R-:W-:Y:S01]  /*15cc0*/  FFMA.FTZ R162, R162, c[0x0][0x23c], -R161.reuse ;  /* 0x00008f00a2a27a23 */ /* 0x100fe200000108a1 */
[----:B------:R-:W4:Y:S01]  /*15cd0*/  MUFU.EX2 R155, R155 ;  /* 0x0000009b009b7308 */ /* 0x000f220000000800 */
[----:B-1----:R-:W-:Y:S01]  /*15ce0*/  F2FP.PACK_AB R118, R146, R151 ;  /* 0x000000979276723e */ /* 0x002fe200000000ff */
[--C-:B------:R-:W-:Y:S02]  /*15cf0*/  FFMA.FTZ R163, R174, c[0x0][0x23c], -R161.reuse ;  /* 0x00008f00aea37a23 */ /* 0x100fe400000108a1 */
[--C-:B------:R-:W-:Y:S02]  /*15d00*/  FFMA.FTZ R167, R172, c[0x0][0x23c], -R161.reuse ;  /* 0x00008f00aca77a23 */ /* 0x100fe400000108a1 */
[----:B------:R-:W-:-:S02]  /*15d10*/  FFMA.FTZ R168, R168, c[0x0][0x23c], -R161 ;  /* 0x00008f00a8a87a23 */ /* 0x000fc400000108a1 */
[----:B------:R-:W-:Y:S01]  /*15d20*/  MUFU.EX2 R154, R154 ;  /* 0x0000009a009a7308 */ /* 0x000fe20000000800 */
[--C-:B------:R-:W-:Y:S02]  /*15d30*/  FFMA.FTZ R172, R169, c[0x0][0x23c], -R170.reuse ;  /* 0x00008f00a9ac7a23 */ /* 0x100fe400000108aa */
[--C-:B------:R-:W-:Y:S02]  /*15d40*/  FFMA.FTZ R171, R171, c[0x0][0x23c], -R170.reuse ;  /* 0x00008f00abab7a23 */ /* 0x100fe400000108aa */
[--C-:B------:R-:W-:Y:S02]  /*15d50*/  FFMA.FTZ R169, R143, c[0x0][0x23c], -R170.reuse ;  /* 0x00008f008fa97a23 */ /* 0x100fe400000108aa */
[----:B------:R-:W-:Y:S01]  /*15d60*/  FFMA.FTZ R170, R141, c[0x0][0x23c], -R170 ;  /* 0x00008f008daa7a23 */ /* 0x000fe200000108aa */
[----:B------:R-:W1:Y:S01]  /*15d70*/  MUFU.EX2 R147, R147 ;  /* 0x0000009300937308 */ /* 0x000e620000000800 */
[----:B----4-:R-:W-:Y:S01]  /*15d80*/  F2FP.PACK_AB R117, R155, R152 ;  /* 0x000000989b75723e */ /* 0x010fe200000000ff */
        /* <DEDUP_REMOVED lines=14> */
[C---:B--2---:R-:W-:Y:S02]  /*15e70*/  HMMA.16816.F32 R40, R116.reuse, R4, RZ ;  /* 0x000000047428723c */ /* 0x044fe400000018ff */
[----:B------:R-:W-:Y:S06]  /*15e80*/  MUFU.EX2 R145, R145 ;  /* 0x0000009100917308 */ /* 0x000fec0000000800 */
[C---:B------:R-:W-:Y:S01]  /*15e90*/  HMMA.16816.F32 R44, R116.reuse, R6, RZ ;  /* 0x00000006742c723c */ /* 0x040fe200000018ff */
[----:B------:R-:W2:Y:S01]  /*15ea0*/  LDSM.16.MT88.4 R4, [R188+0x10000] ;  /* 0x01000000bc04783b */ /* 0x000ea20000004200 */
        /* <DEDUP_REMOVED lines=16> */
[----:B------:R-:W-:Y:S06]  /*15fb0*/  MUFU.EX2 R158, R158 ;  /* 0x0000009e009e7308 */ /* 0x000fec0000000800 */
[C---:B------:R-:W-:Y:S02]  /*15fc0*/  HMMA.16816.F32 R88, R116.reuse, R92, RZ ;  /* 0x0000005c7458723c */ /* 0x040fe400000018ff */
[----:B------:R-:W-:Y:S06]  /*15fd0*/  MUFU.EX2 R162, R162 ;  /* 0x000000a200a27308 */ /* 0x000fec0000000800 */
[C---:B------:R-:W-:Y:S02]  /*15fe0*/  HMMA.16816.F32 R96, R116.reuse, R100, RZ ;  /* 0x000000647460723c */ /* 0x040fe400000018ff */
[----:B------:R-:W3:Y:S06]  /*15ff0*/  MUFU.EX2 R163, R163 ;  /* 0x000000a300a37308 */ /* 0x000eec0000000800 */
        /* <DEDUP_REMOVED lines=20> */
[C---:B--2---:R-:W-:Y:S07]  /*16140*/  HMMA.16816.F32 R120, R116.reuse, R4, RZ ;  /* 0x000000047478723c */ /* 0x044fee00000018ff */
[----:B-1----:R-:W-:Y:S01]  /*16150*/  F2FP.PACK_AB R4, R144, R149 ;  /* 0x000000959004723e */ /* 0x002fe200000000ff */
[----:B------:R-:W-:Y:S01]  /*16160*/  HMMA.16816.F32 R116, R116, R6, RZ ;  /* 0x000000067474723c */ /* 0x000fe200000018ff */
[----:B----4-:R-:W-:Y:S01]  /*16170*/  F2FP.PACK_AB R5, R135, R148 ;  /* 0x000000948705723e */ /* 0x010fe200000000ff */
[----:B------:R-:W-:-:S02]  /*16180*/  FADD.FTZ R149, R149, R146 ;  /* 0x0000009295957221 */ /* 0x000fc40000010000 */
[----:B------:R-:W-:Y:S02]  /*16190*/  FADD.FTZ R148, R148, R147 ;  /* 0x0000009394947221 */ /* 0x000fe40000010000 */
[----:B------:R-:W-:Y:S01]  /*161a0*/  FADD.FTZ R144, R144, R149 ;  /* 0x0000009590907221 */ /* 0x000fe20000010000 */
[----:B------:R-:W-:Y:S01]  /*161b0*/  F2FP.PACK_AB R6, R2, R145 ;  /* 0x000000910206723e */ /* 0x000fe200000000ff */
[----:B------:R-:W-:Y:S01]  /*161c0*/  FADD.FTZ R148, R135, R148 ;  /* 0x0000009487947221 */ /* 0x000fe20000010000 */
[----:B-----5:R-:W-:Y:S01]  /*161d0*/  F2FP.PACK_AB R7, R0, R133 ;  /* 0x000000850007723e */ /* 0x020fe200000000ff */
[----:B------:R-:W-:Y:S02]  /*161e0*/  FADD.FTZ R145, R145, R144 ;  /* 0x0000009091917221 */ /* 0x000fe40000010000 */
[----:B------:R-:W-:Y:S02]  /*161f0*/  FADD.FTZ R133, R133, R148 ;  /* 0x0000009485857221 */ /* 0x000fe40000010000 */
[----:B------:R-:W-:-:S02]  /*16200*/  FADD.FTZ R145, R2, R145 ;  /* 0x0000009102917221 */ /* 0x000fc40000010000 */
[----:B------:R-:W-:Y:S01]  /*16210*/  HMMA.16816.F32 R64, R4, R8, R64 ;  /* 0x000000080440723c */ /* 0x000fe20000001840 */
        /* <DEDUP_REMOVED lines=33> */
[C---:B-----5:R-:W-:Y:S08]  /*16430*/  HMMA.16816.F32 R120, R4.reuse, R12, R120 ;  /* 0x0000000c0478723c */ /* 0x060ff00000001878 */
[----:B------:R-:W-:Y:S01]  /*16440*/  HMMA.16816.F32 R116, R4, R14, R116 ;  /* 0x0000000e0474723c */ /* 0x000fe20000001874 */
[----:B------:R-:W4:Y:S06]  /*16450*/  LDSM.16.MT88.4 R12, [R192+0xf000] ;  /* 0x00f00000c00c783b */ /* 0x000f2c0000004200 */
[----:B------:R-:W-:Y:S01]  /*16460*/  F2FP.PACK_AB R4, R159, R156 ;  /* 0x0000009c9f04723e */ /* 0x000fe200000000ff */
[----:B------:R-:W-:Y:S01]  /*16470*/  FADD.FTZ R156, R156, R145 ;  /* 0x000000919c9c7221 */ /* 0x000fe20000010000 */
[----:B---3--:R-:W-:Y:S01]  /*16480*/  F2FP.PACK_AB R5, R163, R162 ;  /* 0x000000a2a305723e */ /* 0x008fe200000000ff */
        /* <DEDUP_REMOVED lines=15> */
[C---:B----4-:R-:W-:Y:S08]  /*16580*/  HMMA.16816.F32 R64, R4.reuse, R12, R64 ;  /* 0x0000000c0440723c */ /* 0x050ff00000001840 */
        /* <DEDUP_REMOVED lines=77> */
[----:B------:R-:W-:Y:S02]  /*16a60*/  USHF.L.U32 UR4, UR4, 0x4, URZ ;  /* 0x0000000404047899 */ /* 0x000fe4000800063f */
[----:B------:R-:W-:Y:S01]  /*16a70*/  ULDC.64 UR8, c[0x0][0x118] ;  /* 0x0000460000087ab9 */ /* 0x000fe20000000a00 */
[----:B------:R-:W-:-:S04]  /*16a80*/  MOV R212, UR6 ;  /* 0x0000000600d47c02 */ /* 0x000fc80008000f00 */
.L_x_1683:
        /* <DEDUP_REMOVED lines=65> */
.L_x_1680:
[C---:B------:R-:W-:Y:S02]  /*16ea0*/  LOP3.LUT P5, RZ, R210.reuse, 0x1, RZ, 0xc0, !PT ;  /* 0x00000001d2ff7812 */ /* 0x040fe400078ac0ff */
[CC--:B------:R-:W-:Y:S02]  /*16eb0*/  LEA R2, P1, R3.reuse, R164.reuse, 0x1 ;  /* 0x000000a403027211 */ /* 0x0c0fe400078208ff */
[----:B------:R-:W-:Y:S02]  /*16ec0*/  LOP3.LUT P4, RZ, R210, 0x2, RZ, 0xc0, !PT ;  /* 0x00000002d2ff7812 */ /* 0x000fe4000788c0ff */
[----:B------:R-:W-:Y:S02]  /*16ed0*/  IADD3 R7, P0, R202, R3, RZ ;  /* 0x00000003ca077210 */ /* 0x000fe40007f1e0ff */
[--C-:B------:R-:W-:Y:S02]  /*16ee0*/  LEA.HI.X R3, R3, R165, R4.reuse, 0x1, P1 ;  /* 0x000000a503037211 */ /* 0x100fe400008f0c04 */
[----:B------:R-:W-:Y:S01]  /*16ef0*/  LOP3.LUT P2, RZ, R210, 0x4, RZ, 0xc0, !PT ;  /* 0x00000004d2ff7812 */ /* 0x000fe2000784c0ff */
[----:B------:R-:W-:Y:S01]  /*16f00*/  IMAD.X R6, R201, 0x1, R4, P0 ;  /* 0x00000001c9067824 */ /* 0x000fe200000e0604 */
[C---:B------:R-:W-:Y:S01]  /*16f10*/  IADD3 R5, P0, R202.reuse, R7, RZ ;  /* 0x00000007ca057210 */ /* 0x040fe20007f1e0ff */
[----:B------:R-:W-:Y:S01]  /*16f20*/  @!PT LDS RZ, [RZ] ;  /* 0x00000000fffff984 */ /* 0x000fe20000000800 */
[----:B------:R-:W-:Y:S01]  /*16f30*/  @!PT LDS RZ, [RZ] ;  /* 0x00000000fffff984 */ /* 0x000fe20000000800 */
[----:B------:R-:W-:Y:S01]  /*16f40*/  @!PT LDS RZ, [RZ] ;  /* 0x00000000fffff984 */ /* 0x000fe20000000800 */
[----:B------:R1:W-:Y:S01]  /*16f50*/  @P5 LDGSTS.E.BYPASS.LTC128B.128 [R204+0xc000], [R2.64] ;  /* 0x0c00000002cc5fae */ /* 0x0003e2000b901d48 */
[CC--:B------:R-:W-:Y:S03]  /*16f60*/  @P5 LEA R14, P6, R7.reuse, R164.reuse, 0x1 ;  /* 0x000000a4070e5211 */ /* 0x0c0fe600078c08ff */
[----:B------:R-:W-:Y:S01]  /*16f70*/  @!P5 STS.128 [R204+0xc000], RZ ;  /* 0x00c000ffcc00d388 */ /* 0x000fe20000000c00 */
[-CC-:B------:R-:W-:Y:S01]  /*16f80*/  @P5 LEA.HI.X R15, R7, R165.reuse, R6.reuse, 0x1, P6 ;  /* 0x000000a5070f5211 */ /* 0x180fe200030f0c06 */
[--C-:B------:R-:W-:Y:S01]  /*16f90*/  IMAD.X R4, R201, 0x1, R6.reuse, P0 ;  /* 0x00000001c9047824 */ /* 0x100fe200000e0606 */
[-C--:B------:R-:W-:Y:S01]  /*16fa0*/  @P4 LEA R10, P1, R7, R164.reuse, 0x1 ;  /* 0x000000a4070a4211 */ /* 0x080fe200078208ff */
[----:B------:R-:W-:Y:S01]  /*16fb0*/  @!PT LDS RZ, [RZ] ;  /* 0x00000000fffff984 */ /* 0x000fe20000000800 */
[----:B------:R-:W-:Y:S01]  /*16fc0*/  @!PT LDS RZ, [RZ] ;  /* 0x00000000fffff984 */ /* 0x000fe20000000800 */
[----:B------:R-:W-:Y:S01]  /*16fd0*/  @!PT LDS RZ, [RZ] ;  /* 0x00000000fffff984 */ /* 0x000fe20000000800 */
[----:B------:R1:W-:Y:S01]  /*16fe0*/  @P4 LDGSTS.E.BYPASS.LTC128B.128 [R204+0xe000], [R2.64+0x80] ;  /* 0x0e00008002cc4fae */ /* 0x0003e2000b901d48 */
[-C--:B------:R-:W-:Y:S02]  /*16ff0*/  @P5 LEA R12, P6, R5, R164.reuse, 0x1 ;  /* 0x000000a4050c5211 */ /* 0x080fe400078c08ff */
[CC--:B------:R-:W-:Y:S01]  /*17000*/  @P4 LEA.HI.X R11, R7.reuse, R165.reuse, R6, 0x1, P1 ;  /* 0x000000a5070b4211 */ /* 0x0c0fe200008f0c06 */
[----:B------:R-:W-:Y:S01]  /*17010*/  @!P4 STS.128 [R204+0xe000], RZ ;  /* 0x00e000ffcc00c388 */ /* 0x000fe20000000c00 */
[-C--:B------:R-:W-:Y:S02]  /*17020*/  @P2 LEA R8, P0, R7, R164.reuse, 0x1 ;  /* 0x000000a407082211 */ /* 0x080fe400078008ff */
[-C--:B------:R-:W-:Y:S01]  /*17030*/  @P5 LEA.HI.X R13, R5, R165.reuse, R4, 0x1, P6 ;  /* 0x000000a5050d5211 */ /* 0x080fe200030f0c04 */
[----:B------:R-:W-:Y:S01]  /*17040*/  @!PT LDS RZ, [RZ] ;  /* 0x00000000fffff984 */ /* 0x000fe20000000800 */
[----:B------:R-:W-:Y:S01]  /*17050*/  @!PT LDS RZ, [RZ] ;  /* 0x00000000fffff984 */ /* 0x000fe20000000800 */
[----:B------:R-:W-:Y:S01]  /*17060*/  @!PT LDS RZ, [RZ] ;  /* 0x00000000fffff984 */ /* 0x000fe20000000800 */
[----:B------:R1:W-:Y:S01]  /*17070*/  @P2 LDGSTS.E.BYPASS.LTC128B.128 [R204+0x10000], [R2.64+0x100] ;  /* 0x1000010002cc2fae */ /* 0x0003e2000b901d48 */
[-C--:B------:R-:W-:Y:S02]  /*17080*/  @P2 LEA.HI.X R9, R7, R165.reuse, R6, 0x1, P0 ;  /* 0x000000a507092211 */ /* 0x080fe400000f0c06 */
[CC--:B------:R-:W-:Y:S01]  /*17090*/  @P4 LEA R16, P1, R5.reuse, R164.reuse, 0x1 ;  /* 0x000000a405104211 */ /* 0x0c0fe200078208ff */
[----:B------:R-:W-:Y:S01]  /*170a0*/  @!P2 STS.128 [R204+0x10000], RZ ;  /* 0x010000ffcc00a388 */ /* 0x000fe20000000c00 */
[CC--:B------:R-:W-:Y:S02]  /*170b0*/  @P2 LEA R20, P0, R5.reuse, R164.reuse, 0x1 ;  /* 0x000000a405142211 */ /* 0x0c0fe400078008ff */
[C-C-:B------:R-:W-:Y:S01]  /*170c0*/  @P4 LEA.HI.X R17, R5.reuse, R165, R4.reuse, 0x1, P1 ;  /* 0x000000a505114211 */ /* 0x140fe200008f0c04 */
[----:B------:R-:W-:Y:S01]  /*170d0*/  @!PT LDS RZ, [RZ] ;  /* 0x00000000fffff984 */ /* 0x000fe20000000800 */
[----:B------:R-:W-:Y:S01]  /*170e0*/  @!PT LDS RZ, [RZ] ;  /* 0x00000000fffff984 */ /* 0x000fe20000000800 */
[----:B------:R-:W-:Y:S01]  /*170f0*/  @!PT LDS RZ, [RZ] ;  /* 0x00000000fffff984 */ /* 0x000fe20000000800 */
[----:B------:R2:W-:Y:S01]  /*17100*/  @P5 LDGSTS.E.BYPASS.LTC128B.128 [R204+0xc800], [R14.64] ;  /* 0x0c8000000ecc5fae */ /* 0x0005e2000b901d48 */
[----:B------:R-:W-:Y:S02]  /*17110*/  IADD3 R6, P6, R202, R5, RZ ;  /* 0x00000005ca067210 */ /* 0x000fe40007fde0ff */
[-CC-:B------:R-:W-:Y:S01]  /*17120*/  @P2 LEA.HI.X R21, R5, R165.reuse, R4.reuse, 0x1, P0 ;  /* 0x000000a505152211 */ /* 0x180fe200000f0c04 */
[----:B------:R-:W-:Y:S01]  /*17130*/  @!P5 STS.128 [R204+0xc800], RZ ;  /* 0x00c800ffcc00d388 */ /* 0x000fe20000000c00 */
[CC--:B------:R-:W-:Y:S01]  /*17140*/  @P4 LEA R22, P1, R6.reuse, R164.reuse, 0x1 ;  /* 0x000000a406164211 */ /* 0x0c0fe200078208ff */
[----:B------:R-:W-:Y:S01]  /*17150*/  IMAD.X R4, R201, 0x1, R4, P6 ;  /* 0x00000001c9047824 */ /* 0x000fe200030e0604 */
[CC--:B------:R-:W-:Y:S01]  /*17160*/  @P5 LEA R28, P6, R6.reuse, R164.reuse, 0x1 ;  /* 0x000000a4061c5211 */ /* 0x0c0fe200078c08ff */
[----:B------:R-:W-:Y:S01]  /*17170*/  @!PT LDS RZ, [RZ] ;  /* 0x00000000fffff984 */ /* 0x000fe20000000800 */
[----:B------:R-:W-:Y:S01]  /*17180*/  @!PT LDS RZ, [RZ] ;  /* 0x00000000fffff984 */ /* 0x000fe20000000800 */
[----:B------:R-:W-:Y:S01]  /*17190*/  @!PT LDS RZ, [RZ] ;  /* 0x00000000fffff984 */ /* 0x000fe20000000800 */
[----:B------:R3:W-:Y:S01]  /*171a0*/  @P4 LDGSTS.E.BYPASS.LTC128B.128 [R204+0xe800], [R10.64+0x80] ;  /* 0x0e8000800acc4fae */ /* 0x0007e2000b901d48 */
[C---:B------:R-:W-:Y:S02]  /*171b0*/  @P2 LEA R30, P0, R6.reuse, R164, 0x1 ;  /* 0x000000a4061e2211 */ /* 0x040fe400078008ff */
[CCC-:B------:R-:W-:Y:S01]  /*171c0*/  @P5 LEA.HI.X R29, R6.reuse, R165.reuse, R4.reuse, 0x1, P6 ;  /* 0x000000a5061d5211 */ /* 0x1c0fe200030f0c04 */
[----:B------:R-:W-:Y:S01]  /*171d0*/  @!P4 STS.128 [R204+0xe800], RZ ;  /* 0x00e800ffcc00c388 */ /* 0x000fe20000000c00 */
[CCC-:B------:R-:W-:Y:S02]  /*171e0*/  @P4 LEA.HI.X R23, R6.reuse, R165.reuse, R4.reuse, 0x1, P1 ;  /* 0x000000a506174211 */ /* 0x1c0fe400008f0c04 */
[----:B------:R-:W-:Y:S01]  /*171f0*/  @P2 LEA.HI.X R31, R6, R165, R4, 0x1, P0 ;  /* 0x000000a5061f2211 */ /* 0x000fe200000f0c04 */
[----:B------:R-:W-:Y:S01]  /*17200*/  @!PT LDS RZ, [RZ] ;  /* 0x00000000fffff984 */ /* 0x000fe20000000800 */
[----:B------:R-:W-:Y:S01]  /*17210*/  @!PT LDS RZ, [RZ] ;  /* 0x00000000fffff984 */ /* 0x000fe20000000800 */
[----:B------:R-:W-:Y:S01]  /*17220*/  @!PT LDS RZ, [RZ] ;  /* 0x00000000fffff984 */ /* 0x000fe20000000800 */
[----:B------:R3:W-:Y:S01]  /*17230*/  @P2 LDGSTS.E.BYPASS.LTC128B.128 [R204+0x10800], [R8.64+0x100] ;  /* 0x1080010008cc2fae */ /* 0x0007e2000b901d48 */
[----:B------:R-:W-:Y:S03]  /*17240*/  ISETP.GT.AND P0, PT, R214, R199, PT ;  /* 0x000000c7d600720c */ /* 0x000fe60003f04270 */
[----:B------:R-:W-:Y:S04]  /*17250*/  @!P2 STS.128 [R204+0x10800], RZ ;  /* 0x010800ffcc00a388 */ /* 0x000fe80000000c00 */
[----:B------:R-:W-:Y:S01]  /*17260*/  @!PT LDS RZ, [RZ] ;  /* 0x00000000fffff984 */ /* 0x000fe20000000800 */
[----:B------:R-:W-:Y:S01]  /*17270*/  @!PT LDS RZ, [RZ] ;  /* 0x00000000fffff984 */ /* 0x000fe20000000800 */
[----:B------:R-:W-:Y:S01]  /*17280*/  @!PT LDS RZ, [RZ] ;  /* 0x00000000fffff984 */ /* 0x000fe20000000800 */
[----:B------:R2:W-:Y:S04]  /*17290*/  @P5 LDGSTS.E.BYPASS.LTC128B.128 [R204+0xd000], [R12.64] ;  /* 0x0d0000000ccc5fae */ /* 0x0005e8000b901d48 */
[----:B------:R-:W-:Y:S04]  /*172a0*/  @!P5 STS.128 [R204+0xd000], RZ ;  /* 0x00d000ffcc00d388 */ /* 0x000fe80000000c00 */
        /* <DEDUP_REMOVED lines=25> */
[----:B------:R-:W-:Y:S04]  /*17440*/  LDSM.16.M88.4 R136, [R198] ;  /* 0x00000000c688783b */ /* 0x000fe80000000200 */
[----:B------:R-:W1:Y:S04]  /*17450*/  LDSM.16.M88.4 R140, [R197+0x6000] ;  /* 0x00600000c58c783b */ /* 0x000e680000000200 */
[----:B----4-:R-:W2:Y:S04]  /*17460*/  LDSM.16.M88.4 R16, [R197+0x6800] ;  /* 0x00680000c510783b */ /* 0x010ea80000000200 */
[----:B------:R-:W5:Y:S04]  /*17470*/  LDSM.16.M88.4 R24, [R197+0x7000] ;  /* 0x00700000c518783b */ /* 0x000f680000000200 */
[----:B------:R-:W0:Y:S04]  /*17480*/  LDGDEPBAR ;  /* 0x00000000000079af */ /* 0x000e280000000000 */
[----:B------:R-:W4:Y:S04]  /*17490*/  LDSM.16.M88.4 R32, [R197+0x7800] ;  /* 0x00780000c520783b */ /* 0x000f280000000200 */
[----:B------:R-:W-:Y:S04]  /*174a0*/  LDSM.16.M88.4 R144, [R196] ;  /* 0x00000000c490783b */ /* 0x000fe80000000200 */
[----:B------:R-:W4:Y:S04]  /*174b0*/  LDSM.16.M88.4 R148, [R195] ;  /* 0x00000000c394783b */ /* 0x000f280000000200 */
[----:B------:R-:W4:Y:S04]  /*174c0*/  LDSM.16.M88.4 R152, [R187] ;  /* 0x00000000bb98783b */ /* 0x000f280000000200 */
[----:B------:R-:W4:Y:S04]  /*174d0*/  LDSM.16.M88.4 R156, [R186] ;  /* 0x00000000ba9c783b */ /* 0x000f280000000200 */
[----:B------:R-:W4:Y:S01]  /*174e0*/  LDSM.16.M88.4 R160, [R185] ;  /* 0x00000000b9a0783b */ /* 0x000f220000000200 */
[C---:B-1----:R-:W-:Y:S03]  /*174f0*/  HMMA.16816.F32 R4, R136.reuse, R140, RZ ;  /* 0x0000008c8804723c */ /* 0x042fe600000018ff */
[----:B------:R-:W-:Y:S04]  /*17500*/  LDSM.16.M88.4 R164, [R191+0x6000] ;  /* 0x00600000bfa4783b */ /* 0x000fe80000000200 */
[----:B------:R-:W-:Y:S01]  /*17510*/  LDSM.16.M88.4 R168, [R191+0x6800] ;  /* 0x00680000bfa8783b */ /* 0x000fe20000000200 */
[C---:B---3--:R-:W-:Y:S03]  /*17520*/  HMMA.16816.F32 R8, R136.reuse, R142, RZ ;  /* 0x0000008e8808723c */ /* 0x048fe600000018ff */
[----:B------:R-:W1:Y:S04]  /*17530*/  LDSM.16.M88.4 R140, [R194] ;  /* 0x00000000c28c783b */ /* 0x000e680000000200 */
[----:B------:R-:W-:Y:S01]  /*17540*/  LDSM.16.M88.4 R172, [R191+0x7800] ;  /* 0x00780000bfac783b */ /* 0x000fe20000000200 */
[C---:B--2---:R-:W-:Y:S08]  /*17550*/  HMMA.16816.F32 R12, R136.reuse, R16, RZ ;  /* 0x00000010880c723c */ /* 0x044ff000000018ff */
[C---:B------:R-:W-:Y:S08]  /*17560*/  HMMA.16816.F32 R16, R136.reuse, R18, RZ ;  /* 0x000000128810723c */ /* 0x040ff000000018ff */
[C---:B-----5:R-:W-:Y:S08]  /*17570*/  HMMA.16816.F32 R20, R136.reuse, R24, RZ ;  /* 0x000000188814723c */ /* 0x060ff000000018ff */
[C---:B------:R-:W-:Y:S08]  /*17580*/  HMMA.16816.F32 R24, R136.reuse, R26, RZ ;  /* 0x0000001a8818723c */ /* 0x040ff000000018ff */
[C---:B----4-:R-:W-:Y:S08]  /*17590*/  HMMA.16816.F32 R28, R136.reuse, R32, RZ ;  /* 0x00000020881c723c */ /* 0x050ff000000018ff */
[----:B------:R-:W-:Y:S01]  /*175a0*/  HMMA.16816.F32 R32, R136, R34, RZ ;  /* 0x000000228820723c */ /* 0x000fe200000018ff */
[----:B------:R-:W2:Y:S07]  /*175b0*/  LDSM.16.M88.4 R136, [R191+0x7000] ;  /* 0x00700000bf88783b */ /* 0x000eae0000000200 */
[C---:B------:R-:W-:Y:S08]  /*175c0*/  HMMA.16816.F32 R4, R144.reuse, R148, R4 ;  /* 0x000000949004723c */ /* 0x040ff00000001804 */
[C---:B------:R-:W-:Y:S01]  /*175d0*/  HMMA.16816.F32 R8, R144.reuse, R150, R8 ;  /* 0x000000969008723c */ /* 0x040fe20000001808 */
[----:B------:R-:W-:Y:S07]  /*175e0*/  LDSM.16.M88.4 R148, [R193] ;  /* 0x00000000c194783b */ /* 0x000fee0000000200 */
[C---:B------:R-:W-:Y:S08]  /*175f0*/  HMMA.16816.F32 R12, R144.reuse, R152, R12 ;  /* 0x00000098900c723c */ /* 0x040ff0000000180c */
[C---:B------:R-:W-:Y:S01]  /*17600*/  HMMA.16816.F32 R16, R144.reuse, R154, R16 ;  /* 0x0000009a9010723c */ /* 0x040fe20000001810 */
[----:B------:R-:W3:Y:S07]  /*17610*/  LDSM.16.M88.4 R152, [R184] ;  /* 0x00000000b898783b */ /* 0x000eee0000000200 */
[C---:B------:R-:W-:Y:S08]  /*17620*/  HMMA.16816.F32 R20, R144.reuse, R156, R20 ;  /* 0x0000009c9014723c */ /* 0x040ff00000001814 */
[C---:B------:R-:W-:Y:S01]  /*17630*/  HMMA.16816.F32 R24, R144.reuse, R158, R24 ;  /* 0x0000009e9018723c */ /* 0x040fe20000001818 */
[----:B------:R-:W4:Y:S07]  /*17640*/  LDSM.16.M88.4 R156, [R184+0x800] ;  /* 0x00080000b89c783b */ /* 0x000f2e0000000200 */
[C---:B------:R-:W-:Y:S08]  /*17650*/  HMMA.16816.F32 R28, R144.reuse, R160, R28 ;  /* 0x000000a0901c723c */ /* 0x040ff0000000181c */
[----:B------:R-:W-:Y:S01]  /*17660*/  HMMA.16816.F32 R32, R144, R162, R32 ;  /* 0x000000a29020723c */ /* 0x000fe20000001820 */
[----:B------:R-:W5:Y:S04]  /*17670*/  LDSM.16.M88.4 R144, [R184+0x1000] ;  /* 0x00100000b890783b */ /* 0x000f680000000200 */
[----:B------:R-:W3:Y:S03]  /*17680*/  LDSM.16.M88.4 R160, [R184+0x1800] ;  /* 0x00180000b8a0783b */ /* 0x000ee60000000200 */
[C---:B-1----:R-:W-:Y:S08]  /*17690*/  HMMA.16816.F32 R4, R140.reuse, R164, R4 ;  /* 0x000000a48c04723c */ /* 0x042ff00000001804 */
[C---:B------:R-:W-:Y:S01]  /*176a0*/  HMMA.16816.F32 R8, R140.reuse, R166, R8 ;  /* 0x000000a68c08723c */ /* 0x040fe20000001808 */
[----:B------:R-:W-:Y:S07]  /*176b0*/  LDSM.16.M88.4 R164, [R197+0x8000] ;  /* 0x00800000c5a4783b */ /* 0x000fee0000000200 */
[C---:B------:R-:W-:Y:S08]  /*176c0*/  HMMA.16816.F32 R12, R140.reuse, R168, R12 ;  /* 0x000000a88c0c723c */ /* 0x040ff0000000180c */
[C---:B------:R-:W-:Y:S01]  /*176d0*/  HMMA.16816.F32 R16, R140.reuse, R170, R16 ;  /* 0x000000aa8c10723c */ /* 0x040fe20000001810 */
[----:B------:R-:W-:Y:S07]  /*176e0*/  LDSM.16.M88.4 R168, [R197+0x8800] ;  /* 0x00880000c5a8783b */ /* 0x000fee0000000200 */
[C---:B--2---:R-:W-:Y:S08]  /*176f0*/  HMMA.16816.F32 R20, R140.reuse, R136, R20 ;  /* 0x000000888c14723c */ /* 0x044ff00000001814 */
[C---:B------:R-:W-:Y:S01]  /*17700*/  HMMA.16816.F32 R24, R140.reuse, R138, R24 ;  /* 0x0000008a8c18723c */ /* 0x040fe20000001818 */
[----:B------:R-:W1:Y:S07]  /*17710*/  LDSM.16.M88.4 R136, [R198+0x2000] ;  /* 0x00200000c688783b */ /* 0x000e6e0000000200 */
[C---:B------:R-:W-:Y:S08]  /*17720*/  HMMA.16816.F32 R28, R140.reuse, R172, R28 ;  /* 0x000000ac8c1c723c */ /* 0x040ff0000000181c */
[----:B------:R-:W-:Y:S01]  /*17730*/  HMMA.16816.F32 R32, R140, R174, R32 ;  /* 0x000000ae8c20723c */ /* 0x000fe20000001820 */
[----:B------:R-:W2:Y:S04]  /*17740*/  LDSM.16.M88.4 R140, [R197+0x9000] ;  /* 0x00900000c58c783b */ /* 0x000ea80000000200 */
[----:B------:R-:W1:Y:S03]  /*17750*/  LDSM.16.M88.4 R172, [R197+0x9800] ;  /* 0x00980000c5ac783b */ /* 0x000e660000000200 */
[C---:B---3--:R-:W-:Y:S08]  /*17760*/  HMMA.16816.F32 R4, R148.reuse, R152, R4 ;  /* 0x000000989404723c */ /* 0x048ff00000001804 */
[C---:B------:R-:W-:Y:S01]  /*17770*/  HMMA.16816.F32 R8, R148.reuse, R154, R8 ;  /* 0x0000009a9408723c */ /* 0x040fe20000001808 */
[----:B------:R-:W-:Y:S07]  /*17780*/  LDSM.16.M88.4 R152, [R183] ;  /* 0x00000000b798783b */ /* 0x000fee0000000200 */
[C---:B----4-:R-:W-:Y:S08]  /*17790*/  HMMA.16816.F32 R12, R148.reuse, R156, R12 ;  /* 0x0000009c940c723c */ /* 0x050ff0000000180c */
[C---:B------:R-:W-:Y:S01]  /*177a0*/  HMMA.16816.F32 R16, R148.reuse, R158, R16 ;  /* 0x0000009e9410723c */ /* 0x040fe20000001810 */
[----:B------:R-:W-:Y:S07]  /*177b0*/  LDSM.16.M88.4 R156, [R182] ;  /* 0x00000000b69c783b */ /* 0x000fee0000000200 */
[C---:B-----5:R-:W-:Y:S08]  /*177c0*/  HMMA.16816.F32 R20, R148.reuse, R144, R20 ;  /* 0x000000909414723c */ /* 0x060ff00000001814 */
[C---:B------:R-:W-:Y:S01]  /*177d0*/  HMMA.16816.F32 R24, R148.reuse, R146, R24 ;  /* 0x000000929418723c */ /* 0x040fe20000001818 */
[----:B------:R-:W3:Y:S07]  /*177e0*/  LDSM.16.M88.4 R144, [R196+0x2000] ;  /* 0x00200000c490783b */ /* 0x000eee0000000200 */
        /* <DEDUP_REMOVED lines=19> */
[----:B------:R-:W-:Y:S07]  /*17920*/  LDSM.16.M88.4 R152, [R184+0x2000] ;  /* 0x00200000b898783b */ /* 0x000fee0000000200 */
[C---:B------:R-:W-:Y:S08]  /*17930*/  HMMA.16816.F32 R12, R144.reuse, R156, R12 ;  /* 0x0000009c900c723c */ /* 0x040ff0000000180c */
[C---:B------:R-:W-:Y:S01]  /*17940*/  HMMA.16816.F32 R16, R144.reuse, R158, R16 ;  /* 0x0000009e9010723c */ /* 0x040fe20000001810 */
[----:B------:R-:W-:Y:S07]  /*17950*/  LDSM.16.M88.4 R156, [R184+0x2800] ;  /* 0x00280000b89c783b */ /* 0x000fee0000000200 */
[C---:B----4-:R-:W-:Y:S08]  /*17960*/  HMMA.16816.F32 R20, R144.reuse, R148, R20 ;  /* 0x000000949014723c */ /* 0x050ff00000001814 */
[C---:B------:R-:W-:Y:S01]  /*17970*/  HMMA.16816.F32 R24, R144.reuse, R150, R24 ;  /* 0x000000969018723c */ /* 0x040fe20000001818 */
[----:B------:R-:W3:Y:S07]  /*17980*/  LDSM.16.M88.4 R148, [R193+0x2000] ;  /* 0x00200000c194783b */ /* 0x000eee0000000200 */
        /* <DEDUP_REMOVED lines=20> */
[C---:B------:R-:W-:Y:S08]  /*17ad0*/  HMMA.16816.F32 R12, R148.reuse, R156, R12 ;  /* 0x0000009c940c723c */ /* 0x040ff0000000180c */
[C---:B------:R-:W-:Y:S01]  /*17ae0*/  HMMA.16816.F32 R16, R148.reuse, R158, R16 ;  /* 0x0000009e9410723c */ /* 0x040fe20000001810 */
[----:B------:R-:W-:Y:S07]  /*17af0*/  LDSM.16.M88.4 R156, [R178] ;  /* 0x00000000b29c783b */ /* 0x000fee0000000200 */
[C---:B----4-:R-:W-:Y:S08]  /*17b00*/  HMMA.16816.F32 R20, R148.reuse, R144, R20 ;  /* 0x000000909414723c */ /* 0x050ff00000001814 */
[C---:B------:R-:W-:Y:S01]  /*17b10*/  HMMA.16816.F32 R24, R148.reuse, R146, R24 ;  /* 0x000000929418723c */ /* 0x040fe20000001818 */
[----:B------:R-:W3:Y:S07]  /*17b20*/  LDSM.16.M88.4 R144, [R196+0x4000] ;  /* 0x00400000c490783b */ /* 0x000eee0000000200 */
        /* <DEDUP_REMOVED lines=38> */
[C---:B--2---:R-:W-:Y:S08]  /*17d90*/  HMMA.16816.F32 R20, R140.reuse, R136, R20 ;  /* 0x000000888c14723c */ /* 0x044ff00000001814 */
[C---:B------:R-:W-:Y:S08]  /*17da0*/  HMMA.16816.F32 R24, R140.reuse, R138, R24 ;  /* 0x0000008a8c18723c */ /* 0x040ff00000001818 */
[C---:B------:R-:W-:Y:S08]  /*17db0*/  HMMA.16816.F32 R28, R140.reuse, R172, R28 ;  /* 0x000000ac8c1c723c */ /* 0x040ff0000000181c */
[----:B------:R-:W-:Y:S08]  /*17dc0*/  HMMA.16816.F32 R32, R140, R174, R32 ;  /* 0x000000ae8c20723c */ /* 0x000ff00000001820 */
[C---:B---3--:R-:W-:Y:S08]  /*17dd0*/  HMMA.16816.F32 R4, R148.reuse, R152, R4 ;  /* 0x000000989404723c */ /* 0x048ff00000001804 */
        /* <DEDUP_REMOVED lines=73> */
.L_x_1682:
[CC--:B------:R-:W-:Y:S02]  /*18270*/  LEA R142, P1, R134.reuse, R208.reuse, 0x1 ;  /* 0x000000d0868e7211 */ /* 0x0c0fe400078208ff */
[C---:B------:R-:W-:Y:S02]  /*18280*/  IADD3 R135, P0, R134.reuse, UR4, RZ ;  /* 0x0000000486877c10 */ /* 0x040fe4000ff1e0ff */
[-CC-:B------:R-:W-:Y:S02]  /*18290*/  LEA.HI.X R143, R134, R209.reuse, R2.reuse, 0x1, P1 ;  /* 0x000000d1868f7211 */ /* 0x180fe400008f0c02 */
[CC--:B------:R-:W-:Y:S01]  /*182a0*/  @P5 LEA R140, P6, R135.reuse, R208.reuse, 0x1 ;  /* 0x000000d0878c5211 */ /* 0x0c0fe200078c08ff */
[C---:B------:R-:W-:Y:S01]  /*182b0*/  IMAD.X R132, R200.reuse, 0x1, R2, P0 ;  /* 0x00000001c8847824 */ /* 0x040fe200000e0602 */
[CC--:B------:R-:W-:Y:S01]  /*182c0*/  @P4 LEA R136, P1, R135.reuse, R208.reuse, 0x1 ;  /* 0x000000d087884211 */ /* 0x0c0fe200078208ff */
[----:B------:R-:W-:Y:S01]  /*182d0*/  @!PT LDS RZ, [RZ] ;  /* 0x00000000fffff984 */ /* 0x000fe20000000800 */
[----:B------:R-:W-:Y:S01]  /*182e0*/  @!PT LDS RZ, [RZ] ;  /* 0x00000000fffff984 */ /* 0x000fe20000000800 */
[----:B------:R-:W-:Y:S01]  /*182f0*/  @!PT LDS RZ, [RZ] ;  /* 0x00000000fffff984 */ /* 0x000fe20000000800 */
[----:B------:R1:W-:Y:S01]  /*18300*/  @P5 LDGSTS.E.BYPASS.LTC128B.128 [R204+0x6000], [R142.64] ;  /* 0x060000008ecc5fae */ /* 0x0003e2000b901d48 */
[C---:B------:R-:W-:Y:S02]  /*18310*/  IADD3 R3, P0, R135.reuse, UR4, RZ ;  /* 0x0000000487037c10 */ /* 0x040fe4000ff1e0ff */
[CCC-:B------:R-:W-:Y:S01]  /*18320*/  @P5 LEA.HI.X R141, R135.reuse, R209.reuse, R132.reuse, 0x1, P6 ;  /* 0x000000d1878d5211 */ /* 0x1c0fe200030f0c84 */
[----:B------:R1:W-:Y:S01]  /*18330*/  @!P5 STS.128 [R204+0x6000], RZ ;  /* 0x006000ffcc00d388 */ /* 0x0003e20000000c00 */
[CCC-:B------:R-:W-:Y:S01]  /*18340*/  @P4 LEA.HI.X R137, R135.reuse, R209.reuse, R132.reuse, 0x1, P1 ;  /* 0x000000d187894211 */ /* 0x1c0fe200008f0c84 */
[--C-:B------:R-:W-:Y:S01]  /*18350*/  IMAD.X R2, R200, 0x1, R132.reuse, P0 ;  /* 0x00000001c8027824 */ /* 0x100fe200000e0684 */
[-C--:B------:R-:W-:Y:S01]  /*18360*/  @P2 LEA R134, P0, R135, R208.reuse, 0x1 ;  /* 0x000000d087862211 */ /* 0x080fe200078008ff */
[----:B------:R-:W-:Y:S01]  /*18370*/  @!PT LDS RZ, [RZ] ;  /* 0x00000000fffff984 */ /* 0x000fe20000000800 */
[----:B------:R-:W-:Y:S01]  /*18380*/  @!PT LDS RZ, [RZ] ;  /* 0x00000000fffff984 */ /* 0x000fe20000000800 */
[----:B------:R-:W-:Y:S01]  /*18390*/  @!PT LDS RZ, [RZ] ;  /* 0x00000000fffff984 */ /* 0x000fe20000000800 */
[----:B------:R1:W-:Y:S01]  /*183a0*/  @P4 LDGSTS.E.BYPASS.LTC128B.128 [R204+0x8000], [R142.64+0x80] ;  /* 0x080000808ecc4fae */ /* 0x0003e2000b901d48 */
[-C--:B------:R-:W-:Y:S02]  /*183b0*/  @P5 LEA R138, P6, R3, R208.reuse, 0x1 ;  /* 0x000000d0038a5211 */ /* 0x080fe400078c08ff */
[-C--:B------:R-:W-:Y:S01]  /*183c0*/  @P2 LEA.HI.X R135, R135, R209.reuse, R132, 0x1, P0 ;  /* 0x000000d187872211 */ /* 0x080fe200000f0c84 */
[----:B------:R1:W-:Y:S01]  /*183d0*/  @!P4 STS.128 [R204+0x8000], RZ ;  /* 0x008000ffcc00c388 */ /* 0x0003e20000000c00 */
[CCC-:B------:R-:W-:Y:S02]  /*183e0*/  @P5 LEA.HI.X R139, R3.reuse, R209.reuse, R2.reuse, 0x1, P6 ;  /* 0x000000d1038b5211 */ /* 0x1c0fe400030f0c02 */
[CC--:B------:R-:W-:Y:S01]  /*183f0*/  @P4 LEA R146, P1, R3.reuse, R208.reuse, 0x1 ;  /* 0x000000d003924211 */ /* 0x0c0fe200078208ff */
[----:B------:R-:W-:Y:S01]  /*18400*/  @!PT LDS RZ, [RZ] ;  /* 0x00000000fffff984 */ /* 0x000fe20000000800 */
[----:B------:R-:W-:Y:S01]  /*18410*/  @!PT LDS RZ, [RZ] ;  /* 0x00000000fffff984 */ /* 0x000fe20000000800 */
[----:B------:R-:W-:Y:S01]  /*18420*/  @!PT LDS RZ, [RZ] ;  /* 0x00000000fffff984 */ /* 0x000fe20000000800 */
[----:B------:R1:W-:Y:S01]  /*18430*/  @P2 LDGSTS.E.BYPASS.LTC128B.128 [R204+0xa000], [R142.64+0x100] ;  /* 0x0a0001008ecc2fae */ /* 0x0003e2000b901d48 */
[CC--:B------:R-:W-:Y:S02]  /*18440*/  @P2 LEA R144, P0, R3.reuse, R208.reuse, 0x1 ;  /* 0x000000d003902211 */ /* 0x0c0fe400078008ff */
[CCC-:B------:R-:W-:Y:S01]  /*18450*/  @P4 LEA.HI.X R147, R3.reuse, R209.reuse, R2.reuse, 0x1, P1 ;  /* 0x000000d103934211 */ /* 0x1c0fe200008f0c02 */
[----:B------:R1:W-:Y:S01]  /*18460*/  @!P2 STS.128 [R204+0xa000], RZ ;  /* 0x00a000ffcc00a388 */ /* 0x0003e20000000c00 */
[CCC-:B------:R-:W-:Y:S02]  /*18470*/  @P2 LEA.HI.X R145, R3.reuse, R209.reuse, R2.reuse, 0x1, P0 ;  /* 0x000000d103912211 */ /* 0x1c0fe400000f0c02 */
[----:B------:R-:W-:Y:S01]  /*18480*/  IADD3 R132, P6, R3, UR4, RZ ;  /* 0x0000000403847c10 */ /* 0x000fe2000ffde0ff */
[----:B------:R-:W-:Y:S01]  /*18490*/  @!PT LDS RZ, [RZ] ;  /* 0x00000000fffff984 */ /* 0x000fe20000000800 */
[----:B------:R-:W-:Y:S01]  /*184a0*/  @!PT LDS RZ, [RZ] ;  /* 0x00000000fffff984 */ /* 0x000fe20000000800 */
[----:B------:R-:W-:Y:S01]  /*184b0*/  @!PT LDS RZ, [RZ] ;  /* 0x00000000fffff984 */ /* 0x000fe20000000800 */
[----:B------:R1:W-:Y:S03]  /*184c0*/  @P5 LDGSTS.E.BYPASS.LTC128B.128 [R204+0x6800], [R140.64] ;  /* 0x068000008ccc5fae */ /* 0x0003e6000b901d48 */
[CC--:B------:R-:W-:Y:S01]  /*184d0*/  @P4 LEA R148, P1, R132.reuse, R208.reuse, 0x1 ;  /* 0x000000d084944211 */ /* 0x0c0fe200078208ff */
[----:B------:R1:W-:Y:S01]  /*184e0*/  @!P5 STS.128 [R204+0x6800], RZ ;  /* 0x006800ffcc00d388 */ /* 0x0003e20000000c00 */
[-C--:B------:R-:W-:Y:S01]  /*184f0*/  @P2 LEA R152, P0, R132, R208.reuse, 0x1 ;  /* 0x000000d084982211 */ /* 0x080fe200078008ff */
[----:B------:R-:W-:Y:S01]  /*18500*/  IMAD.X R2, R200, 0x1, R2, P6 ;  /* 0x00000001c8027824 */ /* 0x000fe200030e0602 */
[C---:B------:R-:W-:Y:S01]  /*18510*/  @P5 LEA R150, P6, R132.reuse, R208, 0x1 ;  /* 0x000000d084965211 */ /* 0x040fe200078c08ff */
[----:B------:R-:W-:Y:S01]  /*18520*/  @!PT LDS RZ, [RZ] ;  /* 0x00000000fffff984 */ /* 0x000fe20000000800 */
[----:B------:R-:W-:Y:S01]  /*18530*/  @!PT LDS RZ, [RZ] ;  /* 0x00000000fffff984 */ /* 0x000fe20000000800 */
[----:B------:R-:W-:Y:S01]  /*18540*/  @!PT LDS RZ, [RZ] ;  /* 0x00000000fffff984 */ /* 0x000fe20000000800 */
[----:B------:R1:W-:Y:S01]  /*18550*/  @P4 LDGSTS.E.BYPASS.LTC128B.128 [R204+0x8800], [R136.64+0x80] ;  /* 0x0880008088cc4fae */ /* 0x0003e2000b901d48 */
[----:B------:R-:W-:Y:S02]  /*18560*/  IMAD.MOV.U32 R208, RZ, RZ, R142 ;  /* 0x000000ffffd07224 */ /* 0x000fe400078e008e */
[CCC-:B------:R-:W-:Y:S01]  /*18570*/  @P5 LEA.HI.X R151, R132.reuse, R209.reuse, R2.reuse, 0x1, P6 ;  /* 0x000000d184975211 */ /* 0x1c0fe200030f0c02 */
[----:B------:R1:W-:Y:S01]  /*18580*/  @!P4 STS.128 [R204+0x8800], RZ ;  /* 0x008800ffcc00c388 */ /* 0x0003e20000000c00 */
[CCC-:B------:R-:W-:Y:S02]  /*18590*/  @P4 LEA.HI.X R149, R132.reuse, R209.reuse, R2.reuse, 0x1, P1 ;  /* 0x000000d184954211 */ /* 0x1c0fe400008f0c02 */
[----:B------:R-:W-:Y:S01]  /*185a0*/  @P2 LEA.HI.X R153, R132, R209, R2, 0x1, P0 ;  /* 0x000000d184992211 */ /* 0x000fe200000f0c02 */
[----:B------:R-:W-:Y:S01]  /*185b0*/  @!PT LDS RZ, [RZ] ;  /* 0x00000000fffff984 */ /* 0x000fe20000000800 */
[----:B------:R-:W-:Y:S01]  /*185c0*/  @!PT LDS RZ, [RZ] ;  /* 0x00000000fffff984 */ /* 0x000fe20000000800 */
[----:B------:R-:W-:Y:S01]  /*185d0*/  @!PT LDS RZ, [RZ] ;  /* 0x00000000fffff984 */ /* 0x000fe20000000800 */
[----:B------:R1:W-:Y:S01]  /*185e0*/  @P2 LDGSTS.E.BYPASS.LTC128B.128 [R204+0xa800], [R134.64+0x100] ;  /* 0x0a80010086cc2fae */ /* 0x0003e2000b901d48 */
[----:B------:R-:W-:Y:S03]  /*185f0*/  IMAD.MOV.U32 R209, RZ, RZ, R143 ;  /* 0x000000ffffd17224 */ /* 0x000fe600078e008f */
        /* <DEDUP_REMOVED lines=32> */
.L_x_1681:
        /* <DEDUP_REMOVED lines=410> */
.L_x_1679:
        /* <DEDUP_REMOVED lines=83> */
[C---:B------:R-:W-:Y:S02]  /*1a6d0*/  FMUL.FTZ R55, R6.reuse, R55 ;  /* 0x0000003706377220 */ /* 0x040fe40000410000 */
[C---:B------:R-:W-:Y:S01]  /*1a6e0*/  FMUL.FTZ R54, R6.reuse, R54 ;  /* 0x0000003606367220 */ /* 0x040fe20000410000 */
[----:B------:R-:W1:Y:S01]  /*1a6f0*/  @P3 MUFU.LG2 R2, R2 ;  /* 0x0000000200023308 */ /* 0x000e620000000c00 */
        /* <DEDUP_REMOVED lines=87> */
[----:B------:R-:W-:-:S03]  /*1ac70*/  LOP3.LUT P0, RZ, R9, 0x3, RZ, 0xc0, !PT ;  /* 0x0000000309ff7812 */ /* 0x000fc6000780c0ff */
        /* <DEDUP_REMOVED lines=19> */
[----:B------:R-:W-:Y:S04]  /*1adb0*/  STS.64 [R16+0x4000], R76 ;  /* 0x0040004c10007388 */ /* 0x000fe80000000a00 */
[----:B------:R-:W-:Y:S04]  /*1adc0*/  STS.64 [R16+0x4800], R78 ;  /* 0x0048004e10007388 */ /* 0x000fe80000000a00 */
[----:B------:R-:W-:Y:S04]  /*1add0*/  STS.64 [R17+0x4000], R80 ;  /* 0x0040005011007388 */ /* 0x000fe80000000a00 */
[----:B------:R-:W-:Y:S04]  /*1ade0*/  STS.64 [R17+0x4800], R82 ;  /* 0x0048005211007388 */ /* 0x000fe80000000a00 */
[----:B------:R-:W-:Y:S04]  /*1adf0*/  STS.64 [R18+0x4000], R84 ;  /* 0x0040005412007388 */ /* 0x000fe80000000a00 */
[----:B------:R-:W-:Y:S01]  /*1ae00*/  STS.64 [R18+0x4800], R86 ;  /* 0x0048005612007388 */ /* 0x000fe20000000a00 */
[----:B--2---:R-:W-:-:S03]  /*1ae10*/  IMAD R6, R6, c[0x0][0x210], R205 ;  /* 0x0000840006067a24 */ /* 0x004fc600078e02cd */
        /* <DEDUP_REMOVED lines=10> */
[----:B------:R2:W-:Y:S04]  /*1aec0*/  STS.64 [R16+0x8000], R124 ;  /* 0x0080007c10007388 */ /* 0x0005e80000000a00 */
[----:B------:R-:W-:Y:S04]  /*1aed0*/  STS.64 [R16+0x8800], R126 ;  /* 0x0088007e10007388 */ /* 0x000fe80000000a00 */
[----:B------:R3:W-:Y:S04]  /*1aee0*/  STS.64 [R17+0x8000], R108 ;  /* 0x0080006c11007388 */ /* 0x0007e80000000a00 */
[----:B------:R4:W-:Y:S04]  /*1aef0*/  STS.64 [R17+0x8800], R110 ;  /* 0x0088006e11007388 */ /* 0x0009e80000000a00 */
[----:B------:R-:W-:Y:S04]  /*1af00*/  STS.64 [R18+0x8000], R112 ;  /* 0x0080007012007388 */ /* 0x000fe80000000a00 */
[----:B------:R-:W-:Y:S04]  /*1af10*/  STS.64 [R18+0x8800], R114 ;  /* 0x0088007212007388 */ /* 0x000fe80000000a00 */
[----:B------:R-:W-:Y:S04]  /*1af20*/  STS.64 [R19+0x8000], R120 ;  /* 0x0080007813007388 */ /* 0x000fe80000000a00 */
[----:B--2---:R-:W2:Y:S04]  /*1af30*/  S2R R124, SR_CTAID.X ;  /* 0x00000000007c7919 */ /* 0x004ea80000002500 */
[----:B------:R-:W-:Y:S01]  /*1af40*/  STS.64 [R19+0x8800], R122 ;  /* 0x0088007a13007388 */ /* 0x000fe20000000a00 */
[----:B---3--:R-:W-:-:S03]  /*1af50*/  IADD3 R108, -R205, RZ, RZ ;  /* 0x000000ffcd6c7210 */ /* 0x008fc60007ffe1ff */
[----:B------:R-:W-:Y:S01]  /*1af60*/  STS.64 [R13+0x8000], R116 ;  /* 0x008000740d007388 */ /* 0x000fe20000000a00 */
[----:B------:R-:W-:Y:S02]  /*1af70*/  SHF.R.S32.HI R109, RZ, 0x1f, R10 ;  /* 0x0000001fff6d7819 */ /* 0x000fe4000001140a */
[----:B----4-:R-:W-:Y:S01]  /*1af80*/  SHF.L.U32 R110, R11, 0x2, RZ ;  /* 0x000000020b6e7819 */ /* 0x010fe200000006ff */
[----:B------:R-:W-:Y:S01]  /*1af90*/  STS.64 [R13+0x8800], R118 ;  /* 0x008800760d007388 */ /* 0x000fe20000000a00 */
[----:B-1----:R-:W-:Y:S01]  /*1afa0*/  IMAD R7, R108, c[0x0][0x1c0], R7 ;  /* 0x000070006c077a24 */ /* 0x002fe200078e0207 */
[----:B------:R-:W-:Y:S02]  /*1afb0*/  LEA.HI R109, R109, R10, RZ, 0x2 ;  /* 0x0000000a6d6d7211 */ /* 0x000fe400078f10ff */
[----:B------:R-:W-:Y:S01]  /*1afc0*/  BAR.SYNC.DEFER_BLOCKING 0x0 ;  /* 0x0000000000007b1d */ /* 0x000fe20000010000 */
[----:B------:R-:W-:Y:S01]  /*1afd0*/  IMAD R7, R6, c[0x0][0x1c0], R7 ;  /* 0x0000700006077a24 */ /* 0x000fe200078e0207 */
[----:B------:R-:W-:-:S02]  /*1afe0*/  SHF.R.S32.HI R6, RZ, 0x1f, R9 ;  /* 0x0000001fff067819 */ /* 0x000fc40000011409 */
[----:B------:R-:W-:Y:S02]  /*1aff0*/  LOP3.LUT R109, R109, 0xffffffc, RZ, 0xc0, !PT ;  /* 0x0ffffffc6d6d7812 */ /* 0x000fe400078ec0ff */
[----:B------:R-:W-:Y:S01]  /*1b000*/  LEA.HI R6, R6, R9, RZ, 0x2 ;  /* 0x0000000906067211 */ /* 0x000fe200078f10ff */
[----:B------:R-:W-:Y:S01]  /*1b010*/  @P4 FMUL.FTZ R9, R4, 0.69314718246459960938 ;  /* 0x3f31721804094820 */ /* 0x000fe20000410000 */
[----:B--2---:R-:W-:Y:S02]  /*1b020*/  SHF.L.U32 R0, R124, 0x6, RZ ;  /* 0x000000067c007819 */ /* 0x004fe400000006ff */
[----:B------:R-:W-:Y:S02]  /*1b030*/  IADD3 R109, -R109, R10, RZ ;  /* 0x0000000a6d6d7210 */ /* 0x000fe40007ffe1ff */
[----:B------:R-:W-:Y:S01]  /*1b040*/  SHF.R.S32.HI R6, RZ, 0x2, R6 ;  /* 0x00000002ff067819 */ /* 0x000fe20000011406 */
[----:B------:R-:W-:Y:S01]  /*1b050*/  IMAD R0, R7, c[0x0][0x214], R0 ;  /* 0x0000850007007a24 */ /* 0x000fe200078e0200 */
[----:B------:R-:W-:Y:S01]  /*1b060*/  MOV R7, 0xff800000 ;  /* 0xff80000000077802 */ /* 0x000fe20000000f00 */
[----:B------:R-:W-:Y:S01]  /*1b070*/  @P3 FFMA.FTZ R7, R3, c[0x0][0x238], R2 ;  /* 0x00008e0003073a23 */ /* 0x000fe20000010002 */
[----:B------:R-:W-:-:S02]  /*1b080*/  SHF.R.S32.HI R111, RZ, 0x1f, R110 ;  /* 0x0000001fff6f7819 */ /* 0x000fc4000001146e */
[----:B------:R-:W-:Y:S01]  /*1b090*/  LEA R109, R109, R6, 0x4 ;  /* 0x000000066d6d7211 */ /* 0x000fe200078e20ff */
        /* <DEDUP_REMOVED lines=27> */
[----:B--234-:R-:W-:Y:S01]  /*1b250*/  IMAD R2, R124, -0x40, R203 ;  /* 0xffffffc07c027824 */ /* 0x01cfe200078e02cb */
[----:B------:R-:W-:-:S02]  /*1b260*/  IADD3 R11, R109, 0x8, RZ ;  /* 0x000000086d0b7810 */ /* 0x000fc40007ffe0ff */
        /* <DEDUP_REMOVED lines=9> */
.L_x_1685:
[----:B--234-:R-:W-:Y:S05]  /*1b300*/  BSYNC B0 ;  /* 0x0000000000007941 */ /* 0x01cfea0003800000 */
.L_x_1684:
[----:B------:R-:W-:Y:S01]  /*1b310*/  IMAD R203, R124, -0x40, R203 ;  /* 0xffffffc07ccb7824 */ /* 0x000fe200078e02cb */
[----:B------:R-:W-:Y:S01]  /*1b320*/  BSSY B0, `(.L_x_1686) ;  /* 0x0000012000007945 */ /* 0x000fe20003800000 */
[----:B------:R-:W-:-:S03]  /*1b330*/  IMAD.WIDE R4, R8, 0xc0, R110 ;  /* 0x000000c008047825 */ /* 0x000fc600078e026e */
[----:B------:R-:W-:Y:S01]  /*1b340*/  ISETP.GE.AND P1, PT, R8, R203, PT ;  /* 0x000000cb0800720c */ /* 0x000fe20003f26270 */
        /* <DEDUP_REMOVED lines=15> */
.L_x_1687:
[----:B------:R-:W-:Y:S05]  /*1b440*/  BSYNC B0 ;  /* 0x0000000000007941 */ /* 0x000fea0003800000 */
.L_x_1686:
        /* <DEDUP_REMOVED lines=11> */
.L_x_1689:
[----:B------:R-:W-:Y:S05]  /*1b500*/  BSYNC B0 ;  /* 0x0000000000007941 */ /* 0x000fea0003800000 */
.L_x_1688:
        /* <DEDUP_REMOVED lines=11> */
.L_x_1691:
[----:B------:R-:W-:Y:S05]  /*1b5c0*/  BSYNC B0 ;  /* 0x0000000000007941 */ /* 0x000fea0003800000 */
.L_x_1690:
        /* <DEDUP_REMOVED lines=11> */
.L_x_1693:
[----:B------:R-:W-:Y:S05]  /*1b680*/  BSYNC B0 ;  /* 0x0000000000007941 */ /* 0x000fea0003800000 */
.L_x_1692:
        /* <DEDUP_REMOVED lines=11> */
.L_x_1695:
[----:B------:R-:W-:Y:S05]  /*1b740*/  BSYNC B0 ;  /* 0x0000000000007941 */ /* 0x000fea0003800000 */
.L_x_1694:
        /* <DEDUP_REMOVED lines=11> */
.L_x_1697:
[----:B------:R-:W-:Y:S05]  /*1b800*/  BSYNC B0 ;  /* 0x0000000000007941 */ /* 0x000fea0003800000 */
.L_x_1696:
        /* <DEDUP_REMOVED lines=11> */
.L_x_1699:
[----:B------:R-:W-:Y:S05]  /*1b8c0*/  BSYNC B0 ;  /* 0x0000000000007941 */ /* 0x000fea0003800000 */
.L_x_1698:
        /* <DEDUP_REMOVED lines=12> */
.L_x_1700:
        /* <DEDUP_REMOVED lines=15> */
.L_x_7358:


//--------------------- .text._ZN5flash24flash_fwd_splitkv_kernelI23Flash_fwd_kernel_traitsILi192ELi64ELi64ELi4ELb0ELb0EN7cutlass6half_tE19Flash_kernel_traitsILi192ELi64ELi64ELi4ES3_EELb0ELb0ELb0ELb0ELb0ELb1ELb1ELb1EEEvNS_16Flash_fwd_paramsE --------------------------
	.section	.text._ZN5flash24flash_fwd_splitkv_kernelI23Flash_fwd_kernel_traitsILi192ELi64ELi64ELi4ELb0ELb0EN7cutlass6half_tE19Flash_kernel_traitsILi192ELi64ELi64ELi4ES3_EELb0ELb0ELb0ELb0ELb0ELb1ELb1ELb1EEEvNS_16Flash_fwd_paramsE,"ax",@progbits
	.sectioninfo	@"SHI_REGISTERS=243"
	.align	128
        .global         _ZN5flash24flash_fwd_splitkv_kernelI23Flash_fwd_kernel_traitsILi192ELi64ELi64ELi4ELb0ELb0EN7cutlass6half_tE19Flash_kernel_traitsILi192ELi64ELi64ELi4ES3_EELb0ELb0ELb0ELb0ELb0ELb1ELb1ELb1EEEvNS_16Flash_fwd_paramsE
        .type           _ZN5flash24flash_fwd_splitkv_kernelI23Flash_fwd_kernel_traitsILi192ELi64ELi64ELi4ELb0ELb0EN7cutlass6half_tE19Flash_kernel_traitsILi192ELi64ELi64ELi4ES3_EELb0ELb0ELb0ELb0ELb0ELb1ELb1ELb1EEEvNS_16Flash_fwd_paramsE,@function
        .size           _ZN5flash24flash_fwd_splitkv_kernelI23Flash_fwd_kernel_traitsILi192ELi64ELi64ELi4ELb0ELb0EN7cutlass6half_tE19Flash_kernel_traitsILi192ELi64ELi64ELi4ES3_EELb0ELb0ELb0ELb0ELb0ELb1ELb1ELb1EEEvNS_16Flash_fwd_paramsE,(.L_x_7359 - _ZN5flash24flash_fwd_splitkv_kernelI23Flash_fwd_kernel_traitsILi192ELi64ELi64ELi4ELb0ELb0EN7cutlass6half_tE19Flash_kernel_traitsILi192ELi64ELi64ELi4ES3_EELb0ELb0ELb0ELb0ELb0ELb1ELb1ELb1EEEvNS_16Flash_fwd_paramsE)
        .other          _ZN5flash24flash_fwd_splitkv_kernelI23Flash_fwd_kernel_traitsILi192ELi64ELi64ELi4ELb0ELb0EN7cutlass6half_tE19Flash_kernel_traitsILi192ELi64ELi64ELi4ES3_EELb0ELb0ELb0ELb0ELb0ELb1ELb1ELb1EEEvNS_16Flash_fwd_paramsE,@"STO_CUDA_ENTRY STV_DEFAULT"
_ZN5flash24flash_fwd_splitkv_kernelI23Flash_fwd_kernel_traitsILi192ELi64ELi64ELi4ELb0ELb0EN7cutlass6half_tE19Flash_kernel_traitsILi192ELi64ELi64ELi4ES3_EELb0ELb0ELb0ELb0ELb0ELb1ELb1ELb1EEEvNS_16Flash_fwd_paramsE:
.text._ZN5flash24flash_fwd_splitkv_kernelI23Flash_fwd_kernel_traitsILi192ELi64ELi64ELi4ELb0ELb0EN7cutlass6half_tE19Flash_kernel_traitsILi192ELi64ELi64ELi4ES3_EELb0ELb0ELb0ELb0ELb0ELb1ELb1ELb1EEEvNS_16Flash_fwd_paramsE:
        /* <DEDUP_REMOVED lines=54> */
.L_x_1701:
[----:B-1-34-:R-:W-:Y:S02]  /*0360*/  MOV R85, c[0x0][0x218] ;  /* 0x0000860000557a02 */ /* 0x01afe40000000f00 */
.L_x_1702:
        /* <DEDUP_REMOVED lines=79> */
.L_x_1705:
[----:B------:R-:W-:Y:S05]  /*0860*/  BSYNC B0 ;  /* 0x0000000000007941 */ /* 0x000fea0003800000 */
.L_x_1704:
        /* <DEDUP_REMOVED lines=10> */
.L_x_1707:
[----:B------:R-:W-:Y:S05]  /*0910*/  BSYNC B0 ;  /* 0x0000000000007941 */ /* 0x000fea0003800000 */
.L_x_1706:
        /* <DEDUP_REMOVED lines=10> */
.L_x_1709:
[----:B------:R-:W-:Y:S05]  /*09c0*/  BSYNC B0 ;  /* 0x0000000000007941 */ /* 0x000fea0003800000 */
.L_x_1708:
        /* <DEDUP_REMOVED lines=10> */
.L_x_1711:
[----:B------:R-:W-:Y:S05]  /*0a70*/  BSYNC B0 ;  /* 0x0000000000007941 */ /* 0x000fea0003800000 */
.L_x_1710:
        /* <DEDUP_REMOVED lines=10> */
.L_x_1713:
[----:B------:R-:W-:Y:S05]  /*0b20*/  BSYNC B0 ;  /* 0x0000000000007941 */ /* 0x000fea0003800000 */
.L_x_1712:
        /* <DEDUP_REMOVED lines=10> */
.L_x_1715:
[----:B------:R-:W-:Y:S05]  /*0bd0*/  BSYNC B0 ;  /* 0x0000000000007941 */ /* 0x000fea0003800000 */
.L_x_1714:
        /* <DEDUP_REMOVED lines=10> */
.L_x_1717:
[----:B------:R-:W-:Y:S05]  /*0c80*/  BSYNC B0 ;  /* 0x0000000000007941 */ /* 0x000fea0003800000 */
.L_x_1716:
        /* <DEDUP_REMOVED lines=10> */
.L_x_1719:
[----:B------:R-:W-:Y:S05]  /*0d30*/  BSYNC B0 ;  /* 0x0000000000007941 */ /* 0x000fea0003800000 */
.L_x_1718:
        /* <DEDUP_REMOVED lines=32> */
.L_x_1703:
        /* <DEDUP_REMOVED lines=92> */
.L_x_1720:
        /* <DEDUP_REMOVED lines=17> */
.L_x_1722:
        /* <DEDUP_REMOVED lines=53> */
.L_x_1721:
        /* <DEDUP_REMOVED lines=256> */
.L_x_1816:
        /* <DEDUP_REMOVED lines=18> */
.L_x_1725:
[----:B------:R-:W-:Y:S05]  /*2a80*/  BSYNC B0 ;  /* 0x0000000000007941 */ /* 0x000fea0003800000 */
.L_x_1724:
        /* <DEDUP_REMOVED lines=18> */
.L_x_1727:
[----:B------:R-:W-:Y:S05]  /*2bb0*/  BSYNC B0 ;  /* 0x0000000000007941 */ /* 0x000fea0003800000 */
.L_x_1726:
        /* <DEDUP_REMOVED lines=18> */
.L_x_1729:
[----:B------:R-:W-:Y:S05]  /*2ce0*/  BSYNC B0 ;  /* 0x0000000000007941 */ /* 0x000fea0003800000 */
.L_x_1728:
        /* <DEDUP_REMOVED lines=18> */
.L_x_1731:
[----:B------:R-:W-:Y:S05]  /*2e10*/  BSYNC B0 ;  /* 0x0000000000007941 */ /* 0x000fea0003800000 */
.L_x_1730:
        /* <DEDUP_REMOVED lines=65> */
.L_x_1737:
[----:B------:R-:W-:Y:S05]  /*3230*/  BSYNC B0 ;  /* 0x0000000000007941 */ /* 0x000fea0003800000 */
.L_x_1736:
        /* <DEDUP_REMOVED lines=54> */
.L_x_1739:
[----:B------:R-:W-:Y:S05]  /*35a0*/  BSYNC B0 ;  /* 0x0000000000007941 */ /* 0x000fea0003800000 */
.L_x_1738:
        /* <DEDUP_REMOVED lines=53> */
.L_x_1735:
[----:B------:R-:W-:Y:S05]  /*3900*/  BSYNC B1 ;  /* 0x0000000000017941 */ /* 0x000fea0003800000 */
.L_x_1734:
        /* <DEDUP_REMOVED lines=64> */
.L_x_1743:
[----:B------:R-:W-:Y:S05]  /*3d10*/  BSYNC B0 ;  /* 0x0000000000007941 */ /* 0x000fea0003800000 */
.L_x_1742:
        /* <DEDUP_REMOVED lines=57> */
.L_x_1745:
[----:B------:R-:W-:Y:S05]  /*40b0*/  BSYNC B0 ;  /* 0x0000000000007941 */ /* 0x000fea0003800000 */
.L_x_1744:
        /* <DEDUP_REMOVED lines=56> */
.L_x_1741:
[----:B------:R-:W-:Y:S05]  /*4440*/  BSYNC B1 ;  /* 0x0000000000017941 */ /* 0x000fea0003800000 */
.L_x_1740:
        /* <DEDUP_REMOVED lines=64> */
.L_x_1749:
[----:B------:R-:W-:Y:S05]  /*4850*/  BSYNC B0 ;  /* 0x0000000000007941 */ /* 0x000fea0003800000 */
.L_x_1748:
        /* <DEDUP_REMOVED lines=57> */
.L_x_1751:
[----:B------:R-:W-:Y:S05]  /*4bf0*/  BSYNC B0 ;  /* 0x0000000000007941 */ /* 0x000fea0003800000 */
.L_x_1750:
        /* <DEDUP_REMOVED lines=56> */
.L_x_1747:
[----:B------:R-:W-:Y:S05]  /*4f80*/  BSYNC B1 ;  /* 0x0000000000017941 */ /* 0x000fea0003800000 */
.L_x_1746:
        /* <DEDUP_REMOVED lines=68> */
.L_x_1755:
[----:B------:R-:W-:Y:S05]  /*53d0*/  BSYNC B0 ;  /* 0x0000000000007941 */ /* 0x000fea0003800000 */
.L_x_1754:
        /* <DEDUP_REMOVED lines=57> */
.L_x_1757:
[----:B------:R-:W-:Y:S05]  /*5770*/  BSYNC B0 ;  /* 0x0000000000007941 */ /* 0x000fea0003800000 */
.L_x_1756:
        /* <DEDUP_REMOVED lines=56> */
.L_x_1753:
[----:B------:R-:W-:Y:S05]  /*5b00*/  BSYNC B1 ;  /* 0x0000000000017941 */ /* 0x000fea0003800000 */
.L_x_1752:
        /* <DEDUP_REMOVED lines=8> */
.L_x_1733:
        /* <DEDUP_REMOVED lines=95> */
.L_x_1764:
[----:B------:R-:W-:Y:S05]  /*6180*/  BSYNC B0 ;  /* 0x0000000000007941 */ /* 0x000fea0003800000 */
.L_x_1763:
[----:B------:R-:W-:Y:S05]  /*6190*/  MOV R123, R121 ;  /* 0x00000079007b7202 */ /* 0x000fea0000000f00 */
[----:B-----5:R2:W-:Y:S02]  /*61a0*/  STG.E.128 [R122.64], R52 ;  /* 0x000000347a007986 */ /* 0x0205e4000c101d06 */
.L_x_1762:
[----:B------:R-:W-:Y:S05]  /*61b0*/  BSYNC B1 ;  /* 0x0000000000017941 */ /* 0x000fea0003800000 */
.L_x_1761:
        /* <DEDUP_REMOVED lines=94> */
.L_x_1768:
[----:B------:R-:W-:Y:S05]  /*67a0*/  BSYNC B0 ;  /* 0x0000000000007941 */ /* 0x000fea0003800000 */
.L_x_1767:
[----:B------:R-:W-:Y:S05]  /*67b0*/  MOV R123, R121 ;  /* 0x00000079007b7202 */ /* 0x000fea0000000f00 */
[----:B-----5:R3:W-:Y:S02]  /*67c0*/  STG.E.128 [R122.64+0x80], R52 ;  /* 0x000080347a007986 */ /* 0x0207e4000c101d06 */
.L_x_1766:
[----:B------:R-:W-:Y:S05]  /*67d0*/  BSYNC B1 ;  /* 0x0000000000017941 */ /* 0x000fea0003800000 */
.L_x_1765:
        /* <DEDUP_REMOVED lines=93> */
.L_x_1770:
[----:B------:R-:W-:Y:S05]  /*6db0*/  BSYNC B0 ;  /* 0x0000000000007941 */ /* 0x000fea0003800000 */
.L_x_1769:
[----:B------:R-:W-:Y:S05]  /*6dc0*/  MOV R123, R121 ;  /* 0x00000079007b7202 */ /* 0x000fea0000000f00 */
[----:B-----5:R3:W-:Y:S02]  /*6dd0*/  STG.E.128 [R122.64+0x100], R52 ;  /* 0x000100347a007986 */ /* 0x0207e4000c101d06 */
.L_x_1760:
[----:B------:R-:W-:Y:S05]  /*6de0*/  BSYNC B2 ;  /* 0x0000000000027941 */ /* 0x000fea0003800000 */
.L_x_1759:
        /* <DEDUP_REMOVED lines=98> */
.L_x_1776:
[----:B------:R-:W-:Y:S05]  /*7410*/  BSYNC B0 ;  /* 0x0000000000007941 */ /* 0x000fea0003800000 */
.L_x_1775:
[C---:B------:R-:W-:Y:S04]  /*7420*/  LEA R2, P0, R61.reuse, R122, 0x1 ;  /* 0x0000007a3d027211 */ /* 0x040fe800078008ff */
[----:B------:R-:W-:Y:S05]  /*7430*/  LEA.HI.X R3, R61, R121, R208, 0x1, P0 ;  /* 0x000000793d037211 */ /* 0x000fea00000f0cd0 */
[----:B-----5:R1:W-:Y:S04]  /*7440*/  STG.E.128 [R2.64], R56 ;  /* 0x0000003802007986 */ /* 0x0203e8000c101d06 */
.L_x_1774:
[----:B------:R-:W-:Y:S05]  /*7450*/  BSYNC B1 ;  /* 0x0000000000017941 */ /* 0x000fea0003800000 */
.L_x_1773:
        /* <DEDUP_REMOVED lines=96> */
.L_x_1780:
[----:B------:R-:W-:Y:S05]  /*7a60*/  BSYNC B0 ;  /* 0x0000000000007941 */ /* 0x000fea0003800000 */
.L_x_1779:
[C---:B------:R-:W-:Y:S04]  /*7a70*/  LEA R2, P0, R94.reuse, R122, 0x1 ;  /* 0x0000007a5e027211 */ /* 0x040fe800078008ff */
[----:B------:R-:W-:Y:S05]  /*7a80*/  LEA.HI.X R3, R94, R121, R95, 0x1, P0 ;  /* 0x000000795e037211 */ /* 0x000fea00000f0c5f */
[----:B-----5:R4:W-:Y:S04]  /*7a90*/  STG.E.128 [R2.64], R56 ;  /* 0x0000003802007986 */ /* 0x0209e8000c101d06 */
.L_x_1778:
[----:B------:R-:W-:Y:S05]  /*7aa0*/  BSYNC B1 ;  /* 0x0000000000017941 */ /* 0x000fea0003800000 */
.L_x_1777:
        /* <DEDUP_REMOVED lines=95> */
.L_x_1782:
[----:B------:R-:W-:Y:S05]  /*80a0*/  BSYNC B0 ;  /* 0x0000000000007941 */ /* 0x000fea0003800000 */
.L_x_1781:
[C---:B------:R-:W-:Y:S04]  /*80b0*/  LEA R2, P0, R102.reuse, R122, 0x1 ;  /* 0x0000007a66027211 */ /* 0x040fe800078008ff */
[----:B------:R-:W-:Y:S05]  /*80c0*/  LEA.HI.X R3, R102, R121, R103, 0x1, P0 ;  /* 0x0000007966037211 */ /* 0x000fea00000f0c67 */
[----:B-----5:R4:W-:Y:S04]  /*80d0*/  STG.E.128 [R2.64], R56 ;  /* 0x0000003802007986 */ /* 0x0209e8000c101d06 */
.L_x_1772:
[----:B------:R-:W-:Y:S05]  /*80e0*/  BSYNC B2 ;  /* 0x0000000000027941 */ /* 0x000fea0003800000 */
.L_x_1771:
        /* <DEDUP_REMOVED lines=98> */
.L_x_1788:
[----:B------:R-:W-:Y:S05]  /*8710*/  BSYNC B0 ;  /* 0x0000000000007941 */ /* 0x000fea0003800000 */
.L_x_1787:
[C---:B------:R-:W-:Y:S04]  /*8720*/  LEA R2, P0, R164.reuse, R122, 0x1 ;  /* 0x0000007aa4027211 */ /* 0x040fe800078008ff */
[----:B------:R-:W-:Y:S05]  /*8730*/  LEA.HI.X R3, R164, R121, R88, 0x1, P0 ;  /* 0x00000079a4037211 */ /* 0x000fea00000f0c58 */
[----:B-----5:R4:W-:Y:S04]  /*8740*/  STG.E.128 [R2.64], R56 ;  /* 0x0000003802007986 */ /* 0x0209e8000c101d06 */
.L_x_1786:
[----:B------:R-:W-:Y:S05]  /*8750*/  BSYNC B1 ;  /* 0x0000000000017941 */ /* 0x000fea0003800000 */
.L_x_1785:
        /* <DEDUP_REMOVED lines=96> */
.L_x_1792:
[----:B------:R-:W-:Y:S05]  /*8d60*/  BSYNC B0 ;  /* 0x0000000000007941 */ /* 0x000fea0003800000 */
.L_x_1791:
[C---:B------:R-:W-:Y:S04]  /*8d70*/  LEA R2, P0, R96.reuse, R122, 0x1 ;  /* 0x0000007a60027211 */ /* 0x040fe800078008ff */
[----:B------:R-:W-:Y:S05]  /*8d80*/  LEA.HI.X R3, R96, R121, R97, 0x1, P0 ;  /* 0x0000007960037211 */ /* 0x000fea00000f0c61 */
[----:B-----5:R4:W-:Y:S04]  /*8d90*/  STG.E.128 [R2.64], R56 ;  /* 0x0000003802007986 */ /* 0x0209e8000c101d06 */
.L_x_1790:
[----:B------:R-:W-:Y:S05]  /*8da0*/  BSYNC B1 ;  /* 0x0000000000017941 */ /* 0x000fea0003800000 */
.L_x_1789:
        /* <DEDUP_REMOVED lines=95> */
.L_x_1794:
[----:B------:R-:W-:Y:S05]  /*93a0*/  BSYNC B0 ;  /* 0x0000000000007941 */ /* 0x000fea0003800000 */
.L_x_1793:
[C---:B------:R-:W-:Y:S04]  /*93b0*/  LEA R2, P0, R104.reuse, R122, 0x1 ;  /* 0x0000007a68027211 */ /* 0x040fe800078008ff */
[----:B------:R-:W-:Y:S05]  /*93c0*/  LEA.HI.X R3, R104, R121, R105, 0x1, P0 ;  /* 0x0000007968037211 */ /* 0x000fea00000f0c69 */
[----:B-----5:R4:W-:Y:S04]  /*93d0*/  STG.E.128 [R2.64], R56 ;  /* 0x0000003802007986 */ /* 0x0209e8000c101d06 */
.L_x_1784:
[----:B------:R-:W-:Y:S05]  /*93e0*/  BSYNC B2 ;  /* 0x0000000000027941 */ /* 0x000fea0003800000 */
.L_x_1783:
        /* <DEDUP_REMOVED lines=100> */
.L_x_1800:
[----:B------:R-:W-:Y:S05]  /*9a30*/  BSYNC B0 ;  /* 0x0000000000007941 */ /* 0x000fea0003800000 */
.L_x_1799:
[C---:B------:R-:W-:Y:S01]  /*9a40*/  IMAD R0, R167.reuse, c[0x0][0x19c], RZ ;  /* 0x00006700a7007a24 */ /* 0x040fe200078e02ff */
[----:B--23--:R-:W-:Y:S05]  /*9a50*/  MOV R123, R121 ;  /* 0x00000079007b7202 */ /* 0x00cfea0000000f00 */
[----:B------:R-:W-:Y:S05]  /*9a60*/  IMAD.WIDE.U32 R2, R167, c[0x0][0x198], R122 ;  /* 0x00006600a7027a25 */ /* 0x000fea00078e007a */
[----:B------:R-:W-:Y:S05]  /*9a70*/  IADD3 R3, R3, R0, RZ ;  /* 0x0000000003037210 */ /* 0x000fea0007ffe0ff */
[----:B-----5:R2:W-:Y:S02]  /*9a80*/  STG.E.128 [R2.64], R56 ;  /* 0x0000003802007986 */ /* 0x0205e4000c101d06 */
.L_x_1798:
[----:B------:R-:W-:Y:S05]  /*9a90*/  BSYNC B1 ;  /* 0x0000000000017941 */ /* 0x000fea0003800000 */
.L_x_1797:
        /* <DEDUP_REMOVED lines=96> */
.L_x_1804:
[----:B------:R-:W-:Y:S05]  /*a0a0*/  BSYNC B0 ;  /* 0x0000000000007941 */ /* 0x000fea0003800000 */
.L_x_1803:
[C---:B------:R-:W-:Y:S04]  /*a0b0*/  LEA R2, P0, R109.reuse, R122, 0x1 ;  /* 0x0000007a6d027211 */ /* 0x040fe800078008ff */
[----:B------:R-:W-:Y:S05]  /*a0c0*/  LEA.HI.X R3, R109, R121, R108, 0x1, P0 ;  /* 0x000000796d037211 */ /* 0x000fea00000f0c6c */
[----:B-----5:R2:W-:Y:S04]  /*a0d0*/  STG.E.128 [R2.64], R56 ;  /* 0x0000003802007986 */ /* 0x0205e8000c101d06 */
.L_x_1802:
[----:B------:R-:W-:Y:S05]  /*a0e0*/  BSYNC B1 ;  /* 0x0000000000017941 */ /* 0x000fea0003800000 */
.L_x_1801:
        /* <DEDUP_REMOVED lines=95> */
.L_x_1806:
[----:B------:R-:W-:Y:S05]  /*a6e0*/  BSYNC B0 ;  /* 0x0000000000007941 */ /* 0x000fea0003800000 */
.L_x_1805:
[C---:B------:R-:W-:Y:S04]  /*a6f0*/  LEA R2, P0, R113.reuse, R122, 0x1 ;  /* 0x0000007a71027211 */ /* 0x040fe800078008ff */
[----:B------:R-:W-:Y:S05]  /*a700*/  LEA.HI.X R3, R113, R121, R112, 0x1, P0 ;  /* 0x0000007971037211 */ /* 0x000fea00000f0c70 */
[----:B-----5:R2:W-:Y:S04]  /*a710*/  STG.E.128 [R2.64], R56 ;  /* 0x0000003802007986 */ /* 0x0205e8000c101d06 */
.L_x_1796:
[----:B------:R-:W-:Y:S05]  /*a720*/  BSYNC B2 ;  /* 0x0000000000027941 */ /* 0x000fea0003800000 */
.L_x_1795:
        /* <DEDUP_REMOVED lines=8> */
.L_x_1732:
        /* <DEDUP_REMOVED lines=14> */
.L_x_1808:
[----:B------:R-:W-:Y:S05]  /*a890*/  BSYNC B0 ;  /* 0x0000000000007941 */ /* 0x000fea0003800000 */
.L_x_1807:
        /* <DEDUP_REMOVED lines=24> */
.L_x_1810:
[----:B------:R-:W-:Y:S05]  /*aa20*/  BSYNC B0 ;  /* 0x0000000000007941 */ /* 0x000fea0003800000 */
.L_x_1809:
        /* <DEDUP_REMOVED lines=24> */
.L_x_1812:
[----:B------:R-:W-:Y:S05]  /*abb0*/  BSYNC B0 ;  /* 0x0000000000007941 */ /* 0x000fea0003800000 */
.L_x_1811:
        /* <DEDUP_REMOVED lines=28> */
.L_x_1813:
[----:B------:R-:W-:Y:S05]  /*ad80*/  BSYNC B0 ;  /* 0x0000000000007941 */ /* 0x000fea0003800000 */
.L_x_1758:
        /* <DEDUP_REMOVED lines=80> */
.L_x_1814:
        /* <DEDUP_REMOVED lines=9> */
.L_x_1815:
[----:B------:R-:W-:Y:S04]  /*b320*/  IADD3 R9, R9, -0x1, RZ ;  /* 0xffffffff09097810 */ /* 0x000fe80007ffe0ff */
[----:B------:R-:W-:Y:S11]  /*b330*/  ISETP.GT.AND P0, PT, R9, R82, PT ;  /* 0x000000520900720c */ /* 0x000ff60003f04270 */
[----:B------:R-:W-:Y:S02]  /*b340*/  @!UPT UIADD3 URZ, URZ, URZ, URZ ;  /* 0x0000003f3f3ff290 */ /* 0x000fe4000fffe03f */
[----:B------:R-:W-:-:S05]  /*b350*/  @P0 BRA `(.L_x_1816) ;  /* 0xffff760000000947 */ /* 0x000fca000383ffff */
.L_x_1723:
        /* <DEDUP_REMOVED lines=101> */
.L_x_1825:
[----:B------:R-:W-:Y:S05]  /*b9b0*/  BSYNC B0 ;  /* 0x0000000000007941 */ /* 0x000fea0003800000 */
.L_x_1824:
[----:B-----5:R4:W-:Y:S02]  /*b9c0*/  STS.128 [R212], R24 ;  /* 0x00000018d4007388 */ /* 0x0209e40000000c00 */
.L_x_1823:
[----:B------:R-:W-:Y:S05]  /*b9d0*/  BSYNC B1 ;  /* 0x0000000000017941 */ /* 0x000fea0003800000 */
.L_x_1822:
        /* <DEDUP_REMOVED lines=47> */
.L_x_1829:
[----:B------:R-:W-:Y:S05]  /*bcd0*/  BSYNC B0 ;  /* 0x0000000000007941 */ /* 0x000fea0003800000 */
.L_x_1828:
[----:B-----5:R1:W-:Y:S02]  /*bce0*/  STS.128 [R212+0x2000], R24 ;  /* 0x00200018d4007388 */ /* 0x0203e40000000c00 */
.L_x_1827:
[----:B------:R-:W-:Y:S05]  /*bcf0*/  BSYNC B1 ;  /* 0x0000000000017941 */ /* 0x000fea0003800000 */
.L_x_1826:
        /* <DEDUP_REMOVED lines=44> */
.L_x_1831:
[----:B------:R-:W-:Y:S05]  /*bfc0*/  BSYNC B0 ;  /* 0x0000000000007941 */ /* 0x000fea0003800000 */
.L_x_1830:
[----:B-----5:R2:W-:Y:S02]  /*bfd0*/  STS.128 [R212+0x4000], R32 ;  /* 0x00400020d4007388 */ /* 0x0205e40000000c00 */
.L_x_1821:
[----:B------:R-:W-:Y:S05]  /*bfe0*/  BSYNC B2 ;  /* 0x0000000000027941 */ /* 0x000fea0003800000 */
.L_x_1820:
        /* <DEDUP_REMOVED lines=53> */
.L_x_1837:
[----:B------:R-:W-:Y:S05]  /*c340*/  BSYNC B0 ;  /* 0x0000000000007941 */ /* 0x000fea0003800000 */
.L_x_1836:
[----:B-----5:R4:W-:Y:S02]  /*c350*/  STS.128 [R212+0x800], R24 ;  /* 0x00080018d4007388 */ /* 0x0209e40000000c00 */
.L_x_1835:
[----:B------:R-:W-:Y:S05]  /*c360*/  BSYNC B1 ;  /* 0x0000000000017941 */ /* 0x000fea0003800000 */
.L_x_1834:
        /* <DEDUP_REMOVED lines=47> */
.L_x_1841:
[----:B------:R-:W-:Y:S05]  /*c660*/  BSYNC B0 ;  /* 0x0000000000007941 */ /* 0x000fea0003800000 */
.L_x_1840:
[----:B-----5:R4:W-:Y:S02]  /*c670*/  STS.128 [R212+0x2800], R24 ;  /* 0x00280018d4007388 */ /* 0x0209e40000000c00 */
.L_x_1839:
[----:B------:R-:W-:Y:S05]  /*c680*/  BSYNC B1 ;  /* 0x0000000000017941 */ /* 0x000fea0003800000 */
.L_x_1838:
        /* <DEDUP_REMOVED lines=48> */
.L_x_1843:
[----:B------:R-:W-:Y:S05]  /*c990*/  BSYNC B0 ;  /* 0x0000000000007941 */ /* 0x000fea0003800000 */
.L_x_1842:
[----:B-----5:R4:W-:Y:S02]  /*c9a0*/  STS.128 [R212+0x4800], R24 ;  /* 0x00480018d4007388 */ /* 0x0209e40000000c00 */
.L_x_1833:
[----:B------:R-:W-:Y:S05]  /*c9b0*/  BSYNC B2 ;  /* 0x0000000000027941 */ /* 0x000fea0003800000 */
.L_x_1832:
        /* <DEDUP_REMOVED lines=53> */
.L_x_1849:
[----:B------:R-:W-:Y:S05]  /*cd10*/  BSYNC B0 ;  /* 0x0000000000007941 */ /* 0x000fea0003800000 */
.L_x_1848:
[----:B-----5:R1:W-:Y:S02]  /*cd20*/  STS.128 [R212+0x1000], R24 ;  /* 0x00100018d4007388 */ /* 0x0203e40000000c00 */
.L_x_1847:
[----:B------:R-:W-:Y:S05]  /*cd30*/  BSYNC B1 ;  /* 0x0000000000017941 */ /* 0x000fea0003800000 */
.L_x_1846:
        /* <DEDUP_REMOVED lines=47> */
.L_x_1853:
[----:B------:R-:W-:Y:S05]  /*d030*/  BSYNC B0 ;  /* 0x0000000000007941 */ /* 0x000fea0003800000 */
.L_x_1852:
[----:B-----5:R4:W-:Y:S02]  /*d040*/  STS.128 [R212+0x3000], R24 ;  /* 0x00300018d4007388 */ /* 0x0209e40000000c00 */
.L_x_1851:
[----:B------:R-:W-:Y:S05]  /*d050*/  BSYNC B1 ;  /* 0x0000000000017941 */ /* 0x000fea0003800000 */
.L_x_1850:
        /* <DEDUP_REMOVED lines=47> */
.L_x_1855:
[----:B------:R-:W-:Y:S05]  /*d350*/  BSYNC B0 ;  /* 0x0000000000007941 */ /* 0x000fea0003800000 */
.L_x_1854:
[----:B-----5:R4:W-:Y:S02]  /*d360*/  STS.128 [R212+0x5000], R24 ;  /* 0x00500018d4007388 */ /* 0x0209e40000000c00 */
.L_x_1845:
[----:B------:R-:W-:Y:S05]  /*d370*/  BSYNC B2 ;  /* 0x0000000000027941 */ /* 0x000fea0003800000 */
.L_x_1844:
        /* <DEDUP_REMOVED lines=51> */
.L_x_1860:
[----:B------:R-:W-:Y:S05]  /*d6b0*/  BSYNC B0 ;  /* 0x0000000000007941 */ /* 0x000fea0003800000 */
.L_x_1859:
[----:B-----5:R1:W-:Y:S02]  /*d6c0*/  STS.128 [R212+0x1800], R24 ;  /* 0x00180018d4007388 */ /* 0x0203e40000000c00 */
.L_x_1858:
[----:B------:R-:W-:Y:S05]  /*d6d0*/  BSYNC B1 ;  /* 0x0000000000017941 */ /* 0x000fea0003800000 */
.L_x_1857:
        /* <DEDUP_REMOVED lines=47> */
.L_x_1864:
[----:B------:R-:W-:Y:S05]  /*d9d0*/  BSYNC B0 ;  /* 0x0000000000007941 */ /* 0x000fea0003800000 */
.L_x_1863:
[----:B-----5:R1:W-:Y:S02]  /*d9e0*/  STS.128 [R212+0x3800], R12 ;  /* 0x0038000cd4007388 */ /* 0x0203e40000000c00 */
.L_x_1862:
[----:B------:R-:W-:Y:S05]  /*d9f0*/  BSYNC B1 ;  /* 0x0000000000017941 */ /* 0x000fea0003800000 */
.L_x_1861:
        /* <DEDUP_REMOVED lines=45> */
.L_x_1866:
[----:B------:R-:W-:Y:S05]  /*dcd0*/  BSYNC B0 ;  /* 0x0000000000007941 */ /* 0x000fea0003800000 */
.L_x_1865:
[----:B-----5:R1:W-:Y:S01]  /*dce0*/  STS.128 [R212+0x5800], R12 ;  /* 0x0058000cd4007388 */ /* 0x0203e20000000c00 */
[----:B------:R-:W-:Y:S05]  /*dcf0*/  BRA `(.L_x_1856) ;  /* 0x00004cd000007947 */ /* 0x000fea0003800000 */
.L_x_1819:
        /* <DEDUP_REMOVED lines=90> */
.L_x_1872:
[----:B------:R-:W-:Y:S05]  /*e2a0*/  BSYNC B0 ;  /* 0x0000000000007941 */ /* 0x000fea0003800000 */
.L_x_1871:
[----:B-----5:R4:W-:Y:S02]  /*e2b0*/  STS.128 [R212], R28 ;  /* 0x0000001cd4007388 */ /* 0x0209e40000000c00 */
.L_x_1870:
[----:B------:R-:W-:Y:S05]  /*e2c0*/  BSYNC B1 ;  /* 0x0000000000017941 */ /* 0x000fea0003800000 */
.L_x_1869:
        /* <DEDUP_REMOVED lines=87> */
.L_x_1876:
[----:B------:R-:W-:Y:S05]  /*e840*/  BSYNC B0 ;  /* 0x0000000000007941 */ /* 0x000fea0003800000 */
.L_x_1875:
[----:B-----5:R1:W-:Y:S02]  /*e850*/  STS.128 [R212+0x2000], R28 ;  /* 0x0020001cd4007388 */ /* 0x0203e40000000c00 */
.L_x_1874:
[----:B------:R-:W-:Y:S05]  /*e860*/  BSYNC B1 ;  /* 0x0000000000017941 */ /* 0x000fea0003800000 */
.L_x_1873:
        /* <DEDUP_REMOVED lines=86> */
.L_x_1878:
[----:B------:R-:W-:Y:S05]  /*edd0*/  BSYNC B0 ;  /* 0x0000000000007941 */ /* 0x000fea0003800000 */
.L_x_1877:
[----:B-----5:R4:W-:Y:S02]  /*ede0*/  STS.128 [R212+0x4000], R28 ;  /* 0x0040001cd4007388 */ /* 0x0209e40000000c00 */
.L_x_1868:
[----:B------:R-:W-:Y:S05]  /*edf0*/  BSYNC B2 ;  /* 0x0000000000027941 */ /* 0x000fea0003800000 */
.L_x_1867:
        /* <DEDUP_REMOVED lines=94> */
.L_x_1884:
[----:B------:R-:W-:Y:S05]  /*f3e0*/  BSYNC B0 ;  /* 0x0000000000007941 */ /* 0x000fea0003800000 */
.L_x_1883:
[----:B-----5:R4:W-:Y:S02]  /*f3f0*/  STS.128 [R212+0x800], R28 ;  /* 0x0008001cd4007388 */ /* 0x0209e40000000c00 */
.L_x_1882:
[----:B------:R-:W-:Y:S05]  /*f400*/  BSYNC B1 ;  /* 0x0000000000017941 */ /* 0x000fea0003800000 */
.L_x_1881:
        /* <DEDUP_REMOVED lines=88> */
.L_x_1888:
[----:B------:R-:W-:Y:S05]  /*f990*/  BSYNC B0 ;  /* 0x0000000000007941 */ /* 0x000fea0003800000 */
.L_x_1887:
[----:B-----5:R4:W-:Y:S02]  /*f9a0*/  STS.128 [R212+0x2800], R28 ;  /* 0x0028001cd4007388 */ /* 0x0209e40000000c00 */
.L_x_1886:
[----:B------:R-:W-:Y:S05]  /*f9b0*/  BSYNC B1 ;  /* 0x0000000000017941 */ /* 0x000fea0003800000 */
.L_x_1885:
        /* <DEDUP_REMOVED lines=87> */
.L_x_1890:
[----:B------:R-:W-:Y:S05]  /*ff30*/  BSYNC B0 ;  /* 0x0000000000007941 */ /* 0x000fea0003800000 */
.L_x_1889:
[----:B-----5:R4:W-:Y:S02]  /*ff40*/  STS.128 [R212+0x4800], R28 ;  /* 0x0048001cd4007388 */ /* 0x0209e40000000c00 */
.L_x_1880:
[----:B------:R-:W-:Y:S05]  /*ff50*/  BSYNC B2 ;  /* 0x0000000000027941 */ /* 0x000fea0003800000 */
.L_x_1879:
        /* <DEDUP_REMOVED lines=94> */
.L_x_1896:
[----:B------:R-:W-:Y:S05]  /*10540*/  BSYNC B0 ;  /* 0x0000000000007941 */ /* 0x000fea0003800000 */
.L_x_1895:
[----:B-----5:R1:W-:Y:S02]  /*10550*/  STS.128 [R212+0x1000], R28 ;  /* 0x0010001cd4007388 */ /* 0x0203e40000000c00 */
.L_x_1894:
[----:B------:R-:W-:Y:S05]  /*10560*/  BSYNC B1 ;  /* 0x0000000000017941 */ /* 0x000fea0003800000 */
.L_x_1893:
        /* <DEDUP_REMOVED lines=88> */
.L_x_1900:
[----:B------:R-:W-:Y:S05]  /*10af0*/  BSYNC B0 ;  /* 0x0000000000007941 */ /* 0x000fea0003800000 */
.L_x_1899:
[----:B-----5:R4:W-:Y:S02]  /*10b00*/  STS.128 [R212+0x3000], R28 ;  /* 0x0030001cd4007388 */ /* 0x0209e40000000c00 */
.L_x_1898:
[----:B------:R-:W-:Y:S05]  /*10b10*/  BSYNC B1 ;  /* 0x0000000000017941 */ /* 0x000fea0003800000 */
.L_x_1897:
        /* <DEDUP_REMOVED lines=87> */
.L_x_1902:
[----:B------:R-:W-:Y:S05]  /*11090*/  BSYNC B0 ;  /* 0x0000000000007941 */ /* 0x000fea0003800000 */
.L_x_1901:
[----:B-----5:R1:W-:Y:S02]  /*110a0*/  STS.128 [R212+0x5000], R24 ;  /* 0x00500018d4007388 */ /* 0x0203e40000000c00 */
.L_x_1892:
[----:B------:R-:W-:Y:S05]  /*110b0*/  BSYNC B2 ;  /* 0x0000000000027941 */ /* 0x000fea0003800000 */
.L_x_1891:
        /* <DEDUP_REMOVED lines=93> */
.L_x_1906:
[----:B------:R-:W-:Y:S05]  /*11690*/  BSYNC B0 ;  /* 0x0000000000007941 */ /* 0x000fea0003800000 */
.L_x_1905:
[----:B-----5:R1:W-:Y:S02]  /*116a0*/  STS.128 [R212+0x1800], R16 ;  /* 0x00180010d4007388 */ /* 0x0203e40000000c00 */
.L_x_1904:
[----:B------:R-:W-:Y:S05]  /*116b0*/  BSYNC B1 ;  /* 0x0000000000017941 */ /* 0x000fea0003800000 */
.L_x_1903:
        /* <DEDUP_REMOVED lines=88> */
.L_x_1910:
[----:B------:R-:W-:Y:S05]  /*11c40*/  BSYNC B0 ;  /* 0x0000000000007941 */ /* 0x000fea0003800000 */
.L_x_1909:
[----:B-----5:R1:W-:Y:S02]  /*11c50*/  STS.128 [R212+0x3800], R16 ;  /* 0x00380010d4007388 */ /* 0x0203e40000000c00 */
.L_x_1908:
[----:B------:R-:W-:Y:S05]  /*11c60*/  BSYNC B1 ;  /* 0x0000000000017941 */ /* 0x000fea0003800000 */
.L_x_1907:
        /* <DEDUP_REMOVED lines=90> */
.L_x_1912:
[----:B------:R-:W-:Y:S05]  /*12210*/  BSYNC B0 ;  /* 0x0000000000007941 */ /* 0x000fea0003800000 */
.L_x_1911:
[----:B-----5:R1:W-:Y:S01]  /*12220*/  STS.128 [R212+0x5800], R12 ;  /* 0x0058000cd4007388 */ /* 0x0203e20000000c00 */
[----:B------:R-:W-:Y:S05]  /*12230*/  BRA `(.L_x_1856) ;  /* 0x0000079000007947 */ /* 0x000fea0003800000 */
.L_x_1818:
        /* <DEDUP_REMOVED lines=27> */
.L_x_1914:
[----:B------:R-:W-:Y:S05]  /*123f0*/  BSYNC B0 ;  /* 0x0000000000007941 */ /* 0x000fea0003800000 */
.L_x_1913:
        /* <DEDUP_REMOVED lines=29> */
.L_x_1916:
[----:B------:R-:W-:Y:S05]  /*125d0*/  BSYNC B0 ;  /* 0x0000000000007941 */ /* 0x000fea0003800000 */
.L_x_1915:
        /* <DEDUP_REMOVED lines=30> */
.L_x_1918:
[----:B------:R-:W-:Y:S05]  /*127c0*/  BSYNC B0 ;  /* 0x0000000000007941 */ /* 0x000fea0003800000 */
.L_x_1917:
        /* <DEDUP_REMOVED lines=32> */
.L_x_1856:
[----:B------:R-:W-:Y:S05]  /*129d0*/  BSYNC B3 ;  /* 0x0000000000037941 */ /* 0x000fea0003800000 */
.L_x_1817:
        /* <DEDUP_REMOVED lines=30> */
.L_x_1921:
[----:B------:R1:W-:Y:S02]  /*12bc0*/  STS.128 [R212+0xa000], RZ ;  /* 0x00a000ffd4007388 */ /* 0x0003e40000000c00 */
.L_x_1920:
[----:B------:R-:W-:Y:S05]  /*12bd0*/  BSYNC B0 ;  /* 0x0000000000007941 */ /* 0x000fea0003800000 */
.L_x_1919:
        /* <DEDUP_REMOVED lines=31> */
.L_x_1924:
[----:B------:R2:W-:Y:S02]  /*12dd0*/  STS.128 [R212+0xa800], RZ ;  /* 0x00a800ffd4007388 */ /* 0x0005e40000000c00 */
.L_x_1923:
[----:B------:R-:W-:Y:S05]  /*12de0*/  BSYNC B0 ;  /* 0x0000000000007941 */ /* 0x000fea0003800000 */
.L_x_1922:
        /* <DEDUP_REMOVED lines=35> */
.L_x_1927:
[----:B------:R2:W-:Y:S02]  /*13020*/  STS.128 [R212+0xb000], RZ ;  /* 0x00b000ffd4007388 */ /* 0x0005e40000000c00 */
.L_x_1926:
[----:B------:R-:W-:Y:S05]  /*13030*/  BSYNC B0 ;  /* 0x0000000000007941 */ /* 0x000fea0003800000 */
.L_x_1925:
        /* <DEDUP_REMOVED lines=35> */
.L_x_1929:
[----:B------:R-:W-:Y:S05]  /*13270*/  BSYNC B0 ;  /* 0x0000000000007941 */ /* 0x000fea0003800000 */
.L_x_1928:
        /* <DEDUP_REMOVED lines=32> */
.L_x_1932:
[----:B------:R1:W-:Y:S02]  /*13480*/  STS.128 [R212+0x10000], RZ ;  /* 0x010000ffd4007388 */ /* 0x0003e40000000c00 */
.L_x_1931:
[----:B------:R-:W-:Y:S05]  /*13490*/  BSYNC B0 ;  /* 0x0000000000007941 */ /* 0x000fea0003800000 */
.L_x_1930:
        /* <DEDUP_REMOVED lines=34> */
.L_x_1935:
[----:B------:R2:W-:Y:S02]  /*136c0*/  STS.128 [R212+0x10800], RZ ;  /* 0x010800ffd4007388 */ /* 0x0005e40000000c00 */
.L_x_1934:
[----:B------:R-:W-:Y:S05]  /*136d0*/  BSYNC B0 ;  /* 0x0000000000007941 */ /* 0x000fea0003800000 */
.L_x_1933:
        /* <DEDUP_REMOVED lines=38> */
.L_x_1938:
[----:B------:R2:W-:Y:S02]  /*13940*/  STS.128 [R212+0x11000], RZ ;  /* 0x011000ffd4007388 */ /* 0x0005e40000000c00 */
.L_x_1937:
[----:B------:R-:W-:Y:S05]  /*13950*/  BSYNC B0 ;  /* 0x0000000000007941 */ /* 0x000fea0003800000 */
.L_x_1936:
        /* <DEDUP_REMOVED lines=41> */
.L_x_1940:
[----:B------:R-:W-:Y:S05]  /*13bf0*/  BSYNC B0 ;  /* 0x0000000000007941 */ /* 0x000fea0003800000 */
.L_x_1939:
        /* <DEDUP_REMOVED lines=12> */
[----:B---3--:R-:W-:Y:S01]  /*13cc0*/  LDSM.16.M88.4 R52, [R206] ;  /* 0x00000000ce34783b */ /* 0x008fe20000000200 */
[C---:B------:R-:W-:Y:S01]  /*13cd0*/  IMAD R202, R45.reuse, 0x2, R206 ;  /* 0x000000022dca7824 */ /* 0x040fe200078e02ce */
[----:B------:R-:W-:Y:S01]  /*13ce0*/  LOP3.LUT R205, R154, R205, RZ, 0x3c, !PT ;  /* 0x000000cd9acd7212 */ /* 0x000fe200078e3cff */
[----:B------:R-:W-:Y:S01]  /*13cf0*/  IMAD R201, R45, 0x2, R204 ;  /* 0x000000022dc97824 */ /* 0x000fe200078e02cc */
[----:B------:R-:W-:Y:S03]  /*13d00*/  LDSM.16.M88.4 R48, [R204] ;  /* 0x00000000cc30783b */ /* 0x000fe60000000200 */
[----:B------:R-:W-:Y:S01]  /*13d10*/  IMAD R205, R64, 0x200, R205 ;  /* 0x0000020040cd7824 */ /* 0x000fe200078e02cd */
[----:B------:R-:W-:Y:S03]  /*13d20*/  LDSM.16.M88.4 R80, [R202] ;  /* 0x00000000ca50783b */ /* 0x000fe60000000200 */
[----:B------:R-:W-:-:S05]  /*13d30*/  IMAD.SHL.U32 R205, R205, 0x2, RZ ;  /* 0x00000002cdcd7824 */ /* 0x000fca00078e00ff */
[----:B------:R-:W3:Y:S01]  /*13d40*/  LDSM.16.M88.4 R12, [R205+0x6000] ;  /* 0x00600000cd0c783b */ /* 0x000ee20000000200 */
[C---:B------:R-:W-:Y:S02]  /*13d50*/  IADD3 R0, R205.reuse, 0x6000, RZ ;  /* 0x00006000cd007810 */ /* 0x040fe40007ffe0ff */
[----:B------:R-:W-:Y:S01]  /*13d60*/  IADD3 R203, R205, 0x6020, RZ ;  /* 0x00006020cdcb7810 */ /* 0x000fe20007ffe0ff */
[----:B------:R-:W5:Y:S01]  /*13d70*/  LDSM.16.M88.4 R40, [R205+0x6800] ;  /* 0x00680000cd28783b */ /* 0x000f620000000200 */
[----:B------:R-:W-:Y:S01]  /*13d80*/  @P1 IADD3 R203, R0, -0x20, RZ ;  /* 0xffffffe000cb1810 */ /* 0x000fe20007ffe0ff */
[----:B------:R-:W-:Y:S02]  /*13d90*/  IMAD.MOV.U32 R0, RZ, RZ, 0x40 ;  /* 0x00000040ff007424 */ /* 0x000fe400078e00ff */
[----:B------:R-:W-:Y:S01]  /*13da0*/  LDSM.16.M88.4 R64, [R205+0x7000] ;  /* 0x00700000cd40783b */ /* 0x000fe20000000200 */
[C---:B------:R-:W-:Y:S02]  /*13db0*/  IADD3 R195, R203.reuse, 0x800, RZ ;  /* 0x00000800cbc37810 */ /* 0x040fe40007ffe0ff */
[----:B------:R-:W-:Y:S01]  /*13dc0*/  SEL R0, R0, 0xffffffc0, !P2 ;  /* 0xffffffc000007807 */ /* 0x000fe20005000000 */
[----:B------:R-:W1:Y:S01]  /*13dd0*/  LDSM.16.M88.4 R20, [R203] ;  /* 0x00000000cb14783b */ /* 0x000e620000000200 */
[----:B------:R-:W-:-:S02]  /*13de0*/  IADD3 R194, R203, 0x1000, RZ ;  /* 0x00001000cbc27810 */ /* 0x000fc40007ffe0ff */
[----:B------:R-:W-:Y:S01]  /*13df0*/  IADD3 R193, R203, 0x1800, RZ ;  /* 0x00001800cbc17810 */ /* 0x000fe20007ffe0ff */
[----:B------:R-:W2:Y:S01]  /*13e00*/  LDSM.16.M88.4 R72, [R205+0x7800] ;  /* 0x00780000cd48783b */ /* 0x000ea20000000200 */
[----:B------:R-:W-:Y:S01]  /*13e10*/  IMAD.IADD R199, R205, 0x1, R0 ;  /* 0x00000001cdc77824 */ /* 0x000fe200078e0200 */
[C---:B------:R-:W-:Y:S01]  /*13e20*/  IADD3 R191, R203.reuse, 0x2000, RZ ;  /* 0x00002000cbbf7810 */ /* 0x040fe20007ffe0ff */
[----:B------:R-:W-:Y:S01]  /*13e30*/  IMAD.IADD R192, R0, 0x1, R203 ;  /* 0x0000000100c07824 */ /* 0x000fe200078e02cb */
[----:B--2-4-:R-:W2:Y:S01]  /*13e40*/  LDSM.16.M88.4 R8, [R203+0x800] ;  /* 0x00080000cb08783b */ /* 0x014ea20000000200 */
        /* <DEDUP_REMOVED lines=11> */
[C---:B---3--:R-:W-:Y:S03]  /*13f00*/  HMMA.16816.F32 R16, R52.reuse, R12, RZ ;  /* 0x0000000c3410723c */ /* 0x048fe600000018ff */
[----:B------:R-:W-:Y:S04]  /*13f10*/  LDSM.16.M88.4 R36, [R199+0x7000] ;  /* 0x00700000c724783b */ /* 0x000fe80000000200 */
[----:B------:R-:W-:Y:S01]  /*13f20*/  LDSM.16.M88.4 R84, [R199+0x7800] ;  /* 0x00780000c754783b */ /* 0x000fe20000000200 */
[C---:B------:R-:W-:Y:S03]  /*13f30*/  HMMA.16816.F32 R12, R52.reuse, R14, RZ ;  /* 0x0000000e340c723c */ /* 0x040fe600000018ff */
[----:B------:R-:W-:Y:S04]  /*13f40*/  LDSM.16.M88.4 R96, [R192+0x2800] ;  /* 0x00280000c060783b */ /* 0x000fe80000000200 */
[----:B------:R-:W-:Y:S01]  /*13f50*/  LDSM.16.M88.4 R88, [R205+0xa800] ;  /* 0x00a80000cd58783b */ /* 0x000fe20000000200 */
[C---:B-----5:R-:W-:Y:S03]  /*13f60*/  HMMA.16816.F32 R28, R52.reuse, R40, RZ ;  /* 0x00000028341c723c */ /* 0x060fe600000018ff */
[----:B------:R-:W-:Y:S05]  /*13f70*/  LDSM.16.M88.4 R92, [R199+0x9800] ;  /* 0x00980000c75c783b */ /* 0x000fea0000000200 */
        /* <DEDUP_REMOVED lines=9> */
[C---:B--2---:R-:W-:Y:S08]  /*14010*/  HMMA.16816.F32 R28, R48.reuse, R8, R28 ;  /* 0x00000008301c723c */ /* 0x044ff0000000181c */
        /* <DEDUP_REMOVED lines=109> */
[----:B------:R-:W3:Y:S06]  /*146f0*/  LDSM.16.M88.4 R4, [R199+0xb000] ;  /* 0x00b00000c704783b */ /* 0x000eec0000000200 */
[----:B------:R-:W-:Y:S01]  /*14700*/  MUFU.TANH R51, R13 ;  /* 0x0000000d00337308 */ /* 0x000fe20000002400 */
[----:B-1----:R-:W-:Y:S07]  /*14710*/  HMMA.16816.F32 R56, R52, R32, R56 ;  /* 0x000000203438723c */ /* 0x002fee0000001838 */
[----:B------:R1:W-:Y:S01]  /*14720*/  MUFU.TANH R62, R14 ;  /* 0x0000000e003e7308 */ /* 0x0003e20000002400 */
[----:B------:R-:W-:Y:S08]  /*14730*/  HMMA.16816.F32 R84, R76, R90, R84 ;  /* 0x0000005a4c54723c */ /* 0x000ff00000001854 */
[----:B------:R-:W-:Y:S01]  /*14740*/  HMMA.16816.F32 R28, R8, R64, R28 ;  /* 0x00000040081c723c */ /* 0x000fe2000000181c */
[----:B------:R-:W-:-:S02]  /*14750*/  FMUL.FTZ R0, R16, c[0x0][0x2ec] ;  /* 0x0000bb0010007a20 */ /* 0x000fc40000410000 */
[----:B------:R-:W-:Y:S02]  /*14760*/  FMUL.FTZ R3, R17, c[0x0][0x2ec] ;  /* 0x0000bb0011037a20 */ /* 0x000fe40000410000 */
[----:B------:R-:W-:Y:S02]  /*14770*/  FMUL.FTZ R48, R18, c[0x0][0x2ec] ;  /* 0x0000bb0012307a20 */ /* 0x000fe40000410000 */
[----:B------:R-:W-:Y:S01]  /*14780*/  FMUL.FTZ R64, R15, c[0x0][0x2ec] ;  /* 0x0000bb000f407a20 */ /* 0x000fe20000410000 */
[----:B------:R-:W-:Y:S01]  /*14790*/  HMMA.16816.F32 R40, R24, R82, R40 ;  /* 0x000000521828723c */ /* 0x000fe20000001828 */
[----:B-1----:R-:W1:Y:S01]  /*147a0*/  LDSM.16.M88.4 R12, [R199+0xb800] ;  /* 0x00b80000c70c783b */ /* 0x002e620000000200 */
[----:B------:R-:W-:Y:S01]  /*147b0*/  FMUL.FTZ R49, R19, c[0x0][0x2ec] ;  /* 0x0000bb0013317a20 */ /* 0x000fe20000410000 */
[----:B------:R-:W4:Y:S02]  /*147c0*/  MUFU.TANH R0, R0 ;  /* 0x0000000000007308 */ /* 0x000f240000002400 */
[----:B------:R-:W5:Y:S03]  /*147d0*/  LDSM.16.M88.4 R16, [R192+0x5000] ;  /* 0x00500000c010783b */ /* 0x000f660000000200 */
[----:B--2---:R-:W-:Y:S03]  /*147e0*/  HMMA.16816.F32 R56, R36, R20, R56 ;  /* 0x000000142438723c */ /* 0x004fe60000001838 */
[----:B------:R-:W2:Y:S05]  /*147f0*/  MUFU.TANH R48, R48 ;  /* 0x0000003000307308 */ /* 0x000eaa0000002400 */
[----:B------:R-:W-:Y:S01]  /*14800*/  HMMA.16816.F32 R84, R52, R34, R84 ;  /* 0x000000223454723c */ /* 0x000fe20000001854 */
[----:B------:R-:W-:-:S02]  /*14810*/  FMUL.FTZ R28, R28, c[0x0][0x2ec] ;  /* 0x0000bb001c1c7a20 */ /* 0x000fc40000410000 */
[----:B------:R-:W-:Y:S01]  /*14820*/  MUFU.TANH R3, R3 ;  /* 0x0000000300037308 */ /* 0x000fe20000002400 */
[----:B------:R-:W-:Y:S02]  /*14830*/  FMUL.FTZ R30, R30, c[0x0][0x2ec] ;  /* 0x0000bb001e1e7a20 */ /* 0x000fe40000410000 */
[----:B------:R-:W-:Y:S02]  /*14840*/  FMUL.FTZ R29, R29, c[0x0][0x2ec] ;  /* 0x0000bb001d1d7a20 */ /* 0x000fe40000410000 */
[C---:B---3--:R-:W-:Y:S01]  /*14850*/  HMMA.16816.F32 R68, R24.reuse, R4, R68 ;  /* 0x000000041844723c */ /* 0x048fe20000001844 */
[----:B------:R-:W-:Y:S02]  /*14860*/  FMUL.FTZ R31, R31, c[0x0][0x2ec] ;  /* 0x0000bb001f1f7a20 */ /* 0x000fe40000410000 */
[----:B------:R-:W3:Y:S05]  /*14870*/  MUFU.TANH R49, R49 ;  /* 0x0000003100317308 */ /* 0x000eea0000002400 */
[----:B------:R-:W-:Y:S01]  /*14880*/  HMMA.16816.F32 R72, R24, R6, R72 ;  /* 0x000000061848723c */ /* 0x000fe20000001848 */
[----:B------:R-:W2:Y:S01]  /*14890*/  LDSM.16.M88.4 R4, [R192+0x5800] ;  /* 0x00580000c004783b */ /* 0x000ea20000000200 */
[----:B------:R-:W-:-:S04]  /*148a0*/  DEPBAR.LE SB0, 0x0 ;  /* 0x000080000000791a */ /* 0x000fc80000000000 */
[----:B------:R-:W2:Y:S02]  /*148b0*/  MUFU.TANH R64, R64 ;  /* 0x0000004000407308 */ /* 0x000ea40000002400 */
[----:B------:R-:W-:Y:S06]  /*148c0*/  HMMA.16816.F32 R84, R36, R22, R84 ;  /* 0x000000162454723c */ /* 0x000fec0000001854 */
[----:B------:R-:W-:Y:S02]  /*148d0*/  MUFU.TANH R28, R28 ;  /* 0x0000001c001c7308 */ /* 0x000fe40000002400 */
[----:B-1----:R-:W-:Y:S06]  /*148e0*/  HMMA.16816.F32 R56, R24, R12, R56 ;  /* 0x0000000c1838723c */ /* 0x002fec0000001838 */
[----:B------:R-:W1:Y:S02]  /*148f0*/  MUFU.TANH R30, R30 ;  /* 0x0000001e001e7308 */ /* 0x000e640000002400 */
[----:B------:R-:W-:Y:S06]  /*14900*/  HMMA.16816.F32 R40, R8, R66, R40 ;  /* 0x000000420828723c */ /* 0x000fec0000001828 */
[----:B------:R-:W-:Y:S02]  /*14910*/  MUFU.TANH R29, R29 ;  /* 0x0000001d001d7308 */ /* 0x000fe40000002400 */
[----:B------:R-:W-:Y:S06]  /*14920*/  HMMA.16816.F32 R84, R24, R14, R84 ;  /* 0x0000000e1854723c */ /* 0x000fec0000001854 */
[----:B------:R-:W1:Y:S02]  /*14930*/  MUFU.TANH R31, R31 ;  /* 0x0000001f001f7308 */ /* 0x000e640000002400 */
[C---:B-----5:R-:W-:Y:S08]  /*14940*/  HMMA.16816.F32 R72, R8.reuse, R18, R72 ;  /* 0x000000120848723c */ /* 0x060ff00000001848 */
[----:B--2---:R-:W-:Y:S01]  /*14950*/  HMMA.16816.F32 R56, R8, R4, R56 ;  /* 0x000000040838723c */ /* 0x004fe20000001838 */
[----:B------:R-:W-:-:S02]  /*14960*/  FMUL.FTZ R21, R42, c[0x0][0x2ec] ;  /* 0x0000bb002a157a20 */ /* 0x000fc40000410000 */
[----:B------:R-:W-:-:S04]  /*14970*/  FMUL.FTZ R20, R43, c[0x0][0x2ec] ;  /* 0x0000bb002b147a20 */ /* 0x000fc80000410000 */
[----:B------:R-:W-:Y:S01]  /*14980*/  LOP3.LUT R5, R60, 0x6, RZ, 0xc0, !PT ;  /* 0x000000063c057812 */ /* 0x000fe200078ec0ff */
[----:B------:R-:W-:Y:S01]  /*14990*/  HMMA.16816.F32 R68, R8, R16, R68 ;  /* 0x000000100844723c */ /* 0x000fe20000001844 */
[----:B------:R-:W2:Y:S03]  /*149a0*/  MUFU.TANH R21, R21 ;  /* 0x0000001500157308 */ /* 0x000ea60000002400 */
[----:B------:R-:W-:-:S03]  /*149b0*/  IMAD.IADD R18, R2, 0x1, R5 ;  /* 0x0000000102127824 */ /* 0x000fc600078e0205 */
[----:B------:R-:W-:Y:S01]  /*149c0*/  FMUL.FTZ R16, R40, c[0x0][0x2ec] ;  /* 0x0000bb0028107a20 */ /* 0x000fe20000410000 */
[----:B------:R-:W-:Y:S01]  /*149d0*/  HMMA.16816.F32 R84, R8, R6, R84 ;  /* 0x000000060854723c */ /* 0x000fe20000001854 */
[C---:B------:R-:W-:Y:S01]  /*149e0*/  IADD3 R4, R18.reuse, 0x1, RZ ;  /* 0x0000000112047810 */ /* 0x040fe20007ffe0ff */
[----:B------:R-:W-:Y:S01]  /*149f0*/  FMUL.FTZ R17, R41, c[0x0][0x2ec] ;  /* 0x0000bb0029117a20 */ /* 0x000fe20000410000 */
[-C--:B------:R-:W-:Y:S01]  /*14a00*/  ISETP.GE.AND P0, PT, R18, R63.reuse, PT ;  /* 0x0000003f1200720c */ /* 0x080fe20003f06270 */
[----:B------:R-:W-:Y:S01]  /*14a10*/  MUFU.TANH R20, R20 ;  /* 0x0000001400147308 */ /* 0x000fe20000002400 */
[-C--:B------:R-:W-:Y:S01]  /*14a20*/  ISETP.GE.AND P6, PT, R4, R63.reuse, PT ;  /* 0x0000003f0400720c */ /* 0x080fe20003fc6270 */
[----:B------:R-:W-:Y:S01]  /*14a30*/  FMUL.FTZ R72, R72, c[0x0][0x2ec] ;  /* 0x0000bb0048487a20 */ /* 0x000fe20000410000 */
[----:B------:R-:W-:Y:S01]  /*14a40*/  IADD3 R4, R18, 0x9, RZ ;  /* 0x0000000912047810 */ /* 0x000fe20007ffe0ff */
[----:B------:R-:W-:Y:S01]  /*14a50*/  FMUL.FTZ R74, R74, c[0x0][0x2ec] ;  /* 0x0000bb004a4a7a20 */ /* 0x000fe20000410000 */
[----:B----4-:R-:W-:Y:S01]  /*14a60*/  FSEL R13, R0, -INF , !P0 ;  /* 0xff800000000d7808 */ /* 0x010fe20004000000 */
[----:B------:R-:W-:Y:S01]  /*14a70*/  FMUL.FTZ R73, R73, c[0x0][0x2ec] ;  /* 0x0000bb0049497a20 */ /* 0x000fe20000410000 */
[-C--:B------:R-:W-:Y:S01]  /*14a80*/  ISETP.GE.AND P2, PT, R4, R63.reuse, PT ;  /* 0x0000003f0400720c */ /* 0x080fe20003f46270 */
[----:B------:R-:W4:Y:S01]  /*14a90*/  MUFU.TANH R16, R16 ;  /* 0x0000001000107308 */ /* 0x000f220000002400 */
[C---:B------:R-:W-:Y:S01]  /*14aa0*/  IADD3 R4, R18.reuse, 0x11, RZ ;  /* 0x0000001112047810 */ /* 0x040fe20007ffe0ff */
[----:B------:R-:W-:Y:S01]  /*14ab0*/  FMUL.FTZ R75, R75, c[0x0][0x2ec] ;  /* 0x0000bb004b4b7a20 */ /* 0x000fe20000410000 */
[----:B------:R-:W-:Y:S01]  /*14ac0*/  IADD3 R12, R18, 0x8, RZ ;  /* 0x00000008120c7810 */ /* 0x000fe20007ffe0ff */
[----:B------:R-:W-:Y:S01]  /*14ad0*/  FMUL.FTZ R68, R68, c[0x0][0x2ec] ;  /* 0x0000bb0044447a20 */ /* 0x000fe20000410000 */
[----:B------:R-:W-:Y:S01]  /*14ae0*/  IADD3 R0, R18, 0x18, RZ ;  /* 0x0000001812007810 */ /* 0x000fe20007ffe0ff */
[----:B------:R-:W-:Y:S01]  /*14af0*/  FMUL.FTZ R70, R70, c[0x0][0x2ec] ;  /* 0x0000bb0046467a20 */ /* 0x000fe20000410000 */
[----:B------:R-:W-:Y:S01]  /*14b00*/  FSEL R48, R48, -INF , !P0 ;  /* 0xff80000030307808 */ /* 0x000fe20004000000 */
[----:B------:R-:W5:Y:S01]  /*14b10*/  MUFU.TANH R17, R17 ;  /* 0x0000001100117308 */ /* 0x000f620000002400 */
[-C--:B------:R-:W-:Y:S01]  /*14b20*/  ISETP.GE.AND P0, PT, R4, R63.reuse, PT ;  /* 0x0000003f0400720c */ /* 0x080fe20003f06270 */
[----:B------:R-:W-:Y:S01]  /*14b30*/  FMUL.FTZ R69, R69, c[0x0][0x2ec] ;  /* 0x0000bb0045457a20 */ /* 0x000fe20000410000 */
[----:B---3--:R-:W-:Y:S01]  /*14b40*/  FSEL R4, R49, -INF , !P6 ;  /* 0xff80000031047808 */ /* 0x008fe20007000000 */
[----:B------:R-:W-:Y:S01]  /*14b50*/  FMUL.FTZ R71, R71, c[0x0][0x2ec] ;  /* 0x0000bb0047477a20 */ /* 0x000fe20000410000 */
[----:B------:R-:W-:Y:S01]  /*14b60*/  FSEL R14, R3, -INF , !P6 ;  /* 0xff800000030e7808 */ /* 0x000fe20007000000 */
[----:B------:R-:W-:Y:S01]  /*14b70*/  FMUL.FTZ R56, R56, c[0x0][0x2ec] ;  /* 0x0000bb0038387a20 */ /* 0x000fe20000410000 */
[-C--:B------:R-:W-:Y:S01]  /*14b80*/  ISETP.GE.AND P5, PT, R12, R63.reuse, PT ;  /* 0x0000003f0c00720c */ /* 0x080fe20003fa6270 */
[----:B------:R-:W-:Y:S01]  /*14b90*/  MUFU.TANH R165, R68 ;  /* 0x0000004400a57308 */ /* 0x000fe20000002400 */
[-C--:B------:R-:W-:Y:S01]  /*14ba0*/  ISETP.GE.AND P6, PT, R0, R63.reuse, PT ;  /* 0x0000003f0000720c */ /* 0x080fe20003fc6270 */
[----:B------:R-:W-:Y:S01]  /*14bb0*/  FMUL.FTZ R57, R57, c[0x0][0x2ec] ;  /* 0x0000bb0039397a20 */ /* 0x000fe20000410000 */
[----:B------:R-:W-:Y:S01]  /*14bc0*/  IADD3 R0, R18, 0x19, RZ ;  /* 0x0000001912007810 */ /* 0x000fe20007ffe0ff */
[----:B------:R-:W-:Y:S01]  /*14bd0*/  FMUL.FTZ R58, R58, c[0x0][0x2ec] ;  /* 0x0000bb003a3a7a20 */ /* 0x000fe20000410000 */
[----:B------:R-:W-:Y:S01]  /*14be0*/  FSEL R62, R62, -INF , !P5 ;  /* 0xff8000003e3e7808 */ /* 0x000fe20006800000 */
[----:B------:R-:W-:Y:S01]  /*14bf0*/  FMUL.FTZ R59, R59, c[0x0][0x2ec] ;  /* 0x0000bb003b3b7a20 */ /* 0x000fe20000410000 */
[----:B------:R-:W-:Y:S01]  /*14c00*/  FSEL R15, R50, -INF , !P5 ;  /* 0xff800000320f7808 */ /* 0x000fe20006800000 */
[----:B------:R-:W3:Y:S01]  /*14c10*/  MUFU.TANH R162, R70 ;  /* 0x0000004600a27308 */ /* 0x000ee20000002400 */
[-C--:B------:R-:W-:Y:S01]  /*14c20*/  ISETP.GE.AND P5, PT, R0, R63.reuse, PT ;  /* 0x0000003f0000720c */ /* 0x080fe20003fa6270 */
[----:B------:R-:W-:Y:S01]  /*14c30*/  FMUL.FTZ R84, R84, c[0x0][0x2ec] ;  /* 0x0000bb0054547a20 */ /* 0x000fe20000410000 */
[----:B------:R-:W-:Y:S01]  /*14c40*/  IADD3 R12, R18, 0x10, RZ ;  /* 0x00000010120c7810 */ /* 0x000fe20007ffe0ff */
[----:B------:R-:W-:Y:S01]  /*14c50*/  FMUL.FTZ R86, R86, c[0x0][0x2ec] ;  /* 0x0000bb0056567a20 */ /* 0x000fe20000410000 */
[----:B------:R-:W-:Y:S01]  /*14c60*/  IADD3 R0, R18, 0x20, RZ ;  /* 0x0000002012007810 */ /* 0x000fe20007ffe0ff */
[----:B------:R-:W-:Y:S01]  /*14c70*/  FMUL.FTZ R85, R85, c[0x0][0x2ec] ;  /* 0x0000bb0055557a20 */ /* 0x000fe20000410000 */
[----:B------:R-:W-:Y:S01]  /*14c80*/  FSEL R64, R64, -INF , !P2 ;  /* 0xff80000040407808 */ /* 0x000fe20005000000 */
[----:B------:R-:W-:Y:S01]  /*14c90*/  MUFU.TANH R159, R69 ;  /* 0x00000045009f7308 */ /* 0x000fe20000002400 */
[----:B------:R-:W-:Y:S01]  /*14ca0*/  FSEL R51, R51, -INF , !P2 ;  /* 0xff80000033337808 */ /* 0x000fe20005000000 */
[----:B------:R-:W-:Y:S01]  /*14cb0*/  FMUL.FTZ R87, R87, c[0x0][0x2ec] ;  /* 0x0000bb0057577a20 */ /* 0x000fe20000410000 */
[----:B------:R-:W-:-:S02]  /*14cc0*/  ISETP.GE.AND P1, PT, R12, R63, PT ;  /* 0x0000003f0c00720c */ /* 0x000fc40003f26270 */
[-C--:B------:R-:W-:Y:S02]  /*14cd0*/  ISETP.GE.AND P2, PT, R0, R63.reuse, PT ;  /* 0x0000003f0000720c */ /* 0x080fe40003f46270 */
[----:B------:R-:W-:Y:S01]  /*14ce0*/  IADD3 R0, R18, 0x21, RZ ;  /* 0x0000002112007810 */ /* 0x000fe20007ffe0ff */
[----:B------:R-:W2:Y:S01]  /*14cf0*/  MUFU.TANH R174, R71 ;  /* 0x0000004700ae7308 */ /* 0x000ea20000002400 */
[----:B-1----:R-:W-:Y:S02]  /*14d00*/  FSEL R12, R30, -INF , !P1 ;  /* 0xff8000001e0c7808 */ /* 0x002fe40004800000 */
[----:B------:R-:W-:Y:S02]  /*14d10*/  FSEL R11, R28, -INF , !P1 ;  /* 0xff8000001c0b7808 */ /* 0x000fe40004800000 */
[----:B------:R-:W-:Y:S02]  /*14d20*/  ISETP.GE.AND P1, PT, R0, R63, PT ;  /* 0x0000003f0000720c */ /* 0x000fe40003f26270 */
[----:B------:R-:W-:Y:S01]  /*14d30*/  IADD3 R0, R18, 0x28, RZ ;  /* 0x0000002812007810 */ /* 0x000fe20007ffe0ff */
[----:B------:R-:W-:Y:S01]  /*14d40*/  MUFU.TANH R157, R72 ;  /* 0x00000048009d7308 */ /* 0x000fe20000002400 */
[----:B------:R-:W-:-:S02]  /*14d50*/  FSEL R10, R31, -INF , !P0 ;  /* 0xff8000001f0a7808 */ /* 0x000fc40004000000 */
[----:B------:R-:W-:Y:S02]  /*14d60*/  FSEL R9, R29, -INF , !P0 ;  /* 0xff8000001d097808 */ /* 0x000fe40004000000 */
[----:B------:R-:W-:Y:S02]  /*14d70*/  ISETP.GE.AND P0, PT, R0, R63, PT ;  /* 0x0000003f0000720c */ /* 0x000fe40003f06270 */
[C---:B------:R-:W-:Y:S01]  /*14d80*/  IADD3 R0, R18.reuse, 0x29, RZ ;  /* 0x0000002912007810 */ /* 0x040fe20007ffe0ff */
[----:B------:R-:W1:Y:S01]  /*14d90*/  MUFU.TANH R172, R74 ;  /* 0x0000004a00ac7308 */ /* 0x000e620000002400 */
[----:B------:R-:W-:Y:S02]  /*14da0*/  IADD3 R6, R18, 0x30, RZ ;  /* 0x0000003012067810 */ /* 0x000fe40007ffe0ff */
[----:B--2---:R-:W-:Y:S02]  /*14db0*/  FSEL R8, R21, -INF , !P6 ;  /* 0xff80000015087808 */ /* 0x004fe40007000000 */
[----:B----4-:R-:W-:-:S02]  /*14dc0*/  FSEL R7, R16, -INF , !P6 ;  /* 0xff80000010077808 */ /* 0x010fc40007000000 */
[-C--:B------:R-:W-:Y:S01]  /*14dd0*/  ISETP.GE.AND P6, PT, R0, R63.reuse, PT ;  /* 0x0000003f0000720c */ /* 0x080fe20003fc6270 */
[----:B------:R-:W-:Y:S01]  /*14de0*/  MUFU.TANH R163, R73 ;  /* 0x0000004900a37308 */ /* 0x000fe20000002400 */
[----:B------:R-:W-:Y:S02]  /*14df0*/  FSEL R0, R20, -INF , !P5 ;  /* 0xff80000014007808 */ /* 0x000fe40006800000 */
[----:B-----5:R-:W-:Y:S02]  /*14e00*/  FSEL R5, R17, -INF , !P5 ;  /* 0xff80000011057808 */ /* 0x020fe40006800000 */
[----:B------:R-:W-:Y:S02]  /*14e10*/  ISETP.GE.AND P5, PT, R6, R63, PT ;  /* 0x0000003f0600720c */ /* 0x000fe40003fa6270 */
[----:B------:R-:W-:Y:S01]  /*14e20*/  IADD3 R6, R18, 0x31, RZ ;  /* 0x0000003112067810 */ /* 0x000fe20007ffe0ff */
[----:B------:R-:W2:Y:S01]  /*14e30*/  MUFU.TANH R166, R75 ;  /* 0x0000004b00a67308 */ /* 0x000ea20000002400 */
[----:B---3--:R-:W-:-:S02]  /*14e40*/  FSEL R162, R162, -INF , !P2 ;  /* 0xff800000a2a27808 */ /* 0x008fc40005000000 */
[----:B------:R-:W-:Y:S02]  /*14e50*/  FSEL R165, R165, -INF , !P2 ;  /* 0xff800000a5a57808 */ /* 0x000fe40005000000 */
[----:B------:R-:W-:Y:S02]  /*14e60*/  ISETP.GE.AND P2, PT, R6, R63, PT ;  /* 0x0000003f0600720c */ /* 0x000fe40003f46270 */
[C---:B------:R-:W-:Y:S01]  /*14e70*/  IADD3 R6, R18.reuse, 0x38, RZ ;  /* 0x0000003812067810 */ /* 0x040fe20007ffe0ff */
[----:B------:R-:W3:Y:S01]  /*14e80*/  MUFU.TANH R171, R56 ;  /* 0x0000003800ab7308 */ /* 0x000ee20000002400 */
[----:B------:R-:W-:Y:S02]  /*14e90*/  IADD3 R18, R18, 0x39, RZ ;  /* 0x0000003912127810 */ /* 0x000fe40007ffe0ff */
[----:B------:R-:W-:Y:S02]  /*14ea0*/  FSEL R174, R174, -INF , !P1 ;  /* 0xff800000aeae7808 */ /* 0x000fe40004800000 */
[----:B------:R-:W-:-:S02]  /*14eb0*/  FSEL R159, R159, -INF , !P1 ;  /* 0xff8000009f9f7808 */ /* 0x000fc40004800000 */
[----:B-1----:R-:W-:Y:S01]  /*14ec0*/  FSEL R172, R172, -INF , !P0 ;  /* 0xff800000acac7808 */ /* 0x002fe20004000000 */
[----:B------:R-:W1:Y:S01]  /*14ed0*/  MUFU.TANH R167, R57 ;  /* 0x0000003900a77308 */ /* 0x000e620000002400 */
[----:B------:R-:W-:Y:S02]  /*14ee0*/  FSEL R157, R157, -INF , !P0 ;  /* 0xff8000009d9d7808 */ /* 0x000fe40004000000 */
[-C--:B------:R-:W-:Y:S02]  /*14ef0*/  ISETP.GE.AND P1, PT, R6, R63.reuse, PT ;  /* 0x0000003f0600720c */ /* 0x080fe40003f26270 */
[----:B------:R-:W-:Y:S02]  /*14f00*/  ISETP.GE.AND P0, PT, R18, R63, PT ;  /* 0x0000003f1200720c */ /* 0x000fe40003f06270 */
[----:B--2---:R-:W-:Y:S01]  /*14f10*/  FSEL R166, R166, -INF , !P6 ;  /* 0xff800000a6a67808 */ /* 0x004fe20007000000 */
[----:B------:R-:W2:Y:S01]  /*14f20*/  MUFU.TANH R164, R58 ;  /* 0x0000003a00a47308 */ /* 0x000ea20000002400 */
[----:B------:R-:W-:-:S02]  /*14f30*/  FSEL R163, R163, -INF , !P6 ;  /* 0xff800000a3a37808 */ /* 0x000fc40007000000 */
[----:B---3--:R-:W-:-:S05]  /*14f40*/  FSEL R171, R171, -INF , !P5 ;  /* 0xff800000abab7808 */ /* 0x008fca0006800000 */
        /* <DEDUP_REMOVED lines=9> */
[----:B--2---:R-:W-:Y:S02]  /*14fe0*/  FSEL R140, R140, -INF , !P1 ;  /* 0xff8000008c8c7808 */ /* 0x004fe40004800000 */
[----:B---3--:R-:W-:Y:S02]  /*14ff0*/  FSEL R160, R160, -INF , !P0 ;  /* 0xff800000a0a07808 */ /* 0x008fe40004000000 */
[----:B-1----:R-:W-:Y:S01]  /*15000*/  FSEL R141, R141, -INF , !P0 ;  /* 0xff8000008d8d7808 */ /* 0x002fe20004000000 */
        /* <DEDUP_REMOVED lines=20> */
[----:B------:R-:W-:-:S04]  /*15150*/  IMAD.HI.U32 R19, R19, R16, RZ ;  /* 0x0000001013137227 */ /* 0x000fc800078e00ff */
[----:B------:R-:W-:Y:S01]  /*15160*/  IMAD.MOV R18, RZ, RZ, -R21 ;  /* 0x000000ffff127224 */ /* 0x000fe200078e0a15 */
[----:B------:R-:W-:-:S03]  /*15170*/  IADD3 R6, -R19, RZ, RZ ;  /* 0x000000ff13067210 */ /* 0x000fc60007ffe1ff */
[C---:B------:R-:W-:Y:S02]  /*15180*/  IMAD R18, R3.reuse, R18, R17 ;  /* 0x0000001203127224 */ /* 0x040fe400078e0211 */
[----:B------:R-:W-:-:S03]  /*15190*/  IMAD R6, R3, R6, R16 ;  /* 0x0000000603067224 */ /* 0x000fc600078e0210 */
[C---:B------:R-:W-:Y:S02]  /*151a0*/  ISETP.GT.U32.AND P0, PT, R3.reuse, R18, PT ;  /* 0x000000120300720c */ /* 0x040fe40003f04070 */
[----:B------:R-:W-:-:S11]  /*151b0*/  ISETP.GT.U32.AND P1, PT, R3, R6, PT ;  /* 0x000000060300720c */ /* 0x000fd60003f24070 */
[--C-:B------:R-:W-:Y:S01]  /*151c0*/  @!P0 IMAD.IADD R18, R18, 0x1, -R3.reuse ;  /* 0x0000000112128824 */ /* 0x100fe200078e0a03 */
[----:B------:R-:W-:Y:S01]  /*151d0*/  @!P0 IADD3 R21, R21, 0x1, RZ ;  /* 0x0000000115158810 */ /* 0x000fe20007ffe0ff */
[----:B------:R-:W-:Y:S01]  /*151e0*/  @!P1 IMAD.IADD R6, R6, 0x1, -R3 ;  /* 0x0000000106069824 */ /* 0x000fe200078e0a03 */
[----:B------:R-:W-:Y:S02]  /*151f0*/  ISETP.GE.AND P0, PT, R20, RZ, PT ;  /* 0x000000ff1400720c */ /* 0x000fe40003f06270 */
[-C--:B------:R-:W-:Y:S02]  /*15200*/  ISETP.GE.U32.AND P6, PT, R18, R3.reuse, PT ;  /* 0x000000031200720c */ /* 0x080fe40003fc6070 */
[----:B------:R-:W-:Y:S02]  /*15210*/  ISETP.GE.U32.AND P5, PT, R6, R3, PT ;  /* 0x000000030600720c */ /* 0x000fe40003fa6070 */
[----:B------:R-:W-:Y:S02]  /*15220*/  @!P1 IADD3 R19, R19, 0x1, RZ ;  /* 0x0000000113139810 */ /* 0x000fe40007ffe0ff */
[----:B------:R-:W-:-:S07]  /*15230*/  ISETP.NE.AND P1, PT, RZ, c[0x0][0x2d0], PT ;  /* 0x0000b400ff007a0c */ /* 0x000fce0003f25270 */
[----:B------:R-:W-:Y:S02]  /*15240*/  @P6 IADD3 R21, R21, 0x1, RZ ;  /* 0x0000000115156810 */ /* 0x000fe40007ffe0ff */
[----:B------:R-:W-:Y:S02]  /*15250*/  @P5 IADD3 R19, R19, 0x1, RZ ;  /* 0x0000000113135810 */ /* 0x000fe40007ffe0ff */
[----:B------:R-:W-:-:S03]  /*15260*/  @!P2 IADD3 R21, -R21, RZ, RZ ;  /* 0x000000ff1515a210 */ /* 0x000fc60007ffe1ff */
[----:B------:R-:W-:Y:S01]  /*15270*/  @!P0 IMAD.MOV R19, RZ, RZ, -R19 ;  /* 0x000000ffff138224 */ /* 0x000fe200078e0a13 */
[----:B------:R-:W-:-:S04]  /*15280*/  SEL R17, R2, R21, !P1 ;  /* 0x0000001502117207 */ /* 0x000fc80004800000 */
[----:B------:R-:W-:Y:S01]  /*15290*/  SEL R2, R2, R19, !P1 ;  /* 0x0000001302027207 */ /* 0x000fe20004800000 */
        /* <DEDUP_REMOVED lines=14> */
[----:B------:R-:W-:-:S05]  /*15380*/  SHF.R.S32.HI R3, RZ, 0x1f, R6 ;  /* 0x0000001fff037819 */ /* 0x000fca0000011406 */
[----:B------:R-:W-:-:S04]  /*15390*/  IMAD R3, R3, c[0x0][0x180], RZ ;  /* 0x0000600003037a24 */ /* 0x000fc800078e02ff */
[----:B------:R-:W-:Y:S02]  /*153a0*/  IMAD R3, R6, c[0x0][0x184], R3 ;  /* 0x0000610006037a24 */ /* 0x000fe400078e0203 */
[----:B------:R-:W-:-:S03]  /*153b0*/  IMAD.MOV.U32 R6, RZ, RZ, R18 ;  /* 0x000000ffff067224 */ /* 0x000fc600078e0012 */
[----:B------:R-:W-:Y:S01]  /*153c0*/  IADD3 R17, R19, R3, RZ ;  /* 0x0000000313117210 */ /* 0x000fe20007ffe0ff */
[----:B------:R-:W-:Y:S05]  /*153d0*/  BRA `(.L_x_1943) ;  /* 0x0000003000007947 */ /* 0x000fea0003800000 */
.L_x_1942:
[----:B------:R-:W-:-:S05]  /*153e0*/  IMAD.MOV.U32 R6, RZ, RZ, c[0x0][0x198] ;  /* 0x00006600ff067624 */ /* 0x000fca00078e00ff */
[----:B------:R-:W-:-:S04]  /*153f0*/  LEA R6, -R6, RZ, 0x6 ;  /* 0x000000ff06067211 */ /* 0x000fc800078e31ff */
[----:B------:R-:W-:Y:S02]  /*15400*/  SHF.R.S32.HI R17, RZ, 0x1f, R6 ;  /* 0x0000001fff117819 */ /* 0x000fe40000011406 */
.L_x_1943:
        /* <DEDUP_REMOVED lines=110> */
.L_x_1941:
        /* <DEDUP_REMOVED lines=74> */
[----:B------:R-:W4:Y:S01]  /*15f90*/  LDSM.16.MT88.4 R64, [R196+0xe000] ;  /* 0x00e00000c440783b */ /* 0x000f220000004200 */
[--C-:B------:R-:W-:Y:S02]  /*15fa0*/  FFMA.FTZ R2, R5, c[0x0][0x23c], -R170.reuse ;  /* 0x00008f0005027a23 */ /* 0x100fe400000108aa */
[--C-:B------:R-:W-:Y:S01]  /*15fb0*/  FFMA.FTZ R149, R11, c[0x0][0x23c], -R170.reuse ;  /* 0x00008f000b957a23 */ /* 0x100fe200000108aa */
[----:B------:R-:W5:Y:S01]  /*15fc0*/  LDSM.16.MT88.4 R4, [R196+0x10000] ;  /* 0x01000000c404783b */ /* 0x000f620000004200 */
[----:B------:R-:W-:Y:S01]  /*15fd0*/  FFMA.FTZ R144, R9, c[0x0][0x23c], -R170 ;  /* 0x00008f0009907a23 */ /* 0x000fe200000108aa */
[----:B------:R-:W-:Y:S01]  /*15fe0*/  MUFU.EX2 R151, R151 ;  /* 0x0000009700977308 */ /* 0x000fe20000000800 */
[--C-:B------:R-:W-:Y:S01]  /*15ff0*/  FFMA.FTZ R135, R10, c[0x0][0x23c], -R161.reuse ;  /* 0x00008f000a877a23 */ /* 0x100fe200000108a1 */
[----:B------:R-:W-:Y:S01]  /*16000*/  LDSM.16.MT88.4 R24, [R198+0xe800] ;  /* 0x00e80000c618783b */ /* 0x000fe20000004200 */
        /* <DEDUP_REMOVED lines=17> */
[----:B------:R-:W-:Y:S02]  /*16120*/  FFMA.FTZ R166, R166, c[0x0][0x23c], -R161 ;  /* 0x00008f00a6a67a23 */ /* 0x000fe400000108a1 */
[--C-:B------:R-:W-:Y:S02]  /*16130*/  FFMA.FTZ R172, R167, c[0x0][0x23c], -R170.reuse ;  /* 0x00008f00a7ac7a23 */ /* 0x100fe400000108aa */
[----:B------:R-:W-:-:S02]  /*16140*/  FFMA.FTZ R171, R171, c[0x0][0x23c], -R170 ;  /* 0x00008f00abab7a23 */ /* 0x000fc400000108aa */
        /* <DEDUP_REMOVED lines=35> */
[C---:B-1----:R-:W-:Y:S02]  /*16380*/  HMMA.16816.F32 R44, R96.reuse, R48, RZ ;  /* 0x00000030602c723c */ /* 0x042fe400000018ff */
        /* <DEDUP_REMOVED lines=27> */
[C---:B-----5:R-:W-:Y:S07]  /*16540*/  HMMA.16816.F32 R92, R96.reuse, R4, RZ ;  /* 0x00000004605c723c */ /* 0x060fee00000018ff */
        /* <DEDUP_REMOVED lines=49> */
[----:B------:R-:W-:Y:S01]  /*16860*/  F2FP.PACK_AB R4, R159, R156 ;  /* 0x0000009c9f04723e */ /* 0x000fe200000000ff */
[----:B------:R-:W-:Y:S01]  /*16870*/  FADD.FTZ R156, R156, R145 ;  /* 0x000000919c9c7221 */ /* 0x000fe20000010000 */
[----:B-1----:R-:W-:Y:S01]  /*16880*/  F2FP.PACK_AB R5, R163, R162 ;  /* 0x000000a2a305723e */ /* 0x002fe200000000ff */
        /* <DEDUP_REMOVED lines=96> */
.L_x_1948:
        /* <DEDUP_REMOVED lines=65> */
.L_x_1945:
[----:B------:R-:W-:Y:S02]  /*172a0*/  LOP3.LUT P5, RZ, R218, 0x1, RZ, 0xc0, !PT ;  /* 0x00000001daff7812 */ /* 0x000fe400078ac0ff */
[C---:B------:R-:W-:Y:S02]  /*172b0*/  LEA R2, P1, R3.reuse, R168, 0x1 ;  /* 0x000000a803027211 */ /* 0x040fe400078208ff */
[----:B------:R-:W-:Y:S02]  /*172c0*/  IADD3 R7, P0, R210, R3, RZ ;  /* 0x00000003d2077210 */ /* 0x000fe40007f1e0ff */
[----:B------:R-:W-:Y:S02]  /*172d0*/  LEA.HI.X R3, R3, R169, R4, 0x1, P1 ;  /* 0x000000a903037211 */ /* 0x000fe400008f0c04 */
[C---:B------:R-:W-:Y:S02]  /*172e0*/  LOP3.LUT P4, RZ, R218.reuse, 0x2, RZ, 0xc0, !PT ;  /* 0x00000002daff7812 */ /* 0x040fe4000788c0ff */
[----:B------:R-:W-:Y:S02]  /*172f0*/  LOP3.LUT P2, RZ, R218, 0x4, RZ, 0xc0, !PT ;  /* 0x00000004daff7812 */ /* 0x000fe4000784c0ff */
[----:B------:R-:W-:Y:S01]  /*17300*/  IADD3.X R6, R209, R4, RZ, P0, !PT ;  /* 0x00000004d1067210 */ /* 0x000fe200007fe4ff */
[----:B------:R-:W-:Y:S01]  /*17310*/  @!PT LDS RZ, [RZ] ;  /* 0x00000000fffff984 */ /* 0x000fe20000000800 */
[----:B------:R-:W-:Y:S01]  /*17320*/  @!PT LDS RZ, [RZ] ;  /* 0x00000000fffff984 */ /* 0x000fe20000000800 */
[----:B------:R-:W-:Y:S01]  /*17330*/  @!PT LDS RZ, [RZ] ;  /* 0x00000000fffff984 */ /* 0x000fe20000000800 */
[----:B------:R1:W-:Y:S01]  /*17340*/  @P5 LDGSTS.E.BYPASS.LTC128B.128 [R212+0xc000], [R2.64] ;  /* 0x0c00000002d45fae */ /* 0x0003e2000b901d48 */
[C---:B------:R-:W-:Y:S02]  /*17350*/  @P5 LEA R14, P6, R7.reuse, R168, 0x1 ;  /* 0x000000a8070e5211 */ /* 0x040fe400078c08ff */
[C---:B------:R-:W-:Y:S02]  /*17360*/  IADD3 R5, P0, R210.reuse, R7, RZ ;  /* 0x00000007d2057210 */ /* 0x040fe40007f1e0ff */
[-CC-:B------:R-:W-:Y:S01]  /*17370*/  @P5 LEA.HI.X R15, R7, R169.reuse, R6.reuse, 0x1, P6 ;  /* 0x000000a9070f5211 */ /* 0x180fe200030f0c06 */
[----:B------:R-:W-:Y:S01]  /*17380*/  @!P5 STS.128 [R212+0xc000], RZ ;  /* 0x00c000ffd400d388 */ /* 0x000fe20000000c00 */
[----:B------:R-:W-:Y:S02]  /*17390*/  IADD3.X R4, R209, R6, RZ, P0, !PT ;  /* 0x00000006d1047210 */ /* 0x000fe400007fe4ff */
[CC--:B------:R-:W-:Y:S02]  /*173a0*/  @P4 LEA R10, P1, R7.reuse, R168.reuse, 0x1 ;  /* 0x000000a8070a4211 */ /* 0x0c0fe400078208ff */
[CC--:B------:R-:W-:Y:S01]  /*173b0*/  @P2 LEA R8, P0, R7.reuse, R168.reuse, 0x1 ;  /* 0x000000a807082211 */ /* 0x0c0fe200078008ff */
[----:B------:R-:W-:Y:S01]  /*173c0*/  @!PT LDS RZ, [RZ] ;  /* 0x00000000fffff984 */ /* 0x000fe20000000800 */
[----:B------:R-:W-:Y:S01]  /*173d0*/  @!PT LDS RZ, [RZ] ;  /* 0x00000000fffff984 */ /* 0x000fe20000000800 */
[----:B------:R-:W-:Y:S01]  /*173e0*/  @!PT LDS RZ, [RZ] ;  /* 0x00000000fffff984 */ /* 0x000fe20000000800 */
[----:B------:R1:W-:Y:S01]  /*173f0*/  @P4 LDGSTS.E.BYPASS.LTC128B.128 [R212+0xe000], [R2.64+0x80] ;  /* 0x0e00008002d44fae */ /* 0x0003e2000b901d48 */
[CCC-:B------:R-:W-:Y:S02]  /*17400*/  @P4 LEA.HI.X R11, R7.reuse, R169.reuse, R6.reuse, 0x1, P1 ;  /* 0x000000a9070b4211 */ /* 0x1c0fe400008f0c06 */
[-C--:B------:R-:W-:Y:S02]  /*17410*/  @P2 LEA.HI.X R9, R7, R169.reuse, R6, 0x1, P0 ;  /* 0x000000a907092211 */ /* 0x080fe400000f0c06 */
[CC--:B------:R-:W-:Y:S01]  /*17420*/  @P5 LEA R12, P6, R5.reuse, R168.reuse, 0x1 ;  /* 0x000000a8050c5211 */ /* 0x0c0fe200078c08ff */
[----:B------:R-:W-:Y:S01]  /*17430*/  @!P4 STS.128 [R212+0xe000], RZ ;  /* 0x00e000ffd400c388 */ /* 0x000fe20000000c00 */
[CC--:B------:R-:W-:Y:S02]  /*17440*/  @P4 LEA R16, P1, R5.reuse, R168.reuse, 0x1 ;  /* 0x000000a805104211 */ /* 0x0c0fe400078208ff */
[CCC-:B------:R-:W-:Y:S02]  /*17450*/  @P5 LEA.HI.X R13, R5.reuse, R169.reuse, R4.reuse, 0x1, P6 ;  /* 0x000000a9050d5211 */ /* 0x1c0fe400030f0c04 */
[C-C-:B------:R-:W-:Y:S01]  /*17460*/  @P4 LEA.HI.X R17, R5.reuse, R169, R4.reuse, 0x1, P1 ;  /* 0x000000a905114211 */ /* 0x140fe200008f0c04 */
[----:B------:R-:W-:Y:S01]  /*17470*/  @!PT LDS RZ, [RZ] ;  /* 0x00000000fffff984 */ /* 0x000fe20000000800 */
[----:B------:R-:W-:Y:S01]  /*17480*/  @!PT LDS RZ, [RZ] ;  /* 0x00000000fffff984 */ /* 0x000fe20000000800 */
[----:B------:R-:W-:Y:S01]  /*17490*/  @!PT LDS RZ, [RZ] ;  /* 0x00000000fffff984 */ /* 0x000fe20000000800 */
[----:B------:R1:W-:Y:S01]  /*174a0*/  @P2 LDGSTS.E.BYPASS.LTC128B.128 [R212+0x10000], [R2.64+0x100] ;  /* 0x1000010002d42fae */ /* 0x0003e2000b901d48 */
[C---:B------:R-:W-:Y:S02]  /*174b0*/  @P2 LEA R20, P0, R5.reuse, R168, 0x1 ;  /* 0x000000a805142211 */ /* 0x040fe400078008ff */
[----:B------:R-:W-:Y:S02]  /*174c0*/  IADD3 R6, P6, R210, R5, RZ ;  /* 0x00000005d2067210 */ /* 0x000fe40007fde0ff */
[-C--:B------:R-:W-:Y:S01]  /*174d0*/  @P2 LEA.HI.X R21, R5, R169.reuse, R4, 0x1, P0 ;  /* 0x000000a905152211 */ /* 0x080fe200000f0c04 */
[----:B------:R-:W-:Y:S01]  /*174e0*/  @!P2 STS.128 [R212+0x10000], RZ ;  /* 0x010000ffd400a388 */ /* 0x000fe20000000c00 */
[----:B------:R-:W-:Y:S02]  /*174f0*/  IADD3.X R4, R209, R4, RZ, P6, !PT ;  /* 0x00000004d1047210 */ /* 0x000fe400037fe4ff */
[CC--:B------:R-:W-:Y:S02]  /*17500*/  @P5 LEA R28, P6, R6.reuse, R168.reuse, 0x1 ;  /* 0x000000a8061c5211 */ /* 0x0c0fe400078c08ff */
[CC--:B------:R-:W-:Y:S01]  /*17510*/  @P4 LEA R22, P1, R6.reuse, R168.reuse, 0x1 ;  /* 0x000000a806164211 */ /* 0x0c0fe200078208ff */
[----:B------:R-:W-:Y:S01]  /*17520*/  @!PT LDS RZ, [RZ] ;  /* 0x00000000fffff984 */ /* 0x000fe20000000800 */
[----:B------:R-:W-:Y:S01]  /*17530*/  @!PT LDS RZ, [RZ] ;  /* 0x00000000fffff984 */ /* 0x000fe20000000800 */
[----:B------:R-:W-:Y:S01]  /*17540*/  @!PT LDS RZ, [RZ] ;  /* 0x00000000fffff984 */ /* 0x000fe20000000800 */
[----:B------:R2:W-:Y:S01]  /*17550*/  @P5 LDGSTS.E.BYPASS.LTC128B.128 [R212+0xc800], [R14.64] ;  /* 0x0c8000000ed45fae */ /* 0x0005e2000b901d48 */
[CCC-:B------:R-:W-:Y:S02]  /*17560*/  @P5 LEA.HI.X R29, R6.reuse, R169.reuse, R4.reuse, 0x1, P6 ;  /* 0x000000a9061d5211 */ /* 0x1c0fe400030f0c04 */
[CCC-:B------:R-:W-:Y:S02]  /*17570*/  @P4 LEA.HI.X R23, R6.reuse, R169.reuse, R4.reuse, 0x1, P1 ;  /* 0x000000a906174211 */ /* 0x1c0fe400008f0c04 */
[C---:B------:R-:W-:Y:S01]  /*17580*/  @P2 LEA R30, P0, R6.reuse, R168, 0x1 ;  /* 0x000000a8061e2211 */ /* 0x040fe200078008ff */
[----:B------:R-:W-:Y:S03]  /*17590*/  @!P5 STS.128 [R212+0xc800], RZ ;  /* 0x00c800ffd400d388 */ /* 0x000fe60000000c00 */
[----:B------:R-:W-:Y:S02]  /*175a0*/  @P2 LEA.HI.X R31, R6, R169, R4, 0x1, P0 ;  /* 0x000000a9061f2211 */ /* 0x000fe400000f0c04 */
[----:B------:R-:W-:Y:S01]  /*175b0*/  ISETP.GT.AND P0, PT, R222, R207, PT ;  /* 0x000000cfde00720c */ /* 0x000fe20003f04270 */
        /* <DEDUP_REMOVED lines=13> */
[----:B------:R2:W-:Y:S06]  /*17690*/  @P5 LDGSTS.E.BYPASS.LTC128B.128 [R212+0xd000], [R12.64] ;  /* 0x0d0000000cd45fae */ /* 0x0005ec000b901d48 */
        /* <DEDUP_REMOVED lines=26> */
[----:B------:R-:W-:Y:S06]  /*17840*/  LDSM.16.M88.4 R136, [R206] ;  /* 0x00000000ce88783b */ /* 0x000fec0000000200 */
[----:B------:R-:W1:Y:S06]  /*17850*/  LDSM.16.M88.4 R140, [R205+0x6000] ;  /* 0x00600000cd8c783b */ /* 0x000e6c0000000200 */
[----:B----4-:R-:W2:Y:S06]  /*17860*/  LDSM.16.M88.4 R16, [R205+0x6800] ;  /* 0x00680000cd10783b */ /* 0x010eac0000000200 */
[----:B------:R-:W5:Y:S06]  /*17870*/  LDSM.16.M88.4 R24, [R205+0x7000] ;  /* 0x00700000cd18783b */ /* 0x000f6c0000000200 */
[----:B------:R-:W0:Y:S06]  /*17880*/  LDGDEPBAR ;  /* 0x00000000000079af */ /* 0x000e2c0000000000 */
[----:B------:R-:W4:Y:S06]  /*17890*/  LDSM.16.M88.4 R32, [R205+0x7800] ;  /* 0x00780000cd20783b */ /* 0x000f2c0000000200 */
[----:B------:R-:W-:Y:S06]  /*178a0*/  LDSM.16.M88.4 R144, [R204] ;  /* 0x00000000cc90783b */ /* 0x000fec0000000200 */
[----:B------:R-:W4:Y:S01]  /*178b0*/  LDSM.16.M88.4 R148, [R203] ;  /* 0x00000000cb94783b */ /* 0x000f220000000200 */
[C---:B-1----:R-:W-:Y:S05]  /*178c0*/  HMMA.16816.F32 R4, R136.reuse, R140, RZ ;  /* 0x0000008c8804723c */ /* 0x042fea00000018ff */
[----:B------:R-:W1:Y:S03]  /*178d0*/  LDSM.16.M88.4 R152, [R195] ;  /* 0x00000000c398783b */ /* 0x000e660000000200 */
[C---:B---3--:R-:W-:Y:S03]  /*178e0*/  HMMA.16816.F32 R8, R136.reuse, R142, RZ ;  /* 0x0000008e8808723c */ /* 0x048fe600000018ff */
[----:B------:R-:W3:Y:S06]  /*178f0*/  LDSM.16.M88.4 R156, [R194] ;  /* 0x00000000c29c783b */ /* 0x000eec0000000200 */
[----:B------:R-:W1:Y:S01]  /*17900*/  LDSM.16.M88.4 R160, [R193] ;  /* 0x00000000c1a0783b */ /* 0x000e620000000200 */
        /* <DEDUP_REMOVED lines=9> */
[C---:B----4-:R-:W-:Y:S03]  /*179a0*/  HMMA.16816.F32 R28, R136.reuse, R32, RZ ;  /* 0x00000020881c723c */ /* 0x050fe600000018ff */
[----:B------:R-:W-:Y:S05]  /*179b0*/  LDSM.16.M88.4 R180, [R192] ;  /* 0x00000000c0b4783b */ /* 0x000fea0000000200 */
[----:B------:R-:W-:Y:S01]  /*179c0*/  HMMA.16816.F32 R32, R136, R34, RZ ;  /* 0x000000228820723c */ /* 0x000fe200000018ff */
[----:B------:R-:W4:Y:S07]  /*179d0*/  LDSM.16.M88.4 R136, [R199+0x6800] ;  /* 0x00680000c788783b */ /* 0x000f2e0000000200 */
[C---:B------:R-:W-:Y:S08]  /*179e0*/  HMMA.16816.F32 R4, R144.reuse, R148, R4 ;  /* 0x000000949004723c */ /* 0x040ff00000001804 */
[C---:B------:R-:W-:Y:S01]  /*179f0*/  HMMA.16816.F32 R8, R144.reuse, R150, R8 ;  /* 0x000000969008723c */ /* 0x040fe20000001808 */
[----:B------:R-:W-:Y:S07]  /*17a00*/  LDSM.16.M88.4 R148, [R192+0x1000] ;  /* 0x00100000c094783b */ /* 0x000fee0000000200 */
[C---:B-1----:R-:W-:Y:S08]  /*17a10*/  HMMA.16816.F32 R12, R144.reuse, R152, R12 ;  /* 0x00000098900c723c */ /* 0x042ff0000000180c */
[C---:B------:R-:W-:Y:S01]  /*17a20*/  HMMA.16816.F32 R16, R144.reuse, R154, R16 ;  /* 0x0000009a9010723c */ /* 0x040fe20000001810 */
[----:B------:R-:W-:Y:S07]  /*17a30*/  LDSM.16.M88.4 R152, [R192+0x1800] ;  /* 0x00180000c098783b */ /* 0x000fee0000000200 */
[C---:B---3--:R-:W-:Y:S08]  /*17a40*/  HMMA.16816.F32 R20, R144.reuse, R156, R20 ;  /* 0x0000009c9014723c */ /* 0x048ff00000001814 */
[C---:B------:R-:W-:Y:S01]  /*17a50*/  HMMA.16816.F32 R24, R144.reuse, R158, R24 ;  /* 0x0000009e9018723c */ /* 0x040fe20000001818 */
[----:B------:R-:W-:Y:S07]  /*17a60*/  LDSM.16.M88.4 R156, [R206+0x2000] ;  /* 0x00200000ce9c783b */ /* 0x000fee0000000200 */
[C---:B------:R-:W-:Y:S08]  /*17a70*/  HMMA.16816.F32 R28, R144.reuse, R160, R28 ;  /* 0x000000a0901c723c */ /* 0x040ff0000000181c */
[----:B------:R-:W-:Y:S01]  /*17a80*/  HMMA.16816.F32 R32, R144, R162, R32 ;  /* 0x000000a29020723c */ /* 0x000fe20000001820 */
[----:B------:R-:W1:Y:S06]  /*17a90*/  LDSM.16.M88.4 R144, [R192+0x800] ;  /* 0x00080000c090783b */ /* 0x000e6c0000000200 */
[----:B------:R-:W3:Y:S01]  /*17aa0*/  LDSM.16.M88.4 R160, [R205+0x8000] ;  /* 0x00800000cda0783b */ /* 0x000ee20000000200 */
[C---:B--2---:R-:W-:Y:S08]  /*17ab0*/  HMMA.16816.F32 R4, R164.reuse, R168, R4 ;  /* 0x000000a8a404723c */ /* 0x044ff00000001804 */
[C---:B------:R-:W-:Y:S01]  /*17ac0*/  HMMA.16816.F32 R8, R164.reuse, R170, R8 ;  /* 0x000000aaa408723c */ /* 0x040fe20000001808 */
[----:B------:R-:W-:Y:S07]  /*17ad0*/  LDSM.16.M88.4 R168, [R204+0x2000] ;  /* 0x00200000cca8783b */ /* 0x000fee0000000200 */
[C---:B----4-:R-:W-:Y:S08]  /*17ae0*/  HMMA.16816.F32 R12, R164.reuse, R136, R12 ;  /* 0x00000088a40c723c */ /* 0x050ff0000000180c */
[C---:B------:R-:W-:Y:S01]  /*17af0*/  HMMA.16816.F32 R16, R164.reuse, R138, R16 ;  /* 0x0000008aa410723c */ /* 0x040fe20000001810 */
[----:B------:R-:W2:Y:S07]  /*17b00*/  LDSM.16.M88.4 R136, [R205+0x8800] ;  /* 0x00880000cd88783b */ /* 0x000eae0000000200 */
[C---:B------:R-:W-:Y:S08]  /*17b10*/  HMMA.16816.F32 R20, R164.reuse, R140, R20 ;  /* 0x0000008ca414723c */ /* 0x040ff00000001814 */
[C---:B------:R-:W-:Y:S01]  /*17b20*/  HMMA.16816.F32 R24, R164.reuse, R142, R24 ;  /* 0x0000008ea418723c */ /* 0x040fe20000001818 */
[----:B------:R-:W4:Y:S07]  /*17b30*/  LDSM.16.M88.4 R140, [R205+0x9000] ;  /* 0x00900000cd8c783b */ /* 0x000f2e0000000200 */
[C---:B------:R-:W-:Y:S08]  /*17b40*/  HMMA.16816.F32 R28, R164.reuse, R172, R28 ;  /* 0x000000aca41c723c */ /* 0x040ff0000000181c */
[----:B------:R-:W-:Y:S01]  /*17b50*/  HMMA.16816.F32 R32, R164, R174, R32 ;  /* 0x000000aea420723c */ /* 0x000fe20000001820 */
[----:B------:R-:W5:Y:S06]  /*17b60*/  LDSM.16.M88.4 R164, [R205+0x9800] ;  /* 0x00980000cda4783b */ /* 0x000f6c0000000200 */
[----:B------:R-:W2:Y:S01]  /*17b70*/  LDSM.16.M88.4 R172, [R191] ;  /* 0x00000000bfac783b */ /* 0x000ea20000000200 */
[C---:B------:R-:W-:Y:S08]  /*17b80*/  HMMA.16816.F32 R4, R176.reuse, R180, R4 ;  /* 0x000000b4b004723c */ /* 0x040ff00000001804 */
[C---:B------:R-:W-:Y:S01]  /*17b90*/  HMMA.16816.F32 R8, R176.reuse, R182, R8 ;  /* 0x000000b6b008723c */ /* 0x040fe20000001808 */
[----:B------:R-:W-:Y:S07]  /*17ba0*/  LDSM.16.M88.4 R180, [R199+0x8000] ;  /* 0x00800000c7b4783b */ /* 0x000fee0000000200 */
[C---:B-1----:R-:W-:Y:S08]  /*17bb0*/  HMMA.16816.F32 R12, R176.reuse, R144, R12 ;  /* 0x00000090b00c723c */ /* 0x042ff0000000180c */
[C---:B------:R-:W-:Y:S01]  /*17bc0*/  HMMA.16816.F32 R16, R176.reuse, R146, R16 ;  /* 0x00000092b010723c */ /* 0x040fe20000001810 */
[----:B------:R-:W1:Y:S07]  /*17bd0*/  LDSM.16.M88.4 R144, [R190] ;  /* 0x00000000be90783b */ /* 0x000e6e0000000200 */
[C---:B------:R-:W-:Y:S08]  /*17be0*/  HMMA.16816.F32 R20, R176.reuse, R148, R20 ;  /* 0x00000094b014723c */ /* 0x040ff00000001814 */
[C---:B------:R-:W-:Y:S01]  /*17bf0*/  HMMA.16816.F32 R24, R176.reuse, R150, R24 ;  /* 0x00000096b018723c */ /* 0x040fe20000001818 */
[----:B------:R-:W1:Y:S07]  /*17c00*/  LDSM.16.M88.4 R148, [R189] ;  /* 0x00000000bd94783b */ /* 0x000e6e0000000200 */
[C---:B------:R-:W-:Y:S08]  /*17c10*/  HMMA.16816.F32 R28, R176.reuse, R152, R28 ;  /* 0x00000098b01c723c */ /* 0x040ff0000000181c */
[----:B------:R-:W-:Y:S01]  /*17c20*/  HMMA.16816.F32 R32, R176, R154, R32 ;  /* 0x0000009ab020723c */ /* 0x000fe20000001820 */
[----:B------:R-:W1:Y:S06]  /*17c30*/  LDSM.16.M88.4 R152, [R188] ;  /* 0x00000000bc98783b */ /* 0x000e6c0000000200 */
[----:B------:R-:W1:Y:S01]  /*17c40*/  LDSM.16.M88.4 R176, [R202+0x2000] ;  /* 0x00200000cab0783b */ /* 0x000e620000000200 */
[C---:B---3--:R-:W-:Y:S08]  /*17c50*/  HMMA.16816.F32 R4, R156.reuse, R160, R4 ;  /* 0x000000a09c04723c */ /* 0x048ff00000001804 */
[C---:B------:R-:W-:Y:S01]  /*17c60*/  HMMA.16816.F32 R8, R156.reuse, R162, R8 ;  /* 0x000000a29c08723c */ /* 0x040fe20000001808 */
[----:B------:R-:W-:Y:S07]  /*17c70*/  LDSM.16.M88.4 R160, [R201+0x2000] ;  /* 0x00200000c9a0783b */ /* 0x000fee0000000200 */
[C---:B--2---:R-:W-:Y:S08]  /*17c80*/  HMMA.16816.F32 R12, R156.reuse, R136, R12 ;  /* 0x000000889c0c723c */ /* 0x044ff0000000180c */
[C---:B------:R-:W-:Y:S01]  /*17c90*/  HMMA.16816.F32 R16, R156.reuse, R138, R16 ;  /* 0x0000008a9c10723c */ /* 0x040fe20000001810 */
[----:B------:R-:W2:Y:S07]  /*17ca0*/  LDSM.16.M88.4 R136, [R199+0x8800] ;  /* 0x00880000c788783b */ /* 0x000eae0000000200 */
[C---:B----4-:R-:W-:Y:S08]  /*17cb0*/  HMMA.16816.F32 R20, R156.reuse, R140, R20 ;  /* 0x0000008c9c14723c */ /* 0x050ff00000001814 */
[C---:B------:R-:W-:Y:S01]  /*17cc0*/  HMMA.16816.F32 R24, R156.reuse, R142, R24 ;  /* 0x0000008e9c18723c */ /* 0x040fe20000001818 */
[----:B------:R-:W3:Y:S07]  /*17cd0*/  LDSM.16.M88.4 R140, [R199+0x9000] ;  /* 0x00900000c78c783b */ /* 0x000eee0000000200 */
[C---:B-----5:R-:W-:Y:S08]  /*17ce0*/  HMMA.16816.F32 R28, R156.reuse, R164, R28 ;  /* 0x000000a49c1c723c */ /* 0x060ff0000000181c */
[----:B------:R-:W-:Y:S01]  /*17cf0*/  HMMA.16816.F32 R32, R156, R166, R32 ;  /* 0x000000a69c20723c */ /* 0x000fe20000001820 */
[----:B------:R-:W4:Y:S06]  /*17d00*/  LDSM.16.M88.4 R156, [R199+0x9800] ;  /* 0x00980000c79c783b */ /* 0x000f2c0000000200 */
[----:B------:R-:W5:Y:S01]  /*17d10*/  LDSM.16.M88.4 R164, [R192+0x2000] ;  /* 0x00200000c0a4783b */ /* 0x000f620000000200 */
[C---:B------:R-:W-:Y:S08]  /*17d20*/  HMMA.16816.F32 R4, R168.reuse, R172, R4 ;  /* 0x000000aca804723c */ /* 0x040ff00000001804 */
[C---:B------:R-:W-:Y:S01]  /*17d30*/  HMMA.16816.F32 R8, R168.reuse, R174, R8 ;  /* 0x000000aea808723c */ /* 0x040fe20000001808 */
[----:B------:R-:W-:Y:S07]  /*17d40*/  LDSM.16.M88.4 R172, [R205+0xa000] ;  /* 0x00a00000cdac783b */ /* 0x000fee0000000200 */
[C---:B-1----:R-:W-:Y:S08]  /*17d50*/  HMMA.16816.F32 R12, R168.reuse, R144, R12 ;  /* 0x00000090a80c723c */ /* 0x042ff0000000180c */
[C---:B------:R-:W-:Y:S01]  /*17d60*/  HMMA.16816.F32 R16, R168.reuse, R146, R16 ;  /* 0x00000092a810723c */ /* 0x040fe20000001810 */
[----:B------:R-:W1:Y:S07]  /*17d70*/  LDSM.16.M88.4 R144, [R192+0x2800] ;  /* 0x00280000c090783b */ /* 0x000e6e0000000200 */
[C---:B------:R-:W-:Y:S08]  /*17d80*/  HMMA.16816.F32 R20, R168.reuse, R148, R20 ;  /* 0x00000094a814723c */ /* 0x040ff00000001814 */
[C---:B------:R-:W-:Y:S01]  /*17d90*/  HMMA.16816.F32 R24, R168.reuse, R150, R24 ;  /* 0x00000096a818723c */ /* 0x040fe20000001818 */
[----:B------:R-:W1:Y:S07]  /*17da0*/  LDSM.16.M88.4 R148, [R192+0x3000] ;  /* 0x00300000c094783b */ /* 0x000e6e0000000200 */
        /* <DEDUP_REMOVED lines=9> */
[----:B------:R-:W2:Y:S07]  /*17e40*/  LDSM.16.M88.4 R136, [R205+0xa800] ;  /* 0x00a80000cd88783b */ /* 0x000eae0000000200 */
[C---:B---3--:R-:W-:Y:S08]  /*17e50*/  HMMA.16816.F32 R20, R176.reuse, R140, R20 ;  /* 0x0000008cb014723c */ /* 0x048ff00000001814 */
[C---:B------:R-:W-:Y:S01]  /*17e60*/  HMMA.16816.F32 R24, R176.reuse, R142, R24 ;  /* 0x0000008eb018723c */ /* 0x040fe20000001818 */
[----:B------:R-:W3:Y:S07]  /*17e70*/  LDSM.16.M88.4 R140, [R205+0xb000] ;  /* 0x00b00000cd8c783b */ /* 0x000eee0000000200 */
[C---:B----4-:R-:W-:Y:S08]  /*17e80*/  HMMA.16816.F32 R28, R176.reuse, R156, R28 ;  /* 0x0000009cb01c723c */ /* 0x050ff0000000181c */
[----:B------:R-:W-:Y:S01]  /*17e90*/  HMMA.16816.F32 R32, R176, R158, R32 ;  /* 0x0000009eb020723c */ /* 0x000fe20000001820 */
[----:B------:R-:W4:Y:S06]  /*17ea0*/  LDSM.16.M88.4 R156, [R205+0xb800] ;  /* 0x00b80000cd9c783b */ /* 0x000f2c0000000200 */
[----:B------:R-:W2:Y:S01]  /*17eb0*/  LDSM.16.M88.4 R176, [R204+0x4000] ;  /* 0x00400000ccb0783b */ /* 0x000ea20000000200 */
[C---:B-----5:R-:W-:Y:S08]  /*17ec0*/  HMMA.16816.F32 R4, R160.reuse, R164, R4 ;  /* 0x000000a4a004723c */ /* 0x060ff00000001804 */
[C---:B------:R-:W-:Y:S01]  /*17ed0*/  HMMA.16816.F32 R8, R160.reuse, R166, R8 ;  /* 0x000000a6a008723c */ /* 0x040fe20000001808 */
[----:B------:R-:W-:Y:S07]  /*17ee0*/  LDSM.16.M88.4 R164, [R199+0xa000] ;  /* 0x00a00000c7a4783b */ /* 0x000fee0000000200 */
[C---:B-1----:R-:W-:Y:S08]  /*17ef0*/  HMMA.16816.F32 R12, R160.reuse, R144, R12 ;  /* 0x00000090a00c723c */ /* 0x042ff0000000180c */
[C---:B------:R-:W-:Y:S01]  /*17f00*/  HMMA.16816.F32 R16, R160.reuse, R146, R16 ;  /* 0x00000092a010723c */ /* 0x040fe20000001810 */
[----:B------:R-:W1:Y:S07]  /*17f10*/  LDSM.16.M88.4 R144, [R186] ;  /* 0x00000000ba90783b */ /* 0x000e6e0000000200 */
[C---:B------:R-:W-:Y:S08]  /*17f20*/  HMMA.16816.F32 R20, R160.reuse, R148, R20 ;  /* 0x00000094a014723c */ /* 0x040ff00000001814 */
[C---:B------:R-:W-:Y:S01]  /*17f30*/  HMMA.16816.F32 R24, R160.reuse, R150, R24 ;  /* 0x00000096a018723c */ /* 0x040fe20000001818 */
[----:B------:R-:W5:Y:S07]  /*17f40*/  LDSM.16.M88.4 R148, [R185] ;  /* 0x00000000b994783b */ /* 0x000f6e0000000200 */
[C---:B------:R-:W-:Y:S08]  /*17f50*/  HMMA.16816.F32 R28, R160.reuse, R152, R28 ;  /* 0x00000098a01c723c */ /* 0x040ff0000000181c */
[----:B------:R-:W-:Y:S01]  /*17f60*/  HMMA.16816.F32 R32, R160, R154, R32 ;  /* 0x0000009aa020723c */ /* 0x000fe20000001820 */
[----:B------:R-:W1:Y:S06]  /*17f70*/  LDSM.16.M88.4 R152, [R184] ;  /* 0x00000000b898783b */ /* 0x000e6c0000000200 */
[----:B------:R-:W1:Y:S01]  /*17f80*/  LDSM.16.M88.4 R160, [R202+0x4000] ;  /* 0x00400000caa0783b */ /* 0x000e620000000200 */
[C---:B------:R-:W-:Y:S08]  /*17f90*/  HMMA.16816.F32 R4, R168.reuse, R172, R4 ;  /* 0x000000aca804723c */ /* 0x040ff00000001804 */
[C---:B------:R-:W-:Y:S01]  /*17fa0*/  HMMA.16816.F32 R8, R168.reuse, R174, R8 ;  /* 0x000000aea808723c */ /* 0x040fe20000001808 */
[----:B------:R-:W-:Y:S07]  /*17fb0*/  LDSM.16.M88.4 R172, [R192+0x4000] ;  /* 0x00400000c0ac783b */ /* 0x000fee0000000200 */
        /* <DEDUP_REMOVED lines=10> */
[C---:B------:R-:W-:Y:S08]  /*18060*/  HMMA.16816.F32 R4, R176.reuse, R180, R4 ;  /* 0x000000b4b004723c */ /* 0x040ff00000001804 */
[C---:B------:R-:W-:Y:S08]  /*18070*/  HMMA.16816.F32 R8, R176.reuse, R182, R8 ;  /* 0x000000b6b008723c */ /* 0x040ff00000001808 */
[C---:B-1----:R-:W-:Y:S08]  /*18080*/  HMMA.16816.F32 R12, R176.reuse, R144, R12 ;  /* 0x00000090b00c723c */ /* 0x042ff0000000180c */
[C---:B------:R-:W-:Y:S08]  /*18090*/  HMMA.16816.F32 R16, R176.reuse, R146, R16 ;  /* 0x00000092b010723c */ /* 0x040ff00000001810 */
[C---:B-----5:R-:W-:Y:S08]  /*180a0*/  HMMA.16816.F32 R20, R176.reuse, R148, R20 ;  /* 0x00000094b014723c */ /* 0x060ff00000001814 */
[C---:B------:R-:W-:Y:S08]  /*180b0*/  HMMA.16816.F32 R24, R176.reuse, R150, R24 ;  /* 0x00000096b018723c */ /* 0x040ff00000001818 */
[C---:B------:R-:W-:Y:S08]  /*180c0*/  HMMA.16816.F32 R28, R176.reuse, R152, R28 ;  /* 0x00000098b01c723c */ /* 0x040ff0000000181c */
[----:B------:R-:W-:Y:S08]  /*180d0*/  HMMA.16816.F32 R32, R176, R154, R32 ;  /* 0x0000009ab020723c */ /* 0x000ff00000001820 */
[C---:B------:R-:W-:Y:S08]  /*180e0*/  HMMA.16816.F32 R4, R160.reuse, R164, R4 ;  /* 0x000000a4a004723c */ /* 0x040ff00000001804 */
[C---:B------:R-:W-:Y:S08]  /*180f0*/  HMMA.16816.F32 R8, R160.reuse, R166, R8 ;  /* 0x000000a6a008723c */ /* 0x040ff00000001808 */
[C---:B--2---:R-:W-:Y:S08]  /*18100*/  HMMA.16816.F32 R12, R160.reuse, R136, R12 ;  /* 0x00000088a00c723c */ /* 0x044ff0000000180c */
[C---:B------:R-:W-:Y:S01]  /*18110*/  HMMA.16816.F32 R16, R160.reuse, R138, R16 ;  /* 0x0000008aa010723c */ /* 0x040fe20000001810 */
[----:B------:R-:W1:Y:S07]  /*18120*/  LDSM.16.M88.4 R136, [R192+0x4800] ;  /* 0x00480000c088783b */ /* 0x000e6e0000000200 */
[C---:B---3--:R-:W-:Y:S08]  /*18130*/  HMMA.16816.F32 R20, R160.reuse, R140, R20 ;  /* 0x0000008ca014723c */ /* 0x048ff00000001814 */
[C---:B------:R-:W-:Y:S08]  /*18140*/  HMMA.16816.F32 R24, R160.reuse, R142, R24 ;  /* 0x0000008ea018723c */ /* 0x040ff00000001818 */
[C---:B----4-:R-:W-:Y:S08]  /*18150*/  HMMA.16816.F32 R28, R160.reuse, R156, R28 ;  /* 0x0000009ca01c723c */ /* 0x050ff0000000181c */
        /* <DEDUP_REMOVED lines=126> */
[-C--:B-1----:R-:W-:Y:S02]  /*18940*/  LEA.HI.X.SX32 R13, R7, R215.reuse, 0x2, P1 ;  /* 0x000000d7070d7211 */ /* 0x082fe400008f16ff */
        /* <DEDUP_REMOVED lines=18> */
.L_x_1947:
[CC--:B---3--:R-:W-:Y:S02]  /*18a70*/  LEA R14, P1, R6.reuse, R216.reuse, 0x1 ;  /* 0x000000d8060e7211 */ /* 0x0c8fe400078208ff */
        /* <DEDUP_REMOVED lines=10> */
[CCC-:B-1----:R-:W-:Y:S01]  /*18b20*/  @P5 LEA.HI.X R13, R5.reuse, R217.reuse, R4.reuse, 0x1, P6 ;  /* 0x000000d9050d5211 */ /* 0x1c2fe200030f0c04 */
        /* <DEDUP_REMOVED lines=77> */
.L_x_1946:
        /* <DEDUP_REMOVED lines=59> */
[----:B------:R-:W-:Y:S01]  /*193b0*/  ISETP.GT.AND P0, PT, R222, R207, PT ;  /* 0x000000cfde00720c */ /* 0x000fe20003f04270 */
[----:B------:R-:W-:Y:S01]  /*193c0*/  FFMA.FTZ R175, R174, c[0x0][0x23c], -R151 ;  /* 0x00008f00aeaf7a23 */ /* 0x000fe20000010897 */
[----:B------:R-:W2:Y:S01]  /*193d0*/  MUFU.EX2 R2, R6 ;  /* 0x0000000600027308 */ /* 0x000ea20000000800 */
[--C-:B------:R-:W-:Y:S02]  /*193e0*/  FFMA.FTZ R173, R153, c[0x0][0x23c], -R145.reuse ;  /* 0x00008f0099ad7a23 */ /* 0x100fe40000010891 */
[----:B------:R-:W-:Y:S02]  /*193f0*/  FFMA.FTZ R172, R172, c[0x0][0x23c], -R145 ;  /* 0x00008f00acac7a23 */ /* 0x000fe40000010891 */
[----:B------:R-:W-:Y:S02]  /*19400*/  FFMA.FTZ R174, R240, c[0x0][0x23c], -R151 ;  /* 0x00008f00f0ae7a23 */ /* 0x000fe40000010897 */
[--C-:B------:R-:W-:Y:S02]  /*19410*/  FFMA.FTZ R171, R238, c[0x0][0x23c], -R145.reuse ;  /* 0x00008f00eeab7a23 */ /* 0x100fe40000010891 */
[----:B------:R-:W-:Y:S01]  /*19420*/  FFMA.FTZ R170, R236, c[0x0][0x23c], -R145 ;  /* 0x00008f00ecaa7a23 */ /* 0x000fe20000010891 */
        /* <DEDUP_REMOVED lines=34> */
[----:B------:R-:W-:Y:S01]  /*19650*/  FFMA.FTZ R233, R152, c[0x0][0x23c], -R145 ;  /* 0x00008f0098e97a23 */ /* 0x000fe20000010891 */
[----:B--2---:R-:W-:Y:S01]  /*19660*/  F2FP.PACK_AB R129, R172, R173 ;  /* 0x000000adac81723e */ /* 0x004fe200000000ff */
[--C-:B------:R-:W-:Y:S02]  /*19670*/  FFMA.FTZ R234, R147, c[0x0][0x23c], -R151.reuse ;  /* 0x00008f0093ea7a23 */ /* 0x100fe40000010897 */
[----:B------:R-:W-:Y:S02]  /*19680*/  FFMA.FTZ R235, R149, c[0x0][0x23c], -R151 ;  /* 0x00008f0095eb7a23 */ /* 0x000fe40000010897 */
[--C-:B------:R-:W-:Y:S02]  /*19690*/  FFMA.FTZ R236, R150, c[0x0][0x23c], -R145.reuse ;  /* 0x00008f0096ec7a23 */ /* 0x100fe40000010891 */
[----:B------:R-:W-:Y:S01]  /*196a0*/  MUFU.EX2 R171, R171 ;  /* 0x000000ab00ab7308 */ /* 0x000fe20000000800 */
[----:B------:R-:W-:Y:S02]  /*196b0*/  FFMA.FTZ R237, R148, c[0x0][0x23c], -R145 ;  /* 0x00008f0094ed7a23 */ /* 0x000fe40000010891 */
[--C-:B------:R-:W-:Y:S02]  /*196c0*/  FFMA.FTZ R238, R146, c[0x0][0x23c], -R151.reuse ;  /* 0x00008f0092ee7a23 */ /* 0x100fe40000010897 */
[C---:B------:R-:W-:Y:S02]  /*196d0*/  FMUL.FTZ R36, R2.reuse, R36 ;  /* 0x0000002402247220 */ /* 0x040fe40000410000 */
[----:B------:R-:W-:Y:S02]  /*196e0*/  FMUL.FTZ R37, R2, R37 ;  /* 0x0000002502257220 */ /* 0x000fe40000410000 */
[C---:B------:R-:W-:Y:S01]  /*196f0*/  FMUL.FTZ R38, R0.reuse, R38 ;  /* 0x0000002600267220 */ /* 0x040fe20000410000 */
[----:B------:R-:W2:Y:S01]  /*19700*/  MUFU.EX2 R170, R170 ;  /* 0x000000aa00aa7308 */ /* 0x000ea20000000800 */
[----:B------:R-:W-:Y:S02]  /*19710*/  FMUL.FTZ R39, R0, R39 ;  /* 0x0000002700277220 */ /* 0x000fe40000410000 */
[----:B------:R-:W-:Y:S01]  /*19720*/  FMUL.FTZ R40, R2, R40 ;  /* 0x0000002802287220 */ /* 0x000fe20000410000 */
[----:B-1----:R-:W-:Y:S01]  /*19730*/  F2FP.PACK_AB R130, R174, R175 ;  /* 0x000000afae82723e */ /* 0x002fe200000000ff */
[----:B------:R-:W-:Y:S02]  /*19740*/  FMUL.FTZ R41, R2, R41 ;  /* 0x0000002902297220 */ /* 0x000fe40000410000 */
[C---:B------:R-:W-:Y:S02]  /*19750*/  FMUL.FTZ R42, R0.reuse, R42 ;  /* 0x0000002a002a7220 */ /* 0x040fe40000410000 */
[----:B------:R-:W-:Y:S01]  /*19760*/  FMUL.FTZ R43, R0, R43 ;  /* 0x0000002b002b7220 */ /* 0x000fe20000410000 */
[----:B------:R-:W-:Y:S01]  /*19770*/  MUFU.EX2 R227, R227 ;  /* 0x000000e300e37308 */ /* 0x000fe20000000800 */
[C---:B------:R-:W-:Y:S02]  /*19780*/  FMUL.FTZ R44, R2.reuse, R44 ;  /* 0x0000002c022c7220 */ /* 0x040fe40000410000 */
[----:B------:R-:W-:Y:S02]  /*19790*/  FMUL.FTZ R45, R2, R45 ;  /* 0x0000002d022d7220 */ /* 0x000fe40000410000 */
[C---:B------:R-:W-:Y:S02]  /*197a0*/  FMUL.FTZ R46, R0.reuse, R46 ;  /* 0x0000002e002e7220 */ /* 0x040fe40000410000 */
[----:B------:R-:W-:Y:S02]  /*197b0*/  FMUL.FTZ R47, R0, R47 ;  /* 0x0000002f002f7220 */ /* 0x000fe40000410000 */
[C---:B------:R-:W-:Y:S01]  /*197c0*/  FMUL.FTZ R48, R2.reuse, R48 ;  /* 0x0000003002307220 */ /* 0x040fe20000410000 */
[----:B------:R-:W-:Y:S01]  /*197d0*/  MUFU.EX2 R229, R229 ;  /* 0x000000e500e57308 */ /* 0x000fe20000000800 */
[----:B------:R-:W-:Y:S02]  /*197e0*/  FMUL.FTZ R49, R2, R49 ;  /* 0x0000003102317220 */ /* 0x000fe40000410000 */
[----:B------:R-:W-:Y:S01]  /*197f0*/  FMUL.FTZ R50, R0, R50 ;  /* 0x0000003200327220 */ /* 0x000fe20000410000 */
[----:B--2---:R-:W-:Y:S01]  /*19800*/  F2FP.PACK_AB R131, R170, R171 ;  /* 0x000000abaa83723e */ /* 0x004fe200000000ff */
[----:B------:R-:W-:Y:S02]  /*19810*/  FMUL.FTZ R51, R0, R51 ;  /* 0x0000003300337220 */ /* 0x000fe40000410000 */
[C---:B------:R-:W-:Y:S02]  /*19820*/  FMUL.FTZ R52, R2.reuse, R52 ;  /* 0x0000003402347220 */ /* 0x040fe40000410000 */
[----:B------:R-:W-:Y:S01]  /*19830*/  FMUL.FTZ R53, R2, R53 ;  /* 0x0000003502357220 */ /* 0x000fe20000410000 */
[----:B------:R-:W-:Y:S01]  /*19840*/  MUFU.EX2 R231, R231 ;  /* 0x000000e700e77308 */ /* 0x000fe20000000800 */
[C---:B------:R-:W-:Y:S05]  /*19850*/  HMMA.16816.F32 R4, R128.reuse, R12, R4 ;  /* 0x0000000c8004723c */ /* 0x040fea0000001804 */
[----:B------:R-:W-:Y:S02]  /*19860*/  FMUL.FTZ R54, R0, R54 ;  /* 0x0000003600367220 */ /* 0x000fe40000410000 */
[C---:B------:R-:W-:Y:S01]  /*19870*/  FMUL.FTZ R12, R2.reuse, R120 ;  /* 0x00000078020c7220 */ /* 0x040fe20000410000 */
[C---:B------:R-:W-:Y:S01]  /*19880*/  HMMA.16816.F32 R8, R128.reuse, R14, R8 ;  /* 0x0000000e8008723c */ /* 0x040fe20000001808 */
[----:B------:R-:W-:Y:S03]  /*19890*/  MUFU.EX2 R233, R233 ;  /* 0x000000e900e97308 */ /* 0x000fe60000000800 */
[----:B------:R-:W-:Y:S02]  /*198a0*/  FMUL.FTZ R13, R2, R121 ;  /* 0x00000079020d7220 */ /* 0x000fe40000410000 */
[C---:B------:R-:W-:Y:S02]  /*198b0*/  FMUL.FTZ R55, R0.reuse, R55 ;  /* 0x0000003700377220 */ /* 0x040fe40000410000 */
[C---:B------:R-:W-:Y:S03]  /*198c0*/  FMUL.FTZ R14, R0.reuse, R122 ;  /* 0x0000007a000e7220 */ /* 0x040fe60000410000 */
[----:B------:R-:W-:Y:S01]  /*198d0*/  MUFU.EX2 R234, R234 ;  /* 0x000000ea00ea7308 */ /* 0x000fe20000000800 */
[----:B------:R-:W-:Y:S02]  /*198e0*/  FMUL.FTZ R15, R0, R123 ;  /* 0x0000007b000f7220 */ /* 0x000fe40000410000 */
[----:B------:R-:W1:Y:S01]  /*198f0*/  LDSM.16.MT88.4 R120, [R196+0xc000] ;  /* 0x00c00000c478783b */ /* 0x000e620000004200 */
[C---:B------:R-:W-:Y:S02]  /*19900*/  FMUL.FTZ R56, R2.reuse, R56 ;  /* 0x0000003802387220 */ /* 0x040fe40000410000 */
[----:B------:R-:W-:Y:S02]  /*19910*/  FMUL.FTZ R57, R2, R57 ;  /* 0x0000003902397220 */ /* 0x000fe40000410000 */
[C---:B------:R-:W-:Y:S02]  /*19920*/  HMMA.16816.F32 R12, R128.reuse, R20, R12 ;  /* 0x00000014800c723c */ /* 0x040fe4000000180c */
[----:B------:R-:W-:Y:S01]  /*19930*/  MUFU.EX2 R235, R235 ;  /* 0x000000eb00eb7308 */ /* 0x000fe20000000800 */
[C---:B------:R-:W-:Y:S02]  /*19940*/  FMUL.FTZ R58, R0.reuse, R58 ;  /* 0x0000003a003a7220 */ /* 0x040fe40000410000 */
[----:B------:R-:W-:Y:S02]  /*19950*/  FMUL.FTZ R59, R0, R59 ;  /* 0x0000003b003b7220 */ /* 0x000fe40000410000 */
[C---:B------:R-:W-:Y:S01]  /*19960*/  FMUL.FTZ R20, R2.reuse, R112 ;  /* 0x0000007002147220 */ /* 0x040fe20000410000 */
[C---:B------:R-:W-:Y:S04]  /*19970*/  HMMA.16816.F32 R16, R128.reuse, R22, R16 ;  /* 0x000000168010723c */ /* 0x040fe80000001810 */
[C---:B------:R-:W-:Y:S01]  /*19980*/  FMUL.FTZ R21, R2.reuse, R113 ;  /* 0x0000007102157220 */ /* 0x040fe20000410000 */
[----:B------:R-:W-:Y:S01]  /*19990*/  MUFU.EX2 R236, R236 ;  /* 0x000000ec00ec7308 */ /* 0x000fe20000000800 */
[----:B------:R-:W-:Y:S02]  /*199a0*/  FMUL.FTZ R60, R2, R60 ;  /* 0x0000003c023c7220 */ /* 0x000fe40000410000 */
[C---:B------:R-:W-:Y:S04]  /*199b0*/  FMUL.FTZ R22, R0.reuse, R114 ;  /* 0x0000007200167220 */ /* 0x040fe80000410000 */
[----:B------:R-:W-:Y:S02]  /*199c0*/  FMUL.FTZ R23, R0, R115 ;  /* 0x0000007300177220 */ /* 0x000fe40000410000 */
[----:B------:R-:W2:Y:S01]  /*199d0*/  LDSM.16.MT88.4 R112, [R200+0xe000] ;  /* 0x00e00000c870783b */ /* 0x000ea20000004200 */
[----:B------:R-:W-:Y:S01]  /*199e0*/  FMUL.FTZ R61, R2, R61 ;  /* 0x0000003d023d7220 */ /* 0x000fe20000410000 */
[----:B------:R-:W-:Y:S01]  /*199f0*/  MUFU.EX2 R237, R237 ;  /* 0x000000ed00ed7308 */ /* 0x000fe20000000800 */
[C---:B------:R-:W-:Y:S02]  /*19a00*/  FMUL.FTZ R62, R0.reuse, R62 ;  /* 0x0000003e003e7220 */ /* 0x040fe40000410000 */
[C---:B------:R-:W-:Y:S03]  /*19a10*/  HMMA.16816.F32 R20, R128.reuse, R28, R20 ;  /* 0x0000001c8014723c */ /* 0x040fe60000001814 */
[----:B------:R-:W-:Y:S02]  /*19a20*/  FMUL.FTZ R63, R0, R63 ;  /* 0x0000003f003f7220 */ /* 0x000fe40000410000 */
[C---:B------:R-:W-:Y:S02]  /*19a30*/  FMUL.FTZ R64, R2.reuse, R64 ;  /* 0x0000004002407220 */ /* 0x040fe40000410000 */
[C---:B------:R-:W-:Y:S01]  /*19a40*/  FMUL.FTZ R28, R2.reuse, R104 ;  /* 0x00000068021c7220 */ /* 0x040fe20000410000 */
[C---:B------:R-:W-:Y:S01]  /*19a50*/  HMMA.16816.F32 R24, R128.reuse, R30, R24 ;  /* 0x0000001e8018723c */ /* 0x040fe20000001818 */
[----:B------:R-:W-:Y:S03]  /*19a60*/  MUFU.EX2 R238, R238 ;  /* 0x000000ee00ee7308 */ /* 0x000fe60000000800 */
[C---:B------:R-:W-:Y:S02]  /*19a70*/  FMUL.FTZ R29, R2.reuse, R105 ;  /* 0x00000069021d7220 */ /* 0x040fe40000410000 */
[----:B------:R-:W-:Y:S02]  /*19a80*/  FMUL.FTZ R65, R2, R65 ;  /* 0x0000004102417220 */ /* 0x000fe40000410000 */
[C---:B------:R-:W-:Y:S04]  /*19a90*/  FMUL.FTZ R30, R0.reuse, R106 ;  /* 0x0000006a001e7220 */ /* 0x040fe80000410000 */
[C---:B------:R-:W-:Y:S02]  /*19aa0*/  FMUL.FTZ R31, R0.reuse, R107 ;  /* 0x0000006b001f7220 */ /* 0x040fe40000410000 */
[----:B------:R-:W3:Y:S01]  /*19ab0*/  LDSM.16.MT88.4 R104, [R198+0xe000] ;  /* 0x00e00000c668783b */ /* 0x000ee20000004200 */
[C---:B------:R-:W-:Y:S02]  /*19ac0*/  FMUL.FTZ R66, R0.reuse, R66 ;  /* 0x0000004200427220 */ /* 0x040fe40000410000 */
[----:B------:R-:W-:Y:S02]  /*19ad0*/  FMUL.FTZ R67, R0, R67 ;  /* 0x0000004300437220 */ /* 0x000fe40000410000 */
[C---:B-1----:R-:W-:Y:S03]  /*19ae0*/  HMMA.16816.F32 R28, R128.reuse, R120, R28 ;  /* 0x00000078801c723c */ /* 0x042fe6000000181c */
[C---:B------:R-:W-:Y:S02]  /*19af0*/  FMUL.FTZ R68, R2.reuse, R68 ;  /* 0x0000004402447220 */ /* 0x040fe40000410000 */
[----:B------:R-:W-:Y:S02]  /*19b00*/  FMUL.FTZ R69, R2, R69 ;  /* 0x0000004502457220 */ /* 0x000fe40000410000 */
[C---:B------:R-:W-:Y:S01]  /*19b10*/  FMUL.FTZ R70, R0.reuse, R70 ;  /* 0x0000004600467220 */ /* 0x040fe20000410000 */
[C---:B------:R-:W-:Y:S01]  /*19b20*/  HMMA.16816.F32 R32, R128.reuse, R122, R32 ;  /* 0x0000007a8020723c */ /* 0x040fe20000001820 */
[----:B------:R-:W-:Y:S03]  /*19b30*/  LDSM.16.MT88.4 R120, [R196+0xc800] ;  /* 0x00c80000c478783b */ /* 0x000fe60000004200 */
[----:B------:R-:W-:Y:S02]  /*19b40*/  FMUL.FTZ R71, R0, R71 ;  /* 0x0000004700477220 */ /* 0x000fe40000410000 */
[C---:B------:R-:W-:Y:S02]  /*19b50*/  FMUL.FTZ R72, R2.reuse, R72 ;  /* 0x0000004802487220 */ /* 0x040fe40000410000 */
[C---:B--2---:R-:W-:Y:S04]  /*19b60*/  HMMA.16816.F32 R36, R128.reuse, R112, R36 ;  /* 0x000000708024723c */ /* 0x044fe80000001824 */
[----:B------:R-:W-:Y:S02]  /*19b70*/  FMUL.FTZ R73, R2, R73 ;  /* 0x0000004902497220 */ /* 0x000fe40000410000 */
[C---:B------:R-:W-:Y:S02]  /*19b80*/  FMUL.FTZ R74, R0.reuse, R74 ;  /* 0x0000004a004a7220 */ /* 0x040fe40000410000 */
[C---:B------:R-:W-:Y:S01]  /*19b90*/  HMMA.16816.F32 R40, R128.reuse, R114, R40 ;  /* 0x000000728028723c */ /* 0x040fe20000001828 */
[----:B------:R-:W-:Y:S03]  /*19ba0*/  LDSM.16.MT88.4 R112, [R200+0xc800] ;  /* 0x00c80000c870783b */ /* 0x000fe60000004200 */
[----:B------:R-:W-:Y:S02]  /*19bb0*/  FMUL.FTZ R75, R0, R75 ;  /* 0x0000004b004b7220 */ /* 0x000fe40000410000 */
[C---:B------:R-:W-:Y:S02]  /*19bc0*/  FMUL.FTZ R76, R2.reuse, R76 ;  /* 0x0000004c024c7220 */ /* 0x040fe40000410000 */
[----:B------:R-:W-:Y:S01]  /*19bd0*/  FMUL.FTZ R77, R2, R77 ;  /* 0x0000004d024d7220 */ /* 0x000fe20000410000 */
[C---:B---3--:R-:W-:Y:S03]  /*19be0*/  HMMA.16816.F32 R44, R128.reuse, R104, R44 ;  /* 0x00000068802c723c */ /* 0x048fe6000000182c */
[C---:B------:R-:W-:Y:S02]  /*19bf0*/  FMUL.FTZ R78, R0.reuse, R78 ;  /* 0x0000004e004e7220 */ /* 0x040fe40000410000 */
        /* <DEDUP_REMOVED lines=15> */
[--C-:B------:R-:W-:Y:S02]  /*19cf0*/  FFMA.FTZ R178, R178, c[0x0][0x23c], -R151.reuse ;  /* 0x00008f00b2b27a23 */ /* 0x100fe40000010897 */
[C---:B------:R-:W-:Y:S01]  /*19d00*/  HMMA.16816.F32 R64, R128.reuse, R110, R64 ;  /* 0x0000006e8040723c */ /* 0x040fe20000001840 */
[----:B------:R-:W3:Y:S03]  /*19d10*/  LDSM.16.MT88.4 R108, [R197+0x10000] ;  /* 0x01000000c56c783b */ /* 0x000ee60000004200 */
[----:B------:R-:W-:Y:S01]  /*19d20*/  FFMA.FTZ R179, R232, c[0x0][0x23c], -R151 ;  /* 0x00008f00e8b37a23 */ /* 0x000fe20000010897 */
[----:B------:R-:W-:Y:S01]  /*19d30*/  MUFU.EX2 R178, R178 ;  /* 0x000000b200b27308 */ /* 0x000fe20000000800 */
[--C-:B------:R-:W-:Y:S02]  /*19d40*/  FFMA.FTZ R232, R154, c[0x0][0x23c], -R145.reuse ;  /* 0x00008f009ae87a23 */ /* 0x100fe40000010891 */
[--C-:B------:R-:W-:Y:S01]  /*19d50*/  FFMA.FTZ R180, R180, c[0x0][0x23c], -R145.reuse ;  /* 0x00008f00b4b47a23 */ /* 0x100fe20000010891 */
[C---:B-1----:R-:W-:Y:S01]  /*19d60*/  HMMA.16816.F32 R68, R128.reuse, R104, R68 ;  /* 0x000000688044723c */ /* 0x042fe20000001844 */
[----:B------:R-:W-:Y:S02]  /*19d70*/  LDSM.16.MT88.4 R152, [R198+0xf800] ;  /* 0x00f80000c698783b */ /* 0x000fe40000004200 */
[----:B------:R-:W-:Y:S02]  /*19d80*/  FFMA.FTZ R181, R230, c[0x0][0x23c], -R145 ;  /* 0x00008f00e6b57a23 */ /* 0x000fe40000010891 */
[--C-:B------:R-:W-:Y:S01]  /*19d90*/  FFMA.FTZ R230, R158, c[0x0][0x23c], -R151.reuse ;  /* 0x00008f009ee67a23 */ /* 0x100fe20000010897 */
[----:B------:R-:W1:Y:S01]  /*19da0*/  MUFU.EX2 R179, R179 ;  /* 0x000000b300b37308 */ /* 0x000e620000000800 */
[----:B------:R-:W-:Y:S01]  /*19db0*/  FFMA.FTZ R183, R228, c[0x0][0x23c], -R151 ;  /* 0x00008f00e4b77a23 */ /* 0x000fe20000010897 */
[C---:B------:R-:W-:Y:S01]  /*19dc0*/  HMMA.16816.F32 R72, R128.reuse, R106, R72 ;  /* 0x0000006a8048723c */ /* 0x040fe20000001848 */
[----:B------:R-:W4:Y:S03]  /*19dd0*/  LDSM.16.MT88.4 R104, [R196+0x10000] ;  /* 0x01000000c468783b */ /* 0x000f260000004200 */
[----:B------:R-:W-:Y:S02]  /*19de0*/  FFMA.FTZ R228, R162, c[0x0][0x23c], -R145 ;  /* 0x00008f00a2e47a23 */ /* 0x000fe40000010891 */
[----:B------:R-:W-:Y:S02]  /*19df0*/  FFMA.FTZ R182, R182, c[0x0][0x23c], -R151 ;  /* 0x00008f00b6b67a23 */ /* 0x000fe40000010897 */
[C---:B--2---:R-:W-:Y:S01]  /*19e00*/  HMMA.16816.F32 R76, R128.reuse, R100, R76 ;  /* 0x00000064804c723c */ /* 0x044fe2000000184c */
[----:B------:R-:W-:Y:S01]  /*19e10*/  LDSM.16.MT88.4 R156, [R197+0xf800] ;  /* 0x00f80000c59c783b */ /* 0x000fe20000004200 */
[----:B------:R-:W-:Y:S02]  /*19e20*/  MUFU.EX2 R180, R180 ;  /* 0x000000b400b47308 */ /* 0x000fe40000000800 */
[--C-:B------:R-:W-:Y:S02]  /*19e30*/  FFMA.FTZ R224, R224, c[0x0][0x23c], -R145.reuse ;  /* 0x00008f00e0e07a23 */ /* 0x100fe40000010891 */
[----:B------:R-:W-:Y:S02]  /*19e40*/  FFMA.FTZ R225, R226, c[0x0][0x23c], -R145 ;  /* 0x00008f00e2e17a23 */ /* 0x000fe40000010891 */
[C---:B------:R-:W-:Y:S01]  /*19e50*/  HMMA.16816.F32 R80, R128.reuse, R102, R80 ;  /* 0x000000668050723c */ /* 0x040fe20000001850 */
[----:B------:R-:W-:Y:S03]  /*19e60*/  LDSM.16.MT88.4 R160, [R196+0xf800] ;  /* 0x00f80000c4a0783b */ /* 0x000fe60000004200 */
[--C-:B------:R-:W-:Y:S01]  /*19e70*/  FFMA.FTZ R226, R166, c[0x0][0x23c], -R151.reuse ;  /* 0x00008f00a6e27a23 */ /* 0x100fe20000010897 */
[----:B------:R-:W2:Y:S01]  /*19e80*/  MUFU.EX2 R181, R181 ;  /* 0x000000b500b57308 */ /* 0x000ea20000000800 */
[----:B------:R-:W-:Y:S01]  /*19e90*/  FFMA.FTZ R151, R144, c[0x0][0x23c], -R151 ;  /* 0x00008f0090977a23 */ /* 0x000fe20000010897 */
[----:B-1----:R-:W-:Y:S01]  /*19ea0*/  F2FP.PACK_AB R100, R179, R178 ;  /* 0x000000b2b364723e */ /* 0x002fe200000000ff */
[C---:B---3--:R-:W-:Y:S01]  /*19eb0*/  HMMA.16816.F32 R84, R128.reuse, R108, R84 ;  /* 0x0000006c8054723c */ /* 0x048fe20000001854 */
[----:B------:R-:W-:Y:S03]  /*19ec0*/  LDSM.16.MT88.4 R164, [R200+0x11800] ;  /* 0x01180000c8a4783b */ /* 0x000fe60000004200 */
[C---:B------:R-:W-:Y:S02]  /*19ed0*/  FMUL.FTZ R88, R2.reuse, R88 ;  /* 0x0000005802587220 */ /* 0x040fe40000410000 */
[----:B------:R-:W-:Y:S01]  /*19ee0*/  FMUL.FTZ R89, R2, R89 ;  /* 0x0000005902597220 */ /* 0x000fe20000410000 */
[----:B------:R-:W-:Y:S01]  /*19ef0*/  MUFU.EX2 R183, R183 ;  /* 0x000000b700b77308 */ /* 0x000fe20000000800 */
[C---:B------:R-:W-:Y:S04]  /*19f00*/  FMUL.FTZ R90, R0.reuse, R90 ;  /* 0x0000005a005a7220 */ /* 0x040fe80000410000 */
[----:B------:R-:W-:Y:S02]  /*19f10*/  FMUL.FTZ R91, R0, R91 ;  /* 0x0000005b005b7220 */ /* 0x000fe40000410000 */
[C---:B------:R-:W-:Y:S02]  /*19f20*/  FMUL.FTZ R92, R2.reuse, R92 ;  /* 0x0000005c025c7220 */ /* 0x040fe40000410000 */
[----:B------:R-:W-:Y:S01]  /*19f30*/  FMUL.FTZ R93, R2, R93 ;  /* 0x0000005d025d7220 */ /* 0x000fe20000410000 */
[----:B------:R-:W1:Y:S01]  /*19f40*/  MUFU.EX2 R182, R182 ;  /* 0x000000b600b67308 */ /* 0x000e620000000800 */
[C---:B------:R-:W-:Y:S01]  /*19f50*/  FMUL.FTZ R94, R0.reuse, R94 ;  /* 0x0000005e005e7220 */ /* 0x040fe20000410000 */
[C---:B------:R-:W-:Y:S01]  /*19f60*/  HMMA.16816.F32 R88, R128.reuse, R110, R88 ;  /* 0x0000006e8058723c */ /* 0x040fe20000001858 */
[----:B------:R-:W3:Y:S02]  /*19f70*/  LDSM.16.MT88.4 R108, [R197+0xc800] ;  /* 0x00c80000c56c783b */ /* 0x000ee40000004200 */
[----:B------:R-:W-:Y:S01]  /*19f80*/  FMUL.FTZ R95, R0, R95 ;  /* 0x0000005f005f7220 */ /* 0x000fe20000410000 */
[----:B--2---:R-:W-:Y:S01]  /*19f90*/  F2FP.PACK_AB R101, R181, R180 ;  /* 0x000000b4b565723e */ /* 0x004fe200000000ff */
[C---:B------:R-:W-:Y:S02]  /*19fa0*/  FMUL.FTZ R96, R2.reuse, R96 ;  /* 0x0000006002607220 */ /* 0x040fe40000410000 */
[----:B------:R-:W-:Y:S01]  /*19fb0*/  FMUL.FTZ R97, R2, R97 ;  /* 0x0000006102617220 */ /* 0x000fe20000410000 */
[----:B------:R-:W-:Y:S01]  /*19fc0*/  MUFU.EX2 R224, R224 ;  /* 0x000000e000e07308 */ /* 0x000fe20000000800 */
[C---:B------:R-:W-:Y:S01]  /*19fd0*/  FMUL.FTZ R98, R0.reuse, R98 ;  /* 0x0000006200627220 */ /* 0x040fe20000410000 */
[C---:B----4-:R-:W-:Y:S03]  /*19fe0*/  HMMA.16816.F32 R92, R128.reuse, R104, R92 ;  /* 0x00000068805c723c */ /* 0x050fe6000000185c */
[----:B------:R-:W-:Y:S02]  /*19ff0*/  FMUL.FTZ R99, R0, R99 ;  /* 0x0000006300637220 */ /* 0x000fe40000410000 */
[--C-:B------:R-:W-:Y:S02]  /*1a000*/  FFMA.FTZ R134, R134, c[0x0][0x23c], -R145.reuse ;  /* 0x00008f0086867a23 */ /* 0x100fe40000010891 */
[----:B------:R-:W-:Y:S01]  /*1a010*/  FFMA.FTZ R145, R133, c[0x0][0x23c], -R145 ;  /* 0x00008f0085917a23 */ /* 0x000fe20000010891 */
[----:B------:R-:W2:Y:S01]  /*1a020*/  MUFU.EX2 R225, R225 ;  /* 0x000000e100e17308 */ /* 0x000ea20000000800 */
[----:B------:R-:W-:Y:S01]  /*1a030*/  FFMA.FTZ R177, R2, R223, R177 ;  /* 0x000000df02b17223 */ /* 0x000fe200000100b1 */
[----:B------:R-:W-:Y:S01]  /*1a040*/  HMMA.16816.F32 R96, R128, R106, R96 ;  /* 0x0000006a8060723c */ /* 0x000fe20000001860 */
[----:B------:R-:W4:Y:S02]  /*1a050*/  LDSM.16.MT88.4 R104, [R196+0xe800] ;  /* 0x00e80000c468783b */ /* 0x000f240000004200 */
[----:B-1----:R-:W-:Y:S01]  /*1a060*/  F2FP.PACK_AB R102, R182, R183 ;  /* 0x000000b7b666723e */ /* 0x002fe200000000ff */
[----:B------:R-:W-:Y:S01]  /*1a070*/  FFMA.FTZ R173, R0, R219, R173 ;  /* 0x000000db00ad7223 */ /* 0x000fe200000100ad */
[----:B------:R-:W-:Y:S01]  /*1a080*/  IADD3 R0, R222, -0x1, RZ ;  /* 0xffffffffde007810 */ /* 0x000fe20007ffe0ff */
[----:B------:R-:W-:Y:S02]  /*1a090*/  FADD.FTZ R176, R176, R177 ;  /* 0x000000b1b0b07221 */ /* 0x000fe40000010000 */
[----:B------:R1:W-:Y:S01]  /*1a0a0*/  MUFU.EX2 R239, R151 ;  /* 0x0000009700ef7308 */ /* 0x0003e20000000800 */
[----:B------:R-:W-:Y:S03]  /*1a0b0*/  LDSM.16.MT88.4 R128, [R198+0xf000] ;  /* 0x00f00000c680783b */ /* 0x000fe60000004200 */
[----:B------:R-:W-:Y:S01]  /*1a0c0*/  FADD.FTZ R172, R172, R173 ;  /* 0x000000adacac7221 */ /* 0x000fe20000010000 */
[----:B------:R-:W-:Y:S01]  /*1a0d0*/  MOV R222, R0 ;  /* 0x0000000000de7202 */ /* 0x000fe20000000f00 */
[----:B------:R-:W-:Y:S01]  /*1a0e0*/  FADD.FTZ R175, R175, R176 ;  /* 0x000000b0afaf7221 */ /* 0x000fe20000010000 */
[----:B------:R-:W-:Y:S03]  /*1a0f0*/  MOV R0, R3 ;  /* 0x0000000300007202 */ /* 0x000fe60000000f00 */
[----:B------:R5:W-:Y:S01]  /*1a100*/  MUFU.EX2 R133, R145 ;  /* 0x0000009100857308 */ /* 0x000be20000000800 */
[----:B------:R-:W-:Y:S01]  /*1a110*/  FADD.FTZ R175, R174, R175 ;  /* 0x000000afaeaf7221 */ /* 0x000fe20000010000 */
[----:B--2---:R-:W-:Y:S03]  /*1a120*/  F2FP.PACK_AB R103, R225, R224 ;  /* 0x000000e0e167723e */ /* 0x004fe600000000ff */
[----:B------:R-:W-:Y:S04]  /*1a130*/  FADD.FTZ R178, R178, R175 ;  /* 0x000000afb2b27221 */ /* 0x000fe80000010000 */
[----:B------:R-:W-:Y:S01]  /*1a140*/  FADD.FTZ R178, R179, R178 ;  /* 0x000000b2b3b27221 */ /* 0x000fe20000010000 */
[----:B------:R-:W2:Y:S01]  /*1a150*/  MUFU.EX2 R226, R226 ;  /* 0x000000e200e27308 */ /* 0x000ea20000000800 */
[C---:B------:R-:W-:Y:S01]  /*1a160*/  HMMA.16816.F32 R4, R100.reuse, R112, R4 ;  /* 0x000000706404723c */ /* 0x040fe20000001804 */
[----:B-1----:R-:W-:Y:S04]  /*1a170*/  LDSM.16.MT88.4 R148, [R200+0xf800] ;  /* 0x00f80000c894783b */ /* 0x002fe80000004200 */
[----:B------:R-:W-:Y:S03]  /*1a180*/  FADD.FTZ R183, R183, R178 ;  /* 0x000000b2b7b77221 */ /* 0x000fe60000010000 */
[C---:B------:R-:W-:Y:S01]  /*1a190*/  HMMA.16816.F32 R8, R100.reuse, R114, R8 ;  /* 0x000000726408723c */ /* 0x040fe20000001808 */
[----:B------:R-:W1:Y:S01]  /*1a1a0*/  MUFU.EX2 R228, R228 ;  /* 0x000000e400e47308 */ /* 0x000e620000000800 */
[----:B------:R-:W-:Y:S02]  /*1a1b0*/  LDSM.16.MT88.4 R112, [R198+0x10800] ;  /* 0x01080000c670783b */ /* 0x000fe40000004200 */
[----:B------:R-:W-:Y:S04]  /*1a1c0*/  FADD.FTZ R183, R182, R183 ;  /* 0x000000b7b6b77221 */ /* 0x000fe80000010000 */
[C---:B------:R-:W-:Y:S02]  /*1a1d0*/  HMMA.16816.F32 R12, R100.reuse, R116, R12 ;  /* 0x00000074640c723c */ /* 0x040fe4000000180c */
[----:B-----5:R-:W-:Y:S01]  /*1a1e0*/  LDSM.16.MT88.4 R144, [R196+0xd800] ;  /* 0x00d80000c490783b */ /* 0x020fe20000004200 */
[----:B------:R-:W5:Y:S05]  /*1a1f0*/  MUFU.EX2 R230, R230 ;  /* 0x000000e600e67308 */ /* 0x000f6a0000000800 */
[C---:B------:R-:W-:Y:S02]  /*1a200*/  HMMA.16816.F32 R16, R100.reuse, R118, R16 ;  /* 0x000000766410723c */ /* 0x040fe40000001810 */
[----:B------:R-:W-:Y:S03]  /*1a210*/  LDSM.16.MT88.4 R116, [R197+0x10800] ;  /* 0x01080000c574783b */ /* 0x000fe60000004200 */
[----:B------:R-:W1:Y:S03]  /*1a220*/  MUFU.EX2 R232, R232 ;  /* 0x000000e800e87308 */ /* 0x000e660000000800 */
[C---:B---3--:R-:W-:Y:S08]  /*1a230*/  HMMA.16816.F32 R20, R100.reuse, R108, R20 ;  /* 0x0000006c6414723c */ /* 0x048ff00000001814 */
[C---:B------:R-:W-:Y:S01]  /*1a240*/  HMMA.16816.F32 R24, R100.reuse, R110, R24 ;  /* 0x0000006e6418723c */ /* 0x040fe20000001818 */
[----:B------:R-:W3:Y:S01]  /*1a250*/  LDSM.16.MT88.4 R108, [R200+0x10800] ;  /* 0x01080000c86c783b */ /* 0x000ee20000004200 */
[----:B------:R-:W1:Y:S06]  /*1a260*/  MUFU.EX2 R134, R134 ;  /* 0x0000008600867308 */ /* 0x000e6c0000000800 */
        /* <DEDUP_REMOVED lines=14> */
[----:B------:R-:W4:Y:S07]  /*1a350*/  LDSM.16.MT88.4 R104, [R196+0x10800] ;  /* 0x01080000c468783b */ /* 0x000f2e0000004200 */
[C---:B---3--:R-:W-:Y:S08]  /*1a360*/  HMMA.16816.F32 R68, R100.reuse, R108, R68 ;  /* 0x0000006c6444723c */ /* 0x048ff00000001844 */
[C---:B------:R-:W-:Y:S01]  /*1a370*/  HMMA.16816.F32 R72, R100.reuse, R110, R72 ;  /* 0x0000006e6448723c */ /* 0x040fe20000001848 */
[----:B------:R-:W3:Y:S07]  /*1a380*/  LDSM.16.MT88.4 R108, [R200+0xd000] ;  /* 0x00d00000c86c783b */ /* 0x000eee0000004200 */
[C---:B------:R-:W-:Y:S08]  /*1a390*/  HMMA.16816.F32 R76, R100.reuse, R112, R76 ;  /* 0x00000070644c723c */ /* 0x040ff0000000184c */
[C---:B------:R-:W-:Y:S01]  /*1a3a0*/  HMMA.16816.F32 R80, R100.reuse, R114, R80 ;  /* 0x000000726450723c */ /* 0x040fe20000001850 */
[----:B------:R-:W1:Y:S07]  /*1a3b0*/  LDSM.16.MT88.4 R112, [R197+0xd000] ;  /* 0x00d00000c570783b */ /* 0x000e6e0000004200 */
[C---:B------:R-:W-:Y:S08]  /*1a3c0*/  HMMA.16816.F32 R84, R100.reuse, R116, R84 ;  /* 0x000000746454723c */ /* 0x040ff00000001854 */
[C---:B------:R-:W-:Y:S01]  /*1a3d0*/  HMMA.16816.F32 R88, R100.reuse, R118, R88 ;  /* 0x000000766458723c */ /* 0x040fe20000001858 */
[----:B------:R-:W3:Y:S07]  /*1a3e0*/  LDSM.16.MT88.4 R116, [R200+0xf000] ;  /* 0x00f00000c874783b */ /* 0x000eee0000004200 */
[C---:B----4-:R-:W-:Y:S08]  /*1a3f0*/  HMMA.16816.F32 R92, R100.reuse, R104, R92 ;  /* 0x00000068645c723c */ /* 0x050ff0000000185c */
[----:B------:R-:W-:Y:S01]  /*1a400*/  HMMA.16816.F32 R96, R100, R106, R96 ;  /* 0x0000006a6460723c */ /* 0x000fe20000001860 */
[----:B------:R-:W4:Y:S06]  /*1a410*/  LDSM.16.MT88.4 R104, [R196+0xf000] ;  /* 0x00f00000c468783b */ /* 0x000f2c0000004200 */
[----:B--2---:R-:W-:Y:S01]  /*1a420*/  F2FP.PACK_AB R100, R227, R226 ;  /* 0x000000e2e364723e */ /* 0x004fe200000000ff */
[----:B------:R-:W-:Y:S01]  /*1a430*/  FADD.FTZ R226, R226, R183 ;  /* 0x000000b7e2e27221 */ /* 0x000fe20000010000 */
[----:B-1----:R-:W-:Y:S03]  /*1a440*/  F2FP.PACK_AB R101, R229, R228 ;  /* 0x000000e4e565723e */ /* 0x002fe600000000ff */
[----:B-----5:R-:W-:Y:S01]  /*1a450*/  F2FP.PACK_AB R102, R231, R230 ;  /* 0x000000e6e766723e */ /* 0x020fe200000000ff */
[----:B------:R-:W-:Y:S01]  /*1a460*/  FADD.FTZ R227, R227, R226 ;  /* 0x000000e2e3e37221 */ /* 0x000fe20000010000 */
[----:B------:R-:W-:Y:S03]  /*1a470*/  F2FP.PACK_AB R103, R233, R232 ;  /* 0x000000e8e967723e */ /* 0x000fe600000000ff */
[----:B------:R-:W-:Y:S04]  /*1a480*/  FADD.FTZ R230, R230, R227 ;  /* 0x000000e3e6e67221 */ /* 0x000fe80000010000 */
[C---:B---3--:R-:W-:Y:S03]  /*1a490*/  HMMA.16816.F32 R4, R100.reuse, R108, R4 ;  /* 0x0000006c6404723c */ /* 0x048fe60000001804 */
        /* <DEDUP_REMOVED lines=11> */
[C---:B------:R-:W-:Y:S08]  /*1a550*/  HMMA.16816.F32 R36, R100.reuse, R116, R36 ;  /* 0x000000746424723c */ /* 0x040ff00000001824 */
[C---:B------:R-:W-:Y:S01]  /*1a560*/  HMMA.16816.F32 R40, R100.reuse, R118, R40 ;  /* 0x000000766428723c */ /* 0x040fe20000001828 */
[----:B------:R-:W3:Y:S07]  /*1a570*/  LDSM.16.MT88.4 R116, [R197+0x11000] ;  /* 0x01100000c574783b */ /* 0x000eee0000004200 */
        /* <DEDUP_REMOVED lines=8> */
[C---:B----4-:R-:W-:Y:S04]  /*1a600*/  HMMA.16816.F32 R60, R100.reuse, R104, R60 ;  /* 0x00000068643c723c */ /* 0x050fe8000000183c */
[----:B------:R-:W-:Y:S01]  /*1a610*/  F2FP.PACK_AB R139, R133, R134 ;  /* 0x00000086858b723e */ /* 0x000fe200000000ff */
[----:B------:R-:W-:Y:S03]  /*1a620*/  FADD.FTZ R235, R235, R234 ;  /* 0x000000eaebeb7221 */ /* 0x000fe60000010000 */
[C---:B------:R-:W-:Y:S01]  /*1a630*/  HMMA.16816.F32 R64, R100.reuse, R106, R64 ;  /* 0x0000006a6440723c */ /* 0x040fe20000001840 */
[----:B------:R-:W4:Y:S03]  /*1a640*/  LDSM.16.MT88.4 R104, [R196+0x11000] ;  /* 0x01100000c468783b */ /* 0x000f260000004200 */
[----:B------:R-:W-:Y:S04]  /*1a650*/  FADD.FTZ R238, R238, R235 ;  /* 0x000000ebeeee7221 */ /* 0x000fe80000010000 */
[C---:B-1----:R-:W-:Y:S04]  /*1a660*/  HMMA.16816.F32 R68, R100.reuse, R108, R68 ;  /* 0x0000006c6444723c */ /* 0x042fe80000001844 */
[----:B------:R-:W-:Y:S04]  /*1a670*/  FADD.FTZ R223, R239, R238 ;  /* 0x000000eeefdf7221 */ /* 0x000fe80000010000 */
[C---:B------:R-:W-:Y:S01]  /*1a680*/  HMMA.16816.F32 R72, R100.reuse, R110, R72 ;  /* 0x0000006e6448723c */ /* 0x040fe20000001848 */
[----:B------:R-:W1:Y:S07]  /*1a690*/  LDSM.16.MT88.4 R108, [R198+0xd800] ;  /* 0x00d80000c66c783b */ /* 0x000e6e0000004200 */
[C---:B--2---:R-:W-:Y:S08]  /*1a6a0*/  HMMA.16816.F32 R76, R100.reuse, R112, R76 ;  /* 0x00000070644c723c */ /* 0x044ff0000000184c */
[C---:B------:R-:W-:Y:S08]  /*1a6b0*/  HMMA.16816.F32 R80, R100.reuse, R114, R80 ;  /* 0x000000726450723c */ /* 0x040ff00000001850 */
[C---:B---3--:R-:W-:Y:S08]  /*1a6c0*/  HMMA.16816.F32 R84, R100.reuse, R116, R84 ;  /* 0x000000746454723c */ /* 0x048ff00000001854 */
[C---:B------:R-:W-:Y:S08]  /*1a6d0*/  HMMA.16816.F32 R88, R100.reuse, R118, R88 ;  /* 0x000000766458723c */ /* 0x040ff00000001858 */
[C---:B----4-:R-:W-:Y:S08]  /*1a6e0*/  HMMA.16816.F32 R92, R100.reuse, R104, R92 ;  /* 0x00000068645c723c */ /* 0x050ff0000000185c */
        /* <DEDUP_REMOVED lines=43> */
.L_x_1944:
        /* <DEDUP_REMOVED lines=212> */
[----:B-1----:R-:W1:Y:S04]  /*1b6e0*/  S2R R112, SR_CTAID.X ;  /* 0x0000000000707919 */ /* 0x002e680000002500 */
[----:B------:R-:W-:Y:S04]  /*1b6f0*/  STS.64 [R17+0x8000], R84 ;  /* 0x0080005411007388 */ /* 0x000fe80000000a00 */
[----:B------:R-:W-:Y:S04]  /*1b700*/  STS.64 [R17+0x8800], R86 ;  /* 0x0088005611007388 */ /* 0x000fe80000000a00 */
[----:B------:R-:W-:Y:S04]  /*1b710*/  STS.64 [R18+0x8000], R88 ;  /* 0x0080005812007388 */ /* 0x000fe80000000a00 */
[----:B------:R-:W-:Y:S04]  /*1b720*/  STS.64 [R18+0x8800], R90 ;  /* 0x0088005a12007388 */ /* 0x000fe80000000a00 */
[----:B------:R-:W-:Y:S04]  /*1b730*/  STS.64 [R19+0x8000], R92 ;  /* 0x0080005c13007388 */ /* 0x000fe80000000a00 */
[----:B------:R-:W-:Y:S01]  /*1b740*/  STS.64 [R19+0x8800], R94 ;  /* 0x0088005e13007388 */ /* 0x000fe20000000a00 */
[----:B-1----:R-:W-:-:S03]  /*1b750*/  SHF.L.U32 R0, R112, 0x6, RZ ;  /* 0x0000000670007819 */ /* 0x002fc600000006ff */
[----:B------:R1:W-:Y:S04]  /*1b760*/  STS.64 [R13+0x8000], R96 ;  /* 0x008000600d007388 */ /* 0x0003e80000000a00 */
[----:B------:R3:W-:Y:S04]  /*1b770*/  STS.64 [R13+0x8800], R98 ;  /* 0x008800620d007388 */ /* 0x0007e80000000a00 */
[----:B------:R-:W-:Y:S01]  /*1b780*/  BAR.SYNC.DEFER_BLOCKING 0x0 ;  /* 0x0000000000007b1d */ /* 0x000fe20000010000 */
[----:B-1----:R-:W-:Y:S02]  /*1b790*/  IADD3 R96, -R213, RZ, RZ ;  /* 0x000000ffd5607210 */ /* 0x002fe40007ffe1ff */
[----:B------:R-:W-:-:S02]  /*1b7a0*/  SHF.R.S32.HI R97, RZ, 0x1f, R10 ;  /* 0x0000001fff617819 */ /* 0x000fc4000001140a */
[----:B---3--:R-:W-:Y:S01]  /*1b7b0*/  SHF.L.U32 R98, R11, 0x2, RZ ;  /* 0x000000020b627819 */ /* 0x008fe200000006ff */
[----:B--2---:R-:W-:Y:S01]  /*1b7c0*/  IMAD R7, R96, c[0x0][0x1c0], R7 ;  /* 0x0000700060077a24 */ /* 0x004fe200078e0207 */
[-C--:B------:R-:W-:Y:S01]  /*1b7d0*/  LEA.HI R97, R97, R10.reuse, RZ, 0x2 ;  /* 0x0000000a61617211 */ /* 0x080fe200078f10ff */
[----:B------:R-:W1:Y:S01]  /*1b7e0*/  LDS.128 R108, [R5.X4] ;  /* 0x00000000056c7984 */ /* 0x000e620000004c00 */
[----:B------:R-:W-:Y:S01]  /*1b7f0*/  SHF.R.S32.HI R99, RZ, 0x1f, R98 ;  /* 0x0000001fff637819 */ /* 0x000fe20000011462 */
[----:B------:R-:W-:Y:S01]  /*1b800*/  IMAD R7, R6, c[0x0][0x1c0], R7 ;  /* 0x0000700006077a24 */ /* 0x000fe200078e0207 */
[----:B------:R-:W-:Y:S01]  /*1b810*/  SHF.R.S32.HI R6, RZ, 0x1f, R9 ;  /* 0x0000001fff067819 */ /* 0x000fe20000011409 */
[----:B------:R-:W2:Y:S01]  /*1b820*/  LDS.128 R104, [R5.X4+0x800] ;  /* 0x0008000005687984 */ /* 0x000ea20000004c00 */
[----:B------:R-:W-:Y:S01]  /*1b830*/  LOP3.LUT R97, R97, 0xffffffc, RZ, 0xc0, !PT ;  /* 0x0ffffffc61617812 */ /* 0x000fe200078ec0ff */
[----:B------:R-:W-:Y:S01]  /*1b840*/  IMAD R0, R7, c[0x0][0x214], R0 ;  /* 0x0000850007007a24 */ /* 0x000fe200078e0200 */
[----:B------:R-:W-:Y:S01]  /*1b850*/  LEA.HI R6, R6, R9, RZ, 0x2 ;  /* 0x0000000906067211 */ /* 0x000fe200078f10ff */
[----:B------:R-:W-:Y:S01]  /*1b860*/  @P4 FMUL.FTZ R9, R4, 0.69314718246459960938 ;  /* 0x3f31721804094820 */ /* 0x000fe20000410000 */
[----:B------:R-:W-:Y:S01]  /*1b870*/  IADD3 R97, -R97, R10, RZ ;  /* 0x0000000a61617210 */ /* 0x000fe20007ffe1ff */
[----:B------:R-:W3:Y:S01]  /*1b880*/  LDS.128 R100, [R5.X4+0x1000] ;  /* 0x0010000005647984 */ /* 0x000ee20000004c00 */
[----:B------:R-:W-:-:S02]  /*1b890*/  SHF.R.S32.HI R6, RZ, 0x2, R6 ;  /* 0x00000002ff067819 */ /* 0x000fc40000011406 */
[----:B------:R-:W-:Y:S01]  /*1b8a0*/  MOV R7, 0xff800000 ;  /* 0xff80000000077802 */ /* 0x000fe20000000f00 */
[----:B------:R-:W4:Y:S01]  /*1b8b0*/  LDS.128 R88, [R5.X4+0x1800] ;  /* 0x0018000005587984 */ /* 0x000f220000004c00 */
[----:B------:R-:W-:Y:S01]  /*1b8c0*/  @P3 FFMA.FTZ R7, R3, c[0x0][0x238], R2 ;  /* 0x00008e0003073a23 */ /* 0x000fe20000010002 */
[----:B------:R-:W-:Y:S02]  /*1b8d0*/  LEA R97, R97, R6, 0x4 ;  /* 0x0000000661617211 */ /* 0x000fe400078e20ff */
        /* <DEDUP_REMOVED lines=34> */
.L_x_1950:
[----:B--234-:R-:W-:Y:S05]  /*1bb00*/  BSYNC B0 ;  /* 0x0000000000007941 */ /* 0x01cfea0003800000 */
.L_x_1949:
        /* <DEDUP_REMOVED lines=19> */
.L_x_1952:
[----:B------:R-:W-:Y:S05]  /*1bc40*/  BSYNC B0 ;  /* 0x0000000000007941 */ /* 0x000fea0003800000 */
.L_x_1951:
        /* <DEDUP_REMOVED lines=11> */
.L_x_1954:
[----:B------:R-:W-:Y:S05]  /*1bd00*/  BSYNC B0 ;  /* 0x0000000000007941 */ /* 0x000fea0003800000 */
.L_x_1953:
        /* <DEDUP_REMOVED lines=11> */
.L_x_1956:
[----:B------:R-:W-:Y:S05]  /*1bdc0*/  BSYNC B0 ;  /* 0x0000000000007941 */ /* 0x000fea0003800000 */
.L_x_1955:
        /* <DEDUP_REMOVED lines=11> */
.L_x_1958:
[----:B------:R-:W-:Y:S05]  /*1be80*/  BSYNC B0 ;  /* 0x0000000000007941 */ /* 0x000fea0003800000 */
.L_x_1957:
        /* <DEDUP_REMOVED lines=11> */
.L_x_1960:
[----:B------:R-:W-:Y:S05]  /*1bf40*/  BSYNC B0 ;  /* 0x0000000000007941 */ /* 0x000fea0003800000 */
.L_x_1959:
        /* <DEDUP_REMOVED lines=11> */
.L_x_1962:
[----:B------:R-:W-:Y:S05]  /*1c000*/  BSYNC B0 ;  /* 0x0000000000007941 */ /* 0x000fea0003800000 */
.L_x_1961:
        /* <DEDUP_REMOVED lines=11> */
.L_x_1964:
[----:B------:R-:W-:Y:S05]  /*1c0c0*/  BSYNC B0 ;  /* 0x0000000000007941 */ /* 0x000fea0003800000 */
.L_x_1963:
        /* <DEDUP_REMOVED lines=12> */
.L_x_1965:
        /* <DEDUP_REMOVED lines=15> */
.L_x_7359:


//--------------------- .text._ZN5flash24flash_fwd_splitkv_kernelI23Flash_fwd_kernel_traitsILi192ELi64ELi64ELi4ELb0ELb0EN7cutlass6half_tE19Flash_kernel_traitsILi192ELi64ELi64ELi4ES3_EELb0ELb1ELb0ELb0ELb0ELb0ELb0ELb0EEEvNS_16Flash_fwd_paramsE --------------------------
	.section	.text._ZN5flash24flash_fwd_splitkv_kernelI23Flash_fwd_kernel_traitsILi192ELi64ELi64ELi4ELb0ELb0EN7cutlass6half_tE19Flash_kernel_traitsILi192ELi64ELi64ELi4ES3_EELb0ELb1ELb0ELb0ELb0ELb0ELb0ELb0EEEvNS_16Flash_fwd_paramsE,"ax",@progbits
	.sectioninfo	@"SHI_REGISTERS=240"
	.align	128
        .global         _ZN5flash24flash_fwd_splitkv_kernelI23Flash_fwd_kernel_traitsILi192ELi64ELi64ELi4ELb0ELb0EN7cutlass6half_tE19Flash_kernel_traitsILi192ELi64ELi64ELi4ES3_EELb0ELb1ELb0ELb0ELb0ELb0ELb0ELb0EEEvNS_16Flash_fwd_paramsE
        .type           _ZN5flash24flash_fwd_splitkv_kernelI23Flash_fwd_kernel_traitsILi192ELi64ELi64ELi4ELb0ELb0EN7cutlass6half_tE19Flash_kernel_traitsILi192ELi64ELi64ELi4ES3_EELb0ELb1ELb0ELb0ELb0ELb0ELb0ELb0EEEvNS_16Flash_fwd_paramsE,@function
        .size           _ZN5flash24flash_fwd_splitkv_kernelI23Flash_fwd_kernel_traitsILi192ELi64ELi64ELi4ELb0ELb0EN7cutlass6half_tE19Flash_kernel_traitsILi192ELi64ELi64ELi4ES3_EELb0ELb1ELb0ELb0ELb0ELb0ELb0ELb0EEEvNS_16Flash_fwd_paramsE,(.L_x_7360 - _ZN5flash24flash_fwd_splitkv_kernelI23Flash_fwd_kernel_traitsILi192ELi64ELi64ELi4ELb0ELb0EN7cutlass6half_tE19Flash_kernel_traitsILi192ELi64ELi64ELi4ES3_EELb0ELb1ELb0ELb0ELb0ELb0ELb0ELb0EEEvNS_16Flash_fwd_paramsE)
        .other          _ZN5flash24flash_fwd_splitkv_kernelI23Flash_fwd_kernel_traitsILi192ELi64ELi64ELi4ELb0ELb0EN7cutlass6half_tE19Flash_kernel_traitsILi192ELi64ELi64ELi4ES3_EELb0ELb1ELb0ELb0ELb0ELb0ELb0ELb0EEEvNS_16Flash_fwd_paramsE,@"STO_CUDA_ENTRY STV_DEFAULT"
_ZN5flash24flash_fwd_splitkv_kernelI23Flash_fwd_kernel_traitsILi192ELi64ELi64ELi4ELb0ELb0EN7cutlass6half_tE19Flash_kernel_traitsILi192ELi64ELi64ELi4ES3_EELb0ELb1ELb0ELb0ELb0ELb0ELb0ELb0EEEvNS_16Flash_fwd_paramsE:
.text._ZN5flash24flash_fwd_splitkv_kernelI23Flash_fwd_kernel_traitsILi192ELi64ELi64ELi4ELb0ELb0EN7cutlass6half_tE19Flash_kernel_traitsILi192ELi64ELi64ELi4ES3_EELb0ELb1ELb0ELb0ELb0ELb0ELb0ELb0EEEvNS_16Flash_fwd_paramsE:
[----:B------:R-:W-:Y:S02]  /*0000*/  MOV R1, c[0x0][0x28] ;  /* 0x00000a0000017a02 */ /* 0x000fe40000000f00 */
[----:B------:R-:W1:Y:S01]  /*0010*/  S2UR UR17, SR_CTAID.Y ;  /* 0x00000000001179c3 */ /* 0x000e620000002600 */
[----:B------:R-:W-:Y:S02]  /*0020*/  ULDC.64 UR4, c[0x0][0x240] ;  /* 0x0000900000047ab9 */ /* 0x000fe40000000a00 */
[----:B------:R-:W-:Y:S02]  /*0030*/  UISETP.NE.U32.AND UP2, UPT, URZ, UR4, UPT ;  /* 0x000000043f00728c */ /* 0x000fe4000bf45070 */
[----:B------:R-:W-:Y:S02]  /*0040*/  UMOV UR22, 0x4 ;  /* 0x0000000400167882 */ /* 0x000fe40000000000 */
[----:B------:R-:W-:Y:S02]  /*0050*/  UISETP.NE.AND.EX UP2, UPT, URZ, UR5, UPT, UP2 ;  /* 0x000000053f00728c */ /* 0x000fe4000bf45320 */
[----:B------:R-:W-:Y:S02]  /*0060*/  ULDC.64 UR10, c[0x0][0x240] ;  /* 0x00009000000a7ab9 */ /* 0x000fe40000000a00 */
[----:B------:R-:W-:-:S02]  /*0070*/  ULDC.64 UR4, c[0x0][0x250] ;  /* 0x0000940000047ab9 */ /* 0x000fc40000000a00 */
[----:B------:R-:W-:Y:S01]  /*0080*/  PLOP3.LUT P2, PT, PT, PT, UP2, 0x80, 0x0 ;  /* 0x000000000000781c */ /* 0x000fe20003f4f028 */
[----:B------:R-:W-:Y:S02]  /*0090*/  UISETP.NE.U32.AND UP0, UPT, URZ, UR4, UPT ;  /* 0x000000043f00728c */ /* 0x000fe4000bf05070 */
[----:B------:R-:W-:Y:S02]  /*00a0*/  ULDC.64 UR12, c[0x0][0x118] ;  /* 0x00004600000c7ab9 */ /* 0x000fe40000000a00 */
[----:B------:R-:W-:Y:S02]  /*00b0*/  UISETP.NE.AND.EX UP0, UPT, URZ, UR5, UPT, UP0 ;  /* 0x000000053f00728c */ /* 0x000fe4000bf05300 */
[----:B------:R-:W-:Y:S02]  /*00c0*/  ULDC.U8 UR8, c[0x0][0x312] ;  /* 0x0000c48000087ab9 */ /* 0x000fe40000000000 */
[----:B------:R-:W-:Y:S02]  /*00d0*/  ULDC.64 UR6, c[0x0][0x248] ;  /* 0x0000920000067ab9 */ /* 0x000fe40000000a00 */
[----:B-1----:R-:W-:Y:S01]  /*00e0*/  UIMAD.WIDE UR10, UR17, UR22, UR10 ;  /* 0x00000016110a72a5 */ /* 0x002fe2000f8e020a */
[----:B------:R-:W-:Y:S01]  /*00f0*/  PLOP3.LUT P0, PT, PT, PT, UP0, 0x80, 0x0 ;  /* 0x000000000000781c */ /* 0x000fe20003f0f008 */
[----:B------:R-:W-:-:S02]  /*0100*/  ULDC.64 UR4, c[0x0][0x250] ;  /* 0x0000940000047ab9 */ /* 0x000fc40000000a00 */
[----:B------:R-:W-:Y:S02]  /*0110*/  UISETP.NE.AND UP3, UPT, UR8, URZ, UPT ;  /* 0x0000003f0800728c */ /* 0x000fe4000bf65270 */
[----:B------:R-:W-:Y:S01]  /*0120*/  IMAD.U32 R10, RZ, RZ, UR10 ;  /* 0x0000000aff0a7e24 */ /* 0x000fe2000f8e00ff */
[----:B------:R-:W-:Y:S01]  /*0130*/  UISETP.EQ.U32.AND UP1, UPT, URZ, UR6, UPT ;  /* 0x000000063f00728c */ /* 0x000fe2000bf22070 */
[----:B------:R-:W-:Y:S01]  /*0140*/  IMAD.U32 R11, RZ, RZ, UR11 ;  /* 0x0000000bff0b7e24 */ /* 0x000fe2000f8e00ff */
[----:B------:R-:W-:Y:S02]  /*0150*/  @UP0 UIMAD.WIDE UR4, UR17, UR22, UR4 ;  /* 0x00000016110402a5 */ /* 0x000fe4000f8e0204 */
[----:B------:R-:W-:Y:S02]  /*0160*/  UISETP.EQ.OR.EX UP1, UPT, URZ, UR7, !UP3, UP1 ;  /* 0x000000073f00728c */ /* 0x000fe4000df22710 */
[----:B------:R-:W2:Y:S01]  /*0170*/  @P2 LDG.E R4, [R10.64] ;  /* 0x0000000c0a042981 */ /* 0x000ea2000c1e1900 */
[----:B------:R-:W-:-:S03]  /*0180*/  ULDC.64 UR6, c[0x0][0x248] ;  /* 0x0000920000067ab9 */ /* 0x000fc60000000a00 */
[----:B------:R-:W3:Y:S01]  /*0190*/  @P2 LDG.E R0, [R10.64+0x4] ;  /* 0x0000040c0a002981 */ /* 0x000ee2000c1e1900 */
[----:B------:R-:W-:Y:S01]  /*01a0*/  IMAD.U32 R8, RZ, RZ, UR4 ;  /* 0x00000004ff087e24 */ /* 0x000fe2000f8e00ff */
[----:B------:R-:W-:-:S05]  /*01b0*/  MOV R9, UR5 ;  /* 0x0000000500097c02 */ /* 0x000fca0008000f00 */
[----:B------:R-:W4:Y:S01]  /*01c0*/  @P0 LDG.E R2, [R8.64] ;  /* 0x0000000c08020981 */ /* 0x000f22000c1e1900 */
[----:B------:R-:W-:Y:S01]  /*01d0*/  PLOP3.LUT P1, PT, PT, PT, UP1, 0x80, 0x0 ;  /* 0x000000000000781c */ /* 0x000fe20003f2f018 */
[----:B------:R-:W-:-:S06]  /*01e0*/  UIMAD.WIDE UR6, UR17, UR22, UR6 ;  /* 0x00000016110672a5 */ /* 0x000fcc000f8e0206 */
[----:B------:R-:W-:Y:S01]  /*01f0*/  IMAD.U32 R6, RZ, RZ, UR6 ;  /* 0x00000006ff067e24 */ /* 0x000fe2000f8e00ff */
[----:B------:R-:W-:-:S05]  /*0200*/  MOV R7, UR7 ;  /* 0x0000000700077c02 */ /* 0x000fca0008000f00 */
[----:B------:R-:W5:Y:S01]  /*0210*/  @!P1 LDG.E R3, [R6.64] ;  /* 0x0000000c06039981 */ /* 0x000f62000c1e1900 */
[----:B------:R-:W-:Y:S02]  /*0220*/  UMOV UR24, 0xffffffff ;  /* 0xffffffff00187882 */ /* 0x000fe40000000000 */
[----:B------:R-:W-:Y:S02]  /*0230*/  UMOV UR7, URZ ;  /* 0x0000003f00077c82 */ /* 0x000fe40008000000 */
[----:B------:R-:W-:Y:S01]  /*0240*/  UMOV UR18, 0xffffffff ;  /* 0xffffffff00127882 */ /* 0x000fe20000000000 */
[----:B------:R-:W1:Y:S08]  /*0250*/  S2UR UR10, SR_CTAID.X ;  /* 0x00000000000a79c3 */ /* 0x000e700000002500 */
[----:B------:R-:W1:Y:S08]  /*0260*/  S2UR UR14, SR_CTAID.Z ;  /* 0x00000000000e79c3 */ /* 0x000e700000002700 */
[----:B--2---:R-:W2:Y:S08]  /*0270*/  @P2 R2UR UR24, R4 ;  /* 0x00000000041823c2 */ /* 0x004eb000000e0000 */
[----:B---3--:R-:W2:Y:S08]  /*0280*/  @P2 R2UR UR26, R0 ;  /* 0x00000000001a23c2 */ /* 0x008eb000000e0000 */
[----:B----4-:R3:W4:Y:S01]  /*0290*/  @P0 R2UR UR7, R2 ;  /* 0x00000000020703c2 */ /* 0x01072200000e0000 */
[----:B------:R-:W-:-:S04]  /*02a0*/  ISETP.NE.U32.AND P0, PT, RZ, c[0x0][0x248], PT ;  /* 0x00009200ff007a0c */ /* 0x000fc80003f05070 */
[----:B------:R-:W-:-:S03]  /*02b0*/  ISETP.NE.AND.EX P0, PT, RZ, c[0x0][0x24c], PT, P0 ;  /* 0x00009300ff007a0c */ /* 0x000fc60003f05300 */
[----:B-----5:R3:W1:Y:S01]  /*02c0*/  @!P1 R2UR UR18, R3 ;  /* 0x00000000031293c2 */ /* 0x02066200000e0000 */
[----:B--2---:R-:W-:-:S07]  /*02d0*/  @UP2 UIADD3 UR26, UR26, -UR24, URZ ;  /* 0x800000181a1a2290 */ /* 0x004fce000fffe03f */
[----:B------:R-:W-:Y:S02]  /*02e0*/  @!UP2 ULDC UR26, c[0x0][0x214] ;  /* 0x00008500001aaab9 */ /* 0x000fe40000000800 */
[----:B-1-34-:R-:W-:Y:S05]  /*02f0*/  @!P0 BRA `(.L_x_1966) ;  /* 0x0000007000008947 */ /* 0x01afea0003800000 */
[----:B------:R-:W-:-:S13]  /*0300*/  PLOP3.LUT P0, PT, PT, PT, UP3, 0x80, 0x0 ;  /* 0x000000000000781c */ /* 0x000fda0003f0f038 */
[----:B------:R-:W2:Y:S04]  /*0310*/  @P0 LDG.E R0, [R6.64+0x4] ;  /* 0x0000040c06000981 */ /* 0x000ea8000c1e1900 */
[----:B------:R-:W3:Y:S01]  /*0320*/  @!P0 LDG.E R2, [R6.64] ;  /* 0x0000000c06028981 */ /* 0x000ee2000c1e1900 */
[----:B--2---:R-:W1:Y:S02]  /*0330*/  @P0 R2UR UR6, R0 ;  /* 0x00000000000603c2 */ /* 0x004e6400000e0000 */
[----:B-1----:R-:W-:-:S11]  /*0340*/  @UP3 UIADD3 UR6, UR6, -UR18, URZ ;  /* 0x8000001206063290 */ /* 0x002fd6000fffe03f */
[----:B---3--:R1:W2:Y:S02]  /*0350*/  @!P0 R2UR UR6, R2 ;  /* 0x00000000020683c2 */ /* 0x0082a400000e0000 */
[----:B-12---:R-:W-:Y:S05]  /*0360*/  BRA `(.L_x_1967) ;  /* 0x0000001000007947 */ /* 0x006fea0003800000 */
.L_x_1966:
[----:B------:R-:W-:Y:S02]  /*0370*/  ULDC UR6, c[0x0][0x218] ;  /* 0x0000860000067ab9 */ /* 0x000fe40000000800 */
.L_x_1967:
[----:B------:R-:W-:Y:S02]  /*0380*/  ULDC.64 UR4, c[0x0][0x258] ;  /* 0x0000960000047ab9 */ /* 0x000fe40000000a00 */
[----:B------:R-:W-:-:S04]  /*0390*/  UISETP.NE.U32.AND UP2, UPT, URZ, UR4, UPT ;  /* 0x000000043f00728c */ /* 0x000fc8000bf45070 */
[----:B------:R-:W-:-:S03]  /*03a0*/  UISETP.NE.AND.EX UP2, UPT, URZ, UR5, UPT, UP2 ;  /* 0x000000053f00728c */ /* 0x000fc6000bf45320 */
[----:B------:R-:W-:-:S03]  /*03b0*/  ULDC.64 UR4, c[0x0][0x258] ;  /* 0x0000960000047ab9 */ /* 0x000fc60000000a00 */
[----:B------:R-:W-:-:S05]  /*03c0*/  PLOP3.LUT P0, PT, PT, PT, UP2, 0x80, 0x0 ;  /* 0x000000000000781c */ /* 0x000fca0003f0f028 */
[----:B------:R-:W-:-:S06]  /*03d0*/  @UP2 UIMAD.WIDE UR4, UR17, UR22, UR4 ;  /* 0x00000016110422a5 */ /* 0x000fcc000f8e0204 */
[----:B------:R-:W-:Y:S02]  /*03e0*/  IMAD.U32 R2, RZ, RZ, UR4 ;  /* 0x00000004ff027e24 */ /* 0x000fe4000f8e00ff */
[----:B------:R-:W-:Y:S01]  /*03f0*/  IMAD.U32 R3, RZ, RZ, UR5 ;  /* 0x00000005ff037e24 */ /* 0x000fe2000f8e00ff */
[----:B------:R-:W-:Y:S02]  /*0400*/  USHF.L.U32 UR10, UR10, 0x6, URZ ;  /* 0x000000060a0a7899 */ /* 0x000fe4000800063f */
[----:B------:R-:W-:Y:S02]  /*0410*/  ULDC.64 UR4, c[0x0][0x268] ;  /* 0x00009a0000047ab9 */ /* 0x000fe40000000a00 */
[----:B------:R-:W2:Y:S01]  /*0420*/  @P0 LDG.E R0, [R2.64] ;  /* 0x0000000c02000981 */ /* 0x000ea2000c1e1900 */
[----:B------:R-:W-:Y:S02]  /*0430*/  UISETP.GT.AND UP0, UPT, UR26, UR10, UPT ;  /* 0x0000000a1a00728c */ /* 0x000fe4000bf04270 */
[----:B------:R-:W-:-:S03]  /*0440*/  @!UP2 UISETP.NE.U32.AND UP1, UPT, URZ, UR4, UPT ;  /* 0x000000043f00a28c */ /* 0x000fc6000bf25070 */
[----:B------:R-:W-:Y:S02]  /*0450*/  ULDC UR4, c[0x0][0x21c] ;  /* 0x0000870000047ab9 */ /* 0x000fe40000000800 */
[----:B------:R-:W-:-:S04]  /*0460*/  @!UP2 UISETP.NE.AND.EX UP1, UPT, URZ, UR5, UPT, UP1 ;  /* 0x000000053f00a28c */ /* 0x000fc8000bf25310 */
[----:B------:R-:W-:Y:S01]  /*0470*/  @!UP2 USEL UR4, URZ, UR4, !UP1 ;  /* 0x000000043f04a287 */ /* 0x000fe2000c800000 */
[----:B--2---:R-:W1:Y:S01]  /*0480*/  @P0 R2UR UR11, R0 ;  /* 0x00000000000b03c2 */ /* 0x004e6200000e0000 */
[----:B------:R-:W-:Y:S01]  /*0490*/  PLOP3.LUT P0, PT, PT, PT, UP0, 0x80, 0x0 ;  /* 0x000000000000781c */ /* 0x000fe20003f0f008 */
[----:B-1----:R-:W-:Y:S02]  /*04a0*/  @UP2 UIADD3 UR11, UR11, -UR7, URZ ;  /* 0x800000070b0b2290 */ /* 0x002fe4000fffe03f */
[----:B------:R-:W-:-:S10]  /*04b0*/  @!UP2 UIADD3 UR11, UR4, UR6, -UR7 ;  /* 0x00000006040ba290 */ /* 0x000fd4000fffe807 */
[----:B------:R-:W-:Y:S05]  /*04c0*/  @!P0 EXIT ;  /* 0x000000000000894d */ /* 0x000fea0003800000 */
[----:B------:R-:W-:Y:S01]  /*04d0*/  ULDC UR16, c[0x0][0x218] ;  /* 0x0000860000107ab9 */ /* 0x000fe20000000800 */
[----:B------:R-:W1:Y:S01]  /*04e0*/  S2R R4, SR_TID.X ;  /* 0x0000000000047919 */ /* 0x000e620000002100 */
[----:B------:R-:W-:Y:S02]  /*04f0*/  UIADD3 UR5, UR11, UR10, -UR26 ;  /* 0x0000000a0b057290 */ /* 0x000fe4000fffe81a */
[----:B------:R-:W-:Y:S02]  /*0500*/  UIADD3 UR6, UR11, 0x3f, URZ ;  /* 0x0000003f0b067890 */ /* 0x000fe4000fffe03f */
[----:B------:R-:W-:Y:S02]  /*0510*/  UIADD3 UR16, UR16, 0x3f, URZ ;  /* 0x0000003f10107890 */ /* 0x000fe4000fffe03f */
[----:B------:R-:W-:Y:S02]  /*0520*/  ULDC UR9, c[0x0][0x2e4] ;  /* 0x0000b90000097ab9 */ /* 0x000fe40000000800 */
[----:B------:R-:W-:-:S02]  /*0530*/  UIADD3 UR9, UR5, -UR9, URZ ;  /* 0x8000000905097290 */ /* 0x000fc4000fffe03f */
[----:B------:R-:W-:Y:S02]  /*0540*/  UIADD3 UR8, -UR26, 0x7f, UR10 ;  /* 0x0000007f1a087890 */ /* 0x000fe4000fffe10a */
[----:B------:R-:W-:Y:S02]  /*0550*/  USHF.R.S32.HI UR5, URZ, 0x1f, UR6 ;  /* 0x0000001f3f057899 */ /* 0x000fe40008011406 */
[----:B------:R-:W-:Y:S02]  /*0560*/  USHF.R.S32.HI UR15, URZ, 0x1f, UR16 ;  /* 0x0000001f3f0f7899 */ /* 0x000fe40008011410 */
[----:B------:R-:W-:Y:S02]  /*0570*/  ULDC UR4, c[0x0][0x2e8] ;  /* 0x0000ba0000047ab9 */ /* 0x000fe40000000800 */
[----:B------:R-:W-:Y:S02]  /*0580*/  UIADD3 UR4, UR8, UR4, UR11 ;  /* 0x0000000408047290 */ /* 0x000fe4000fffe00b */
[----:B------:R-:W-:-:S02]  /*0590*/  ULEA.HI UR5, UR5, UR6, URZ, 0x6 ;  /* 0x0000000605057291 */ /* 0x000fc4000f8f303f */
[----:B------:R-:W-:Y:S02]  /*05a0*/  ULEA.HI UR15, UR15, UR16, URZ, 0x6 ;  /* 0x000000100f0f7291 */ /* 0x000fe4000f8f303f */
[----:B------:R-:W-:Y:S02]  /*05b0*/  USHF.R.S32.HI UR8, URZ, 0x1f, UR9 ;  /* 0x0000001f3f087899 */ /* 0x000fe40008011409 */
[----:B------:R-:W-:Y:S02]  /*05c0*/  USHF.R.S32.HI UR6, URZ, 0x1f, UR4 ;  /* 0x0000001f3f067899 */ /* 0x000fe40008011404 */
[----:B------:R-:W-:Y:S02]  /*05d0*/  USHF.R.S32.HI UR5, URZ, 0x6, UR5 ;  /* 0x000000063f057899 */ /* 0x000fe40008011405 */
[----:B------:R-:W-:Y:S02]  /*05e0*/  USHF.R.S32.HI UR15, URZ, 0x6, UR15 ;  /* 0x000000063f0f7899 */ /* 0x000fe4000801140f */
[----:B------:R-:W-:-:S02]  /*05f0*/  ULEA.HI UR8, UR8, UR9, URZ, 0x6 ;  /* 0x0000000908087291 */ /* 0x000fc4000f8f303f */
[----:B------:R-:W-:Y:S02]  /*0600*/  ULEA.HI UR6, UR6, UR4, URZ, 0x6 ;  /* 0x0000000406067291 */ /* 0x000fe4000f8f303f */
[----:B------:R-:W-:Y:S02]  /*0610*/  UISETP.LT.AND UP0, UPT, UR15, UR5, UPT ;  /* 0x000000050f00728c */ /* 0x000fe4000bf01270 */
[----:B------:R-:W-:Y:S02]  /*0620*/  USHF.R.S32.HI UR19, URZ, 0x6, UR8 ;  /* 0x000000063f137899 */ /* 0x000fe40008011408 */
[----:B------:R-:W-:Y:S02]  /*0630*/  USHF.R.S32.HI UR8, URZ, 0x6, UR6 ;  /* 0x000000063f087899 */ /* 0x000fe40008011406 */
[----:B------:R-:W-:Y:S02]  /*0640*/  USEL UR5, UR15, UR5, UP0 ;  /* 0x000000050f057287 */ /* 0x000fe40008000000 */
[----:B------:R-:W-:-:S02]  /*0650*/  UISETP.LT.AND UP1, UPT, URZ, UR19, UPT ;  /* 0x000000133f00728c */ /* 0x000fc4000bf21270 */
[----:B------:R-:W-:Y:S02]  /*0660*/  UISETP.LT.AND UP0, UPT, UR5, UR8, UPT ;  /* 0x000000080500728c */ /* 0x000fe4000bf01270 */
[----:B------:R-:W-:Y:S02]  /*0670*/  USEL UR19, URZ, UR19, !UP1 ;  /* 0x000000133f137287 */ /* 0x000fe4000c800000 */
[----:B------:R-:W-:-:S04]  /*0680*/  USEL UR8, UR5, UR8, UP0 ;  /* 0x0000000805087287 */ /* 0x000fc80008000000 */
[----:B------:R-:W-:-:S06]  /*0690*/  UISETP.GE.AND UP0, UPT, UR19, UR8, UPT ;  /* 0x000000081300728c */ /* 0x000fcc000bf06270 */
[----:B------:R-:W-:-:S13]  /*06a0*/  PLOP3.LUT P0, PT, PT, PT, UP0, 0x80, 0x0 ;  /* 0x000000000000781c */ /* 0x000fda0003f0f008 */
[----:B------:R-:W-:Y:S05]  /*06b0*/  @!P0 BRA `(.L_x_1968) ;  /* 0x000008d000008947 */ /* 0x000fea0003800000 */
[----:B-1----:R-:W-:Y:S01]  /*06c0*/  SHF.R.S32.HI R9, RZ, 0x1f, R4 ;  /* 0x0000001fff097819 */ /* 0x002fe20000011404 */
[----:B------:R-:W-:Y:S01]  /*06d0*/  UISETP.NE.AND UP0, UPT, UR24, -0x1, UPT ;  /* 0xffffffff1800788c */ /* 0x000fe2000bf05270 */
[----:B------:R-:W1:Y:S01]  /*06e0*/  S2R R12, SR_CTAID.Z ;  /* 0x00000000000c7919 */ /* 0x000e620000002700 */
[----:B------:R-:W-:Y:S01]  /*06f0*/  USHF.R.S32.HI UR11, URZ, 0x1f, UR10 ;  /* 0x0000001f3f0b7899 */ /* 0x000fe2000801140a */
[----:B------:R-:W-:Y:S01]  /*0700*/  LEA.HI R9, R9, R4, RZ, 0x3 ;  /* 0x0000000409097211 */ /* 0x000fe200078f18ff */
[----:B------:R-:W-:Y:S01]  /*0710*/  ULDC.64 UR6, c[0x0][0x1e8] ;  /* 0x00007a0000067ab9 */ /* 0x000fe20000000a00 */
[----:B------:R-:W-:Y:S01]  /*0720*/  BSSY B0, `(.L_x_1969) ;  /* 0x0000034000007945 */ /* 0x000fe20003800000 */
[----:B------:R-:W-:Y:S01]  /*0730*/  ULDC.64 UR4, c[0x0][0x1e8] ;  /* 0x00007a0000047ab9 */ /* 0x000fe20000000a00 */
[----:B------:R-:W-:Y:S01]  /*0740*/  LOP3.LUT R3, R9, 0xfffffff8, RZ, 0xc0, !PT ;  /* 0xfffffff809037812 */ /* 0x000fe200078ec0ff */
[----:B------:R-:W-:Y:S01]  /*0750*/  UIMAD UR4, UR11, UR4, URZ ;  /* 0x000000040b0472a4 */ /* 0x000fe2000f8e023f */
[----:B------:R-:W-:Y:S01]  /*0760*/  SHF.R.S32.HI R9, RZ, 0x3, R9 ;  /* 0x00000003ff097819 */ /* 0x000fe20000011409 */
[----:B------:R-:W-:-:S02]  /*0770*/  UIADD3 UR26, -UR10, UR26, URZ ;  /* 0x0000001a0a1a7290 */ /* 0x000fc4000fffe13f */
[----:B------:R-:W-:Y:S01]  /*0780*/  @UP0 UIMAD.WIDE.U32 UR8, UR24, UR6, URZ ;  /* 0x00000006180802a5 */ /* 0x000fe2000f8e003f */
[----:B------:R-:W-:Y:S01]  /*0790*/  IMAD.IADD R10, R4, 0x1, -R3 ;  /* 0x00000001040a7824 */ /* 0x000fe200078e0a03 */
[----:B------:R-:W-:Y:S01]  /*07a0*/  UIMAD UR6, UR10, UR5, UR4 ;  /* 0x000000050a0672a4 */ /* 0x000fe2000f8e0204 */
[----:B------:R-:W-:Y:S01]  /*07b0*/  IMAD.U32 R3, RZ, RZ, UR10 ;  /* 0x0000000aff037e24 */ /* 0x000fe2000f8e00ff */
[----:B------:R-:W-:Y:S01]  /*07c0*/  @UP0 UIMAD UR7, UR24, UR7, UR9 ;  /* 0x00000007180702a4 */ /* 0x000fe2000f8e0209 */
[----:B------:R-:W-:Y:S01]  /*07d0*/  IMAD.SHL.U32 R16, R10, 0x8, RZ ;  /* 0x000000080a107824 */ /* 0x000fe200078e00ff */
[----:B------:R-:W-:Y:S02]  /*07e0*/  @!UP0 USHF.R.S32.HI UR9, URZ, 0x1f, UR17 ;  /* 0x0000001f3f098899 */ /* 0x000fe40008011411 */
[----:B------:R-:W-:Y:S01]  /*07f0*/  ULDC.64 UR4, c[0x0][0x1e0] ;  /* 0x0000780000047ab9 */ /* 0x000fe20000000a00 */
[----:B------:R-:W-:Y:S01]  /*0800*/  IMAD.U32 R0, RZ, RZ, UR6 ;  /* 0x00000006ff007e24 */ /* 0x000fe2000f8e00ff */
[----:B------:R-:W-:Y:S01]  /*0810*/  @!UP0 UIMAD UR9, UR9, UR4, URZ ;  /* 0x00000004090982a4 */ /* 0x000fe2000f8e023f */
[----:B------:R-:W-:Y:S01]  /*0820*/  SHF.R.S32.HI R17, RZ, 0x1f, R16 ;  /* 0x0000001fff117819 */ /* 0x000fe20000011410 */
[----:B------:R-:W-:Y:S01]  /*0830*/  @!UP0 UIMAD.WIDE.U32 UR18, UR17, UR4, URZ ;  /* 0x00000004111282a5 */ /* 0x000fe2000f8e003f */
[----:B------:R-:W-:Y:S01]  /*0840*/  IADD3 R8, R16, 0x40, RZ ;  /* 0x0000004010087810 */ /* 0x000fe20007ffe0ff */
[----:B------:R-:W-:Y:S01]  /*0850*/  @!UP0 UIMAD UR9, UR17, UR5, UR9 ;  /* 0x00000005110982a4 */ /* 0x000fe2000f8e0209 */
[----:B------:R-:W-:Y:S01]  /*0860*/  IADD3 R7, R16, 0x80, RZ ;  /* 0x0000008010077810 */ /* 0x000fe20007ffe0ff */
[----:B------:R-:W-:Y:S01]  /*0870*/  IMAD.WIDE.U32 R2, R3, c[0x0][0x1e8], R16 ;  /* 0x00007a0003027a25 */ /* 0x000fe200078e0010 */
[----:B------:R-:W-:-:S02]  /*0880*/  USHF.R.S32.HI UR11, URZ, 0x1f, UR14 ;  /* 0x0000001f3f0b7899 */ /* 0x000fc4000801140e */
[----:B------:R-:W-:Y:S02]  /*0890*/  @!UP0 UMOV UR8, UR18 ;  /* 0x0000001200088c82 */ /* 0x000fe40008000000 */
[----:B------:R-:W-:Y:S01]  /*08a0*/  @!UP0 UIADD3 UR7, UR19, UR9, URZ ;  /* 0x0000000913078290 */ /* 0x000fe2000fffe03f */
[----:B------:R-:W-:Y:S01]  /*08b0*/  IADD3 R2, P0, R2, UR8, RZ ;  /* 0x0000000802027c10 */ /* 0x000fe2000ff1e0ff */
[----:B------:R-:W-:Y:S02]  /*08c0*/  ULDC.64 UR4, c[0x0][0x1f0] ;  /* 0x00007c0000047ab9 */ /* 0x000fe40000000a00 */
[----:B------:R-:W-:Y:S02]  /*08d0*/  UIMAD UR4, UR11, UR4, URZ ;  /* 0x000000040b0472a4 */ /* 0x000fe4000f8e023f */
[----:B------:R-:W-:Y:S02]  /*08e0*/  IADD3.X R3, R3, UR7, R0, P0, !PT ;  /* 0x0000000703037c10 */ /* 0x000fe400087fe400 */
[----:B------:R-:W-:Y:S01]  /*08f0*/  ISETP.GE.AND P0, PT, R9, UR26, PT ;  /* 0x0000001a09007c0c */ /* 0x000fe2000bf06270 */
[----:B------:R-:W-:-:S02]  /*0900*/  UIMAD UR4, UR14, UR5, UR4 ;  /* 0x000000050e0472a4 */ /* 0x000fc4000f8e0204 */
[----:B-1----:R-:W-:Y:S01]  /*0910*/  IMAD.WIDE.U32 R12, R12, c[0x0][0x1f0], R2 ;  /* 0x00007c000c0c7a25 */ /* 0x002fe200078e0002 */
[----:B------:R-:W-:Y:S01]  /*0920*/  ULDC UR5, c[0x0][0x1c0] ;  /* 0x0000700000057ab9 */ /* 0x000fe20000000800 */
[----:B------:R-:W-:Y:S01]  /*0930*/  SHF.R.S32.HI R2, RZ, 0x1f, R9 ;  /* 0x0000001fff027819 */ /* 0x000fe20000011409 */
[----:B------:R-:W-:Y:S02]  /*0940*/  UIMAD UR14, UR17, UR5, UR14 ;  /* 0x00000005110e72a4 */ /* 0x000fe4000f8e020e */
[----:B------:R-:W-:Y:S01]  /*0950*/  IADD3 R15, R13, UR4, RZ ;  /* 0x000000040d0f7c10 */ /* 0x000fe2000fffe0ff */
[----:B------:R-:W-:Y:S02]  /*0960*/  ULDC UR5, c[0x0][0x214] ;  /* 0x0000850000057ab9 */ /* 0x000fe40000000800 */
[----:B------:R-:W-:Y:S02]  /*0970*/  UIMAD UR5, UR14, UR5, UR10 ;  /* 0x000000050e0572a4 */ /* 0x000fe4000f8e020a */
        /* <DEDUP_REMOVED lines=14> */
.L_x_1970:
[----:B------:R-:W-:Y:S05]  /*0a60*/  BSYNC B0 ;  /* 0x0000000000007941 */ /* 0x000fea0003800000 */
.L_x_1969:
[----:B------:R-:W-:Y:S01]  /*0a70*/  IADD3 R6, R9, 0x10, RZ ;  /* 0x0000001009067810 */ /* 0x000fe20007ffe0ff */
[----:B------:R-:W-:Y:S03]  /*0a80*/  BSSY B0, `(.L_x_1971) ;  /* 0x0000013000007945 */ /* 0x000fe60003800000 */
[----:B------:R-:W-:-:S13]  /*0a90*/  ISETP.GE.AND P0, PT, R6, UR26, PT ;  /* 0x0000001a06007c0c */ /* 0x000fda000bf06270 */
        /* <DEDUP_REMOVED lines=9> */
[----:B------:R-:W-:Y:S01]  /*0b30*/  IMAD R0, R0, c[0x0][0x1e8], RZ ;  /* 0x00007a0000007a24 */ /* 0x000fe200078e02ff */
[----:B-1----:R-:W-:-:S03]  /*0b40*/  LEA R18, P3, R4, c[0x0][0x1d0], 0x1 ;  /* 0x0000740004127a11 */ /* 0x002fc600078608ff */
[----:B------:R-:W-:-:S04]  /*0b50*/  IMAD R0, R3, c[0x0][0x1ec], R0 ;  /* 0x00007b0003007a24 */ /* 0x000fc800078e0200 */
[----:B------:R-:W-:-:S05]  /*0b60*/  IMAD.IADD R0, R5, 0x1, R0 ;  /* 0x0000000105007824 */ /* 0x000fca00078e0200 */
[----:B------:R-:W-:-:S05]  /*0b70*/  LEA.HI.X R19, R4, c[0x0][0x1d4], R0, 0x1, P3 ;  /* 0x0000750004137a11 */ /* 0x000fca00018f0c00 */
[----:B------:R1:W-:Y:S04]  /*0b80*/  @!P2 STG.E.128 [R18.64], RZ ;  /* 0x000000ff1200a986 */ /* 0x0003e8000c101d0c */
[----:B------:R1:W-:Y:S04]  /*0b90*/  @!P1 STG.E.128 [R18.64+0x80], RZ ;  /* 0x000080ff12009986 */ /* 0x0003e8000c101d0c */
[----:B------:R1:W-:Y:S02]  /*0ba0*/  @!P0 STG.E.128 [R18.64+0x100], RZ ;  /* 0x000100ff12008986 */ /* 0x0003e4000c101d0c */
.L_x_1972:
[----:B------:R-:W-:Y:S05]  /*0bb0*/  BSYNC B0 ;  /* 0x0000000000007941 */ /* 0x000fea0003800000 */
.L_x_1971:
[----:B------:R-:W-:Y:S01]  /*0bc0*/  IADD3 R5, R9, 0x20, RZ ;  /* 0x0000002009057810 */ /* 0x000fe20007ffe0ff */
[----:B------:R-:W-:Y:S03]  /*0bd0*/  BSSY B0, `(.L_x_1973) ;  /* 0x0000013000007945 */ /* 0x000fe60003800000 */
[----:B------:R-:W-:-:S13]  /*0be0*/  ISETP.GE.AND P0, PT, R5, UR26, PT ;  /* 0x0000001a05007c0c */ /* 0x000fda000bf06270 */
        /* <DEDUP_REMOVED lines=17> */
.L_x_1974:
[----:B------:R-:W-:Y:S05]  /*0d00*/  BSYNC B0 ;  /* 0x0000000000007941 */ /* 0x000fea0003800000 */
.L_x_1973:
[----:B------:R-:W-:Y:S01]  /*0d10*/  IADD3 R4, R9, 0x30, RZ ;  /* 0x0000003009047810 */ /* 0x000fe20007ffe0ff */
[----:B------:R-:W-:Y:S03]  /*0d20*/  BSSY B0, `(.L_x_1975) ;  /* 0x0000012000007945 */ /* 0x000fe60003800000 */
[----:B------:R-:W-:-:S13]  /*0d30*/  ISETP.GE.AND P0, PT, R4, UR26, PT ;  /* 0x0000001a04007c0c */ /* 0x000fda000bf06270 */
        /* <DEDUP_REMOVED lines=16> */
.L_x_1976:
[----:B------:R-:W-:Y:S05]  /*0e40*/  BSYNC B0 ;  /* 0x0000000000007941 */ /* 0x000fea0003800000 */
.L_x_1975:
[----:B------:R-:W-:Y:S01]  /*0e50*/  ISETP.NE.AND P4, PT, R10, RZ, PT ;  /* 0x000000ff0a00720c */ /* 0x000fe20003f85270 */
[----:B------:R-:W-:-:S03]  /*0e60*/  IMAD.U32 R3, RZ, RZ, UR5 ;  /* 0x00000005ff037e24 */ /* 0x000fc6000f8e00ff */
[----:B------:R-:W-:Y:S02]  /*0e70*/  ISETP.GE.OR P2, PT, R6, UR26, P4 ;  /* 0x0000001a06007c0c */ /* 0x000fe4000a746670 */
[----:B------:R-:W-:Y:S02]  /*0e80*/  ISETP.GE.OR P3, PT, R9, UR26, P4 ;  /* 0x0000001a09007c0c */ /* 0x000fe4000a766670 */
[----:B------:R-:W-:Y:S02]  /*0e90*/  ISETP.GE.OR P1, PT, R5, UR26, P4 ;  /* 0x0000001a05007c0c */ /* 0x000fe4000a726670 */
[----:B------:R-:W-:Y:S02]  /*0ea0*/  IADD3 R9, P0, R9, UR5, RZ ;  /* 0x0000000509097c10 */ /* 0x000fe4000ff1e0ff */
[----:B------:R-:W-:Y:S02]  /*0eb0*/  ISETP.GE.OR P4, PT, R4, UR26, P4 ;  /* 0x0000001a04007c0c */ /* 0x000fe4000a786670 */
[----:B------:R-:W-:-:S02]  /*0ec0*/  LEA.HI.X.SX32 R2, R3, R2, 0x1, P0 ;  /* 0x0000000203027211 */ /* 0x000fc400000f0eff */
[----:B------:R-:W-:-:S03]  /*0ed0*/  LEA R6, P0, R9, c[0x0][0x200], 0x2 ;  /* 0x0000800009067a11 */ /* 0x000fc600078010ff */
[----:B------:R-:W-:Y:S01]  /*0ee0*/  @!P3 IMAD.MOV.U32 R3, RZ, RZ, 0x7f800000 ;  /* 0x7f800000ff03b424 */ /* 0x000fe200078e00ff */
[----:B------:R-:W-:Y:S01]  /*0ef0*/  LEA.HI.X R7, R9, c[0x0][0x204], R2, 0x2, P0 ;  /* 0x0000810009077a11 */ /* 0x000fe200000f1402 */
[----:B------:R-:W-:Y:S02]  /*0f00*/  @!P2 IMAD.MOV.U32 R2, RZ, RZ, 0x7f800000 ;  /* 0x7f800000ff02a424 */ /* 0x000fe400078e00ff */
[----:B------:R-:W-:Y:S02]  /*0f10*/  @!P1 IMAD.MOV.U32 R0, RZ, RZ, 0x7f800000 ;  /* 0x7f800000ff009424 */ /* 0x000fe400078e00ff */
[----:B------:R3:W-:Y:S04]  /*0f20*/  @!P3 STG.E [R6.64], R3 ;  /* 0x000000030600b986 */ /* 0x0007e8000c10190c */
[----:B------:R3:W-:Y:S04]  /*0f30*/  @!P2 STG.E [R6.64+0x40], R2 ;  /* 0x000040020600a986 */ /* 0x0007e8000c10190c */
[----:B------:R3:W-:Y:S01]  /*0f40*/  @!P1 STG.E [R6.64+0x80], R0 ;  /* 0x0000800006009986 */ /* 0x0007e2000c10190c */
[----:B------:R-:W-:Y:S05]  /*0f50*/  @P4 EXIT ;  /* 0x000000000000494d */ /* 0x000fea0003800000 */
[----:B---3--:R-:W-:-:S05]  /*0f60*/  MOV R3, 0x7f800000 ;  /* 0x7f80000000037802 */ /* 0x008fca0000000f00 */
[----:B------:R-:W-:Y:S01]  /*0f70*/  STG.E [R6.64+0xc0], R3 ;  /* 0x0000c00306007986 */ /* 0x000fe2000c10190c */
[----:B------:R-:W-:Y:S05]  /*0f80*/  EXIT ;  /* 0x000000000000794d */ /* 0x000fea0003800000 */
.L_x_1968:
[----:B-1----:R-:W-:Y:S02]  /*0f90*/  ULDC.64 UR4, c[0x0][0x2b8] ;  /* 0x0000ae0000047ab9 */ /* 0x002fe40000000a00 */
[----:B------:R-:W-:Y:S02]  /*0fa0*/  UISETP.NE.U32.AND UP0, UPT, URZ, UR4, UPT ;  /* 0x000000043f00728c */ /* 0x000fe4000bf05070 */
[----:B------:R-:W-:Y:S02]  /*0fb0*/  ULDC.64 UR20, c[0x0][0x2c0] ;  /* 0x0000b00000147ab9 */ /* 0x000fe40000000a00 */
[----:B------:R-:W-:-:S03]  /*0fc0*/  UISETP.NE.AND.EX UP0, UPT, URZ, UR5, UPT, UP0 ;  /* 0x000000053f00728c */ /* 0x000fc6000bf05300 */
[----:B------:R-:W-:-:S03]  /*0fd0*/  ULDC.64 UR4, c[0x0][0x2b8] ;  /* 0x0000ae0000047ab9 */ /* 0x000fc60000000a00 */
[----:B------:R-:W-:-:S05]  /*0fe0*/  PLOP3.LUT P0, PT, PT, PT, UP0, 0x80, 0x0 ;  /* 0x000000000000781c */ /* 0x000fca0003f0f008 */
[----:B------:R-:W-:-:S06]  /*0ff0*/  @UP0 UIMAD.WIDE UR4, UR17, UR22, UR4 ;  /* 0x00000016110402a5 */ /* 0x000fcc000f8e0204 */
[----:B------:R-:W-:Y:S02]  /*1000*/  IMAD.U32 R2, RZ, RZ, UR4 ;  /* 0x00000004ff027e24 */ /* 0x000fe4000f8e00ff */
[----:B------:R-:W-:Y:S01]  /*1010*/  IMAD.U32 R3, RZ, RZ, UR5 ;  /* 0x00000005ff037e24 */ /* 0x000fe2000f8e00ff */
[----:B------:R-:W-:Y:S02]  /*1020*/  UISETP.NE.U32.AND UP1, UPT, URZ, UR20, UPT ;  /* 0x000000143f00728c */ /* 0x000fe4000bf25070 */
[----:B------:R-:W-:Y:S02]  /*1030*/  ULDC.64 UR4, c[0x0][0x2c8] ;  /* 0x0000b20000047ab9 */ /* 0x000fe40000000a00 */
[----:B------:R-:W2:Y:S01]  /*1040*/  @P0 LDG.E R2, [R2.64] ;  /* 0x0000000c02020981 */ /* 0x000ea2000c1e1900 */
[----:B------:R-:W-:Y:S01]  /*1050*/  UISETP.NE.AND.EX UP1, UPT, URZ, UR21, UPT, UP1 ;  /* 0x000000153f00728c */ /* 0x000fe2000bf25310 */
[----:B------:R-:W-:Y:S01]  /*1060*/  IABS R0, c[0x0][0x2d0] ;  /* 0x0000b40000007a13 */ /* 0x000fe20000000000 */
[----:B------:R-:W-:-:S02]  /*1070*/  UMOV UR30, URZ ;  /* 0x0000003f001e7c82 */ /* 0x000fc40008000000 */
[----:B------:R-:W-:Y:S01]  /*1080*/  UMOV UR31, URZ ;  /* 0x0000003f001f7c82 */ /* 0x000fe20008000000 */
[----:B------:R1:W3:Y:S01]  /*1090*/  R2UR UR9, R0 ;  /* 0x00000000000973c2 */ /* 0x0002e200000e0000 */
[----:B------:R-:W-:-:S05]  /*10a0*/  UPLOP3.LUT UP6, UPT, UPT, UPT, UPT, 0x40, 0x0 ;  /* 0x000000000000789c */ /* 0x000fca0003fce870 */
[----:B------:R-:W-:Y:S02]  /*10b0*/  @UP1 USHF.R.S32.HI UR6, URZ, 0x1f, UR17 ;  /* 0x0000001f3f061899 */ /* 0x000fe40008011411 */
[----:B------:R-:W-:Y:S02]  /*10c0*/  @UP1 UIMAD.WIDE.U32 UR28, UR17, UR4, URZ ;  /* 0x00000004111c12a5 */ /* 0x000fe4000f8e003f */
[----:B------:R-:W-:Y:S02]  /*10d0*/  @UP1 UIMAD UR6, UR6, UR4, URZ ;  /* 0x00000004060612a4 */ /* 0x000fe4000f8e023f */
[----:B------:R-:W-:Y:S02]  /*10e0*/  @UP1 ULEA UR30, UP0, UR28, UR20, 0x2 ;  /* 0x000000141c1e1291 */ /* 0x000fe4000f80103f */
[----:B------:R-:W-:-:S03]  /*10f0*/  @UP1 UIMAD UR4, UR17, UR5, UR6 ;  /* 0x00000005110412a4 */ /* 0x000fc6000f8e0206 */
[----:B------:R-:W-:Y:S02]  /*1100*/  UMOV UR6, UR17 ;  /* 0x0000001100067c82 */ /* 0x000fe40008000000 */
[----:B------:R-:W-:-:S04]  /*1110*/  @UP1 UIADD3 UR4, UR29, UR4, URZ ;  /* 0x000000041d041290 */ /* 0x000fc8000fffe03f */
[----:B------:R-:W-:-:S04]  /*1120*/  @UP1 USHF.L.U64.HI UR4, UR28, 0x2, UR4 ;  /* 0x000000021c041899 */ /* 0x000fc80008010204 */
[----:B------:R-:W-:Y:S02]  /*1130*/  @UP1 UIADD3.X UR31, UR4, UR21, URZ, UP0, !UPT ;  /* 0x00000015041f1290 */ /* 0x000fe400087fe43f */
[----:B------:R-:W-:-:S04]  /*1140*/  @UP1 UISETP.NE.U32.AND UP0, UPT, UR30, URZ, UPT ;  /* 0x0000003f1e00128c */ /* 0x000fc8000bf05070 */
[----:B------:R-:W-:Y:S01]  /*1150*/  @UP1 UISETP.NE.AND.EX UP6, UPT, UR31, URZ, UPT, UP0 ;  /* 0x0000003f1f00128c */ /* 0x000fe2000bfc5300 */
[----:B--2---:R1:W2:Y:S10]  /*1160*/  @P0 R2UR UR6, R2 ;  /* 0x00000000020603c2 */ /* 0x0042b400000e0000 */
[----:B------:R-:W-:-:S13]  /*1170*/  PLOP3.LUT P0, PT, PT, PT, UP6, 0x80, 0x0 ;  /* 0x000000000000781c */ /* 0x000fda0003f0f068 */
[----:B-12---:R-:W-:Y:S05]  /*1180*/  @!P0 BRA `(.L_x_1977) ;  /* 0x0000058000008947 */ /* 0x006fea0003800000 */
[----:B---3--:R-:W1:Y:S01]  /*1190*/  I2F.RP R3, UR9 ;  /* 0x0000000900037d06 */ /* 0x008e620008209400 */
[----:B------:R-:W-:Y:S02]  /*11a0*/  ULEA UR15, UR8, 0xffffffc0, 0x6 ;  /* 0xffffffc0080f7891 */ /* 0x000fe4000f8e303f */
[----:B------:R-:W-:Y:S02]  /*11b0*/  UMOV UR6, URZ ;  /* 0x0000003f00067c82 */ /* 0x000fe40008000000 */
[----:B------:R-:W-:Y:S02]  /*11c0*/  ULDC UR16, c[0x0][0x2d0] ;  /* 0x0000b40000107ab9 */ /* 0x000fe40000000800 */
[----:B------:R-:W-:-:S05]  /*11d0*/  IMAD.U32 R0, RZ, RZ, UR15 ;  /* 0x0000000fff007e24 */ /* 0x000fca000f8e00ff */
[----:B------:R-:W-:Y:S01]  /*11e0*/  IABS R0, R0 ;  /* 0x0000000000007213 */ /* 0x000fe20000000000 */
[----:B-1----:R-:W1:Y:S03]  /*11f0*/  MUFU.RCP R2, R3 ;  /* 0x0000000300027308 */ /* 0x002e660000001000 */
[----:B------:R-:W2:Y:S01]  /*1200*/  R2UR UR5, R0 ;  /* 0x00000000000573c2 */ /* 0x000ea200000e0000 */
[----:B-1----:R-:W-:-:S06]  /*1210*/  IADD3 R2, R2, 0xffffffe, RZ ;  /* 0x0ffffffe02027810 */ /* 0x002fcc0007ffe0ff */
[----:B------:R-:W1:Y:S02]  /*1220*/  F2I.FTZ.U32.TRUNC.NTZ R2, R2 ;  /* 0x0000000200027305 */ /* 0x000e64000021f000 */
[----:B-1----:R-:W1:Y:S02]  /*1230*/  R2UR UR7, R2 ;  /* 0x00000000020773c2 */ /* 0x002e6400000e0000 */
[----:B-1----:R-:W-:-:S04]  /*1240*/  UIADD3 UR4, URZ, -UR7, URZ ;  /* 0x800000073f047290 */ /* 0x002fc8000fffe03f */
[----:B------:R-:W-:-:S04]  /*1250*/  UIMAD UR4, UR4, UR9, URZ ;  /* 0x00000009040472a4 */ /* 0x000fc8000f8e023f */
[----:B------:R-:W-:-:S04]  /*1260*/  UIMAD.WIDE.U32 UR6, UR7, UR4, UR6 ;  /* 0x00000004070672a5 */ /* 0x000fc8000f8e0006 */
[----:B--2---:R-:W-:-:S07]  /*1270*/  UIMAD.WIDE.U32 UR20, UR7, UR5, URZ ;  /* 0x00000005071472a5 */ /* 0x004fce000f8e003f */
[----:B------:R-:W-:Y:S02]  /*1280*/  UMOV UR20, UR21 ;  /* 0x0000001500147c82 */ /* 0x000fe40008000000 */
[----:B------:R-:W-:-:S04]  /*1290*/  UIADD3 UR4, -UR20, URZ, URZ ;  /* 0x0000003f14047290 */ /* 0x000fc8000fffe13f */
[----:B------:R-:W-:-:S04]  /*12a0*/  UIMAD UR4, UR9, UR4, UR5 ;  /* 0x00000004090472a4 */ /* 0x000fc8000f8e0205 */
[----:B------:R-:W-:-:S11]  /*12b0*/  UISETP.GT.U32.AND UP0, UPT, UR9, UR4, UPT ;  /* 0x000000040900728c */ /* 0x000fd6000bf04070 */
[----:B------:R-:W-:Y:S02]  /*12c0*/  @!UP0 UIADD3 UR4, UR4, -UR9, URZ ;  /* 0x8000000904048290 */ /* 0x000fe4000fffe03f */
[----:B------:R-:W-:Y:S02]  /*12d0*/  @!UP0 UIADD3 UR20, UR20, 0x1, URZ ;  /* 0x0000000114148890 */ /* 0x000fe4000fffe03f */
[----:B------:R-:W-:Y:S02]  /*12e0*/  UISETP.GE.U32.AND UP1, UPT, UR4, UR9, UPT ;  /* 0x000000090400728c */ /* 0x000fe4000bf26070 */
[----:B------:R-:W-:-:S04]  /*12f0*/  ULOP3.LUT UR4, UR15, UR16, URZ, 0x3c, !UPT ;  /* 0x000000100f047292 */ /* 0x000fc8000f8e3c3f */
[----:B------:R-:W-:-:S05]  /*1300*/  UISETP.GE.AND UP0, UPT, UR4, URZ, UPT ;  /* 0x0000003f0400728c */ /* 0x000fca000bf06270 */
[----:B------:R-:W-:Y:S02]  /*1310*/  @UP1 UIADD3 UR20, UR20, 0x1, URZ ;  /* 0x0000000114141890 */ /* 0x000fe4000fffe03f */
[----:B------:R-:W-:-:S04]  /*1320*/  UISETP.NE.AND UP1, UPT, URZ, UR16, UPT ;  /* 0x000000103f00728c */ /* 0x000fc8000bf25270 */
[----:B------:R-:W-:-:S07]  /*1330*/  @!UP0 UIADD3 UR20, -UR20, URZ, URZ ;  /* 0x0000003f14148290 */ /* 0x000fce000fffe13f */
[----:B------:R-:W-:-:S04]  /*1340*/  @!UP1 ULOP3.LUT UR20, URZ, UR16, URZ, 0x33, !UPT ;  /* 0x000000103f149292 */ /* 0x000fc8000f8e333f */
[----:B------:R-:W-:-:S06]  /*1350*/  UIMAD.WIDE UR4, UR20, 0x4, UR30 ;  /* 0x00000004140478a5 */ /* 0x000fcc000f8e021e */
[----:B------:R-:W-:Y:S01]  /*1360*/  IMAD.U32 R10, RZ, RZ, UR4 ;  /* 0x00000004ff0a7e24 */ /* 0x000fe2000f8e00ff */
[----:B------:R-:W-:Y:S02]  /*1370*/  MOV R11, UR5 ;  /* 0x00000005000b7c02 */ /* 0x000fe40008000f00 */
[----:B------:R-:W-:Y:S01]  /*1380*/  IABS R5, c[0x0][0x1c8] ;  /* 0x0000720000057a13 */ /* 0x000fe20000000000 */
[----:B------:R-:W1:Y:S01]  /*1390*/  S2R R0, SR_CTAID.Z ;  /* 0x0000000000007919 */ /* 0x000e620000002700 */
[----:B------:R-:W-:Y:S01]  /*13a0*/  IMAD.MOV.U32 R6, RZ, RZ, RZ ;  /* 0x000000ffff067224 */ /* 0x000fe200078e00ff */
[----:B------:R-:W-:Y:S02]  /*13b0*/  ULDC UR21, c[0x0][0x1c8] ;  /* 0x0000720000157ab9 */ /* 0x000fe40000000800 */
[----:B------:R2:W3:Y:S01]  /*13c0*/  LDG.E R2, [R10.64] ;  /* 0x0000000c0a027981 */ /* 0x0004e2000c1e1900 */
[----:B------:R-:W4:Y:S01]  /*13d0*/  I2F.RP R8, R5 ;  /* 0x0000000500087306 */ /* 0x000f220000209400 */
[----:B------:R-:W-:-:S02]  /*13e0*/  ULOP3.LUT UR21, UR14, UR21, URZ, 0x3c, !UPT ;  /* 0x000000150e157292 */ /* 0x000fc4000f8e3c3f */
[----:B------:R-:W-:Y:S02]  /*13f0*/  UIADD3 UR20, -UR20, URZ, URZ ;  /* 0x0000003f14147290 */ /* 0x000fe4000fffe13f */
[----:B------:R-:W-:Y:S02]  /*1400*/  ULDC.64 UR4, c[0x0][0x180] ;  /* 0x0000600000047ab9 */ /* 0x000fe40000000a00 */
[----:B------:R-:W-:Y:S01]  /*1410*/  ISETP.LE.AND P0, PT, RZ, UR21, PT ;  /* 0x00000015ff007c0c */ /* 0x000fe2000bf03270 */
[----:B------:R-:W-:-:S04]  /*1420*/  UIMAD UR16, UR20, UR16, UR15 ;  /* 0x00000010141072a4 */ /* 0x000fc8000f8e020f */
[----:B------:R-:W-:Y:S01]  /*1430*/  USHF.R.S32.HI UR15, URZ, 0x1f, UR16 ;  /* 0x0000001f3f0f7899 */ /* 0x000fe20008011410 */
[----:B----4-:R-:W4:Y:S01]  /*1440*/  MUFU.RCP R7, R8 ;  /* 0x0000000800077308 */ /* 0x010f220000001000 */
[----:B-1----:R-:W-:Y:S02]  /*1450*/  IABS R0, R0 ;  /* 0x0000000000007213 */ /* 0x002fe40000000000 */
[----:B----4-:R-:W-:-:S06]  /*1460*/  IADD3 R7, R7, 0xffffffe, RZ ;  /* 0x0ffffffe07077810 */ /* 0x010fcc0007ffe0ff */
[----:B------:R-:W1:Y:S02]  /*1470*/  F2I.FTZ.U32.TRUNC.NTZ R7, R7 ;  /* 0x0000000700077305 */ /* 0x000e64000021f000 */
[----:B-1----:R-:W-:-:S04]  /*1480*/  IMAD.MOV R3, RZ, RZ, -R7 ;  /* 0x000000ffff037224 */ /* 0x002fc800078e0a07 */
[----:B------:R-:W-:-:S04]  /*1490*/  IMAD R3, R3, R5, RZ ;  /* 0x0000000503037224 */ /* 0x000fc800078e02ff */
[----:B------:R-:W-:Y:S01]  /*14a0*/  IMAD.HI.U32 R6, R7, R3, R6 ;  /* 0x0000000307067227 */ /* 0x000fe200078e0006 */
[----:B------:R-:W-:-:S05]  /*14b0*/  MOV R3, R0 ;  /* 0x0000000000037202 */ /* 0x000fca0000000f00 */
[----:B------:R-:W-:-:S04]  /*14c0*/  IMAD.HI.U32 R8, R6, R3, RZ ;  /* 0x0000000306087227 */ /* 0x000fc800078e00ff */
[----:B------:R-:W-:-:S04]  /*14d0*/  IMAD.MOV R0, RZ, RZ, -R8 ;  /* 0x000000ffff007224 */ /* 0x000fc800078e0a08 */
[----:B------:R-:W-:-:S05]  /*14e0*/  IMAD R0, R5, R0, R3 ;  /* 0x0000000005007224 */ /* 0x000fca00078e0203 */
[----:B------:R-:W-:-:S13]  /*14f0*/  ISETP.GT.U32.AND P1, PT, R5, R0, PT ;  /* 0x000000000500720c */ /* 0x000fda0003f24070 */
[----:B------:R-:W-:Y:S01]  /*1500*/  @!P1 IMAD.IADD R0, R0, 0x1, -R5 ;  /* 0x0000000100009824 */ /* 0x000fe200078e0a05 */
[----:B------:R-:W-:Y:S02]  /*1510*/  @!P1 IADD3 R8, R8, 0x1, RZ ;  /* 0x0000000108089810 */ /* 0x000fe40007ffe0ff */
[----:B------:R-:W-:Y:S02]  /*1520*/  ISETP.NE.AND P1, PT, RZ, c[0x0][0x1c8], PT ;  /* 0x00007200ff007a0c */ /* 0x000fe40003f25270 */
[----:B------:R-:W-:-:S13]  /*1530*/  ISETP.GE.U32.AND P2, PT, R0, R5, PT ;  /* 0x000000050000720c */ /* 0x000fda0003f46070 */
[----:B------:R-:W-:-:S04]  /*1540*/  @P2 IADD3 R8, R8, 0x1, RZ ;  /* 0x0000000108082810 */ /* 0x000fc80007ffe0ff */
[----:B------:R-:W-:Y:S02]  /*1550*/  @!P0 IADD3 R8, -R8, RZ, RZ ;  /* 0x000000ff08088210 */ /* 0x000fe40007ffe1ff */
[----:B------:R-:W-:-:S04]  /*1560*/  @!P1 LOP3.LUT R8, RZ, c[0x0][0x1c8], RZ, 0x33, !PT ;  /* 0x00007200ff089a12 */ /* 0x000fc800078e33ff */
[----:B------:R-:W-:-:S05]  /*1570*/  SHF.R.S32.HI R7, RZ, 0x1f, R8 ;  /* 0x0000001fff077819 */ /* 0x000fca0000011408 */
[----:B------:R-:W-:-:S04]  /*1580*/  IMAD R5, R7, c[0x0][0x1b0], RZ ;  /* 0x00006c0007057a24 */ /* 0x000fc800078e02ff */
[----:B--2---:R-:W-:Y:S01]  /*1590*/  IMAD R10, R8, c[0x0][0x1b4], R5 ;  /* 0x00006d00080a7a24 */ /* 0x004fe200078e0205 */
[----:B---3--:R-:W1:Y:S02]  /*15a0*/  R2UR UR7, R2 ;  /* 0x00000000020773c2 */ /* 0x008e6400000e0000 */
[----:B-1----:R-:W-:Y:S02]  /*15b0*/  USHF.R.S32.HI UR6, URZ, 0x1f, UR7 ;  /* 0x0000001f3f067899 */ /* 0x002fe40008011407 */
[----:B------:R-:W-:Y:S02]  /*15c0*/  UIMAD.WIDE.U32 UR28, UR7, UR4, URZ ;  /* 0x00000004071c72a5 */ /* 0x000fe4000f8e003f */
[----:B------:R-:W-:-:S04]  /*15d0*/  UIMAD UR18, UR6, UR4, URZ ;  /* 0x00000004061272a4 */ /* 0x000fc8000f8e023f */
[----:B------:R-:W-:Y:S02]  /*15e0*/  UIMAD UR18, UR7, UR5, UR18 ;  /* 0x00000005071272a4 */ /* 0x000fe4000f8e0212 */
[----:B------:R-:W-:Y:S02]  /*15f0*/  UMOV UR20, UR28 ;  /* 0x0000001c00147c82 */ /* 0x000fe40008000000 */
[----:B------:R-:W-:Y:S02]  /*1600*/  ULDC.64 UR4, c[0x0][0x198] ;  /* 0x0000660000047ab9 */ /* 0x000fe40000000a00 */
[----:B------:R-:W-:Y:S02]  /*1610*/  UIADD3 UR21, UR29, UR18, URZ ;  /* 0x000000121d157290 */ /* 0x000fe4000fffe03f */
[----:B------:R-:W-:Y:S02]  /*1620*/  UIMAD UR18, UR15, UR4, URZ ;  /* 0x000000040f1272a4 */ /* 0x000fe4000f8e023f */
[----:B------:R-:W-:-:S02]  /*1630*/  UIMAD.WIDE.U32 UR20, UR16, UR4, UR20 ;  /* 0x00000004101472a5 */ /* 0x000fc4000f8e0014 */
[----:B------:R-:W-:-:S04]  /*1640*/  UIMAD UR5, UR16, UR5, UR18 ;  /* 0x00000005100572a4 */ /* 0x000fc8000f8e0212 */
[----:B------:R-:W-:Y:S01]  /*1650*/  UIADD3 UR18, UR21, UR5, URZ ;  /* 0x0000000515127290 */ /* 0x000fe2000fffe03f */
[----:B------:R-:W-:Y:S01]  /*1660*/  MOV R3, UR21 ;  /* 0x0000001500037c02 */ /* 0x000fe20008000f00 */
[----:B------:R-:W-:Y:S01]  /*1670*/  IMAD.U32 R2, RZ, RZ, UR20 ;  /* 0x00000014ff027e24 */ /* 0x000fe2000f8e00ff */
[----:B------:R-:W-:Y:S02]  /*1680*/  ULDC.64 UR4, c[0x0][0x188] ;  /* 0x0000620000047ab9 */ /* 0x000fe40000000a00 */
[----:B------:R-:W-:Y:S01]  /*1690*/  UIMAD UR6, UR6, UR4, URZ ;  /* 0x00000004060672a4 */ /* 0x000fe2000f8e023f */
[----:B------:R-:W-:Y:S01]  /*16a0*/  IMAD.U32 R3, RZ, RZ, UR18 ;  /* 0x00000012ff037e24 */ /* 0x000fe2000f8e00ff */
[----:B------:R-:W-:Y:S02]  /*16b0*/  UIMAD.WIDE.U32 UR20, UR7, UR4, URZ ;  /* 0x00000004071472a5 */ /* 0x000fe4000f8e003f */
[----:B------:R-:W-:Y:S01]  /*16c0*/  UIMAD UR5, UR7, UR5, UR6 ;  /* 0x00000005070572a4 */ /* 0x000fe2000f8e0206 */
[----:B------:R-:W-:-:S03]  /*16d0*/  IMAD.WIDE.U32 R18, R8, c[0x0][0x1b0], R2 ;  /* 0x00006c0008127a25 */ /* 0x000fc600078e0002 */
[----:B------:R-:W-:Y:S02]  /*16e0*/  UIADD3 UR18, UR21, UR5, URZ ;  /* 0x0000000515127290 */ /* 0x000fe4000fffe03f */
[----:B------:R-:W-:Y:S01]  /*16f0*/  IADD3 R10, R19, R10, RZ ;  /* 0x0000000a130a7210 */ /* 0x000fe20007ffe0ff */
[----:B------:R-:W-:Y:S05]  /*1700*/  BRA `(.L_x_1978) ;  /* 0x000004f000007947 */ /* 0x000fea0003800000 */
.L_x_1977:
[----:B---3--:R-:W-:Y:S02]  /*1710*/  UISETP.NE.AND UP0, UPT, UR18, -0x1, UPT ;  /* 0xffffffff1200788c */ /* 0x008fe4000bf05270 */
[----:B------:R-:W-:-:S04]  /*1720*/  ULDC.64 UR4, c[0x0][0x198] ;  /* 0x0000660000047ab9 */ /* 0x000fc80000000a00 */
[----:B------:R-:W-:-:S05]  /*1730*/  PLOP3.LUT P0, PT, PT, PT, UP0, 0x80, 0x0 ;  /* 0x000000000000781c */ /* 0x000fca0003f0f008 */
[----:B------:R-:W-:-:S04]  /*1740*/  @UP0 UIADD3 UR21, UR7, UR18, URZ ;  /* 0x0000001207150290 */ /* 0x000fc8000fffe03f */
[----:B------:R-:W-:-:S04]  /*1750*/  @UP0 UIMAD.WIDE.U32 UR28, UR21, UR4, URZ ;  /* 0x00000004151c02a5 */ /* 0x000fc8000f8e003f */
[----:B------:R-:W-:Y:S01]  /*1760*/  @UP0 UIMAD UR21, UR21, UR5, UR29 ;  /* 0x00000005151502a4 */ /* 0x000fe2000f8e021d */
[----:B------:R-:W-:Y:S05]  /*1770*/  @P0 BRA `(.L_x_1979) ;  /* 0x000000c000000947 */ /* 0x000fea0003800000 */
[----:B------:R-:W-:Y:S02]  /*1780*/  USHF.R.S32.HI UR15, URZ, 0x1f, UR7 ;  /* 0x0000001f3f0f7899 */ /* 0x000fe40008011407 */
[----:B------:R-:W-:Y:S02]  /*1790*/  ULDC.64 UR4, c[0x0][0x198] ;  /* 0x0000660000047ab9 */ /* 0x000fe40000000a00 */
[----:B------:R-:W-:Y:S02]  /*17a0*/  UIMAD UR15, UR15, UR4, URZ ;  /* 0x000000040f0f72a4 */ /* 0x000fe4000f8e023f */
[----:B------:R-:W-:Y:S02]  /*17b0*/  UIMAD.WIDE.U32 UR20, UR7, UR4, URZ ;  /* 0x00000004071472a5 */ /* 0x000fe4000f8e003f */
[----:B------:R-:W-:Y:S02]  /*17c0*/  UIMAD UR15, UR7, UR5, UR15 ;  /* 0x00000005070f72a4 */ /* 0x000fe4000f8e020f */
[----:B------:R-:W-:-:S02]  /*17d0*/  USHF.R.S32.HI UR16, URZ, 0x1f, UR6 ;  /* 0x0000001f3f107899 */ /* 0x000fc40008011406 */
[----:B------:R-:W-:Y:S02]  /*17e0*/  ULDC.64 UR4, c[0x0][0x180] ;  /* 0x0000600000047ab9 */ /* 0x000fe40000000a00 */
[----:B------:R-:W-:Y:S02]  /*17f0*/  UIADD3 UR21, UR21, UR15, URZ ;  /* 0x0000000f15157290 */ /* 0x000fe4000fffe03f */
[----:B------:R-:W-:Y:S02]  /*1800*/  UIMAD UR16, UR16, UR4, URZ ;  /* 0x00000004101072a4 */ /* 0x000fe4000f8e023f */
[----:B------:R-:W-:Y:S02]  /*1810*/  UIMAD.WIDE.U32 UR28, UR6, UR4, UR20 ;  /* 0x00000004061c72a5 */ /* 0x000fe4000f8e0014 */
[----:B------:R-:W-:-:S04]  /*1820*/  UIMAD UR5, UR6, UR5, UR16 ;  /* 0x00000005060572a4 */ /* 0x000fc8000f8e0210 */
[----:B------:R-:W-:Y:S02]  /*1830*/  UIADD3 UR21, UR29, UR5, URZ ;  /* 0x000000051d157290 */ /* 0x000fe4000fffe03f */
.L_x_1979:
[----:B------:R-:W-:Y:S01]  /*1840*/  IABS R3, c[0x0][0x1c8] ;  /* 0x0000720000037a13 */ /* 0x000fe20000000000 */
[----:B------:R-:W1:Y:S01]  /*1850*/  S2R R0, SR_CTAID.Z ;  /* 0x0000000000007919 */ /* 0x000e620000002700 */
[----:B------:R-:W-:Y:S02]  /*1860*/  ULDC UR4, c[0x0][0x1c8] ;  /* 0x0000720000047ab9 */ /* 0x000fe40000000800 */
[----:B------:R-:W2:Y:S01]  /*1870*/  I2F.RP R5, R3 ;  /* 0x0000000300057306 */ /* 0x000ea20000209400 */
[----:B------:R-:W-:Y:S02]  /*1880*/  ULOP3.LUT UR4, UR14, UR4, URZ, 0x3c, !UPT ;  /* 0x000000040e047292 */ /* 0x000fe4000f8e3c3f */
[----:B------:R-:W-:Y:S02]  /*1890*/  ULEA UR16, UR8, 0xffffffc0, 0x6 ;  /* 0xffffffc008107891 */ /* 0x000fe4000f8e303f */
[----:B------:R-:W-:Y:S02]  /*18a0*/  UMOV UR29, UR21 ;  /* 0x00000015001d7c82 */ /* 0x000fe40008000000 */
[----:B------:R-:W-:Y:S01]  /*18b0*/  ISETP.LE.AND P2, PT, RZ, UR4, PT ;  /* 0x00000004ff007c0c */ /* 0x000fe2000bf43270 */
[----:B------:R-:W-:-:S02]  /*18c0*/  USHF.R.S32.HI UR15, URZ, 0x1f, UR16 ;  /* 0x0000001f3f0f7899 */ /* 0x000fc40008011410 */
[----:B------:R-:W-:Y:S02]  /*18d0*/  ULDC.64 UR4, c[0x0][0x198] ;  /* 0x0000660000047ab9 */ /* 0x000fe40000000a00 */
[----:B------:R-:W-:Y:S02]  /*18e0*/  UIMAD UR20, UR15, UR4, URZ ;  /* 0x000000040f1472a4 */ /* 0x000fe4000f8e023f */
[----:B------:R-:W-:Y:S01]  /*18f0*/  UIMAD.WIDE.U32 UR28, UR16, UR4, UR28 ;  /* 0x00000004101c72a5 */ /* 0x000fe2000f8e001c */
[----:B--2---:R-:W2:Y:S01]  /*1900*/  MUFU.RCP R6, R5 ;  /* 0x0000000500067308 */ /* 0x004ea20000001000 */
[----:B------:R-:W-:Y:S02]  /*1910*/  UIMAD UR4, UR16, UR5, UR20 ;  /* 0x00000005100472a4 */ /* 0x000fe4000f8e0214 */
[----:B------:R-:W-:Y:S01]  /*1920*/  @UP0 UIADD3 UR18, UR7, UR18, URZ ;  /* 0x0000001207120290 */ /* 0x000fe2000fffe03f */
[----:B-1----:R-:W-:Y:S01]  /*1930*/  IABS R0, R0 ;  /* 0x0000000000007213 */ /* 0x002fe20000000000 */
[----:B------:R-:W-:-:S06]  /*1940*/  UIADD3 UR4, UR29, UR4, URZ ;  /* 0x000000041d047290 */ /* 0x000fcc000fffe03f */
[----:B------:R-:W-:Y:S01]  /*1950*/  MOV R19, UR4 ;  /* 0x0000000400137c02 */ /* 0x000fe20008000f00 */
[----:B------:R-:W-:Y:S02]  /*1960*/  ULDC.64 UR4, c[0x0][0x1a0] ;  /* 0x0000680000047ab9 */ /* 0x000fe40000000a00 */
[----:B------:R-:W-:Y:S01]  /*1970*/  @UP0 UIMAD.WIDE.U32 UR20, UR18, UR4, URZ ;  /* 0x00000004121402a5 */ /* 0x000fe2000f8e003f */
[----:B--2---:R-:W-:-:S03]  /*1980*/  IADD3 R6, R6, 0xffffffe, RZ ;  /* 0x0ffffffe06067810 */ /* 0x004fc60007ffe0ff */
[----:B------:R-:W-:Y:S01]  /*1990*/  @UP0 UIMAD UR18, UR18, UR5, UR21 ;  /* 0x00000005121202a4 */ /* 0x000fe2000f8e0215 */
[----:B------:R-:W1:Y:S02]  /*19a0*/  F2I.FTZ.U32.TRUNC.NTZ R7, R6 ;  /* 0x0000000600077305 */ /* 0x000e64000021f000 */
[----:B-1----:R-:W-:Y:S02]  /*19b0*/  IMAD.MOV R2, RZ, RZ, -R7 ;  /* 0x000000ffff027224 */ /* 0x002fe400078e0a07 */
[----:B------:R-:W-:Y:S02]  /*19c0*/  IMAD.MOV.U32 R6, RZ, RZ, RZ ;  /* 0x000000ffff067224 */ /* 0x000fe400078e00ff */
[----:B------:R-:W-:-:S04]  /*19d0*/  IMAD R2, R2, R3, RZ ;  /* 0x0000000302027224 */ /* 0x000fc800078e02ff */
[----:B------:R-:W-:Y:S01]  /*19e0*/  IMAD.HI.U32 R7, R7, R2, R6 ;  /* 0x0000000207077227 */ /* 0x000fe200078e0006 */
[----:B------:R-:W-:-:S05]  /*19f0*/  MOV R2, R0 ;  /* 0x0000000000027202 */ /* 0x000fca0000000f00 */
[----:B------:R-:W-:-:S04]  /*1a00*/  IMAD.HI.U32 R8, R7, R2, RZ ;  /* 0x0000000207087227 */ /* 0x000fc800078e00ff */
[----:B------:R-:W-:-:S04]  /*1a10*/  IMAD.MOV R0, RZ, RZ, -R8 ;  /* 0x000000ffff007224 */ /* 0x000fc800078e0a08 */
[----:B------:R-:W-:Y:S01]  /*1a20*/  IMAD R0, R3, R0, R2 ;  /* 0x0000000003007224 */ /* 0x000fe200078e0202 */
[----:B------:R-:W-:-:S04]  /*1a30*/  MOV R2, UR28 ;  /* 0x0000001c00027c02 */ /* 0x000fc80008000f00 */
[----:B------:R-:W-:Y:S01]  /*1a40*/  ISETP.GT.U32.AND P1, PT, R3, R0, PT ;  /* 0x000000000300720c */ /* 0x000fe20003f24070 */
[----:B------:R-:W-:-:S12]  /*1a50*/  IMAD.MOV.U32 R18, RZ, RZ, R2 ;  /* 0x000000ffff127224 */ /* 0x000fd800078e0002 */
[-C--:B------:R-:W-:Y:S02]  /*1a60*/  @!P1 IADD3 R0, R0, -R3.reuse, RZ ;  /* 0x8000000300009210 */ /* 0x080fe40007ffe0ff */
[----:B------:R-:W-:Y:S02]  /*1a70*/  @!P1 IADD3 R8, R8, 0x1, RZ ;  /* 0x0000000108089810 */ /* 0x000fe40007ffe0ff */
[----:B------:R-:W-:Y:S01]  /*1a80*/  ISETP.GE.U32.AND P3, PT, R0, R3, PT ;  /* 0x000000030000720c */ /* 0x000fe20003f66070 */
[----:B------:R-:W-:Y:S01]  /*1a90*/  IMAD.U32 R3, RZ, RZ, UR29 ;  /* 0x0000001dff037e24 */ /* 0x000fe2000f8e00ff */
[----:B------:R-:W-:-:S11]  /*1aa0*/  ISETP.NE.AND P1, PT, RZ, c[0x0][0x1c8], PT ;  /* 0x00007200ff007a0c */ /* 0x000fd60003f25270 */
[----:B------:R-:W-:-:S05]  /*1ab0*/  @P3 IADD3 R8, R8, 0x1, RZ ;  /* 0x0000000108083810 */ /* 0x000fca0007ffe0ff */
[----:B------:R-:W-:Y:S01]  /*1ac0*/  @!P2 IMAD.MOV R8, RZ, RZ, -R8 ;  /* 0x000000ffff08a224 */ /* 0x000fe200078e0a08 */
[----:B------:R-:W-:-:S04]  /*1ad0*/  @!P1 LOP3.LUT R8, RZ, c[0x0][0x1c8], RZ, 0x33, !PT ;  /* 0x00007200ff089a12 */ /* 0x000fc800078e33ff */
[----:B------:R-:W-:Y:S01]  /*1ae0*/  SHF.R.S32.HI R7, RZ, 0x1f, R8 ;  /* 0x0000001fff077819 */ /* 0x000fe20000011408 */
[----:B------:R-:W-:-:S04]  /*1af0*/  IMAD.WIDE.U32 R18, R8, c[0x0][0x1b0], R18 ;  /* 0x00006c0008127a25 */ /* 0x000fc800078e0012 */
[----:B------:R-:W-:-:S04]  /*1b00*/  IMAD R3, R7, c[0x0][0x1b0], RZ ;  /* 0x00006c0007037a24 */ /* 0x000fc800078e02ff */
[----:B------:R-:W-:-:S05]  /*1b10*/  IMAD R10, R8, c[0x0][0x1b4], R3 ;  /* 0x00006d00080a7a24 */ /* 0x000fca00078e0203 */
[----:B------:R-:W-:Y:S01]  /*1b20*/  IADD3 R10, R19, R10, RZ ;  /* 0x0000000a130a7210 */ /* 0x000fe20007ffe0ff */
        /* <DEDUP_REMOVED lines=13> */
.L_x_1978:
[----:B------:R-:W-:Y:S01]  /*1c00*/  SHF.R.S32.HI R85, RZ, 0x1f, R4 ;  /* 0x0000001fff557819 */ /* 0x000fe20000011404 */
[----:B------:R-:W-:Y:S01]  /*1c10*/  UISETP.NE.AND UP0, UPT, UR24, -0x1, UPT ;  /* 0xffffffff1800788c */ /* 0x000fe2000bf05270 */
[----:B------:R-:W1:Y:S01]  /*1c20*/  S2R R16, SR_CTAID.Z ;  /* 0x0000000000107919 */ /* 0x000e620000002700 */
[----:B------:R-:W-:Y:S01]  /*1c30*/  ULDC.64 UR6, c[0x0][0x190] ;  /* 0x0000640000067ab9 */ /* 0x000fe20000000a00 */
[CC--:B------:R-:W-:Y:S01]  /*1c40*/  LEA.HI R3, R85.reuse, R4.reuse, RZ, 0x3 ;  /* 0x0000000455037211 */ /* 0x0c0fe200078f18ff */
[----:B------:R-:W-:Y:S01]  /*1c50*/  ULDC.64 UR4, c[0x0][0x178] ;  /* 0x00005e0000047ab9 */ /* 0x000fe20000000a00 */
[----:B------:R-:W-:Y:S01]  /*1c60*/  LEA.HI R9, R85, R4, RZ, 0x4 ;  /* 0x0000000455097211 */ /* 0x000fe200078f20ff */
[----:B------:R-:W2:Y:S01]  /*1c70*/  S2R R21, SR_CTAID.X ;  /* 0x0000000000157919 */ /* 0x000ea20000002500 */
[----:B------:R-:W-:Y:S01]  /*1c80*/  SHF.R.S32.HI R14, RZ, 0x3, R3 ;  /* 0x00000003ff0e7819 */ /* 0x000fe20000011403 */
[----:B------:R-:W-:Y:S01]  /*1c90*/  IMAD R7, R7, c[0x0][0x1b8], RZ ;  /* 0x00006e0007077a24 */ /* 0x000fe200078e02ff */
[----:B------:R-:W-:Y:S01]  /*1ca0*/  LOP3.LUT R3, R3, 0xfffffff8, RZ, 0xc0, !PT ;  /* 0xfffffff803037812 */ /* 0x000fe200078ec0ff */
[----:B------:R-:W-:Y:S01]  /*1cb0*/  BSSY B0, `(.L_x_1980) ;  /* 0x000006f000007945 */ /* 0x000fe20003800000 */
[----:B------:R-:W-:Y:S01]  /*1cc0*/  SHF.R.S32.HI R0, RZ, 0x4, R9 ;  /* 0x00000004ff007819 */ /* 0x000fe20000011409 */
[----:B------:R-:W-:Y:S01]  /*1cd0*/  IMAD.SHL.U32 R5, R14, 0x40, RZ ;  /* 0x000000400e057824 */ /* 0x000fe200078e00ff */
[----:B------:R-:W-:Y:S01]  /*1ce0*/  @UP0 UIMAD.WIDE.U32 UR32, UR24, UR6, URZ ;  /* 0x00000006182002a5 */ /* 0x000fe2000f8e003f */
[----:B------:R-:W-:Y:S01]  /*1cf0*/  IMAD.IADD R2, R4, 0x1, -R3 ;  /* 0x0000000104027824 */ /* 0x000fe200078e0a03 */
[C---:B------:R-:W-:Y:S01]  /*1d00*/  LEA.HI R193, R9.reuse, R0, RZ, 0x1 ;  /* 0x0000000009c17211 */ /* 0x040fe200078f08ff */
[----:B------:R-:W-:Y:S01]  /*1d10*/  @!UP0 USHF.R.S32.HI UR6, URZ, 0x1f, UR17 ;  /* 0x0000001f3f068899 */ /* 0x000fe20008011411 */
[----:B------:R-:W-:Y:S01]  /*1d20*/  LOP3.LUT R9, R9, 0xfffffff0, RZ, 0xc0, !PT ;  /* 0xfffffff009097812 */ /* 0x000fe200078ec0ff */
[----:B------:R-:W-:Y:S01]  /*1d30*/  IMAD.SHL.U32 R200, R2, 0x8, RZ ;  /* 0x0000000802c87824 */ /* 0x000fe200078e00ff */
[----:B------:R-:W-:Y:S01]  /*1d40*/  LOP3.LUT R5, R5, 0x1c0, RZ, 0xc0, !PT ;  /* 0x000001c005057812 */ /* 0x000fe200078ec0ff */
[----:B------:R-:W-:Y:S01]  /*1d50*/  @!UP0 UIMAD UR6, UR6, UR4, URZ ;  /* 0x00000004060682a4 */ /* 0x000fe2000f8e023f */
[----:B------:R-:W-:Y:S01]  /*1d60*/  LOP3.LUT R193, R193, 0xfffffffe, RZ, 0xc0, !PT ;  /* 0xfffffffec1c17812 */ /* 0x000fe200078ec0ff */
[----:B------:R-:W-:Y:S01]  /*1d70*/  IMAD.IADD R9, R4, 0x1, -R9 ;  /* 0x0000000104097824 */ /* 0x000fe200078e0a09 */
[----:B------:R-:W-:Y:S01]  /*1d80*/  LOP3.LUT R3, R5, 0x38, R200, 0xf8, !PT ;  /* 0x0000003805037812 */ /* 0x000fe200078ef8c8 */
[----:B------:R-:W-:Y:S01]  /*1d90*/  @!UP0 UIMAD.WIDE.U32 UR28, UR17, UR4, URZ ;  /* 0x00000004111c82a5 */ /* 0x000fe2000f8e003f */
[----:B------:R-:W-:Y:S01]  /*1da0*/  SHF.R.U32.HI R198, RZ, 0x3, R5 ;  /* 0x00000003ffc67819 */ /* 0x000fe20000011605 */
[----:B------:R-:W-:Y:S01]  /*1db0*/  IMAD.IADD R193, R0, 0x1, -R193 ;  /* 0x0000000100c17824 */ /* 0x000fe200078e0ac1 */
[----:B------:R-:W-:Y:S01]  /*1dc0*/  LEA.HI R5, R85, R4, RZ, 0x6 ;  /* 0x0000000455057211 */ /* 0x000fe200078f30ff */
[----:B------:R-:W-:Y:S01]  /*1dd0*/  @!UP0 UIMAD UR5, UR17, UR5, UR6 ;  /* 0x00000005110582a4 */ /* 0x000fe2000f8e0206 */
[----:B------:R-:W-:Y:S01]  /*1de0*/  SHF.R.S32.HI R0, RZ, 0x1f, R9 ;  /* 0x0000001fff007819 */ /* 0x000fe20000011409 */
[----:B------:R-:W-:Y:S01]  /*1df0*/  @UP0 UIMAD UR7, UR24, UR7, UR33 ;  /* 0x00000007180702a4 */ /* 0x000fe2000f8e0221 */
[----:B------:R-:W-:Y:S01]  /*1e00*/  LOP3.LUT R198, R3, R198, RZ, 0x3c, !PT ;  /* 0x000000c603c67212 */ /* 0x000fe200078e3cff */
[----:B------:R-:W-:Y:S01]  /*1e10*/  IMAD.SHL.U32 R5, R5, 0x8, RZ ;  /* 0x0000000805057824 */ /* 0x000fe200078e00ff */
[----:B------:R-:W-:Y:S01]  /*1e20*/  LEA.HI R3, R0, R9, RZ, 0x3 ;  /* 0x0000000900037211 */ /* 0x000fe200078f18ff */
[----:B------:R-:W-:Y:S01]  /*1e30*/  @!UP0 UMOV UR32, UR28 ;  /* 0x0000001c00208c82 */ /* 0x000fe20008000000 */
[----:B------:R-:W-:Y:S01]  /*1e40*/  SHF.R.S32.HI R15, RZ, 0x1f, R14 ;  /* 0x0000001fff0f7819 */ /* 0x000fe2000001140e */
[----:B------:R-:W-:Y:S01]  /*1e50*/  @!UP0 UIADD3 UR7, UR29, UR5, URZ ;  /* 0x000000051d078290 */ /* 0x000fe2000fffe03f */
[----:B------:R-:W-:Y:S01]  /*1e60*/  LOP3.LUT R0, R3, 0xfffffff8, RZ, 0xc0, !PT ;  /* 0xfffffff803007812 */ /* 0x000fe200078ec0ff */
[----:B------:R-:W-:Y:S01]  /*1e70*/  USHF.R.S32.HI UR6, URZ, 0x1f, UR14 ;  /* 0x0000001f3f067899 */ /* 0x000fe2000801140e */
[----:B------:R-:W-:Y:S01]  /*1e80*/  LOP3.LUT R198, R198, 0xfffffe00, R5, 0xf8, !PT ;  /* 0xfffffe00c6c67812 */ /* 0x000fe200078ef805 */
[----:B------:R-:W-:Y:S01]  /*1e90*/  IMAD R133, R15, c[0x0][0x198], RZ ;  /* 0x000066000f857a24 */ /* 0x000fe200078e02ff */
[----:B------:R-:W-:Y:S01]  /*1ea0*/  SHF.R.S32.HI R5, RZ, 0x1f, R200 ;  /* 0x0000001fff057819 */ /* 0x000fe200000114c8 */
[----:B------:R-:W-:Y:S01]  /*1eb0*/  IMAD.IADD R0, R9, 0x1, -R0 ;  /* 0x0000000109007824 */ /* 0x000fe200078e0a00 */
[----:B------:R-:W-:Y:S01]  /*1ec0*/  IADD3 R18, P2, R200, R18, RZ ;  /* 0x00000012c8127210 */ /* 0x000fe20007f5e0ff */
[----:B------:R-:W-:Y:S01]  /*1ed0*/  IMAD R133, R14, c[0x0][0x19c], R133 ;  /* 0x000067000e857a24 */ /* 0x000fe200078e0285 */
[----:B------:R-:W-:Y:S01]  /*1ee0*/  IADD3 R22, P1, R200, UR20, RZ ;  /* 0x00000014c8167c10 */ /* 0x000fe2000ff3e0ff */
[----:B------:R-:W-:Y:S01]  /*1ef0*/  IMAD R6, R8, c[0x0][0x1bc], R7 ;  /* 0x00006f0008067a24 */ /* 0x000fe200078e0207 */
[----:B------:R-:W-:Y:S01]  /*1f00*/  IADD3 R12, P0, R200, UR32, RZ ;  /* 0x00000020c80c7c10 */ /* 0x000fe2000ff1e0ff */
[C---:B------:R-:W-:Y:S01]  /*1f10*/  IMAD.X R19, R5.reuse, 0x1, R10, P2 ;  /* 0x0000000105137824 */ /* 0x040fe200010e060a */
[C---:B------:R-:W-:Y:S01]  /*1f20*/  IADD3.X R23, R5.reuse, UR18, RZ, P1, !PT ;  /* 0x0000001205177c10 */ /* 0x040fe20008ffe4ff */
[----:B------:R-:W-:Y:S01]  /*1f30*/  UIADD3 UR18, -UR10, UR26, URZ ;  /* 0x0000001a0a127290 */ /* 0x000fe2000fffe13f */
[----:B------:R-:W-:Y:S01]  /*1f40*/  IADD3.X R13, R5, UR7, RZ, P0, !PT ;  /* 0x00000007050d7c10 */ /* 0x000fe200087fe4ff */
[----:B------:R-:W-:Y:S01]  /*1f50*/  IMAD.WIDE.U32 R134, R14, c[0x0][0x198], R18 ;  /* 0x000066000e867a25 */ /* 0x000fe200078e0012 */
[----:B------:R-:W-:Y:S01]  /*1f60*/  R2P PR, R0, 0x6 ;  /* 0x0000000600007804 */ /* 0x000fe20000000000 */
[----:B------:R-:W-:Y:S01]  /*1f70*/  ULDC.64 UR4, c[0x0][0x1a8] ;  /* 0x00006a0000047ab9 */ /* 0x000fe20000000a00 */
[----:B------:R-:W-:Y:S01]  /*1f80*/  IADD3 R144, P0, R14, UR16, RZ ;  /* 0x000000100e907c10 */ /* 0x000fe2000ff1e0ff */
[----:B------:R-:W-:Y:S01]  /*1f90*/  IMAD.SHL.U32 R0, R0, 0x40, RZ ;  /* 0x0000004000007824 */ /* 0x000fe200078e00ff */
[----:B------:R-:W-:Y:S01]  /*1fa0*/  UIMAD UR4, UR6, UR4, URZ ;  /* 0x00000004060472a4 */ /* 0x000fe2000f8e023f */
[----:B------:R-:W-:Y:S01]  /*1fb0*/  IMAD.IADD R133, R135, 0x1, R133 ;  /* 0x0000000187857824 */ /* 0x000fe200078e0285 */
[----:B------:R-:W-:Y:S01]  /*1fc0*/  IADD3.X R135, R15, UR15, RZ, P0, !PT ;  /* 0x0000000f0f877c10 */ /* 0x000fe200087fe4ff */
[----:B------:R-:W-:Y:S01]  /*1fd0*/  IMAD.SHL.U32 R5, R193, 0x8, RZ ;  /* 0x00000008c1057824 */ /* 0x000fe200078e00ff */
[----:B------:R-:W-:Y:S01]  /*1fe0*/  LOP3.LUT R0, R0, 0x1c0, RZ, 0xc0, !PT ;  /* 0x000001c000007812 */ /* 0x000fe200078ec0ff */
[----:B------:R-:W-:Y:S01]  /*1ff0*/  IMAD.WIDE.U32 R8, R8, c[0x0][0x1b8], R22 ;  /* 0x00006e0008087a25 */ /* 0x000fe200078e0016 */
[----:B------:R-:W-:Y:S01]  /*2000*/  ISETP.GE.AND P0, PT, R14, UR18, PT ;  /* 0x000000120e007c0c */ /* 0x000fe2000bf06270 */
[----:B------:R-:W-:Y:S01]  /*2010*/  UIMAD UR4, UR14, UR5, UR4 ;  /* 0x000000050e0472a4 */ /* 0x000fe2000f8e0204 */
[----:B------:R-:W-:Y:S01]  /*2020*/  LOP3.LUT R5, R0, 0x8, R5, 0xf8, !PT ;  /* 0x0000000800057812 */ /* 0x000fe200078ef805 */
[----:B------:R-:W-:Y:S01]  /*2030*/  IMAD.IADD R7, R9, 0x1, R6 ;  /* 0x0000000109077824 */ /* 0x000fe200078e0206 */
[----:B------:R-:W-:Y:S01]  /*2040*/  SHF.R.U32.HI R0, RZ, 0x3, R0 ;  /* 0x00000003ff007819 */ /* 0x000fe20000011600 */
[----:B------:R-:W-:Y:S01]  /*2050*/  IMAD R135, R135, c[0x0][0x1a0], RZ ;  /* 0x0000680087877a24 */ /* 0x000fe200078e02ff */
[----:B------:R-:W-:Y:S01]  /*2060*/  LEA.HI R85, R85, R4, RZ, 0x5 ;  /* 0x0000000455557211 */ /* 0x000fe200078f28ff */
[----:B------:R-:W-:Y:S01]  /*2070*/  IMAD.MOV.U32 R6, RZ, RZ, R8 ;  /* 0x000000ffff067224 */ /* 0x000fe200078e0008 */
[----:B------:R-:W-:Y:S01]  /*2080*/  LOP3.LUT R0, R5, R0, RZ, 0x3c, !PT ;  /* 0x0000000005007212 */ /* 0x000fe200078e3cff */
[----:B-1----:R-:W-:Y:S01]  /*2090*/  IMAD.WIDE.U32 R16, R16, c[0x0][0x1a8], R12 ;  /* 0x00006a0010107a25 */ /* 0x002fe200078e000c */
[----:B------:R-:W-:-:S02]  /*20a0*/  LOP3.LUT R13, R85, 0xffffffe0, RZ, 0xc0, !PT ;  /* 0xffffffe0550d7812 */ /* 0x000fc400078ec0ff */
[----:B------:R-:W-:Y:S01]  /*20b0*/  SHF.R.S32.HI R85, RZ, 0x5, R85 ;  /* 0x00000005ff557819 */ /* 0x000fe20000011455 */
[C---:B------:R-:W-:Y:S01]  /*20c0*/  IMAD R135, R144.reuse, c[0x0][0x1a4], R135 ;  /* 0x0000690090877a24 */ /* 0x040fe200078e0287 */
[----:B------:R-:W-:Y:S01]  /*20d0*/  IADD3 R19, R17, UR4, RZ ;  /* 0x0000000411137c10 */ /* 0x000fe2000fffe0ff */
[----:B------:R-:W-:Y:S01]  /*20e0*/  IMAD.WIDE.U32 R144, R144, c[0x0][0x1a0], R6 ;  /* 0x0000680090907a25 */ /* 0x000fe200078e0006 */
[C---:B------:R-:W-:Y:S02]  /*20f0*/  IADD3 R196, R200.reuse, 0x40, RZ ;  /* 0x00000040c8c47810 */ /* 0x040fe40007ffe0ff */
[----:B------:R-:W-:Y:S01]  /*2100*/  IADD3 R195, R200, 0x80, RZ ;  /* 0x00000080c8c37810 */ /* 0x000fe20007ffe0ff */
[----:B------:R-:W-:Y:S02]  /*2110*/  IMAD.SHL.U32 R3, R3, 0x40, RZ ;  /* 0x0000004003037824 */ /* 0x000fe400078e00ff */
[----:B------:R-:W-:Y:S02]  /*2120*/  IMAD.MOV.U32 R7, RZ, RZ, 0x10 ;  /* 0x00000010ff077424 */ /* 0x000fe400078e00ff */
[----:B------:R-:W-:Y:S01]  /*2130*/  IMAD.MOV.U32 R5, RZ, RZ, 0x20 ;  /* 0x00000020ff057424 */ /* 0x000fe200078e00ff */
[----:B------:R-:W-:Y:S01]  /*2140*/  LOP3.LUT R0, R0, 0xfffffe00, R3, 0xf8, !PT ;  /* 0xfffffe0000007812 */ /* 0x000fe200078ef803 */
[----:B--2---:R-:W-:Y:S01]  /*2150*/  IMAD.WIDE R20, R21, 0x40, R14 ;  /* 0x0000004015147825 */ /* 0x004fe200078e020e */
[----:B------:R-:W-:-:S02]  /*2160*/  SEL R7, R7, 0xfffffff0, !P1 ;  /* 0xfffffff007077807 */ /* 0x000fc40004800000 */
[----:B------:R-:W-:Y:S01]  /*2170*/  SEL R5, R5, 0xffffffe0, !P2 ;  /* 0xffffffe005057807 */ /* 0x000fe20005000000 */
[----:B------:R-:W-:Y:S02]  /*2180*/  IMAD.IADD R13, R4, 0x1, -R13 ;  /* 0x00000001040d7824 */ /* 0x000fe400078e0a0d */
[----:B------:R-:W-:Y:S02]  /*2190*/  IMAD.SHL.U32 R198, R198, 0x2, RZ ;  /* 0x00000002c6c67824 */ /* 0x000fe400078e00ff */
        /* <DEDUP_REMOVED lines=32> */
.L_x_1981:
[----:B------:R-:W-:Y:S05]  /*23a0*/  BSYNC B0 ;  /* 0x0000000000007941 */ /* 0x000fea0003800000 */
.L_x_1980:
[----:B------:R-:W-:Y:S01]  /*23b0*/  IADD3 R3, R14, 0x10, RZ ;  /* 0x000000100e037810 */ /* 0x000fe20007ffe0ff */
[----:B------:R-:W-:Y:S03]  /*23c0*/  BSSY B0, `(.L_x_1982) ;  /* 0x0000024000007945 */ /* 0x000fe60003800000 */
[----:B------:R-:W-:-:S13]  /*23d0*/  ISETP.GE.AND P0, PT, R3, UR18, PT ;  /* 0x0000001203007c0c */ /* 0x000fda000bf06270 */
        /* <DEDUP_REMOVED lines=34> */
.L_x_1983:
[----:B------:R-:W-:Y:S05]  /*2600*/  BSYNC B0 ;  /* 0x0000000000007941 */ /* 0x000fea0003800000 */
.L_x_1982:
[----:B------:R-:W-:Y:S01]  /*2610*/  IADD3 R12, R14, 0x20, RZ ;  /* 0x000000200e0c7810 */ /* 0x000fe20007ffe0ff */
[----:B------:R-:W-:Y:S03]  /*2620*/  BSSY B0, `(.L_x_1984) ;  /* 0x0000024000007945 */ /* 0x000fe60003800000 */
[----:B------:R-:W-:-:S13]  /*2630*/  ISETP.GE.AND P0, PT, R12, UR18, PT ;  /* 0x000000120c007c0c */ /* 0x000fda000bf06270 */
[----:B------:R-:W-:Y:S05]  /*2640*/  @P0 BRA `(.L_x_1985) ;  /* 0x0000021000000947 */ /* 0x000fea0003800000 */
[----:B-1----:R-:W-:Y:S01]  /*2650*/  IADD3 R9, P0, R20, 0x20, RZ ;  /* 0x0000002014097810 */ /* 0x002fe20007f1e0ff */
        /* <DEDUP_REMOVED lines=32> */
.L_x_1985:
[----:B------:R-:W-:Y:S05]  /*2860*/  BSYNC B0 ;  /* 0x0000000000007941 */ /* 0x000fea0003800000 */
.L_x_1984:
[----:B-1----:R-:W-:Y:S01]  /*2870*/  IADD3 R10, R14, 0x30, RZ ;  /* 0x000000300e0a7810 */ /* 0x002fe20007ffe0ff */
        /* <DEDUP_REMOVED lines=35> */
.L_x_1987:
[----:B------:R-:W-:Y:S05]  /*2ab0*/  BSYNC B0 ;  /* 0x0000000000007941 */ /* 0x000fea0003800000 */
.L_x_1986:
[----:B------:R-:W-:Y:S01]  /*2ac0*/  UIADD3 UR25, UR8, -0x1, URZ ;  /* 0xffffffff08197890 */ /* 0x000fe2000fffe03f */
[----:B------:R-:W-:Y:S03]  /*2ad0*/  BSSY B0, `(.L_x_1988) ;  /* 0x000001e000007945 */ /* 0x000fe60003800000 */
[----:B------:R-:W-:-:S04]  /*2ae0*/  USHF.L.U32 UR14, UR25, 0x6, URZ ;  /* 0x00000006190e7899 */ /* 0x000fc8000800063f */
[----:B------:R-:W-:-:S06]  /*2af0*/  UIADD3 UR15, -UR14, UR11, URZ ;  /* 0x0000000b0e0f7290 */ /* 0x000fcc000fffe13f */
[----:B------:R-:W-:-:S13]  /*2b00*/  ISETP.GE.AND P0, PT, R14, UR15, PT ;  /* 0x0000000f0e007c0c */ /* 0x000fda000bf06270 */
[----:B------:R-:W-:Y:S05]  /*2b10*/  @P0 BRA `(.L_x_1989) ;  /* 0x0000019000000947 */ /* 0x000fea0003800000 */
[----:B------:R-:W-:Y:S02]  /*2b20*/  ISETP.GE.AND P3, PT, R200, c[0x0][0x220], PT ;  /* 0x00008800c8007a0c */ /* 0x000fe40003f66270 */
[----:B------:R-:W-:Y:S02]  /*2b30*/  ISETP.GE.AND P2, PT, R196, c[0x0][0x220], PT ;  /* 0x00008800c4007a0c */ /* 0x000fe40003f46270 */
[----:B------:R-:W-:-:S09]  /*2b40*/  ISETP.GE.AND P0, PT, R195, c[0x0][0x220], PT ;  /* 0x00008800c3007a0c */ /* 0x000fd20003f06270 */
[C---:B------:R-:W-:Y:S01]  /*2b50*/  @!P3 LEA R16, P4, R134.reuse, c[0x0][0x168], 0x1 ;  /* 0x00005a008610ba11 */ /* 0x040fe200078808ff */
[----:B------:R2:W-:Y:S01]  /*2b60*/  @P3 STS.128 [R198+0x6000], RZ ;  /* 0x006000ffc6003388 */ /* 0x0005e20000000c00 */
[C---:B-1----:R-:W-:Y:S02]  /*2b70*/  @!P2 LEA R8, P1, R134.reuse, c[0x0][0x168], 0x1 ;  /* 0x00005a008608aa11 */ /* 0x042fe400078208ff */
        /* <DEDUP_REMOVED lines=19> */
.L_x_1989:
[----:B------:R-:W-:Y:S05]  /*2cb0*/  BSYNC B0 ;  /* 0x0000000000007941 */ /* 0x000fea0003800000 */
.L_x_1988:
[----:B------:R-:W-:Y:S01]  /*2cc0*/  ISETP.GE.AND P0, PT, R3, UR15, PT ;  /* 0x0000000f03007c0c */ /* 0x000fe2000bf06270 */
[----:B------:R-:W-:Y:S01]  /*2cd0*/  ULDC.64 UR6, c[0x0][0x198] ;  /* 0x0000660000067ab9 */ /* 0x000fe20000000a00 */
[----:B------:R-:W-:Y:S01]  /*2ce0*/  BSSY B0, `(.L_x_1990) ;  /* 0x000001f000007945 */ /* 0x000fe20003800000 */
[----:B------:R-:W-:Y:S02]  /*2cf0*/  USHF.L.U64.HI UR20, UR6, UR22, UR7 ;  /* 0x0000001606147299 */ /* 0x000fe40008010207 */
[----:B------:R-:W-:-:S08]  /*2d00*/  USHF.L.U32 UR21, UR6, 0x4, URZ ;  /* 0x0000000406157899 */ /* 0x000fd0000800063f */
[----:B------:R-:W-:Y:S05]  /*2d10*/  @P0 BRA `(.L_x_1991) ;  /* 0x000001b000000947 */ /* 0x000fea0003800000 */
[----:B------:R-:W-:Y:S02]  /*2d20*/  ISETP.GE.AND P3, PT, R200, c[0x0][0x220], PT ;  /* 0x00008800c8007a0c */ /* 0x000fe40003f66270 */
[----:B------:R-:W-:Y:S02]  /*2d30*/  ISETP.GE.AND P2, PT, R196, c[0x0][0x220], PT ;  /* 0x00008800c4007a0c */ /* 0x000fe40003f46270 */
[----:B-12---:R-:W-:Y:S02]  /*2d40*/  IADD3 R9, P1, R134, UR21, RZ ;  /* 0x0000001586097c10 */ /* 0x006fe4000ff3e0ff */
[----:B------:R-:W-:Y:S02]  /*2d50*/  ISETP.GE.AND P0, PT, R195, c[0x0][0x220], PT ;  /* 0x00008800c3007a0c */ /* 0x000fe40003f06270 */
[----:B------:R-:W-:-:S05]  /*2d60*/  IADD3.X R6, R133, UR20, RZ, P1, !PT ;  /* 0x0000001485067c10 */ /* 0x000fca0008ffe4ff */
        /* <DEDUP_REMOVED lines=22> */
.L_x_1991:
[----:B------:R-:W-:Y:S05]  /*2ed0*/  BSYNC B0 ;  /* 0x0000000000007941 */ /* 0x000fea0003800000 */
.L_x_1990:
[----:B------:R-:W-:Y:S01]  /*2ee0*/  ISETP.GE.AND P0, PT, R12, UR15, PT ;  /* 0x0000000f0c007c0c */ /* 0x000fe2000bf06270 */
[----:B------:R-:W-:-:S12]  /*2ef0*/  BSSY B0, `(.L_x_1992) ;  /* 0x000001f000007945 */ /* 0x000fd80003800000 */
[----:B------:R-:W-:Y:S05]  /*2f00*/  @P0 BRA `(.L_x_1993) ;  /* 0x000001d000000947 */ /* 0x000fea0003800000 */
[----:B------:R-:W-:Y:S01]  /*2f10*/  ISETP.GE.AND P3, PT, R200, c[0x0][0x220], PT ;  /* 0x00008800c8007a0c */ /* 0x000fe20003f66270 */
[----:B------:R-:W-:Y:S01]  /*2f20*/  IMAD.MOV.U32 R6, RZ, RZ, c[0x0][0x198] ;  /* 0x00006600ff067624 */ /* 0x000fe200078e00ff */
[----:B------:R-:W-:Y:S01]  /*2f30*/  ISETP.GE.AND P2, PT, R196, c[0x0][0x220], PT ;  /* 0x00008800c4007a0c */ /* 0x000fe20003f46270 */
[----:B-12---:R-:W-:-:S03]  /*2f40*/  IMAD.MOV.U32 R9, RZ, RZ, c[0x0][0x19c] ;  /* 0x00006700ff097624 */ /* 0x006fc600078e00ff */
[----:B------:R-:W-:-:S04]  /*2f50*/  LEA R8, P0, R6, R134, 0x5 ;  /* 0x0000008606087211 */ /* 0x000fc800078028ff */
[----:B------:R-:W-:Y:S02]  /*2f60*/  LEA.HI.X R9, R6, R133, R9, 0x5, P0 ;  /* 0x0000008506097211 */ /* 0x000fe400000f2c09 */
[----:B------:R-:W-:Y:S01]  /*2f70*/  ISETP.GE.AND P0, PT, R195, c[0x0][0x220], PT ;  /* 0x00008800c3007a0c */ /* 0x000fe20003f06270 */
        /* <DEDUP_REMOVED lines=22> */
.L_x_1993:
[----:B------:R-:W-:Y:S05]  /*30e0*/  BSYNC B0 ;  /* 0x0000000000007941 */ /* 0x000fea0003800000 */
.L_x_1992:
[----:B------:R-:W-:Y:S01]  /*30f0*/  ISETP.GE.AND P0, PT, R10, UR15, PT ;  /* 0x0000000f0a007c0c */ /* 0x000fe2000bf06270 */
[----:B------:R-:W-:-:S12]  /*3100*/  BSSY B0, `(.L_x_1994) ;  /* 0x0000021000007945 */ /* 0x000fd80003800000 */
[----:B------:R-:W-:Y:S05]  /*3110*/  @P0 BRA `(.L_x_1995) ;  /* 0x000001f000000947 */ /* 0x000fea0003800000 */
[----:B------:R-:W-:Y:S01]  /*3120*/  ISETP.GE.AND P3, PT, R200, c[0x0][0x220], PT ;  /* 0x00008800c8007a0c */ /* 0x000fe20003f66270 */
[----:B------:R-:W-:Y:S01]  /*3130*/  IMAD.MOV.U32 R6, RZ, RZ, c[0x0][0x198] ;  /* 0x00006600ff067624 */ /* 0x000fe200078e00ff */
[----:B------:R-:W-:Y:S01]  /*3140*/  ISETP.GE.AND P2, PT, R196, c[0x0][0x220], PT ;  /* 0x00008800c4007a0c */ /* 0x000fe20003f46270 */
[----:B------:R-:W-:Y:S01]  /*3150*/  IMAD.MOV.U32 R132, RZ, RZ, R134 ;  /* 0x000000ffff847224 */ /* 0x000fe200078e0086 */
[----:B------:R-:W-:Y:S01]  /*3160*/  ULDC UR4, c[0x0][0x19c] ;  /* 0x0000670000047ab9 */ /* 0x000fe20000000800 */
[----:B------:R-:W-:Y:S01]  /*3170*/  ISETP.GE.AND P0, PT, R195, c[0x0][0x220], PT ;  /* 0x00008800c3007a0c */ /* 0x000fe20003f06270 */
[----:B------:R-:W-:Y:S01]  /*3180*/  UIMAD UR4, UR4, 0x30, URZ ;  /* 0x00000030040478a4 */ /* 0x000fe2000f8e023f */
[----:B-12---:R-:W-:-:S05]  /*3190*/  IMAD.WIDE.U32 R16, R6, 0x30, R132 ;  /* 0x0000003006107825 */ /* 0x006fca00078e0084 */
        /* <DEDUP_REMOVED lines=23> */
.L_x_1995:
[----:B------:R-:W-:Y:S05]  /*3310*/  BSYNC B0 ;  /* 0x0000000000007941 */ /* 0x000fea0003800000 */
.L_x_1994:
[----:B------:R-:W0:Y:S01]  /*3320*/  LDGDEPBAR ;  /* 0x00000000000079af */ /* 0x000e220000000000 */
[----:B------:R-:W-:Y:S01]  /*3330*/  ISETP.GE.AND P1, PT, R14, UR15, PT ;  /* 0x0000000f0e007c0c */ /* 0x000fe2000bf26270 */
[----:B------:R-:W-:Y:S01]  /*3340*/  IMAD.SHL.U32 R197, R4, 0x2, RZ ;  /* 0x0000000204c57824 */ /* 0x000fe200078e00ff */
[C---:B------:R-:W-:Y:S01]  /*3350*/  LEA R212, P0, R144.reuse, c[0x0][0x170], 0x1 ;  /* 0x00005c0090d47a11 */ /* 0x040fe200078008ff */
[----:B------:R-:W-:Y:S03]  /*3360*/  BSSY B0, `(.L_x_1996) ;  /* 0x000001e000007945 */ /* 0x000fe60003800000 */
[----:B------:R-:W-:Y:S02]  /*3370*/  LOP3.LUT R197, R197, 0x6, RZ, 0xc0, !PT ;  /* 0x00000006c5c57812 */ /* 0x000fe400078ec0ff */
        /* <DEDUP_REMOVED lines=28> */
.L_x_1997:
[----:B------:R-:W-:Y:S05]  /*3540*/  BSYNC B0 ;  /* 0x0000000000007941 */ /* 0x000fea0003800000 */
.L_x_1996:
[----:B------:R-:W-:Y:S01]  /*3550*/  ISETP.GE.AND P0, PT, R3, UR15, PT ;  /* 0x0000000f03007c0c */ /* 0x000fe2000bf06270 */
[----:B------:R-:W-:Y:S01]  /*3560*/  ULDC.64 UR4, c[0x0][0x1a0] ;  /* 0x0000680000047ab9 */ /* 0x000fe20000000a00 */
[----:B------:R-:W-:Y:S01]  /*3570*/  BSSY B0, `(.L_x_1998) ;  /* 0x0000029000007945 */ /* 0x000fe20003800000 */
[----:B------:R-:W-:-:S02]  /*3580*/  USHF.L.U64.HI UR22, UR4, UR22, UR5 ;  /* 0x0000001604167299 */ /* 0x000fc40008010205 */
[----:B------:R-:W-:-:S08]  /*3590*/  USHF.L.U32 UR23, UR4, 0x4, URZ ;  /* 0x0000000404177899 */ /* 0x000fd0000800063f */
[----:B------:R4:W-:Y:S04]  /*35a0*/  @P0 STS.128 [R198+0xc800], RZ ;  /* 0x00c800ffc6000388 */ /* 0x0009e80000000c00 */
[----:B------:R4:W-:Y:S04]  /*35b0*/  @P0 STS.128 [R198+0xe800], RZ ;  /* 0x00e800ffc6000388 */ /* 0x0009e80000000c00 */
[----:B------:R4:W-:Y:S01]  /*35c0*/  @P0 STS.128 [R198+0x10800], RZ ;  /* 0x010800ffc6000388 */ /* 0x0009e20000000c00 */
[----:B------:R-:W-:Y:S05]  /*35d0*/  @P0 BRA `(.L_x_1999) ;  /* 0x0000022000000947 */ /* 0x000fea0003800000 */
[----:B------:R-:W-:Y:S01]  /*35e0*/  ISETP.GE.AND P3, PT, R200, c[0x0][0x220], PT ;  /* 0x00008800c8007a0c */ /* 0x000fe20003f66270 */
[----:B------:R-:W-:Y:S01]  /*35f0*/  IMAD.U32 R11, RZ, RZ, UR23 ;  /* 0x00000017ff0b7e24 */ /* 0x000fe2000f8e00ff */
[----:B------:R-:W-:Y:S01]  /*3600*/  ISETP.GE.AND P2, PT, R196, c[0x0][0x220], PT ;  /* 0x00008800c4007a0c */ /* 0x000fe20003f46270 */
[----:B-12---:R-:W-:Y:S01]  /*3610*/  IMAD.U32 R9, RZ, RZ, UR23 ;  /* 0x00000017ff097e24 */ /* 0x006fe2000f8e00ff */
[----:B------:R-:W-:Y:S01]  /*3620*/  ISETP.GE.AND P0, PT, R195, c[0x0][0x220], PT ;  /* 0x00008800c3007a0c */ /* 0x000fe20003f06270 */
[----:B------:R-:W-:-:S02]  /*3630*/  IMAD.U32 R8, RZ, RZ, UR23 ;  /* 0x00000017ff087e24 */ /* 0x000fc4000f8e00ff */
[----:B------:R-:W-:Y:S02]  /*3640*/  IMAD.U32 R6, RZ, RZ, UR22 ;  /* 0x00000016ff067e24 */ /* 0x000fe4000f8e00ff */
[----:B------:R-:W-:Y:S02]  /*3650*/  IMAD.U32 R3, RZ, RZ, UR23 ;  /* 0x00000017ff037e24 */ /* 0x000fe4000f8e00ff */
[----:B------:R-:W-:Y:S02]  /*3660*/  IMAD.U32 R4, RZ, RZ, UR22 ;  /* 0x00000016ff047e24 */ /* 0x000fe4000f8e00ff */
[-C--:B------:R-:W-:Y:S01]  /*3670*/  @!P3 LEA R16, P4, R11, R212.reuse, 0x1 ;  /* 0x000000d40b10b211 */ /* 0x080fe200078808ff */
[----:B------:R1:W-:Y:S01]  /*3680*/  @P3 STS.128 [R198+0xc800], RZ ;  /* 0x00c800ffc6003388 */ /* 0x0003e20000000c00 */
[----:B------:R-:W-:Y:S02]  /*3690*/  @!P2 LEA R18, P1, R9, R212, 0x1 ;  /* 0x000000d40912a211 */ /* 0x000fe400078208ff */
[----:B------:R-:W-:-:S02]  /*36a0*/  @!P3 LEA.HI.X R17, R8, R213, R6, 0x1, P4 ;  /* 0x000000d50811b211 */ /* 0x000fc400020f0c06 */
[----:B------:R-:W-:-:S03]  /*36b0*/  @!P2 LEA.HI.X R19, R3, R213, R4, 0x1, P1 ;  /* 0x000000d50313a211 */ /* 0x000fc600008f0c04 */
        /* <DEDUP_REMOVED lines=11> */
[----:B------:R-:W-:Y:S01]  /*3770*/  IMAD.U32 R9, RZ, RZ, UR23 ;  /* 0x00000017ff097e24 */ /* 0x000fe2000f8e00ff */
[----:B------:R-:W-:Y:S01]  /*3780*/  MOV R3, UR23 ;  /* 0x0000001700037c02 */ /* 0x000fe20008000f00 */
[----:B------:R-:W-:-:S03]  /*3790*/  IMAD.U32 R4, RZ, RZ, UR22 ;  /* 0x00000016ff047e24 */ /* 0x000fc6000f8e00ff */
[----:B------:R-:W-:-:S04]  /*37a0*/  LEA R8, P0, R9, R212, 0x1 ;  /* 0x000000d409087211 */ /* 0x000fc800078008ff */
[----:B------:R-:W-:-:S05]  /*37b0*/  LEA.HI.X R9, R3, R213, R4, 0x1, P0 ;  /* 0x000000d503097211 */ /* 0x000fca00000f0c04 */
[----:B------:R-:W-:Y:S01]  /*37c0*/  @!PT LDS RZ, [RZ] ;  /* 0x00000000fffff984 */ /* 0x000fe20000000800 */
[----:B------:R-:W-:Y:S01]  /*37d0*/  @!PT LDS RZ, [RZ] ;  /* 0x00000000fffff984 */ /* 0x000fe20000000800 */
[----:B------:R-:W-:Y:S01]  /*37e0*/  @!PT LDS RZ, [RZ] ;  /* 0x00000000fffff984 */ /* 0x000fe20000000800 */
[----:B------:R2:W-:Y:S04]  /*37f0*/  LDGSTS.E.BYPASS.LTC128B.128 [R198+0x10800], [R8.64+0x100] ;  /* 0x1080010008c67fae */ /* 0x0005e8000b901d4c */
.L_x_1999:
[----:B------:R-:W-:Y:S05]  /*3800*/  BSYNC B0 ;  /* 0x0000000000007941 */ /* 0x000fea0003800000 */
.L_x_1998:
[----:B------:R-:W-:Y:S01]  /*3810*/  ISETP.GE.AND P0, PT, R12, UR15, PT ;  /* 0x0000000f0c007c0c */ /* 0x000fe2000bf06270 */
[----:B------:R-:W-:-:S12]  /*3820*/  BSSY B0, `(.L_x_2000) ;  /* 0x0000022000007945 */ /* 0x000fd80003800000 */
[----:B------:R1:W-:Y:S04]  /*3830*/  @P0 STS.128 [R198+0xd000], RZ ;  /* 0x00d000ffc6000388 */ /* 0x0003e80000000c00 */
[----:B------:R1:W-:Y:S04]  /*3840*/  @P0 STS.128 [R198+0xf000], RZ ;  /* 0x00f000ffc6000388 */ /* 0x0003e80000000c00 */
[----:B------:R1:W-:Y:S01]  /*3850*/  @P0 STS.128 [R198+0x11000], RZ ;  /* 0x011000ffc6000388 */ /* 0x0003e20000000c00 */
[----:B------:R-:W-:Y:S05]  /*3860*/  @P0 BRA `(.L_x_2001) ;  /* 0x000001d000000947 */ /* 0x000fea0003800000 */
[----:B------:R-:W-:Y:S01]  /*3870*/  ISETP.GE.AND P3, PT, R200, c[0x0][0x220], PT ;  /* 0x00008800c8007a0c */ /* 0x000fe20003f66270 */
[----:B------:R-:W-:Y:S01]  /*3880*/  IMAD.MOV.U32 R3, RZ, RZ, c[0x0][0x1a0] ;  /* 0x00006800ff037624 */ /* 0x000fe200078e00ff */
[----:B------:R-:W-:Y:S01]  /*3890*/  ISETP.GE.AND P2, PT, R196, c[0x0][0x220], PT ;  /* 0x00008800c4007a0c */ /* 0x000fe20003f46270 */
[----:B------:R-:W-:Y:S01]  /*38a0*/  IMAD.MOV.U32 R4, RZ, RZ, 0x5 ;  /* 0x00000005ff047424 */ /* 0x000fe200078e00ff */
[----:B------:R-:W-:Y:S01]  /*38b0*/  ISETP.GE.AND P0, PT, R195, c[0x0][0x220], PT ;  /* 0x00008800c3007a0c */ /* 0x000fe20003f06270 */
[----:B------:R-:W-:-:S03]  /*38c0*/  IMAD.SHL.U32 R6, R3, 0x20, RZ ;  /* 0x0000002003067824 */ /* 0x000fc600078e00ff */
[----:B------:R-:W-:-:S05]  /*38d0*/  SHF.L.U64.HI R4, R3, R4, c[0x0][0x1a4] ;  /* 0x0000690003047619 */ /* 0x000fca0000010204 */
[CC--:B-12---:R-:W-:Y:S01]  /*38e0*/  @!P3 LEA R16, P4, R6.reuse, R212.reuse, 0x1 ;  /* 0x000000d40610b211 */ /* 0x0c6fe200078808ff */
[----:B------:R1:W-:Y:S01]  /*38f0*/  @P3 STS.128 [R198+0xd000], RZ ;  /* 0x00d000ffc6003388 */ /* 0x0003e20000000c00 */
[C---:B------:R-:W-:Y:S02]  /*3900*/  @!P2 LEA R8, P1, R6.reuse, R212, 0x1 ;  /* 0x000000d40608a211 */ /* 0x040fe400078208ff */
[CCC-:B------:R-:W-:Y:S02]  /*3910*/  @!P3 LEA.HI.X R17, R6.reuse, R213.reuse, R4.reuse, 0x1, P4 ;  /* 0x000000d50611b211 */ /* 0x1c0fe400020f0c04 */
        /* <DEDUP_REMOVED lines=12> */
[----:B-1----:R-:W-:-:S04]  /*39e0*/  LEA R8, P0, R6, R212, 0x1 ;  /* 0x000000d406087211 */ /* 0x002fc800078008ff */
[----:B------:R-:W-:-:S05]  /*39f0*/  LEA.HI.X R9, R6, R213, R4, 0x1, P0 ;  /* 0x000000d506097211 */ /* 0x000fca00000f0c04 */
[----:B------:R-:W-:Y:S01]  /*3a00*/  @!PT LDS RZ, [RZ] ;  /* 0x00000000fffff984 */ /* 0x000fe20000000800 */
[----:B------:R-:W-:Y:S01]  /*3a10*/  @!PT LDS RZ, [RZ] ;  /* 0x00000000fffff984 */ /* 0x000fe20000000800 */
[----:B------:R-:W-:Y:S01]  /*3a20*/  @!PT LDS RZ, [RZ] ;  /* 0x00000000fffff984 */ /* 0x000fe20000000800 */
[----:B------:R1:W-:Y:S04]  /*3a30*/  LDGSTS.E.BYPASS.LTC128B.128 [R198+0x11000], [R8.64+0x100] ;  /* 0x1100010008c67fae */ /* 0x0003e8000b901d4c */
.L_x_2001:
[----:B------:R-:W-:Y:S05]  /*3a40*/  BSYNC B0 ;  /* 0x0000000000007941 */ /* 0x000fea0003800000 */
.L_x_2000:
[----:B------:R-:W-:Y:S01]  /*3a50*/  ISETP.GE.AND P0, PT, R10, UR15, PT ;  /* 0x0000000f0a007c0c */ /* 0x000fe2000bf06270 */
[----:B------:R-:W-:Y:S01]  /*3a60*/  BSSY B0, `(.L_x_2002) ;  /* 0x000002a000007945 */ /* 0x000fe20003800000 */
[----:B------:R-:W-:-:S04]  /*3a70*/  SHF.R.S32.HI R4, RZ, 0x1f, R13 ;  /* 0x0000001fff047819 */ /* 0x000fc8000001140d */
[----:B------:R-:W-:-:S04]  /*3a80*/  LEA.HI R3, R4, R13, RZ, 0x2 ;  /* 0x0000000d04037211 */ /* 0x000fc800078f10ff */
[----:B------:R-:W-:-:S03]  /*3a90*/  SHF.R.S32.HI R3, RZ, 0x2, R3 ;  /* 0x00000002ff037819 */ /* 0x000fc60000011403 */
[----:B------:R1:W-:Y:S04]  /*3aa0*/  @P0 STS.128 [R198+0xd800], RZ ;  /* 0x00d800ffc6000388 */ /* 0x0003e80000000c00 */
[----:B------:R1:W-:Y:S04]  /*3ab0*/  @P0 STS.128 [R198+0xf800], RZ ;  /* 0x00f800ffc6000388 */ /* 0x0003e80000000c00 */
[----:B------:R1:W-:Y:S01]  /*3ac0*/  @P0 STS.128 [R198+0x11800], RZ ;  /* 0x011800ffc6000388 */ /* 0x0003e20000000c00 */
[----:B------:R-:W-:Y:S05]  /*3ad0*/  @P0 BRA `(.L_x_2003) ;  /* 0x0000022000000947 */ /* 0x000fea0003800000 */
[----:B------:R-:W-:Y:S02]  /*3ae0*/  ISETP.GE.AND P2, PT, R200, c[0x0][0x220], PT ;  /* 0x00008800c8007a0c */ /* 0x000fe40003f46270 */
[----:B------:R-:W-:-:S02]  /*3af0*/  ISETP.GE.AND P1, PT, R196, c[0x0][0x220], PT ;  /* 0x00008800c4007a0c */ /* 0x000fc40003f26270 */
[----:B------:R-:W-:Y:S02]  /*3b00*/  MOV R4, c[0x0][0x1a0] ;  /* 0x0000680000047a02 */ /* 0x000fe40000000f00 */
[----:B------:R-:W-:-:S07]  /*3b10*/  ISETP.GE.AND P0, PT, R195, c[0x0][0x220], PT ;  /* 0x00008800c3007a0c */ /* 0x000fce0003f06270 */
[----:B-12---:R-:W-:Y:S01]  /*3b20*/  @!P2 MOV R8, c[0x0][0x1a4] ;  /* 0x000069000008aa02 */ /* 0x006fe20000000f00 */
[----:B------:R-:W-:Y:S01]  /*3b30*/  @!P2 IMAD.MOV.U32 R11, RZ, RZ, R213 ;  /* 0x000000ffff0ba224 */ /* 0x000fe200078e00d5 */
[----:B------:R-:W-:Y:S01]  /*3b40*/  @!P2 MOV R10, R212 ;  /* 0x000000d4000aa202 */ /* 0x000fe20000000f00 */
[----:B------:R-:W-:Y:S01]  /*3b50*/  @!P1 IMAD.MOV.U32 R6, RZ, RZ, c[0x0][0x1a4] ;  /* 0x00006900ff069624 */ /* 0x000fe200078e00ff */
[----:B------:R1:W-:Y:S01]  /*3b60*/  @P2 STS.128 [R198+0xd800], RZ ;  /* 0x00d800ffc6002388 */ /* 0x0003e20000000c00 */
[----:B------:R-:W-:Y:S02]  /*3b70*/  @!P2 IMAD R8, R8, 0x60, RZ ;  /* 0x000000600808a824 */ /* 0x000fe400078e02ff */
[----:B------:R-:W-:-:S04]  /*3b80*/  @!P2 IMAD.WIDE.U32 R10, R4, 0x60, R10 ;  /* 0x00000060040aa825 */ /* 0x000fc800078e000a */
[----:B------:R-:W-:Y:S01]  /*3b90*/  @!P1 IMAD R6, R6, 0x60, RZ ;  /* 0x0000006006069824 */ /* 0x000fe200078e02ff */
[----:B------:R-:W-:Y:S01]  /*3ba0*/  @!P2 IADD3 R11, R11, R8, RZ ;  /* 0x000000080b0ba210 */ /* 0x000fe20007ffe0ff */
[----:B------:R-:W-:-:S04]  /*3bb0*/  @!P1 IMAD.WIDE.U32 R12, R4, 0x60, R212 ;  /* 0x00000060040c9825 */ /* 0x000fc800078e00d4 */
[----:B------:R-:W-:Y:S01]  /*3bc0*/  @!P1 IMAD.IADD R13, R13, 0x1, R6 ;  /* 0x000000010d0d9824 */ /* 0x000fe200078e0206 */
        /* <DEDUP_REMOVED lines=11> */
[----:B------:R-:W-:Y:S01]  /*3c80*/  ULDC UR4, c[0x0][0x1a4] ;  /* 0x0000690000047ab9 */ /* 0x000fe20000000800 */
[----:B------:R-:W-:Y:S01]  /*3c90*/  IMAD.WIDE.U32 R8, R4, 0x60, R212 ;  /* 0x0000006004087825 */ /* 0x000fe200078e00d4 */
[----:B------:R-:W-:-:S06]  /*3ca0*/  UIMAD UR4, UR4, 0x60, URZ ;  /* 0x00000060040478a4 */ /* 0x000fcc000f8e023f */
[----:B------:R-:W-:-:S05]  /*3cb0*/  IADD3 R9, R9, UR4, RZ ;  /* 0x0000000409097c10 */ /* 0x000fca000fffe0ff */
[----:B------:R-:W-:Y:S01]  /*3cc0*/  @!PT LDS RZ, [RZ] ;  /* 0x00000000fffff984 */ /* 0x000fe20000000800 */
[----:B------:R-:W-:Y:S01]  /*3cd0*/  @!PT LDS RZ, [RZ] ;  /* 0x00000000fffff984 */ /* 0x000fe20000000800 */
[----:B------:R-:W-:Y:S01]  /*3ce0*/  @!PT LDS RZ, [RZ] ;  /* 0x00000000fffff984 */ /* 0x000fe20000000800 */
[----:B------:R2:W-:Y:S02]  /*3cf0*/  LDGSTS.E.BYPASS.LTC128B.128 [R198+0x11800], [R8.64+0x100] ;  /* 0x1180010008c67fae */ /* 0x0005e4000b901d4c */
.L_x_2003:
[----:B------:R-:W-:Y:S05]  /*3d00*/  BSYNC B0 ;  /* 0x0000000000007941 */ /* 0x000fea0003800000 */
.L_x_2002:
[C---:B------:R-:W-:Y:S01]  /*3d10*/  IMAD.SHL.U32 R4, R2.reuse, 0x40, RZ ;  /* 0x0000004002047824 */ /* 0x040fe200078e00ff */
[----:B------:R-:W-:Y:S01]  /*3d20*/  R2P PR, R2, 0x6 ;  /* 0x0000000602007804 */ /* 0x000fe20000000000 */
[----:B------:R-:W-:Y:S01]  /*3d30*/  IMAD.SHL.U32 R14, R14, 0x8, RZ ;  /* 0x000000080e0e7824 */ /* 0x000fe200078e00ff */
[----:B------:R-:W0:Y:S01]  /*3d40*/  LDGDEPBAR ;  /* 0x00000000000079af */ /* 0x000e220000000000 */
[----:B------:R-:W-:Y:S01]  /*3d50*/  IMAD R194, R85, 0x400, R0 ;  /* 0x0000040055c27824 */ /* 0x000fe200078e0200 */
[----:B-12---:R-:W-:Y:S01]  /*3d60*/  LOP3.LUT R9, R4, 0x1c0, RZ, 0xc0, !PT ;  /* 0x000001c004097812 */ /* 0x006fe200078ec0ff */
[----:B------:R-:W-:Y:S02]  /*3d70*/  UISETP.GT.AND UP0, UPT, UR25, UR19, UPT ;  /* 0x000000131900728c */ /* 0x000fe4000bf04270 */
[----:B------:R-:W-:Y:S01]  /*3d80*/  IMAD.SHL.U32 R194, R194, 0x2, RZ ;  /* 0x00000002c2c27824 */ /* 0x000fe200078e00ff */
[----:B------:R-:W-:Y:S01]  /*3d90*/  LOP3.LUT R4, R9, 0x8, R14, 0xf8, !PT ;  /* 0x0000000809047812 */ /* 0x000fe200078ef80e */
[----:B------:R-:W-:Y:S01]  /*3da0*/  UIADD3 UR7, UR11, 0x1, -UR26 ;  /* 0x000000010b077890 */ /* 0x000fe2000fffe81a */
[----:B------:R-:W-:Y:S01]  /*3db0*/  SHF.R.U32.HI R9, RZ, 0x3, R9 ;  /* 0x00000003ff097819 */ /* 0x000fe20000011609 */
[--C-:B------:R-:W-:Y:S01]  /*3dc0*/  IMAD R192, R7, 0x2, R194.reuse ;  /* 0x0000000207c07824 */ /* 0x100fe200078e02c2 */
[----:B------:R-:W-:Y:S01]  /*3dd0*/  LDSM.16.M88.4 R44, [R194] ;  /* 0x00000000c22c783b */ /* 0x000fe20000000200 */
[C---:B------:R-:W-:Y:S01]  /*3de0*/  IMAD R190, R5.reuse, 0x2, R194 ;  /* 0x0000000205be7824 */ /* 0x040fe200078e02c2 */
[----:B------:R-:W-:Y:S01]  /*3df0*/  LOP3.LUT R4, R4, R9, RZ, 0x3c, !PT ;  /* 0x0000000904047212 */ /* 0x000fe200078e3cff */
[----:B------:R-:W-:Y:S01]  /*3e00*/  IMAD R189, R5, 0x2, R192 ;  /* 0x0000000205bd7824 */ /* 0x000fe200078e02c0 */
[----:B------:R-:W-:Y:S01]  /*3e10*/  LDSM.16.M88.4 R24, [R192] ;  /* 0x00000000c018783b */ /* 0x000fe20000000200 */
[----:B------:R-:W-:Y:S01]  /*3e20*/  ULDC UR5, c[0x0][0x2e4] ;  /* 0x0000b90000057ab9 */ /* 0x000fe20000000800 */
[----:B------:R-:W-:Y:S01]  /*3e30*/  PLOP3.LUT P4, PT, PT, PT, UP0, 0x80, 0x0 ;  /* 0x000000000000781c */ /* 0x000fe20003f8f008 */
[----:B------:R-:W-:Y:S01]  /*3e40*/  IMAD R193, R193, 0x200, R4 ;  /* 0x00000200c1c17824 */ /* 0x000fe200078e0204 */
[----:B------:R-:W-:Y:S01]  /*3e50*/  LDSM.16.M88.4 R40, [R190] ;  /* 0x00000000be28783b */ /* 0x000fe20000000200 */
[----:B------:R-:W-:-:S02]  /*3e60*/  ULDC UR4, c[0x0][0x2e8] ;  /* 0x0000ba0000047ab9 */ /* 0x000fc40000000800 */
[----:B------:R-:W-:Y:S01]  /*3e70*/  IMAD.SHL.U32 R193, R193, 0x2, RZ ;  /* 0x00000002c1c17824 */ /* 0x000fe200078e00ff */
[----:B------:R-:W-:Y:S01]  /*3e80*/  LDSM.16.M88.4 R68, [R194+0x2000] ;  /* 0x00200000c244783b */ /* 0x000fe20000000200 */
[----:B------:R-:W-:Y:S02]  /*3e90*/  UIADD3 UR5, UR11, -UR5, -UR26 ;  /* 0x800000050b057290 */ /* 0x000fe4000fffe81a */
[----:B------:R-:W-:Y:S01]  /*3ea0*/  UIADD3 UR4, UR7, UR4, URZ ;  /* 0x0000000407047290 */ /* 0x000fe2000fffe03f */
[----:B------:R-:W1:Y:S01]  /*3eb0*/  LDSM.16.M88.4 R16, [R193+0x6000] ;  /* 0x00600000c110783b */ /* 0x000e620000000200 */
[C---:B------:R-:W-:Y:S02]  /*3ec0*/  IADD3 R2, R193.reuse, 0x6000, RZ ;  /* 0x00006000c1027810 */ /* 0x040fe40007ffe0ff */
[----:B------:R-:W-:Y:S01]  /*3ed0*/  IADD3 R191, R193, 0x6020, RZ ;  /* 0x00006020c1bf7810 */ /* 0x000fe20007ffe0ff */
[----:B------:R-:W2:Y:S01]  /*3ee0*/  LDSM.16.M88.4 R60, [R193+0x6800] ;  /* 0x00680000c13c783b */ /* 0x000ea20000000200 */
[----:B------:R-:W-:Y:S01]  /*3ef0*/  @P1 IADD3 R191, R2, -0x20, RZ ;  /* 0xffffffe002bf1810 */ /* 0x000fe20007ffe0ff */
[----:B------:R-:W-:-:S02]  /*3f00*/  IMAD.MOV.U32 R2, RZ, RZ, 0x40 ;  /* 0x00000040ff027424 */ /* 0x000fc400078e00ff */
[----:B------:R-:W-:Y:S01]  /*3f10*/  LDSM.16.M88.4 R52, [R193+0x7000] ;  /* 0x00700000c134783b */ /* 0x000fe20000000200 */
[C---:B------:R-:W-:Y:S02]  /*3f20*/  IADD3 R183, R191.reuse, 0x800, RZ ;  /* 0x00000800bfb77810 */ /* 0x040fe40007ffe0ff */
[----:B------:R-:W-:Y:S01]  /*3f30*/  SEL R2, R2, 0xffffffc0, !P2 ;  /* 0xffffffc002027807 */ /* 0x000fe20005000000 */
[----:B------:R-:W5:Y:S01]  /*3f40*/  LDSM.16.M88.4 R8, [R191] ;  /* 0x00000000bf08783b */ /* 0x000f620000000200 */
[C---:B------:R-:W-:Y:S02]  /*3f50*/  IADD3 R182, R191.reuse, 0x1000, RZ ;  /* 0x00001000bfb67810 */ /* 0x040fe40007ffe0ff */
[----:B------:R-:W-:Y:S01]  /*3f60*/  IADD3 R181, R191, 0x1800, RZ ;  /* 0x00001800bfb57810 */ /* 0x000fe20007ffe0ff */
[----:B------:R-:W3:Y:S01]  /*3f70*/  LDSM.16.M88.4 R28, [R193+0x7800] ;  /* 0x00780000c11c783b */ /* 0x000ee20000000200 */
[----:B------:R-:W-:Y:S01]  /*3f80*/  IMAD.IADD R187, R193, 0x1, R2 ;  /* 0x00000001c1bb7824 */ /* 0x000fe200078e0202 */
[----:B------:R-:W-:Y:S01]  /*3f90*/  IADD3 R179, R191, 0x2000, RZ ;  /* 0x00002000bfb37810 */ /* 0x000fe20007ffe0ff */
[----:B------:R-:W-:Y:S01]  /*3fa0*/  IMAD.IADD R180, R2, 0x1, R191 ;  /* 0x0000000102b47824 */ /* 0x000fe200078e02bf */
[----:B------:R-:W4:Y:S01]  /*3fb0*/  LDSM.16.M88.4 R12, [R191+0x800] ;  /* 0x00080000bf0c783b */ /* 0x000f220000000200 */
[----:B------:R-:W-:-:S02]  /*3fc0*/  LEA R2, R85, UR10, 0x4 ;  /* 0x0000000a55027c11 */ /* 0x000fc4000f8e20ff */
[C---:B------:R-:W-:Y:S01]  /*3fd0*/  IADD3 R178, R191.reuse, 0x2800, RZ ;  /* 0x00002800bfb27810 */ /* 0x040fe20007ffe0ff */
[----:B------:R-:W3:Y:S01]  /*3fe0*/  LDSM.16.M88.4 R36, [R191+0x1000] ;  /* 0x00100000bf24783b */ /* 0x000ee20000000200 */
[C---:B------:R-:W-:Y:S01]  /*3ff0*/  IADD3 R177, R191.reuse, 0x3000, RZ ;  /* 0x00003000bfb17810 */ /* 0x040fe20007ffe0ff */
[----:B------:R-:W-:Y:S01]  /*4000*/  IMAD.IADD R3, R2, 0x1, R3 ;  /* 0x0000000102037824 */ /* 0x000fe200078e0203 */
[C---:B------:R-:W-:Y:S01]  /*4010*/  IADD3 R176, R191.reuse, 0x3800, RZ ;  /* 0x00003800bfb07810 */ /* 0x040fe20007ffe0ff */
[----:B------:R-:W3:Y:S01]  /*4020*/  LDSM.16.M88.4 R32, [R191+0x1800] ;  /* 0x00180000bf20783b */ /* 0x000ee20000000200 */
[----:B------:R-:W-:Y:S02]  /*4030*/  IADD3 R175, R191, 0x4000, RZ ;  /* 0x00004000bfaf7810 */ /* 0x000fe40007ffe0ff */
[C---:B------:R-:W-:Y:S01]  /*4040*/  IADD3 R204, R3.reuse, UR5, RZ ;  /* 0x0000000503cc7c10 */ /* 0x040fe2000fffe0ff */
[----:B------:R-:W-:Y:S01]  /*4050*/  LDSM.16.M88.4 R72, [R187+0x7800] ;  /* 0x00780000bb48783b */ /* 0x000fe20000000200 */
[----:B------:R-:W-:-:S02]  /*4060*/  IADD3 R203, R3, UR4, RZ ;  /* 0x0000000403cb7c10 */ /* 0x000fc4000fffe0ff */
[----:B------:R-:W-:Y:S01]  /*4070*/  IADD3 R3, R3, 0x8, RZ ;  /* 0x0000000803037810 */ /* 0x000fe20007ffe0ff */
[----:B------:R-:W-:Y:S01]  /*4080*/  LDSM.16.M88.4 R76, [R187+0x8800] ;  /* 0x00880000bb4c783b */ /* 0x000fe20000000200 */
[----:B------:R-:W-:Y:S02]  /*4090*/  IMNMX R204, RZ, R204, !PT ;  /* 0x000000ccffcc7217 */ /* 0x000fe40007800200 */
[C---:B------:R-:W-:Y:S01]  /*40a0*/  IADD3 R202, R3.reuse, UR5, RZ ;  /* 0x0000000503ca7c10 */ /* 0x040fe2000fffe0ff */
[----:B-1----:R-:W-:Y:S01]  /*40b0*/  HMMA.16816.F32 R20, R44, R16, RZ ;  /* 0x000000102c14723c */ /* 0x002fe200000018ff */
[----:B------:R-:W-:Y:S01]  /*40c0*/  LDSM.16.M88.4 R80, [R194+0x4000] ;  /* 0x00400000c250783b */ /* 0x000fe20000000200 */
[----:B------:R-:W-:Y:S02]  /*40d0*/  IADD3 R199, R3, UR4, RZ ;  /* 0x0000000403c77c10 */ /* 0x000fe4000fffe0ff */
[----:B------:R-:W-:Y:S02]  /*40e0*/  IMNMX R203, R203, UR11, PT ;  /* 0x0000000bcbcb7c17 */ /* 0x000fe4000b800200 */
[----:B------:R-:W-:-:S02]  /*40f0*/  IMNMX R202, RZ, R202, !PT ;  /* 0x000000caffca7217 */ /* 0x000fc40007800200 */
[C---:B------:R-:W-:Y:S01]  /*4100*/  HMMA.16816.F32 R16, R44.reuse, R18, RZ ;  /* 0x000000122c10723c */ /* 0x040fe200000018ff */
[----:B------:R-:W-:Y:S02]  /*4110*/  IMNMX R199, R199, UR11, PT ;  /* 0x0000000bc7c77c17 */ /* 0x000fe4000b800200 */
[C---:B------:R-:W-:Y:S02]  /*4120*/  IADD3 R174, R191.reuse, 0x4800, RZ ;  /* 0x00004800bfae7810 */ /* 0x040fe40007ffe0ff */
[C---:B------:R-:W-:Y:S02]  /*4130*/  IADD3 R173, R191.reuse, 0x5000, RZ ;  /* 0x00005000bfad7810 */ /* 0x040fe40007ffe0ff */
[----:B------:R-:W-:Y:S01]  /*4140*/  IADD3 R172, R191, 0x5800, RZ ;  /* 0x00005800bfac7810 */ /* 0x000fe20007ffe0ff */
[C---:B--2---:R-:W-:Y:S08]  /*4150*/  HMMA.16816.F32 R64, R44.reuse, R60, RZ ;  /* 0x0000003c2c40723c */ /* 0x044ff000000018ff */
[----:B------:R-:W-:Y:S08]  /*4160*/  HMMA.16816.F32 R60, R44, R62, RZ ;  /* 0x0000003e2c3c723c */ /* 0x000ff000000018ff */
[C---:B-----5:R-:W-:Y:S08]  /*4170*/  HMMA.16816.F32 R20, R24.reuse, R8, R20 ;  /* 0x000000081814723c */ /* 0x060ff00000001814 */
[----:B------:R-:W-:Y:S01]  /*4180*/  HMMA.16816.F32 R16, R24, R10, R16 ;  /* 0x0000000a1810723c */ /* 0x000fe20000001810 */
[----:B------:R-:W1:Y:S07]  /*4190*/  LDSM.16.M88.4 R8, [R187+0x6800] ;  /* 0x00680000bb08783b */ /* 0x000e6e0000000200 */
[C---:B------:R-:W-:Y:S08]  /*41a0*/  HMMA.16816.F32 R56, R44.reuse, R52, RZ ;  /* 0x000000342c38723c */ /* 0x040ff000000018ff */
[C---:B------:R-:W-:Y:S08]  /*41b0*/  HMMA.16816.F32 R52, R44.reuse, R54, RZ ;  /* 0x000000362c34723c */ /* 0x040ff000000018ff */
[C---:B---3--:R-:W-:Y:S08]  /*41c0*/  HMMA.16816.F32 R48, R44.reuse, R28, RZ ;  /* 0x0000001c2c30723c */ /* 0x048ff000000018ff */
[----:B------:R-:W-:Y:S01]  /*41d0*/  HMMA.16816.F32 R44, R44, R30, RZ ;  /* 0x0000001e2c2c723c */ /* 0x000fe200000018ff */
[----:B------:R-:W2:Y:S07]  /*41e0*/  LDSM.16.M88.4 R28, [R187+0x6000] ;  /* 0x00600000bb1c783b */ /* 0x000eae0000000200 */
[C---:B----4-:R-:W-:Y:S08]  /*41f0*/  HMMA.16816.F32 R64, R24.reuse, R12, R64 ;  /* 0x0000000c1840723c */ /* 0x050ff00000001840 */
[C---:B------:R-:W-:Y:S01]  /*4200*/  HMMA.16816.F32 R60, R24.reuse, R14, R60 ;  /* 0x0000000e183c723c */ /* 0x040fe2000000183c */
[----:B------:R-:W3:Y:S07]  /*4210*/  LDSM.16.M88.4 R12, [R187+0x7000] ;  /* 0x00700000bb0c783b */ /* 0x000eee0000000200 */
[C---:B------:R-:W-:Y:S08]  /*4220*/  HMMA.16816.F32 R56, R24.reuse, R36, R56 ;  /* 0x000000241838723c */ /* 0x040ff00000001838 */
[C---:B------:R-:W-:Y:S01]  /*4230*/  HMMA.16816.F32 R52, R24.reuse, R38, R52 ;  /* 0x000000261834723c */ /* 0x040fe20000001834 */
[----:B------:R-:W-:Y:S07]  /*4240*/  LDSM.16.M88.4 R36, [R180] ;  /* 0x00000000b424783b */ /* 0x000fee0000000200 */
[C---:B------:R-:W-:Y:S08]  /*4250*/  HMMA.16816.F32 R48, R24.reuse, R32, R48 ;  /* 0x000000201830723c */ /* 0x040ff00000001830 */
[----:B------:R-:W-:Y:S01]  /*4260*/  HMMA.16816.F32 R44, R24, R34, R44 ;  /* 0x00000022182c723c */ /* 0x000fe2000000182c */
[----:B------:R-:W4:Y:S04]  /*4270*/  LDSM.16.M88.4 R24, [R189] ;  /* 0x00000000bd18783b */ /* 0x000f280000000200 */
[----:B------:R-:W-:Y:S03]  /*4280*/  LDSM.16.M88.4 R32, [R180+0x800] ;  /* 0x00080000b420783b */ /* 0x000fe60000000200 */
[C---:B-1----:R-:W-:Y:S08]  /*4290*/  HMMA.16816.F32 R64, R40.reuse, R8, R64 ;  /* 0x000000082840723c */ /* 0x042ff00000001840 */
[C---:B------:R-:W-:Y:S01]  /*42a0*/  HMMA.16816.F32 R60, R40.reuse, R10, R60 ;  /* 0x0000000a283c723c */ /* 0x040fe2000000183c */
[----:B------:R-:W1:Y:S07]  /*42b0*/  LDSM.16.M88.4 R8, [R180+0x1000] ;  /* 0x00100000b408783b */ /* 0x000e6e0000000200 */
[C---:B--2---:R-:W-:Y:S08]  /*42c0*/  HMMA.16816.F32 R20, R40.reuse, R28, R20 ;  /* 0x0000001c2814723c */ /* 0x044ff00000001814 */
[C---:B------:R-:W-:Y:S01]  /*42d0*/  HMMA.16816.F32 R16, R40.reuse, R30, R16 ;  /* 0x0000001e2810723c */ /* 0x040fe20000001810 */
[----:B------:R-:W2:Y:S07]  /*42e0*/  LDSM.16.M88.4 R28, [R180+0x1800] ;  /* 0x00180000b41c783b */ /* 0x000eae0000000200 */
[C---:B---3--:R-:W-:Y:S08]  /*42f0*/  HMMA.16816.F32 R56, R40.reuse, R12, R56 ;  /* 0x0000000c2838723c */ /* 0x048ff00000001838 */
[C---:B------:R-:W-:Y:S01]  /*4300*/  HMMA.16816.F32 R52, R40.reuse, R14, R52 ;  /* 0x0000000e2834723c */ /* 0x040fe20000001834 */
[----:B------:R-:W3:Y:S07]  /*4310*/  LDSM.16.M88.4 R12, [R193+0x8000] ;  /* 0x00800000c10c783b */ /* 0x000eee0000000200 */
[C---:B------:R-:W-:Y:S08]  /*4320*/  HMMA.16816.F32 R48, R40.reuse, R72, R48 ;  /* 0x000000482830723c */ /* 0x040ff00000001830 */
[----:B------:R-:W-:Y:S01]  /*4330*/  HMMA.16816.F32 R44, R40, R74, R44 ;  /* 0x0000004a282c723c */ /* 0x000fe2000000182c */
[----:B------:R-:W5:Y:S04]  /*4340*/  LDSM.16.M88.4 R72, [R193+0x9800] ;  /* 0x00980000c148783b */ /* 0x000f680000000200 */
[----:B------:R-:W3:Y:S03]  /*4350*/  LDSM.16.M88.4 R40, [R193+0x8800] ;  /* 0x00880000c128783b */ /* 0x000ee60000000200 */
[C---:B----4-:R-:W-:Y:S08]  /*4360*/  HMMA.16816.F32 R20, R24.reuse, R36, R20 ;  /* 0x000000241814723c */ /* 0x050ff00000001814 */
[C---:B------:R-:W-:Y:S01]  /*4370*/  HMMA.16816.F32 R16, R24.reuse, R38, R16 ;  /* 0x000000261810723c */ /* 0x040fe20000001810 */
[----:B------:R-:W-:Y:S07]  /*4380*/  LDSM.16.M88.4 R36, [R191+0x2000] ;  /* 0x00200000bf24783b */ /* 0x000fee0000000200 */
[C---:B-1----:R-:W-:Y:S08]  /*4390*/  HMMA.16816.F32 R56, R24.reuse, R8, R56 ;  /* 0x000000081838723c */ /* 0x042ff00000001838 */
[C---:B------:R-:W-:Y:S01]  /*43a0*/  HMMA.16816.F32 R52, R24.reuse, R10, R52 ;  /* 0x0000000a1834723c */ /* 0x040fe20000001834 */
[----:B------:R-:W1:Y:S07]  /*43b0*/  LDSM.16.M88.4 R8, [R193+0x9000] ;  /* 0x00900000c108783b */ /* 0x000e6e0000000200 */
[C---:B--2---:R-:W-:Y:S08]  /*43c0*/  HMMA.16816.F32 R48, R24.reuse, R28, R48 ;  /* 0x0000001c1830723c */ /* 0x044ff00000001830 */
[C---:B------:R-:W-:Y:S08]  /*43d0*/  HMMA.16816.F32 R64, R24.reuse, R32, R64 ;  /* 0x000000201840723c */ /* 0x040ff00000001840 */
[C---:B------:R-:W-:Y:S01]  /*43e0*/  HMMA.16816.F32 R60, R24.reuse, R34, R60 ;  /* 0x00000022183c723c */ /* 0x040fe2000000183c */
[----:B------:R-:W-:Y:S07]  /*43f0*/  LDSM.16.M88.4 R32, [R191+0x2800] ;  /* 0x00280000bf20783b */ /* 0x000fee0000000200 */
[----:B------:R-:W-:Y:S01]  /*4400*/  HMMA.16816.F32 R44, R24, R30, R44 ;  /* 0x0000001e182c723c */ /* 0x000fe2000000182c */
[----:B------:R-:W-:Y:S04]  /*4410*/  LDSM.16.M88.4 R24, [R192+0x2000] ;  /* 0x00200000c018783b */ /* 0x000fe80000000200 */
[----:B------:R-:W2:Y:S03]  /*4420*/  LDSM.16.M88.4 R28, [R191+0x3800] ;  /* 0x00380000bf1c783b */ /* 0x000ea60000000200 */
[C---:B---3--:R-:W-:Y:S08]  /*4430*/  HMMA.16816.F32 R20, R68.reuse, R12, R20 ;  /* 0x0000000c4414723c */ /* 0x048ff00000001814 */
[C---:B------:R-:W-:Y:S01]  /*4440*/  HMMA.16816.F32 R16, R68.reuse, R14, R16 ;  /* 0x0000000e4410723c */ /* 0x040fe20000001810 */
[----:B------:R-:W3:Y:S07]  /*4450*/  LDSM.16.M88.4 R12, [R191+0x3000] ;  /* 0x00300000bf0c783b */ /* 0x000eee0000000200 */
[C---:B-----5:R-:W-:Y:S08]  /*4460*/  HMMA.16816.F32 R48, R68.reuse, R72, R48 ;  /* 0x000000484430723c */ /* 0x060ff00000001830 */
[C---:B------:R-:W-:Y:S08]  /*4470*/  HMMA.16816.F32 R64, R68.reuse, R40, R64 ;  /* 0x000000284440723c */ /* 0x040ff00000001840 */
[C---:B------:R-:W-:Y:S01]  /*4480*/  HMMA.16816.F32 R60, R68.reuse, R42, R60 ;  /* 0x0000002a443c723c */ /* 0x040fe2000000183c */
[----:B------:R-:W-:Y:S07]  /*4490*/  LDSM.16.M88.4 R40, [R190+0x2000] ;  /* 0x00200000be28783b */ /* 0x000fee0000000200 */
[C---:B------:R-:W-:Y:S01]  /*44a0*/  HMMA.16816.F32 R44, R68.reuse, R74, R44 ;  /* 0x0000004a442c723c */ /* 0x040fe2000000182c */
[----:B------:R-:W-:Y:S07]  /*44b0*/  LDSM.16.M88.4 R72, [R187+0x9000] ;  /* 0x00900000bb48783b */ /* 0x000fee0000000200 */
[C---:B-1----:R-:W-:Y:S08]  /*44c0*/  HMMA.16816.F32 R56, R68.reuse, R8, R56 ;  /* 0x000000084438723c */ /* 0x042ff00000001838 */
[----:B------:R-:W-:Y:S01]  /*44d0*/  HMMA.16816.F32 R52, R68, R10, R52 ;  /* 0x0000000a4434723c */ /* 0x000fe20000001834 */
[----:B------:R-:W1:Y:S04]  /*44e0*/  LDSM.16.M88.4 R68, [R187+0x9800] ;  /* 0x00980000bb44783b */ /* 0x000e680000000200 */
[----:B------:R-:W4:Y:S03]  /*44f0*/  LDSM.16.M88.4 R8, [R187+0x8000] ;  /* 0x00800000bb08783b */ /* 0x000f260000000200 */
[C---:B--2---:R-:W-:Y:S08]  /*4500*/  HMMA.16816.F32 R48, R24.reuse, R28, R48 ;  /* 0x0000001c1830723c */ /* 0x044ff00000001830 */
[C---:B------:R-:W-:Y:S08]  /*4510*/  HMMA.16816.F32 R20, R24.reuse, R36, R20 ;  /* 0x000000241814723c */ /* 0x040ff00000001814 */
[C---:B------:R-:W-:Y:S01]  /*4520*/  HMMA.16816.F32 R16, R24.reuse, R38, R16 ;  /* 0x000000261810723c */ /* 0x040fe20000001810 */
[----:B------:R-:W-:Y:S07]  /*4530*/  LDSM.16.M88.4 R36, [R180+0x2000] ;  /* 0x00200000b424783b */ /* 0x000fee0000000200 */
[C---:B------:R-:W-:Y:S08]  /*4540*/  HMMA.16816.F32 R64, R24.reuse, R32, R64 ;  /* 0x000000201840723c */ /* 0x040ff00000001840 */
[C---:B------:R-:W-:Y:S01]  /*4550*/  HMMA.16816.F32 R60, R24.reuse, R34, R60 ;  /* 0x00000022183c723c */ /* 0x040fe2000000183c */
[----:B------:R-:W-:Y:S07]  /*4560*/  LDSM.16.M88.4 R32, [R180+0x2800] ;  /* 0x00280000b420783b */ /* 0x000fee0000000200 */
[C---:B------:R-:W-:Y:S01]  /*4570*/  HMMA.16816.F32 R44, R24.reuse, R30, R44 ;  /* 0x0000001e182c723c */ /* 0x040fe2000000182c */
[----:B------:R-:W-:Y:S07]  /*4580*/  LDSM.16.M88.4 R28, [R180+0x3000] ;  /* 0x00300000b41c783b */ /* 0x000fee0000000200 */
[C---:B---3--:R-:W-:Y:S08]  /*4590*/  HMMA.16816.F32 R56, R24.reuse, R12, R56 ;  /* 0x0000000c1838723c */ /* 0x048ff00000001838 */
[----:B------:R-:W-:Y:S01]  /*45a0*/  HMMA.16816.F32 R52, R24, R14, R52 ;  /* 0x0000000e1834723c */ /* 0x000fe20000001834 */
[----:B------:R-:W-:Y:S04]  /*45b0*/  LDSM.16.M88.4 R12, [R189+0x2000] ;  /* 0x00200000bd0c783b */ /* 0x000fe80000000200 */
[----:B------:R-:W2:Y:S03]  /*45c0*/  LDSM.16.M88.4 R24, [R180+0x3800] ;  /* 0x00380000b418783b */ /* 0x000ea60000000200 */
[C---:B-1----:R-:W-:Y:S08]  /*45d0*/  HMMA.16816.F32 R48, R40.reuse, R68, R48 ;  /* 0x000000442830723c */ /* 0x042ff00000001830 */
[C---:B----4-:R-:W-:Y:S08]  /*45e0*/  HMMA.16816.F32 R20, R40.reuse, R8, R20 ;  /* 0x000000082814723c */ /* 0x050ff00000001814 */
[C---:B------:R-:W-:Y:S01]  /*45f0*/  HMMA.16816.F32 R16, R40.reuse, R10, R16 ;  /* 0x0000000a2810723c */ /* 0x040fe20000001810 */
[----:B------:R-:W-:Y:S07]  /*4600*/  LDSM.16.M88.4 R8, [R193+0xa000] ;  /* 0x00a00000c108783b */ /* 0x000fee0000000200 */
[C---:B------:R-:W-:Y:S08]  /*4610*/  HMMA.16816.F32 R64, R40.reuse, R76, R64 ;  /* 0x0000004c2840723c */ /* 0x040ff00000001840 */
[C---:B------:R-:W-:Y:S01]  /*4620*/  HMMA.16816.F32 R60, R40.reuse, R78, R60 ;  /* 0x0000004e283c723c */ /* 0x040fe2000000183c */
[----:B------:R-:W-:Y:S07]  /*4630*/  LDSM.16.M88.4 R76, [R193+0xa800] ;  /* 0x00a80000c14c783b */ /* 0x000fee0000000200 */
[C---:B------:R-:W-:Y:S01]  /*4640*/  HMMA.16816.F32 R44, R40.reuse, R70, R44 ;  /* 0x00000046282c723c */ /* 0x040fe2000000182c */
[----:B------:R-:W1:Y:S07]  /*4650*/  LDSM.16.M88.4 R68, [R193+0xb800] ;  /* 0x00b80000c144783b */ /* 0x000e6e0000000200 */
[C---:B------:R-:W-:Y:S08]  /*4660*/  HMMA.16816.F32 R56, R40.reuse, R72, R56 ;  /* 0x000000482838723c */ /* 0x040ff00000001838 */
[----:B------:R-:W-:Y:S01]  /*4670*/  HMMA.16816.F32 R52, R40, R74, R52 ;  /* 0x0000004a2834723c */ /* 0x000fe20000001834 */
[----:B------:R-:W3:Y:S04]  /*4680*/  LDSM.16.M88.4 R72, [R193+0xb000] ;  /* 0x00b00000c148783b */ /* 0x000ee80000000200 */
[----:B------:R-:W-:Y:S03]  /*4690*/  LDSM.16.M88.4 R40, [R192+0x4000] ;  /* 0x00400000c028783b */ /* 0x000fe60000000200 */
[C---:B--2---:R-:W-:Y:S08]  /*46a0*/  HMMA.16816.F32 R48, R12.reuse, R24, R48 ;  /* 0x000000180c30723c */ /* 0x044ff00000001830 */
[C---:B------:R-:W-:Y:S08]  /*46b0*/  HMMA.16816.F32 R20, R12.reuse, R36, R20 ;  /* 0x000000240c14723c */ /* 0x040ff00000001814 */
[C---:B------:R-:W-:Y:S01]  /*46c0*/  HMMA.16816.F32 R16, R12.reuse, R38, R16 ;  /* 0x000000260c10723c */ /* 0x040fe20000001810 */
[----:B------:R-:W2:Y:S07]  /*46d0*/  LDSM.16.M88.4 R36, [R191+0x4000] ;  /* 0x00400000bf24783b */ /* 0x000eae0000000200 */
[C---:B------:R-:W-:Y:S08]  /*46e0*/  HMMA.16816.F32 R64, R12.reuse, R32, R64 ;  /* 0x000000200c40723c */ /* 0x040ff00000001840 */
[C---:B------:R-:W-:Y:S01]  /*46f0*/  HMMA.16816.F32 R60, R12.reuse, R34, R60 ;  /* 0x000000220c3c723c */ /* 0x040fe2000000183c */
[----:B------:R-:W4:Y:S07]  /*4700*/  LDSM.16.M88.4 R32, [R191+0x4800] ;  /* 0x00480000bf20783b */ /* 0x000f2e0000000200 */
[C---:B------:R-:W-:Y:S01]  /*4710*/  HMMA.16816.F32 R44, R12.reuse, R26, R44 ;  /* 0x0000001a0c2c723c */ /* 0x040fe2000000182c */
[----:B------:R-:W5:Y:S07]  /*4720*/  LDSM.16.M88.4 R24, [R191+0x5800] ;  /* 0x00580000bf18783b */ /* 0x000f6e0000000200 */
[C---:B------:R-:W-:Y:S08]  /*4730*/  HMMA.16816.F32 R56, R12.reuse, R28, R56 ;  /* 0x0000001c0c38723c */ /* 0x040ff00000001838 */
[----:B------:R-:W-:Y:S01]  /*4740*/  HMMA.16816.F32 R52, R12, R30, R52 ;  /* 0x0000001e0c34723c */ /* 0x000fe20000001834 */
[----:B------:R-:W2:Y:S04]  /*4750*/  LDSM.16.M88.4 R28, [R191+0x5000] ;  /* 0x00500000bf1c783b */ /* 0x000ea80000000200 */
[----:B------:R-:W-:Y:S03]  /*4760*/  LDSM.16.M88.4 R12, [R190+0x4000] ;  /* 0x00400000be0c783b */ /* 0x000fe60000000200 */
[C---:B-1----:R-:W-:Y:S08]  /*4770*/  HMMA.16816.F32 R48, R80.reuse, R68, R48 ;  /* 0x000000445030723c */ /* 0x042ff00000001830 */
[C---:B------:R-:W-:Y:S08]  /*4780*/  HMMA.16816.F32 R20, R80.reuse, R8, R20 ;  /* 0x000000085014723c */ /* 0x040ff00000001814 */
[C---:B------:R-:W-:Y:S01]  /*4790*/  HMMA.16816.F32 R16, R80.reuse, R10, R16 ;  /* 0x0000000a5010723c */ /* 0x040fe20000001810 */
[----:B------:R-:W1:Y:S07]  /*47a0*/  LDSM.16.M88.4 R8, [R187+0xa000] ;  /* 0x00a00000bb08783b */ /* 0x000e6e0000000200 */
[C---:B------:R-:W-:Y:S08]  /*47b0*/  HMMA.16816.F32 R64, R80.reuse, R76, R64 ;  /* 0x0000004c5040723c */ /* 0x040ff00000001840 */
[C---:B------:R-:W-:Y:S08]  /*47c0*/  HMMA.16816.F32 R60, R80.reuse, R78, R60 ;  /* 0x0000004e503c723c */ /* 0x040ff0000000183c */
[C---:B------:R-:W-:Y:S01]  /*47d0*/  HMMA.16816.F32 R68, R80.reuse, R70, R44 ;  /* 0x000000465044723c */ /* 0x040fe2000000182c */
[----:B------:R-:W1:Y:S07]  /*47e0*/  LDSM.16.M88.4 R44, [R187+0xa800] ;  /* 0x00a80000bb2c783b */ /* 0x000e6e0000000200 */
[C---:B---3--:R-:W-:Y:S08]  /*47f0*/  HMMA.16816.F32 R56, R80.reuse, R72, R56 ;  /* 0x000000485038723c */ /* 0x048ff00000001838 */
[----:B------:R-:W-:Y:S08]  /*4800*/  HMMA.16816.F32 R52, R80, R74, R52 ;  /* 0x0000004a5034723c */ /* 0x000ff00000001834 */
[C---:B--2---:R-:W-:Y:S08]  /*4810*/  HMMA.16816.F32 R20, R40.reuse, R36, R20 ;  /* 0x000000242814723c */ /* 0x044ff00000001814 */
[C---:B------:R-:W-:Y:S01]  /*4820*/  HMMA.16816.F32 R16, R40.reuse, R38, R16 ;  /* 0x000000262810723c */ /* 0x040fe20000001810 */
[----:B------:R-:W2:Y:S07]  /*4830*/  LDSM.16.M88.4 R36, [R187+0xb000] ;  /* 0x00b00000bb24783b */ /* 0x000eae0000000200 */
[C---:B----4-:R-:W-:Y:S08]  /*4840*/  HMMA.16816.F32 R64, R40.reuse, R32, R64 ;  /* 0x000000202840723c */ /* 0x050ff00000001840 */
[C---:B------:R-:W-:Y:S01]  /*4850*/  HMMA.16816.F32 R60, R40.reuse, R34, R60 ;  /* 0x00000022283c723c */ /* 0x040fe2000000183c */
[----:B------:R-:W-:Y:S07]  /*4860*/  LDSM.16.M88.4 R32, [R189+0x4000] ;  /* 0x00400000bd20783b */ /* 0x000fee0000000200 */
[C---:B-----5:R-:W-:Y:S08]  /*4870*/  HMMA.16816.F32 R48, R40.reuse, R24, R48 ;  /* 0x000000182830723c */ /* 0x060ff00000001830 */
[C---:B------:R-:W-:Y:S01]  /*4880*/  HMMA.16816.F32 R68, R40.reuse, R26, R68 ;  /* 0x0000001a2844723c */ /* 0x040fe20000001844 */
[----:B------:R-:W3:Y:S07]  /*4890*/  LDSM.16.M88.4 R24, [R187+0xb800] ;  /* 0x00b80000bb18783b */ /* 0x000eee0000000200 */
[C---:B------:R-:W-:Y:S08]  /*48a0*/  HMMA.16816.F32 R56, R40.reuse, R28, R56 ;  /* 0x0000001c2838723c */ /* 0x040ff00000001838 */
[----:B------:R-:W-:Y:S01]  /*48b0*/  HMMA.16816.F32 R52, R40, R30, R52 ;  /* 0x0000001e2834723c */ /* 0x000fe20000001834 */
[----:B------:R-:W4:Y:S04]  /*48c0*/  LDSM.16.M88.4 R28, [R180+0x4000] ;  /* 0x00400000b41c783b */ /* 0x000f280000000200 */
[----:B------:R-:W-:Y:S03]  /*48d0*/  LDSM.16.M88.4 R40, [R180+0x5000] ;  /* 0x00500000b428783b */ /* 0x000fe60000000200 */
[C---:B-1----:R-:W-:Y:S08]  /*48e0*/  HMMA.16816.F32 R20, R12.reuse, R8, R20 ;  /* 0x000000080c14723c */ /* 0x042ff00000001814 */
[C---:B------:R-:W-:Y:S01]  /*48f0*/  HMMA.16816.F32 R16, R12.reuse, R10, R16 ;  /* 0x0000000a0c10723c */ /* 0x040fe20000001810 */
[----:B------:R-:W1:Y:S07]  /*4900*/  LDSM.16.M88.4 R8, [R180+0x4800] ;  /* 0x00480000b408783b */ /* 0x000e6e0000000200 */
[C---:B------:R-:W-:Y:S08]  /*4910*/  HMMA.16816.F32 R64, R12.reuse, R44, R64 ;  /* 0x0000002c0c40723c */ /* 0x040ff00000001840 */
[----:B------:R-:W-:Y:S01]  /*4920*/  HMMA.16816.F32 R60, R12, R46, R60 ;  /* 0x0000002e0c3c723c */ /* 0x000fe2000000183c */
[----:B------:R-:W5:Y:S01]  /*4930*/  LDSM.16.M88.4 R44, [R180+0x5800] ;  /* 0x00580000b42c783b */ /* 0x000f620000000200 */
[----:B------:R-:W-:-:S06]  /*4940*/  DEPBAR.LE SB0, 0x0 ;  /* 0x000080000000791a */ /* 0x000fcc0000000000 */
[C---:B--2---:R-:W-:Y:S08]  /*4950*/  HMMA.16816.F32 R56, R12.reuse, R36, R56 ;  /* 0x000000240c38723c */ /* 0x044ff00000001838 */
[C---:B------:R-:W-:Y:S08]  /*4960*/  HMMA.16816.F32 R52, R12.reuse, R38, R52 ;  /* 0x000000260c34723c */ /* 0x040ff00000001834 */
[C---:B---3--:R-:W-:Y:S08]  /*4970*/  HMMA.16816.F32 R48, R12.reuse, R24, R48 ;  /* 0x000000180c30723c */ /* 0x048ff00000001830 */
[----:B------:R-:W-:Y:S08]  /*4980*/  HMMA.16816.F32 R68, R12, R26, R68 ;  /* 0x0000001a0c44723c */ /* 0x000ff00000001844 */
[C---:B----4-:R-:W-:Y:S08]  /*4990*/  HMMA.16816.F32 R20, R32.reuse, R28, R20 ;  /* 0x0000001c2014723c */ /* 0x050ff00000001814 */
[C---:B------:R-:W-:Y:S08]  /*49a0*/  HMMA.16816.F32 R16, R32.reuse, R30, R16 ;  /* 0x0000001e2010723c */ /* 0x040ff00000001810 */
[C---:B-1----:R-:W-:Y:S08]  /*49b0*/  HMMA.16816.F32 R64, R32.reuse, R8, R64 ;  /* 0x000000082040723c */ /* 0x042ff00000001840 */
[C---:B------:R-:W-:Y:S08]  /*49c0*/  HMMA.16816.F32 R60, R32.reuse, R10, R60 ;  /* 0x0000000a203c723c */ /* 0x040ff0000000183c */
[C---:B------:R-:W-:Y:S08]  /*49d0*/  HMMA.16816.F32 R56, R32.reuse, R40, R56 ;  /* 0x000000282038723c */ /* 0x040ff00000001838 */
[C---:B------:R-:W-:Y:S08]  /*49e0*/  HMMA.16816.F32 R52, R32.reuse, R42, R52 ;  /* 0x0000002a2034723c */ /* 0x040ff00000001834 */
[C---:B-----5:R-:W-:Y:S08]  /*49f0*/  HMMA.16816.F32 R48, R32.reuse, R44, R48 ;  /* 0x0000002c2030723c */ /* 0x060ff00000001830 */
[----:B------:R-:W-:Y:S01]  /*4a00*/  HMMA.16816.F32 R68, R32, R46, R68 ;  /* 0x0000002e2044723c */ /* 0x000fe20000001844 */
[----:B------:R-:W-:Y:S06]  /*4a10*/  BAR.SYNC.DEFER_BLOCKING 0x0 ;  /* 0x0000000000007b1d */ /* 0x000fec0000010000 */
[----:B------:R-:W-:Y:S05]  /*4a20*/  @!P4 BRA `(.L_x_2004) ;  /* 0x00000ca00000c947 */ /* 0x000fea0003800000 */
[----:B------:R-:W-:-:S13]  /*4a30*/  PLOP3.LUT P0, PT, PT, PT, UP6, 0x80, 0x0 ;  /* 0x000000000000781c */ /* 0x000fda0003f0f068 */
[----:B------:R-:W-:Y:S05]  /*4a40*/  @!P0 BRA `(.L_x_2005) ;  /* 0x0000049000008947 */ /* 0x000fea0003800000 */
[----:B------:R-:W1:Y:S01]  /*4a50*/  I2F.RP R6, UR9 ;  /* 0x0000000900067d06 */ /* 0x000e620008209400 */
[----:B------:R-:W-:Y:S01]  /*4a60*/  UIADD3 UR10, UR14, -0x40, URZ ;  /* 0xffffffc00e0a7890 */ /* 0x000fe2000fffe03f */
[----:B------:R-:W-:Y:S01]  /*4a70*/  IMAD.U32 R3, RZ, RZ, UR14 ;  /* 0x0000000eff037e24 */ /* 0x000fe2000f8e00ff */
[----:B------:R-:W-:-:S04]  /*4a80*/  UMOV UR16, URZ ;  /* 0x0000003f00107c82 */ /* 0x000fc80008000000 */
[----:B------:R-:W-:Y:S01]  /*4a90*/  IMAD.U32 R2, RZ, RZ, UR10 ;  /* 0x0000000aff027e24 */ /* 0x000fe2000f8e00ff */
[----:B------:R-:W-:-:S04]  /*4aa0*/  IABS R3, R3 ;  /* 0x0000000300037213 */ /* 0x000fc80000000000 */
[----:B------:R-:W-:Y:S01]  /*4ab0*/  IABS R2, R2 ;  /* 0x0000000200027213 */ /* 0x000fe20000000000 */
[----:B------:R-:W2:Y:S01]  /*4ac0*/  R2UR UR7, R3 ;  /* 0x00000000030773c2 */ /* 0x000ea200000e0000 */
[----:B-1----:R-:W1:Y:S07]  /*4ad0*/  MUFU.RCP R4, R6 ;  /* 0x0000000600047308 */ /* 0x002e6e0000001000 */
[----:B------:R-:W3:Y:S01]  /*4ae0*/  R2UR UR5, R2 ;  /* 0x00000000020573c2 */ /* 0x000ee200000e0000 */
[----:B-1----:R-:W-:-:S06]  /*4af0*/  IADD3 R4, R4, 0xffffffe, RZ ;  /* 0x0ffffffe04047810 */ /* 0x002fcc0007ffe0ff */
[----:B------:R-:W1:Y:S02]  /*4b00*/  F2I.FTZ.U32.TRUNC.NTZ R4, R4 ;  /* 0x0000000400047305 */ /* 0x000e64000021f000 */
[----:B-1----:R-:W1:Y:S02]  /*4b10*/  R2UR UR17, R4 ;  /* 0x00000000041173c2 */ /* 0x002e6400000e0000 */
[----:B-1----:R-:W-:-:S04]  /*4b20*/  UIADD3 UR4, URZ, -UR17, URZ ;  /* 0x800000113f047290 */ /* 0x002fc8000fffe03f */
[----:B------:R-:W-:-:S04]  /*4b30*/  UIMAD UR4, UR4, UR9, URZ ;  /* 0x00000009040472a4 */ /* 0x000fc8000f8e023f */
[----:B------:R-:W-:-:S04]  /*4b40*/  UIMAD.WIDE.U32 UR16, UR17, UR4, UR16 ;  /* 0x00000004111072a5 */ /* 0x000fc8000f8e0010 */
[----:B--2---:R-:W-:Y:S02]  /*4b50*/  UIMAD.WIDE.U32 UR28, UR17, UR7, URZ ;  /* 0x00000007111c72a5 */ /* 0x004fe4000f8e003f */
[----:B---3--:R-:W-:-:S05]  /*4b60*/  UIMAD.WIDE.U32 UR16, UR17, UR5, URZ ;  /* 0x00000005111072a5 */ /* 0x008fca000f8e003f */
[----:B------:R-:W-:Y:S02]  /*4b70*/  UMOV UR15, UR29 ;  /* 0x0000001d000f7c82 */ /* 0x000fe40008000000 */
[----:B------:R-:W-:Y:S02]  /*4b80*/  UMOV UR11, UR17 ;  /* 0x00000011000b7c82 */ /* 0x000fe40008000000 */
[----:B------:R-:W-:Y:S02]  /*4b90*/  UIADD3 UR4, -UR11, URZ, URZ ;  /* 0x0000003f0b047290 */ /* 0x000fe4000fffe13f */
[----:B------:R-:W-:Y:S02]  /*4ba0*/  UIADD3 UR6, -UR15, URZ, URZ ;  /* 0x0000003f0f067290 */ /* 0x000fe4000fffe13f */
[----:B------:R-:W-:Y:S02]  /*4bb0*/  UIMAD UR5, UR9, UR4, UR5 ;  /* 0x00000004090572a4 */ /* 0x000fe4000f8e0205 */
[----:B------:R-:W-:-:S02]  /*4bc0*/  UIMAD UR6, UR9, UR6, UR7 ;  /* 0x00000006090672a4 */ /* 0x000fc4000f8e0207 */
[----:B------:R-:W-:Y:S02]  /*4bd0*/  UISETP.GT.U32.AND UP0, UPT, UR9, UR5, UPT ;  /* 0x000000050900728c */ /* 0x000fe4000bf04070 */
[----:B------:R-:W-:Y:S02]  /*4be0*/  UISETP.GT.U32.AND UP2, UPT, UR9, UR6, UPT ;  /* 0x000000060900728c */ /* 0x000fe4000bf44070 */
[----:B------:R-:W-:Y:S02]  /*4bf0*/  ULDC UR4, c[0x0][0x2d0] ;  /* 0x0000b40000047ab9 */ /* 0x000fe40000000800 */
[----:B------:R-:W-:-:S05]  /*4c00*/  ULOP3.LUT UR10, UR10, UR4, URZ, 0x3c, !UPT ;  /* 0x000000040a0a7292 */ /* 0x000fca000f8e3c3f */
[----:B------:R-:W-:Y:S02]  /*4c10*/  @!UP0 UIADD3 UR5, UR5, -UR9, URZ ;  /* 0x8000000905058290 */ /* 0x000fe4000fffe03f */
[----:B------:R-:W-:Y:S02]  /*4c20*/  @!UP2 UIADD3 UR6, UR6, -UR9, URZ ;  /* 0x800000090606a290 */ /* 0x000fe4000fffe03f */
[----:B------:R-:W-:Y:S02]  /*4c30*/  UISETP.GE.U32.AND UP3, UPT, UR5, UR9, UPT ;  /* 0x000000090500728c */ /* 0x000fe4000bf66070 */
[----:B------:R-:W-:Y:S02]  /*4c40*/  UISETP.GE.U32.AND UP4, UPT, UR6, UR9, UPT ;  /* 0x000000090600728c */ /* 0x000fe4000bf86070 */
[----:B------:R-:W-:Y:S02]  /*4c50*/  ULOP3.LUT UR5, UR14, UR4, URZ, 0x3c, !UPT ;  /* 0x000000040e057292 */ /* 0x000fe4000f8e3c3f */
[----:B------:R-:W-:-:S02]  /*4c60*/  @!UP0 UIADD3 UR11, UR11, 0x1, URZ ;  /* 0x000000010b0b8890 */ /* 0x000fc4000fffe03f */
[----:B------:R-:W-:Y:S02]  /*4c70*/  UISETP.GE.AND UP1, UPT, UR5, URZ, UPT ;  /* 0x0000003f0500728c */ /* 0x000fe4000bf26270 */
[----:B------:R-:W-:Y:S02]  /*4c80*/  UISETP.GE.AND UP0, UPT, UR10, URZ, UPT ;  /* 0x0000003f0a00728c */ /* 0x000fe4000bf06270 */
[----:B------:R-:W-:Y:S02]  /*4c90*/  @!UP2 UIADD3 UR15, UR15, 0x1, URZ ;  /* 0x000000010f0fa890 */ /* 0x000fe4000fffe03f */
[----:B------:R-:W-:Y:S02]  /*4ca0*/  @UP3 UIADD3 UR11, UR11, 0x1, URZ ;  /* 0x000000010b0b3890 */ /* 0x000fe4000fffe03f */
[----:B------:R-:W-:Y:S02]  /*4cb0*/  @UP4 UIADD3 UR15, UR15, 0x1, URZ ;  /* 0x000000010f0f4890 */ /* 0x000fe4000fffe03f */
[----:B------:R-:W-:-:S02]  /*4cc0*/  UISETP.NE.AND UP2, UPT, URZ, UR4, UPT ;  /* 0x000000043f00728c */ /* 0x000fc4000bf45270 */
[----:B------:R-:W-:Y:S02]  /*4cd0*/  ULOP3.LUT UR5, URZ, UR4, URZ, 0x33, !UPT ;  /* 0x000000043f057292 */ /* 0x000fe4000f8e333f */
[----:B------:R-:W-:Y:S02]  /*4ce0*/  @!UP1 UIADD3 UR15, -UR15, URZ, URZ ;  /* 0x0000003f0f0f9290 */ /* 0x000fe4000fffe13f */
[----:B------:R-:W-:Y:S02]  /*4cf0*/  @!UP0 UIADD3 UR11, -UR11, URZ, URZ ;  /* 0x0000003f0b0b8290 */ /* 0x000fe4000fffe13f */
[----:B------:R-:W-:Y:S02]  /*4d00*/  USEL UR15, UR5, UR15, !UP2 ;  /* 0x0000000f050f7287 */ /* 0x000fe4000d000000 */
[----:B------:R-:W-:Y:S02]  /*4d10*/  USEL UR5, UR5, UR11, !UP2 ;  /* 0x0000000b05057287 */ /* 0x000fe4000d000000 */
[----:B------:R-:W-:-:S02]  /*4d20*/  UIMAD.WIDE UR6, UR15, 0x4, UR30 ;  /* 0x000000040f0678a5 */ /* 0x000fc4000f8e021e */
[----:B------:R-:W-:-:S04]  /*4d30*/  UIMAD.WIDE UR10, UR5, 0x4, UR30 ;  /* 0x00000004050a78a5 */ /* 0x000fc8000f8e021e */
[----:B------:R-:W-:Y:S01]  /*4d40*/  MOV R10, UR6 ;  /* 0x00000006000a7c02 */ /* 0x000fe20008000f00 */
[----:B------:R-:W-:Y:S01]  /*4d50*/  IMAD.U32 R11, RZ, RZ, UR7 ;  /* 0x00000007ff0b7e24 */ /* 0x000fe2000f8e00ff */
[----:B------:R-:W-:Y:S01]  /*4d60*/  MOV R8, UR10 ;  /* 0x0000000a00087c02 */ /* 0x000fe20008000f00 */
[----:B------:R-:W-:-:S03]  /*4d70*/  IMAD.U32 R9, RZ, RZ, UR11 ;  /* 0x0000000bff097e24 */ /* 0x000fc6000f8e00ff */
[----:B------:R-:W2:Y:S04]  /*4d80*/  LDG.E R3, [R10.64] ;  /* 0x0000000c0a037981 */ /* 0x000ea8000c1e1900 */
[----:B------:R1:W2:Y:S01]  /*4d90*/  LDG.E R2, [R8.64] ;  /* 0x0000000c08027981 */ /* 0x0002a2000c1e1900 */
[----:B------:R-:W-:Y:S02]  /*4da0*/  UIADD3 UR15, UR15, -UR5, URZ ;  /* 0x800000050f0f7290 */ /* 0x000fe4000fffe03f */
[----:B------:R-:W-:Y:S02]  /*4db0*/  UMOV UR7, 0x40 ;  /* 0x0000004000077882 */ /* 0x000fe40000000000 */
[----:B------:R-:W-:-:S03]  /*4dc0*/  UIMAD UR7, UR15, UR4, -UR7 ;  /* 0x000000040f0772a4 */ /* 0x000fc6000f8e0a07 */
[----:B------:R-:W-:Y:S02]  /*4dd0*/  ULDC.64 UR4, c[0x0][0x198] ;  /* 0x0000660000047ab9 */ /* 0x000fe40000000a00 */
[----:B------:R-:W-:Y:S02]  /*4de0*/  USHF.R.S32.HI UR6, URZ, 0x1f, UR7 ;  /* 0x0000001f3f067899 */ /* 0x000fe40008011407 */
[----:B------:R-:W-:Y:S02]  /*4df0*/  UIMAD.WIDE.U32 UR10, UR7, UR4, URZ ;  /* 0x00000004070a72a5 */ /* 0x000fe4000f8e003f */
[----:B------:R-:W-:-:S04]  /*4e00*/  UIMAD UR6, UR6, UR4, URZ ;  /* 0x00000004060672a4 */ /* 0x000fc8000f8e023f */
[----:B------:R-:W-:-:S04]  /*4e10*/  UIMAD UR5, UR7, UR5, UR6 ;  /* 0x00000005070572a4 */ /* 0x000fc8000f8e0206 */
[----:B------:R-:W-:Y:S01]  /*4e20*/  UIADD3 UR5, UR11, UR5, URZ ;  /* 0x000000050b057290 */ /* 0x000fe2000fffe03f */
[----:B-1----:R-:W-:Y:S01]  /*4e30*/  MOV R9, UR11 ;  /* 0x0000000b00097c02 */ /* 0x002fe20008000f00 */
[----:B------:R-:W-:-:S04]  /*4e40*/  IMAD.U32 R8, RZ, RZ, UR10 ;  /* 0x0000000aff087e24 */ /* 0x000fc8000f8e00ff */
[----:B------:R-:W-:Y:S01]  /*4e50*/  IMAD.U32 R9, RZ, RZ, UR5 ;  /* 0x00000005ff097e24 */ /* 0x000fe2000f8e00ff */
[----:B--2---:R-:W-:-:S04]  /*4e60*/  IADD3 R2, -R3, R2, RZ ;  /* 0x0000000203027210 */ /* 0x004fc80007ffe1ff */
[----:B------:R-:W-:-:S05]  /*4e70*/  SHF.R.S32.HI R3, RZ, 0x1f, R2 ;  /* 0x0000001fff037819 */ /* 0x000fca0000011402 */
[----:B------:R-:W-:-:S04]  /*4e80*/  IMAD R3, R3, c[0x0][0x180], RZ ;  /* 0x0000600003037a24 */ /* 0x000fc800078e02ff */
[C---:B------:R-:W-:Y:S02]  /*4e90*/  IMAD R6, R2.reuse, c[0x0][0x184], R3 ;  /* 0x0000610002067a24 */ /* 0x040fe400078e0203 */
[----:B------:R-:W-:-:S05]  /*4ea0*/  IMAD.WIDE.U32 R2, R2, c[0x0][0x180], R8 ;  /* 0x0000600002027a25 */ /* 0x000fca00078e0008 */
[----:B------:R-:W-:Y:S02]  /*4eb0*/  IADD3 R6, R3, R6, RZ ;  /* 0x0000000603067210 */ /* 0x000fe40007ffe0ff */
[----:B------:R-:W-:Y:S01]  /*4ec0*/  MOV R11, R2 ;  /* 0x00000002000b7202 */ /* 0x000fe20000000f00 */
[----:B------:R-:W-:Y:S05]  /*4ed0*/  BRA `(.L_x_2006) ;  /* 0x0000004000007947 */ /* 0x000fea0003800000 */
.L_x_2005:
[----:B------:R-:W-:-:S04]  /*4ee0*/  ULEA UR6, -UR6, URZ, 0x6 ;  /* 0x0000003f06067291 */ /* 0x000fc8000f8e313f */
[----:B------:R-:W-:Y:S02]  /*4ef0*/  USHF.R.S32.HI UR4, URZ, 0x1f, UR6 ;  /* 0x0000001f3f047899 */ /* 0x000fe40008011406 */
[----:B------:R-:W-:-:S04]  /*4f00*/  MOV R11, UR6 ;  /* 0x00000006000b7c02 */ /* 0x000fc80008000f00 */
[----:B------:R-:W-:Y:S02]  /*4f10*/  MOV R6, UR4 ;  /* 0x0000000400067c02 */ /* 0x000fe40008000f00 */
.L_x_2006:
[----:B------:R-:W-:Y:S01]  /*4f20*/  ISETP.GE.AND P5, PT, R200, c[0x0][0x220], PT ;  /* 0x00008800c8007a0c */ /* 0x000fe20003fa6270 */
[----:B------:R-:W-:Y:S01]  /*4f30*/  BSSY B0, `(.L_x_2007) ;  /* 0x0000076000007945 */ /* 0x000fe20003800000 */
[----:B------:R-:W-:Y:S02]  /*4f40*/  ISETP.GE.AND P3, PT, R196, c[0x0][0x220], PT ;  /* 0x00008800c4007a0c */ /* 0x000fe40003f66270 */
[----:B------:R-:W-:-:S09]  /*4f50*/  ISETP.GE.AND P2, PT, R195, c[0x0][0x220], PT ;  /* 0x00008800c3007a0c */ /* 0x000fd20003f46270 */
[CC--:B------:R-:W-:Y:S01]  /*4f60*/  @!P5 IADD3 R9, P1, R11.reuse, R134.reuse, RZ ;  /* 0x000000860b09d210 */ /* 0x0c0fe20007f3e0ff */
[----:B------:R1:W-:Y:S01]  /*4f70*/  @P5 STS.128 [R198+0x6000], RZ ;  /* 0x006000ffc6005388 */ /* 0x0003e20000000c00 */
[----:B------:R-:W-:-:S03]  /*4f80*/  @!P3 IADD3 R3, P0, R11, R134, RZ ;  /* 0x000000860b03b210 */ /* 0x000fc60007f1e0ff */
[C-C-:B------:R-:W-:Y:S01]  /*4f90*/  @!P5 IMAD.X R4, R6.reuse, 0x1, R133.reuse, P1 ;  /* 0x000000010604d824 */ /* 0x140fe200008e0685 */
[----:B------:R-:W-:Y:S01]  /*4fa0*/  @!P5 LEA R36, P1, R9, c[0x0][0x168], 0x1 ;  /* 0x00005a000924da11 */ /* 0x000fe200078208ff */
[C-C-:B------:R-:W-:Y:S01]  /*4fb0*/  @!P3 IMAD.X R2, R6.reuse, 0x1, R133.reuse, P0 ;  /* 0x000000010602b824 */ /* 0x140fe200000e0685 */
[----:B------:R-:W-:Y:S02]  /*4fc0*/  @!P2 IADD3 R13, P0, R11, R134, RZ ;  /* 0x000000860b0da210 */ /* 0x000fe40007f1e0ff */
[----:B------:R-:W-:Y:S02]  /*4fd0*/  @!P5 LEA.HI.X R37, R9, c[0x0][0x16c], R4, 0x1, P1 ;  /* 0x00005b000925da11 */ /* 0x000fe400008f0c04 */
[----:B------:R-:W-:Y:S02]  /*4fe0*/  @!P3 LEA R28, P1, R3, c[0x0][0x168], 0x1 ;  /* 0x00005a00031cba11 */ /* 0x000fe400078208ff */
[----:B------:R-:W-:Y:S01]  /*4ff0*/  IADD3 R9, P6, R11, UR21, RZ ;  /* 0x000000150b097c10 */ /* 0x000fe2000ffde0ff */
[----:B------:R-:W-:Y:S01]  /*5000*/  @!PT LDS RZ, [RZ] ;  /* 0x00000000fffff984 */ /* 0x000fe20000000800 */
[----:B------:R-:W-:Y:S01]  /*5010*/  @!PT LDS RZ, [RZ] ;  /* 0x00000000fffff984 */ /* 0x000fe20000000800 */
[----:B------:R-:W-:Y:S01]  /*5020*/  @!PT LDS RZ, [RZ] ;  /* 0x00000000fffff984 */ /* 0x000fe20000000800 */
[----:B------:R1:W-:Y:S01]  /*5030*/  @!P5 LDGSTS.E.BYPASS.LTC128B.128 [R198+0x6000], [R36.64] ;  /* 0x0600000024c6dfae */ /* 0x0003e2000b901d4c */
[----:B------:R-:W-:Y:S01]  /*5040*/  @!P3 LEA.HI.X R29, R3, c[0x0][0x16c], R2, 0x1, P1 ;  /* 0x00005b00031dba11 */ /* 0x000fe200008f0c02 */
[C---:B------:R-:W-:Y:S01]  /*5050*/  @!P2 IMAD.X R2, R6.reuse, 0x1, R133, P0 ;  /* 0x000000010602a824 */ /* 0x040fe200000e0685 */
[----:B------:R-:W-:Y:S01]  /*5060*/  IADD3.X R4, R6, UR20, RZ, P6, !PT ;  /* 0x0000001406047c10 */ /* 0x000fe2000b7fe4ff */
[----:B------:R1:W-:Y:S01]  /*5070*/  @P3 STS.128 [R198+0x8000], RZ ;  /* 0x008000ffc6003388 */ /* 0x0003e20000000c00 */
[----:B------:R-:W-:-:S02]  /*5080*/  @!P2 LEA R26, P0, R13, c[0x0][0x168], 0x1 ;  /* 0x00005a000d1aaa11 */ /* 0x000fc400078008ff */
[-C--:B------:R-:W-:Y:S01]  /*5090*/  @!P5 IADD3 R3, P1, R9, R134.reuse, RZ ;  /* 0x000000860903d210 */ /* 0x080fe20007f3e0ff */
[----:B------:R-:W-:Y:S01]  /*50a0*/  @!PT LDS RZ, [RZ] ;  /* 0x00000000fffff984 */ /* 0x000fe20000000800 */
[----:B------:R-:W-:Y:S01]  /*50b0*/  @!PT LDS RZ, [RZ] ;  /* 0x00000000fffff984 */ /* 0x000fe20000000800 */
[----:B------:R-:W-:Y:S01]  /*50c0*/  @!PT LDS RZ, [RZ] ;  /* 0x00000000fffff984 */ /* 0x000fe20000000800 */
[----:B------:R1:W-:Y:S01]  /*50d0*/  @!P3 LDGSTS.E.BYPASS.LTC128B.128 [R198+0x8000], [R28.64+0x80] ;  /* 0x080000801cc6bfae */ /* 0x0003e2000b901d4c */
[----:B------:R-:W-:Y:S02]  /*50e0*/  @!P2 LEA.HI.X R27, R13, c[0x0][0x16c], R2, 0x1, P0 ;  /* 0x00005b000d1baa11 */ /* 0x000fe400000f0c02 */
[-C--:B------:R-:W-:Y:S01]  /*50f0*/  @!P3 IADD3 R13, P0, R9, R134.reuse, RZ ;  /* 0x00000086090db210 */ /* 0x080fe20007f1e0ff */
[C-C-:B------:R-:W-:Y:S01]  /*5100*/  @!P5 IMAD.X R2, R4.reuse, 0x1, R133.reuse, P1 ;  /* 0x000000010402d824 */ /* 0x140fe200008e0685 */
[C---:B------:R-:W-:Y:S01]  /*5110*/  @!P5 LEA R34, P1, R3.reuse, c[0x0][0x168], 0x1 ;  /* 0x00005a000322da11 */ /* 0x040fe200078208ff */
[----:B------:R1:W-:Y:S03]  /*5120*/  @P2 STS.128 [R198+0xa000], RZ ;  /* 0x00a000ffc6002388 */ /* 0x0003e60000000c00 */
[----:B------:R-:W-:Y:S01]  /*5130*/  @!P5 LEA.HI.X R35, R3, c[0x0][0x16c], R2, 0x1, P1 ;  /* 0x00005b000323da11 */ /* 0x000fe200008f0c02 */
[----:B------:R-:W-:Y:S01]  /*5140*/  @!P3 IMAD.X R2, R4, 0x1, R133, P0 ;  /* 0x000000010402b824 */ /* 0x000fe200000e0685 */
[----:B------:R-:W-:Y:S01]  /*5150*/  @!P3 LEA R24, P1, R13, c[0x0][0x168], 0x1 ;  /* 0x00005a000d18ba11 */ /* 0x000fe200078208ff */
[----:B------:R-:W-:Y:S01]  /*5160*/  @!PT LDS RZ, [RZ] ;  /* 0x00000000fffff984 */ /* 0x000fe20000000800 */
[----:B------:R-:W-:Y:S01]  /*5170*/  @!PT LDS RZ, [RZ] ;  /* 0x00000000fffff984 */ /* 0x000fe20000000800 */
[----:B------:R-:W-:Y:S01]  /*5180*/  @!PT LDS RZ, [RZ] ;  /* 0x00000000fffff984 */ /* 0x000fe20000000800 */
[----:B------:R1:W-:Y:S01]  /*5190*/  @!P2 LDGSTS.E.BYPASS.LTC128B.128 [R198+0xa000], [R26.64+0x100] ;  /* 0x0a0001001ac6afae */ /* 0x0003e2000b901d4c */
[----:B------:R-:W-:-:S02]  /*51a0*/  @!P2 IADD3 R3, P0, R9, R134, RZ ;  /* 0x000000860903a210 */ /* 0x000fc40007f1e0ff */
[----:B------:R-:W-:Y:S01]  /*51b0*/  IADD3 R9, P6, R9, UR21, RZ ;  /* 0x0000001509097c10 */ /* 0x000fe2000ffde0ff */
[----:B------:R1:W-:Y:S01]  /*51c0*/  @P5 STS.128 [R198+0x6800], RZ ;  /* 0x006800ffc6005388 */ /* 0x0003e20000000c00 */
[----:B------:R-:W-:Y:S01]  /*51d0*/  @!P3 LEA.HI.X R25, R13, c[0x0][0x16c], R2, 0x1, P1 ;  /* 0x00005b000d19ba11 */ /* 0x000fe200008f0c02 */
[C---:B------:R-:W-:Y:S01]  /*51e0*/  @!P2 IMAD.X R2, R4.reuse, 0x1, R133, P0 ;  /* 0x000000010402a824 */ /* 0x040fe200000e0685 */
[----:B------:R-:W-:Y:S01]  /*51f0*/  @!P2 LEA R14, P0, R3, c[0x0][0x168], 0x1 ;  /* 0x00005a00030eaa11 */ /* 0x000fe200078008ff */
[----:B------:R-:W-:Y:S01]  /*5200*/  @!PT LDS RZ, [RZ] ;  /* 0x00000000fffff984 */ /* 0x000fe20000000800 */
[----:B------:R-:W-:Y:S01]  /*5210*/  @!PT LDS RZ, [RZ] ;  /* 0x00000000fffff984 */ /* 0x000fe20000000800 */
[----:B------:R-:W-:Y:S01]  /*5220*/  @!PT LDS RZ, [RZ] ;  /* 0x00000000fffff984 */ /* 0x000fe20000000800 */
[----:B------:R1:W-:Y:S01]  /*5230*/  @!P5 LDGSTS.E.BYPASS.LTC128B.128 [R198+0x6800], [R34.64] ;  /* 0x0680000022c6dfae */ /* 0x0003e2000b901d4c */
[----:B------:R-:W-:Y:S02]  /*5240*/  IADD3.X R4, R4, UR20, RZ, P6, !PT ;  /* 0x0000001404047c10 */ /* 0x000fe4000b7fe4ff */
[----:B------:R-:W-:Y:S01]  /*5250*/  @!P5 IADD3 R13, P1, R9, R134, RZ ;  /* 0x00000086090dd210 */ /* 0x000fe20007f3e0ff */
[----:B------:R1:W-:Y:S01]  /*5260*/  @P3 STS.128 [R198+0x8800], RZ ;  /* 0x008800ffc6003388 */ /* 0x0003e20000000c00 */
[----:B------:R-:W-:-:S02]  /*5270*/  @!P2 LEA.HI.X R15, R3, c[0x0][0x16c], R2, 0x1, P0 ;  /* 0x00005b00030faa11 */ /* 0x000fc400000f0c02 */
[-C--:B------:R-:W-:Y:S01]  /*5280*/  @!P3 IADD3 R3, P0, R9, R134.reuse, RZ ;  /* 0x000000860903b210 */ /* 0x080fe20007f1e0ff */
[C-C-:B------:R-:W-:Y:S01]  /*5290*/  @!P5 IMAD.X R8, R4.reuse, 0x1, R133.reuse, P1 ;  /* 0x000000010408d824 */ /* 0x140fe200008e0685 */
[----:B------:R-:W-:Y:S01]  /*52a0*/  @!P5 LEA R30, P1, R13, c[0x0][0x168], 0x1 ;  /* 0x00005a000d1eda11 */ /* 0x000fe200078208ff */
[----:B------:R-:W-:Y:S01]  /*52b0*/  @!PT LDS RZ, [RZ] ;  /* 0x00000000fffff984 */ /* 0x000fe20000000800 */
[----:B------:R-:W-:Y:S01]  /*52c0*/  @!PT LDS RZ, [RZ] ;  /* 0x00000000fffff984 */ /* 0x000fe20000000800 */
[----:B------:R-:W-:Y:S01]  /*52d0*/  @!PT LDS RZ, [RZ] ;  /* 0x00000000fffff984 */ /* 0x000fe20000000800 */
[----:B------:R1:W-:Y:S02]  /*52e0*/  @!P3 LDGSTS.E.BYPASS.LTC128B.128 [R198+0x8800], [R24.64+0x80] ;  /* 0x0880008018c6bfae */ /* 0x0003e4000b901d4c */
[----:B------:R-:W-:Y:S01]  /*52f0*/  @!P3 IMAD.X R2, R4, 0x1, R133, P0 ;  /* 0x000000010402b824 */ /* 0x000fe200000e0685 */
[----:B------:R-:W-:Y:S01]  /*5300*/  @!P3 LEA R12, P0, R3, c[0x0][0x168], 0x1 ;  /* 0x00005a00030cba11 */ /* 0x000fe200078008ff */
[----:B------:R1:W-:Y:S01]  /*5310*/  @P2 STS.128 [R198+0xa800], RZ ;  /* 0x00a800ffc6002388 */ /* 0x0003e20000000c00 */
[----:B------:R-:W-:Y:S02]  /*5320*/  @!P5 LEA.HI.X R31, R13, c[0x0][0x16c], R8, 0x1, P1 ;  /* 0x00005b000d1fda11 */ /* 0x000fe400008f0c08 */
[----:B------:R-:W-:Y:S01]  /*5330*/  @!P2 IADD3 R8, P1, R9, R134, RZ ;  /* 0x000000860908a210 */ /* 0x000fe20007f3e0ff */
[----:B------:R-:W-:Y:S01]  /*5340*/  @!PT LDS RZ, [RZ] ;  /* 0x00000000fffff984 */ /* 0x000fe20000000800 */
[----:B------:R-:W-:Y:S01]  /*5350*/  @!PT LDS RZ, [RZ] ;  /* 0x00000000fffff984 */ /* 0x000fe20000000800 */
[----:B------:R-:W-:Y:S01]  /*5360*/  @!PT LDS RZ, [RZ] ;  /* 0x00000000fffff984 */ /* 0x000fe20000000800 */
[----:B------:R1:W-:Y:S01]  /*5370*/  @!P2 LDGSTS.E.BYPASS.LTC128B.128 [R198+0xa800], [R14.64+0x100] ;  /* 0x0a8001000ec6afae */ /* 0x0003e2000b901d4c */
[----:B------:R-:W-:-:S02]  /*5380*/  @!P3 LEA.HI.X R13, R3, c[0x0][0x16c], R2, 0x1, P0 ;  /* 0x00005b00030dba11 */ /* 0x000fc400000f0c02 */
[----:B------:R-:W-:Y:S01]  /*5390*/  IADD3 R9, P0, R9, UR21, RZ ;  /* 0x0000001509097c10 */ /* 0x000fe2000ff1e0ff */
[----:B------:R-:W-:Y:S01]  /*53a0*/  @!P2 IMAD.X R3, R4, 0x1, R133, P1 ;  /* 0x000000010403a824 */ /* 0x000fe200008e0685 */
[----:B------:R-:W-:Y:S01]  /*53b0*/  @!P2 LEA R38, P1, R8, c[0x0][0x168], 0x1 ;  /* 0x00005a000826aa11 */ /* 0x000fe200078208ff */
[----:B------:R1:W-:Y:S01]  /*53c0*/  @P5 STS.128 [R198+0x7000], RZ ;  /* 0x007000ffc6005388 */ /* 0x0003e20000000c00 */
[----:B------:R-:W-:Y:S02]  /*53d0*/  IADD3.X R4, R4, UR20, RZ, P0, !PT ;  /* 0x0000001404047c10 */ /* 0x000fe400087fe4ff */
[CC--:B------:R-:W-:Y:S01]  /*53e0*/  @!P5 IADD3 R2, P0, R9.reuse, R134.reuse, RZ ;  /* 0x000000860902d210 */ /* 0x0c0fe20007f1e0ff */
[----:B------:R-:W-:Y:S01]  /*53f0*/  @!PT LDS RZ, [RZ] ;  /* 0x00000000fffff984 */ /* 0x000fe20000000800 */
[----:B------:R-:W-:Y:S01]  /*5400*/  @!PT LDS RZ, [RZ] ;  /* 0x00000000fffff984 */ /* 0x000fe20000000800 */
[----:B------:R-:W-:Y:S01]  /*5410*/  @!PT LDS RZ, [RZ] ;  /* 0x00000000fffff984 */ /* 0x000fe20000000800 */
[----:B------:R1:W-:Y:S01]  /*5420*/  @!P5 LDGSTS.E.BYPASS.LTC128B.128 [R198+0x7000], [R30.64] ;  /* 0x070000001ec6dfae */ /* 0x0003e2000b901d4c */
[----:B------:R-:W-:Y:S02]  /*5430*/  @!P2 LEA.HI.X R39, R8, c[0x0][0x16c], R3, 0x1, P1 ;  /* 0x00005b000827aa11 */ /* 0x000fe400008f0c03 */
[----:B------:R-:W-:Y:S01]  /*5440*/  @!P3 IADD3 R8, P1, R9, R134, RZ ;  /* 0x000000860908b210 */ /* 0x000fe20007f3e0ff */
[--C-:B------:R-:W-:Y:S01]  /*5450*/  @!P5 IMAD.X R33, R4, 0x1, R133.reuse, P0 ;  /* 0x000000010421d824 */ /* 0x100fe200000e0685 */
[----:B------:R-:W-:Y:S01]  /*5460*/  @!P5 LEA R40, P0, R2, c[0x0][0x168], 0x1 ;  /* 0x00005a000228da11 */ /* 0x000fe200078008ff */
[----:B------:R1:W-:Y:S02]  /*5470*/  @P3 STS.128 [R198+0x9000], RZ ;  /* 0x009000ffc6003388 */ /* 0x0003e40000000c00 */
[----:B------:R-:W-:Y:S01]  /*5480*/  @!P3 IMAD.X R3, R4, 0x1, R133, P1 ;  /* 0x000000010403b824 */ /* 0x000fe200008e0685 */
[----:B------:R-:W-:Y:S01]  /*5490*/  @!P3 LEA R32, P1, R8, c[0x0][0x168], 0x1 ;  /* 0x00005a000820ba11 */ /* 0x000fe200078208ff */
[----:B------:R-:W-:Y:S01]  /*54a0*/  @!PT LDS RZ, [RZ] ;  /* 0x00000000fffff984 */ /* 0x000fe20000000800 */
[----:B------:R-:W-:Y:S01]  /*54b0*/  @!PT LDS RZ, [RZ] ;  /* 0x00000000fffff984 */ /* 0x000fe20000000800 */
[----:B------:R-:W-:Y:S01]  /*54c0*/  @!PT LDS RZ, [RZ] ;  /* 0x00000000fffff984 */ /* 0x000fe20000000800 */
[----:B------:R1:W-:Y:S01]  /*54d0*/  @!P3 LDGSTS.E.BYPASS.LTC128B.128 [R198+0x9000], [R12.64+0x80] ;  /* 0x090000800cc6bfae */ /* 0x0003e2000b901d4c */
[----:B------:R-:W-:-:S02]  /*54e0*/  @!P5 LEA.HI.X R41, R2, c[0x0][0x16c], R33, 0x1, P0 ;  /* 0x00005b000229da11 */ /* 0x000fc400000f0c21 */
[----:B------:R-:W-:Y:S01]  /*54f0*/  @!P3 LEA.HI.X R33, R8, c[0x0][0x16c], R3, 0x1, P1 ;  /* 0x00005b000821ba11 */ /* 0x000fe200008f0c03 */
        /* <DEDUP_REMOVED lines=25> */
.L_x_2008:
[----:B------:R-:W-:Y:S05]  /*5690*/  BSYNC B0 ;  /* 0x0000000000007941 */ /* 0x000fea0003800000 */
.L_x_2007:
[----:B------:R-:W0:Y:S01]  /*56a0*/  LDGDEPBAR ;  /* 0x00000000000079af */ /* 0x000e220000000000 */
[----:B------:R-:W-:-:S04]  /*56b0*/  IADD3 R134, P0, R11, R134, RZ ;  /* 0x000000860b867210 */ /* 0x000fc80007f1e0ff */
[----:B------:R-:W-:Y:S02]  /*56c0*/  IADD3.X R133, R6, R133, RZ, P0, !PT ;  /* 0x0000008506857210 */ /* 0x000fe400007fe4ff */
.L_x_2004:
[----:B--2---:R-:W-:Y:S01]  /*56d0*/  IADD3 R2, R197, UR14, RZ ;  /* 0x0000000ec5027c10 */ /* 0x004fe2000fffe0ff */
[----:B------:R-:W-:-:S03]  /*56e0*/  IMAD.SHL.U32 R188, R0, 0x2, RZ ;  /* 0x0000000200bc7824 */ /* 0x000fc600078e00ff */
[C---:B------:R-:W-:Y:S01]  /*56f0*/  IADD3 R4, R2.reuse, 0x1, RZ ;  /* 0x0000000102047810 */ /* 0x040fe20007ffe0ff */
[--C-:B------:R-:W-:Y:S01]  /*5700*/  IMAD R186, R7, 0x2, R188.reuse ;  /* 0x0000000207ba7824 */ /* 0x100fe200078e02bc */
[----:B------:R-:W-:Y:S01]  /*5710*/  IADD3 R3, R2, 0x8, RZ ;  /* 0x0000000802037810 */ /* 0x000fe20007ffe0ff */
[----:B-1----:R-:W-:Y:S01]  /*5720*/  LDSM.16.MT88.4 R40, [R188+0xe000] ;  /* 0x00e00000bc28783b */ /* 0x002fe20000004200 */
[C---:B------:R-:W-:Y:S01]  /*5730*/  ISETP.GE.AND P3, PT, R4.reuse, R203, PT ;  /* 0x000000cb0400720c */ /* 0x040fe20003f66270 */
[C---:B------:R-:W-:Y:S01]  /*5740*/  IMAD R185, R5.reuse, 0x2, R188 ;  /* 0x0000000205b97824 */ /* 0x040fe200078e02bc */
[C---:B------:R-:W-:Y:S01]  /*5750*/  ISETP.GE.AND P0, PT, R4.reuse, R199, PT ;  /* 0x000000c70400720c */ /* 0x040fe20003f06270 */
[----:B------:R-:W-:Y:S01]  /*5760*/  IMAD R184, R5, 0x2, R186 ;  /* 0x0000000205b87824 */ /* 0x000fe200078e02ba */
[C---:B------:R-:W-:Y:S01]  /*5770*/  ISETP.LT.OR P3, PT, R4.reuse, R204, P3 ;  /* 0x000000cc0400720c */ /* 0x040fe20001f61670 */
[----:B------:R-:W-:Y:S01]  /*5780*/  LDSM.16.MT88.4 R124, [R188+0xc000] ;  /* 0x00c00000bc7c783b */ /* 0x000fe20000004200 */
[----:B------:R-:W-:-:S02]  /*5790*/  ISETP.LT.OR P0, PT, R4, R202, P0 ;  /* 0x000000ca0400720c */ /* 0x000fc40000701670 */
[----:B------:R-:W-:Y:S01]  /*57a0*/  IADD3 R4, R2, 0x9, RZ ;  /* 0x0000000902047810 */ /* 0x000fe20007ffe0ff */
[----:B------:R-:W-:Y:S01]  /*57b0*/  LDSM.16.MT88.4 R116, [R186+0xc000] ;  /* 0x00c00000ba74783b */ /* 0x000fe20000004200 */
[----:B------:R-:W-:Y:S02]  /*57c0*/  FSEL R31, R21, -INF , !P3 ;  /* 0xff800000151f7808 */ /* 0x000fe40005800000 */
[----:B------:R-:W-:Y:S01]  /*57d0*/  FSEL R29, R23, -INF , !P0 ;  /* 0xff800000171d7808 */ /* 0x000fe20004000000 */
[----:B------:R-:W-:Y:S01]  /*57e0*/  LDSM.16.MT88.4 R108, [R185+0xc000] ;  /* 0x00c00000b96c783b */ /* 0x000fe20000004200 */
[C---:B------:R-:W-:Y:S02]  /*57f0*/  ISETP.GE.AND P3, PT, R4.reuse, R203, PT ;  /* 0x000000cb0400720c */ /* 0x040fe40003f66270 */
[C---:B------:R-:W-:Y:S01]  /*5800*/  ISETP.GE.AND P0, PT, R4.reuse, R199, PT ;  /* 0x000000c70400720c */ /* 0x040fe20003f06270 */
[----:B------:R-:W-:Y:S01]  /*5810*/  LDSM.16.MT88.4 R100, [R184+0xc000] ;  /* 0x00c00000b864783b */ /* 0x000fe20000004200 */
[----:B------:R-:W-:-:S02]  /*5820*/  ISETP.LT.OR P3, PT, R4, R204, P3 ;  /* 0x000000cc0400720c */ /* 0x000fc40001f61670 */
[----:B------:R-:W-:Y:S01]  /*5830*/  ISETP.LT.OR P0, PT, R4, R202, P0 ;  /* 0x000000ca0400720c */ /* 0x000fe20000701670 */
[----:B------:R-:W-:Y:S01]  /*5840*/  LDSM.16.MT88.4 R72, [R188+0x10000] ;  /* 0x01000000bc48783b */ /* 0x000fe20000004200 */
[----:B------:R-:W-:Y:S02]  /*5850*/  IADD3 R4, R2, 0x11, RZ ;  /* 0x0000001102047810 */ /* 0x000fe40007ffe0ff */
[----:B------:R-:W-:Y:S01]  /*5860*/  FSEL R33, R17, -INF , !P3 ;  /* 0xff80000011217808 */ /* 0x000fe20005800000 */
[----:B------:R-:W-:Y:S01]  /*5870*/  LDSM.16.MT88.4 R80, [R186+0x10000] ;  /* 0x01000000ba50783b */ /* 0x000fe20000004200 */
[----:B------:R-:W-:Y:S02]  /*5880*/  FSEL R25, R19, -INF , !P0 ;  /* 0xff80000013197808 */ /* 0x000fe40004000000 */
[C---:B------:R-:W-:Y:S01]  /*5890*/  ISETP.GE.AND P3, PT, R4.reuse, R203, PT ;  /* 0x000000cb0400720c */ /* 0x040fe20003f66270 */
[----:B------:R-:W-:Y:S01]  /*58a0*/  LDSM.16.MT88.4 R88, [R185+0x10000] ;  /* 0x01000000b958783b */ /* 0x000fe20000004200 */
[----:B------:R-:W-:-:S02]  /*58b0*/  ISETP.GE.AND P0, PT, R4, R199, PT ;  /* 0x000000c70400720c */ /* 0x000fc40003f06270 */
[C---:B------:R-:W-:Y:S01]  /*58c0*/  ISETP.LT.OR P3, PT, R4.reuse, R204, P3 ;  /* 0x000000cc0400720c */ /* 0x040fe20001f61670 */
[----:B------:R-:W-:Y:S01]  /*58d0*/  LDSM.16.MT88.4 R136, [R186+0xc800] ;  /* 0x00c80000ba88783b */ /* 0x000fe20000004200 */
[----:B------:R-:W-:Y:S02]  /*58e0*/  ISETP.LT.OR P0, PT, R4, R202, P0 ;  /* 0x000000ca0400720c */ /* 0x000fe40000701670 */
[C---:B------:R-:W-:Y:S02]  /*58f0*/  IADD3 R4, R2.reuse, 0x19, RZ ;  /* 0x0000001902047810 */ /* 0x040fe40007ffe0ff */
[C---:B------:R-:W-:Y:S02]  /*5900*/  ISETP.GE.AND P6, PT, R3.reuse, R203, PT ;  /* 0x000000cb0300720c */ /* 0x040fe40003fc6270 */
[----:B------:R-:W-:Y:S02]  /*5910*/  ISETP.GE.AND P2, PT, R3, R199, PT ;  /* 0x000000c70300720c */ /* 0x000fe40003f46270 */
[----:B------:R-:W-:-:S02]  /*5920*/  ISETP.GE.AND P5, PT, R2, R203, PT ;  /* 0x000000cb0200720c */ /* 0x000fc40003fa6270 */
[----:B------:R-:W-:Y:S02]  /*5930*/  ISETP.GE.AND P1, PT, R2, R199, PT ;  /* 0x000000c70200720c */ /* 0x000fe40003f26270 */
[----:B------:R-:W-:Y:S02]  /*5940*/  FSEL R21, R65, -INF , !P3 ;  /* 0xff80000041157808 */ /* 0x000fe40005800000 */
[----:B------:R-:W-:Y:S02]  /*5950*/  FSEL R13, R67, -INF , !P0 ;  /* 0xff800000430d7808 */ /* 0x000fe40004000000 */
[C---:B------:R-:W-:Y:S02]  /*5960*/  ISETP.GE.AND P3, PT, R4.reuse, R203, PT ;  /* 0x000000cb0400720c */ /* 0x040fe40003f66270 */
[----:B------:R-:W-:Y:S02]  /*5970*/  ISETP.GE.AND P0, PT, R4, R199, PT ;  /* 0x000000c70400720c */ /* 0x000fe40003f06270 */
[----:B------:R-:W-:-:S02]  /*5980*/  ISETP.LT.OR P6, PT, R3, R204, P6 ;  /* 0x000000cc0300720c */ /* 0x000fc400037c1670 */
[----:B------:R-:W-:Y:S02]  /*5990*/  ISETP.LT.OR P2, PT, R3, R202, P2 ;  /* 0x000000ca0300720c */ /* 0x000fe40001741670 */
[C---:B------:R-:W-:Y:S02]  /*59a0*/  ISETP.LT.OR P5, PT, R2.reuse, R204, P5 ;  /* 0x000000cc0200720c */ /* 0x040fe40002fa1670 */
[C---:B------:R-:W-:Y:S02]  /*59b0*/  ISETP.LT.OR P1, PT, R2.reuse, R202, P1 ;  /* 0x000000ca0200720c */ /* 0x040fe40000f21670 */
[----:B------:R-:W-:Y:S02]  /*59c0*/  IADD3 R3, R2, 0x10, RZ ;  /* 0x0000001002037810 */ /* 0x000fe40007ffe0ff */
[C---:B------:R-:W-:Y:S02]  /*59d0*/  ISETP.LT.OR P3, PT, R4.reuse, R204, P3 ;  /* 0x000000cc0400720c */ /* 0x040fe40001f61670 */
[----:B------:R-:W-:-:S02]  /*59e0*/  ISETP.LT.OR P0, PT, R4, R202, P0 ;  /* 0x000000ca0400720c */ /* 0x000fc40000701670 */
[----:B------:R-:W-:Y:S02]  /*59f0*/  FSEL R20, R20, -INF , !P5 ;  /* 0xff80000014147808 */ /* 0x000fe40006800000 */
[----:B------:R-:W-:Y:S02]  /*5a00*/  FSEL R22, R22, -INF , !P1 ;  /* 0xff80000016167808 */ /* 0x000fe40004800000 */
[----:B------:R-:W-:Y:S02]  /*5a10*/  IADD3 R4, R2, 0x21, RZ ;  /* 0x0000002102047810 */ /* 0x000fe40007ffe0ff */
[C---:B------:R-:W-:Y:S02]  /*5a20*/  ISETP.GE.AND P5, PT, R3.reuse, R203, PT ;  /* 0x000000cb0300720c */ /* 0x040fe40003fa6270 */
[----:B------:R-:W-:Y:S02]  /*5a30*/  ISETP.GE.AND P1, PT, R3, R199, PT ;  /* 0x000000c70300720c */ /* 0x000fe40003f26270 */
[----:B------:R-:W-:-:S02]  /*5a40*/  FSEL R17, R61, -INF , !P3 ;  /* 0xff8000003d117808 */ /* 0x000fc40005800000 */
[----:B------:R-:W-:Y:S02]  /*5a50*/  FSEL R9, R63, -INF , !P0 ;  /* 0xff8000003f097808 */ /* 0x000fe40004000000 */
[C---:B------:R-:W-:Y:S02]  /*5a60*/  ISETP.GE.AND P3, PT, R4.reuse, R203, PT ;  /* 0x000000cb0400720c */ /* 0x040fe40003f66270 */
[----:B------:R-:W-:Y:S02]  /*5a70*/  ISETP.GE.AND P0, PT, R4, R199, PT ;  /* 0x000000c70400720c */ /* 0x000fe40003f06270 */
[C---:B------:R-:W-:Y:S02]  /*5a80*/  ISETP.LT.OR P5, PT, R3.reuse, R204, P5 ;  /* 0x000000cc0300720c */ /* 0x040fe40002fa1670 */
[----:B------:R-:W-:Y:S02]  /*5a90*/  ISETP.LT.OR P1, PT, R3, R202, P1 ;  /* 0x000000ca0300720c */ /* 0x000fe40000f21670 */
[----:B------:R-:W-:-:S02]  /*5aa0*/  IADD3 R3, R2, 0x18, RZ ;  /* 0x0000001802037810 */ /* 0x000fc40007ffe0ff */
[C---:B------:R-:W-:Y:S02]  /*5ab0*/  ISETP.LT.OR P3, PT, R4.reuse, R204, P3 ;  /* 0x000000cc0400720c */ /* 0x040fe40001f61670 */
[----:B------:R-:W-:Y:S02]  /*5ac0*/  ISETP.LT.OR P0, PT, R4, R202, P0 ;  /* 0x000000ca0400720c */ /* 0x000fe40000701670 */
[----:B------:R-:W-:Y:S02]  /*5ad0*/  FSEL R35, R16, -INF , !P6 ;  /* 0xff80000010237808 */ /* 0x000fe40007000000 */
[----:B------:R-:W-:Y:S02]  /*5ae0*/  FSEL R27, R18, -INF , !P2 ;  /* 0xff800000121b7808 */ /* 0x000fe40005000000 */
[----:B------:R-:W-:Y:S02]  /*5af0*/  FMNMX.FTZ R4, R20, R31, !PT ;  /* 0x0000001f14047209 */ /* 0x000fe40007810000 */
[----:B------:R-:W-:-:S02]  /*5b00*/  ISETP.GE.AND P6, PT, R3, R203, PT ;  /* 0x000000cb0300720c */ /* 0x000fc40003fc6270 */
[----:B------:R-:W-:Y:S02]  /*5b10*/  ISETP.GE.AND P2, PT, R3, R199, PT ;  /* 0x000000c70300720c */ /* 0x000fe40003f46270 */
[----:B------:R-:W-:Y:S02]  /*5b20*/  FMNMX.FTZ R4, R35, R4, !PT ;  /* 0x0000000423047209 */ /* 0x000fe40007810000 */
[C---:B------:R-:W-:Y:S02]  /*5b30*/  ISETP.LT.OR P6, PT, R3.reuse, R204, P6 ;  /* 0x000000cc0300720c */ /* 0x040fe400037c1670 */
[----:B------:R-:W-:Y:S02]  /*5b40*/  ISETP.LT.OR P2, PT, R3, R202, P2 ;  /* 0x000000ca0300720c */ /* 0x000fe40001741670 */
[----:B------:R-:W-:Y:S02]  /*5b50*/  IADD3 R3, R2, 0x20, RZ ;  /* 0x0000002002037810 */ /* 0x000fe40007ffe0ff */
[----:B------:R-:W-:-:S02]  /*5b60*/  FSEL R23, R64, -INF , !P5 ;  /* 0xff80000040177808 */ /* 0x000fc40006800000 */
[----:B------:R-:W-:Y:S02]  /*5b70*/  IADD3 R6, R2, 0x30, RZ ;  /* 0x0000003002067810 */ /* 0x000fe40007ffe0ff */
[----:B------:R-:W-:Y:S02]  /*5b80*/  FMNMX.FTZ R4, R33, R4, !PT ;  /* 0x0000000421047209 */ /* 0x000fe40007810000 */
[----:B------:R-:W-:Y:S02]  /*5b90*/  FSEL R15, R66, -INF , !P1 ;  /* 0xff800000420f7808 */ /* 0x000fe40004800000 */
[C---:B------:R-:W-:Y:S01]  /*5ba0*/  ISETP.GE.AND P5, PT, R3.reuse, R203, PT ;  /* 0x000000cb0300720c */ /* 0x040fe20003fa6270 */
[----:B------:R-:W-:Y:S01]  /*5bb0*/  LDSM.16.MT88.4 R64, [R184+0xe000] ;  /* 0x00e00000b840783b */ /* 0x000fe20000004200 */
[----:B------:R-:W-:Y:S02]  /*5bc0*/  ISETP.GE.AND P1, PT, R3, R199, PT ;  /* 0x000000c70300720c */ /* 0x000fe40003f26270 */
[----:B------:R-:W-:-:S02]  /*5bd0*/  FSEL R223, R57, -INF , !P3 ;  /* 0xff80000039df7808 */ /* 0x000fc40005800000 */
[----:B------:R-:W-:Y:S02]  /*5be0*/  FSEL R169, R59, -INF , !P0 ;  /* 0xff8000003ba97808 */ /* 0x000fe40004000000 */
[C---:B------:R-:W-:Y:S02]  /*5bf0*/  ISETP.GE.AND P3, PT, R6.reuse, R203, PT ;  /* 0x000000cb0600720c */ /* 0x040fe40003f66270 */
[----:B------:R-:W-:Y:S02]  /*5c00*/  ISETP.GE.AND P0, PT, R6, R199, PT ;  /* 0x000000c70600720c */ /* 0x000fe40003f06270 */
[----:B------:R-:W-:Y:S02]  /*5c10*/  FMNMX.FTZ R8, R23, R4, !PT ;  /* 0x0000000417087209 */ /* 0x000fe40007810000 */
[C---:B------:R-:W-:Y:S02]  /*5c20*/  ISETP.LT.OR P5, PT, R3.reuse, R204, P5 ;  /* 0x000000cc0300720c */ /* 0x040fe40002fa1670 */
[----:B------:R-:W-:-:S02]  /*5c30*/  ISETP.LT.OR P1, PT, R3, R202, P1 ;  /* 0x000000ca0300720c */ /* 0x000fc40000f21670 */
[----:B------:R-:W-:Y:S02]  /*5c40*/  IADD3 R3, R2, 0x28, RZ ;  /* 0x0000002802037810 */ /* 0x000fe40007ffe0ff */
[----:B------:R-:W-:Y:S02]  /*5c50*/  FSEL R19, R60, -INF , !P6 ;  /* 0xff8000003c137808 */ /* 0x000fe40007000000 */
[C---:B------:R-:W-:Y:S02]  /*5c60*/  ISETP.LT.OR P3, PT, R6.reuse, R204, P3 ;  /* 0x000000cc0600720c */ /* 0x040fe40001f61670 */
[----:B------:R-:W-:Y:S02]  /*5c70*/  FMNMX.FTZ R8, R21, R8, !PT ;  /* 0x0000000815087209 */ /* 0x000fe40007810000 */
[----:B------:R-:W-:Y:S02]  /*5c80*/  ISETP.LT.OR P0, PT, R6, R202, P0 ;  /* 0x000000ca0600720c */ /* 0x000fe40000701670 */
[----:B------:R-:W-:-:S02]  /*5c90*/  FMNMX.FTZ R6, R22, R29, !PT ;  /* 0x0000001d16067209 */ /* 0x000fc40007810000 */
[----:B------:R-:W-:Y:S02]  /*5ca0*/  FSEL R11, R62, -INF , !P2 ;  /* 0xff8000003e0b7808 */ /* 0x000fe40005000000 */
[C---:B------:R-:W-:Y:S02]  /*5cb0*/  ISETP.GE.AND P6, PT, R3.reuse, R203, PT ;  /* 0x000000cb0300720c */ /* 0x040fe40003fc6270 */
[----:B------:R-:W-:Y:S02]  /*5cc0*/  ISETP.GE.AND P2, PT, R3, R199, PT ;  /* 0x000000c70300720c */ /* 0x000fe40003f46270 */
[----:B------:R-:W-:Y:S02]  /*5cd0*/  FMNMX.FTZ R8, R19, R8, !PT ;  /* 0x0000000813087209 */ /* 0x000fe40007810000 */
[----:B------:R-:W-:Y:S02]  /*5ce0*/  FMNMX.FTZ R6, R27, R6, !PT ;  /* 0x000000061b067209 */ /* 0x000fe40007810000 */
[----:B------:R-:W-:-:S02]  /*5cf0*/  ISETP.LT.OR P6, PT, R3, R204, P6 ;  /* 0x000000cc0300720c */ /* 0x000fc400037c1670 */
[----:B------:R-:W-:Y:S02]  /*5d00*/  ISETP.LT.OR P2, PT, R3, R202, P2 ;  /* 0x000000ca0300720c */ /* 0x000fe40001741670 */
[----:B------:R-:W-:Y:S02]  /*5d10*/  IADD3 R3, R2, 0x29, RZ ;  /* 0x0000002902037810 */ /* 0x000fe40007ffe0ff */
[----:B------:R-:W-:Y:S02]  /*5d20*/  FSEL R163, R56, -INF , !P5 ;  /* 0xff80000038a37808 */ /* 0x000fe40006800000 */
[----:B------:R-:W-:Y:S02]  /*5d30*/  FMNMX.FTZ R8, R17, R8, !PT ;  /* 0x0000000811087209 */ /* 0x000fe40007810000 */
[----:B------:R-:W-:Y:S02]  /*5d40*/  FMNMX.FTZ R6, R25, R6, !PT ;  /* 0x0000000619067209 */ /* 0x000fe40007810000 */
[----:B------:R-:W-:-:S02]  /*5d50*/  ISETP.GE.AND P5, PT, R3, R203, PT ;  /* 0x000000cb0300720c */ /* 0x000fc40003fa6270 */
[----:B------:R-:W-:Y:S02]  /*5d60*/  FMNMX.FTZ R8, R163, R8, !PT ;  /* 0x00000008a3087209 */ /* 0x000fe40007810000 */
[----:B------:R-:W-:Y:S02]  /*5d70*/  FMNMX.FTZ R6, R15, R6, !PT ;  /* 0x000000060f067209 */ /* 0x000fe40007810000 */
[----:B------:R-:W-:Y:S02]  /*5d80*/  FSEL R219, R58, -INF , !P1 ;  /* 0xff8000003adb7808 */ /* 0x000fe40004800000 */
[C---:B------:R-:W-:Y:S01]  /*5d90*/  ISETP.GE.AND P1, PT, R3.reuse, R199, PT ;  /* 0x000000c70300720c */ /* 0x040fe20003f26270 */
[----:B------:R-:W-:Y:S01]  /*5da0*/  LDSM.16.MT88.4 R56, [R185+0xe000] ;  /* 0x00e00000b938783b */ /* 0x000fe20000004200 */
[----:B------:R-:W-:Y:S02]  /*5db0*/  ISETP.LT.OR P5, PT, R3, R204, P5 ;  /* 0x000000cc0300720c */ /* 0x000fe40002fa1670 */
[----:B------:R-:W-:-:S02]  /*5dc0*/  IADD3 R4, R2, 0x31, RZ ;  /* 0x0000003102047810 */ /* 0x000fc40007ffe0ff */
[----:B------:R-:W-:Y:S02]  /*5dd0*/  FSEL R221, R52, -INF , !P6 ;  /* 0xff80000034dd7808 */ /* 0x000fe40007000000 */
[----:B------:R-:W-:Y:S02]  /*5de0*/  FMNMX.FTZ R8, R223, R8, !PT ;  /* 0x00000008df087209 */ /* 0x000fe40007810000 */
[----:B------:R-:W-:Y:S02]  /*5df0*/  FMNMX.FTZ R6, R13, R6, !PT ;  /* 0x000000060d067209 */ /* 0x000fe40007810000 */
[----:B------:R-:W-:Y:S02]  /*5e00*/  ISETP.LT.OR P1, PT, R3, R202, P1 ;  /* 0x000000ca0300720c */ /* 0x000fe40000f21670 */
[----:B------:R-:W-:Y:S02]  /*5e10*/  IADD3 R3, R2, 0x38, RZ ;  /* 0x0000003802037810 */ /* 0x000fe40007ffe0ff */
[----:B------:R-:W-:-:S02]  /*5e20*/  ISETP.GE.AND P6, PT, R4, R203, PT ;  /* 0x000000cb0400720c */ /* 0x000fc40003fc6270 */
[----:B------:R-:W-:Y:S02]  /*5e30*/  FSEL R165, R53, -INF , !P5 ;  /* 0xff80000035a57808 */ /* 0x000fe40006800000 */
[----:B------:R-:W-:Y:S02]  /*5e40*/  FMNMX.FTZ R8, R221, R8, !PT ;  /* 0x00000008dd087209 */ /* 0x000fe40007810000 */
[----:B------:R-:W-:Y:S02]  /*5e50*/  FMNMX.FTZ R6, R11, R6, !PT ;  /* 0x000000060b067209 */ /* 0x000fe40007810000 */
[----:B------:R-:W-:Y:S02]  /*5e60*/  ISETP.GE.AND P5, PT, R3, R203, PT ;  /* 0x000000cb0300720c */ /* 0x000fe40003fa6270 */
[----:B------:R-:W-:Y:S02]  /*5e70*/  FSEL R215, R48, -INF , !P3 ;  /* 0xff80000030d77808 */ /* 0x000fe40005800000 */
[----:B------:R-:W-:-:S02]  /*5e80*/  ISETP.LT.OR P6, PT, R4, R204, P6 ;  /* 0x000000cc0400720c */ /* 0x000fc400037c1670 */
[----:B------:R-:W-:Y:S02]  /*5e90*/  FMNMX.FTZ R8, R165, R8, !PT ;  /* 0x00000008a5087209 */ /* 0x000fe40007810000 */
[----:B------:R-:W-:Y:S02]  /*5ea0*/  FMNMX.FTZ R6, R9, R6, !PT ;  /* 0x0000000609067209 */ /* 0x000fe40007810000 */
[----:B------:R-:W-:Y:S02]  /*5eb0*/  ISETP.LT.OR P5, PT, R3, R204, P5 ;  /* 0x000000cc0300720c */ /* 0x000fe40002fa1670 */
[----:B------:R-:W-:Y:S02]  /*5ec0*/  FSEL R211, R49, -INF , !P6 ;  /* 0xff80000031d37808 */ /* 0x000fe40007000000 */
[----:B------:R-:W-:Y:S02]  /*5ed0*/  FMNMX.FTZ R8, R215, R8, !PT ;  /* 0x00000008d7087209 */ /* 0x000fe40007810000 */
[----:B------:R-:W-:-:S02]  /*5ee0*/  FMNMX.FTZ R6, R219, R6, !PT ;  /* 0x00000006db067209 */ /* 0x000fc40007810000 */
[----:B------:R-:W-:Y:S02]  /*5ef0*/  FSEL R209, R68, -INF , !P5 ;  /* 0xff80000044d17808 */ /* 0x000fe40006800000 */
[----:B------:R-:W-:Y:S02]  /*5f00*/  FMNMX.FTZ R8, R211, R8, !PT ;  /* 0x00000008d3087209 */ /* 0x000fe40007810000 */
[----:B------:R-:W-:Y:S02]  /*5f10*/  FSEL R217, R54, -INF , !P2 ;  /* 0xff80000036d97808 */ /* 0x000fe40005000000 */
[----:B------:R-:W-:Y:S02]  /*5f20*/  FMNMX.FTZ R6, R169, R6, !PT ;  /* 0x00000006a9067209 */ /* 0x000fe40007810000 */
[----:B------:R-:W-:Y:S02]  /*5f30*/  IADD3 R2, R2, 0x39, RZ ;  /* 0x0000003902027810 */ /* 0x000fe40007ffe0ff */
[----:B------:R-:W-:-:S02]  /*5f40*/  FMNMX.FTZ R10, R209, R8, !PT ;  /* 0x00000008d10a7209 */ /* 0x000fc40007810000 */
[----:B------:R-:W-:Y:S02]  /*5f50*/  ISETP.GE.AND P2, PT, R4, R199, PT ;  /* 0x000000c70400720c */ /* 0x000fe40003f46270 */
[----:B------:R-:W-:Y:S02]  /*5f60*/  FSEL R171, R55, -INF , !P1 ;  /* 0xff80000037ab7808 */ /* 0x000fe40004800000 */
[----:B------:R-:W-:Y:S02]  /*5f70*/  FMNMX.FTZ R8, R217, R6, !PT ;  /* 0x00000006d9087209 */ /* 0x000fe40007810000 */
[----:B------:R-:W-:Y:S02]  /*5f80*/  ISETP.GE.AND P3, PT, R2, R203, PT ;  /* 0x000000cb0200720c */ /* 0x000fe40003f66270 */
[----:B------:R-:W-:Y:S02]  /*5f90*/  ISETP.LT.OR P2, PT, R4, R202, P2 ;  /* 0x000000ca0400720c */ /* 0x000fe40001741670 */
[----:B------:R-:W-:-:S02]  /*5fa0*/  ISETP.GE.AND P1, PT, R3, R199, PT ;  /* 0x000000c70300720c */ /* 0x000fc40003f26270 */
[----:B------:R-:W-:Y:S02]  /*5fb0*/  FSEL R205, R50, -INF , !P0 ;  /* 0xff80000032cd7808 */ /* 0x000fe40004000000 */
[----:B------:R-:W-:Y:S02]  /*5fc0*/  FMNMX.FTZ R4, R171, R8, !PT ;  /* 0x00000008ab047209 */ /* 0x000fe40007810000 */
[C---:B------:R-:W-:Y:S02]  /*5fd0*/  ISETP.LT.OR P3, PT, R2.reuse, R204, P3 ;  /* 0x000000cc0200720c */ /* 0x040fe40001f61670 */
[----:B------:R-:W-:Y:S02]  /*5fe0*/  ISETP.LT.OR P1, PT, R3, R202, P1 ;  /* 0x000000ca0300720c */ /* 0x000fe40000f21670 */
[----:B------:R-:W-:Y:S02]  /*5ff0*/  ISETP.GE.AND P0, PT, R2, R199, PT ;  /* 0x000000c70200720c */ /* 0x000fe40003f06270 */
[----:B------:R-:W-:-:S02]  /*6000*/  FSEL R143, R51, -INF , !P2 ;  /* 0xff800000338f7808 */ /* 0x000fc40005000000 */
[----:B------:R-:W-:Y:S01]  /*6010*/  FMNMX.FTZ R4, R205, R4, !PT ;  /* 0x00000004cd047209 */ /* 0x000fe20007810000 */
[----:B------:R-:W-:Y:S01]  /*6020*/  LDSM.16.MT88.4 R48, [R186+0xe000] ;  /* 0x00e00000ba30783b */ /* 0x000fe20000004200 */
[----:B------:R-:W-:Y:S02]  /*6030*/  FSEL R207, R69, -INF , !P3 ;  /* 0xff80000045cf7808 */ /* 0x000fe40005800000 */
[----:B------:R-:W-:Y:S02]  /*6040*/  ISETP.LT.OR P0, PT, R2, R202, P0 ;  /* 0x000000ca0200720c */ /* 0x000fe40000701670 */
[----:B------:R-:W-:Y:S02]  /*6050*/  FSEL R141, R70, -INF , !P1 ;  /* 0xff800000468d7808 */ /* 0x000fe40004800000 */
[----:B------:R-:W-:Y:S02]  /*6060*/  FMNMX.FTZ R4, R143, R4, !PT ;  /* 0x000000048f047209 */ /* 0x000fe40007810000 */
[----:B------:R-:W-:-:S02]  /*6070*/  FMNMX.FTZ R6, R207, R10, !PT ;  /* 0x0000000acf067209 */ /* 0x000fc40007810000 */
[----:B------:R-:W-:Y:S02]  /*6080*/  FSEL R167, R71, -INF , !P0 ;  /* 0xff80000047a77808 */ /* 0x000fe40004000000 */
[----:B------:R-:W-:Y:S01]  /*6090*/  FMNMX.FTZ R4, R141, R4, !PT ;  /* 0x000000048d047209 */ /* 0x000fe20007810000 */
[----:B------:R-:W1:Y:S03]  /*60a0*/  SHFL.BFLY PT, R3, R6, 0x2, 0x1f ;  /* 0x0c401f0006037f89 */ /* 0x000e6600000e0000 */
[----:B------:R-:W-:-:S05]  /*60b0*/  FMNMX.FTZ R39, R167, R4, !PT ;  /* 0x00000004a7277209 */ /* 0x000fca0007810000 */
[----:B------:R-:W2:Y:S01]  /*60c0*/  SHFL.BFLY PT, R2, R39, 0x2, 0x1f ;  /* 0x0c401f0027027f89 */ /* 0x000ea200000e0000 */
[----:B-1----:R-:W-:-:S03]  /*60d0*/  FMNMX.FTZ R37, R6, R3, !PT ;  /* 0x0000000306257209 */ /* 0x002fc60007810000 */
[----:B------:R-:W-:Y:S04]  /*60e0*/  LDSM.16.MT88.4 R4, [R184+0x10000] ;  /* 0x01000000b804783b */ /* 0x000fe80000004200 */
[----:B------:R-:W1:Y:S01]  /*60f0*/  SHFL.BFLY PT, R132, R37, 0x1, 0x1f ;  /* 0x0c201f0025847f89 */ /* 0x000e6200000e0000 */
[----:B--2---:R-:W-:-:S05]  /*6100*/  FMNMX.FTZ R2, R39, R2, !PT ;  /* 0x0000000227027209 */ /* 0x004fca0007810000 */
[----:B------:R-:W2:Y:S01]  /*6110*/  SHFL.BFLY PT, R3, R2, 0x1, 0x1f ;  /* 0x0c201f0002037f89 */ /* 0x000ea200000e0000 */
[----:B-1----:R-:W-:-:S04]  /*6120*/  FMNMX.FTZ R132, R37, R132, !PT ;  /* 0x0000008425847209 */ /* 0x002fc80007810000 */
[C---:B------:R-:W-:Y:S01]  /*6130*/  FSETP.NEU.FTZ.AND P0, PT, R132.reuse, -INF , PT ;  /* 0xff8000008400780b */ /* 0x040fe20003f1d000 */
[----:B------:R-:W-:Y:S01]  /*6140*/  FMUL.FTZ R140, R132, c[0x0][0x23c] ;  /* 0x00008f00848c7a20 */ /* 0x000fe20000410000 */
[----:B--2---:R-:W-:-:S04]  /*6150*/  FMNMX.FTZ R3, R2, R3, !PT ;  /* 0x0000000302037209 */ /* 0x004fc80007810000 */
[----:B------:R-:W-:Y:S01]  /*6160*/  FSEL R140, R140, RZ, P0 ;  /* 0x000000ff8c8c7208 */ /* 0x000fe20000000000 */
[C---:B------:R-:W-:Y:S01]  /*6170*/  FMUL.FTZ R162, R3.reuse, c[0x0][0x23c] ;  /* 0x00008f0003a27a20 */ /* 0x040fe20000410000 */
[----:B------:R-:W-:-:S03]  /*6180*/  FSETP.NEU.FTZ.AND P0, PT, R3, -INF , PT ;  /* 0xff8000000300780b */ /* 0x000fc60003f1d000 */
[--C-:B------:R-:W-:Y:S01]  /*6190*/  FFMA.FTZ R161, R20, c[0x0][0x23c], -R140.reuse ;  /* 0x00008f0014a17a23 */ /* 0x100fe2000001088c */
[----:B------:R-:W-:Y:S01]  /*61a0*/  FSEL R162, R162, RZ, P0 ;  /* 0x000000ffa2a27208 */ /* 0x000fe20000000000 */
[--C-:B------:R-:W-:Y:S01]  /*61b0*/  FFMA.FTZ R156, R31, c[0x0][0x23c], -R140.reuse ;  /* 0x00008f001f9c7a23 */ /* 0x100fe2000001088c */
[----:B------:R-:W-:Y:S01]  /*61c0*/  LEA R208, P0, R134, c[0x0][0x168], 0x1 ;  /* 0x00005a0086d07a11 */ /* 0x000fe200078008ff */
[--C-:B------:R-:W-:Y:S02]  /*61d0*/  FFMA.FTZ R155, R35, c[0x0][0x23c], -R140.reuse ;  /* 0x00008f00239b7a23 */ /* 0x100fe4000001088c */
[----:B------:R-:W-:Y:S01]  /*61e0*/  MUFU.EX2 R161, R161 ;  /* 0x000000a100a17308 */ /* 0x000fe20000000800 */
[----:B------:R-:W-:Y:S02]  /*61f0*/  FFMA.FTZ R152, R33, c[0x0][0x23c], -R140 ;  /* 0x00008f0021987a23 */ /* 0x000fe4000001088c */
[--C-:B------:R-:W-:Y:S01]  /*6200*/  FFMA.FTZ R154, R22, c[0x0][0x23c], -R162.reuse ;  /* 0x00008f00169a7a23 */ /* 0x100fe200000108a2 */
[----:B------:R-:W-:Y:S01]  /*6210*/  LDSM.16.MT88.4 R32, [R185+0xc800] ;  /* 0x00c80000b920783b */ /* 0x000fe20000004200 */
[----:B------:R-:W-:-:S02]  /*6220*/  FFMA.FTZ R157, R29, c[0x0][0x23c], -R162 ;  /* 0x00008f001d9d7a23 */ /* 0x000fc400000108a2 */
[--C-:B------:R-:W-:Y:S01]  /*6230*/  FFMA.FTZ R159, R27, c[0x0][0x23c], -R162.reuse ;  /* 0x00008f001b9f7a23 */ /* 0x100fe200000108a2 */
[----:B------:R-:W1:Y:S01]  /*6240*/  MUFU.EX2 R156, R156 ;  /* 0x0000009c009c7308 */ /* 0x000e620000000800 */
[--C-:B------:R-:W-:Y:S01]  /*6250*/  FFMA.FTZ R148, R25, c[0x0][0x23c], -R162.reuse ;  /* 0x00008f0019947a23 */ /* 0x100fe200000108a2 */
[----:B------:R-:W-:Y:S01]  /*6260*/  LDSM.16.MT88.4 R28, [R184+0xc800] ;  /* 0x00c80000b81c783b */ /* 0x000fe20000004200 */
[--C-:B------:R-:W-:Y:S02]  /*6270*/  FFMA.FTZ R147, R11, c[0x0][0x23c], -R162.reuse ;  /* 0x00008f000b937a23 */ /* 0x100fe400000108a2 */
[----:B------:R-:W-:Y:S01]  /*6280*/  FFMA.FTZ R0, R9, c[0x0][0x23c], -R162 ;  /* 0x00008f0009007a23 */ /* 0x000fe200000108a2 */
[----:B------:R-:W-:Y:S01]  /*6290*/  LDSM.16.MT88.4 R24, [R186+0xe800] ;  /* 0x00e80000ba18783b */ /* 0x000fe20000004200 */
[--C-:B------:R-:W-:Y:S01]  /*62a0*/  FFMA.FTZ R153, R23, c[0x0][0x23c], -R140.reuse ;  /* 0x00008f0017997a23 */ /* 0x100fe2000001088c */
[----:B------:R-:W-:Y:S01]  /*62b0*/  MUFU.EX2 R155, R155 ;  /* 0x0000009b009b7308 */ /* 0x000fe20000000800 */
[--C-:B------:R-:W-:Y:S01]  /*62c0*/  FFMA.FTZ R150, R21, c[0x0][0x23c], -R140.reuse ;  /* 0x00008f0015967a23 */ /* 0x100fe2000001088c */
[----:B------:R-:W2:Y:S01]  /*62d0*/  LDSM.16.MT88.4 R8, [R188+0xe800] ;  /* 0x00e80000bc08783b */ /* 0x000ea20000004200 */
[----:B------:R-:W-:-:S02]  /*62e0*/  FFMA.FTZ R149, R19, c[0x0][0x23c], -R140 ;  /* 0x00008f0013957a23 */ /* 0x000fc4000001088c */
[----:B------:R-:W-:Y:S01]  /*62f0*/  FFMA.FTZ R146, R17, c[0x0][0x23c], -R140 ;  /* 0x00008f0011927a23 */ /* 0x000fe2000001088c */
[----:B------:R-:W3:Y:S01]  /*6300*/  LDSM.16.MT88.4 R20, [R188+0xc800] ;  /* 0x00c80000bc14783b */ /* 0x000ee20000004200 */
[--C-:B------:R-:W-:Y:S01]  /*6310*/  FFMA.FTZ R151, R15, c[0x0][0x23c], -R162.reuse ;  /* 0x00008f000f977a23 */ /* 0x100fe200000108a2 */
[----:B------:R-:W4:Y:S01]  /*6320*/  MUFU.EX2 R152, R152 ;  /* 0x0000009800987308 */ /* 0x000f220000000800 */
[----:B-1----:R-:W-:Y:S01]  /*6330*/  F2FP.PACK_AB R96, R156, R161 ;  /* 0x000000a19c60723e */ /* 0x002fe200000000ff */
[----:B------:R-:W-:Y:S01]  /*6340*/  FFMA.FTZ R2, R13, c[0x0][0x23c], -R162 ;  /* 0x00008f000d027a23 */ /* 0x000fe200000108a2 */
[----:B------:R-:W1:Y:S01]  /*6350*/  LDSM.16.MT88.4 R16, [R185+0xe800] ;  /* 0x00e80000b910783b */ /* 0x000e620000004200 */
[--C-:B------:R-:W-:Y:S02]  /*6360*/  FFMA.FTZ R158, R163, c[0x0][0x23c], -R140.reuse ;  /* 0x00008f00a39e7a23 */ /* 0x100fe4000001088c */
[--C-:B------:R-:W-:Y:S01]  /*6370*/  FFMA.FTZ R163, R223, c[0x0][0x23c], -R140.reuse ;  /* 0x00008f00dfa37a23 */ /* 0x100fe2000001088c */
[----:B------:R-:W5:Y:S01]  /*6380*/  LDSM.16.MT88.4 R12, [R184+0xe800] ;  /* 0x00e80000b80c783b */ /* 0x000f620000004200 */
[----:B------:R-:W-:Y:S01]  /*6390*/  MUFU.EX2 R154, R154 ;  /* 0x0000009a009a7308 */ /* 0x000fe20000000800 */
[----:B------:R-:W-:-:S02]  /*63a0*/  FFMA.FTZ R160, R221, c[0x0][0x23c], -R140 ;  /* 0x00008f00dda07a23 */ /* 0x000fc4000001088c */
[----:B------:R-:W-:Y:S02]  /*63b0*/  FFMA.FTZ R165, R165, c[0x0][0x23c], -R140 ;  /* 0x00008f00a5a57a23 */ /* 0x000fe4000001088c */
[--C-:B------:R-:W-:Y:S02]  /*63c0*/  FFMA.FTZ R164, R219, c[0x0][0x23c], -R162.reuse ;  /* 0x00008f00dba47a23 */ /* 0x100fe400000108a2 */
[--C-:B------:R-:W-:Y:S01]  /*63d0*/  FFMA.FTZ R169, R169, c[0x0][0x23c], -R162.reuse ;  /* 0x00008f00a9a97a23 */ /* 0x100fe200000108a2 */
[----:B------:R-:W2:Y:S01]  /*63e0*/  MUFU.EX2 R157, R157 ;  /* 0x0000009d009d7308 */ /* 0x000ea20000000800 */
[----:B----4-:R-:W-:Y:S01]  /*63f0*/  F2FP.PACK_AB R98, R152, R155 ;  /* 0x0000009b9862723e */ /* 0x010fe200000000ff */
        /* <DEDUP_REMOVED lines=8> */
[----:B------:R-:W4:Y:S01]  /*6480*/  MUFU.EX2 R148, R148 ;  /* 0x0000009400947308 */ /* 0x000f220000000800 */
[----:B--2---:R-:W-:Y:S01]  /*6490*/  F2FP.PACK_AB R97, R157, R154 ;  /* 0x0000009a9d61723e */ /* 0x004fe200000000ff */
[----:B------:R-:W-:-:S02]  /*64a0*/  FFMA.FTZ R211, R211, c[0x0][0x23c], -R140 ;  /* 0x00008f00d3d37a23 */ /* 0x000fc4000001088c */
[----:B------:R-:W-:Y:S02]  /*64b0*/  FFMA.FTZ R207, R207, c[0x0][0x23c], -R140 ;  /* 0x00008f00cfcf7a23 */ /* 0x000fe4000001088c */
[----:B------:R-:W-:Y:S01]  /*64c0*/  FFMA.FTZ R162, R167, c[0x0][0x23c], -R162 ;  /* 0x00008f00a7a27a23 */ /* 0x000fe200000108a2 */
[----:B------:R-:W-:Y:S01]  /*64d0*/  LDSM.16.MT88.4 R140, [R186+0xd800] ;  /* 0x00d80000ba8c783b */ /* 0x000fe20000004200 */
[----:B------:R-:W-:Y:S01]  /*64e0*/  MUFU.EX2 R153, R153 ;  /* 0x0000009900997308 */ /* 0x000fe20000000800 */
[----:B------:R-:W-:Y:S02]  /*64f0*/  FADD.FTZ R156, R161, R156 ;  /* 0x0000009ca19c7221 */ /* 0x000fe40000010000 */
[----:B------:R-:W-:Y:S02]  /*6500*/  FADD.FTZ R154, R154, R157 ;  /* 0x0000009d9a9a7221 */ /* 0x000fe40000010000 */
[----:B------:R-:W-:Y:S01]  /*6510*/  FADD.FTZ R155, R155, R156 ;  /* 0x0000009c9b9b7221 */ /* 0x000fe20000010000 */
[----:B----4-:R-:W-:-:S02]  /*6520*/  F2FP.PACK_AB R99, R148, R159 ;  /* 0x0000009f9463723e */ /* 0x010fc400000000ff */
[----:B------:R-:W2:Y:S01]  /*6530*/  MUFU.EX2 R150, R150 ;  /* 0x0000009600967308 */ /* 0x000ea20000000800 */
        /* <DEDUP_REMOVED lines=48> */
[----:B--2---:R-:W-:Y:S01]  /*6840*/  F2FP.PACK_AB R4, R150, R153 ;  /* 0x000000999604723e */ /* 0x004fe200000000ff */
[----:B------:R-:W-:Y:S01]  /*6850*/  HMMA.16816.F32 R96, R96, R6, RZ ;  /* 0x000000066060723c */ /* 0x000fe200000018ff */
[----:B----4-:R-:W-:Y:S01]  /*6860*/  F2FP.PACK_AB R5, R2, R151 ;  /* 0x000000970205723e */ /* 0x010fe200000000ff */
[----:B------:R-:W-:-:S02]  /*6870*/  FADD.FTZ R153, R153, R152 ;  /* 0x0000009899997221 */ /* 0x000fc40000010000 */
[----:B------:R-:W-:Y:S02]  /*6880*/  FADD.FTZ R151, R151, R148 ;  /* 0x0000009497977221 */ /* 0x000fe40000010000 */
[----:B------:R-:W-:Y:S01]  /*6890*/  FADD.FTZ R150, R150, R153 ;  /* 0x0000009996967221 */ /* 0x000fe20000010000 */
[----:B------:R-:W-:Y:S01]  /*68a0*/  F2FP.PACK_AB R6, R146, R149 ;  /* 0x000000959206723e */ /* 0x000fe200000000ff */
[----:B------:R-:W-:Y:S01]  /*68b0*/  FADD.FTZ R2, R2, R151 ;  /* 0x0000009702027221 */ /* 0x000fe20000010000 */
[----:B-1----:R-:W-:-:S03]  /*68c0*/  F2FP.PACK_AB R7, R0, R147 ;  /* 0x000000930007723e */ /* 0x002fc600000000ff */
[----:B------:R-:W-:-:S04]  /*68d0*/  FADD.FTZ R147, R147, R2 ;  /* 0x0000000293937221 */ /* 0x000fc80000010000 */
[----:B------:R-:W-:Y:S01]  /*68e0*/  HMMA.16816.F32 R36, R4, R8, R36 ;  /* 0x000000080424723c */ /* 0x000fe20000001824 */
[----:B------:R-:W-:-:S07]  /*68f0*/  FADD.FTZ R147, R0, R147 ;  /* 0x0000009300937221 */ /* 0x000fce0000010000 */
[C---:B------:R-:W-:Y:S01]  /*6900*/  HMMA.16816.F32 R40, R4.reuse, R10, R40 ;  /* 0x0000000a0428723c */ /* 0x040fe20000001828 */
[----:B------:R-:W1:Y:S07]  /*6910*/  LDSM.16.MT88.4 R8, [R186+0x10800] ;  /* 0x01080000ba08783b */ /* 0x000e6e0000004200 */
[C---:B---3--:R-:W-:Y:S08]  /*6920*/  HMMA.16816.F32 R128, R4.reuse, R20, R128 ;  /* 0x000000140480723c */ /* 0x048ff00000001880 */
[C---:B------:R-:W-:Y:S01]  /*6930*/  HMMA.16816.F32 R124, R4.reuse, R22, R124 ;  /* 0x00000016047c723c */ /* 0x040fe2000000187c */
[----:B------:R-:W2:Y:S07]  /*6940*/  LDSM.16.MT88.4 R20, [R188+0x10800] ;  /* 0x01080000bc14783b */ /* 0x000eae0000004200 */
[C---:B------:R-:W-:Y:S08]  /*6950*/  HMMA.16816.F32 R52, R4.reuse, R16, R52 ;  /* 0x000000100434723c */ /* 0x040ff00000001834 */
[C---:B------:R-:W-:Y:S01]  /*6960*/  HMMA.16816.F32 R56, R4.reuse, R18, R56 ;  /* 0x000000120438723c */ /* 0x040fe20000001838 */
[----:B------:R-:W3:Y:S07]  /*6970*/  LDSM.16.MT88.4 R16, [R185+0x10800] ;  /* 0x01080000b910783b */ /* 0x000eee0000004200 */
[C---:B-----5:R-:W-:Y:S08]  /*6980*/  HMMA.16816.F32 R60, R4.reuse, R12, R60 ;  /* 0x0000000c043c723c */ /* 0x060ff0000000183c */
[C---:B------:R-:W-:Y:S01]  /*6990*/  HMMA.16816.F32 R64, R4.reuse, R14, R64 ;  /* 0x0000000e0440723c */ /* 0x040fe20000001840 */
[----:B------:R-:W4:Y:S07]  /*69a0*/  LDSM.16.MT88.4 R12, [R184+0x10800] ;  /* 0x01080000b80c783b */ /* 0x000f2e0000004200 */
[C---:B-1----:R-:W-:Y:S08]  /*69b0*/  HMMA.16816.F32 R76, R4.reuse, R8, R76 ;  /* 0x00000008044c723c */ /* 0x042ff0000000184c */
[C---:B------:R-:W-:Y:S01]  /*69c0*/  HMMA.16816.F32 R80, R4.reuse, R10, R80 ;  /* 0x0000000a0450723c */ /* 0x040fe20000001850 */
[----:B------:R-:W1:Y:S07]  /*69d0*/  LDSM.16.MT88.4 R8, [R188+0xd000] ;  /* 0x00d00000bc08783b */ /* 0x000e6e0000004200 */
        /* <DEDUP_REMOVED lines=12> */
[C---:B--2---:R-:W-:Y:S08]  /*6aa0*/  HMMA.16816.F32 R68, R4.reuse, R20, R68 ;  /* 0x000000140444723c */ /* 0x044ff00000001844 */
[C---:B------:R-:W-:Y:S01]  /*6ab0*/  HMMA.16816.F32 R72, R4.reuse, R22, R72 ;  /* 0x000000160448723c */ /* 0x040fe20000001848 */
[----:B------:R-:W-:Y:S07]  /*6ac0*/  LDSM.16.MT88.4 R20, [R188+0x11000] ;  /* 0x01100000bc14783b */ /* 0x000fee0000004200 */
[C---:B---3--:R-:W-:Y:S08]  /*6ad0*/  HMMA.16816.F32 R84, R4.reuse, R16, R84 ;  /* 0x000000100454723c */ /* 0x048ff00000001854 */
[C---:B------:R-:W-:Y:S01]  /*6ae0*/  HMMA.16816.F32 R88, R4.reuse, R18, R88 ;  /* 0x000000120458723c */ /* 0x040fe20000001858 */
[----:B------:R-:W2:Y:S07]  /*6af0*/  LDSM.16.MT88.4 R16, [R186+0xd000] ;  /* 0x00d00000ba10783b */ /* 0x000eae0000004200 */
[C---:B----4-:R-:W-:Y:S08]  /*6b00*/  HMMA.16816.F32 R92, R4.reuse, R12, R92 ;  /* 0x0000000c045c723c */ /* 0x050ff0000000185c */
[----:B------:R-:W-:Y:S01]  /*6b10*/  HMMA.16816.F32 R96, R4, R14, R96 ;  /* 0x0000000e0460723c */ /* 0x000fe20000001860 */
[----:B------:R-:W3:Y:S06]  /*6b20*/  LDSM.16.MT88.4 R12, [R188+0xf000] ;  /* 0x00f00000bc0c783b */ /* 0x000eec0000004200 */
[----:B------:R-:W-:-:S02]  /*6b30*/  F2FP.PACK_AB R4, R163, R158 ;  /* 0x0000009ea304723e */ /* 0x000fc400000000ff */
[----:B------:R-:W-:Y:S02]  /*6b40*/  F2FP.PACK_AB R6, R165, R160 ;  /* 0x000000a0a506723e */ /* 0x000fe400000000ff */
[----:B------:R-:W-:Y:S01]  /*6b50*/  F2FP.PACK_AB R5, R169, R164 ;  /* 0x000000a4a905723e */ /* 0x000fe200000000ff */
[----:B------:R-:W-:Y:S01]  /*6b60*/  FADD.FTZ R164, R164, R147 ;  /* 0x00000093a4a47221 */ /* 0x000fe20000010000 */
[----:B------:R-:W-:-:S03]  /*6b70*/  F2FP.PACK_AB R7, R171, R166 ;  /* 0x000000a6ab07723e */ /* 0x000fc600000000ff */
[----:B------:R-:W-:-:S04]  /*6b80*/  FADD.FTZ R169, R169, R164 ;  /* 0x000000a4a9a97221 */ /* 0x000fc80000010000 */
[----:B-1----:R-:W-:Y:S01]  /*6b90*/  HMMA.16816.F32 R128, R4, R8, R128 ;  /* 0x000000080480723c */ /* 0x002fe20000001880 */
[----:B------:R-:W-:-:S04]  /*6ba0*/  FADD.FTZ R166, R166, R169 ;  /* 0x000000a9a6a67221 */ /* 0x000fc80000010000 */
[----:B------:R-:W-:-:S03]  /*6bb0*/  FADD.FTZ R166, R171, R166 ;  /* 0x000000a6aba67221 */ /* 0x000fc60000010000 */
[C---:B------:R-:W-:Y:S01]  /*6bc0*/  HMMA.16816.F32 R124, R4.reuse, R10, R124 ;  /* 0x0000000a047c723c */ /* 0x040fe2000000187c */
[----:B------:R-:W1:Y:S07]  /*6bd0*/  LDSM.16.MT88.4 R8, [R185+0xf000] ;  /* 0x00f00000b908783b */ /* 0x000e6e0000004200 */
[C---:B--2---:R-:W-:Y:S08]  /*6be0*/  HMMA.16816.F32 R120, R4.reuse, R16, R120 ;  /* 0x000000100478723c */ /* 0x044ff00000001878 */
[C---:B------:R-:W-:Y:S01]  /*6bf0*/  HMMA.16816.F32 R116, R4.reuse, R18, R116 ;  /* 0x000000120474723c */ /* 0x040fe20000001874 */
[----:B------:R-:W2:Y:S07]  /*6c00*/  LDSM.16.MT88.4 R16, [R184+0xf000] ;  /* 0x00f00000b810783b */ /* 0x000eae0000004200 */
[C---:B---3--:R-:W-:Y:S08]  /*6c10*/  HMMA.16816.F32 R36, R4.reuse, R12, R36 ;  /* 0x0000000c0424723c */ /* 0x048ff00000001824 */
[C---:B------:R-:W-:Y:S01]  /*6c20*/  HMMA.16816.F32 R40, R4.reuse, R14, R40 ;  /* 0x0000000e0428723c */ /* 0x040fe20000001828 */
[----:B------:R-:W-:Y:S07]  /*6c30*/  LDSM.16.MT88.4 R12, [R186+0x11000] ;  /* 0x01100000ba0c783b */ /* 0x000fee0000004200 */
[C---:B------:R-:W-:Y:S08]  /*6c40*/  HMMA.16816.F32 R112, R4.reuse, R32, R112 ;  /* 0x000000200470723c */ /* 0x040ff00000001870 */
[C---:B-1----:R-:W-:Y:S08]  /*6c50*/  HMMA.16816.F32 R52, R4.reuse, R8, R52 ;  /* 0x000000080434723c */ /* 0x042ff00000001834 */
[C---:B------:R-:W-:Y:S01]  /*6c60*/  HMMA.16816.F32 R56, R4.reuse, R10, R56 ;  /* 0x0000000a0438723c */ /* 0x040fe20000001838 */
[----:B------:R-:W1:Y:S07]  /*6c70*/  LDSM.16.MT88.4 R8, [R185+0x11000] ;  /* 0x01100000b908783b */ /* 0x000e6e0000004200 */
[C---:B--2---:R-:W-:Y:S08]  /*6c80*/  HMMA.16816.F32 R60, R4.reuse, R16, R60 ;  /* 0x00000010043c723c */ /* 0x044ff0000000183c */
[C---:B------:R-:W-:Y:S01]  /*6c90*/  HMMA.16816.F32 R64, R4.reuse, R18, R64 ;  /* 0x000000120440723c */ /* 0x040fe20000001840 */
[----:B------:R-:W2:Y:S07]  /*6ca0*/  LDSM.16.MT88.4 R16, [R184+0x11000] ;  /* 0x01100000b810783b */ /* 0x000eae0000004200 */
[C---:B------:R-:W-:Y:S01]  /*6cb0*/  HMMA.16816.F32 R108, R4.reuse, R34, R108 ;  /* 0x00000022046c723c */ /* 0x040fe2000000186c */
[----:B------:R-:W-:Y:S07]  /*6cc0*/  LDSM.16.MT88.4 R32, [R184+0xd800] ;  /* 0x00d80000b820783b */ /* 0x000fee0000004200 */
[C---:B------:R-:W-:Y:S08]  /*6cd0*/  HMMA.16816.F32 R104, R4.reuse, R28, R104 ;  /* 0x0000001c0468723c */ /* 0x040ff00000001868 */
[C---:B------:R-:W-:Y:S01]  /*6ce0*/  HMMA.16816.F32 R100, R4.reuse, R30, R100 ;  /* 0x0000001e0464723c */ /* 0x040fe20000001864 */
[----:B------:R-:W-:Y:S07]  /*6cf0*/  LDSM.16.MT88.4 R28, [R186+0xf800] ;  /* 0x00f80000ba1c783b */ /* 0x000fee0000004200 */
        /* <DEDUP_REMOVED lines=11> */
[----:B------:R-:W3:Y:S07]  /*6db0*/  LDSM.16.MT88.4 R12, [R188+0xd800] ;  /* 0x00d80000bc0c783b */ /* 0x000eee0000004200 */
[C---:B--2---:R-:W-:Y:S08]  /*6dc0*/  HMMA.16816.F32 R92, R4.reuse, R16, R92 ;  /* 0x00000010045c723c */ /* 0x044ff0000000185c */
[----:B------:R-:W-:Y:S01]  /*6dd0*/  HMMA.16816.F32 R96, R4, R18, R96 ;  /* 0x000000120460723c */ /* 0x000fe20000001860 */
[----:B------:R-:W2:Y:S06]  /*6de0*/  LDSM.16.MT88.4 R16, [R188+0x11800] ;  /* 0x01180000bc10783b */ /* 0x000eac0000004200 */
        /* <DEDUP_REMOVED lines=18> */
[C---:B-1----:R-:W-:Y:S07]  /*6f10*/  HMMA.16816.F32 R84, R4.reuse, R8, R84 ;  /* 0x000000080454723c */ /* 0x042fee0000001854 */
[----:B------:R-:W-:Y:S01]  /*6f20*/  FADD.FTZ R9, R149, R150 ;  /* 0x0000009695097221 */ /* 0x000fe20000010000 */
[----:B------:R-:W-:Y:S03]  /*6f30*/  HMMA.16816.F32 R116, R4, R142, R116 ;  /* 0x0000008e0474723c */ /* 0x000fe60000001874 */
[----:B------:R-:W-:-:S04]  /*6f40*/  FADD.FTZ R9, R146, R9 ;  /* 0x0000000992097221 */ /* 0x000fc80000010000 */
        /* <DEDUP_REMOVED lines=11> */
[----:B------:R-:W-:Y:S01]  /*7000*/  FADD.FTZ R211, R207, R170 ;  /* 0x000000aacfd37221 */ /* 0x000fe20000010000 */
[----:B------:R-:W-:-:S04]  /*7010*/  LEA.HI.X R207, R134, c[0x0][0x16c], R133, 0x1, P0 ;  /* 0x00005b0086cf7a11 */ /* 0x000fc800000f0c85 */
[C---:B------:R-:W-:Y:S08]  /*7020*/  HMMA.16816.F32 R44, R4.reuse, R28, R44 ;  /* 0x0000001c042c723c */ /* 0x040ff0000000182c */
[C---:B------:R-:W-:Y:S08]  /*7030*/  HMMA.16816.F32 R48, R4.reuse, R30, R48 ;  /* 0x0000001e0430723c */ /* 0x040ff00000001830 */
[C---:B------:R-:W-:Y:S08]  /*7040*/  HMMA.16816.F32 R52, R4.reuse, R24, R52 ;  /* 0x000000180434723c */ /* 0x040ff00000001834 */
[C---:B------:R-:W-:Y:S08]  /*7050*/  HMMA.16816.F32 R56, R4.reuse, R26, R56 ;  /* 0x0000001a0438723c */ /* 0x040ff00000001838 */
[C---:B------:R-:W-:Y:S08]  /*7060*/  HMMA.16816.F32 R60, R4.reuse, R20, R60 ;  /* 0x00000014043c723c */ /* 0x040ff0000000183c */
[C---:B------:R-:W-:Y:S08]  /*7070*/  HMMA.16816.F32 R64, R4.reuse, R22, R64 ;  /* 0x000000160440723c */ /* 0x040ff00000001840 */
[C---:B---3--:R-:W-:Y:S08]  /*7080*/  HMMA.16816.F32 R76, R4.reuse, R12, R76 ;  /* 0x0000000c044c723c */ /* 0x048ff0000000184c */
[C---:B------:R-:W-:Y:S08]  /*7090*/  HMMA.16816.F32 R80, R4.reuse, R14, R80 ;  /* 0x0000000e0450723c */ /* 0x040ff00000001850 */
[C---:B------:R-:W-:Y:S08]  /*70a0*/  HMMA.16816.F32 R88, R4.reuse, R10, R88 ;  /* 0x0000000a0458723c */ /* 0x040ff00000001858 */
[C---:B--2---:R-:W-:Y:S08]  /*70b0*/  HMMA.16816.F32 R92, R4.reuse, R16, R92 ;  /* 0x00000010045c723c */ /* 0x044ff0000000185c */
[----:B------:R-:W-:Y:S01]  /*70c0*/  HMMA.16816.F32 R96, R4, R18, R96 ;  /* 0x000000120460723c */ /* 0x000fe20000001860 */
[----:B------:R-:W-:Y:S07]  /*70d0*/  @!UPT UIADD3 URZ, URZ, URZ, URZ ;  /* 0x0000003f3f3ff290 */ /* 0x000fee000fffe03f */
[----:B------:R-:W-:Y:S11]  /*70e0*/  @!P4 BRA `(.L_x_2009) ;  /* 0x000043b00000c947 */ /* 0x000ff60003800000 */
[----:B------:R-:W-:Y:S01]  /*70f0*/  PLOP3.LUT P0, PT, PT, PT, UP6, 0x80, 0x0 ;  /* 0x000000000000781c */ /* 0x000fe20003f0f068 */
[----:B------:R-:W-:-:S04]  /*7100*/  DEPBAR.LE SB0, 0x0 ;  /* 0x000080000000791a */ /* 0x000fc80000000000 */
[----:B------:R-:W-:Y:S01]  /*7110*/  IABS R0, c[0x0][0x2d0] ;  /* 0x0000b40000007a13 */ /* 0x000fe20000000000 */
[----:B------:R-:W-:Y:S02]  /*7120*/  UIADD3 UR25, UR8, -0x2, URZ ;  /* 0xfffffffe08197890 */ /* 0x000fe4000fffe03f */
[----:B------:R-:W-:Y:S01]  /*7130*/  ULDC.64 UR6, c[0x0][0x118] ;  /* 0x0000460000067ab9 */ /* 0x000fe20000000a00 */
[----:B------:R1:W2:Y:S01]  /*7140*/  R2UR UR9, R0 ;  /* 0x00000000000973c2 */ /* 0x0002a200000e0000 */
[----:B------:R-:W-:Y:S06]  /*7150*/  BAR.SYNC.DEFER_BLOCKING 0x0 ;  /* 0x0000000000007b1d */ /* 0x000fec0000010000 */
[----:B-12---:R-:W-:Y:S05]  /*7160*/  @!P0 BRA `(.L_x_2010) ;  /* 0x0000049000008947 */ /* 0x006fea0003800000 */
[----:B------:R-:W1:Y:S01]  /*7170*/  I2F.RP R5, UR9 ;  /* 0x0000000900057d06 */ /* 0x000e620008209400 */
[----:B------:R-:W-:-:S02]  /*7180*/  USHF.L.U32 UR4, UR25, 0x6, URZ ;  /* 0x0000000619047899 */ /* 0x000fc4000800063f */
[----:B------:R-:W-:Y:S02]  /*7190*/  UMOV UR14, URZ ;  /* 0x0000003f000e7c82 */ /* 0x000fe40008000000 */
[----:B------:R-:W-:Y:S02]  /*71a0*/  UIADD3 UR12, UR4, 0x40, URZ ;  /* 0x00000040040c7890 */ /* 0x000fe4000fffe03f */
[----:B------:R-:W-:-:S04]  /*71b0*/  IMAD.U32 R0, RZ, RZ, UR4 ;  /* 0x00000004ff007e24 */ /* 0x000fc8000f8e00ff */
[----:B------:R-:W-:Y:S01]  /*71c0*/  IMAD.U32 R2, RZ, RZ, UR12 ;  /* 0x0000000cff027e24 */ /* 0x000fe2000f8e00ff */
[----:B------:R-:W-:Y:S01]  /*71d0*/  IABS R0, R0 ;  /* 0x0000000000007213 */ /* 0x000fe20000000000 */
[----:B-1----:R-:W1:Y:S03]  /*71e0*/  MUFU.RCP R4, R5 ;  /* 0x0000000500047308 */ /* 0x002e660000001000 */
[----:B------:R-:W-:Y:S01]  /*71f0*/  IABS R2, R2 ;  /* 0x0000000200027213 */ /* 0x000fe20000000000 */
[----:B------:R-:W2:Y:S08]  /*7200*/  R2UR UR8, R0 ;  /* 0x00000000000873c2 */ /* 0x000eb000000e0000 */
[----:B------:R-:W3:Y:S01]  /*7210*/  R2UR UR11, R2 ;  /* 0x00000000020b73c2 */ /* 0x000ee200000e0000 */
[----:B-1----:R-:W-:-:S06]  /*7220*/  IADD3 R4, R4, 0xffffffe, RZ ;  /* 0x0ffffffe04047810 */ /* 0x002fcc0007ffe0ff */
[----:B------:R-:W1:Y:S02]  /*7230*/  F2I.FTZ.U32.TRUNC.NTZ R4, R4 ;  /* 0x0000000400047305 */ /* 0x000e64000021f000 */
[----:B-1----:R-:W1:Y:S02]  /*7240*/  R2UR UR15, R4 ;  /* 0x00000000040f73c2 */ /* 0x002e6400000e0000 */
[----:B-1----:R-:W-:-:S04]  /*7250*/  UIADD3 UR5, URZ, -UR15, URZ ;  /* 0x8000000f3f057290 */ /* 0x002fc8000fffe03f */
[----:B------:R-:W-:-:S04]  /*7260*/  UIMAD UR5, UR5, UR9, URZ ;  /* 0x00000009050572a4 */ /* 0x000fc8000f8e023f */
[----:B------:R-:W-:-:S04]  /*7270*/  UIMAD.WIDE.U32 UR16, UR15, UR5, UR14 ;  /* 0x000000050f1072a5 */ /* 0x000fc8000f8e000e */
[----:B---3--:R-:W-:Y:S02]  /*7280*/  UIMAD.WIDE.U32 UR14, UR17, UR11, URZ ;  /* 0x0000000b110e72a5 */ /* 0x008fe4000f8e003f */
[----:B--2---:R-:W-:Y:S02]  /*7290*/  UIMAD.WIDE.U32 UR16, UR17, UR8, URZ ;  /* 0x00000008111072a5 */ /* 0x004fe4000f8e003f */
[----:B------:R-:W-:-:S04]  /*72a0*/  UIADD3 UR10, -UR15, URZ, URZ ;  /* 0x0000003f0f0a7290 */ /* 0x000fc8000fffe13f */
[----:B------:R-:W-:Y:S02]  /*72b0*/  UIMAD UR10, UR9, UR10, UR11 ;  /* 0x0000000a090a72a4 */ /* 0x000fe4000f8e020b */
[----:B------:R-:W-:Y:S02]  /*72c0*/  UMOV UR13, UR17 ;  /* 0x00000011000d7c82 */ /* 0x000fe40008000000 */
[----:B------:R-:W-:Y:S02]  /*72d0*/  UIADD3 UR5, -UR13, URZ, URZ ;  /* 0x0000003f0d057290 */ /* 0x000fe4000fffe13f */
[----:B------:R-:W-:Y:S02]  /*72e0*/  UISETP.GT.U32.AND UP2, UPT, UR9, UR10, UPT ;  /* 0x0000000a0900728c */ /* 0x000fe4000bf44070 */
[----:B------:R-:W-:-:S03]  /*72f0*/  UIMAD UR8, UR9, UR5, UR8 ;  /* 0x00000005090872a4 */ /* 0x000fc6000f8e0208 */
[----:B------:R-:W-:Y:S02]  /*7300*/  ULDC UR5, c[0x0][0x2d0] ;  /* 0x0000b40000057ab9 */ /* 0x000fe40000000800 */
[----:B------:R-:W-:Y:S02]  /*7310*/  UISETP.GT.U32.AND UP1, UPT, UR9, UR8, UPT ;  /* 0x000000080900728c */ /* 0x000fe4000bf24070 */
[----:B------:R-:W-:Y:S02]  /*7320*/  ULOP3.LUT UR12, UR12, UR5, URZ, 0x3c, !UPT ;  /* 0x000000050c0c7292 */ /* 0x000fe4000f8e3c3f */
[----:B------:R-:W-:Y:S02]  /*7330*/  @!UP2 UIADD3 UR10, UR10, -UR9, URZ ;  /* 0x800000090a0aa290 */ /* 0x000fe4000fffe03f */
[----:B------:R-:W-:Y:S02]  /*7340*/  ULOP3.LUT UR4, UR4, UR5, URZ, 0x3c, !UPT ;  /* 0x0000000504047292 */ /* 0x000fe4000f8e3c3f */
[----:B------:R-:W-:-:S02]  /*7350*/  UISETP.GE.U32.AND UP4, UPT, UR10, UR9, UPT ;  /* 0x000000090a00728c */ /* 0x000fc4000bf86070 */
[----:B------:R-:W-:Y:S02]  /*7360*/  UISETP.GE.AND UP0, UPT, UR4, URZ, UPT ;  /* 0x0000003f0400728c */ /* 0x000fe4000bf06270 */
[----:B------:R-:W-:Y:S02]  /*7370*/  @!UP1 UIADD3 UR8, UR8, -UR9, URZ ;  /* 0x8000000908089290 */ /* 0x000fe4000fffe03f */
[----:B------:R-:W-:Y:S02]  /*7380*/  @!UP1 UIADD3 UR13, UR13, 0x1, URZ ;  /* 0x000000010d0d9890 */ /* 0x000fe4000fffe03f */
[----:B------:R-:W-:Y:S02]  /*7390*/  UISETP.GE.U32.AND UP3, UPT, UR8, UR9, UPT ;  /* 0x000000090800728c */ /* 0x000fe4000bf66070 */
[----:B------:R-:W-:Y:S02]  /*73a0*/  UISETP.GE.AND UP1, UPT, UR12, URZ, UPT ;  /* 0x0000003f0c00728c */ /* 0x000fe4000bf26270 */
[----:B------:R-:W-:-:S02]  /*73b0*/  @!UP2 UIADD3 UR15, UR15, 0x1, URZ ;  /* 0x000000010f0fa890 */ /* 0x000fc4000fffe03f */
[----:B------:R-:W-:Y:S02]  /*73c0*/  UISETP.NE.AND UP2, UPT, URZ, UR5, UPT ;  /* 0x000000053f00728c */ /* 0x000fe4000bf45270 */
[----:B------:R-:W-:Y:S02]  /*73d0*/  @UP4 UIADD3 UR15, UR15, 0x1, URZ ;  /* 0x000000010f0f4890 */ /* 0x000fe4000fffe03f */
[----:B------:R-:W-:Y:S02]  /*73e0*/  ULOP3.LUT UR4, URZ, UR5, URZ, 0x33, !UPT ;  /* 0x000000053f047292 */ /* 0x000fe4000f8e333f */
[----:B------:R-:W-:Y:S02]  /*73f0*/  @UP3 UIADD3 UR13, UR13, 0x1, URZ ;  /* 0x000000010d0d3890 */ /* 0x000fe4000fffe03f */
[----:B------:R-:W-:Y:S02]  /*7400*/  @!UP1 UIADD3 UR15, -UR15, URZ, URZ ;  /* 0x0000003f0f0f9290 */ /* 0x000fe4000fffe13f */
[----:B------:R-:W-:-:S02]  /*7410*/  @!UP0 UIADD3 UR13, -UR13, URZ, URZ ;  /* 0x0000003f0d0d8290 */ /* 0x000fc4000fffe13f */
[----:B------:R-:W-:Y:S02]  /*7420*/  USEL UR15, UR4, UR15, !UP2 ;  /* 0x0000000f040f7287 */ /* 0x000fe4000d000000 */
[----:B------:R-:W-:Y:S02]  /*7430*/  USEL UR4, UR4, UR13, !UP2 ;  /* 0x0000000d04047287 */ /* 0x000fe4000d000000 */
[----:B------:R-:W-:Y:S02]  /*7440*/  UIMAD.WIDE UR10, UR15, 0x4, UR30 ;  /* 0x000000040f0a78a5 */ /* 0x000fe4000f8e021e */
[----:B------:R-:W-:-:S04]  /*7450*/  UIMAD.WIDE UR12, UR4, 0x4, UR30 ;  /* 0x00000004040c78a5 */ /* 0x000fc8000f8e021e */
[----:B------:R-:W-:Y:S01]  /*7460*/  IMAD.U32 R5, RZ, RZ, UR11 ;  /* 0x0000000bff057e24 */ /* 0x000fe2000f8e00ff */
[----:B------:R-:W-:Y:S01]  /*7470*/  MOV R4, UR10 ;  /* 0x0000000a00047c02 */ /* 0x000fe20008000f00 */
[----:B------:R-:W-:Y:S01]  /*7480*/  IMAD.U32 R7, RZ, RZ, UR13 ;  /* 0x0000000dff077e24 */ /* 0x000fe2000f8e00ff */
[----:B------:R-:W-:-:S03]  /*7490*/  MOV R6, UR12 ;  /* 0x0000000c00067c02 */ /* 0x000fc60008000f00 */
        /* <DEDUP_REMOVED lines=15> */
[----:B------:R-:W-:Y:S01]  /*7590*/  SHF.R.S32.HI R5, RZ, 0x1f, R0 ;  /* 0x0000001fff057819 */ /* 0x000fe20000011400 */
[----:B------:R-:W-:-:S04]  /*75a0*/  IMAD.WIDE.U32 R6, R0, c[0x0][0x188], R6 ;  /* 0x0000620000067a25 */ /* 0x000fc800078e0006 */
[----:B------:R-:W-:-:S04]  /*75b0*/  IMAD R5, R5, c[0x0][0x188], RZ ;  /* 0x0000620005057a24 */ /* 0x000fc800078e02ff */
[----:B------:R-:W-:-:S05]  /*75c0*/  IMAD R2, R0, c[0x0][0x18c], R5 ;  /* 0x0000630000027a24 */ /* 0x000fca00078e0205 */
[----:B------:R-:W-:Y:S02]  /*75d0*/  IADD3 R2, R7, R2, RZ ;  /* 0x0000000207027210 */ /* 0x000fe40007ffe0ff */
[----:B------:R-:W-:Y:S01]  /*75e0*/  MOV R7, R6 ;  /* 0x0000000600077202 */ /* 0x000fe20000000f00 */
[----:B------:R-:W-:Y:S05]  /*75f0*/  BRA `(.L_x_2011) ;  /* 0x0000003000007947 */ /* 0x000fea0003800000 */
.L_x_2010:
[----:B------:R-:W-:-:S05]  /*7600*/  IMAD.MOV.U32 R7, RZ, RZ, c[0x0][0x1a0] ;  /* 0x00006800ff077624 */ /* 0x000fca00078e00ff */
[----:B------:R-:W-:-:S04]  /*7610*/  LEA R7, -R7, RZ, 0x6 ;  /* 0x000000ff07077211 */ /* 0x000fc800078e31ff */
[----:B------:R-:W-:Y:S02]  /*7620*/  SHF.R.S32.HI R2, RZ, 0x1f, R7 ;  /* 0x0000001fff027819 */ /* 0x000fe40000011407 */
.L_x_2011:
[----:B------:R-:W-:Y:S01]  /*7630*/  ISETP.GE.AND P2, PT, R196, c[0x0][0x220], PT ;  /* 0x00008800c4007a0c */ /* 0x000fe20003f46270 */
[----:B------:R-:W-:Y:S01]  /*7640*/  UISETP.GT.AND UP0, UPT, UR25, UR19, UPT ;  /* 0x000000131900728c */ /* 0x000fe2000bf04270 */
[----:B------:R-:W-:Y:S02]  /*7650*/  ISETP.GE.AND P1, PT, R195, c[0x0][0x220], PT ;  /* 0x00008800c3007a0c */ /* 0x000fe40003f26270 */
[----:B------:R-:W-:Y:S02]  /*7660*/  ISETP.GE.AND P3, PT, R200, c[0x0][0x220], PT ;  /* 0x00008800c8007a0c */ /* 0x000fe40003f66270 */
[----:B------:R-:W-:-:S04]  /*7670*/  LEA R224, P5, R7, R212, 0x1 ;  /* 0x000000d407e07211 */ /* 0x000fc800078a08ff */
[----:B------:R-:W-:-:S03]  /*7680*/  LEA.HI.X R225, R7, R213, R2, 0x1, P5 ;  /* 0x000000d507e17211 */ /* 0x000fc600028f0c02 */
[CC--:B------:R-:W-:Y:S02]  /*7690*/  @!P2 IADD3 R9, P4, R7.reuse, R144.reuse, RZ ;  /* 0x000000900709a210 */ /* 0x0c0fe40007f9e0ff */
[----:B------:R-:W-:Y:S02]  /*76a0*/  @!P1 IADD3 R5, P0, R7, R144, RZ ;  /* 0x0000009007059210 */ /* 0x000fe40007f1e0ff */
[----:B------:R-:W-:Y:S01]  /*76b0*/  @P3 STS.128 [R198+0xc000], RZ ;  /* 0x00c000ffc6003388 */ /* 0x000fe20000000c00 */
[C-C-:B------:R-:W-:Y:S01]  /*76c0*/  @!P2 IMAD.X R4, R2.reuse, 0x1, R135.reuse, P4 ;  /* 0x000000010204a824 */ /* 0x140fe200020e0687 */
[----:B------:R-:W-:Y:S01]  /*76d0*/  @!P2 LEA R20, P4, R9, c[0x0][0x170], 0x1 ;  /* 0x00005c000914aa11 */ /* 0x000fe200078808ff */
[----:B------:R-:W-:Y:S01]  /*76e0*/  @!P1 IMAD.X R0, R2, 0x1, R135, P0 ;  /* 0x0000000102009824 */ /* 0x000fe200000e0687 */
[----:B------:R-:W-:Y:S01]  /*76f0*/  @!P1 LEA R12, P0, R5, c[0x0][0x170], 0x1 ;  /* 0x00005c00050c9a11 */ /* 0x000fe200078008ff */
[----:B------:R-:W-:Y:S01]  /*7700*/  @!PT LDS RZ, [RZ] ;  /* 0x00000000fffff984 */ /* 0x000fe20000000800 */
[----:B------:R-:W-:Y:S01]  /*7710*/  @!PT LDS RZ, [RZ] ;  /* 0x00000000fffff984 */ /* 0x000fe20000000800 */
[----:B------:R-:W-:Y:S01]  /*7720*/  @!PT LDS RZ, [RZ] ;  /* 0x00000000fffff984 */ /* 0x000fe20000000800 */
[----:B------:R1:W-:Y:S01]  /*7730*/  @!P3 LDGSTS.E.BYPASS.LTC128B.128 [R198+0xc000], [R224.64] ;  /* 0x0c000000e0c6bfae */ /* 0x0003e2000b901d46 */
[----:B------:R-:W-:-:S02]  /*7740*/  @!P2 LEA.HI.X R21, R9, c[0x0][0x174], R4, 0x1, P4 ;  /* 0x00005d000915aa11 */ /* 0x000fc400020f0c04 */
[----:B------:R-:W-:Y:S01]  /*7750*/  IADD3 R11, P4, R7, UR23, RZ ;  /* 0x00000017070b7c10 */ /* 0x000fe2000ff9e0ff */
[----:B------:R-:W-:Y:S01]  /*7760*/  @P2 STS.128 [R198+0xe000], RZ ;  /* 0x00e000ffc6002388 */ /* 0x000fe20000000c00 */
[----:B------:R-:W-:Y:S02]  /*7770*/  @!P1 LEA.HI.X R13, R5, c[0x0][0x174], R0, 0x1, P0 ;  /* 0x00005d00050d9a11 */ /* 0x000fe400000f0c00 */
[----:B------:R-:W-:Y:S01]  /*7780*/  IADD3.X R0, R2, UR22, RZ, P4, !PT ;  /* 0x0000001602007c10 */ /* 0x000fe2000a7fe4ff */
[----:B------:R-:W-:Y:S01]  /*7790*/  @!PT LDS RZ, [RZ] ;  /* 0x00000000fffff984 */ /* 0x000fe20000000800 */
[----:B------:R-:W-:Y:S01]  /*77a0*/  @!PT LDS RZ, [RZ] ;  /* 0x00000000fffff984 */ /* 0x000fe20000000800 */
[----:B------:R-:W-:Y:S01]  /*77b0*/  @!PT LDS RZ, [RZ] ;  /* 0x00000000fffff984 */ /* 0x000fe20000000800 */
[----:B------:R2:W-:Y:S01]  /*77c0*/  @!P2 LDGSTS.E.BYPASS.LTC128B.128 [R198+0xe000], [R20.64+0x80] ;  /* 0x0e00008014c6afae */ /* 0x0005e2000b901d46 */
[C---:B------:R-:W-:Y:S02]  /*77d0*/  @!P2 IADD3 R9, P5, R11.reuse, R144, RZ ;  /* 0x000000900b09a210 */ /* 0x040fe40007fbe0ff */
[C---:B------:R-:W-:Y:S01]  /*77e0*/  @!P3 LEA R18, P6, R11.reuse, R212, 0x1 ;  /* 0x000000d40b12b211 */ /* 0x040fe200078c08ff */
[----:B------:R-:W-:Y:S01]  /*77f0*/  @P1 STS.128 [R198+0x10000], RZ ;  /* 0x010000ffc6001388 */ /* 0x000fe20000000c00 */
[C---:B------:R-:W-:Y:S01]  /*7800*/  IADD3 R7, P0, R11.reuse, UR23, RZ ;  /* 0x000000170b077c10 */ /* 0x040fe2000ff1e0ff */
[----:B------:R-:W-:Y:S01]  /*7810*/  @!P2 IMAD.X R4, R0, 0x1, R135, P5 ;  /* 0x000000010004a824 */ /* 0x000fe200028e0687 */
[C---:B------:R-:W-:Y:S01]  /*7820*/  @!P1 IADD3 R5, P4, R11.reuse, R144, RZ ;  /* 0x000000900b059210 */ /* 0x040fe20007f9e0ff */
[----:B------:R-:W-:Y:S01]  /*7830*/  @!PT LDS RZ, [RZ] ;  /* 0x00000000fffff984 */ /* 0x000fe20000000800 */
[----:B------:R-:W-:Y:S01]  /*7840*/  @!PT LDS RZ, [RZ] ;  /* 0x00000000fffff984 */ /* 0x000fe20000000800 */
[----:B------:R-:W-:Y:S01]  /*7850*/  @!PT LDS RZ, [RZ] ;  /* 0x00000000fffff984 */ /* 0x000fe20000000800 */
[----:B------:R3:W-:Y:S01]  /*7860*/  @!P1 LDGSTS.E.BYPASS.LTC128B.128 [R198+0x10000], [R12.64+0x100] ;  /* 0x100001000cc69fae */ /* 0x0007e2000b901d46 */
[----:B------:R-:W-:-:S02]  /*7870*/  @!P3 LEA.HI.X R19, R11, R213, R0, 0x1, P6 ;  /* 0x000000d50b13b211 */ /* 0x000fc400030f0c00 */
[C---:B------:R-:W-:Y:S01]  /*7880*/  IADD3.X R2, R0.reuse, UR22, RZ, P0, !PT ;  /* 0x0000001600027c10 */ /* 0x040fe200087fe4ff */
[--C-:B------:R-:W-:Y:S01]  /*7890*/  @!P1 IMAD.X R0, R0, 0x1, R135.reuse, P4 ;  /* 0x0000000100009824 */ /* 0x100fe200020e0687 */
[----:B------:R-:W-:Y:S01]  /*78a0*/  @!P2 IADD3 R11, P0, R7, R144, RZ ;  /* 0x00000090070ba210 */ /* 0x000fe20007f1e0ff */
[----:B------:R-:W-:Y:S01]  /*78b0*/  @P3 STS.128 [R198+0xc800], RZ ;  /* 0x00c800ffc6003388 */ /* 0x000fe20000000c00 */
[----:B------:R-:W-:Y:S02]  /*78c0*/  @!P2 LEA R14, P5, R9, c[0x0][0x170], 0x1 ;  /* 0x00005c00090eaa11 */ /* 0x000fe400078a08ff */
[----:B------:R-:W-:Y:S01]  /*78d0*/  @!P1 LEA R8, P4, R5, c[0x0][0x170], 0x1 ;  /* 0x00005c0005089a11 */ /* 0x000fe200078808ff */
[----:B------:R-:W-:Y:S01]  /*78e0*/  @!P2 IMAD.X R6, R2, 0x1, R135, P0 ;  /* 0x000000010206a824 */ /* 0x000fe200000e0687 */
[----:B------:R-:W-:Y:S01]  /*78f0*/  @!P2 LEA.HI.X R15, R9, c[0x0][0x174], R4, 0x1, P5 ;  /* 0x00005d00090faa11 */ /* 0x000fe200028f0c04 */
[----:B------:R-:W-:Y:S01]  /*7900*/  @!PT LDS RZ, [RZ] ;  /* 0x00000000fffff984 */ /* 0x000fe20000000800 */
[----:B------:R-:W-:Y:S01]  /*7910*/  @!PT LDS RZ, [RZ] ;  /* 0x00000000fffff984 */ /* 0x000fe20000000800 */
[----:B------:R-:W-:Y:S01]  /*7920*/  @!PT LDS RZ, [RZ] ;  /* 0x00000000fffff984 */ /* 0x000fe20000000800 */
[----:B------:R4:W-:Y:S01]  /*7930*/  @!P3 LDGSTS.E.BYPASS.LTC128B.128 [R198+0xc800], [R18.64] ;  /* 0x0c80000012c6bfae */ /* 0x0009e2000b901d46 */
[----:B------:R-:W-:-:S02]  /*7940*/  @!P1 LEA.HI.X R9, R5, c[0x0][0x174], R0, 0x1, P4 ;  /* 0x00005d0005099a11 */ /* 0x000fc400020f0c00 */
[----:B------:R-:W-:Y:S01]  /*7950*/  @!P2 LEA R16, P0, R11, c[0x0][0x170], 0x1 ;  /* 0x00005c000b10aa11 */ /* 0x000fe200078008ff */
[----:B------:R-:W-:Y:S01]  /*7960*/  @P2 STS.128 [R198+0xe800], RZ ;  /* 0x00e800ffc6002388 */ /* 0x000fe20000000c00 */
[----:B------:R-:W-:Y:S02]  /*7970*/  @!P1 IADD3 R0, P4, R7, R144, RZ ;  /* 0x0000009007009210 */ /* 0x000fe40007f9e0ff */
[----:B------:R-:W-:Y:S01]  /*7980*/  @!P2 LEA.HI.X R17, R11, c[0x0][0x174], R6, 0x1, P0 ;  /* 0x00005d000b11aa11 */ /* 0x000fe200000f0c06 */
[----:B------:R-:W-:Y:S01]  /*7990*/  @!PT LDS RZ, [RZ] ;  /* 0x00000000fffff984 */ /* 0x000fe20000000800 */
[----:B------:R-:W-:Y:S01]  /*79a0*/  @!PT LDS RZ, [RZ] ;  /* 0x00000000fffff984 */ /* 0x000fe20000000800 */
[----:B------:R-:W-:Y:S01]  /*79b0*/  @!PT LDS RZ, [RZ] ;  /* 0x00000000fffff984 */ /* 0x000fe20000000800 */
[----:B------:R3:W-:Y:S01]  /*79c0*/  @!P2 LDGSTS.E.BYPASS.LTC128B.128 [R198+0xe800], [R14.64+0x80] ;  /* 0x0e8000800ec6afae */ /* 0x0007e2000b901d46 */
[C---:B------:R-:W-:Y:S01]  /*79d0*/  @!P3 LEA R22, P0, R7.reuse, R212, 0x1 ;  /* 0x000000d40716b211 */ /* 0x040fe200078008ff */
[----:B------:R-:W-:Y:S01]  /*79e0*/  @!P1 IMAD.X R5, R2, 0x1, R135, P4 ;  /* 0x0000000102059824 */ /* 0x000fe200020e0687 */
[----:B------:R-:W-:Y:S01]  /*79f0*/  IADD3 R11, P6, R7, UR23, RZ ;  /* 0x00000017070b7c10 */ /* 0x000fe2000ffde0ff */
[----:B------:R-:W-:Y:S01]  /*7a00*/  @P1 STS.128 [R198+0x10800], RZ ;  /* 0x010800ffc6001388 */ /* 0x000fe20000000c00 */
[----:B------:R-:W-:-:S02]  /*7a10*/  @!P1 LEA R6, P4, R0, c[0x0][0x170], 0x1 ;  /* 0x00005c0000069a11 */ /* 0x000fc400078808ff */
[-C--:B------:R-:W-:Y:S01]  /*7a20*/  @!P3 LEA.HI.X R23, R7, R213.reuse, R2, 0x1, P0 ;  /* 0x000000d50717b211 */ /* 0x080fe200000f0c02 */
[----:B------:R-:W-:Y:S01]  /*7a30*/  @!PT LDS RZ, [RZ] ;  /* 0x00000000fffff984 */ /* 0x000fe20000000800 */
[----:B------:R-:W-:Y:S01]  /*7a40*/  @!PT LDS RZ, [RZ] ;  /* 0x00000000fffff984 */ /* 0x000fe20000000800 */
[----:B------:R-:W-:Y:S01]  /*7a50*/  @!PT LDS RZ, [RZ] ;  /* 0x00000000fffff984 */ /* 0x000fe20000000800 */
[----:B------:R5:W-:Y:S01]  /*7a60*/  @!P1 LDGSTS.E.BYPASS.LTC128B.128 [R198+0x10800], [R8.64+0x100] ;  /* 0x1080010008c69fae */ /* 0x000be2000b901d46 */
[C---:B------:R-:W-:Y:S02]  /*7a70*/  @!P2 IADD3 R4, P5, R11.reuse, R144, RZ ;  /* 0x000000900b04a210 */ /* 0x040fe40007fbe0ff */
[----:B------:R-:W-:Y:S01]  /*7a80*/  @!P1 LEA.HI.X R7, R0, c[0x0][0x174], R5, 0x1, P4 ;  /* 0x00005d0000079a11 */ /* 0x000fe200020f0c05 */
[----:B------:R-:W-:Y:S01]  /*7a90*/  @P3 STS.128 [R198+0xd000], RZ ;  /* 0x00d000ffc6003388 */ /* 0x000fe20000000c00 */
[----:B------:R-:W-:Y:S02]  /*7aa0*/  IADD3.X R2, R2, UR22, RZ, P6, !PT ;  /* 0x0000001602027c10 */ /* 0x000fe4000b7fe4ff */
[C---:B------:R-:W-:Y:S01]  /*7ab0*/  @!P3 LEA R10, P4, R11.reuse, R212, 0x1 ;  /* 0x000000d40b0ab211 */ /* 0x040fe200078808ff */
[----:B------:R-:W-:Y:S01]  /*7ac0*/  @!PT LDS RZ, [RZ] ;  /* 0x00000000fffff984 */ /* 0x000fe20000000800 */
[----:B------:R-:W-:Y:S01]  /*7ad0*/  @!PT LDS RZ, [RZ] ;  /* 0x00000000fffff984 */ /* 0x000fe20000000800 */
[----:B------:R-:W-:Y:S01]  /*7ae0*/  @!PT LDS RZ, [RZ] ;  /* 0x00000000fffff984 */ /* 0x000fe20000000800 */
[----:B------:R2:W-:Y:S01]  /*7af0*/  @!P3 LDGSTS.E.BYPASS.LTC128B.128 [R198+0xd000], [R22.64] ;  /* 0x0d00000016c6bfae */ /* 0x0005e2000b901d46 */
[C---:B------:R-:W-:Y:S01]  /*7b00*/  @!P1 IADD3 R144, P0, R11.reuse, R144, RZ ;  /* 0x000000900b909210 */ /* 0x040fe20007f1e0ff */
[--C-:B------:R-:W-:Y:S01]  /*7b10*/  @!P2 IMAD.X R5, R2, 0x1, R135.reuse, P5 ;  /* 0x000000010205a824 */ /* 0x100fe200028e0687 */
[----:B------:R-:W-:Y:S01]  /*7b20*/  @!P3 LEA.HI.X R11, R11, R213, R2, 0x1, P4 ;  /* 0x000000d50b0bb211 */ /* 0x000fe200020f0c02 */
[----:B------:R-:W-:Y:S01]  /*7b30*/  @P2 STS.128 [R198+0xf000], RZ ;  /* 0x00f000ffc6002388 */ /* 0x000fe20000000c00 */
[----:B------:R-:W-:Y:S01]  /*7b40*/  @!P2 LEA R26, P4, R4, c[0x0][0x170], 0x1 ;  /* 0x00005c00041aaa11 */ /* 0x000fe200078808ff */
[----:B------:R-:W-:Y:S01]  /*7b50*/  @!P1 IMAD.X R135, R2, 0x1, R135, P0 ;  /* 0x0000000102879824 */ /* 0x000fe200000e0687 */
[----:B------:R-:W-:Y:S01]  /*7b60*/  @!P1 LEA R24, P0, R144, c[0x0][0x170], 0x1 ;  /* 0x00005c0090189a11 */ /* 0x000fe200078008ff */
[----:B------:R-:W-:Y:S01]  /*7b70*/  @!PT LDS RZ, [RZ] ;  /* 0x00000000fffff984 */ /* 0x000fe20000000800 */
[----:B------:R-:W-:Y:S01]  /*7b80*/  @!PT LDS RZ, [RZ] ;  /* 0x00000000fffff984 */ /* 0x000fe20000000800 */
[----:B------:R-:W-:Y:S01]  /*7b90*/  @!PT LDS RZ, [RZ] ;  /* 0x00000000fffff984 */ /* 0x000fe20000000800 */
[----:B------:R4:W-:Y:S01]  /*7ba0*/  @!P2 LDGSTS.E.BYPASS.LTC128B.128 [R198+0xf000], [R16.64+0x80] ;  /* 0x0f00008010c6afae */ /* 0x0009e2000b901d46 */
[----:B------:R-:W-:Y:S01]  /*7bb0*/  @!P2 LEA.HI.X R27, R4, c[0x0][0x174], R5, 0x1, P4 ;  /* 0x00005d00041baa11 */ /* 0x000fe200020f0c05 */
[----:B------:R-:W-:Y:S01]  /*7bc0*/  IMAD.U32 R2, RZ, RZ, UR25 ;  /* 0x00000019ff027e24 */ /* 0x000fe2000f8e00ff */
[----:B------:R-:W-:Y:S01]  /*7bd0*/  @!P1 LEA.HI.X R25, R144, c[0x0][0x174], R135, 0x1, P0 ;  /* 0x00005d0090199a11 */ /* 0x000fe200000f0c87 */
[----:B------:R-:W-:Y:S02]  /*7be0*/  @P1 STS.128 [R198+0x11000], RZ ;  /* 0x011000ffc6001388 */ /* 0x000fe40000000c00 */
[----:B------:R-:W-:-:S02]  /*7bf0*/  IMAD R2, R2, 0x40, R197 ;  /* 0x0000004002027824 */ /* 0x000fc400078e02c5 */
[----:B------:R-:W-:Y:S01]  /*7c00*/  @!PT LDS RZ, [RZ] ;  /* 0x00000000fffff984 */ /* 0x000fe20000000800 */
[----:B------:R-:W-:Y:S01]  /*7c10*/  @!PT LDS RZ, [RZ] ;  /* 0x00000000fffff984 */ /* 0x000fe20000000800 */
[----:B------:R-:W-:Y:S01]  /*7c20*/  @!PT LDS RZ, [RZ] ;  /* 0x00000000fffff984 */ /* 0x000fe20000000800 */
[----:B------:R1:W-:Y:S03]  /*7c30*/  @!P1 LDGSTS.E.BYPASS.LTC128B.128 [R198+0x11000], [R6.64+0x100] ;  /* 0x1100010006c69fae */ /* 0x0003e6000b901d46 */
[C---:B------:R-:W-:Y:S01]  /*7c40*/  IADD3 R0, R2.reuse, 0x1, RZ ;  /* 0x0000000102007810 */ /* 0x040fe20007ffe0ff */
[----:B------:R-:W-:Y:S01]  /*7c50*/  @P3 STS.128 [R198+0xd800], RZ ;  /* 0x00d800ffc6003388 */ /* 0x000fe20000000c00 */
[-C--:B------:R-:W-:Y:S02]  /*7c60*/  ISETP.GE.AND P6, PT, R2, R203.reuse, PT ;  /* 0x000000cb0200720c */ /* 0x080fe40003fc6270 */
[C---:B------:R-:W-:Y:S01]  /*7c70*/  ISETP.GE.AND P5, PT, R0.reuse, R203, PT ;  /* 0x000000cb0000720c */ /* 0x040fe20003fa6270 */
[----:B------:R-:W-:Y:S01]  /*7c80*/  @!PT LDS RZ, [RZ] ;  /* 0x00000000fffff984 */ /* 0x000fe20000000800 */
[----:B------:R-:W-:Y:S01]  /*7c90*/  @!PT LDS RZ, [RZ] ;  /* 0x00000000fffff984 */ /* 0x000fe20000000800 */
[----:B------:R-:W-:Y:S01]  /*7ca0*/  @!PT LDS RZ, [RZ] ;  /* 0x00000000fffff984 */ /* 0x000fe20000000800 */
[----:B------:R5:W-:Y:S01]  /*7cb0*/  @!P3 LDGSTS.E.BYPASS.LTC128B.128 [R198+0xd800], [R10.64] ;  /* 0x0d8000000ac6bfae */ /* 0x000be2000b901d46 */
[-C--:B------:R-:W-:Y:S02]  /*7cc0*/  ISETP.GE.AND P0, PT, R0, R199.reuse, PT ;  /* 0x000000c70000720c */ /* 0x080fe40003f06270 */
[----:B------:R-:W-:Y:S01]  /*7cd0*/  ISETP.GE.AND P4, PT, R2, R199, PT ;  /* 0x000000c70200720c */ /* 0x000fe20003f86270 */
[----:B------:R-:W-:Y:S01]  /*7ce0*/  @P2 STS.128 [R198+0xf800], RZ ;  /* 0x00f800ffc6002388 */ /* 0x000fe20000000c00 */
[----:B------:R-:W-:-:S02]  /*7cf0*/  ISETP.LT.OR P5, PT, R0, R204, P5 ;  /* 0x000000cc0000720c */ /* 0x000fc40002fa1670 */
[----:B------:R-:W-:Y:S01]  /*7d00*/  ISETP.LT.OR P0, PT, R0, R202, P0 ;  /* 0x000000ca0000720c */ /* 0x000fe20000701670 */
[----:B------:R-:W-:Y:S01]  /*7d10*/  @!PT LDS RZ, [RZ] ;  /* 0x00000000fffff984 */ /* 0x000fe20000000800 */
[----:B------:R-:W-:Y:S01]  /*7d20*/  @!PT LDS RZ, [RZ] ;  /* 0x00000000fffff984 */ /* 0x000fe20000000800 */
[----:B------:R-:W-:Y:S01]  /*7d30*/  @!PT LDS RZ, [RZ] ;  /* 0x00000000fffff984 */ /* 0x000fe20000000800 */
[----:B------:R1:W-:Y:S01]  /*7d40*/  @!P2 LDGSTS.E.BYPASS.LTC128B.128 [R198+0xf800], [R26.64+0x80] ;  /* 0x0f8000801ac6afae */ /* 0x0003e2000b901d46 */
[C---:B------:R-:W-:Y:S02]  /*7d50*/  ISETP.LT.OR P6, PT, R2.reuse, R204, P6 ;  /* 0x000000cc0200720c */ /* 0x040fe400037c1670 */
[----:B------:R-:W-:Y:S01]  /*7d60*/  ISETP.LT.OR P4, PT, R2, R202, P4 ;  /* 0x000000ca0200720c */ /* 0x000fe20002781670 */
[----:B------:R-:W-:Y:S04]  /*7d70*/  @P1 STS.128 [R198+0x11800], RZ ;  /* 0x011800ffc6001388 */ /* 0x000fe80000000c00 */
[----:B------:R-:W-:Y:S01]  /*7d80*/  @!PT LDS RZ, [RZ] ;  /* 0x00000000fffff984 */ /* 0x000fe20000000800 */
[----:B------:R-:W-:Y:S01]  /*7d90*/  @!PT LDS RZ, [RZ] ;  /* 0x00000000fffff984 */ /* 0x000fe20000000800 */
[----:B------:R-:W-:Y:S01]  /*7da0*/  @!PT LDS RZ, [RZ] ;  /* 0x00000000fffff984 */ /* 0x000fe20000000800 */
[----:B------:R1:W-:Y:S04]  /*7db0*/  @!P1 LDGSTS.E.BYPASS.LTC128B.128 [R198+0x11800], [R24.64+0x100] ;  /* 0x1180010018c69fae */ /* 0x0003e8000b901d46 */
[----:B------:R-:W-:Y:S04]  /*7dc0*/  LDSM.16.M88.4 R140, [R194] ;  /* 0x00000000c28c783b */ /* 0x000fe80000000200 */
[----:B---3--:R-:W4:Y:S04]  /*7dd0*/  LDSM.16.M88.4 R12, [R193+0x6000] ;  /* 0x00600000c10c783b */ /* 0x008f280000000200 */
[----:B--2---:R-:W-:Y:S04]  /*7de0*/  LDSM.16.M88.4 R20, [R192] ;  /* 0x00000000c014783b */ /* 0x004fe80000000200 */
[----:B------:R-:W-:Y:S04]  /*7df0*/  LDSM.16.M88.4 R216, [R191] ;  /* 0x00000000bfd8783b */ /* 0x000fe80000000200 */
[----:B------:R-:W2:Y:S04]  /*7e00*/  LDSM.16.M88.4 R156, [R193+0x6800] ;  /* 0x00680000c19c783b */ /* 0x000ea80000000200 */
[----:B------:R-:W3:Y:S04]  /*7e10*/  LDSM.16.M88.4 R148, [R193+0x7000] ;  /* 0x00700000c194783b */ /* 0x000ee80000000200 */
[----:B-----5:R-:W5:Y:S04]  /*7e20*/  LDSM.16.M88.4 R8, [R193+0x7800] ;  /* 0x00780000c108783b */ /* 0x020f680000000200 */
[----:B-1----:R-:W-:Y:S04]  /*7e30*/  LDSM.16.M88.4 R4, [R190] ;  /* 0x00000000be04783b */ /* 0x002fe80000000200 */
[----:B------:R-:W1:Y:S04]  /*7e40*/  LDSM.16.M88.4 R212, [R187+0x6000] ;  /* 0x00600000bbd4783b */ /* 0x000e680000000200 */
[----:B------:R-:W1:Y:S04]  /*7e50*/  LDSM.16.M88.4 R164, [R183] ;  /* 0x00000000b7a4783b */ /* 0x000e680000000200 */
[----:B------:R-:W1:Y:S01]  /*7e60*/  LDSM.16.M88.4 R136, [R182] ;  /* 0x00000000b688783b */ /* 0x000e620000000200 */
[C---:B----4-:R-:W-:Y:S03]  /*7e70*/  HMMA.16816.F32 R16, R140.reuse, R12, RZ ;  /* 0x0000000c8c10723c */ /* 0x050fe600000018ff */
[----:B------:R-:W4:Y:S04]  /*7e80*/  LDSM.16.M88.4 R28, [R181] ;  /* 0x00000000b51c783b */ /* 0x000f280000000200 */
[----:B------:R-:W-:Y:S01]  /*7e90*/  LDSM.16.M88.4 R220, [R180] ;  /* 0x00000000b4dc783b */ /* 0x000fe20000000200 */
[C---:B------:R-:W-:Y:S03]  /*7ea0*/  HMMA.16816.F32 R12, R140.reuse, R14, RZ ;  /* 0x0000000e8c0c723c */ /* 0x040fe600000018ff */
[----:B------:R-:W-:Y:S04]  /*7eb0*/  LDSM.16.M88.4 R168, [R187+0x6800] ;  /* 0x00680000bba8783b */ /* 0x000fe80000000200 */
[----:B------:R-:W-:Y:S01]  /*7ec0*/  LDSM.16.M88.4 R32, [R187+0x7000] ;  /* 0x00700000bb20783b */ /* 0x000fe20000000200 */
[----:B--2---:R-:W-:Y:S03]  /*7ed0*/  HMMA.16816.F32 R160, R140, R156, RZ ;  /* 0x0000009c8ca0723c */ /* 0x004fe600000018ff */
[----:B------:R-:W-:Y:S04]  /*7ee0*/  LDSM.16.M88.4 R24, [R187+0x7800] ;  /* 0x00780000bb18783b */ /* 0x000fe80000000200 */
[----:B------:R-:W0:Y:S01]  /*7ef0*/  LDGDEPBAR ;  /* 0x00000000000079af */ /* 0x000e220000000000 */
[----:B------:R-:W-:Y:S08]  /*7f00*/  HMMA.16816.F32 R16, R20, R216, R16 ;  /* 0x000000d81410723c */ /* 0x000ff00000001810 */
[C---:B---3--:R-:W-:Y:S08]  /*7f10*/  HMMA.16816.F32 R152, R140.reuse, R148, RZ ;  /* 0x000000948c98723c */ /* 0x048ff000000018ff */
[C---:B------:R-:W-:Y:S08]  /*7f20*/  HMMA.16816.F32 R156, R140.reuse, R158, RZ ;  /* 0x0000009e8c9c723c */ /* 0x040ff000000018ff */
[C---:B------:R-:W-:Y:S08]  /*7f30*/  HMMA.16816.F32 R148, R140.reuse, R150, RZ ;  /* 0x000000968c94723c */ /* 0x040ff000000018ff */
[----:B-----5:R-:W-:Y:S08]  /*7f40*/  HMMA.16816.F32 R144, R140, R8, RZ ;  /* 0x000000088c90723c */ /* 0x020ff000000018ff */
[----:B------:R-:W-:Y:S01]  /*7f50*/  HMMA.16816.F32 R12, R20, R218, R12 ;  /* 0x000000da140c723c */ /* 0x000fe2000000180c */
[----:B------:R-:W-:Y:S07]  /*7f60*/  LDSM.16.M88.4 R216, [R193+0x8000] ;  /* 0x00800000c1d8783b */ /* 0x000fee0000000200 */
[----:B------:R-:W-:Y:S01]  /*7f70*/  HMMA.16816.F32 R140, R140, R10, RZ ;  /* 0x0000000a8c8c723c */ /* 0x000fe200000018ff */
[----:B------:R-:W2:Y:S07]  /*7f80*/  LDSM.16.M88.4 R8, [R189] ;  /* 0x00000000bd08783b */ /* 0x000eae0000000200 */
[----:B-1----:R-:W-:Y:S08]  /*7f90*/  HMMA.16816.F32 R16, R4, R212, R16 ;  /* 0x000000d40410723c */ /* 0x002ff00000001810 */
[----:B------:R-:W-:Y:S08]  /*7fa0*/  HMMA.16816.F32 R160, R20, R164, R160 ;  /* 0x000000a414a0723c */ /* 0x000ff000000018a0 */
[----:B------:R-:W-:Y:S01]  /*7fb0*/  HMMA.16816.F32 R12, R4, R214, R12 ;  /* 0x000000d6040c723c */ /* 0x000fe2000000180c */
[----:B------:R-:W-:Y:S07]  /*7fc0*/  LDSM.16.M88.4 R212, [R193+0x8800] ;  /* 0x00880000c1d4783b */ /* 0x000fee0000000200 */
[C---:B------:R-:W-:Y:S01]  /*7fd0*/  HMMA.16816.F32 R156, R20.reuse, R166, R156 ;  /* 0x000000a6149c723c */ /* 0x040fe2000000189c */
[----:B------:R-:W-:Y:S07]  /*7fe0*/  LDSM.16.M88.4 R164, [R180+0x800] ;  /* 0x00080000b4a4783b */ /* 0x000fee0000000200 */
[C---:B------:R-:W-:Y:S08]  /*7ff0*/  HMMA.16816.F32 R152, R20.reuse, R136, R152 ;  /* 0x000000881498723c */ /* 0x040ff00000001898 */
[C---:B------:R-:W-:Y:S01]  /*8000*/  HMMA.16816.F32 R148, R20.reuse, R138, R148 ;  /* 0x0000008a1494723c */ /* 0x040fe20000001894 */
[----:B------:R-:W-:Y:S07]  /*8010*/  LDSM.16.M88.4 R136, [R180+0x1000] ;  /* 0x00100000b488783b */ /* 0x000fee0000000200 */
[C---:B----4-:R-:W-:Y:S08]  /*8020*/  HMMA.16816.F32 R144, R20.reuse, R28, R144 ;  /* 0x0000001c1490723c */ /* 0x050ff00000001890 */
[----:B------:R-:W-:Y:S01]  /*8030*/  HMMA.16816.F32 R140, R20, R30, R140 ;  /* 0x0000001e148c723c */ /* 0x000fe2000000188c */
[----:B------:R-:W1:Y:S04]  /*8040*/  LDSM.16.M88.4 R20, [R194+0x2000] ;  /* 0x00200000c214783b */ /* 0x000e680000000200 */
[----:B------:R-:W3:Y:S03]  /*8050*/  LDSM.16.M88.4 R28, [R180+0x1800] ;  /* 0x00180000b41c783b */ /* 0x000ee60000000200 */
[----:B--2---:R-:W-:Y:S08]  /*8060*/  HMMA.16816.F32 R16, R8, R220, R16 ;  /* 0x000000dc0810723c */ /* 0x004ff00000001810 */
[----:B------:R-:W-:Y:S08]  /*8070*/  HMMA.16816.F32 R160, R4, R168, R160 ;  /* 0x000000a804a0723c */ /* 0x000ff000000018a0 */
[----:B------:R-:W-:Y:S01]  /*8080*/  HMMA.16816.F32 R12, R8, R222, R12 ;  /* 0x000000de080c723c */ /* 0x000fe2000000180c */
[----:B------:R-:W-:Y:S07]  /*8090*/  LDSM.16.M88.4 R220, [R187+0x8000] ;  /* 0x00800000bbdc783b */ /* 0x000fee0000000200 */
[C---:B------:R-:W-:Y:S01]  /*80a0*/  HMMA.16816.F32 R156, R4.reuse, R170, R156 ;  /* 0x000000aa049c723c */ /* 0x040fe2000000189c */
[----:B------:R-:W-:Y:S07]  /*80b0*/  LDSM.16.M88.4 R168, [R179] ;  /* 0x00000000b3a8783b */ /* 0x000fee0000000200 */
[C---:B------:R-:W-:Y:S08]  /*80c0*/  HMMA.16816.F32 R152, R4.reuse, R32, R152 ;  /* 0x000000200498723c */ /* 0x040ff00000001898 */
[C---:B------:R-:W-:Y:S01]  /*80d0*/  HMMA.16816.F32 R148, R4.reuse, R34, R148 ;  /* 0x000000220494723c */ /* 0x040fe20000001894 */
[----:B------:R-:W-:Y:S07]  /*80e0*/  LDSM.16.M88.4 R32, [R193+0x9000] ;  /* 0x00900000c120783b */ /* 0x000fee0000000200 */
[C---:B------:R-:W-:Y:S08]  /*80f0*/  HMMA.16816.F32 R144, R4.reuse, R24, R144 ;  /* 0x000000180490723c */ /* 0x040ff00000001890 */
[----:B------:R-:W-:Y:S01]  /*8100*/  HMMA.16816.F32 R140, R4, R26, R140 ;  /* 0x0000001a048c723c */ /* 0x000fe2000000188c */
[----:B------:R-:W2:Y:S04]  /*8110*/  LDSM.16.M88.4 R4, [R192+0x2000] ;  /* 0x00200000c004783b */ /* 0x000ea80000000200 */
[----:B------:R-:W4:Y:S03]  /*8120*/  LDSM.16.M88.4 R24, [R193+0x9800] ;  /* 0x00980000c118783b */ /* 0x000f260000000200 */
[----:B-1----:R-:W-:Y:S08]  /*8130*/  HMMA.16816.F32 R16, R20, R216, R16 ;  /* 0x000000d81410723c */ /* 0x002ff00000001810 */
[----:B------:R-:W-:Y:S08]  /*8140*/  HMMA.16816.F32 R160, R8, R164, R160 ;  /* 0x000000a408a0723c */ /* 0x000ff000000018a0 */
[----:B------:R-:W-:Y:S01]  /*8150*/  HMMA.16816.F32 R12, R20, R218, R12 ;  /* 0x000000da140c723c */ /* 0x000fe2000000180c */
[----:B------:R-:W-:Y:S07]  /*8160*/  LDSM.16.M88.4 R216, [R187+0x8800] ;  /* 0x00880000bbd8783b */ /* 0x000fee0000000200 */
[C---:B------:R-:W-:Y:S01]  /*8170*/  HMMA.16816.F32 R156, R8.reuse, R166, R156 ;  /* 0x000000a6089c723c */ /* 0x040fe2000000189c */
[----:B------:R-:W-:Y:S07]  /*8180*/  LDSM.16.M88.4 R164, [R178] ;  /* 0x00000000b2a4783b */ /* 0x000fee0000000200 */
[C---:B------:R-:W-:Y:S08]  /*8190*/  HMMA.16816.F32 R152, R8.reuse, R136, R152 ;  /* 0x000000880898723c */ /* 0x040ff00000001898 */
[C---:B------:R-:W-:Y:S01]  /*81a0*/  HMMA.16816.F32 R148, R8.reuse, R138, R148 ;  /* 0x0000008a0894723c */ /* 0x040fe20000001894 */
[----:B------:R-:W-:Y:S07]  /*81b0*/  LDSM.16.M88.4 R136, [R177] ;  /* 0x00000000b188783b */ /* 0x000fee0000000200 */
[C---:B---3--:R-:W-:Y:S08]  /*81c0*/  HMMA.16816.F32 R144, R8.reuse, R28, R144 ;  /* 0x0000001c0890723c */ /* 0x048ff00000001890 */
[----:B------:R-:W-:Y:S01]  /*81d0*/  HMMA.16816.F32 R140, R8, R30, R140 ;  /* 0x0000001e088c723c */ /* 0x000fe2000000188c */
[----:B------:R-:W1:Y:S04]  /*81e0*/  LDSM.16.M88.4 R8, [R190+0x2000] ;  /* 0x00200000be08783b */ /* 0x000e680000000200 */
[----:B------:R-:W3:Y:S03]  /*81f0*/  LDSM.16.M88.4 R28, [R176] ;  /* 0x00000000b01c783b */ /* 0x000ee60000000200 */
[----:B--2---:R-:W-:Y:S08]  /*8200*/  HMMA.16816.F32 R16, R4, R168, R16 ;  /* 0x000000a80410723c */ /* 0x004ff00000001810 */
[----:B------:R-:W-:Y:S08]  /*8210*/  HMMA.16816.F32 R160, R20, R212, R160 ;  /* 0x000000d414a0723c */ /* 0x000ff000000018a0 */
[----:B------:R-:W-:Y:S01]  /*8220*/  HMMA.16816.F32 R12, R4, R170, R12 ;  /* 0x000000aa040c723c */ /* 0x000fe2000000180c */
[----:B------:R-:W-:Y:S07]  /*8230*/  LDSM.16.M88.4 R168, [R180+0x2800] ;  /* 0x00280000b4a8783b */ /* 0x000fee0000000200 */
[C---:B------:R-:W-:Y:S01]  /*8240*/  HMMA.16816.F32 R156, R20.reuse, R214, R156 ;  /* 0x000000d6149c723c */ /* 0x040fe2000000189c */
[----:B------:R-:W-:Y:S07]  /*8250*/  LDSM.16.M88.4 R212, [R180+0x2000] ;  /* 0x00200000b4d4783b */ /* 0x000fee0000000200 */
[C---:B------:R-:W-:Y:S08]  /*8260*/  HMMA.16816.F32 R152, R20.reuse, R32, R152 ;  /* 0x000000201498723c */ /* 0x040ff00000001898 */
[C---:B------:R-:W-:Y:S01]  /*8270*/  HMMA.16816.F32 R148, R20.reuse, R34, R148 ;  /* 0x000000221494723c */ /* 0x040fe20000001894 */
[----:B------:R-:W2:Y:S07]  /*8280*/  LDSM.16.M88.4 R32, [R189+0x2000] ;  /* 0x00200000bd20783b */ /* 0x000eae0000000200 */
[C---:B----4-:R-:W-:Y:S08]  /*8290*/  HMMA.16816.F32 R144, R20.reuse, R24, R144 ;  /* 0x000000181490723c */ /* 0x050ff00000001890 */
[----:B------:R-:W-:Y:S01]  /*82a0*/  HMMA.16816.F32 R140, R20, R26, R140 ;  /* 0x0000001a148c723c */ /* 0x000fe2000000188c */
[----:B------:R-:W4:Y:S04]  /*82b0*/  LDSM.16.M88.4 R24, [R187+0x9000] ;  /* 0x00900000bb18783b */ /* 0x000f280000000200 */
[----:B------:R-:W5:Y:S03]  /*82c0*/  LDSM.16.M88.4 R20, [R187+0x9800] ;  /* 0x00980000bb14783b */ /* 0x000f660000000200 */
[----:B-1----:R-:W-:Y:S08]  /*82d0*/  HMMA.16816.F32 R16, R8, R220, R16 ;  /* 0x000000dc0810723c */ /* 0x002ff00000001810 */
[----:B------:R-:W-:Y:S08]  /*82e0*/  HMMA.16816.F32 R160, R4, R164, R160 ;  /* 0x000000a404a0723c */ /* 0x000ff000000018a0 */
[----:B------:R-:W-:Y:S01]  /*82f0*/  HMMA.16816.F32 R12, R8, R222, R12 ;  /* 0x000000de080c723c */ /* 0x000fe2000000180c */
[----:B------:R-:W-:Y:S07]  /*8300*/  LDSM.16.M88.4 R220, [R175] ;  /* 0x00000000afdc783b */ /* 0x000fee0000000200 */
[C---:B------:R-:W-:Y:S01]  /*8310*/  HMMA.16816.F32 R156, R4.reuse, R166, R156 ;  /* 0x000000a6049c723c */ /* 0x040fe2000000189c */
[----:B------:R-:W-:Y:S07]  /*8320*/  LDSM.16.M88.4 R164, [R180+0x3000] ;  /* 0x00300000b4a4783b */ /* 0x000fee0000000200 */
[C---:B------:R-:W-:Y:S08]  /*8330*/  HMMA.16816.F32 R152, R4.reuse, R136, R152 ;  /* 0x000000880498723c */ /* 0x040ff00000001898 */
[C---:B------:R-:W-:Y:S01]  /*8340*/  HMMA.16816.F32 R148, R4.reuse, R138, R148 ;  /* 0x0000008a0494723c */ /* 0x040fe20000001894 */
[----:B------:R-:W-:Y:S07]  /*8350*/  LDSM.16.M88.4 R136, [R180+0x3800] ;  /* 0x00380000b488783b */ /* 0x000fee0000000200 */
[C---:B---3--:R-:W-:Y:S08]  /*8360*/  HMMA.16816.F32 R144, R4.reuse, R28, R144 ;  /* 0x0000001c0490723c */ /* 0x048ff00000001890 */
[----:B------:R-:W-:Y:S01]  /*8370*/  HMMA.16816.F32 R140, R4, R30, R140 ;  /* 0x0000001e048c723c */ /* 0x000fe2000000188c */
[----:B------:R-:W-:Y:S04]  /*8380*/  LDSM.16.M88.4 R4, [R194+0x4000] ;  /* 0x00400000c204783b */ /* 0x000fe80000000200 */
[----:B------:R-:W1:Y:S03]  /*8390*/  LDSM.16.M88.4 R28, [R193+0xa000] ;  /* 0x00a00000c11c783b */ /* 0x000e660000000200 */
[----:B--2---:R-:W-:Y:S08]  /*83a0*/  HMMA.16816.F32 R16, R32, R212, R16 ;  /* 0x000000d42010723c */ /* 0x004ff00000001810 */
[----:B------:R-:W-:Y:S08]  /*83b0*/  HMMA.16816.F32 R160, R8, R216, R160 ;  /* 0x000000d808a0723c */ /* 0x000ff000000018a0 */
[----:B------:R-:W-:Y:S01]  /*83c0*/  HMMA.16816.F32 R12, R32, R214, R12 ;  /* 0x000000d6200c723c */ /* 0x000fe2000000180c */
[----:B------:R-:W-:Y:S07]  /*83d0*/  LDSM.16.M88.4 R212, [R174] ;  /* 0x00000000aed4783b */ /* 0x000fee0000000200 */
[C---:B------:R-:W-:Y:S01]  /*83e0*/  HMMA.16816.F32 R156, R8.reuse, R218, R156 ;  /* 0x000000da089c723c */ /* 0x040fe2000000189c */
[----:B------:R-:W2:Y:S07]  /*83f0*/  LDSM.16.M88.4 R216, [R192+0x4000] ;  /* 0x00400000c0d8783b */ /* 0x000eae0000000200 */
[C---:B----4-:R-:W-:Y:S08]  /*8400*/  HMMA.16816.F32 R152, R8.reuse, R24, R152 ;  /* 0x000000180898723c */ /* 0x050ff00000001898 */
[C---:B------:R-:W-:Y:S01]  /*8410*/  HMMA.16816.F32 R148, R8.reuse, R26, R148 ;  /* 0x0000001a0894723c */ /* 0x040fe20000001894 */
[----:B------:R-:W3:Y:S07]  /*8420*/  LDSM.16.M88.4 R24, [R193+0xa800] ;  /* 0x00a80000c118783b */ /* 0x000eee0000000200 */
[C---:B-----5:R-:W-:Y:S08]  /*8430*/  HMMA.16816.F32 R144, R8.reuse, R20, R144 ;  /* 0x000000140890723c */ /* 0x060ff00000001890 */
[----:B------:R-:W-:Y:S01]  /*8440*/  HMMA.16816.F32 R140, R8, R22, R140 ;  /* 0x00000016088c723c */ /* 0x000fe2000000188c */
[----:B------:R-:W4:Y:S04]  /*8450*/  LDSM.16.M88.4 R20, [R193+0xb000] ;  /* 0x00b00000c114783b */ /* 0x000f280000000200 */
[----:B------:R-:W5:Y:S03]  /*8460*/  LDSM.16.M88.4 R8, [R193+0xb800] ;  /* 0x00b80000c108783b */ /* 0x000f660000000200 */
        /* <DEDUP_REMOVED lines=9> */
[C---:B------:R-:W-:Y:S08]  /*8500*/  HMMA.16816.F32 R144, R32.reuse, R136, R144 ;  /* 0x000000882090723c */ /* 0x040ff00000001890 */
[----:B------:R-:W-:Y:S01]  /*8510*/  HMMA.16816.F32 R140, R32, R138, R140 ;  /* 0x0000008a208c723c */ /* 0x000fe2000000188c */
[----:B------:R-:W-:Y:S04]  /*8520*/  LDSM.16.M88.4 R136, [R190+0x4000] ;  /* 0x00400000be88783b */ /* 0x000fe80000000200 */
[----:B------:R-:W1:Y:S03]  /*8530*/  LDSM.16.M88.4 R32, [R187+0xa000] ;  /* 0x00a00000bb20783b */ /* 0x000e660000000200 */
[----:B--2---:R-:W-:Y:S08]  /*8540*/  HMMA.16816.F32 R16, R216, R220, R16 ;  /* 0x000000dcd810723c */ /* 0x004ff00000001810 */
[----:B---3--:R-:W-:Y:S08]  /*8550*/  HMMA.16816.F32 R160, R4, R24, R160 ;  /* 0x0000001804a0723c */ /* 0x008ff000000018a0 */
[----:B------:R-:W-:Y:S08]  /*8560*/  HMMA.16816.F32 R12, R216, R222, R12 ;  /* 0x000000ded80c723c */ /* 0x000ff0000000180c */
[C---:B------:R-:W-:Y:S01]  /*8570*/  HMMA.16816.F32 R156, R4.reuse, R26, R156 ;  /* 0x0000001a049c723c */ /* 0x040fe2000000189c */
[----:B------:R-:W-:Y:S07]  /*8580*/  LDSM.16.M88.4 R24, [R187+0xb000] ;  /* 0x00b00000bb18783b */ /* 0x000fee0000000200 */
[C---:B----4-:R-:W-:Y:S08]  /*8590*/  HMMA.16816.F32 R152, R4.reuse, R20, R152 ;  /* 0x000000140498723c */ /* 0x050ff00000001898 */
[C---:B------:R-:W-:Y:S01]  /*85a0*/  HMMA.16816.F32 R148, R4.reuse, R22, R148 ;  /* 0x000000160494723c */ /* 0x040fe20000001894 */
[----:B------:R-:W-:Y:S07]  /*85b0*/  LDSM.16.M88.4 R20, [R187+0xb800] ;  /* 0x00b80000bb14783b */ /* 0x000fee0000000200 */
[C---:B-----5:R-:W-:Y:S08]  /*85c0*/  HMMA.16816.F32 R144, R4.reuse, R8, R144 ;  /* 0x000000080490723c */ /* 0x060ff00000001890 */
[----:B------:R-:W-:Y:S01]  /*85d0*/  HMMA.16816.F32 R140, R4, R10, R140 ;  /* 0x0000000a048c723c */ /* 0x000fe2000000188c */
[----:B------:R-:W-:Y:S04]  /*85e0*/  LDSM.16.M88.4 R8, [R189+0x4000] ;  /* 0x00400000bd08783b */ /* 0x000fe80000000200 */
[----:B------:R-:W2:Y:S03]  /*85f0*/  LDSM.16.M88.4 R4, [R180+0x4000] ;  /* 0x00400000b404783b */ /* 0x000ea60000000200 */
[----:B-1----:R-:W-:Y:S08]  /*8600*/  HMMA.16816.F32 R16, R136, R32, R16 ;  /* 0x000000208810723c */ /* 0x002ff00000001810 */
[----:B------:R-:W-:Y:S07]  /*8610*/  HMMA.16816.F32 R160, R216, R212, R160 ;  /* 0x000000d4d8a0723c */ /* 0x000fee00000018a0 */
[----:B------:R-:W-:Y:S01]  /*8620*/  IMAD.MOV.U32 R212, RZ, RZ, R224 ;  /* 0x000000ffffd47224 */ /* 0x000fe200078e00e0 */
[----:B------:R-:W-:Y:S01]  /*8630*/  HMMA.16816.F32 R12, R136, R34, R12 ;  /* 0x00000022880c723c */ /* 0x000fe2000000180c */
[----:B------:R-:W-:-:S07]  /*8640*/  IMAD.MOV.U32 R213, RZ, RZ, R225 ;  /* 0x000000ffffd57224 */ /* 0x000fce00078e00e1 */
[C---:B------:R-:W-:Y:S08]  /*8650*/  HMMA.16816.F32 R144, R216.reuse, R164, R144 ;  /* 0x000000a4d890723c */ /* 0x040ff00000001890 */
[C---:B------:R-:W-:Y:S01]  /*8660*/  HMMA.16816.F32 R164, R216.reuse, R166, R140 ;  /* 0x000000a6d8a4723c */ /* 0x040fe2000000188c */
[----:B------:R-:W1:Y:S07]  /*8670*/  LDSM.16.M88.4 R140, [R180+0x4800] ;  /* 0x00480000b48c783b */ /* 0x000e6e0000000200 */
[C---:B------:R-:W-:Y:S08]  /*8680*/  HMMA.16816.F32 R156, R216.reuse, R214, R156 ;  /* 0x000000d6d89c723c */ /* 0x040ff0000000189c */
[C---:B------:R-:W-:Y:S08]  /*8690*/  HMMA.16816.F32 R152, R216.reuse, R168, R152 ;  /* 0x000000a8d898723c */ /* 0x040ff00000001898 */
[----:B------:R-:W-:Y:S08]  /*86a0*/  HMMA.16816.F32 R148, R216, R170, R148 ;  /* 0x000000aad894723c */ /* 0x000ff00000001894 */
[----:B--2---:R-:W-:Y:S08]  /*86b0*/  HMMA.16816.F32 R16, R8, R4, R16 ;  /* 0x000000040810723c */ /* 0x004ff00000001810 */
[----:B------:R-:W-:Y:S08]  /*86c0*/  HMMA.16816.F32 R160, R136, R28, R160 ;  /* 0x0000001c88a0723c */ /* 0x000ff000000018a0 */
[----:B------:R-:W-:Y:S01]  /*86d0*/  HMMA.16816.F32 R12, R8, R6, R12 ;  /* 0x00000006080c723c */ /* 0x000fe2000000180c */
[----:B------:R-:W2:Y:S07]  /*86e0*/  LDSM.16.M88.4 R4, [R180+0x5000] ;  /* 0x00500000b404783b */ /* 0x000eae0000000200 */
[----:B------:R-:W-:Y:S01]  /*86f0*/  HMMA.16816.F32 R156, R136, R30, R156 ;  /* 0x0000001e889c723c */ /* 0x000fe2000000189c */
[----:B------:R-:W-:-:S02]  /*8700*/  FSEL R28, R16, -INF , !P6 ;  /* 0xff800000101c7808 */ /* 0x000fc40007000000 */
[----:B------:R-:W-:Y:S02]  /*8710*/  FSEL R0, R18, -INF , !P4 ;  /* 0xff80000012007808 */ /* 0x000fe40006000000 */
[----:B------:R-:W-:-:S03]  /*8720*/  FSEL R29, R19, -INF , !P0 ;  /* 0xff800000131d7808 */ /* 0x000fc60004000000 */
[C---:B------:R-:W-:Y:S08]  /*8730*/  HMMA.16816.F32 R152, R136.reuse, R24, R152 ;  /* 0x000000188898723c */ /* 0x040ff00000001898 */
[----:B------:R-:W-:Y:S07]  /*8740*/  HMMA.16816.F32 R148, R136, R26, R148 ;  /* 0x0000001a8894723c */ /* 0x000fee0000001894 */
[----:B------:R-:W-:Y:S01]  /*8750*/  FSEL R26, R17, -INF , !P5 ;  /* 0xff800000111a7808 */ /* 0x000fe20006800000 */
[----:B-1----:R-:W-:Y:S01]  /*8760*/  HMMA.16816.F32 R160, R8, R140, R160 ;  /* 0x0000008c08a0723c */ /* 0x002fe200000018a0 */
[----:B------:R-:W1:Y:S01]  /*8770*/  LDSM.16.M88.4 R16, [R180+0x5800] ;  /* 0x00580000b410783b */ /* 0x000e620000000200 */
[----:B------:R-:W-:-:S06]  /*8780*/  DEPBAR.LE SB0, 0x0 ;  /* 0x000080000000791a */ /* 0x000fcc0000000000 */
[----:B------:R-:W-:Y:S07]  /*8790*/  HMMA.16816.F32 R144, R136, R20, R144 ;  /* 0x000000148890723c */ /* 0x000fee0000001890 */
[C---:B------:R-:W-:Y:S01]  /*87a0*/  IADD3 R21, R2.reuse, 0x8, RZ ;  /* 0x0000000802157810 */ /* 0x040fe20007ffe0ff */
[----:B------:R-:W-:Y:S01]  /*87b0*/  HMMA.16816.F32 R156, R8, R142, R156 ;  /* 0x0000008e089c723c */ /* 0x000fe2000000189c */
[----:B------:R-:W-:Y:S02]  /*87c0*/  IADD3 R20, R2, 0x9, RZ ;  /* 0x0000000902147810 */ /* 0x000fe40007ffe0ff */
[----:B------:R-:W-:-:S02]  /*87d0*/  ISETP.GE.AND P6, PT, R21, R203, PT ;  /* 0x000000cb1500720c */ /* 0x000fc40003fc6270 */
[C---:B------:R-:W-:Y:S02]  /*87e0*/  ISETP.GE.AND P4, PT, R21.reuse, R199, PT ;  /* 0x000000c71500720c */ /* 0x040fe40003f86270 */
[C---:B------:R-:W-:Y:S01]  /*87f0*/  ISETP.GE.AND P5, PT, R20.reuse, R203, PT ;  /* 0x000000cb1400720c */ /* 0x040fe20003fa6270 */
[----:B--2---:R-:W-:Y:S01]  /*8800*/  HMMA.16816.F32 R152, R8, R4, R152 ;  /* 0x000000040898723c */ /* 0x004fe20000001898 */
[C---:B------:R-:W-:Y:S02]  /*8810*/  ISETP.GE.AND P0, PT, R20.reuse, R199, PT ;  /* 0x000000c71400720c */ /* 0x040fe40003f06270 */
[C---:B------:R-:W-:Y:S02]  /*8820*/  ISETP.LT.OR P6, PT, R21.reuse, R204, P6 ;  /* 0x000000cc1500720c */ /* 0x040fe400037c1670 */
[----:B------:R-:W-:Y:S02]  /*8830*/  ISETP.LT.OR P4, PT, R21, R202, P4 ;  /* 0x000000ca1500720c */ /* 0x000fe40002781670 */
[C---:B------:R-:W-:Y:S01]  /*8840*/  ISETP.LT.OR P5, PT, R20.reuse, R204, P5 ;  /* 0x000000cc1400720c */ /* 0x040fe20002fa1670 */
[----:B------:R-:W-:Y:S01]  /*8850*/  HMMA.16816.F32 R164, R136, R22, R164 ;  /* 0x0000001688a4723c */ /* 0x000fe200000018a4 */
[----:B------:R-:W-:-:S02]  /*8860*/  ISETP.LT.OR P0, PT, R20, R202, P0 ;  /* 0x000000ca1400720c */ /* 0x000fc40000701670 */
[C---:B------:R-:W-:Y:S02]  /*8870*/  IADD3 R21, R2.reuse, 0x10, RZ ;  /* 0x0000001002157810 */ /* 0x040fe40007ffe0ff */
[----:B------:R-:W-:Y:S02]  /*8880*/  IADD3 R20, R2, 0x11, RZ ;  /* 0x0000001102147810 */ /* 0x000fe40007ffe0ff */
[----:B------:R-:W-:Y:S01]  /*8890*/  FSEL R30, R12, -INF , !P6 ;  /* 0xff8000000c1e7808 */ /* 0x000fe20007000000 */
[----:B------:R-:W-:Y:S01]  /*88a0*/  HMMA.16816.F32 R148, R8, R6, R148 ;  /* 0x000000060894723c */ /* 0x000fe20000001894 */
[----:B------:R-:W-:Y:S02]  /*88b0*/  FSEL R31, R14, -INF , !P4 ;  /* 0xff8000000e1f7808 */ /* 0x000fe40006000000 */
[----:B------:R-:W-:Y:S02]  /*88c0*/  FSEL R12, R13, -INF , !P5 ;  /* 0xff8000000d0c7808 */ /* 0x000fe40006800000 */
[----:B------:R-:W-:-:S02]  /*88d0*/  FSEL R15, R15, -INF , !P0 ;  /* 0xff8000000f0f7808 */ /* 0x000fc40004000000 */
[C---:B------:R-:W-:Y:S01]  /*88e0*/  ISETP.GE.AND P6, PT, R21.reuse, R203, PT ;  /* 0x000000cb1500720c */ /* 0x040fe20003fc6270 */
[C---:B-1----:R-:W-:Y:S01]  /*88f0*/  HMMA.16816.F32 R144, R8.reuse, R16, R144 ;  /* 0x000000100890723c */ /* 0x042fe20000001890 */
[----:B------:R-:W-:Y:S01]  /*8900*/  BAR.SYNC.DEFER_BLOCKING 0x0 ;  /* 0x0000000000007b1d */ /* 0x000fe20000010000 */
[C---:B------:R-:W-:Y:S02]  /*8910*/  ISETP.GE.AND P4, PT, R21.reuse, R199, PT ;  /* 0x000000c71500720c */ /* 0x040fe40003f86270 */
[C---:B------:R-:W-:Y:S02]  /*8920*/  ISETP.GE.AND P5, PT, R20.reuse, R203, PT ;  /* 0x000000cb1400720c */ /* 0x040fe40003fa6270 */
[----:B------:R-:W-:Y:S02]  /*8930*/  ISETP.GE.AND P0, PT, R20, R199, PT ;  /* 0x000000c71400720c */ /* 0x000fe40003f06270 */
[C---:B------:R-:W-:Y:S01]  /*8940*/  ISETP.LT.OR P6, PT, R21.reuse, R204, P6 ;  /* 0x000000cc1500720c */ /* 0x040fe200037c1670 */
[----:B------:R-:W-:Y:S01]  /*8950*/  HMMA.16816.F32 R164, R8, R18, R164 ;  /* 0x0000001208a4723c */ /* 0x000fe200000018a4 */
[----:B------:R-:W-:-:S02]  /*8960*/  ISETP.LT.OR P4, PT, R21, R202, P4 ;  /* 0x000000ca1500720c */ /* 0x000fc40002781670 */
[C---:B------:R-:W-:Y:S02]  /*8970*/  ISETP.LT.OR P5, PT, R20.reuse, R204, P5 ;  /* 0x000000cc1400720c */ /* 0x040fe40002fa1670 */
[----:B------:R-:W-:Y:S02]  /*8980*/  ISETP.LT.OR P0, PT, R20, R202, P0 ;  /* 0x000000ca1400720c */ /* 0x000fe40000701670 */
[C---:B------:R-:W-:Y:S02]  /*8990*/  IADD3 R5, R2.reuse, 0x18, RZ ;  /* 0x0000001802057810 */ /* 0x040fe40007ffe0ff */
[----:B------:R-:W-:Y:S02]  /*89a0*/  IADD3 R4, R2, 0x19, RZ ;  /* 0x0000001902047810 */ /* 0x000fe40007ffe0ff */
[----:B------:R-:W-:Y:S02]  /*89b0*/  FSEL R160, R160, -INF , !P6 ;  /* 0xff800000a0a07808 */ /* 0x000fe40007000000 */
[----:B------:R-:W-:-:S02]  /*89c0*/  FSEL R25, R162, -INF , !P4 ;  /* 0xff800000a2197808 */ /* 0x000fc40006000000 */
[----:B------:R-:W-:Y:S02]  /*89d0*/  FSEL R24, R161, -INF , !P5 ;  /* 0xff800000a1187808 */ /* 0x000fe40006800000 */
[----:B------:R-:W-:Y:S02]  /*89e0*/  FSEL R27, R163, -INF , !P0 ;  /* 0xff800000a31b7808 */ /* 0x000fe40004000000 */
[C---:B------:R-:W-:Y:S02]  /*89f0*/  ISETP.GE.AND P6, PT, R5.reuse, R203, PT ;  /* 0x000000cb0500720c */ /* 0x040fe40003fc6270 */
[----:B------:R-:W-:Y:S02]  /*8a00*/  ISETP.GE.AND P4, PT, R5, R199, PT ;  /* 0x000000c70500720c */ /* 0x000fe40003f86270 */
[C---:B------:R-:W-:Y:S02]  /*8a10*/  ISETP.GE.AND P5, PT, R4.reuse, R203, PT ;  /* 0x000000cb0400720c */ /* 0x040fe40003fa6270 */
[----:B------:R-:W-:-:S02]  /*8a20*/  ISETP.GE.AND P0, PT, R4, R199, PT ;  /* 0x000000c70400720c */ /* 0x000fc40003f06270 */
[C---:B------:R-:W-:Y:S02]  /*8a30*/  ISETP.LT.OR P6, PT, R5.reuse, R204, P6 ;  /* 0x000000cc0500720c */ /* 0x040fe400037c1670 */
[----:B------:R-:W-:Y:S02]  /*8a40*/  ISETP.LT.OR P4, PT, R5, R202, P4 ;  /* 0x000000ca0500720c */ /* 0x000fe40002781670 */
[C---:B------:R-:W-:Y:S02]  /*8a50*/  ISETP.LT.OR P5, PT, R4.reuse, R204, P5 ;  /* 0x000000cc0400720c */ /* 0x040fe40002fa1670 */
[----:B------:R-:W-:Y:S02]  /*8a60*/  ISETP.LT.OR P0, PT, R4, R202, P0 ;  /* 0x000000ca0400720c */ /* 0x000fe40000701670 */
[C---:B------:R-:W-:Y:S02]  /*8a70*/  IADD3 R5, R2.reuse, 0x20, RZ ;  /* 0x0000002002057810 */ /* 0x040fe40007ffe0ff */
[----:B------:R-:W-:-:S02]  /*8a80*/  IADD3 R4, R2, 0x21, RZ ;  /* 0x0000002102047810 */ /* 0x000fc40007ffe0ff */
[----:B------:R-:W-:Y:S02]  /*8a90*/  FSEL R22, R156, -INF , !P6 ;  /* 0xff8000009c167808 */ /* 0x000fe40007000000 */
[----:B------:R-:W-:Y:S02]  /*8aa0*/  FSEL R23, R158, -INF , !P4 ;  /* 0xff8000009e177808 */ /* 0x000fe40006000000 */
[----:B------:R-:W-:Y:S02]  /*8ab0*/  FSEL R20, R157, -INF , !P5 ;  /* 0xff8000009d147808 */ /* 0x000fe40006800000 */
[----:B------:R-:W-:Y:S02]  /*8ac0*/  FSEL R21, R159, -INF , !P0 ;  /* 0xff8000009f157808 */ /* 0x000fe40004000000 */
[C---:B------:R-:W-:Y:S02]  /*8ad0*/  ISETP.GE.AND P6, PT, R5.reuse, R203, PT ;  /* 0x000000cb0500720c */ /* 0x040fe40003fc6270 */
[----:B------:R-:W-:-:S02]  /*8ae0*/  ISETP.GE.AND P4, PT, R5, R199, PT ;  /* 0x000000c70500720c */ /* 0x000fc40003f86270 */
[C---:B------:R-:W-:Y:S02]  /*8af0*/  ISETP.GE.AND P5, PT, R4.reuse, R203, PT ;  /* 0x000000cb0400720c */ /* 0x040fe40003fa6270 */
[C---:B------:R-:W-:Y:S02]  /*8b00*/  ISETP.GE.AND P0, PT, R4.reuse, R199, PT ;  /* 0x000000c70400720c */ /* 0x040fe40003f06270 */
[C---:B------:R-:W-:Y:S02]  /*8b10*/  ISETP.LT.OR P6, PT, R5.reuse, R204, P6 ;  /* 0x000000cc0500720c */ /* 0x040fe400037c1670 */
[----:B------:R-:W-:Y:S02]  /*8b20*/  ISETP.LT.OR P4, PT, R5, R202, P4 ;  /* 0x000000ca0500720c */ /* 0x000fe40002781670 */
[C---:B------:R-:W-:Y:S02]  /*8b30*/  ISETP.LT.OR P5, PT, R4.reuse, R204, P5 ;  /* 0x000000cc0400720c */ /* 0x040fe40002fa1670 */
[----:B------:R-:W-:-:S02]  /*8b40*/  ISETP.LT.OR P0, PT, R4, R202, P0 ;  /* 0x000000ca0400720c */ /* 0x000fc40000701670 */
[C---:B------:R-:W-:Y:S02]  /*8b50*/  IADD3 R5, R2.reuse, 0x28, RZ ;  /* 0x0000002802057810 */ /* 0x040fe40007ffe0ff */
[----:B------:R-:W-:Y:S02]  /*8b60*/  IADD3 R4, R2, 0x29, RZ ;  /* 0x0000002902047810 */ /* 0x000fe40007ffe0ff */
[----:B------:R-:W-:Y:S02]  /*8b70*/  FSEL R168, R152, -INF , !P6 ;  /* 0xff80000098a87808 */ /* 0x000fe40007000000 */
[----:B------:R-:W-:Y:S02]  /*8b80*/  FSEL R171, R154, -INF , !P4 ;  /* 0xff8000009aab7808 */ /* 0x000fe40006000000 */
[----:B------:R-:W-:Y:S02]  /*8b90*/  FSEL R170, R153, -INF , !P5 ;  /* 0xff80000099aa7808 */ /* 0x000fe40006800000 */
[----:B------:R-:W-:-:S02]  /*8ba0*/  FSEL R169, R155, -INF , !P0 ;  /* 0xff8000009ba97808 */ /* 0x000fc40004000000 */
[C---:B------:R-:W-:Y:S02]  /*8bb0*/  ISETP.GE.AND P6, PT, R5.reuse, R203, PT ;  /* 0x000000cb0500720c */ /* 0x040fe40003fc6270 */
[C---:B------:R-:W-:Y:S02]  /*8bc0*/  ISETP.GE.AND P4, PT, R5.reuse, R199, PT ;  /* 0x000000c70500720c */ /* 0x040fe40003f86270 */
[C---:B------:R-:W-:Y:S02]  /*8bd0*/  ISETP.GE.AND P5, PT, R4.reuse, R203, PT ;  /* 0x000000cb0400720c */ /* 0x040fe40003fa6270 */
[----:B------:R-:W-:Y:S02]  /*8be0*/  ISETP.GE.AND P0, PT, R4, R199, PT ;  /* 0x000000c70400720c */ /* 0x000fe40003f06270 */
[C---:B------:R-:W-:Y:S02]  /*8bf0*/  ISETP.LT.OR P6, PT, R5.reuse, R204, P6 ;  /* 0x000000cc0500720c */ /* 0x040fe400037c1670 */
        /* <DEDUP_REMOVED lines=8> */
[C---:B------:R-:W-:Y:S02]  /*8c80*/  ISETP.GE.AND P4, PT, R5.reuse, R199, PT ;  /* 0x000000c70500720c */ /* 0x040fe40003f86270 */
[C---:B------:R-:W-:Y:S02]  /*8c90*/  ISETP.GE.AND P5, PT, R4.reuse, R203, PT ;  /* 0x000000cb0400720c */ /* 0x040fe40003fa6270 */
[C---:B------:R-:W-:Y:S02]  /*8ca0*/  ISETP.GE.AND P0, PT, R4.reuse, R199, PT ;  /* 0x000000c70400720c */ /* 0x040fe40003f06270 */
[----:B------:R-:W-:Y:S02]  /*8cb0*/  ISETP.LT.OR P4, PT, R5, R202, P4 ;  /* 0x000000ca0500720c */ /* 0x000fe40002781670 */
[----:B------:R-:W-:-:S02]  /*8cc0*/  ISETP.LT.OR P5, PT, R4, R204, P5 ;  /* 0x000000cc0400720c */ /* 0x000fc40002fa1670 */
[----:B------:R-:W-:Y:S02]  /*8cd0*/  ISETP.LT.OR P0, PT, R4, R202, P0 ;  /* 0x000000ca0400720c */ /* 0x000fe40000701670 */
[----:B------:R-:W-:Y:S02]  /*8ce0*/  IADD3 R4, R2, 0x38, RZ ;  /* 0x0000003802047810 */ /* 0x000fe40007ffe0ff */
[----:B------:R-:W-:Y:S02]  /*8cf0*/  FSEL R151, R146, -INF , !P4 ;  /* 0xff80000092977808 */ /* 0x000fe40006000000 */
[----:B------:R-:W-:Y:S02]  /*8d00*/  ISETP.GE.AND P4, PT, R4, R203, PT ;  /* 0x000000cb0400720c */ /* 0x000fe40003f86270 */
[----:B------:R-:W-:Y:S02]  /*8d10*/  FSEL R210, R148, -INF , !P6 ;  /* 0xff80000094d27808 */ /* 0x000fe40007000000 */
[----:B------:R-:W-:-:S02]  /*8d20*/  ISETP.LT.OR P4, PT, R4, R204, P4 ;  /* 0x000000cc0400720c */ /* 0x000fc40002781670 */
[C---:B------:R-:W-:Y:S02]  /*8d30*/  ISETP.GE.AND P6, PT, R5.reuse, R203, PT ;  /* 0x000000cb0500720c */ /* 0x040fe40003fc6270 */
[----:B------:R-:W-:Y:S02]  /*8d40*/  FSEL R138, R164, -INF , !P4 ;  /* 0xff800000a48a7808 */ /* 0x000fe40006000000 */
[----:B------:R-:W-:Y:S02]  /*8d50*/  PLOP3.LUT P4, PT, PT, PT, UP0, 0x80, 0x0 ;  /* 0x000000000000781c */ /* 0x000fe40003f8f008 */
[----:B------:R-:W-:Y:S02]  /*8d60*/  ISETP.LT.OR P6, PT, R5, R204, P6 ;  /* 0x000000cc0500720c */ /* 0x000fe400037c1670 */
[----:B------:R-:W-:Y:S02]  /*8d70*/  IADD3 R2, R2, 0x39, RZ ;  /* 0x0000003902027810 */ /* 0x000fe40007ffe0ff */
[----:B------:R-:W-:-:S02]  /*8d80*/  FSEL R154, R144, -INF , !P6 ;  /* 0xff800000909a7808 */ /* 0x000fc40007000000 */
[----:B------:R-:W-:Y:S02]  /*8d90*/  FSEL R152, R145, -INF , !P5 ;  /* 0xff80000091987808 */ /* 0x000fe40006800000 */
[----:B------:R-:W-:Y:S02]  /*8da0*/  FSEL R139, R147, -INF , !P0 ;  /* 0xff800000938b7808 */ /* 0x000fe40004000000 */
[----:B------:R-:W-:Y:S02]  /*8db0*/  ISETP.GE.AND P5, PT, R4, R199, PT ;  /* 0x000000c70400720c */ /* 0x000fe40003fa6270 */
[C---:B------:R-:W-:Y:S02]  /*8dc0*/  ISETP.GE.AND P6, PT, R2.reuse, R203, PT ;  /* 0x000000cb0200720c */ /* 0x040fe40003fc6270 */
[----:B------:R-:W-:Y:S02]  /*8dd0*/  ISETP.GE.AND P0, PT, R2, R199, PT ;  /* 0x000000c70200720c */ /* 0x000fe40003f06270 */
[----:B------:R-:W-:-:S02]  /*8de0*/  ISETP.LT.OR P5, PT, R4, R202, P5 ;  /* 0x000000ca0400720c */ /* 0x000fc40002fa1670 */
[C---:B------:R-:W-:Y:S02]  /*8df0*/  ISETP.LT.OR P6, PT, R2.reuse, R204, P6 ;  /* 0x000000cc0200720c */ /* 0x040fe400037c1670 */
[----:B------:R-:W-:Y:S02]  /*8e00*/  ISETP.LT.OR P0, PT, R2, R202, P0 ;  /* 0x000000ca0200720c */ /* 0x000fe40000701670 */
[----:B------:R-:W-:Y:S02]  /*8e10*/  FSEL R137, R166, -INF , !P5 ;  /* 0xff800000a6897808 */ /* 0x000fe40006800000 */
[----:B------:R-:W-:Y:S02]  /*8e20*/  FSEL R136, R165, -INF , !P6 ;  /* 0xff800000a5887808 */ /* 0x000fe40007000000 */
[----:B------:R-:W-:Y:S01]  /*8e30*/  FSEL R149, R167, -INF , !P0 ;  /* 0xff800000a7957808 */ /* 0x000fe20004000000 */
[----:B------:R-:W-:Y:S05]  /*8e40*/  @!P4 BRA `(.L_x_2012) ;  /* 0x00000cc00000c947 */ /* 0x000fea0003800000 */
[----:B------:R-:W-:-:S13]  /*8e50*/  PLOP3.LUT P0, PT, PT, PT, UP6, 0x80, 0x0 ;  /* 0x000000000000781c */ /* 0x000fda0003f0f068 */
[----:B------:R-:W-:Y:S05]  /*8e60*/  @!P0 BRA `(.L_x_2013) ;  /* 0x0000046000008947 */ /* 0x000fea0003800000 */
[----:B------:R-:W1:Y:S01]  /*8e70*/  I2F.RP R6, UR9 ;  /* 0x0000000900067d06 */ /* 0x000e620008209400 */
[----:B------:R-:W-:Y:S02]  /*8e80*/  USHF.L.U32 UR4, UR25, 0x6, URZ ;  /* 0x0000000619047899 */ /* 0x000fe4000800063f */
[----:B------:R-:W-:Y:S02]  /*8e90*/  UMOV UR14, URZ ;  /* 0x0000003f000e7c82 */ /* 0x000fe40008000000 */
[----:B------:R-:W-:Y:S02]  /*8ea0*/  UIADD3 UR12, UR4, -0x40, URZ ;  /* 0xffffffc0040c7890 */ /* 0x000fe4000fffe03f */
[----:B------:R-:W-:-:S04]  /*8eb0*/  IABS R4, UR4 ;  /* 0x0000000400047c13 */ /* 0x000fc80008000000 */
[----:B------:R-:W-:Y:S01]  /*8ec0*/  IABS R2, UR12 ;  /* 0x0000000c00027c13 */ /* 0x000fe20008000000 */
        /* <DEDUP_REMOVED lines=10> */
[----:B---3--:R-:W-:Y:S02]  /*8f70*/  UIMAD.WIDE.U32 UR16, UR17, UR8, URZ ;  /* 0x00000008111072a5 */ /* 0x008fe4000f8e003f */
        /* <DEDUP_REMOVED lines=28> */
[----:B------:R-:W-:Y:S02]  /*9140*/  IMAD.U32 R4, RZ, RZ, UR8 ;  /* 0x00000008ff047e24 */ /* 0x000fe4000f8e00ff */
[----:B------:R-:W-:Y:S01]  /*9150*/  IMAD.U32 R5, RZ, RZ, UR9 ;  /* 0x00000009ff057e24 */ /* 0x000fe2000f8e00ff */
[----:B------:R-:W-:Y:S01]  /*9160*/  MOV R6, UR12 ;  /* 0x0000000c00067c02 */ /* 0x000fe20008000f00 */
[----:B------:R-:W-:-:S03]  /*9170*/  IMAD.U32 R7, RZ, RZ, UR13 ;  /* 0x0000000dff077e24 */ /* 0x000fc6000f8e00ff */
[----:B------:R-:W2:Y:S04]  /*9180*/  LDG.E R4, [R4.64] ;  /* 0x0000000604047981 */ /* 0x000ea8000c1e1900 */
[----:B------:R-:W3:Y:S01]  /*9190*/  LDG.E R2, [R6.64] ;  /* 0x0000000606027981 */ /* 0x000ee2000c1e1900 */
        /* <DEDUP_REMOVED lines=8> */
[----:B------:R-:W-:-:S03]  /*9220*/  UIADD3 UR13, UR13, UR5, URZ ;  /* 0x000000050d0d7290 */ /* 0x000fc6000fffe03f */
[----:B------:R-:W-:Y:S01]  /*9230*/  ULDC.64 UR4, c[0x0][0x180] ;  /* 0x0000600000047ab9 */ /* 0x000fe20000000a00 */
[----:B--2---:R-:W1:Y:S08]  /*9240*/  R2UR UR9, R4 ;  /* 0x00000000040973c2 */ /* 0x004e7000000e0000 */
[----:B---3--:R-:W1:Y:S02]  /*9250*/  R2UR UR8, R2 ;  /* 0x00000000020873c2 */ /* 0x008e6400000e0000 */
[----:B-1----:R-:W-:-:S04]  /*9260*/  UIADD3 UR9, -UR9, UR8, URZ ;  /* 0x0000000809097290 */ /* 0x002fc8000fffe13f */
[----:B------:R-:W-:Y:S02]  /*9270*/  USHF.R.S32.HI UR8, URZ, 0x1f, UR9 ;  /* 0x0000001f3f087899 */ /* 0x000fe40008011409 */
[----:B------:R-:W-:Y:S02]  /*9280*/  UIMAD.WIDE.U32 UR10, UR9, UR4, UR12 ;  /* 0x00000004090a72a5 */ /* 0x000fe4000f8e000c */
[----:B------:R-:W-:-:S04]  /*9290*/  UIMAD UR8, UR8, UR4, URZ ;  /* 0x00000004080872a4 */ /* 0x000fc8000f8e023f */
[----:B------:R-:W-:-:S04]  /*92a0*/  UIMAD UR8, UR9, UR5, UR8 ;  /* 0x00000005090872a4 */ /* 0x000fc8000f8e0208 */
[----:B------:R-:W-:Y:S01]  /*92b0*/  UIADD3 UR8, UR11, UR8, URZ ;  /* 0x000000080b087290 */ /* 0x000fe2000fffe03f */
[----:B------:R-:W-:Y:S05]  /*92c0*/  BRA `(.L_x_2014) ;  /* 0x0000003000007947 */ /* 0x000fea0003800000 */
.L_x_2013:
[----:B------:R-:W-:Y:S02]  /*92d0*/  ULDC UR10, c[0x0][0x198] ;  /* 0x00006600000a7ab9 */ /* 0x000fe40000000800 */
[----:B------:R-:W-:-:S04]  /*92e0*/  ULEA UR10, -UR10, URZ, 0x6 ;  /* 0x0000003f0a0a7291 */ /* 0x000fc8000f8e313f */
[----:B------:R-:W-:Y:S02]  /*92f0*/  USHF.R.S32.HI UR8, URZ, 0x1f, UR10 ;  /* 0x0000001f3f087899 */ /* 0x000fe4000801140a */
.L_x_2014:
[----:B------:R-:W-:Y:S01]  /*9300*/  IMAD.U32 R141, RZ, RZ, UR10 ;  /* 0x0000000aff8d7e24 */ /* 0x000fe2000f8e00ff */
[C---:B------:R-:W-:Y:S01]  /*9310*/  @!P2 IADD3 R9, P5, R134.reuse, UR10, RZ ;  /* 0x0000000a8609ac10 */ /* 0x040fe2000ffbe0ff */
[----:B------:R-:W-:Y:S01]  /*9320*/  IMAD.U32 R6, RZ, RZ, UR10 ;  /* 0x0000000aff067e24 */ /* 0x000fe2000f8e00ff */
[----:B------:R-:W-:Y:S01]  /*9330*/  @!P1 IADD3 R5, P0, R134, UR10, RZ ;  /* 0x0000000a86059c10 */ /* 0x000fe2000ff1e0ff */
[----:B------:R-:W-:Y:S01]  /*9340*/  IMAD.U32 R4, RZ, RZ, UR8 ;  /* 0x00000008ff047e24 */ /* 0x000fe2000f8e00ff */
[----:B------:R-:W-:Y:S01]  /*9350*/  @!P3 LEA R140, P6, R141, R208, 0x1 ;  /* 0x000000d08d8cb211 */ /* 0x000fe200078c08ff */
[----:B------:R-:W-:Y:S01]  /*9360*/  IMAD.U32 R7, RZ, RZ, UR21 ;  /* 0x00000015ff077e24 */ /* 0x000fe2000f8e00ff */
[----:B------:R-:W-:Y:S01]  /*9370*/  @!P2 IADD3.X R2, R133, UR8, RZ, P5, !PT ;  /* 0x000000088502ac10 */ /* 0x000fe2000affe4ff */
[----:B------:R-:W-:Y:S01]  /*9380*/  UIADD3 UR5, UP1, UP0, UR21, UR10, UR21 ;  /* 0x0000000a15057290 */ /* 0x000fe2000f83e015 */
[----:B------:R-:W-:Y:S01]  /*9390*/  @!P3 LEA.HI.X R141, R6, R207, R4, 0x1, P6 ;  /* 0x000000cf068db211 */ /* 0x000fe200030f0c04 */
[----:B------:R1:W-:Y:S01]  /*93a0*/  @P3 STS.128 [R198+0x6000], RZ ;  /* 0x006000ffc6003388 */ /* 0x0003e20000000c00 */
[----:B------:R-:W-:Y:S01]  /*93b0*/  @!P2 LEA R34, P5, R9, c[0x0][0x168], 0x1 ;  /* 0x00005a000922aa11 */ /* 0x000fe200078a08ff */
[----:B------:R-:W-:Y:S01]  /*93c0*/  UIADD3.X UR4, UR20, UR8, UR20, UP1, UP0 ;  /* 0x0000000814047290 */ /* 0x000fe20008fe0414 */
[----:B------:R-:W-:Y:S01]  /*93d0*/  @!P1 IADD3.X R4, R133, UR8, RZ, P0, !PT ;  /* 0x0000000885049c10 */ /* 0x000fe200087fe4ff */
[----:B------:R-:W-:Y:S01]  /*93e0*/  @!PT LDS RZ, [RZ] ;  /* 0x00000000fffff984 */ /* 0x000fe20000000800 */
[----:B------:R-:W-:Y:S01]  /*93f0*/  @!PT LDS RZ, [RZ] ;  /* 0x00000000fffff984 */ /* 0x000fe20000000800 */
[----:B------:R-:W-:Y:S01]  /*9400*/  @!PT LDS RZ, [RZ] ;  /* 0x00000000fffff984 */ /* 0x000fe20000000800 */
[----:B------:R1:W-:Y:S01]  /*9410*/  @!P3 LDGSTS.E.BYPASS.LTC128B.128 [R198+0x6000], [R140.64] ;  /* 0x060000008cc6bfae */ /* 0x0003e2000b901d46 */
[----:B------:R-:W-:Y:S01]  /*9420*/  @!P1 LEA R16, P0, R5, c[0x0][0x168], 0x1 ;  /* 0x00005a0005109a11 */ /* 0x000fe200078008ff */
[----:B------:R-:W-:Y:S01]  /*9430*/  BSSY B0, `(.L_x_2015) ;  /* 0x0000067000007945 */ /* 0x000fe20003800000 */
[----:B------:R-:W-:Y:S01]  /*9440*/  @!P2 LEA.HI.X R35, R9, c[0x0][0x16c], R2, 0x1, P5 ;  /* 0x00005b000923aa11 */ /* 0x000fe200028f0c02 */
[----:B------:R-:W-:Y:S01]  /*9450*/  IMAD.U32 R2, RZ, RZ, UR20 ;  /* 0x00000014ff027e24 */ /* 0x000fe2000f8e00ff */
[----:B------:R-:W-:Y:S01]  /*9460*/  @!P1 LEA.HI.X R17, R5, c[0x0][0x16c], R4, 0x1, P0 ;  /* 0x00005b0005119a11 */ /* 0x000fe200000f0c04 */
[----:B------:R-:W-:Y:S01]  /*9470*/  IMAD.U32 R5, RZ, RZ, UR21 ;  /* 0x00000015ff057e24 */ /* 0x000fe2000f8e00ff */
[----:B------:R-:W-:Y:S01]  /*9480*/  @!P3 IADD3 R7, P5, R7, UR10, RZ ;  /* 0x0000000a0707bc10 */ /* 0x000fe2000ffbe0ff */
[----:B------:R-:W-:Y:S01]  /*9490*/  IMAD.U32 R4, RZ, RZ, UR20 ;  /* 0x00000014ff047e24 */ /* 0x000fe2000f8e00ff */
[----:B------:R1:W-:Y:S01]  /*94a0*/  @P2 STS.128 [R198+0x8000], RZ ;  /* 0x008000ffc6002388 */ /* 0x0003e20000000c00 */
[----:B------:R-:W-:Y:S01]  /*94b0*/  IMAD.U32 R9, RZ, RZ, UR5 ;  /* 0x00000005ff097e24 */ /* 0x000fe2000f8e00ff */
[----:B------:R-:W-:-:S02]  /*94c0*/  @!P3 IADD3.X R2, R2, UR8, RZ, P5, !PT ;  /* 0x000000080202bc10 */ /* 0x000fc4000affe4ff */
[C---:B------:R-:W-:Y:S01]  /*94d0*/  @!P3 LEA R32, P6, R7.reuse, R208, 0x1 ;  /* 0x000000d00720b211 */ /* 0x040fe200078c08ff */
[----:B------:R-:W-:Y:S01]  /*94e0*/  @!PT LDS RZ, [RZ] ;  /* 0x00000000fffff984 */ /* 0x000fe20000000800 */
[----:B------:R-:W-:Y:S01]  /*94f0*/  @!PT LDS RZ, [RZ] ;  /* 0x00000000fffff984 */ /* 0x000fe20000000800 */
[----:B------:R-:W-:Y:S01]  /*9500*/  @!PT LDS RZ, [RZ] ;  /* 0x00000000fffff984 */ /* 0x000fe20000000800 */
[----:B------:R1:W-:Y:S01]  /*9510*/  @!P2 LDGSTS.E.BYPASS.LTC128B.128 [R198+0x8000], [R34.64+0x80] ;  /* 0x0800008022c6afae */ /* 0x0003e2000b901d46 */
[C-C-:B------:R-:W-:Y:S02]  /*9520*/  @!P2 IADD3 R8, P5, P0, R134.reuse, UR10, R5.reuse ;  /* 0x0000000a8608ac10 */ /* 0x140fe4000f8be005 */
[----:B------:R-:W-:Y:S01]  /*9530*/  @!P3 LEA.HI.X R33, R7, R207, R2, 0x1, P6 ;  /* 0x000000cf0721b211 */ /* 0x000fe200030f0c02 */
[----:B------:R-:W-:Y:S01]  /*9540*/  IMAD.U32 R2, RZ, RZ, UR20 ;  /* 0x00000014ff027e24 */ /* 0x000fe2000f8e00ff */
[----:B------:R-:W-:Y:S01]  /*9550*/  @!P2 IADD3.X R7, R133, UR8, R4, P5, P0 ;  /* 0x000000088507ac10 */ /* 0x000fe2000afe0404 */
[----:B------:R-:W-:Y:S01]  /*9560*/  IMAD.U32 R4, RZ, RZ, UR5 ;  /* 0x00000005ff047e24 */ /* 0x000fe2000f8e00ff */
[----:B------:R-:W-:Y:S01]  /*9570*/  @!P1 IADD3 R6, P5, P0, R134, UR10, R5 ;  /* 0x0000000a86069c10 */ /* 0x000fe2000f8be005 */
[----:B------:R1:W-:Y:S01]  /*9580*/  @P1 STS.128 [R198+0xa000], RZ ;  /* 0x00a000ffc6001388 */ /* 0x0003e20000000c00 */
[----:B------:R-:W-:-:S02]  /*9590*/  @!P2 LEA R18, P6, R8, c[0x0][0x168], 0x1 ;  /* 0x00005a000812aa11 */ /* 0x000fc400078c08ff */
[----:B------:R-:W-:Y:S01]  /*95a0*/  @!P1 IADD3.X R5, R133, UR8, R2, P5, P0 ;  /* 0x0000000885059c10 */ /* 0x000fe2000afe0402 */
[----:B------:R-:W-:Y:S01]  /*95b0*/  IMAD.U32 R2, RZ, RZ, UR4 ;  /* 0x00000004ff027e24 */ /* 0x000fe2000f8e00ff */
[C---:B------:R-:W-:Y:S01]  /*95c0*/  @!P1 LEA R10, P0, R6.reuse, c[0x0][0x168], 0x1 ;  /* 0x00005a00060a9a11 */ /* 0x040fe200078008ff */
[----:B------:R-:W-:Y:S01]  /*95d0*/  @!PT LDS RZ, [RZ] ;  /* 0x00000000fffff984 */ /* 0x000fe20000000800 */
[----:B------:R-:W-:Y:S01]  /*95e0*/  @!PT LDS RZ, [RZ] ;  /* 0x00000000fffff984 */ /* 0x000fe20000000800 */
[----:B------:R-:W-:Y:S01]  /*95f0*/  @!PT LDS RZ, [RZ] ;  /* 0x00000000fffff984 */ /* 0x000fe20000000800 */
[----:B------:R1:W-:Y:S01]  /*9600*/  @!P1 LDGSTS.E.BYPASS.LTC128B.128 [R198+0xa000], [R16.64+0x100] ;  /* 0x0a00010010c69fae */ /* 0x0003e2000b901d46 */
[----:B------:R-:W-:Y:S02]  /*9610*/  @!P3 LEA R142, P5, R9, R208, 0x1 ;  /* 0x000000d0098eb211 */ /* 0x000fe400078a08ff */
[----:B------:R-:W-:Y:S01]  /*9620*/  @!P1 LEA.HI.X R11, R6, c[0x0][0x16c], R5, 0x1, P0 ;  /* 0x00005b00060b9a11 */ /* 0x000fe200000f0c05 */
[----:B------:R1:W-:Y:S01]  /*9630*/  @P3 STS.128 [R198+0x6800], RZ ;  /* 0x006800ffc6003388 */ /* 0x0003e20000000c00 */
[----:B------:R-:W-:Y:S02]  /*9640*/  @!P2 IADD3 R5, P0, R134, UR5, RZ ;  /* 0x000000058605ac10 */ /* 0x000fe4000ff1e0ff */
[----:B------:R-:W-:Y:S01]  /*9650*/  @!P2 LEA.HI.X R19, R8, c[0x0][0x16c], R7, 0x1, P6 ;  /* 0x00005b000813aa11 */ /* 0x000fe200030f0c07 */
[----:B------:R-:W-:Y:S01]  /*9660*/  @!PT LDS RZ, [RZ] ;  /* 0x00000000fffff984 */ /* 0x000fe20000000800 */
[----:B------:R-:W-:Y:S01]  /*9670*/  @!PT LDS RZ, [RZ] ;  /* 0x00000000fffff984 */ /* 0x000fe20000000800 */
[----:B------:R-:W-:Y:S01]  /*9680*/  @!PT LDS RZ, [RZ] ;  /* 0x00000000fffff984 */ /* 0x000fe20000000800 */
[----:B------:R1:W-:Y:S01]  /*9690*/  @!P3 LDGSTS.E.BYPASS.LTC128B.128 [R198+0x6800], [R32.64] ;  /* 0x0680000020c6bfae */ /* 0x0003e2000b901d46 */
[----:B------:R-:W-:-:S02]  /*96a0*/  @!P3 LEA.HI.X R143, R4, R207, R2, 0x1, P5 ;  /* 0x000000cf048fb211 */ /* 0x000fc400028f0c02 */
[C---:B------:R-:W-:Y:S01]  /*96b0*/  @!P1 IADD3 R7, P5, R134.reuse, UR5, RZ ;  /* 0x0000000586079c10 */ /* 0x040fe2000ffbe0ff */
[----:B------:R-:W-:Y:S01]  /*96c0*/  UIADD3 UR5, UP0, UR21, UR5, URZ ;  /* 0x0000000515057290 */ /* 0x000fe2000ff1e03f */
[----:B------:R-:W-:Y:S01]  /*96d0*/  @!P2 IADD3.X R4, R133, UR4, RZ, P0, !PT ;  /* 0x000000048504ac10 */ /* 0x000fe200087fe4ff */
[----:B------:R1:W-:Y:S01]  /*96e0*/  @P2 STS.128 [R198+0x8800], RZ ;  /* 0x008800ffc6002388 */ /* 0x0003e20000000c00 */
[----:B------:R-:W-:Y:S02]  /*96f0*/  @!P2 LEA R144, P0, R5, c[0x0][0x168], 0x1 ;  /* 0x00005a000590aa11 */ /* 0x000fe400078008ff */
[----:B------:R-:W-:Y:S01]  /*9700*/  @!P1 IADD3.X R2, R133, UR4, RZ, P5, !PT ;  /* 0x0000000485029c10 */ /* 0x000fe2000affe4ff */
[----:B------:R-:W-:Y:S01]  /*9710*/  UIADD3.X UR4, UR20, UR4, URZ, UP0, !UPT ;  /* 0x0000000414047290 */ /* 0x000fe200087fe43f */
[----:B------:R-:W-:Y:S01]  /*9720*/  @!P1 LEA R8, P5, R7, c[0x0][0x168], 0x1 ;  /* 0x00005a0007089a11 */ /* 0x000fe200078a08ff */
[----:B------:R-:W-:Y:S01]  /*9730*/  @!PT LDS RZ, [RZ] ;  /* 0x00000000fffff984 */ /* 0x000fe20000000800 */
[----:B------:R-:W-:Y:S01]  /*9740*/  @!PT LDS RZ, [RZ] ;  /* 0x00000000fffff984 */ /* 0x000fe20000000800 */
[----:B------:R-:W-:Y:S01]  /*9750*/  @!PT LDS RZ, [RZ] ;  /* 0x00000000fffff984 */ /* 0x000fe20000000800 */
[----:B------:R1:W-:Y:S01]  /*9760*/  @!P2 LDGSTS.E.BYPASS.LTC128B.128 [R198+0x8800], [R18.64+0x80] ;  /* 0x0880008012c6afae */ /* 0x0003e2000b901d46 */
[----:B------:R-:W-:Y:S01]  /*9770*/  @!P2 LEA.HI.X R145, R5, c[0x0][0x16c], R4, 0x1, P0 ;  /* 0x00005b000591aa11 */ /* 0x000fe200000f0c04 */
[----:B------:R-:W-:Y:S01]  /*9780*/  IMAD.U32 R5, RZ, RZ, UR5 ;  /* 0x00000005ff057e24 */ /* 0x000fe2000f8e00ff */
[----:B------:R-:W-:Y:S01]  /*9790*/  @!P2 IADD3 R6, P0, R134, UR5, RZ ;  /* 0x000000058606ac10 */ /* 0x000fe2000ff1e0ff */
[----:B------:R-:W-:Y:S01]  /*97a0*/  IMAD.U32 R4, RZ, RZ, UR5 ;  /* 0x00000005ff047e24 */ /* 0x000fe2000f8e00ff */
[----:B------:R-:W-:Y:S01]  /*97b0*/  @!P1 LEA.HI.X R9, R7, c[0x0][0x16c], R2, 0x1, P5 ;  /* 0x00005b0007099a11 */ /* 0x000fe200028f0c02 */
[----:B------:R-:W-:Y:S01]  /*97c0*/  IMAD.U32 R2, RZ, RZ, UR4 ;  /* 0x00000004ff027e24 */ /* 0x000fe2000f8e00ff */
[----:B------:R-:W-:Y:S01]  /*97d0*/  @!P3 LEA R156, P5, R5, R208, 0x1 ;  /* 0x000000d0059cb211 */ /* 0x000fe200078a08ff */
[----:B------:R1:W-:Y:S01]  /*97e0*/  @P1 STS.128 [R198+0xa800], RZ ;  /* 0x00a800ffc6001388 */ /* 0x0003e20000000c00 */
[----:B------:R-:W-:-:S02]  /*97f0*/  @!P2 IADD3.X R5, R133, UR4, RZ, P0, !PT ;  /* 0x000000048505ac10 */ /* 0x000fc400087fe4ff */
[----:B------:R-:W-:Y:S01]  /*9800*/  @!P2 LEA R146, P0, R6, c[0x0][0x168], 0x1 ;  /* 0x00005a000692aa11 */ /* 0x000fe200078008ff */
[----:B------:R-:W-:Y:S01]  /*9810*/  @!PT LDS RZ, [RZ] ;  /* 0x00000000fffff984 */ /* 0x000fe20000000800 */
[----:B------:R-:W-:Y:S01]  /*9820*/  @!PT LDS RZ, [RZ] ;  /* 0x00000000fffff984 */ /* 0x000fe20000000800 */
[----:B------:R-:W-:Y:S01]  /*9830*/  @!PT LDS RZ, [RZ] ;  /* 0x00000000fffff984 */ /* 0x000fe20000000800 */
[----:B------:R1:W-:Y:S01]  /*9840*/  @!P1 LDGSTS.E.BYPASS.LTC128B.128 [R198+0xa800], [R10.64+0x100] ;  /* 0x0a8001000ac69fae */ /* 0x0003e2000b901d46 */
[----:B------:R-:W-:Y:S02]  /*9850*/  @!P3 LEA.HI.X R157, R4, R207, R2, 0x1, P5 ;  /* 0x000000cf049db211 */ /* 0x000fe400028f0c02 */
[----:B------:R-:W-:Y:S01]  /*9860*/  @!P2 LEA.HI.X R147, R6, c[0x0][0x16c], R5, 0x1, P0 ;  /* 0x00005b000693aa11 */ /* 0x000fe200000f0c05 */
        /* <DEDUP_REMOVED lines=27> */
[----:B------:R-:W-:-:S04]  /*9a20*/  IADD3 R134, P0, R134, UR5, RZ ;  /* 0x0000000586867c10 */ /* 0x000fc8000ff1e0ff */
[----:B------:R-:W-:Y:S02]  /*9a30*/  IADD3.X R133, R133, UR4, RZ, P0, !PT ;  /* 0x0000000485857c10 */ /* 0x000fe400087fe4ff */
[----:B------:R-:W-:-:S04]  /*9a40*/  LEA R4, P0, R134, c[0x0][0x168], 0x1 ;  /* 0x00005a0086047a11 */ /* 0x000fc800078008ff */
[----:B------:R-:W-:-:S05]  /*9a50*/  LEA.HI.X R5, R134, c[0x0][0x16c], R133, 0x1, P0 ;  /* 0x00005b0086057a11 */ /* 0x000fca00000f0c85 */
[----:B------:R-:W-:Y:S01]  /*9a60*/  @!PT LDS RZ, [RZ] ;  /* 0x00000000fffff984 */ /* 0x000fe20000000800 */
[----:B------:R-:W-:Y:S01]  /*9a70*/  @!PT LDS RZ, [RZ] ;  /* 0x00000000fffff984 */ /* 0x000fe20000000800 */
[----:B------:R-:W-:Y:S01]  /*9a80*/  @!PT LDS RZ, [RZ] ;  /* 0x00000000fffff984 */ /* 0x000fe20000000800 */
[----:B------:R2:W-:Y:S04]  /*9a90*/  LDGSTS.E.BYPASS.LTC128B.128 [R198+0xb800], [R4.64+0x100] ;  /* 0x0b80010004c67fae */ /* 0x0005e8000b901d46 */
.L_x_2016:
[----:B------:R-:W-:Y:S05]  /*9aa0*/  BSYNC B0 ;  /* 0x0000000000007941 */ /* 0x000fea0003800000 */
.L_x_2015:
[----:B------:R-:W0:Y:S01]  /*9ab0*/  LDGDEPBAR ;  /* 0x00000000000079af */ /* 0x000e220000000000 */
[----:B--2---:R-:W-:Y:S01]  /*9ac0*/  IMAD.U32 R5, RZ, RZ, UR10 ;  /* 0x0000000aff057e24 */ /* 0x004fe2000f8e00ff */
[----:B------:R-:W-:Y:S01]  /*9ad0*/  MOV R2, UR8 ;  /* 0x0000000800027c02 */ /* 0x000fe20008000f00 */
[----:B------:R-:W-:-:S03]  /*9ae0*/  IMAD.U32 R4, RZ, RZ, UR10 ;  /* 0x0000000aff047e24 */ /* 0x000fc6000f8e00ff */
[----:B------:R-:W-:-:S04]  /*9af0*/  LEA R208, P0, R5, R208, 0x1 ;  /* 0x000000d005d07211 */ /* 0x000fc800078008ff */
[----:B------:R-:W-:Y:S02]  /*9b00*/  LEA.HI.X R207, R4, R207, R2, 0x1, P0 ;  /* 0x000000cf04cf7211 */ /* 0x000fe400000f0c02 */
.L_x_2012:
[----:B------:R-:W-:Y:S01]  /*9b10*/  FMNMX.FTZ R5, R132, R28, !PT ;  /* 0x0000001c84057209 */ /* 0x000fe20007810000 */
[----:B-1----:R-:W-:Y:S01]  /*9b20*/  LDSM.16.MT88.4 R16, [R188+0xc000] ;  /* 0x00c00000bc10783b */ /* 0x002fe20000004200 */
[----:B------:R-:W-:Y:S02]  /*9b30*/  FMNMX.FTZ R2, R3, R0, !PT ;  /* 0x0000000003027209 */ /* 0x000fe40007810000 */
[----:B------:R-:W-:Y:S01]  /*9b40*/  FMNMX.FTZ R5, R26, R5, !PT ;  /* 0x000000051a057209 */ /* 0x000fe20007810000 */
[----:B------:R-:W-:Y:S01]  /*9b50*/  LDSM.16.MT88.4 R8, [R185+0xc000] ;  /* 0x00c00000b908783b */ /* 0x000fe20000004200 */
[----:B------:R-:W-:Y:S02]  /*9b60*/  FMNMX.FTZ R2, R29, R2, !PT ;  /* 0x000000021d027209 */ /* 0x000fe40007810000 */
[----:B------:R-:W-:Y:S01]  /*9b70*/  FMNMX.FTZ R5, R30, R5, !PT ;  /* 0x000000051e057209 */ /* 0x000fe20007810000 */
[----:B------:R-:W-:Y:S01]  /*9b80*/  LDSM.16.MT88.4 R32, [R185+0xc800] ;  /* 0x00c80000b920783b */ /* 0x000fe20000004200 */
        /* <DEDUP_REMOVED lines=26> */
[----:B------:R-:W-:-:S03]  /*9d30*/  FMNMX.FTZ R7, R149, R2, !PT ;  /* 0x0000000295077209 */ /* 0x000fc60007810000 */
[----:B------:R-:W1:Y:S04]  /*9d40*/  SHFL.BFLY PT, R5, R4, 0x2, 0x1f ;  /* 0x0c401f0004057f89 */ /* 0x000e6800000e0000 */
[----:B------:R-:W2:Y:S01]  /*9d50*/  SHFL.BFLY PT, R2, R7, 0x2, 0x1f ;  /* 0x0c401f0007027f89 */ /* 0x000ea200000e0000 */
[----:B-1----:R-:W-:Y:S02]  /*9d60*/  FMNMX.FTZ R5, R4, R5, !PT ;  /* 0x0000000504057209 */ /* 0x002fe40007810000 */
[----:B--2---:R-:W-:-:S03]  /*9d70*/  FMNMX.FTZ R2, R7, R2, !PT ;  /* 0x0000000207027209 */ /* 0x004fc60007810000 */
[----:B------:R-:W1:Y:S04]  /*9d80*/  SHFL.BFLY PT, R146, R5, 0x1, 0x1f ;  /* 0x0c201f0005927f89 */ /* 0x000e6800000e0000 */
[----:B------:R-:W2:Y:S01]  /*9d90*/  SHFL.BFLY PT, R145, R2, 0x1, 0x1f ;  /* 0x0c201f0002917f89 */ /* 0x000ea200000e0000 */
[----:B-1----:R-:W-:Y:S02]  /*9da0*/  FMNMX.FTZ R146, R5, R146, !PT ;  /* 0x0000009205927209 */ /* 0x002fe40007810000 */
[----:B--2---:R-:W-:-:S03]  /*9db0*/  FMNMX.FTZ R145, R2, R145, !PT ;  /* 0x0000009102917209 */ /* 0x004fc60007810000 */
[C---:B------:R-:W-:Y:S01]  /*9dc0*/  FMUL.FTZ R153, R146.reuse, c[0x0][0x23c] ;  /* 0x00008f0092997a20 */ /* 0x040fe20000410000 */
[C---:B------:R-:W-:Y:S02]  /*9dd0*/  FSETP.NEU.FTZ.AND P1, PT, R146.reuse, -INF , PT ;  /* 0xff8000009200780b */ /* 0x040fe40003f3d000 */
[C---:B------:R-:W-:Y:S01]  /*9de0*/  FSETP.NEU.FTZ.AND P0, PT, R145.reuse, -INF , PT ;  /* 0xff8000009100780b */ /* 0x040fe20003f1d000 */
[----:B------:R-:W-:Y:S01]  /*9df0*/  FMUL.FTZ R150, R145, c[0x0][0x23c] ;  /* 0x00008f0091967a20 */ /* 0x000fe20000410000 */
[----:B------:R-:W-:Y:S02]  /*9e00*/  FSEL R153, R153, RZ, P1 ;  /* 0x000000ff99997208 */ /* 0x000fe40000800000 */
[----:B------:R-:W-:Y:S02]  /*9e10*/  FSEL R5, R146, RZ, P1 ;  /* 0x000000ff92057208 */ /* 0x000fe40000800000 */
[----:B------:R-:W-:Y:S01]  /*9e20*/  FSEL R150, R150, RZ, P0 ;  /* 0x000000ff96967208 */ /* 0x000fe20000000000 */
[----:B------:R-:W-:Y:S01]  /*9e30*/  FFMA.FTZ R141, R12, c[0x0][0x23c], -R153 ;  /* 0x00008f000c8d7a23 */ /* 0x000fe20000010899 */
[----:B------:R-:W-:Y:S01]  /*9e40*/  FSEL R6, R145, RZ, P0 ;  /* 0x000000ff91067208 */ /* 0x000fe20000000000 */
[----:B------:R-:W-:-:S02]  /*9e50*/  FADD.FTZ R4, R132, -R5 ;  /* 0x8000000584047221 */ /* 0x000fc40000010000 */
[----:B------:R-:W-:Y:S01]  /*9e60*/  FFMA.FTZ R147, R15, c[0x0][0x23c], -R150 ;  /* 0x00008f000f937a23 */ /* 0x000fe20000010896 */
[----:B------:R-:W-:Y:S01]  /*9e70*/  LDSM.16.MT88.4 R132, [R186+0xc800] ;  /* 0x00c80000ba84783b */ /* 0x000fe20000004200 */
[----:B------:R-:W-:Y:S01]  /*9e80*/  FADD.FTZ R6, R3, -R6 ;  /* 0x8000000603067221 */ /* 0x000fe20000010000 */
[----:B------:R-:W-:Y:S01]  /*9e90*/  MUFU.EX2 R141, R141 ;  /* 0x0000008d008d7308 */ /* 0x000fe20000000800 */
[--C-:B------:R-:W-:Y:S01]  /*9ea0*/  FFMA.FTZ R140, R0, c[0x0][0x23c], -R150.reuse ;  /* 0x00008f00008c7a23 */ /* 0x100fe20000010896 */
[----:B------:R-:W1:Y:S01]  /*9eb0*/  LDSM.16.MT88.4 R12, [R186+0xc000] ;  /* 0x00c00000ba0c783b */ /* 0x000e620000004200 */
[--C-:B------:R-:W-:Y:S02]  /*9ec0*/  FFMA.FTZ R144, R28, c[0x0][0x23c], -R153.reuse ;  /* 0x00008f001c907a23 */ /* 0x100fe40000010899 */
[--C-:B------:R-:W-:Y:S02]  /*9ed0*/  FFMA.FTZ R143, R26, c[0x0][0x23c], -R153.reuse ;  /* 0x00008f001a8f7a23 */ /* 0x100fe40000010899 */
[----:B------:R-:W-:Y:S01]  /*9ee0*/  FFMA.FTZ R142, R30, c[0x0][0x23c], -R153 ;  /* 0x00008f001e8e7a23 */ /* 0x000fe20000010899 */
[----:B------:R-:W-:Y:S01]  /*9ef0*/  MUFU.EX2 R140, R140 ;  /* 0x0000008c008c7308 */ /* 0x000fe20000000800 */
[----:B------:R-:W-:-:S02]  /*9f00*/  FFMA.FTZ R2, R29, c[0x0][0x23c], -R150 ;  /* 0x00008f001d027a23 */ /* 0x000fc40000010896 */
[----:B------:R-:W-:Y:S02]  /*9f10*/  FFMA.FTZ R0, R31, c[0x0][0x23c], -R150 ;  /* 0x00008f001f007a23 */ /* 0x000fe40000010896 */
[----:B------:R-:W-:Y:S01]  /*9f20*/  FMUL.FTZ R148, R4, c[0x0][0x23c] ;  /* 0x00008f0004947a20 */ /* 0x000fe20000410000 */
[----:B------:R-:W-:Y:S01]  /*9f30*/  LDSM.16.MT88.4 R28, [R184+0xc800] ;  /* 0x00c80000b81c783b */ /* 0x000fe20000004200 */
[----:B------:R-:W-:Y:S01]  /*9f40*/  FMUL.FTZ R3, R6, c[0x0][0x23c] ;  /* 0x00008f0006037a20 */ /* 0x000fe20000410000 */
[----:B------:R-:W-:Y:S01]  /*9f50*/  MUFU.EX2 R144, R144 ;  /* 0x0000009000907308 */ /* 0x000fe20000000800 */
[--C-:B------:R-:W-:Y:S02]  /*9f60*/  FFMA.FTZ R155, R160, c[0x0][0x23c], -R153.reuse ;  /* 0x00008f00a09b7a23 */ /* 0x100fe40000010899 */
[--C-:B------:R-:W-:Y:S02]  /*9f70*/  FFMA.FTZ R156, R24, c[0x0][0x23c], -R153.reuse ;  /* 0x00008f00189c7a23 */ /* 0x100fe40000010899 */
[----:B------:R-:W-:-:S02]  /*9f80*/  FFMA.FTZ R157, R22, c[0x0][0x23c], -R153 ;  /* 0x00008f00169d7a23 */ /* 0x000fc40000010899 */
[--C-:B------:R-:W-:Y:S01]  /*9f90*/  FFMA.FTZ R158, R20, c[0x0][0x23c], -R153.reuse ;  /* 0x00008f00149e7a23 */ /* 0x100fe20000010899 */
[----:B------:R-:W2:Y:S01]  /*9fa0*/  MUFU.EX2 R143, R143 ;  /* 0x0000008f008f7308 */ /* 0x000ea20000000800 */
[--C-:B------:R-:W-:Y:S02]  /*9fb0*/  FFMA.FTZ R159, R25, c[0x0][0x23c], -R150.reuse ;  /* 0x00008f00199f7a23 */ /* 0x100fe40000010896 */
[--C-:B------:R-:W-:Y:S02]  /*9fc0*/  FFMA.FTZ R162, R27, c[0x0][0x23c], -R150.reuse ;  /* 0x00008f001ba27a23 */ /* 0x100fe40000010896 */
[--C-:B------:R-:W-:Y:S01]  /*9fd0*/  FFMA.FTZ R160, R23, c[0x0][0x23c], -R150.reuse ;  /* 0x00008f0017a07a23 */ /* 0x100fe20000010896 */
[----:B------:R-:W-:Y:S01]  /*9fe0*/  LDSM.16.MT88.4 R24, [R188+0xe800] ;  /* 0x00e80000bc18783b */ /* 0x000fe20000004200 */
[----:B------:R-:W-:Y:S01]  /*9ff0*/  FFMA.FTZ R161, R21, c[0x0][0x23c], -R150 ;  /* 0x00008f0015a17a23 */ /* 0x000fe20000010896 */
[----:B------:R-:W3:Y:S01]  /*a000*/  MUFU.EX2 R142, R142 ;  /* 0x0000008e008e7308 */ /* 0x000ee20000000800 */
[--C-:B------:R-:W-:Y:S01]  /*a010*/  FFMA.FTZ R164, R168, c[0x0][0x23c], -R153.reuse ;  /* 0x00008f00a8a47a23 */ /* 0x100fe20000010899 */
[----:B------:R-:W-:Y:S01]  /*a020*/  LDSM.16.MT88.4 R20, [R186+0xe800] ;  /* 0x00e80000ba14783b */ /* 0x000fe20000004200 */
[----:B------:R-:W-:-:S02]  /*a030*/  FFMA.FTZ R167, R170, c[0x0][0x23c], -R153 ;  /* 0x00008f00aaa77a23 */ /* 0x000fc40000010899 */
[--C-:B------:R-:W-:Y:S02]  /*a040*/  FFMA.FTZ R165, R210, c[0x0][0x23c], -R153.reuse ;  /* 0x00008f00d2a57a23 */ /* 0x100fe40000010899 */
[----:B------:R-:W-:Y:S01]  /*a050*/  FFMA.FTZ R166, R206, c[0x0][0x23c], -R153 ;  /* 0x00008f00cea67a23 */ /* 0x000fe20000010899 */
[----:B------:R-:W4:Y:S01]  /*a060*/  MUFU.EX2 R2, R2 ;  /* 0x0000000200027308 */ /* 0x000f220000000800 */
[----:B--2---:R-:W-:Y:S01]  /*a070*/  F2FP.PACK_AB R4, R143, R144 ;  /* 0x000000908f04723e */ /* 0x004fe200000000ff */
[--C-:B------:R-:W-:Y:S02]  /*a080*/  FFMA.FTZ R168, R171, c[0x0][0x23c], -R150.reuse ;  /* 0x00008f00aba87a23 */ /* 0x100fe40000010896 */
[--C-:B------:R-:W-:Y:S02]  /*a090*/  FFMA.FTZ R169, R169, c[0x0][0x23c], -R150.reuse ;  /* 0x00008f00a9a97a23 */ /* 0x100fe40000010896 */
[--C-:B------:R-:W-:Y:S02]  /*a0a0*/  FFMA.FTZ R170, R205, c[0x0][0x23c], -R150.reuse ;  /* 0x00008f00cdaa7a23 */ /* 0x100fe40000010896 */
[----:B------:R-:W-:Y:S01]  /*a0b0*/  MUFU.EX2 R0, R0 ;  /* 0x0000000000007308 */ /* 0x000fe20000000800 */
[----:B---3--:R-:W-:Y:S01]  /*a0c0*/  F2FP.PACK_AB R6, R141, R142 ;  /* 0x0000008e8d06723e */ /* 0x008fe200000000ff */
[----:B------:R-:W-:-:S02]  /*a0d0*/  FFMA.FTZ R163, R163, c[0x0][0x23c], -R150 ;  /* 0x00008f00a3a37a23 */ /* 0x000fc40000010896 */
[--C-:B------:R-:W-:Y:S02]  /*a0e0*/  FFMA.FTZ R171, R152, c[0x0][0x23c], -R153.reuse ;  /* 0x00008f0098ab7a23 */ /* 0x100fe40000010899 */
[--C-:B------:R-:W-:Y:S02]  /*a0f0*/  FFMA.FTZ R154, R154, c[0x0][0x23c], -R153.reuse ;  /* 0x00008f009a9a7a23 */ /* 0x100fe40000010899 */
[----:B------:R-:W2:Y:S01]  /*a100*/  MUFU.EX2 R147, R147 ;  /* 0x0000009300937308 */ /* 0x000ea20000000800 */
[----:B----4-:R-:W-:Y:S01]  /*a110*/  F2FP.PACK_AB R5, R2, R140 ;  /* 0x0000008c0205723e */ /* 0x010fe200000000ff */
[----:B------:R-:W-:Y:S02]  /*a120*/  FFMA.FTZ R152, R138, c[0x0][0x23c], -R153 ;  /* 0x00008f008a987a23 */ /* 0x000fe40000010899 */
[--C-:B------:R-:W-:Y:S02]  /*a130*/  FFMA.FTZ R151, R151, c[0x0][0x23c], -R150.reuse ;  /* 0x00008f0097977a23 */ /* 0x100fe40000010896 */
[----:B------:R-:W-:-:S02]  /*a140*/  FFMA.FTZ R206, R139, c[0x0][0x23c], -R150 ;  /* 0x00008f008bce7a23 */ /* 0x000fc40000010896 */
[----:B------:R-:W3:Y:S01]  /*a150*/  MUFU.EX2 R148, R148 ;  /* 0x0000009400947308 */ /* 0x000ee20000000800 */
[--C-:B------:R-:W-:Y:S02]  /*a160*/  FFMA.FTZ R205, R137, c[0x0][0x23c], -R150.reuse ;  /* 0x00008f0089cd7a23 */ /* 0x100fe40000010896 */
[----:B------:R-:W-:Y:S02]  /*a170*/  FFMA.FTZ R153, R136, c[0x0][0x23c], -R153 ;  /* 0x00008f0088997a23 */ /* 0x000fe40000010899 */
[----:B------:R-:W-:Y:S01]  /*a180*/  FFMA.FTZ R150, R149, c[0x0][0x23c], -R150 ;  /* 0x00008f0095967a23 */ /* 0x000fe20000010896 */
[----:B------:R-:W-:Y:S02]  /*a190*/  LDSM.16.MT88.4 R136, [R186+0xd800] ;  /* 0x00d80000ba88783b */ /* 0x000fe40000004200 */
[----:B------:R-:W4:Y:S01]  /*a1a0*/  MUFU.EX2 R3, R3 ;  /* 0x0000000300037308 */ /* 0x000f220000000800 */
[----:B--2---:R-:W-:Y:S01]  /*a1b0*/  F2FP.PACK_AB R7, R147, R0 ;  /* 0x000000009307723e */ /* 0x004fe200000000ff */
[----:B---3--:R-:W-:-:S06]  /*a1c0*/  FMUL.FTZ R120, R120, R148 ;  /* 0x0000009478787220 */ /* 0x008fcc0000410000 */
[----:B------:R-:W-:Y:S01]  /*a1d0*/  MUFU.EX2 R155, R155 ;  /* 0x0000009b009b7308 */ /* 0x000fe20000000800 */
[-C--:B------:R-:W-:Y:S02]  /*a1e0*/  FMUL.FTZ R121, R121, R148.reuse ;  /* 0x0000009479797220 */ /* 0x080fe40000410000 */
[-C--:B------:R-:W-:Y:S02]  /*a1f0*/  FMUL.FTZ R116, R116, R148.reuse ;  /* 0x0000009474747220 */ /* 0x080fe40000410000 */
[----:B------:R-:W-:Y:S02]  /*a200*/  FMUL.FTZ R117, R117, R148 ;  /* 0x0000009475757220 */ /* 0x000fe40000410000 */
[-C--:B----4-:R-:W-:Y:S01]  /*a210*/  FMUL.FTZ R122, R122, R3.reuse ;  /* 0x000000037a7a7220 */ /* 0x090fe20000410000 */
[----:B------:R-:W2:Y:S01]  /*a220*/  MUFU.EX2 R156, R156 ;  /* 0x0000009c009c7308 */ /* 0x000ea20000000800 */
[-C--:B------:R-:W-:Y:S02]  /*a230*/  FMUL.FTZ R123, R123, R3.reuse ;  /* 0x000000037b7b7220 */ /* 0x080fe40000410000 */
[----:B------:R-:W-:-:S02]  /*a240*/  FMUL.FTZ R118, R118, R3 ;  /* 0x0000000376767220 */ /* 0x000fc40000410000 */
[-C--:B------:R-:W-:Y:S02]  /*a250*/  FMUL.FTZ R119, R119, R3.reuse ;  /* 0x0000000377777220 */ /* 0x080fe40000410000 */
[-C--:B------:R-:W-:Y:S01]  /*a260*/  FMUL.FTZ R128, R128, R148.reuse ;  /* 0x0000009480807220 */ /* 0x080fe20000410000 */
[C---:B-1----:R-:W-:Y:S01]  /*a270*/  HMMA.16816.F32 R120, R4.reuse, R12, R120 ;  /* 0x0000000c0478723c */ /* 0x042fe20000001878 */
[-C--:B------:R-:W-:Y:S01]  /*a280*/  FMUL.FTZ R129, R129, R148.reuse ;  /* 0x0000009481817220 */ /* 0x080fe20000410000 */
[----:B------:R-:W-:Y:S01]  /*a290*/  MUFU.EX2 R157, R157 ;  /* 0x0000009d009d7308 */ /* 0x000fe20000000800 */
[-C--:B------:R-:W-:Y:S02]  /*a2a0*/  FMUL.FTZ R130, R130, R3.reuse ;  /* 0x0000000382827220 */ /* 0x080fe40000410000 */
[-C--:B------:R-:W-:Y:S02]  /*a2b0*/  FMUL.FTZ R131, R131, R3.reuse ;  /* 0x0000000383837220 */ /* 0x080fe40000410000 */
[-C--:B------:R-:W-:Y:S01]  /*a2c0*/  FMUL.FTZ R124, R124, R148.reuse ;  /* 0x000000947c7c7220 */ /* 0x080fe20000410000 */
[----:B------:R-:W-:Y:S01]  /*a2d0*/  HMMA.16816.F32 R116, R4, R14, R116 ;  /* 0x0000000e0474723c */ /* 0x000fe20000001874 */
[----:B------:R-:W1:Y:S01]  /*a2e0*/  LDSM.16.MT88.4 R12, [R188+0xe000] ;  /* 0x00e00000bc0c783b */ /* 0x000e620000004200 */
[----:B------:R-:W-:Y:S01]  /*a2f0*/  FMUL.FTZ R125, R125, R148 ;  /* 0x000000947d7d7220 */ /* 0x000fe20000410000 */
[----:B------:R-:W-:Y:S01]  /*a300*/  MUFU.EX2 R158, R158 ;  /* 0x0000009e009e7308 */ /* 0x000fe20000000800 */
[----:B------:R-:W-:-:S02]  /*a310*/  FMUL.FTZ R126, R126, R3 ;  /* 0x000000037e7e7220 */ /* 0x000fc40000410000 */
[-C--:B------:R-:W-:Y:S02]  /*a320*/  FMUL.FTZ R127, R127, R3.reuse ;  /* 0x000000037f7f7220 */ /* 0x080fe40000410000 */
[-C--:B------:R-:W-:Y:S01]  /*a330*/  FMUL.FTZ R112, R112, R148.reuse ;  /* 0x0000009470707220 */ /* 0x080fe20000410000 */
[C---:B------:R-:W-:Y:S01]  /*a340*/  HMMA.16816.F32 R128, R4.reuse, R16, R128 ;  /* 0x000000100480723c */ /* 0x040fe20000001880 */
[-C--:B------:R-:W-:Y:S01]  /*a350*/  FMUL.FTZ R113, R113, R148.reuse ;  /* 0x0000009471717220 */ /* 0x080fe20000410000 */
[----:B------:R-:W-:Y:S01]  /*a360*/  MUFU.EX2 R159, R159 ;  /* 0x0000009f009f7308 */ /* 0x000fe20000000800 */
[-C--:B------:R-:W-:Y:S02]  /*a370*/  FMUL.FTZ R114, R114, R3.reuse ;  /* 0x0000000372727220 */ /* 0x080fe40000410000 */
[-C--:B------:R-:W-:Y:S02]  /*a380*/  FMUL.FTZ R115, R115, R3.reuse ;  /* 0x0000000373737220 */ /* 0x080fe40000410000 */
[-C--:B------:R-:W-:Y:S01]  /*a390*/  FMUL.FTZ R108, R108, R148.reuse ;  /* 0x000000946c6c7220 */ /* 0x080fe20000410000 */
[----:B------:R-:W-:Y:S01]  /*a3a0*/  HMMA.16816.F32 R124, R4, R18, R124 ;  /* 0x00000012047c723c */ /* 0x000fe2000000187c */
[----:B------:R-:W-:Y:S01]  /*a3b0*/  FMUL.FTZ R109, R109, R148 ;  /* 0x000000946d6d7220 */ /* 0x000fe20000410000 */
[----:B------:R-:W3:Y:S01]  /*a3c0*/  LDSM.16.MT88.4 R16, [R184+0xc000] ;  /* 0x00c00000b810783b */ /* 0x000ee20000004200 */
[-C--:B------:R-:W-:Y:S01]  /*a3d0*/  FMUL.FTZ R110, R110, R3.reuse ;  /* 0x000000036e6e7220 */ /* 0x080fe20000410000 */
[----:B------:R-:W4:Y:S01]  /*a3e0*/  MUFU.EX2 R162, R162 ;  /* 0x000000a200a27308 */ /* 0x000f220000000800 */
[----:B------:R-:W-:-:S02]  /*a3f0*/  FMUL.FTZ R111, R111, R3 ;  /* 0x000000036f6f7220 */ /* 0x000fc40000410000 */
[-C--:B------:R-:W-:Y:S01]  /*a400*/  FMUL.FTZ R36, R36, R148.reuse ;  /* 0x0000009424247220 */ /* 0x080fe20000410000 */
[C---:B------:R-:W-:Y:S01]  /*a410*/  HMMA.16816.F32 R112, R4.reuse, R8, R112 ;  /* 0x000000080470723c */ /* 0x040fe20000001870 */
[-C--:B------:R-:W-:Y:S02]  /*a420*/  FMUL.FTZ R37, R37, R148.reuse ;  /* 0x0000009425257220 */ /* 0x080fe40000410000 */
[-C--:B------:R-:W-:Y:S01]  /*a430*/  FMUL.FTZ R38, R38, R3.reuse ;  /* 0x0000000326267220 */ /* 0x080fe20000410000 */
[----:B------:R-:W-:Y:S01]  /*a440*/  MUFU.EX2 R160, R160 ;  /* 0x000000a000a07308 */ /* 0x000fe20000000800 */
[----:B------:R-:W-:Y:S02]  /*a450*/  FMUL.FTZ R39, R39, R3 ;  /* 0x0000000327277220 */ /* 0x000fe40000410000 */
[-C--:B------:R-:W-:Y:S01]  /*a460*/  FMUL.FTZ R40, R40, R148.reuse ;  /* 0x0000009428287220 */ /* 0x080fe20000410000 */
[----:B------:R-:W-:Y:S01]  /*a470*/  HMMA.16816.F32 R108, R4, R10, R108 ;  /* 0x0000000a046c723c */ /* 0x000fe2000000186c */
[----:B------:R-:W5:Y:S01]  /*a480*/  LDSM.16.MT88.4 R8, [R186+0xe000] ;  /* 0x00e00000ba08783b */ /* 0x000f620000004200 */
[----:B------:R-:W-:-:S02]  /*a490*/  FMUL.FTZ R41, R41, R148 ;  /* 0x0000009429297220 */ /* 0x000fc40000410000 */
[-C--:B------:R-:W-:Y:S01]  /*a4a0*/  FMUL.FTZ R42, R42, R3.reuse ;  /* 0x000000032a2a7220 */ /* 0x080fe20000410000 */
[----:B------:R-:W2:Y:S01]  /*a4b0*/  MUFU.EX2 R161, R161 ;  /* 0x000000a100a17308 */ /* 0x000ea20000000800 */
[-C--:B------:R-:W-:Y:S02]  /*a4c0*/  FMUL.FTZ R43, R43, R3.reuse ;  /* 0x000000032b2b7220 */ /* 0x080fe40000410000 */
[C---:B-1----:R-:W-:Y:S01]  /*a4d0*/  HMMA.16816.F32 R36, R4.reuse, R12, R36 ;  /* 0x0000000c0424723c */ /* 0x042fe20000001824 */
[-C--:B------:R-:W-:Y:S02]  /*a4e0*/  FMUL.FTZ R104, R104, R148.reuse ;  /* 0x0000009468687220 */ /* 0x080fe40000410000 */
[-C--:B------:R-:W-:Y:S02]  /*a4f0*/  FMUL.FTZ R105, R105, R148.reuse ;  /* 0x0000009469697220 */ /* 0x080fe40000410000 */
[-C--:B------:R-:W-:Y:S01]  /*a500*/  FMUL.FTZ R106, R106, R3.reuse ;  /* 0x000000036a6a7220 */ /* 0x080fe20000410000 */
[----:B------:R-:W1:Y:S01]  /*a510*/  MUFU.EX2 R164, R164 ;  /* 0x000000a400a47308 */ /* 0x000e620000000800 */
[----:B------:R-:W-:Y:S01]  /*a520*/  FMUL.FTZ R107, R107, R3 ;  /* 0x000000036b6b7220 */ /* 0x000fe20000410000 */
[----:B------:R-:W-:Y:S01]  /*a530*/  HMMA.16816.F32 R40, R4, R14, R40 ;  /* 0x0000000e0428723c */ /* 0x000fe20000001828 */
[----:B------:R-:W1:Y:S01]  /*a540*/  LDSM.16.MT88.4 R12, [R184+0xe000] ;  /* 0x00e00000b80c783b */ /* 0x000e620000004200 */
[----:B------:R-:W-:-:S02]  /*a550*/  FMUL.FTZ R100, R100, R148 ;  /* 0x0000009464647220 */ /* 0x000fc40000410000 */
[-C--:B------:R-:W-:Y:S02]  /*a560*/  FMUL.FTZ R101, R101, R148.reuse ;  /* 0x0000009465657220 */ /* 0x080fe40000410000 */
[-C--:B------:R-:W-:Y:S01]  /*a570*/  FMUL.FTZ R102, R102, R3.reuse ;  /* 0x0000000366667220 */ /* 0x080fe20000410000 */
[----:B------:R-:W1:Y:S01]  /*a580*/  MUFU.EX2 R167, R167 ;  /* 0x000000a700a77308 */ /* 0x000e620000000800 */
[-C--:B------:R-:W-:Y:S02]  /*a590*/  FMUL.FTZ R103, R103, R3.reuse ;  /* 0x0000000367677220 */ /* 0x080fe40000410000 */
[-C--:B------:R-:W-:Y:S01]  /*a5a0*/  FMUL.FTZ R44, R44, R148.reuse ;  /* 0x000000942c2c7220 */ /* 0x080fe20000410000 */
[----:B---3--:R-:W-:Y:S01]  /*a5b0*/  HMMA.16816.F32 R104, R4, R16, R104 ;  /* 0x000000100468723c */ /* 0x008fe20000001868 */
[----:B------:R-:W-:Y:S02]  /*a5c0*/  FMUL.FTZ R45, R45, R148 ;  /* 0x000000942d2d7220 */ /* 0x000fe40000410000 */
[-C--:B------:R-:W-:Y:S01]  /*a5d0*/  FMUL.FTZ R46, R46, R3.reuse ;  /* 0x000000032e2e7220 */ /* 0x080fe20000410000 */
[----:B------:R-:W3:Y:S01]  /*a5e0*/  MUFU.EX2 R165, R165 ;  /* 0x000000a500a57308 */ /* 0x000ee20000000800 */
[----:B------:R-:W-:-:S02]  /*a5f0*/  FMUL.FTZ R47, R47, R3 ;  /* 0x000000032f2f7220 */ /* 0x000fc40000410000 */
[-C--:B------:R-:W-:Y:S01]  /*a600*/  FMUL.FTZ R48, R48, R148.reuse ;  /* 0x0000009430307220 */ /* 0x080fe20000410000 */
[C---:B------:R-:W-:Y:S01]  /*a610*/  HMMA.16816.F32 R100, R4.reuse, R18, R100 ;  /* 0x000000120464723c */ /* 0x040fe20000001864 */
[-C--:B------:R-:W-:Y:S01]  /*a620*/  FMUL.FTZ R49, R49, R148.reuse ;  /* 0x0000009431317220 */ /* 0x080fe20000410000 */
[----:B------:R-:W2:Y:S01]  /*a630*/  LDSM.16.MT88.4 R16, [R185+0xe000] ;  /* 0x00e00000b910783b */ /* 0x000ea20000004200 */
[-C--:B------:R-:W-:Y:S01]  /*a640*/  FMUL.FTZ R50, R50, R3.reuse ;  /* 0x0000000332327220 */ /* 0x080fe20000410000 */
[----:B------:R-:W1:Y:S01]  /*a650*/  MUFU.EX2 R166, R166 ;  /* 0x000000a600a67308 */ /* 0x000e620000000800 */
[----:B------:R-:W-:Y:S02]  /*a660*/  FMUL.FTZ R51, R51, R3 ;  /* 0x0000000333337220 */ /* 0x000fe40000410000 */
[-C--:B------:R-:W-:Y:S01]  /*a670*/  FMUL.FTZ R60, R60, R148.reuse ;  /* 0x000000943c3c7220 */ /* 0x080fe20000410000 */
[----:B-----5:R-:W-:Y:S01]  /*a680*/  HMMA.16816.F32 R44, R4, R8, R44 ;  /* 0x00000008042c723c */ /* 0x020fe2000000182c */
[----:B------:R-:W-:-:S02]  /*a690*/  FMUL.FTZ R61, R61, R148 ;  /* 0x000000943d3d7220 */ /* 0x000fc40000410000 */
[-C--:B------:R-:W-:Y:S01]  /*a6a0*/  FMUL.FTZ R62, R62, R3.reuse ;  /* 0x000000033e3e7220 */ /* 0x080fe20000410000 */
[----:B------:R-:W-:Y:S01]  /*a6b0*/  MUFU.EX2 R168, R168 ;  /* 0x000000a800a87308 */ /* 0x000fe20000000800 */
[-C--:B------:R-:W-:Y:S02]  /*a6c0*/  FMUL.FTZ R63, R63, R3.reuse ;  /* 0x000000033f3f7220 */ /* 0x080fe40000410000 */
[-C--:B------:R-:W-:Y:S01]  /*a6d0*/  FMUL.FTZ R64, R64, R148.reuse ;  /* 0x0000009440407220 */ /* 0x080fe20000410000 */
[----:B------:R-:W-:Y:S01]  /*a6e0*/  HMMA.16816.F32 R48, R4, R10, R48 ;  /* 0x0000000a0430723c */ /* 0x000fe20000001830 */
[----:B------:R-:W5:Y:S01]  /*a6f0*/  LDSM.16.MT88.4 R8, [R188+0x10000] ;  /* 0x01000000bc08783b */ /* 0x000f620000004200 */
[----:B------:R-:W-:Y:S02]  /*a700*/  FMUL.FTZ R65, R65, R148 ;  /* 0x0000009441417220 */ /* 0x000fe40000410000 */
[-C--:B------:R-:W-:Y:S01]  /*a710*/  FMUL.FTZ R66, R66, R3.reuse ;  /* 0x0000000342427220 */ /* 0x080fe20000410000 */
[----:B------:R-:W2:Y:S01]  /*a720*/  MUFU.EX2 R169, R169 ;  /* 0x000000a900a97308 */ /* 0x000ea20000000800 */
[----:B------:R-:W-:-:S02]  /*a730*/  FMUL.FTZ R67, R67, R3 ;  /* 0x0000000343437220 */ /* 0x000fc40000410000 */
[C---:B-1----:R-:W-:Y:S01]  /*a740*/  HMMA.16816.F32 R60, R4.reuse, R12, R60 ;  /* 0x0000000c043c723c */ /* 0x042fe2000000183c */
[-C--:B------:R-:W-:Y:S02]  /*a750*/  FMUL.FTZ R52, R52, R148.reuse ;  /* 0x0000009434347220 */ /* 0x080fe40000410000 */
[-C--:B------:R-:W-:Y:S02]  /*a760*/  FMUL.FTZ R53, R53, R148.reuse ;  /* 0x0000009435357220 */ /* 0x080fe40000410000 */
[-C--:B------:R-:W-:Y:S01]  /*a770*/  FMUL.FTZ R54, R54, R3.reuse ;  /* 0x0000000336367220 */ /* 0x080fe20000410000 */
[----:B------:R-:W-:Y:S01]  /*a780*/  MUFU.EX2 R170, R170 ;  /* 0x000000aa00aa7308 */ /* 0x000fe20000000800 */
        /* <DEDUP_REMOVED lines=9> */
[----:B--2---:R-:W-:Y:S01]  /*a820*/  HMMA.16816.F32 R52, R4, R16, R52 ;  /* 0x000000100434723c */ /* 0x004fe20000001834 */
[----:B------:R-:W-:Y:S02]  /*a830*/  FMUL.FTZ R69, R69, R148 ;  /* 0x0000009445457220 */ /* 0x000fe40000410000 */
[-C--:B------:R-:W-:Y:S01]  /*a840*/  FMUL.FTZ R70, R70, R3.reuse ;  /* 0x0000000346467220 */ /* 0x080fe20000410000 */
[----:B------:R-:W-:Y:S01]  /*a850*/  MUFU.EX2 R154, R154 ;  /* 0x0000009a009a7308 */ /* 0x000fe20000000800 */
        /* <DEDUP_REMOVED lines=19> */
[----:B------:R-:W-:Y:S01]  /*a990*/  MUFU.EX2 R153, R153 ;  /* 0x0000009900997308 */ /* 0x000fe20000000800 */
        /* <DEDUP_REMOVED lines=26> */
[-C--:B------:R-:W-:Y:S02]  /*ab40*/  FMUL.FTZ R99, R99, R3.reuse ;  /* 0x0000000363637220 */ /* 0x080fe40000410000 */
[----:B------:R-:W-:Y:S01]  /*ab50*/  FFMA.FTZ R144, R211, R148, R144 ;  /* 0x00000094d3907223 */ /* 0x000fe20000010090 */
[----:B-----5:R-:W-:Y:S01]  /*ab60*/  HMMA.16816.F32 R92, R4, R8, R92 ;  /* 0x00000008045c723c */ /* 0x020fe2000000185c */
[----:B------:R-:W-:-:S02]  /*ab70*/  FFMA.FTZ R3, R209, R3, R140 ;  /* 0x00000003d1037223 */ /* 0x000fc4000001008c */
[----:B------:R-:W-:Y:S02]  /*ab80*/  FADD.FTZ R143, R143, R144 ;  /* 0x000000908f8f7221 */ /* 0x000fe40000010000 */
[----:B------:R-:W-:Y:S02]  /*ab90*/  FADD.FTZ R3, R2, R3 ;  /* 0x0000000302037221 */ /* 0x000fe40000010000 */
[----:B------:R-:W-:Y:S01]  /*aba0*/  FADD.FTZ R142, R142, R143 ;  /* 0x0000008f8e8e7221 */ /* 0x000fe20000010000 */
[----:B------:R-:W-:Y:S01]  /*abb0*/  HMMA.16816.F32 R96, R4, R10, R96 ;  /* 0x0000000a0460723c */ /* 0x000fe20000001860 */
[----:B------:R-:W-:Y:S01]  /*abc0*/  LDSM.16.MT88.4 R8, [R184+0xe800] ;  /* 0x00e80000b808783b */ /* 0x000fe20000004200 */
[----:B------:R-:W-:Y:S02]  /*abd0*/  FADD.FTZ R2, R0, R3 ;  /* 0x0000000300027221 */ /* 0x000fe40000010000 */
[----:B------:R-:W-:Y:S02]  /*abe0*/  FADD.FTZ R0, R141, R142 ;  /* 0x0000008e8d007221 */ /* 0x000fe40000010000 */
[----:B------:R-:W-:Y:S01]  /*abf0*/  FADD.FTZ R2, R147, R2 ;  /* 0x0000000293027221 */ /* 0x000fe20000010000 */
[----:B------:R-:W-:Y:S01]  /*ac00*/  F2FP.PACK_AB R4, R156, R155 ;  /* 0x0000009b9c04723e */ /* 0x000fe200000000ff */
[----:B------:R-:W-:Y:S01]  /*ac10*/  FADD.FTZ R155, R155, R0 ;  /* 0x000000009b9b7221 */ /* 0x000fe20000010000 */
[----:B----4-:R-:W-:Y:S01]  /*ac20*/  F2FP.PACK_AB R5, R162, R159 ;  /* 0x0000009fa205723e */ /* 0x010fe200000000ff */
        /* <DEDUP_REMOVED lines=9> */
[----:B------:R-:W-:Y:S02]  /*acc0*/  FADD.FTZ R161, R161, R160 ;  /* 0x000000a0a1a17221 */ /* 0x000fe40000010000 */
[----:B------:R-:W-:-:S03]  /*acd0*/  FADD.FTZ R0, R164, R3 ;  /* 0x00000003a4007221 */ /* 0x000fc60000010000 */
[----:B------:R-:W-:Y:S01]  /*ace0*/  HMMA.16816.F32 R124, R4, R14, R124 ;  /* 0x0000000e047c723c */ /* 0x000fe2000000187c */
[----:B------:R-:W1:Y:S01]  /*acf0*/  LDSM.16.MT88.4 R12, [R188+0x10800] ;  /* 0x01080000bc0c783b */ /* 0x000e620000004200 */
[----:B------:R-:W-:-:S04]  /*ad00*/  FADD.FTZ R0, R167, R0 ;  /* 0x00000000a7007221 */ /* 0x000fc80000010000 */
[----:B---3--:R-:W-:Y:S02]  /*ad10*/  FADD.FTZ R3, R165, R0 ;  /* 0x00000000a5037221 */ /* 0x008fe40000010000 */
[----:B------:R-:W-:Y:S02]  /*ad20*/  HMMA.16816.F32 R36, R4, R24, R36 ;  /* 0x000000180424723c */ /* 0x000fe40000001824 */
[----:B------:R-:W-:-:S06]  /*ad30*/  FADD.FTZ R3, R166, R3 ;  /* 0x00000003a6037221 */ /* 0x000fcc0000010000 */
        /* <DEDUP_REMOVED lines=22> */
[----:B------:R-:W5:Y:S07]  /*aea0*/  LDSM.16.MT88.4 R8, [R186+0xd000] ;  /* 0x00d00000ba08783b */ /* 0x000f6e0000004200 */
[C---:B---3--:R-:W-:Y:S08]  /*aeb0*/  HMMA.16816.F32 R76, R4.reuse, R24, R76 ;  /* 0x00000018044c723c */ /* 0x048ff0000000184c */
[C---:B------:R-:W-:Y:S01]  /*aec0*/  HMMA.16816.F32 R80, R4.reuse, R26, R80 ;  /* 0x0000001a0450723c */ /* 0x040fe20000001850 */
[----:B------:R-:W3:Y:S07]  /*aed0*/  LDSM.16.MT88.4 R24, [R188+0xf000] ;  /* 0x00f00000bc18783b */ /* 0x000eee0000004200 */
[C---:B----4-:R-:W-:Y:S08]  /*aee0*/  HMMA.16816.F32 R84, R4.reuse, R20, R84 ;  /* 0x000000140454723c */ /* 0x050ff00000001854 */
[C---:B------:R-:W-:Y:S01]  /*aef0*/  HMMA.16816.F32 R88, R4.reuse, R22, R88 ;  /* 0x000000160458723c */ /* 0x040fe20000001858 */
[----:B------:R-:W-:Y:S07]  /*af00*/  LDSM.16.MT88.4 R20, [R186+0xf000] ;  /* 0x00f00000ba14783b */ /* 0x000fee0000004200 */
[C---:B--2---:R-:W-:Y:S08]  /*af10*/  HMMA.16816.F32 R92, R4.reuse, R16, R92 ;  /* 0x00000010045c723c */ /* 0x044ff0000000185c */
[----:B------:R-:W-:Y:S01]  /*af20*/  HMMA.16816.F32 R96, R4, R18, R96 ;  /* 0x000000120460723c */ /* 0x000fe20000001860 */
[----:B------:R-:W2:Y:S06]  /*af30*/  LDSM.16.MT88.4 R16, [R185+0xf000] ;  /* 0x00f00000b910783b */ /* 0x000eac0000004200 */
[----:B------:R-:W-:-:S02]  /*af40*/  F2FP.PACK_AB R4, R167, R164 ;  /* 0x000000a4a704723e */ /* 0x000fc400000000ff */
[----:B------:R-:W-:Y:S01]  /*af50*/  F2FP.PACK_AB R5, R169, R168 ;  /* 0x000000a8a905723e */ /* 0x000fe200000000ff */
[----:B------:R-:W-:Y:S01]  /*af60*/  FADD.FTZ R168, R168, R161 ;  /* 0x000000a1a8a87221 */ /* 0x000fe20000010000 */
[----:B------:R-:W-:Y:S02]  /*af70*/  F2FP.PACK_AB R6, R166, R165 ;  /* 0x000000a5a606723e */ /* 0x000fe400000000ff */
[----:B------:R-:W-:Y:S01]  /*af80*/  F2FP.PACK_AB R7, R163, R170 ;  /* 0x000000aaa307723e */ /* 0x000fe200000000ff */
[----:B------:R-:W-:-:S04]  /*af90*/  FADD.FTZ R169, R169, R168 ;  /* 0x000000a8a9a97221 */ /* 0x000fc80000010000 */
[----:B------:R-:W-:Y:S02]  /*afa0*/  FADD.FTZ R0, R170, R169 ;  /* 0x000000a9aa007221 */ /* 0x000fe40000010000 */
[----:B-1----:R-:W-:Y:S02]  /*afb0*/  HMMA.16816.F32 R128, R4, R12, R128 ;  /* 0x0000000c0480723c */ /* 0x002fe40000001880 */
[----:B------:R-:W-:-:S06]  /*afc0*/  FADD.FTZ R0, R163, R0 ;  /* 0x00000000a3007221 */ /* 0x000fcc0000010000 */
[C---:B------:R-:W-:Y:S01]  /*afd0*/  HMMA.16816.F32 R124, R4.reuse, R14, R124 ;  /* 0x0000000e047c723c */ /* 0x040fe2000000187c */
[----:B------:R-:W1:Y:S07]  /*afe0*/  LDSM.16.MT88.4 R12, [R184+0xf000] ;  /* 0x00f00000b80c783b */ /* 0x000e6e0000004200 */
[C---:B-----5:R-:W-:Y:S08]  /*aff0*/  HMMA.16816.F32 R120, R4.reuse, R8, R120 ;  /* 0x000000080478723c */ /* 0x060ff00000001878 */
[C---:B------:R-:W-:Y:S01]  /*b000*/  HMMA.16816.F32 R116, R4.reuse, R10, R116 ;  /* 0x0000000a0474723c */ /* 0x040fe20000001874 */
[----:B------:R-:W4:Y:S07]  /*b010*/  LDSM.16.MT88.4 R8, [R188+0x11000] ;  /* 0x01100000bc08783b */ /* 0x000f2e0000004200 */
[C---:B---3--:R-:W-:Y:S08]  /*b020*/  HMMA.16816.F32 R36, R4.reuse, R24, R36 ;  /* 0x000000180424723c */ /* 0x048ff00000001824 */
[C---:B------:R-:W-:Y:S01]  /*b030*/  HMMA.16816.F32 R40, R4.reuse, R26, R40 ;  /* 0x0000001a0428723c */ /* 0x040fe20000001828 */
[----:B------:R-:W3:Y:S07]  /*b040*/  LDSM.16.MT88.4 R24, [R186+0x11000] ;  /* 0x01100000ba18783b */ /* 0x000eee0000004200 */
[C---:B--2---:R-:W-:Y:S08]  /*b050*/  HMMA.16816.F32 R52, R4.reuse, R16, R52 ;  /* 0x000000100434723c */ /* 0x044ff00000001834 */
[C---:B-1----:R-:W-:Y:S08]  /*b060*/  HMMA.16816.F32 R60, R4.reuse, R12, R60 ;  /* 0x0000000c043c723c */ /* 0x042ff0000000183c */
[C---:B------:R-:W-:Y:S01]  /*b070*/  HMMA.16816.F32 R64, R4.reuse, R14, R64 ;  /* 0x0000000e0440723c */ /* 0x040fe20000001840 */
[----:B------:R-:W1:Y:S07]  /*b080*/  LDSM.16.MT88.4 R12, [R184+0x11000] ;  /* 0x01100000b80c783b */ /* 0x000e6e0000004200 */
[C---:B------:R-:W-:Y:S01]  /*b090*/  HMMA.16816.F32 R56, R4.reuse, R18, R56 ;  /* 0x000000120438723c */ /* 0x040fe20000001838 */
[----:B------:R-:W2:Y:S07]  /*b0a0*/  LDSM.16.MT88.4 R16, [R185+0x11000] ;  /* 0x01100000b910783b */ /* 0x000eae0000004200 */
[C---:B----4-:R-:W-:Y:S08]  /*b0b0*/  HMMA.16816.F32 R68, R4.reuse, R8, R68 ;  /* 0x000000080444723c */ /* 0x050ff00000001844 */
        /* <DEDUP_REMOVED lines=8> */
[C---:B------:R-:W-:Y:S08]  /*b140*/  HMMA.16816.F32 R112, R4.reuse, R32, R112 ;  /* 0x000000200470723c */ /* 0x040ff00000001870 */
[C---:B------:R-:W-:Y:S01]  /*b150*/  HMMA.16816.F32 R108, R4.reuse, R34, R108 ;  /* 0x00000022046c723c */ /* 0x040fe2000000186c */
[----:B------:R-:W5:Y:S07]  /*b160*/  LDSM.16.MT88.4 R32, [R184+0xd800] ;  /* 0x00d80000b820783b */ /* 0x000f6e0000004200 */
[C---:B------:R-:W-:Y:S08]  /*b170*/  HMMA.16816.F32 R104, R4.reuse, R28, R104 ;  /* 0x0000001c0468723c */ /* 0x040ff00000001868 */
[C---:B------:R-:W-:Y:S01]  /*b180*/  HMMA.16816.F32 R100, R4.reuse, R30, R100 ;  /* 0x0000001e0464723c */ /* 0x040fe20000001864 */
[----:B------:R-:W1:Y:S07]  /*b190*/  LDSM.16.MT88.4 R28, [R186+0xf800] ;  /* 0x00f80000ba1c783b */ /* 0x000e6e0000004200 */
[C---:B------:R-:W-:Y:S08]  /*b1a0*/  HMMA.16816.F32 R44, R4.reuse, R20, R44 ;  /* 0x00000014042c723c */ /* 0x040ff0000000182c */
[C---:B------:R-:W-:Y:S01]  /*b1b0*/  HMMA.16816.F32 R48, R4.reuse, R22, R48 ;  /* 0x000000160430723c */ /* 0x040fe20000001830 */
[----:B------:R-:W1:Y:S07]  /*b1c0*/  LDSM.16.MT88.4 R20, [R185+0xf800] ;  /* 0x00f80000b914783b */ /* 0x000e6e0000004200 */
        /* <DEDUP_REMOVED lines=10> */
[----:B------:R-:W-:Y:S01]  /*b270*/  FADD.FTZ R206, R206, R151 ;  /* 0x00000097cece7221 */ /* 0x000fe20000010000 */
[----:B------:R-:W-:Y:S01]  /*b280*/  MOV R3, R145 ;  /* 0x0000009100037202 */ /* 0x000fe20000000f00 */
[----:B------:R-:W-:-:S02]  /*b290*/  FADD.FTZ R152, R152, R171 ;  /* 0x000000ab98987221 */ /* 0x000fc40000010000 */
[----:B------:R-:W-:Y:S02]  /*b2a0*/  FADD.FTZ R205, R205, R206 ;  /* 0x000000cecdcd7221 */ /* 0x000fe40000010000 */
[----:B----4-:R-:W-:Y:S01]  /*b2b0*/  HMMA.16816.F32 R128, R4, R8, R128 ;  /* 0x000000080480723c */ /* 0x010fe20000001880 */
[----:B------:R-:W-:Y:S02]  /*b2c0*/  FADD.FTZ R211, R153, R152 ;  /* 0x0000009899d37221 */ /* 0x000fe40000010000 */
[----:B------:R-:W-:-:S05]  /*b2d0*/  FADD.FTZ R209, R150, R205 ;  /* 0x000000cd96d17221 */ /* 0x000fca0000010000 */
        /* <DEDUP_REMOVED lines=9> */
[C---:B------:R-:W-:Y:S08]  /*b370*/  HMMA.16816.F32 R116, R4.reuse, R138, R116 ;  /* 0x0000008a0474723c */ /* 0x040ff00000001874 */
        /* <DEDUP_REMOVED lines=9> */
[C---:B----4-:R-:W-:Y:S08]  /*b410*/  HMMA.16816.F32 R76, R4.reuse, R8, R76 ;  /* 0x00000008044c723c */ /* 0x050ff0000000184c */
[C---:B------:R-:W-:Y:S08]  /*b420*/  HMMA.16816.F32 R80, R4.reuse, R10, R80 ;  /* 0x0000000a0450723c */ /* 0x040ff00000001850 */
[C---:B---3--:R-:W-:Y:S08]  /*b430*/  HMMA.16816.F32 R84, R4.reuse, R24, R84 ;  /* 0x000000180454723c */ /* 0x048ff00000001854 */
[C---:B------:R-:W-:Y:S08]  /*b440*/  HMMA.16816.F32 R88, R4.reuse, R26, R88 ;  /* 0x0000001a0458723c */ /* 0x040ff00000001858 */
[C---:B-1----:R-:W-:Y:S08]  /*b450*/  HMMA.16816.F32 R92, R4.reuse, R12, R92 ;  /* 0x0000000c045c723c */ /* 0x042ff0000000185c */
[C---:B------:R-:W-:Y:S08]  /*b460*/  HMMA.16816.F32 R96, R4.reuse, R14, R96 ;  /* 0x0000000e0460723c */ /* 0x040ff00000001860 */
[----:B------:R-:W-:Y:S07]  /*b470*/  HMMA.16816.F32 R112, R4, R132, R112 ;  /* 0x000000840470723c */ /* 0x000fee0000001870 */
[----:B------:R-:W-:Y:S11]  /*b480*/  MOV R132, R146 ;  /* 0x0000009200847202 */ /* 0x000ff60000000f00 */
[----:B------:R-:W-:Y:S01]  /*b490*/  @!UPT UIADD3 URZ, URZ, URZ, URZ ;  /* 0x0000003f3f3ff290 */ /* 0x000fe2000fffe03f */
.L_x_2009:
[----:B------:R-:W-:Y:S05]  /*b4a0*/  @!P4 BRA `(.L_x_2017) ;  /* 0x000042000000c947 */ /* 0x000fea0003800000 */
[----:B------:R-:W-:Y:S01]  /*b4b0*/  IABS R0, c[0x0][0x2d0] ;  /* 0x0000b40000007a13 */ /* 0x000fe20000000000 */
[----:B------:R-:W-:Y:S01]  /*b4c0*/  ULDC UR5, c[0x0][0x1a0] ;  /* 0x0000680000057ab9 */ /* 0x000fe20000000800 */
[----:B------:R-:W-:Y:S01]  /*b4d0*/  IABS R4, c[0x0][0x2d0] ;  /* 0x0000b40000047a13 */ /* 0x000fe20000000000 */
[----:B------:R-:W-:-:S02]  /*b4e0*/  ULEA UR5, -UR5, URZ, 0x6 ;  /* 0x0000003f05057291 */ /* 0x000fc4000f8e313f */
[----:B------:R-:W-:Y:S01]  /*b4f0*/  IMAD.MOV.U32 R7, RZ, RZ, R0 ;  /* 0x000000ffff077224 */ /* 0x000fe200078e0000 */
[----:B------:R-:W1:Y:S01]  /*b500*/  R2UR UR16, R4 ;  /* 0x00000000041073c2 */ /* 0x000e6200000e0000 */
[----:B------:R-:W-:Y:S02]  /*b510*/  USHF.R.S32.HI UR4, URZ, 0x1f, UR5 ;  /* 0x0000001f3f047899 */ /* 0x000fe40008011405 */
[----:B------:R-:W-:Y:S01]  /*b520*/  UMOV UR32, URZ ;  /* 0x0000003f00207c82 */ /* 0x000fe20008000000 */
[----:B------:R-:W-:Y:S01]  /*b530*/  IMAD.U32 R206, RZ, RZ, UR5 ;  /* 0x00000005ffce7e24 */ /* 0x000fe2000f8e00ff */
[----:B------:R-:W-:Y:S02]  /*b540*/  UMOV UR28, URZ ;  /* 0x0000003f001c7c82 */ /* 0x000fe40008000000 */
[----:B------:R-:W-:Y:S01]  /*b550*/  ULDC UR17, c[0x0][0x198] ;  /* 0x0000660000117ab9 */ /* 0x000fe20000000800 */
[----:B------:R-:W2:Y:S01]  /*b560*/  R2UR UR12, R7 ;  /* 0x00000000070c73c2 */ /* 0x000ea200000e0000 */
[----:B------:R-:W-:Y:S01]  /*b570*/  ULEA UR17, -UR17, URZ, 0x6 ;  /* 0x0000003f11117291 */ /* 0x000fe2000f8e313f */
[----:B------:R-:W-:Y:S01]  /*b580*/  MOV R205, UR4 ;  /* 0x0000000400cd7c02 */ /* 0x000fe20008000f00 */
[----:B------:R-:W-:-:S02]  /*b590*/  ULDC UR7, c[0x0][0x2d0] ;  /* 0x0000b40000077ab9 */ /* 0x000fc40000000800 */
[----:B------:R-:W-:Y:S02]  /*b5a0*/  ULDC UR6, c[0x0][0x2d0] ;  /* 0x0000b40000067ab9 */ /* 0x000fe40000000800 */
[----:B------:R-:W-:Y:S02]  /*b5b0*/  UISETP.NE.AND UP1, UPT, URZ, UR7, UPT ;  /* 0x000000073f00728c */ /* 0x000fe4000bf25270 */
[----:B------:R-:W-:Y:S02]  /*b5c0*/  ULOP3.LUT UR14, URZ, UR7, URZ, 0x33, !UPT ;  /* 0x000000073f0e7292 */ /* 0x000fe4000f8e333f */
[----:B------:R-:W-:Y:S02]  /*b5d0*/  UISETP.NE.AND UP0, UPT, URZ, UR6, UPT ;  /* 0x000000063f00728c */ /* 0x000fe4000bf05270 */
[----:B------:R-:W-:Y:S02]  /*b5e0*/  ULOP3.LUT UR10, URZ, UR6, URZ, 0x33, !UPT ;  /* 0x000000063f0a7292 */ /* 0x000fe4000f8e333f */
[----:B------:R-:W-:Y:S01]  /*b5f0*/  USHF.R.S32.HI UR8, URZ, 0x1f, UR17 ;  /* 0x0000001f3f087899 */ /* 0x000fe20008011411 */
[----:B-1----:R-:W1:Y:S01]  /*b600*/  I2F.RP R6, UR16 ;  /* 0x0000001000067d06 */ /* 0x002e620008209400 */
[----:B------:R-:W-:-:S07]  /*b610*/  UMOV UR13, 0x40 ;  /* 0x00000040000d7882 */ /* 0x000fce0000000000 */
[----:B--2---:R-:W2:Y:S08]  /*b620*/  I2F.RP R5, UR12 ;  /* 0x0000000c00057d06 */ /* 0x004eb00008209400 */
[----:B-1----:R-:W1:Y:S08]  /*b630*/  MUFU.RCP R2, R6 ;  /* 0x0000000600027308 */ /* 0x002e700000001000 */
[----:B--2---:R-:W2:Y:S01]  /*b640*/  MUFU.RCP R0, R5 ;  /* 0x0000000500007308 */ /* 0x004ea20000001000 */
[----:B-1----:R-:W-:-:S07]  /*b650*/  IADD3 R2, R2, 0xffffffe, RZ ;  /* 0x0ffffffe02027810 */ /* 0x002fce0007ffe0ff */
[----:B------:R-:W1:Y:S01]  /*b660*/  F2I.FTZ.U32.TRUNC.NTZ R2, R2 ;  /* 0x0000000200027305 */ /* 0x000e62000021f000 */
[----:B--2---:R-:W-:-:S07]  /*b670*/  IADD3 R0, R0, 0xffffffe, RZ ;  /* 0x0ffffffe00007810 */ /* 0x004fce0007ffe0ff */
[----:B------:R-:W2:Y:S01]  /*b680*/  F2I.FTZ.U32.TRUNC.NTZ R0, R0 ;  /* 0x0000000000007305 */ /* 0x000ea2000021f000 */
[----:B-1----:R1:W3:Y:S08]  /*b690*/  R2UR UR33, R2 ;  /* 0x00000000022173c2 */ /* 0x0022f000000e0000 */
[----:B--2---:R2:W4:Y:S01]  /*b6a0*/  R2UR UR29, R0 ;  /* 0x00000000001d73c2 */ /* 0x00452200000e0000 */
[----:B-1----:R-:W-:Y:S01]  /*b6b0*/  MOV R2, R132 ;  /* 0x0000008400027202 */ /* 0x002fe20000000f00 */
[----:B---3--:R-:W-:-:S04]  /*b6c0*/  UIADD3 UR11, URZ, -UR33, URZ ;  /* 0x800000213f0b7290 */ /* 0x008fc8000fffe03f */
[----:B------:R-:W-:Y:S01]  /*b6d0*/  UIMAD UR11, UR11, UR16, URZ ;  /* 0x000000100b0b72a4 */ /* 0x000fe2000f8e023f */
[----:B--2---:R-:W-:Y:S01]  /*b6e0*/  IMAD.MOV.U32 R0, RZ, RZ, R3 ;  /* 0x000000ffff007224 */ /* 0x004fe200078e0003 */
[----:B----4-:R-:W-:Y:S02]  /*b6f0*/  UIADD3 UR9, URZ, -UR29, URZ ;  /* 0x8000001d3f097290 */ /* 0x010fe4000fffe03f */
[----:B------:R-:W-:Y:S02]  /*b700*/  UIMAD.WIDE.U32 UR32, UR33, UR11, UR32 ;  /* 0x0000000b212072a5 */ /* 0x000fe4000f8e0020 */
[----:B------:R-:W-:-:S04]  /*b710*/  UIMAD UR9, UR9, UR12, URZ ;  /* 0x0000000c090972a4 */ /* 0x000fc8000f8e023f */
[----:B------:R-:W-:Y:S02]  /*b720*/  UIMAD.WIDE.U32 UR34, UR29, UR9, UR28 ;  /* 0x000000091d2272a5 */ /* 0x000fe4000f8e001c */
[----:B------:R-:W-:Y:S02]  /*b730*/  UMOV UR15, UR33 ;  /* 0x00000021000f7c82 */ /* 0x000fe40008000000 */
[----:B------:R-:W-:Y:S02]  /*b740*/  ULDC.64 UR28, c[0x0][0x118] ;  /* 0x00004600001c7ab9 */ /* 0x000fe40000000a00 */
[----:B------:R-:W-:Y:S02]  /*b750*/  UMOV UR9, 0x40 ;  /* 0x0000004000097882 */ /* 0x000fe40000000000 */
[----:B------:R-:W-:Y:S02]  /*b760*/  UMOV UR11, UR35 ;  /* 0x00000023000b7c82 */ /* 0x000fe40008000000 */
.L_x_2021:
[----:B------:R-:W-:Y:S04]  /*b770*/  DEPBAR.LE SB0, 0x0 ;  /* 0x000080000000791a */ /* 0x000fe80000000000 */
[----:B------:R-:W-:Y:S01]  /*b780*/  BAR.SYNC.DEFER_BLOCKING 0x0 ;  /* 0x0000000000007b1d */ /* 0x000fe20000010000 */
[----:B------:R-:W-:Y:S01]  /*b790*/  PLOP3.LUT P0, PT, PT, PT, UP6, 0x80, 0x0 ;  /* 0x000000000000781c */ /* 0x000fe20003f0f068 */
[----:B------:R-:W-:Y:S01]  /*b7a0*/  UIADD3 UR25, UR25, -0x1, URZ ;  /* 0xffffffff19197890 */ /* 0x000fe2000fffe03f */
[----:B------:R-:W-:Y:S01]  /*b7b0*/  MOV R210, R205 ;  /* 0x000000cd00d27202 */ /* 0x000fe20000000f00 */
[----:B------:R-:W-:Y:S10]  /*b7c0*/  IMAD.MOV.U32 R3, RZ, RZ, R206 ;  /* 0x000000ffff037224 */ /* 0x000ff400078e00ce */
[----:B------:R-:W-:-:S05]  /*b7d0*/  @!P0 BRA `(.L_x_2018) ;  /* 0x0000045000008947 */ /* 0x000fca0003800000 */
[----:B------:R-:W-:Y:S04]  /*b7e0*/  USHF.L.U32 UR4, UR25, 0x6, URZ ;  /* 0x0000000619047899 */ /* 0x000fe8000800063f */
[----:B------:R-:W-:Y:S02]  /*b7f0*/  UIADD3 UR34, UR4, 0x40, URZ ;  /* 0x0000004004227890 */ /* 0x000fe4000fffe03f */
[----:B------:R-:W-:Y:S01]  /*b800*/  IMAD.U32 R6, RZ, RZ, UR4 ;  /* 0x00000004ff067e24 */ /* 0x000fe2000f8e00ff */
[----:B------:R-:W-:Y:S03]  /*b810*/  ULOP3.LUT UR4, UR4, UR7, URZ, 0x3c, !UPT ;  /* 0x0000000704047292 */ /* 0x000fe6000f8e3c3f */
[----:B------:R-:W-:Y:S01]  /*b820*/  IMAD.U32 R5, RZ, RZ, UR34 ;  /* 0x00000022ff057e24 */ /* 0x000fe2000f8e00ff */
[----:B------:R-:W-:Y:S01]  /*b830*/  ULOP3.LUT UR34, UR34, UR7, URZ, 0x3c, !UPT ;  /* 0x0000000722227292 */ /* 0x000fe2000f8e3c3f */
[----:B------:R-:W-:Y:S03]  /*b840*/  IABS R3, R6 ;  /* 0x0000000600037213 */ /* 0x000fe60000000000 */
[----:B------:R-:W-:Y:S01]  /*b850*/  IABS R4, R5 ;  /* 0x0000000500047213 */ /* 0x000fe20000000000 */
[----:B------:R-:W1:Y:S08]  /*b860*/  R2UR UR27, R3 ;  /* 0x00000000031b73c2 */ /* 0x000e7000000e0000 */
[----:B------:R-:W2:Y:S01]  /*b870*/  R2UR UR33, R4 ;  /* 0x00000000042173c2 */ /* 0x000ea200000e0000 */
[----:B-1----:R-:W-:Y:S07]  /*b880*/  UIMAD.WIDE.U32 UR38, UR15, UR27, URZ ;  /* 0x0000001b0f2672a5 */ /* 0x002fee000f8e003f */
[----:B------:R-:W-:Y:S02]  /*b890*/  UMOV UR35, UR39 ;  /* 0x0000002700237c82 */ /* 0x000fe40008000000 */
[----:B--2---:R-:W-:Y:S02]  /*b8a0*/  UIMAD.WIDE.U32 UR36, UR15, UR33, URZ ;  /* 0x000000210f2472a5 */ /* 0x004fe4000f8e003f */
[----:B------:R-:W-:Y:S02]  /*b8b0*/  UIADD3 UR5, -UR35, URZ, URZ ;  /* 0x0000003f23057290 */ /* 0x000fe4000fffe13f */
[----:B------:R-:W-:Y:S02]  /*b8c0*/  UIADD3 UR32, -UR37, URZ, URZ ;  /* 0x0000003f25207290 */ /* 0x000fe4000fffe13f */
[----:B------:R-:W-:Y:S02]  /*b8d0*/  UIMAD UR27, UR16, UR5, UR27 ;  /* 0x00000005101b72a4 */ /* 0x000fe4000f8e021b */
[----:B------:R-:W-:Y:S02]  /*b8e0*/  UIMAD UR33, UR16, UR32, UR33 ;  /* 0x00000020102172a4 */ /* 0x000fe4000f8e0221 */
[----:B------:R-:W-:Y:S02]  /*b8f0*/  UISETP.GT.U32.AND UP2, UPT, UR16, UR27, UPT ;  /* 0x0000001b1000728c */ /* 0x000fe4000bf44070 */
[----:B------:R-:W-:Y:S09]  /*b900*/  UISETP.GT.U32.AND UP3, UPT, UR16, UR33, UPT ;  /* 0x000000211000728c */ /* 0x000ff2000bf64070 */
[----:B------:R-:W-:Y:S02]  /*b910*/  @!UP2 UIADD3 UR27, UR27, -UR16, URZ ;  /* 0x800000101b1ba290 */ /* 0x000fe4000fffe03f */
[----:B------:R-:W-:Y:S02]  /*b920*/  @!UP3 UIADD3 UR33, UR33, -UR16, URZ ;  /* 0x800000102121b290 */ /* 0x000fe4000fffe03f */
[----:B------:R-:W-:Y:S02]  /*b930*/  UISETP.GE.U32.AND UP4, UPT, UR27, UR16, UPT ;  /* 0x000000101b00728c */ /* 0x000fe4000bf86070 */
[----:B------:R-:W-:Y:S02]  /*b940*/  UISETP.GE.U32.AND UP5, UPT, UR33, UR16, UPT ;  /* 0x000000102100728c */ /* 0x000fe4000bfa6070 */
[----:B------:R-:W-:Y:S02]  /*b950*/  @!UP3 UIADD3 UR37, UR37, 0x1, URZ ;  /* 0x000000012525b890 */ /* 0x000fe4000fffe03f */
[----:B------:R-:W-:Y:S02]  /*b960*/  UISETP.GE.AND UP3, UPT, UR34, URZ, UPT ;  /* 0x0000003f2200728c */ /* 0x000fe4000bf66270 */
[----:B------:R-:W-:Y:S02]  /*b970*/  @!UP2 UIADD3 UR35, UR35, 0x1, URZ ;  /* 0x000000012323a890 */ /* 0x000fe4000fffe03f */
[----:B------:R-:W-:Y:S02]  /*b980*/  UISETP.GE.AND UP2, UPT, UR4, URZ, UPT ;  /* 0x0000003f0400728c */ /* 0x000fe4000bf46270 */
[----:B------:R-:W-:Y:S02]  /*b990*/  @UP4 UIADD3 UR35, UR35, 0x1, URZ ;  /* 0x0000000123234890 */ /* 0x000fe4000fffe03f */
[----:B------:R-:W-:Y:S04]  /*b9a0*/  @UP5 UIADD3 UR37, UR37, 0x1, URZ ;  /* 0x0000000125255890 */ /* 0x000fe8000fffe03f */
[----:B------:R-:W-:Y:S03]  /*b9b0*/  @!UP3 UIADD3 UR37, -UR37, URZ, URZ ;  /* 0x0000003f2525b290 */ /* 0x000fe6000fffe13f */
[----:B------:R-:W-:Y:S02]  /*b9c0*/  @!UP2 UIADD3 UR35, -UR35, URZ, URZ ;  /* 0x0000003f2323a290 */ /* 0x000fe4000fffe13f */
[----:B------:R-:W-:Y:S02]  /*b9d0*/  USEL UR37, UR14, UR37, !UP1 ;  /* 0x000000250e257287 */ /* 0x000fe4000c800000 */
[----:B------:R-:W-:Y:S04]  /*b9e0*/  USEL UR35, UR14, UR35, !UP1 ;  /* 0x000000230e237287 */ /* 0x000fe8000c800000 */
[----:B------:R-:W-:Y:S02]  /*b9f0*/  IMAD.U32 R4, RZ, RZ, UR37 ;  /* 0x00000025ff047e24 */ /* 0x000fe4000f8e00ff */
[----:B------:R-:W-:Y:S01]  /*ba00*/  MOV R3, UR35 ;  /* 0x0000002300037c02 */ /* 0x000fe20008000f00 */
[----:B------:R-:W-:Y:S02]  /*ba10*/  IMAD.U32 R5, RZ, RZ, UR35 ;  /* 0x00000023ff057e24 */ /* 0x000fe4000f8e00ff */
[----:B------:R-:W-:Y:S02]  /*ba20*/  LEA R8, P0, R4, UR30, 0x2 ;  /* 0x0000001e04087c11 */ /* 0x000fe4000f8010ff */
[----:B------:R-:W-:Y:S02]  /*ba30*/  LEA R6, P1, R3, UR30, 0x2 ;  /* 0x0000001e03067c11 */ /* 0x000fe4000f8210ff */
[----:B------:R-:W1:Y:S01]  /*ba40*/  R2UR UR4, R8 ;  /* 0x00000000080473c2 */ /* 0x000e6200000e0000 */
[----:B------:R-:W-:Y:S02]  /*ba50*/  MOV R3, UR37 ;  /* 0x0000002500037c02 */ /* 0x000fe40008000f00 */
[----:B------:R-:W-:Y:S02]  /*ba60*/  LEA.HI.X.SX32 R7, R5, UR31, 0x2, P1 ;  /* 0x0000001f05077c11 */ /* 0x000fe400088f16ff */
[----:B------:R-:W-:Y:S03]  /*ba70*/  LEA.HI.X.SX32 R9, R3, UR31, 0x2, P0 ;  /* 0x0000001f03097c11 */ /* 0x000fe600080f16ff */
[----:B------:R-:W2:Y:S08]  /*ba80*/  R2UR UR32, R6 ;  /* 0x00000000062073c2 */ /* 0x000eb000000e0000 */
[----:B------:R-:W3:Y:S08]  /*ba90*/  R2UR UR5, R9 ;  /* 0x00000000090573c2 */ /* 0x000ef000000e0000 */
[----:B------:R-:W4:Y:S01]  /*baa0*/  R2UR UR33, R7 ;  /* 0x00000000072173c2 */ /* 0x000f2200000e0000 */
[----:B-1----:R-:W-:Y:S02]  /*bab0*/  IMAD.U32 R4, RZ, RZ, UR4 ;  /* 0x00000004ff047e24 */ /* 0x002fe4000f8e00ff */
[----:B--2---:R-:W-:Y:S01]  /*bac0*/  IMAD.U32 R10, RZ, RZ, UR32 ;  /* 0x00000020ff0a7e24 */ /* 0x004fe2000f8e00ff */
[----:B------:R-:W-:Y:S04]  /*bad0*/  UIADD3 UR32, UR37, -UR35, URZ ;  /* 0x8000002325207290 */ /* 0x000fe8000fffe03f */
[----:B------:R-:W-:Y:S01]  /*bae0*/  UIMAD UR32, UR32, UR7, -UR13 ;  /* 0x00000007202072a4 */ /* 0x000fe2000f8e0a0d */
[----:B---3--:R-:W-:Y:S01]  /*baf0*/  MOV R5, UR5 ;  /* 0x0000000500057c02 */ /* 0x008fe20008000f00 */
[----:B------:R-:W-:Y:S04]  /*bb00*/  ULDC.64 UR4, c[0x0][0x1a0] ;  /* 0x0000680000047ab9 */ /* 0x000fe80000000a00 */
[----:B------:R1:W2:Y:S02]  /*bb10*/  LDG.E R4, [R4.64] ;  /* 0x0000001c04047981 */ /* 0x0002a4000c1e1900 */
[----:B------:R-:W-:Y:S01]  /*bb20*/  USHF.R.S32.HI UR27, URZ, 0x1f, UR32 ;  /* 0x0000001f3f1b7899 */ /* 0x000fe20008011420 */
[----:B----4-:R-:W-:Y:S01]  /*bb30*/  MOV R11, UR33 ;  /* 0x00000021000b7c02 */ /* 0x010fe20008000f00 */
[----:B------:R-:W-:Y:S02]  /*bb40*/  UIMAD.WIDE.U32 UR34, UR32, UR4, URZ ;  /* 0x00000004202272a5 */ /* 0x000fe4000f8e003f */
[----:B------:R-:W-:Y:S02]  /*bb50*/  UIMAD UR27, UR27, UR4, URZ ;  /* 0x000000041b1b72a4 */ /* 0x000fe4000f8e023f */
[----:B------:R-:W2:Y:S02]  /*bb60*/  LDG.E R3, [R10.64] ;  /* 0x0000001c0a037981 */ /* 0x000ea4000c1e1900 */
[----:B------:R-:W-:Y:S04]  /*bb70*/  UIMAD UR27, UR32, UR5, UR27 ;  /* 0x00000005201b72a4 */ /* 0x000fe8000f8e021b */
[----:B------:R-:W-:Y:S01]  /*bb80*/  UIADD3 UR27, UR35, UR27, URZ ;  /* 0x0000001b231b7290 */ /* 0x000fe2000fffe03f */
[----:B-1----:R-:W-:Y:S05]  /*bb90*/  IMAD.U32 R5, RZ, RZ, UR35 ;  /* 0x00000023ff057e24 */ /* 0x002fea000f8e00ff */
[----:B------:R-:W-:Y:S01]  /*bba0*/  MOV R5, UR27 ;  /* 0x0000001b00057c02 */ /* 0x000fe20008000f00 */
[----:B--2---:R-:W-:Y:S01]  /*bbb0*/  IMAD.IADD R3, R3, 0x1, -R4 ;  /* 0x0000000103037824 */ /* 0x004fe200078e0a04 */
[----:B------:R-:W-:Y:S04]  /*bbc0*/  MOV R4, UR34 ;  /* 0x0000002200047c02 */ /* 0x000fe80008000f00 */
[----:B------:R-:W-:Y:S01]  /*bbd0*/  SHF.R.S32.HI R210, RZ, 0x1f, R3 ;  /* 0x0000001fffd27819 */ /* 0x000fe20000011403 */
[C---:B------:R-:W-:Y:S04]  /*bbe0*/  IMAD.WIDE.U32 R4, R3.reuse, c[0x0][0x188], R4 ;  /* 0x0000620003047a25 */ /* 0x040fe800078e0004 */
[----:B------:R-:W-:Y:S04]  /*bbf0*/  IMAD R210, R210, c[0x0][0x188], RZ ;  /* 0x00006200d2d27a24 */ /* 0x000fe800078e02ff */
[----:B------:R-:W-:Y:S02]  /*bc00*/  IMAD R210, R3, c[0x0][0x18c], R210 ;  /* 0x0000630003d27a24 */ /* 0x000fe400078e02d2 */
[----:B------:R-:W-:Y:S03]  /*bc10*/  IMAD.MOV.U32 R3, RZ, RZ, R4 ;  /* 0x000000ffff037224 */ /* 0x000fe600078e0004 */
[----:B------:R-:W-:Y:S02]  /*bc20*/  IADD3 R210, R5, R210, RZ ;  /* 0x000000d205d27210 */ /* 0x000fe40007ffe0ff */
.L_x_2018:
[----:B------:R-:W-:Y:S01]  /*bc30*/  ISETP.GE.AND P5, PT, R200, c[0x0][0x220], PT ;  /* 0x00008800c8007a0c */ /* 0x000fe20003fa6270 */
[----:B------:R-:W-:Y:S01]  /*bc40*/  UISETP.GT.AND UP2, UPT, UR25, UR19, UPT ;  /* 0x000000131900728c */ /* 0x000fe2000bf44270 */
[----:B------:R-:W-:Y:S02]  /*bc50*/  ISETP.GE.AND P4, PT, R196, c[0x0][0x220], PT ;  /* 0x00008800c4007a0c */ /* 0x000fe40003f86270 */
[-C--:B------:R-:W-:Y:S02]  /*bc60*/  LEA R214, P0, R3, R212.reuse, 0x1 ;  /* 0x000000d403d67211 */ /* 0x080fe400078008ff */
[----:B------:R-:W-:Y:S02]  /*bc70*/  ISETP.GE.AND P3, PT, R195, c[0x0][0x220], PT ;  /* 0x00008800c3007a0c */ /* 0x000fe40003f66270 */
[CC--:B------:R-:W-:Y:S02]  /*bc80*/  LEA.HI.X R215, R3.reuse, R213.reuse, R210, 0x1, P0 ;  /* 0x000000d503d77211 */ /* 0x0c0fe400000f0cd2 */
[----:B------:R-:W-:Y:S03]  /*bc90*/  IADD3 R3, P0, R3, UR23, RZ ;  /* 0x0000001703037c10 */ /* 0x000fe6000ff1e0ff */
[----:B------:R-:W-:Y:S01]  /*bca0*/  @P5 STS.128 [R198+0xc000], RZ ;  /* 0x00c000ffc6005388 */ /* 0x000fe20000000c00 */
[CC--:B------:R-:W-:Y:S02]  /*bcb0*/  @!P5 LEA R232, P6, R3.reuse, R212.reuse, 0x1 ;  /* 0x000000d403e8d211 */ /* 0x0c0fe400078c08ff */
[----:B------:R-:W-:Y:S01]  /*bcc0*/  IADD3.X R216, R210, UR22, RZ, P0, !PT ;  /* 0x00000016d2d87c10 */ /* 0x000fe200087fe4ff */
        /* <DEDUP_REMOVED lines=8> */
[CC--:B------:R-:W-:Y:S01]  /*bd50*/  @!P3 LEA R224, P0, R3.reuse, R212.reuse, 0x1 ;  /* 0x000000d403e0b211 */ /* 0x0c0fe200078008ff */
[----:B------:R-:W-:Y:S01]  /*bd60*/  @!PT LDS RZ, [RZ] ;  /* 0x00000000fffff984 */ /* 0x000fe20000000800 */
[----:B------:R-:W-:Y:S01]  /*bd70*/  @!PT LDS RZ, [RZ] ;  /* 0x00000000fffff984 */ /* 0x000fe20000000800 */
[----:B------:R-:W-:Y:S01]  /*bd80*/  @!PT LDS RZ, [RZ] ;  /* 0x00000000fffff984 */ /* 0x000fe20000000800 */
[----:B------:R1:W-:Y:S01]  /*bd90*/  @!P4 LDGSTS.E.BYPASS.LTC128B.128 [R198+0xe000], [R214.64+0x80] ;  /* 0x0e000080d6c6cfae */ /* 0x0003e2000b901d5c */
[C---:B------:R-:W-:Y:S02]  /*bda0*/  IADD3 R217, P2, R3.reuse, UR23, RZ ;  /* 0x0000001703d97c10 */ /* 0x040fe4000ff5e0ff */
[-C--:B------:R-:W-:Y:S01]  /*bdb0*/  @!P3 LEA.HI.X R225, R3, R213.reuse, R216, 0x1, P0 ;  /* 0x000000d503e1b211 */ /* 0x080fe200000f0cd8 */
[----:B------:R-:W-:Y:S01]  /*bdc0*/  @P3 STS.128 [R198+0x10000], RZ ;  /* 0x010000ffc6003388 */ /* 0x000fe20000000c00 */
[CC--:B------:R-:W-:Y:S02]  /*bdd0*/  @!P5 LEA R230, P1, R217.reuse, R212.reuse, 0x1 ;  /* 0x000000d4d9e6d211 */ /* 0x0c0fe400078208ff */
[----:B------:R-:W-:Y:S01]  /*bde0*/  IADD3.X R216, R216, UR22, RZ, P2, !PT ;  /* 0x00000016d8d87c10 */ /* 0x000fe200097fe4ff */
[----:B------:R-:W-:Y:S01]  /*bdf0*/  @!PT LDS RZ, [RZ] ;  /* 0x00000000fffff984 */ /* 0x000fe20000000800 */
[----:B------:R-:W-:Y:S01]  /*be00*/  @!PT LDS RZ, [RZ] ;  /* 0x00000000fffff984 */ /* 0x000fe20000000800 */
[----:B------:R-:W-:Y:S01]  /*be10*/  @!PT LDS RZ, [RZ] ;  /* 0x00000000fffff984 */ /* 0x000fe20000000800 */
[----:B------:R1:W-:Y:S01]  /*be20*/  @!P3 LDGSTS.E.BYPASS.LTC128B.128 [R198+0x10000], [R214.64+0x100] ;  /* 0x10000100d6c6bfae */ /* 0x0003e2000b901d5c */
        /* <DEDUP_REMOVED lines=8> */
[----:B------:R1:W-:Y:S01]  /*beb0*/  @!P5 LDGSTS.E.BYPASS.LTC128B.128 [R198+0xc800], [R232.64] ;  /* 0x0c800000e8c6dfae */ /* 0x0003e2000b901d5c */
[C---:B------:R-:W-:Y:S02]  /*bec0*/  IADD3 R3, P6, R217.reuse, UR23, RZ ;  /* 0x00000017d9037c10 */ /* 0x040fe4000ffde0ff */
[-C--:B------:R-:W-:Y:S01]  /*bed0*/  @!P3 LEA.HI.X R221, R217, R213.reuse, R216, 0x1, P2 ;  /* 0x000000d5d9ddb211 */ /* 0x080fe200010f0cd8 */
[----:B------:R-:W-:Y:S01]  /*bee0*/  @P4 STS.128 [R198+0xe800], RZ ;  /* 0x00e800ffc6004388 */ /* 0x000fe20000000c00 */
[----:B------:R-:W-:Y:S02]  /*bef0*/  IADD3.X R210, R216, UR22, RZ, P6, !PT ;  /* 0x00000016d8d27c10 */ /* 0x000fe4000b7fe4ff */
        /* <DEDUP_REMOVED lines=13> */
[----:B------:R1:W-:Y:S03]  /*bfd0*/  @!P3 LDGSTS.E.BYPASS.LTC128B.128 [R198+0x10800], [R224.64+0x100] ;  /* 0x10800100e0c6bfae */ /* 0x0003e6000b901d5c */
[----:B------:R-:W-:Y:S01]  /*bfe0*/  @!P3 LEA.HI.X R213, R3, R213, R210, 0x1, P0 ;  /* 0x000000d503d5b211 */ /* 0x000fe200000f0cd2 */
[----:B------:R-:W-:Y:S01]  /*bff0*/  @P5 STS.128 [R198+0xd000], RZ ;  /* 0x00d000ffc6005388 */ /* 0x000fe20000000c00 */
[----:B------:R-:W-:Y:S03]  /*c000*/  PLOP3.LUT P0, PT, PT, PT, UP2, 0x80, 0x0 ;  /* 0x000000000000781c */ /* 0x000fe60003f0f028 */
        /* <DEDUP_REMOVED lines=191> */
[----:B------:R-:W-:Y:S01]  /*cc00*/  PLOP3.LUT P0, PT, PT, PT, UP6, 0x80, 0x0 ;  /* 0x000000000000781c */ /* 0x000fe20003f0f068 */
[----:B------:R-:W-:Y:S01]  /*cc10*/  IMAD.U32 R132, RZ, RZ, UR17 ;  /* 0x00000011ff847e24 */ /* 0x000fe2000f8e00ff */
[----:B------:R-:W-:Y:S11]  /*cc20*/  MOV R134, UR8 ;  /* 0x0000000800867c02 */ /* 0x000ff60008000f00 */
[----:B------:R-:W-:-:S05]  /*cc30*/  @!P0 BRA `(.L_x_2020) ;  /* 0x0000042000008947 */ /* 0x000fca0003800000 */
[----:B------:R-:W-:Y:S04]  /*cc40*/  USHF.L.U32 UR4, UR25, 0x6, URZ ;  /* 0x0000000619047899 */ /* 0x000fe8000800063f */
[----:B------:R-:W-:Y:S02]  /*cc50*/  UIADD3 UR34, UR4, -0x40, URZ ;  /* 0xffffffc004227890 */ /* 0x000fe4000fffe03f */
[----:B------:R-:W-:Y:S01]  /*cc60*/  IABS R132, UR4 ;  /* 0x0000000400847c13 */ /* 0x000fe20008000000 */
[----:B------:R-:W-:Y:S03]  /*cc70*/  ULOP3.LUT UR4, UR4, UR6, URZ, 0x3c, !UPT ;  /* 0x0000000604047292 */ /* 0x000fe6000f8e3c3f */
[----:B------:R-:W-:Y:S01]  /*cc80*/  IABS R3, UR34 ;  /* 0x0000002200037c13 */ /* 0x000fe20008000000 */
[----:B------:R-:W-:Y:S01]  /*cc90*/  ULOP3.LUT UR34, UR34, UR6, URZ, 0x3c, !UPT ;  /* 0x0000000622227292 */ /* 0x000fe2000f8e3c3f */
[----:B------:R-:W1:Y:S08]  /*cca0*/  R2UR UR33, R132 ;  /* 0x00000000842173c2 */ /* 0x000e7000000e0000 */
[----:B------:R-:W2:Y:S01]  /*ccb0*/  R2UR UR27, R3 ;  /* 0x00000000031b73c2 */ /* 0x000ea200000e0000 */
[----:B-1----:R-:W-:Y:S04]  /*ccc0*/  UIMAD.WIDE.U32 UR36, UR11, UR33, URZ ;  /* 0x000000210b2472a5 */ /* 0x002fe8000f8e003f */
[----:B------:R-:W-:Y:S02]  /*ccd0*/  UIADD3 UR32, -UR37, URZ, URZ ;  /* 0x0000003f25207290 */ /* 0x000fe4000fffe13f */
[----:B--2---:R-:W-:Y:S02]  /*cce0*/  UIMAD.WIDE.U32 UR38, UR11, UR27, URZ ;  /* 0x0000001b0b2672a5 */ /* 0x004fe4000f8e003f */
[----:B------:R-:W-:Y:S04]  /*ccf0*/  UIMAD UR33, UR12, UR32, UR33 ;  /* 0x000000200c2172a4 */ /* 0x000fe8000f8e0221 */
[----:B------:R-:W-:Y:S02]  /*cd00*/  UISETP.GT.U32.AND UP3, UPT, UR12, UR33, UPT ;  /* 0x000000210c00728c */ /* 0x000fe4000bf64070 */
[----:B------:R-:W-:Y:S02]  /*cd10*/  UMOV UR35, UR39 ;  /* 0x0000002700237c82 */ /* 0x000fe40008000000 */
[----:B------:R-:W-:Y:S04]  /*cd20*/  UIADD3 UR5, -UR35, URZ, URZ ;  /* 0x0000003f23057290 */ /* 0x000fe8000fffe13f */
[----:B------:R-:W-:Y:S03]  /*cd30*/  UIMAD UR27, UR12, UR5, UR27 ;  /* 0x000000050c1b72a4 */ /* 0x000fe6000f8e021b */
[----:B------:R-:W-:Y:S02]  /*cd40*/  @!UP3 UIADD3 UR33, UR33, -UR12, URZ ;  /* 0x8000000c2121b290 */ /* 0x000fe4000fffe03f */
[----:B------:R-:W-:Y:S02]  /*cd50*/  UISETP.GT.U32.AND UP2, UPT, UR12, UR27, UPT ;  /* 0x0000001b0c00728c */ /* 0x000fe4000bf44070 */
[----:B------:R-:W-:Y:S02]  /*cd60*/  UISETP.GE.U32.AND UP5, UPT, UR33, UR12, UPT ;  /* 0x0000000c2100728c */ /* 0x000fe4000bfa6070 */
[----:B------:R-:W-:Y:S02]  /*cd70*/  @!UP3 UIADD3 UR37, UR37, 0x1, URZ ;  /* 0x000000012525b890 */ /* 0x000fe4000fffe03f */
[----:B------:R-:W-:Y:S05]  /*cd80*/  UISETP.GE.AND UP3, UPT, UR4, URZ, UPT ;  /* 0x0000003f0400728c */ /* 0x000fea000bf66270 */
[----:B------:R-:W-:Y:S02]  /*cd90*/  @!UP2 UIADD3 UR27, UR27, -UR12, URZ ;  /* 0x8000000c1b1ba290 */ /* 0x000fe4000fffe03f */
[----:B------:R-:W-:Y:S02]  /*cda0*/  @!UP2 UIADD3 UR35, UR35, 0x1, URZ ;  /* 0x000000012323a890 */ /* 0x000fe4000fffe03f */
[----:B------:R-:W-:Y:S02]  /*cdb0*/  UISETP.GE.U32.AND UP4, UPT, UR27, UR12, UPT ;  /* 0x0000000c1b00728c */ /* 0x000fe4000bf86070 */
[----:B------:R-:W-:Y:S02]  /*cdc0*/  UISETP.GE.AND UP2, UPT, UR34, URZ, UPT ;  /* 0x0000003f2200728c */ /* 0x000fe4000bf46270 */
[----:B------:R-:W-:Y:S04]  /*cdd0*/  @UP5 UIADD3 UR37, UR37, 0x1, URZ ;  /* 0x0000000125255890 */ /* 0x000fe8000fffe03f */
[----:B------:R-:W-:Y:S03]  /*cde0*/  @!UP3 UIADD3 UR37, -UR37, URZ, URZ ;  /* 0x0000003f2525b290 */ /* 0x000fe6000fffe13f */
[----:B------:R-:W-:Y:S02]  /*cdf0*/  @UP4 UIADD3 UR35, UR35, 0x1, URZ ;  /* 0x0000000123234890 */ /* 0x000fe4000fffe03f */
[----:B------:R-:W-:Y:S02]  /*ce00*/  USEL UR37, UR10, UR37, !UP0 ;  /* 0x000000250a257287 */ /* 0x000fe4000c000000 */
[----:B------:R-:W-:Y:S04]  /*ce10*/  @!UP2 UIADD3 UR35, -UR35, URZ, URZ ;  /* 0x0000003f2323a290 */ /* 0x000fe8000fffe13f */
[----:B------:R-:W-:Y:S01]  /*ce20*/  USEL UR35, UR10, UR35, !UP0 ;  /* 0x000000230a237287 */ /* 0x000fe2000c000000 */
[----:B------:R-:W-:Y:S01]  /*ce30*/  IMAD.U32 R132, RZ, RZ, UR37 ;  /* 0x00000025ff847e24 */ /* 0x000fe2000f8e00ff */
[----:B------:R-:W-:Y:S04]  /*ce40*/  MOV R3, UR37 ;  /* 0x0000002500037c02 */ /* 0x000fe80008000f00 */
[----:B------:R-:W-:Y:S01]  /*ce50*/  IMAD.U32 R133, RZ, RZ, UR35 ;  /* 0x00000023ff857e24 */ /* 0x000fe2000f8e00ff */
[----:B------:R-:W-:Y:S01]  /*ce60*/  LEA R134, P0, R132, UR30, 0x2 ;  /* 0x0000001e84867c11 */ /* 0x000fe2000f8010ff */
[----:B------:R-:W-:Y:S03]  /*ce70*/  IMAD.U32 R132, RZ, RZ, UR35 ;  /* 0x00000023ff847e24 */ /* 0x000fe6000f8e00ff */
[----:B------:R-:W1:Y:S01]  /*ce80*/  R2UR UR4, R134 ;  /* 0x00000000860473c2 */ /* 0x000e6200000e0000 */
[----:B------:R-:W-:Y:S02]  /*ce90*/  LEA R136, P1, R133, UR30, 0x2 ;  /* 0x0000001e85887c11 */ /* 0x000fe4000f8210ff */
[----:B------:R-:W-:Y:S02]  /*cea0*/  LEA.HI.X.SX32 R135, R3, UR31, 0x2, P0 ;  /* 0x0000001f03877c11 */ /* 0x000fe400080f16ff */
[----:B------:R-:W-:Y:S03]  /*ceb0*/  LEA.HI.X.SX32 R137, R132, UR31, 0x2, P1 ;  /* 0x0000001f84897c11 */ /* 0x000fe600088f16ff */
[----:B------:R-:W2:Y:S08]  /*cec0*/  R2UR UR5, R135 ;  /* 0x00000000870573c2 */ /* 0x000eb000000e0000 */
[----:B------:R-:W3:Y:S08]  /*ced0*/  R2UR UR32, R136 ;  /* 0x00000000882073c2 */ /* 0x000ef000000e0000 */
[----:B------:R-:W4:Y:S01]  /*cee0*/  R2UR UR33, R137 ;  /* 0x00000000892173c2 */ /* 0x000f2200000e0000 */
[----:B-1----:R-:W-:Y:S01]  /*cef0*/  MOV R140, UR4 ;  /* 0x00000004008c7c02 */ /* 0x002fe20008000f00 */
[----:B--2---:R-:W-:Y:S01]  /*cf00*/  IMAD.U32 R141, RZ, RZ, UR5 ;  /* 0x00000005ff8d7e24 */ /* 0x004fe2000f8e00ff */
[----:B------:R-:W-:Y:S04]  /*cf10*/  ULDC.64 UR4, c[0x0][0x198] ;  /* 0x0000660000047ab9 */ /* 0x000fe80000000a00 */
[----:B------:R-:W2:Y:S01]  /*cf20*/  LDG.E R132, [R140.64] ;  /* 0x0000001c8c847981 */ /* 0x000ea2000c1e1900 */
[----:B---3--:R-:W-:Y:S01]  /*cf30*/  MOV R138, UR32 ;  /* 0x00000020008a7c02 */ /* 0x008fe20008000f00 */
[----:B------:R-:W-:Y:S04]  /*cf40*/  UIADD3 UR32, UR37, -UR35, URZ ;  /* 0x8000002325207290 */ /* 0x000fe8000fffe03f */
[----:B------:R-:W-:Y:S01]  /*cf50*/  UIMAD UR32, UR32, UR6, -UR9 ;  /* 0x00000006202072a4 */ /* 0x000fe2000f8e0a09 */
[----:B----4-:R-:W-:Y:S03]  /*cf60*/  IMAD.U32 R139, RZ, RZ, UR33 ;  /* 0x00000021ff8b7e24 */ /* 0x010fe6000f8e00ff */
[----:B------:R-:W-:Y:S02]  /*cf70*/  USHF.R.S32.HI UR27, URZ, 0x1f, UR32 ;  /* 0x0000001f3f1b7899 */ /* 0x000fe40008011420 */
[----:B------:R-:W-:Y:S01]  /*cf80*/  UIMAD.WIDE.U32 UR34, UR32, UR4, URZ ;  /* 0x00000004202272a5 */ /* 0x000fe2000f8e003f */
[----:B------:R-:W2:Y:S01]  /*cf90*/  LDG.E R3, [R138.64] ;  /* 0x0000001c8a037981 */ /* 0x000ea2000c1e1900 */
[----:B------:R-:W-:Y:S04]  /*cfa0*/  UIMAD UR27, UR27, UR4, URZ ;  /* 0x000000041b1b72a4 */ /* 0x000fe8000f8e023f */
[----:B------:R-:W-:Y:S01]  /*cfb0*/  MOV R133, UR35 ;  /* 0x0000002300857c02 */ /* 0x000fe20008000f00 */
[----:B------:R-:W-:Y:S04]  /*cfc0*/  UIMAD UR27, UR32, UR5, UR27 ;  /* 0x00000005201b72a4 */ /* 0x000fe8000f8e021b */
[----:B------:R-:W-:Y:S06]  /*cfd0*/  UIADD3 UR27, UR35, UR27, URZ ;  /* 0x0000001b231b7290 */ /* 0x000fec000fffe03f */
[----:B------:R-:W-:Y:S01]  /*cfe0*/  IMAD.U32 R133, RZ, RZ, UR27 ;  /* 0x0000001bff857e24 */ /* 0x000fe2000f8e00ff */
[----:B--2---:R-:W-:Y:S01]  /*cff0*/  IADD3 R134, -R132, R3, RZ ;  /* 0x0000000384867210 */ /* 0x004fe20007ffe1ff */
[----:B------:R-:W-:Y:S03]  /*d000*/  IMAD.U32 R132, RZ, RZ, UR34 ;  /* 0x00000022ff847e24 */ /* 0x000fe6000f8e00ff */
[----:B------:R-:W-:Y:S01]  /*d010*/  SHF.R.S32.HI R3, RZ, 0x1f, R134 ;  /* 0x0000001fff037819 */ /* 0x000fe20000011486 */
[C---:B------:R-:W-:Y:S04]  /*d020*/  IMAD.WIDE.U32 R132, R134.reuse, c[0x0][0x180], R132 ;  /* 0x0000600086847a25 */ /* 0x040fe800078e0084 */
[----:B------:R-:W-:Y:S04]  /*d030*/  IMAD R3, R3, c[0x0][0x180], RZ ;  /* 0x0000600003037a24 */ /* 0x000fe800078e02ff */
[----:B------:R-:W-:Y:S05]  /*d040*/  IMAD R3, R134, c[0x0][0x184], R3 ;  /* 0x0000610086037a24 */ /* 0x000fea00078e0203 */
[----:B------:R-:W-:Y:S02]  /*d050*/  IADD3 R134, R133, R3, RZ ;  /* 0x0000000385867210 */ /* 0x000fe40007ffe0ff */
.L_x_2020:
[----:B------:R1:W-:Y:S01]  /*d060*/  @P5 STS.128 [R198+0x6000], RZ ;  /* 0x006000ffc6005388 */ /* 0x0003e20000000c00 */
[CC--:B------:R-:W-:Y:S02]  /*d070*/  LEA R152, P1, R132.reuse, R208.reuse, 0x1 ;  /* 0x000000d084987211 */ /* 0x0c0fe400078208ff */
[C---:B------:R-:W-:Y:S02]  /*d080*/  IADD3 R3, P0, R132.reuse, UR21, RZ ;  /* 0x0000001584037c10 */ /* 0x040fe4000ff1e0ff */
[-C--:B------:R-:W-:Y:S02]  /*d090*/  LEA.HI.X R153, R132, R207.reuse, R134, 0x1, P1 ;  /* 0x000000cf84997211 */ /* 0x080fe400008f0c86 */
[CC--:B------:R-:W-:Y:S02]  /*d0a0*/  @!P5 LEA R150, P6, R3.reuse, R208.reuse, 0x1 ;  /* 0x000000d00396d211 */ /* 0x0c0fe400078c08ff */
[CC--:B------:R-:W-:Y:S01]  /*d0b0*/  @!P4 LEA R144, P1, R3.reuse, R208.reuse, 0x1 ;  /* 0x000000d00390c211 */ /* 0x0c0fe200078208ff */
[----:B------:R-:W-:Y:S01]  /*d0c0*/  @!PT LDS RZ, [RZ] ;  /* 0x00000000fffff984 */ /* 0x000fe20000000800 */
[----:B------:R-:W-:Y:S01]  /*d0d0*/  @!PT LDS RZ, [RZ] ;  /* 0x00000000fffff984 */ /* 0x000fe20000000800 */
[----:B------:R-:W-:Y:S01]  /*d0e0*/  @!PT LDS RZ, [RZ] ;  /* 0x00000000fffff984 */ /* 0x000fe20000000800 */
[----:B------:R1:W-:Y:S01]  /*d0f0*/  @!P5 LDGSTS.E.BYPASS.LTC128B.128 [R198+0x6000], [R152.64] ;  /* 0x0600000098c6dfae */ /* 0x0003e2000b901d5c */
[----:B------:R-:W-:Y:S02]  /*d100*/  IADD3.X R134, R134, UR20, RZ, P0, !PT ;  /* 0x0000001486867c10 */ /* 0x000fe400087fe4ff */
[CC--:B------:R-:W-:Y:S01]  /*d110*/  @!P3 LEA R142, P0, R3.reuse, R208.reuse, 0x1 ;  /* 0x000000d0038eb211 */ /* 0x0c0fe200078008ff */
[----:B------:R1:W-:Y:S01]  /*d120*/  @P4 STS.128 [R198+0x8000], RZ ;  /* 0x008000ffc6004388 */ /* 0x0003e20000000c00 */
[CCC-:B------:R-:W-:Y:S02]  /*d130*/  @!P5 LEA.HI.X R151, R3.reuse, R207.reuse, R134.reuse, 0x1, P6 ;  /* 0x000000cf0397d211 */ /* 0x1c0fe400030f0c86 */
[CCC-:B------:R-:W-:Y:S01]  /*d140*/  @!P4 LEA.HI.X R145, R3.reuse, R207.reuse, R134.reuse, 0x1, P1 ;  /* 0x000000cf0391c211 */ /* 0x1c0fe200008f0c86 */
[----:B------:R-:W-:Y:S01]  /*d150*/  @!PT LDS RZ, [RZ] ;  /* 0x00000000fffff984 */ /* 0x000fe20000000800 */
[----:B------:R-:W-:Y:S01]  /*d160*/  @!PT LDS RZ, [RZ] ;  /* 0x00000000fffff984 */ /* 0x000fe20000000800 */
[----:B------:R-:W-:Y:S01]  /*d170*/  @!PT LDS RZ, [RZ] ;  /* 0x00000000fffff984 */ /* 0x000fe20000000800 */
[----:B------:R1:W-:Y:S01]  /*d180*/  @!P4 LDGSTS.E.BYPASS.LTC128B.128 [R198+0x8000], [R152.64+0x80] ;  /* 0x0800008098c6cfae */ /* 0x0003e2000b901d5c */
[CC--:B------:R-:W-:Y:S02]  /*d190*/  @!P3 LEA.HI.X R143, R3.reuse, R207.reuse, R134, 0x1, P0 ;  /* 0x000000cf038fb211 */ /* 0x0c0fe400000f0c86 */
[----:B------:R-:W-:Y:S01]  /*d1a0*/  IADD3 R133, P2, R3, UR21, RZ ;  /* 0x0000001503857c10 */ /* 0x000fe2000ff5e0ff */
[----:B------:R1:W-:Y:S03]  /*d1b0*/  @P3 STS.128 [R198+0xa000], RZ ;  /* 0x00a000ffc6003388 */ /* 0x0003e60000000c00 */
[CC--:B------:R-:W-:Y:S01]  /*d1c0*/  @!P5 LEA R148, P1, R133.reuse, R208.reuse, 0x1 ;  /* 0x000000d08594d211 */ /* 0x0c0fe200078208ff */
[----:B------:R-:W-:Y:S01]  /*d1d0*/  @!PT LDS RZ, [RZ] ;  /* 0x00000000fffff984 */ /* 0x000fe20000000800 */
[----:B------:R-:W-:Y:S01]  /*d1e0*/  @!PT LDS RZ, [RZ] ;  /* 0x00000000fffff984 */ /* 0x000fe20000000800 */
[----:B------:R-:W-:Y:S01]  /*d1f0*/  @!PT LDS RZ, [RZ] ;  /* 0x00000000fffff984 */ /* 0x000fe20000000800 */
[----:B------:R1:W-:Y:S01]  /*d200*/  @!P3 LDGSTS.E.BYPASS.LTC128B.128 [R198+0xa000], [R152.64+0x100] ;  /* 0x0a00010098c6bfae */ /* 0x0003e2000b901d5c */
[CC--:B------:R-:W-:Y:S02]  /*d210*/  @!P4 LEA R140, P0, R133.reuse, R208.reuse, 0x1 ;  /* 0x000000d0858cc211 */ /* 0x0c0fe400078008ff */
[----:B------:R-:W-:Y:S01]  /*d220*/  IADD3.X R134, R134, UR20, RZ, P2, !PT ;  /* 0x0000001486867c10 */ /* 0x000fe200097fe4ff */
[----:B------:R1:W-:Y:S01]  /*d230*/  @P5 STS.128 [R198+0x6800], RZ ;  /* 0x006800ffc6005388 */ /* 0x0003e20000000c00 */
[CC--:B------:R-:W-:Y:S02]  /*d240*/  @!P3 LEA R138, P2, R133.reuse, R208.reuse, 0x1 ;  /* 0x000000d0858ab211 */ /* 0x0c0fe400078408ff */
[CCC-:B------:R-:W-:Y:S01]  /*d250*/  @!P5 LEA.HI.X R149, R133.reuse, R207.reuse, R134.reuse, 0x1, P1 ;  /* 0x000000cf8595d211 */ /* 0x1c0fe200008f0c86 */
[----:B------:R-:W-:Y:S01]  /*d260*/  @!PT LDS RZ, [RZ] ;  /* 0x00000000fffff984 */ /* 0x000fe20000000800 */
[----:B------:R-:W-:Y:S01]  /*d270*/  @!PT LDS RZ, [RZ] ;  /* 0x00000000fffff984 */ /* 0x000fe20000000800 */
[----:B------:R-:W-:Y:S01]  /*d280*/  @!PT LDS RZ, [RZ] ;  /* 0x00000000fffff984 */ /* 0x000fe20000000800 */
[----:B------:R1:W-:Y:S01]  /*d290*/  @!P5 LDGSTS.E.BYPASS.LTC128B.128 [R198+0x6800], [R150.64] ;  /* 0x0680000096c6dfae */ /* 0x0003e2000b901d5c */
[CCC-:B------:R-:W-:Y:S02]  /*d2a0*/  @!P4 LEA.HI.X R141, R133.reuse, R207.reuse, R134.reuse, 0x1, P0 ;  /* 0x000000cf858dc211 */ /* 0x1c0fe400000f0c86 */
[CC--:B------:R-:W-:Y:S01]  /*d2b0*/  @!P3 LEA.HI.X R139, R133.reuse, R207.reuse, R134, 0x1, P2 ;  /* 0x000000cf858bb211 */ /* 0x0c0fe200010f0c86 */
[----:B------:R1:W-:Y:S01]  /*d2c0*/  @P4 STS.128 [R198+0x8800], RZ ;  /* 0x008800ffc6004388 */ /* 0x0003e20000000c00 */
[----:B------:R-:W-:Y:S03]  /*d2d0*/  IADD3 R3, P6, R133, UR21, RZ ;  /* 0x0000001585037c10 */ /* 0x000fe6000ffde0ff */
[----:B------:R-:W-:Y:S01]  /*d2e0*/  @!PT LDS RZ, [RZ] ;  /* 0x00000000fffff984 */ /* 0x000fe20000000800 */
[----:B------:R-:W-:Y:S01]  /*d2f0*/  @!PT LDS RZ, [RZ] ;  /* 0x00000000fffff984 */ /* 0x000fe20000000800 */
[----:B------:R-:W-:Y:S01]  /*d300*/  @!PT LDS RZ, [RZ] ;  /* 0x00000000fffff984 */ /* 0x000fe20000000800 */
[----:B------:R1:W-:Y:S01]  /*d310*/  @!P4 LDGSTS.E.BYPASS.LTC128B.128 [R198+0x8800], [R144.64+0x80] ;  /* 0x0880008090c6cfae */ /* 0x0003e2000b901d5c */
[CC--:B------:R-:W-:Y:S02]  /*d320*/  @!P4 LEA R136, P1, R3.reuse, R208.reuse, 0x1 ;  /* 0x000000d00388c211 */ /* 0x0c0fe400078208ff */
[CC--:B------:R-:W-:Y:S01]  /*d330*/  @!P3 LEA R154, P0, R3.reuse, R208.reuse, 0x1 ;  /* 0x000000d0039ab211 */ /* 0x0c0fe200078008ff */
[----:B------:R1:W-:Y:S01]  /*d340*/  @P3 STS.128 [R198+0xa800], RZ ;  /* 0x00a800ffc6003388 */ /* 0x0003e20000000c00 */
[----:B------:R-:W-:Y:S02]  /*d350*/  IADD3.X R132, R134, UR20, RZ, P6, !PT ;  /* 0x0000001486847c10 */ /* 0x000fe4000b7fe4ff */
[C---:B------:R-:W-:Y:S01]  /*d360*/  @!P5 LEA R146, P6, R3.reuse, R208, 0x1 ;  /* 0x000000d00392d211 */ /* 0x040fe200078c08ff */
[----:B------:R-:W-:Y:S01]  /*d370*/  @!PT LDS RZ, [RZ] ;  /* 0x00000000fffff984 */ /* 0x000fe20000000800 */
[----:B------:R-:W-:Y:S01]  /*d380*/  @!PT LDS RZ, [RZ] ;  /* 0x00000000fffff984 */ /* 0x000fe20000000800 */
[----:B------:R-:W-:Y:S01]  /*d390*/  @!PT LDS RZ, [RZ] ;  /* 0x00000000fffff984 */ /* 0x000fe20000000800 */
[----:B------:R1:W-:Y:S01]  /*d3a0*/  @!P3 LDGSTS.E.BYPASS.LTC128B.128 [R198+0xa800], [R142.64+0x100] ;  /* 0x0a8001008ec6bfae */ /* 0x0003e2000b901d5c */
[CC--:B------:R-:W-:Y:S01]  /*d3b0*/  @!P4 LEA.HI.X R137, R3.reuse, R207.reuse, R132, 0x1, P1 ;  /* 0x000000cf0389c211 */ /* 0x0c0fe200008f0c84 */
[----:B------:R-:W-:Y:S01]  /*d3c0*/  IMAD.MOV.U32 R208, RZ, RZ, R152 ;  /* 0x000000ffffd07224 */ /* 0x000fe200078e0098 */
[CCC-:B------:R-:W-:Y:S01]  /*d3d0*/  @!P5 LEA.HI.X R147, R3.reuse, R207.reuse, R132.reuse, 0x1, P6 ;  /* 0x000000cf0393d211 */ /* 0x1c0fe200030f0c84 */
[----:B------:R1:W-:Y:S01]  /*d3e0*/  @P5 STS.128 [R198+0x7000], RZ ;  /* 0x007000ffc6005388 */ /* 0x0003e20000000c00 */
[----:B------:R-:W-:Y:S01]  /*d3f0*/  @!P3 LEA.HI.X R155, R3, R207, R132, 0x1, P0 ;  /* 0x000000cf039bb211 */ /* 0x000fe200000f0c84 */
[----:B------:R-:W-:Y:S02]  /*d400*/  IMAD.MOV.U32 R207, RZ, RZ, R153 ;  /* 0x000000ffffcf7224 */ /* 0x000fe400078e0099 */
        /* <DEDUP_REMOVED lines=30> */
.L_x_2019:
[----:B------:R-:W-:Y:S01]  /*d5f0*/  IMAD.U32 R132, RZ, RZ, UR25 ;  /* 0x00000019ff847e24 */ /* 0x000fe2000f8e00ff */
[----:B------:R-:W-:Y:S03]  /*d600*/  UISETP.GT.AND UP2, UPT, UR25, UR19, UPT ;  /* 0x000000131900728c */ /* 0x000fe6000bf44270 */
[----:B------:R-:W-:Y:S05]  /*d610*/  IMAD R3, R132, 0x40, R197 ;  /* 0x0000004084037824 */ /* 0x000fea00078e02c5 */
[C---:B------:R-:W-:Y:S02]  /*d620*/  IADD3 R132, R3.reuse, 0x1, RZ ;  /* 0x0000000103847810 */ /* 0x040fe40007ffe0ff */
[C---:B------:R-:W-:Y:S02]  /*d630*/  ISETP.GE.AND P2, PT, R3.reuse, R204, PT ;  /* 0x000000cc0300720c */ /* 0x040fe40003f46270 */
[C---:B------:R-:W-:Y:S02]  /*d640*/  ISETP.GE.AND P1, PT, R132.reuse, R202, PT ;  /* 0x000000ca8400720c */ /* 0x040fe40003f26270 */
[CC--:B------:R-:W-:Y:S02]  /*d650*/  ISETP.GE.AND P6, PT, R132.reuse, R204.reuse, PT ;  /* 0x000000cc8400720c */ /* 0x0c0fe40003fc6270 */
[C---:B------:R-:W-:Y:S02]  /*d660*/  ISETP.GE.OR P1, PT, R132.reuse, R199, !P1 ;  /* 0x000000c78400720c */ /* 0x040fe40004f26670 */
[-C--:B------:R-:W-:Y:S02]  /*d670*/  ISETP.GE.OR P6, PT, R132, R203.reuse, !P6 ;  /* 0x000000cb8400720c */ /* 0x080fe400077c6670 */
[C---:B------:R-:W-:Y:S02]  /*d680*/  IADD3 R132, R3.reuse, 0x9, RZ ;  /* 0x0000000903847810 */ /* 0x040fe40007ffe0ff */
[C---:B------:R-:W-:Y:S02]  /*d690*/  IADD3 R133, R3.reuse, 0x8, RZ ;  /* 0x0000000803857810 */ /* 0x040fe40007ffe0ff */
[-C--:B------:R-:W-:Y:S02]  /*d6a0*/  ISETP.GE.OR P2, PT, R3, R203.reuse, !P2 ;  /* 0x000000cb0300720c */ /* 0x080fe40005746670 */
[-C--:B------:R-:W-:Y:S02]  /*d6b0*/  ISETP.GE.AND P4, PT, R132, R204.reuse, PT ;  /* 0x000000cc8400720c */ /* 0x080fe40003f86270 */
[----:B------:R-:W-:Y:S02]  /*d6c0*/  ISETP.GE.AND P0, PT, R133, R204, PT ;  /* 0x000000cc8500720c */ /* 0x000fe40003f06270 */
[----:B------:R-:W-:Y:S02]  /*d6d0*/  FSEL R134, R4, -INF , !P2 ;  /* 0xff80000004867808 */ /* 0x000fe40005000000 */
[CC--:B------:R-:W-:Y:S02]  /*d6e0*/  ISETP.GE.OR P4, PT, R132.reuse, R203.reuse, !P4 ;  /* 0x000000cb8400720c */ /* 0x0c0fe40006786670 */
[CC--:B------:R-:W-:Y:S02]  /*d6f0*/  ISETP.GE.AND P2, PT, R132.reuse, R202.reuse, PT ;  /* 0x000000ca8400720c */ /* 0x0c0fe40003f46270 */
[----:B------:R-:W-:Y:S02]  /*d700*/  ISETP.GE.AND P5, PT, R3, R202, PT ;  /* 0x000000ca0300720c */ /* 0x000fe40003fa6270 */
[----:B-1----:R-:W-:Y:S02]  /*d710*/  FSEL R136, R9, -INF , !P4 ;  /* 0xff80000009887808 */ /* 0x002fe40006000000 */
[----:B------:R-:W-:Y:S02]  /*d720*/  ISETP.GE.OR P0, PT, R133, R203, !P0 ;  /* 0x000000cb8500720c */ /* 0x000fe40004706670 */
[-C--:B------:R-:W-:Y:S02]  /*d730*/  ISETP.GE.OR P2, PT, R132, R199.reuse, !P2 ;  /* 0x000000c78400720c */ /* 0x080fe40005746670 */
[C---:B------:R-:W-:Y:S02]  /*d740*/  IADD3 R132, R3.reuse, 0x10, RZ ;  /* 0x0000001003847810 */ /* 0x040fe40007ffe0ff */
[----:B------:R-:W-:Y:S02]  /*d750*/  IADD3 R4, R3, 0x11, RZ ;  /* 0x0000001103047810 */ /* 0x000fe40007ffe0ff */
[----:B------:R-:W-:Y:S02]  /*d760*/  FSEL R144, R5, -INF , !P6 ;  /* 0xff80000005907808 */ /* 0x000fe40007000000 */
[----:B------:R-:W-:Y:S02]  /*d770*/  FMNMX.FTZ R9, R134, R2, !PT ;  /* 0x0000000286097209 */ /* 0x000fe40007810000 */
[----:B------:R-:W-:Y:S02]  /*d780*/  ISETP.GE.AND P3, PT, R133, R202, PT ;  /* 0x000000ca8500720c */ /* 0x000fe40003f66270 */
[----:B------:R-:W-:Y:S02]  /*d790*/  ISETP.GE.OR P5, PT, R3, R199, !P5 ;  /* 0x000000c70300720c */ /* 0x000fe40006fa6670 */
[----:B------:R-:W-:Y:S02]  /*d7a0*/  FSEL R7, R7, -INF , !P1 ;  /* 0xff80000007077808 */ /* 0x000fe40004800000 */
[----:B------:R-:W-:Y:S02]  /*d7b0*/  FSEL R138, R8, -INF , !P0 ;  /* 0xff800000088a7808 */ /* 0x000fe40004000000 */
[-C--:B------:R-:W-:Y:S02]  /*d7c0*/  ISETP.GE.AND P1, PT, R132, R204.reuse, PT ;  /* 0x000000cc8400720c */ /* 0x080fe40003f26270 */
[C---:B------:R-:W-:Y:S02]  /*d7d0*/  ISETP.GE.AND P6, PT, R4.reuse, R204, PT ;  /* 0x000000cc0400720c */ /* 0x040fe40003fc6270 */
[----:B------:R-:W-:Y:S02]  /*d7e0*/  ISETP.GE.AND P0, PT, R4, R202, PT ;  /* 0x000000ca0400720c */ /* 0x000fe40003f06270 */
[----:B------:R-:W-:Y:S02]  /*d7f0*/  FMNMX.FTZ R9, R144, R9, !PT ;  /* 0x0000000990097209 */ /* 0x000fe40007810000 */
[----:B------:R-:W-:Y:S02]  /*d800*/  ISETP.GE.OR P3, PT, R133, R199, !P3 ;  /* 0x000000c78500720c */ /* 0x000fe40005f66670 */
[----:B------:R-:W-:Y:S02]  /*d810*/  FSEL R135, R6, -INF , !P5 ;  /* 0xff80000006877808 */ /* 0x000fe40006800000 */
[-C--:B------:R-:W-:Y:S02]  /*d820*/  ISETP.GE.OR P1, PT, R132, R203.reuse, !P1 ;  /* 0x000000cb8400720c */ /* 0x080fe40004f26670 */
[C---:B------:R-:W-:Y:S02]  /*d830*/  ISETP.GE.OR P6, PT, R4.reuse, R203, !P6 ;  /* 0x000000cb0400720c */ /* 0x040fe400077c6670 */
[----:B------:R-:W-:Y:S02]  /*d840*/  ISETP.GE.OR P0, PT, R4, R199, !P0 ;  /* 0x000000c70400720c */ /* 0x000fe40004706670 */
[----:B------:R-:W-:Y:S02]  /*d850*/  FMNMX.FTZ R9, R138, R9, !PT ;  /* 0x000000098a097209 */ /* 0x000fe40007810000 */
[C---:B------:R-:W-:Y:S02]  /*d860*/  IADD3 R6, R3.reuse, 0x18, RZ ;  /* 0x0000001803067810 */ /* 0x040fe40007ffe0ff */
[----:B------:R-:W-:Y:S02]  /*d870*/  IADD3 R4, R3, 0x19, RZ ;  /* 0x0000001903047810 */ /* 0x000fe40007ffe0ff */
[----:B------:R-:W-:Y:S02]  /*d880*/  FSEL R5, R10, -INF , !P3 ;  /* 0xff8000000a057808 */ /* 0x000fe40005800000 */
[----:B------:R-:W-:Y:S02]  /*d890*/  FMNMX.FTZ R10, R135, R0, !PT ;  /* 0x00000000870a7209 */ /* 0x000fe40007810000 */
[----:B------:R-:W-:Y:S02]  /*d8a0*/  FSEL R162, R12, -INF , !P1 ;  /* 0xff8000000ca27808 */ /* 0x000fe40004800000 */
[----:B------:R-:W-:Y:S02]  /*d8b0*/  FSEL R11, R11, -INF , !P2 ;  /* 0xff8000000b0b7808 */ /* 0x000fe40005000000 */
[----:B------:R-:W-:Y:S02]  /*d8c0*/  FMNMX.FTZ R9, R136, R9, !PT ;  /* 0x0000000988097209 */ /* 0x000fe40007810000 */
[C---:B------:R-:W-:Y:S02]  /*d8d0*/  ISETP.GE.AND P4, PT, R6.reuse, R204, PT ;  /* 0x000000cc0600720c */ /* 0x040fe40003f86270 */
[----:B------:R-:W-:Y:S02]  /*d8e0*/  ISETP.GE.AND P2, PT, R6, R202, PT ;  /* 0x000000ca0600720c */ /* 0x000fe40003f46270 */
[C---:B------:R-:W-:Y:S02]  /*d8f0*/  ISETP.GE.AND P3, PT, R4.reuse, R204, PT ;  /* 0x000000cc0400720c */ /* 0x040fe40003f66270 */
[----:B------:R-:W-:Y:S02]  /*d900*/  ISETP.GE.AND P1, PT, R4, R202, PT ;  /* 0x000000ca0400720c */ /* 0x000fe40003f26270 */
[----:B------:R-:W-:Y:S02]  /*d910*/  FMNMX.FTZ R10, R7, R10, !PT ;  /* 0x0000000a070a7209 */ /* 0x000fe40007810000 */
[----:B------:R-:W-:Y:S02]  /*d920*/  ISETP.GE.AND P5, PT, R132, R202, PT ;  /* 0x000000ca8400720c */ /* 0x000fe40003fa6270 */
[----:B------:R-:W-:Y:S02]  /*d930*/  FSEL R160, R13, -INF , !P6 ;  /* 0xff8000000da07808 */ /* 0x000fe40007000000 */
[----:B------:R-:W-:Y:S02]  /*d940*/  FMNMX.FTZ R9, R162, R9, !PT ;  /* 0x00000009a2097209 */ /* 0x000fe40007810000 */
[C---:B------:R-:W-:Y:S02]  /*d950*/  ISETP.GE.OR P4, PT, R6.reuse, R203, !P4 ;  /* 0x000000cb0600720c */ /* 0x040fe40006786670 */
[----:B------:R-:W-:Y:S02]  /*d960*/  ISETP.GE.OR P2, PT, R6, R199, !P2 ;  /* 0x000000c70600720c */ /* 0x000fe40005746670 */
[C---:B------:R-:W-:Y:S02]  /*d970*/  ISETP.GE.OR P3, PT, R4.reuse, R203, !P3 ;  /* 0x000000cb0400720c */ /* 0x040fe40005f66670 */
[-C--:B------:R-:W-:Y:S02]  /*d980*/  ISETP.GE.OR P1, PT, R4, R199.reuse, !P1 ;  /* 0x000000c70400720c */ /* 0x080fe40004f26670 */
[C---:B------:R-:W-:Y:S02]  /*d990*/  IADD3 R6, R3.reuse, 0x20, RZ ;  /* 0x0000002003067810 */ /* 0x040fe40007ffe0ff */
[----:B------:R-:W-:Y:S02]  /*d9a0*/  IADD3 R4, R3, 0x21, RZ ;  /* 0x0000002103047810 */ /* 0x000fe40007ffe0ff */
[----:B------:R-:W-:Y:S02]  /*d9b0*/  ISETP.GE.OR P5, PT, R132, R199, !P5 ;  /* 0x000000c78400720c */ /* 0x000fe40006fa6670 */
[----:B------:R-:W-:Y:S02]  /*d9c0*/  FMNMX.FTZ R10, R5, R10, !PT ;  /* 0x0000000a050a7209 */ /* 0x000fe40007810000 */
[----:B------:R-:W-:Y:S02]  /*d9d0*/  FSEL R163, R15, -INF , !P0 ;  /* 0xff8000000fa37808 */ /* 0x000fe40004000000 */
[----:B------:R-:W-:Y:S02]  /*d9e0*/  FSEL R142, R16, -INF , !P4 ;  /* 0xff800000108e7808 */ /* 0x000fe40006000000 */
[----:B------:R-:W-:Y:S02]  /*d9f0*/  FMNMX.FTZ R9, R160, R9, !PT ;  /* 0x00000009a0097209 */ /* 0x000fe40007810000 */
[-C--:B------:R-:W-:Y:S02]  /*da00*/  ISETP.GE.AND P0, PT, R6, R204.reuse, PT ;  /* 0x000000cc0600720c */ /* 0x080fe40003f06270 */
[C---:B------:R-:W-:Y:S02]  /*da10*/  ISETP.GE.AND P6, PT, R4.reuse, R204, PT ;  /* 0x000000cc0400720c */ /* 0x040fe40003fc6270 */
[----:B------:R-:W-:Y:S02]  /*da20*/  ISETP.GE.AND P4, PT, R4, R202, PT ;  /* 0x000000ca0400720c */ /* 0x000fe40003f86270 */
[----:B------:R-:W-:Y:S02]  /*da30*/  FSEL R165, R14, -INF , !P5 ;  /* 0xff8000000ea57808 */ /* 0x000fe40006800000 */
[----:B------:R-:W-:Y:S02]  /*da40*/  FMNMX.FTZ R10, R11, R10, !PT ;  /* 0x0000000a0b0a7209 */ /* 0x000fe40007810000 */
[----:B------:R-:W-:Y:S02]  /*da50*/  ISETP.GE.AND P5, PT, R6, R202, PT ;  /* 0x000000ca0600720c */ /* 0x000fe40003fa6270 */
[----:B------:R-:W-:Y:S02]  /*da60*/  FSEL R140, R17, -INF , !P3 ;  /* 0xff800000118c7808 */ /* 0x000fe40005800000 */
[----:B------:R-:W-:Y:S02]  /*da70*/  FMNMX.FTZ R9, R142, R9, !PT ;  /* 0x000000098e097209 */ /* 0x000fe40007810000 */
[-C--:B------:R-:W-:Y:S02]  /*da80*/  ISETP.GE.OR P0, PT, R6, R203.reuse, !P0 ;  /* 0x000000cb0600720c */ /* 0x080fe40004706670 */
[C---:B------:R-:W-:Y:S02]  /*da90*/  ISETP.GE.OR P6, PT, R4.reuse, R203, !P6 ;  /* 0x000000cb0400720c */ /* 0x040fe400077c6670 */
[-C--:B------:R-:W-:Y:S02]  /*daa0*/  ISETP.GE.OR P4, PT, R4, R199.reuse, !P4 ;  /* 0x000000c70400720c */ /* 0x080fe40006786670 */
[----:B------:R-:W-:Y:S02]  /*dab0*/  IADD3 R4, R3, 0x28, RZ ;  /* 0x0000002803047810 */ /* 0x000fe40007ffe0ff */
[----:B------:R-:W-:Y:S02]  /*dac0*/  FMNMX.FTZ R10, R165, R10, !PT ;  /* 0x0000000aa50a7209 */ /* 0x000fe40007810000 */
[----:B------:R-:W-:Y:S02]  /*dad0*/  ISETP.GE.OR P5, PT, R6, R199, !P5 ;  /* 0x000000c70600720c */ /* 0x000fe40006fa6670 */
[----:B------:R-:W-:Y:S02]  /*dae0*/  IADD3 R6, R3, 0x29, RZ ;  /* 0x0000002903067810 */ /* 0x000fe40007ffe0ff */
[----:B------:R-:W-:Y:S02]  /*daf0*/  FSEL R158, R20, -INF , !P0 ;  /* 0xff800000149e7808 */ /* 0x000fe40004000000 */
[----:B------:R-:W-:Y:S02]  /*db00*/  FMNMX.FTZ R9, R140, R9, !PT ;  /* 0x000000098c097209 */ /* 0x000fe40007810000 */
[----:B------:R-:W-:Y:S02]  /*db10*/  ISETP.GE.AND P3, PT, R4, R204, PT ;  /* 0x000000cc0400720c */ /* 0x000fe40003f66270 */
[----:B------:R-:W-:Y:S02]  /*db20*/  FSEL R143, R18, -INF , !P2 ;  /* 0xff800000128f7808 */ /* 0x000fe40005000000 */
[----:B------:R-:W-:Y:S02]  /*db30*/  FSEL R141, R19, -INF , !P1 ;  /* 0xff800000138d7808 */ /* 0x000fe40004800000 */
[----:B------:R-:W-:Y:S02]  /*db40*/  FMNMX.FTZ R10, R163, R10, !PT ;  /* 0x0000000aa30a7209 */ /* 0x000fe40007810000 */
[----:B------:R-:W-:Y:S02]  /*db50*/  ISETP.GE.AND P1, PT, R4, R202, PT ;  /* 0x000000ca0400720c */ /* 0x000fe40003f26270 */
[----:B------:R-:W-:Y:S02]  /*db60*/  ISETP.GE.AND P2, PT, R6, R204, PT ;  /* 0x000000cc0600720c */ /* 0x000fe40003f46270 */
[----:B------:R-:W-:Y:S02]  /*db70*/  FSEL R156, R21, -INF , !P6 ;  /* 0xff800000159c7808 */ /* 0x000fe40007000000 */
[----:B------:R-:W-:Y:S02]  /*db80*/  FMNMX.FTZ R9, R158, R9, !PT ;  /* 0x000000099e097209 */ /* 0x000fe40007810000 */
[----:B------:R-:W-:Y:S02]  /*db90*/  ISETP.GE.OR P3, PT, R4, R203, !P3 ;  /* 0x000000cb0400720c */ /* 0x000fe40005f66670 */
[----:B------:R-:W-:Y:S02]  /*dba0*/  IADD3 R8, R3, 0x30, RZ ;  /* 0x0000003003087810 */ /* 0x000fe40007ffe0ff */
[----:B------:R-:W-:Y:S02]  /*dbb0*/  ISETP.GE.AND P0, PT, R6, R202, PT ;  /* 0x000000ca0600720c */ /* 0x000fe40003f06270 */
[----:B------:R-:W-:Y:S02]  /*dbc0*/  FMNMX.FTZ R10, R143, R10, !PT ;  /* 0x0000000a8f0a7209 */ /* 0x000fe40007810000 */
[----:B------:R-:W-:Y:S02]  /*dbd0*/  ISETP.GE.OR P1, PT, R4, R199, !P1 ;  /* 0x000000c70400720c */ /* 0x000fe40004f26670 */
[----:B------:R-:W-:Y:S02]  /*dbe0*/  ISETP.GE.OR P2, PT, R6, R203, !P2 ;  /* 0x000000cb0600720c */ /* 0x000fe40005746670 */
[C---:B------:R-:W-:Y:S02]  /*dbf0*/  IADD3 R4, R3.reuse, 0x38, RZ ;  /* 0x0000003803047810 */ /* 0x040fe40007ffe0ff */
[----:B------:R-:W-:Y:S02]  /*dc00*/  FSEL R154, R24, -INF , !P3 ;  /* 0xff800000189a7808 */ /* 0x000fe40005800000 */
[----:B------:R-:W-:Y:S02]  /*dc10*/  FMNMX.FTZ R9, R156, R9, !PT ;  /* 0x000000099c097209 */ /* 0x000fe40007810000 */
[----:B------:R-:W-:Y:S02]  /*dc20*/  ISETP.GE.OR P0, PT, R6, R199, !P0 ;  /* 0x000000c70600720c */ /* 0x000fe40004706670 */
[----:B------:R-:W-:Y:S02]  /*dc30*/  ISETP.GE.AND P6, PT, R8, R204, PT ;  /* 0x000000cc0800720c */ /* 0x000fe40003fc6270 */
[----:B------:R-:W-:Y:S02]  /*dc40*/  IADD3 R6, R3, 0x31, RZ ;  /* 0x0000003103067810 */ /* 0x000fe40007ffe0ff */
[----:B------:R-:W-:Y:S02]  /*dc50*/  FSEL R152, R25, -INF , !P2 ;  /* 0xff80000019987808 */ /* 0x000fe40005000000 */
[----:B------:R-:W-:Y:S02]  /*dc60*/  FSEL R161, R22, -INF , !P5 ;  /* 0xff80000016a17808 */ /* 0x000fe40006800000 */
[----:B------:R-:W-:Y:S02]  /*dc70*/  FMNMX.FTZ R10, R141, R10, !PT ;  /* 0x0000000a8d0a7209 */ /* 0x000fe40007810000 */
[-C--:B------:R-:W-:Y:S02]  /*dc80*/  ISETP.GE.AND P2, PT, R4, R204.reuse, PT ;  /* 0x000000cc0400720c */ /* 0x080fe40003f46270 */
[----:B------:R-:W-:Y:S02]  /*dc90*/  FMNMX.FTZ R9, R154, R9, !PT ;  /* 0x000000099a097209 */ /* 0x000fe40007810000 */
[-C--:B------:R-:W-:Y:S02]  /*dca0*/  ISETP.GE.OR P6, PT, R8, R203.reuse, !P6 ;  /* 0x000000cb0800720c */ /* 0x080fe400077c6670 */
[----:B------:R-:W-:Y:S02]  /*dcb0*/  ISETP.GE.AND P3, PT, R6, R204, PT ;  /* 0x000000cc0600720c */ /* 0x000fe40003f66270 */
[----:B------:R-:W-:Y:S02]  /*dcc0*/  FSEL R159, R23, -INF , !P4 ;  /* 0xff800000179f7808 */ /* 0x000fe40006000000 */
[----:B------:R-:W-:Y:S01]  /*dcd0*/  FMNMX.FTZ R10, R161, R10, !PT ;  /* 0x0000000aa10a7209 */ /* 0x000fe20007810000 */
[----:B------:R-:W-:Y:S01]  /*dce0*/  LDSM.16.MT88.4 R20, [R186+0xc000] ;  /* 0x00c00000ba14783b */ /* 0x000fe20000004200 */
[----:B------:R-:W-:Y:S02]  /*dcf0*/  ISETP.GE.OR P2, PT, R4, R203, !P2 ;  /* 0x000000cb0400720c */ /* 0x000fe40005746670 */
[----:B------:R-:W-:Y:S02]  /*dd00*/  FSEL R151, R28, -INF , !P6 ;  /* 0xff8000001c977808 */ /* 0x000fe40007000000 */
[----:B------:R-:W-:Y:S02]  /*dd10*/  FMNMX.FTZ R12, R152, R9, !PT ;  /* 0x00000009980c7209 */ /* 0x000fe40007810000 */
[----:B------:R-:W-:Y:S02]  /*dd20*/  ISETP.GE.OR P3, PT, R6, R203, !P3 ;  /* 0x000000cb0600720c */ /* 0x000fe40005f66670 */
[----:B------:R-:W-:Y:S02]  /*dd30*/  IADD3 R3, R3, 0x39, RZ ;  /* 0x0000003903037810 */ /* 0x000fe40007ffe0ff */
[----:B------:R-:W-:Y:S02]  /*dd40*/  FSEL R148, R32, -INF , !P2 ;  /* 0xff80000020947808 */ /* 0x000fe40005000000 */
[----:B------:R-:W-:Y:S02]  /*dd50*/  FSEL R157, R26, -INF , !P1 ;  /* 0xff8000001a9d7808 */ /* 0x000fe40004800000 */
[----:B------:R-:W-:Y:S02]  /*dd60*/  FMNMX.FTZ R10, R159, R10, !PT ;  /* 0x0000000a9f0a7209 */ /* 0x000fe40007810000 */
[C---:B------:R-:W-:Y:S02]  /*dd70*/  ISETP.GE.AND P2, PT, R8.reuse, R202, PT ;  /* 0x000000ca0800720c */ /* 0x040fe40003f46270 */
[----:B------:R-:W-:Y:S02]  /*dd80*/  FSEL R150, R29, -INF , !P3 ;  /* 0xff8000001d967808 */ /* 0x000fe40005800000 */
[----:B------:R-:W-:Y:S02]  /*dd90*/  FMNMX.FTZ R9, R151, R12, !PT ;  /* 0x0000000c97097209 */ /* 0x000fe40007810000 */
[----:B------:R-:W-:Y:S02]  /*dda0*/  ISETP.GE.AND P6, PT, R3, R204, PT ;  /* 0x000000cc0300720c */ /* 0x000fe40003fc6270 */
[----:B------:R-:W-:Y:S02]  /*ddb0*/  FSEL R155, R27, -INF , !P0 ;  /* 0xff8000001b9b7808 */ /* 0x000fe40004000000 */
[----:B------:R-:W-:Y:S02]  /*ddc0*/  ISETP.GE.OR P1, PT, R8, R199, !P2 ;  /* 0x000000c70800720c */ /* 0x000fe40005726670 */
[----:B------:R-:W-:Y:S02]  /*ddd0*/  FMNMX.FTZ R8, R157, R10, !PT ;  /* 0x0000000a9d087209 */ /* 0x000fe40007810000 */
[----:B------:R-:W-:Y:S02]  /*dde0*/  ISETP.GE.AND P2, PT, R6, R202, PT ;  /* 0x000000ca0600720c */ /* 0x000fe40003f46270 */
[----:B------:R-:W-:Y:S02]  /*ddf0*/  FMNMX.FTZ R9, R150, R9, !PT ;  /* 0x0000000996097209 */ /* 0x000fe40007810000 */
[----:B------:R-:W-:Y:S02]  /*de00*/  ISETP.GE.OR P6, PT, R3, R203, !P6 ;  /* 0x000000cb0300720c */ /* 0x000fe400077c6670 */
[----:B------:R-:W-:Y:S02]  /*de10*/  FSEL R149, R30, -INF , !P1 ;  /* 0xff8000001e957808 */ /* 0x000fe40004800000 */
[----:B------:R-:W-:Y:S02]  /*de20*/  FMNMX.FTZ R8, R155, R8, !PT ;  /* 0x000000089b087209 */ /* 0x000fe40007810000 */
[----:B------:R-:W-:Y:S02]  /*de30*/  ISETP.GE.OR P2, PT, R6, R199, !P2 ;  /* 0x000000c70600720c */ /* 0x000fe40005746670 */
[----:B------:R-:W-:Y:S02]  /*de40*/  ISETP.GE.AND P0, PT, R4, R202, PT ;  /* 0x000000ca0400720c */ /* 0x000fe40003f06270 */
[----:B------:R-:W-:Y:S02]  /*de50*/  FSEL R146, R33, -INF , !P6 ;  /* 0xff80000021927808 */ /* 0x000fe40007000000 */
[----:B------:R-:W-:Y:S02]  /*de60*/  FMNMX.FTZ R13, R148, R9, !PT ;  /* 0x00000009940d7209 */ /* 0x000fe40007810000 */
[----:B------:R-:W-:Y:S02]  /*de70*/  FSEL R147, R31, -INF , !P2 ;  /* 0xff8000001f937808 */ /* 0x000fe40005000000 */
[----:B------:R-:W-:Y:S01]  /*de80*/  FMNMX.FTZ R8, R149, R8, !PT ;  /* 0x0000000895087209 */ /* 0x000fe20007810000 */
[----:B------:R-:W-:Y:S01]  /*de90*/  LDSM.16.MT88.4 R28, [R185+0xc000] ;  /* 0x00c00000b91c783b */ /* 0x000fe20000004200 */
[----:B------:R-:W-:Y:S02]  /*dea0*/  ISETP.GE.OR P1, PT, R4, R199, !P0 ;  /* 0x000000c70400720c */ /* 0x000fe40004726670 */
[----:B------:R-:W-:Y:S02]  /*deb0*/  ISETP.GE.AND P0, PT, R3, R202, PT ;  /* 0x000000ca0300720c */ /* 0x000fe40003f06270 */
[----:B------:R-:W-:Y:S02]  /*dec0*/  FMNMX.FTZ R9, R146, R13, !PT ;  /* 0x0000000d92097209 */ /* 0x000fe40007810000 */
[----:B------:R-:W-:Y:S01]  /*ded0*/  FSEL R145, R34, -INF , !P1 ;  /* 0xff80000022917808 */ /* 0x000fe20004800000 */
[----:B------:R-:W-:Y:S01]  /*dee0*/  LDSM.16.MT88.4 R12, [R188+0xc000] ;  /* 0x00c00000bc0c783b */ /* 0x000fe20000004200 */
[----:B------:R-:W-:Y:S02]  /*def0*/  FMNMX.FTZ R8, R147, R8, !PT ;  /* 0x0000000893087209 */ /* 0x000fe40007810000 */
[----:B------:R-:W-:Y:S02]  /*df00*/  ISETP.GE.OR P0, PT, R3, R199, !P0 ;  /* 0x000000c70300720c */ /* 0x000fe40004706670 */
[----:B------:R-:W-:Y:S02]  /*df10*/  FMNMX.FTZ R8, R145, R8, !PT ;  /* 0x0000000891087209 */ /* 0x000fe40007810000 */
[----:B------:R-:W-:Y:S01]  /*df20*/  FSEL R133, R35, -INF , !P0 ;  /* 0xff80000023857808 */ /* 0x000fe20004000000 */
[----:B------:R-:W-:Y:S03]  /*df30*/  SHFL.BFLY PT, R10, R9, 0x2, 0x1f ;  /* 0x0c401f00090a7f89 */ /* 0x000fe600000e0000 */
[----:B------:R-:W-:Y:S05]  /*df40*/  FMNMX.FTZ R6, R133, R8, !PT ;  /* 0x0000000885067209 */ /* 0x000fea0007810000 */
[----:B------:R-:W1:Y:S02]  /*df50*/  SHFL.BFLY PT, R3, R6, 0x2, 0x1f ;  /* 0x0c401f0006037f89 */ /* 0x000e6400000e0000 */
[----:B-1----:R-:W-:Y:S02]  /*df60*/  FMNMX.FTZ R4, R6, R3, !PT ;  /* 0x0000000306047209 */ /* 0x002fe40007810000 */
[----:B------:R-:W-:Y:S04]  /*df70*/  FMNMX.FTZ R9, R9, R10, !PT ;  /* 0x0000000a09097209 */ /* 0x000fe80007810000 */
[----:B------:R-:W1:Y:S08]  /*df80*/  SHFL.BFLY PT, R3, R4, 0x1, 0x1f ;  /* 0x0c201f0004037f89 */ /* 0x000e7000000e0000 */
[----:B------:R-:W2:Y:S01]  /*df90*/  SHFL.BFLY PT, R132, R9, 0x1, 0x1f ;  /* 0x0c201f0009847f89 */ /* 0x000ea200000e0000 */
[----:B-1----:R-:W-:Y:S04]  /*dfa0*/  FMNMX.FTZ R3, R4, R3, !PT ;  /* 0x0000000304037209 */ /* 0x002fe80007810000 */
[----:B------:R-:W-:Y:S02]  /*dfb0*/  FSETP.NEU.FTZ.AND P0, PT, R3, -INF , PT ;  /* 0xff8000000300780b */ /* 0x000fe40003f1d000 */
[----:B--2---:R-:W-:Y:S04]  /*dfc0*/  FMNMX.FTZ R132, R9, R132, !PT ;  /* 0x0000008409847209 */ /* 0x004fe80007810000 */
[C---:B------:R-:W-:Y:S01]  /*dfd0*/  FSETP.NEU.FTZ.AND P1, PT, R132.reuse, -INF , PT ;  /* 0xff8000008400780b */ /* 0x040fe20003f3d000 */
[----:B------:R-:W-:Y:S05]  /*dfe0*/  FMUL.FTZ R153, R132, c[0x0][0x23c] ;  /* 0x00008f0084997a20 */ /* 0x000fea0000410000 */
[----:B------:R-:W-:Y:S05]  /*dff0*/  FSEL R153, R153, RZ, P1 ;  /* 0x000000ff99997208 */ /* 0x000fea0000800000 */
[--C-:B------:R-:W-:Y:S02]  /*e000*/  FFMA.FTZ R215, R134, c[0x0][0x23c], -R153.reuse ;  /* 0x00008f0086d77a23 */ /* 0x100fe40000010899 */
[--C-:B------:R-:W-:Y:S02]  /*e010*/  FFMA.FTZ R134, R144, c[0x0][0x23c], -R153.reuse ;  /* 0x00008f0090867a23 */ /* 0x100fe40000010899 */
[----:B------:R-:W-:Y:S02]  /*e020*/  FMUL.FTZ R144, R3, c[0x0][0x23c] ;  /* 0x00008f0003907a20 */ /* 0x000fe40000410000 */
[--C-:B------:R-:W-:Y:S01]  /*e030*/  FFMA.FTZ R210, R138, c[0x0][0x23c], -R153.reuse ;  /* 0x00008f008ad27a23 */ /* 0x100fe20000010899 */
[----:B------:R-:W-:Y:S01]  /*e040*/  MUFU.EX2 R215, R215 ;  /* 0x000000d700d77308 */ /* 0x000fe20000000800 */
[--C-:B------:R-:W-:Y:S01]  /*e050*/  FFMA.FTZ R171, R136, c[0x0][0x23c], -R153.reuse ;  /* 0x00008f0088ab7a23 */ /* 0x100fe20000010899 */
[----:B------:R-:W-:Y:S01]  /*e060*/  FSEL R144, R144, RZ, P0 ;  /* 0x000000ff90907208 */ /* 0x000fe20000000000 */
[--C-:B------:R-:W-:Y:S02]  /*e070*/  FFMA.FTZ R214, R162, c[0x0][0x23c], -R153.reuse ;  /* 0x00008f00a2d67a23 */ /* 0x100fe40000010899 */
[--C-:B------:R-:W-:Y:S02]  /*e080*/  FFMA.FTZ R217, R160, c[0x0][0x23c], -R153.reuse ;  /* 0x00008f00a0d97a23 */ /* 0x100fe40000010899 */
[--C-:B------:R-:W-:Y:S01]  /*e090*/  FFMA.FTZ R168, R5, c[0x0][0x23c], -R144.reuse ;  /* 0x00008f0005a87a23 */ /* 0x100fe20000010890 */
[----:B------:R-:W-:Y:S01]  /*e0a0*/  FSEL R5, R132, RZ, P1 ;  /* 0x000000ff84057208 */ /* 0x000fe20000800000 */
[--C-:B------:R-:W-:Y:S01]  /*e0b0*/  FFMA.FTZ R170, R135, c[0x0][0x23c], -R144.reuse ;  /* 0x00008f0087aa7a23 */ /* 0x100fe20000010890 */
[----:B------:R-:W1:Y:S01]  /*e0c0*/  MUFU.EX2 R134, R134 ;  /* 0x0000008600867308 */ /* 0x000e620000000800 */
[----:B------:R-:W-:Y:S02]  /*e0d0*/  FFMA.FTZ R169, R7, c[0x0][0x23c], -R144 ;  /* 0x00008f0007a97a23 */ /* 0x000fe40000010890 */
[----:B------:R-:W-:Y:S01]  /*e0e0*/  FADD.FTZ R4, -R5, R2 ;  /* 0x0000000205047221 */ /* 0x000fe20000010100 */
[----:B------:R-:W-:Y:S01]  /*e0f0*/  FSEL R5, R3, RZ, P0 ;  /* 0x000000ff03057208 */ /* 0x000fe20000000000 */
[----:B------:R-:W-:Y:S01]  /*e100*/  FFMA.FTZ R135, R11, c[0x0][0x23c], -R144 ;  /* 0x00008f000b877a23 */ /* 0x000fe20000010890 */
[----:B------:R-:W-:Y:S01]  /*e110*/  PLOP3.LUT P0, PT, PT, PT, UP2, 0x80, 0x0 ;  /* 0x000000000000781c */ /* 0x000fe20003f0f028 */
[----:B------:R-:W-:Y:S02]  /*e120*/  FMUL.FTZ R2, R4, c[0x0][0x23c] ;  /* 0x00008f0004027a20 */ /* 0x000fe40000410000 */
[----:B------:R-:W-:Y:S01]  /*e130*/  FADD.FTZ R5, -R5, R0 ;  /* 0x0000000005057221 */ /* 0x000fe20000010100 */
[----:B------:R-:W-:Y:S01]  /*e140*/  MUFU.EX2 R210, R210 ;  /* 0x000000d200d27308 */ /* 0x000fe20000000800 */
[--C-:B------:R-:W-:Y:S02]  /*e150*/  FFMA.FTZ R216, R142, c[0x0][0x23c], -R153.reuse ;  /* 0x00008f008ed87a23 */ /* 0x100fe40000010899 */
[----:B------:R-:W-:Y:S02]  /*e160*/  FMUL.FTZ R0, R5, c[0x0][0x23c] ;  /* 0x00008f0005007a20 */ /* 0x000fe40000410000 */
[--C-:B------:R-:W-:Y:S02]  /*e170*/  FFMA.FTZ R219, R140, c[0x0][0x23c], -R153.reuse ;  /* 0x00008f008cdb7a23 */ /* 0x100fe40000010899 */
[--C-:B------:R-:W-:Y:S02]  /*e180*/  FFMA.FTZ R218, R165, c[0x0][0x23c], -R144.reuse ;  /* 0x00008f00a5da7a23 */ /* 0x100fe40000010890 */
[----:B------:R-:W-:Y:S01]  /*e190*/  LDSM.16.MT88.4 R164, [R188+0x11800] ;  /* 0x01180000bca4783b */ /* 0x000fe20000004200 */
[----:B------:R-:W2:Y:S01]  /*e1a0*/  MUFU.EX2 R171, R171 ;  /* 0x000000ab00ab7308 */ /* 0x000ea20000000800 */
[--C-:B------:R-:W-:Y:S02]  /*e1b0*/  FFMA.FTZ R221, R163, c[0x0][0x23c], -R144.reuse ;  /* 0x00008f00a3dd7a23 */ /* 0x100fe40000010890 */
[--C-:B------:R-:W-:Y:S01]  /*e1c0*/  FFMA.FTZ R220, R143, c[0x0][0x23c], -R144.reuse ;  /* 0x00008f008fdc7a23 */ /* 0x100fe20000010890 */
[----:B-1----:R-:W-:Y:S01]  /*e1d0*/  F2FP.PACK_AB R136, R134, R215 ;  /* 0x000000d78688723e */ /* 0x002fe200000000ff */
[--C-:B------:R-:W-:Y:S02]  /*e1e0*/  FFMA.FTZ R223, R141, c[0x0][0x23c], -R144.reuse ;  /* 0x00008f008ddf7a23 */ /* 0x100fe40000010890 */
[----:B------:R-:W-:Y:S01]  /*e1f0*/  LDSM.16.MT88.4 R140, [R185+0xe800] ;  /* 0x00e80000b98c783b */ /* 0x000fe20000004200 */
[--C-:B------:R-:W-:Y:S02]  /*e200*/  FFMA.FTZ R222, R158, c[0x0][0x23c], -R153.reuse ;  /* 0x00008f009ede7a23 */ /* 0x100fe40000010899 */
[----:B------:R-:W-:Y:S01]  /*e210*/  MUFU.EX2 R170, R170 ;  /* 0x000000aa00aa7308 */ /* 0x000fe20000000800 */
[--C-:B------:R-:W-:Y:S02]  /*e220*/  FFMA.FTZ R225, R156, c[0x0][0x23c], -R153.reuse ;  /* 0x00008f009ce17a23 */ /* 0x100fe40000010899 */
[--C-:B------:R-:W-:Y:S02]  /*e230*/  FFMA.FTZ R224, R154, c[0x0][0x23c], -R153.reuse ;  /* 0x00008f009ae07a23 */ /* 0x100fe40000010899 */
[--C-:B------:R-:W-:Y:S02]  /*e240*/  FFMA.FTZ R227, R152, c[0x0][0x23c], -R153.reuse ;  /* 0x00008f0098e37a23 */ /* 0x100fe40000010899 */
[--C-:B------:R-:W-:Y:S02]  /*e250*/  FFMA.FTZ R226, R161, c[0x0][0x23c], -R144.reuse ;  /* 0x00008f00a1e27a23 */ /* 0x100fe40000010890 */
[----:B------:R-:W-:Y:S01]  /*e260*/  LDSM.16.MT88.4 R160, [R184+0xf800] ;  /* 0x00f80000b8a0783b */ /* 0x000fe20000004200 */
[----:B------:R-:W1:Y:S01]  /*e270*/  MUFU.EX2 R169, R169 ;  /* 0x000000a900a97308 */ /* 0x000e620000000800 */
[--C-:B------:R-:W-:Y:S02]  /*e280*/  FFMA.FTZ R229, R159, c[0x0][0x23c], -R144.reuse ;  /* 0x00008f009fe57a23 */ /* 0x100fe40000010890 */
[--C-:B------:R-:W-:Y:S01]  /*e290*/  FFMA.FTZ R228, R157, c[0x0][0x23c], -R144.reuse ;  /* 0x00008f009de47a23 */ /* 0x100fe20000010890 */
[----:B--2---:R-:W-:Y:S01]  /*e2a0*/  F2FP.PACK_AB R138, R171, R210 ;  /* 0x000000d2ab8a723e */ /* 0x004fe200000000ff */
[--C-:B------:R-:W-:Y:S02]  /*e2b0*/  FFMA.FTZ R231, R155, c[0x0][0x23c], -R144.reuse ;  /* 0x00008f009be77a23 */ /* 0x100fe40000010890 */
[----:B------:R-:W-:Y:S01]  /*e2c0*/  LDSM.16.MT88.4 R156, [R185+0xf800] ;  /* 0x00f80000b99c783b */ /* 0x000fe20000004200 */
[--C-:B------:R-:W-:Y:S02]  /*e2d0*/  FFMA.FTZ R230, R151, c[0x0][0x23c], -R153.reuse ;  /* 0x00008f0097e67a23 */ /* 0x100fe40000010899 */
[----:B------:R-:W-:Y:S01]  /*e2e0*/  MUFU.EX2 R168, R168 ;  /* 0x000000a800a87308 */ /* 0x000fe20000000800 */
[--C-:B------:R-:W-:Y:S02]  /*e2f0*/  FFMA.FTZ R233, R150, c[0x0][0x23c], -R153.reuse ;  /* 0x00008f0096e97a23 */ /* 0x100fe40000010899 */
[--C-:B------:R-:W-:Y:S02]  /*e300*/  FFMA.FTZ R232, R148, c[0x0][0x23c], -R153.reuse ;  /* 0x00008f0094e87a23 */ /* 0x100fe40000010899 */
[--C-:B------:R-:W-:Y:S02]  /*e310*/  FFMA.FTZ R234, R149, c[0x0][0x23c], -R144.reuse ;  /* 0x00008f0095ea7a23 */ /* 0x100fe40000010890 */
[----:B------:R-:W-:Y:S01]  /*e320*/  LDSM.16.MT88.4 R148, [R188+0xf800] ;  /* 0x00f80000bc94783b */ /* 0x000fe20000004200 */
[--C-:B------:R-:W-:Y:S02]  /*e330*/  FFMA.FTZ R237, R147, c[0x0][0x23c], -R144.reuse ;  /* 0x00008f0093ed7a23 */ /* 0x100fe40000010890 */
[----:B------:R-:W2:Y:S01]  /*e340*/  MUFU.EX2 R135, R135 ;  /* 0x0000008700877308 */ /* 0x000ea20000000800 */
[--C-:B------:R-:W-:Y:S02]  /*e350*/  FFMA.FTZ R236, R145, c[0x0][0x23c], -R144.reuse ;  /* 0x00008f0091ec7a23 */ /* 0x100fe40000010890 */
[----:B------:R-:W-:Y:S01]  /*e360*/  FFMA.FTZ R153, R146, c[0x0][0x23c], -R153 ;  /* 0x00008f0092997a23 */ /* 0x000fe20000010899 */
[----:B-1----:R-:W-:Y:S01]  /*e370*/  F2FP.PACK_AB R137, R169, R170 ;  /* 0x000000aaa989723e */ /* 0x002fe200000000ff */
[----:B------:R-:W-:Y:S05]  /*e380*/  FFMA.FTZ R144, R133, c[0x0][0x23c], -R144 ;  /* 0x00008f0085907a23 */ /* 0x000fea0000010890 */
[----:B------:R-:W1:Y:S10]  /*e390*/  MUFU.EX2 R2, R2 ;  /* 0x0000000200027308 */ /* 0x000e740000000800 */
[----:B------:R-:W3:Y:S01]  /*e3a0*/  MUFU.EX2 R0, R0 ;  /* 0x0000000000007308 */ /* 0x000ee20000000800 */
[----:B--2---:R-:W-:Y:S09]  /*e3b0*/  F2FP.PACK_AB R139, R135, R168 ;  /* 0x000000a8878b723e */ /* 0x004ff200000000ff */
[----:B------:R2:W-:Y:S01]  /*e3c0*/  MUFU.EX2 R235, R153 ;  /* 0x0000009900eb7308 */ /* 0x0005e20000000800 */
[C---:B-1----:R-:W-:Y:S02]  /*e3d0*/  FMUL.FTZ R4, R2.reuse, R128 ;  /* 0x0000008002047220 */ /* 0x042fe40000410000 */
[C---:B------:R-:W-:Y:S02]  /*e3e0*/  FMUL.FTZ R5, R2.reuse, R129 ;  /* 0x0000008102057220 */ /* 0x040fe40000410000 */
[C---:B------:R-:W-:Y:S02]  /*e3f0*/  FMUL.FTZ R8, R2.reuse, R124 ;  /* 0x0000007c02087220 */ /* 0x040fe40000410000 */
[C---:B------:R-:W-:Y:S03]  /*e400*/  FMUL.FTZ R9, R2.reuse, R125 ;  /* 0x0000007d02097220 */ /* 0x040fe60000410000 */
[----:B------:R1:W-:Y:S01]  /*e410*/  MUFU.EX2 R133, R144 ;  /* 0x0000009000857308 */ /* 0x0003e20000000800 */
[----:B------:R-:W-:Y:S02]  /*e420*/  FMUL.FTZ R16, R2, R116 ;  /* 0x0000007402107220 */ /* 0x000fe40000410000 */
[C---:B---3--:R-:W-:Y:S02]  /*e430*/  FMUL.FTZ R6, R0.reuse, R130 ;  /* 0x0000008200067220 */ /* 0x048fe40000410000 */
[C---:B------:R-:W-:Y:S02]  /*e440*/  FMUL.FTZ R7, R0.reuse, R131 ;  /* 0x0000008300077220 */ /* 0x040fe40000410000 */
[----:B------:R-:W-:Y:S01]  /*e450*/  LDSM.16.MT88.4 R128, [R186+0xe800] ;  /* 0x00e80000ba80783b */ /* 0x000fe20000004200 */
[C---:B------:R-:W-:Y:S02]  /*e460*/  FMUL.FTZ R10, R0.reuse, R126 ;  /* 0x0000007e000a7220 */ /* 0x040fe40000410000 */
[----:B------:R-:W-:Y:S01]  /*e470*/  FMUL.FTZ R11, R0, R127 ;  /* 0x0000007f000b7220 */ /* 0x000fe20000410000 */
[----:B------:R-:W-:Y:S01]  /*e480*/  MUFU.EX2 R214, R214 ;  /* 0x000000d600d67308 */ /* 0x000fe20000000800 */
[C---:B------:R-:W-:Y:S03]  /*e490*/  HMMA.16816.F32 R4, R136.reuse, R12, R4 ;  /* 0x0000000c8804723c */ /* 0x040fe60000001804 */
[----:B------:R-:W-:Y:S02]  /*e4a0*/  LDSM.16.MT88.4 R124, [R188+0xe800] ;  /* 0x00e80000bc7c783b */ /* 0x000fe40000004200 */
[C---:B------:R-:W-:Y:S02]  /*e4b0*/  FMUL.FTZ R17, R2.reuse, R117 ;  /* 0x0000007502117220 */ /* 0x040fe40000410000 */
[C---:B------:R-:W-:Y:S01]  /*e4c0*/  FMUL.FTZ R12, R2.reuse, R120 ;  /* 0x00000078020c7220 */ /* 0x040fe20000410000 */
[C---:B------:R-:W-:Y:S01]  /*e4d0*/  HMMA.16816.F32 R8, R136.reuse, R14, R8 ;  /* 0x0000000e8808723c */ /* 0x040fe20000001808 */
[----:B------:R-:W3:Y:S02]  /*e4e0*/  MUFU.EX2 R217, R217 ;  /* 0x000000d900d97308 */ /* 0x000ee40000000800 */
[----:B--2---:R-:W-:Y:S01]  /*e4f0*/  LDSM.16.MT88.4 R152, [R186+0xf800] ;  /* 0x00f80000ba98783b */ /* 0x004fe20000004200 */
[----:B------:R-:W-:Y:S02]  /*e500*/  FMUL.FTZ R13, R2, R121 ;  /* 0x00000079020d7220 */ /* 0x000fe40000410000 */
[C---:B------:R-:W-:Y:S02]  /*e510*/  FMUL.FTZ R18, R0.reuse, R118 ;  /* 0x0000007600127220 */ /* 0x040fe40000410000 */
[C---:B------:R-:W-:Y:S03]  /*e520*/  FMUL.FTZ R14, R0.reuse, R122 ;  /* 0x0000007a000e7220 */ /* 0x040fe60000410000 */
[----:B-1----:R-:W-:Y:S01]  /*e530*/  LDSM.16.MT88.4 R144, [R184+0xd800] ;  /* 0x00d80000b890783b */ /* 0x002fe20000004200 */
[C---:B------:R-:W-:Y:S01]  /*e540*/  FMUL.FTZ R15, R0.reuse, R123 ;  /* 0x0000007b000f7220 */ /* 0x040fe20000410000 */
[----:B------:R-:W-:Y:S01]  /*e550*/  MUFU.EX2 R216, R216 ;  /* 0x000000d800d87308 */ /* 0x000fe20000000800 */
[----:B------:R-:W-:Y:S02]  /*e560*/  FMUL.FTZ R19, R0, R119 ;  /* 0x0000007700137220 */ /* 0x000fe40000410000 */
[C---:B------:R-:W-:Y:S02]  /*e570*/  FMUL.FTZ R24, R2.reuse, R108 ;  /* 0x0000006c02187220 */ /* 0x040fe40000410000 */
[----:B------:R-:W-:Y:S01]  /*e580*/  FMUL.FTZ R25, R2, R109 ;  /* 0x0000006d02197220 */ /* 0x000fe20000410000 */
[C---:B------:R-:W-:Y:S01]  /*e590*/  HMMA.16816.F32 R12, R136.reuse, R20, R12 ;  /* 0x00000014880c723c */ /* 0x040fe2000000180c */
[----:B------:R-:W1:Y:S02]  /*e5a0*/  LDSM.16.MT88.4 R120, [R184+0xc000] ;  /* 0x00c00000b878783b */ /* 0x000e640000004200 */
[C---:B------:R-:W-:Y:S01]  /*e5b0*/  FMUL.FTZ R26, R0.reuse, R110 ;  /* 0x0000006e001a7220 */ /* 0x040fe20000410000 */
[----:B------:R-:W-:Y:S01]  /*e5c0*/  MUFU.EX2 R219, R219 ;  /* 0x000000db00db7308 */ /* 0x000fe20000000800 */
[----:B------:R-:W-:Y:S02]  /*e5d0*/  FMUL.FTZ R27, R0, R111 ;  /* 0x0000006f001b7220 */ /* 0x000fe40000410000 */
[C---:B------:R-:W-:Y:S01]  /*e5e0*/  FMUL.FTZ R20, R2.reuse, R112 ;  /* 0x0000007002147220 */ /* 0x040fe20000410000 */
[C---:B------:R-:W-:Y:S01]  /*e5f0*/  HMMA.16816.F32 R16, R136.reuse, R22, R16 ;  /* 0x000000168810723c */ /* 0x040fe20000001810 */
[----:B------:R-:W-:Y:S03]  /*e600*/  LDSM.16.MT88.4 R108, [R184+0xe000] ;  /* 0x00e00000b86c783b */ /* 0x000fe60000004200 */
[C---:B------:R-:W-:Y:S02]  /*e610*/  FMUL.FTZ R21, R2.reuse, R113 ;  /* 0x0000007102157220 */ /* 0x040fe40000410000 */
[----:B------:R-:W-:Y:S01]  /*e620*/  FMUL.FTZ R32, R2, R100 ;  /* 0x0000006402207220 */ /* 0x000fe20000410000 */
[----:B------:R-:W-:Y:S01]  /*e630*/  MUFU.EX2 R218, R218 ;  /* 0x000000da00da7308 */ /* 0x000fe20000000800 */
[C---:B------:R-:W-:Y:S01]  /*e640*/  FMUL.FTZ R22, R0.reuse, R114 ;  /* 0x0000007200167220 */ /* 0x040fe20000410000 */
[----:B------:R-:W-:Y:S03]  /*e650*/  LDSM.16.MT88.4 R116, [R186+0xc800] ;  /* 0x00c80000ba74783b */ /* 0x000fe60000004200 */
[----:B------:R-:W-:Y:S02]  /*e660*/  FMUL.FTZ R23, R0, R115 ;  /* 0x0000007300177220 */ /* 0x000fe40000410000 */
[----:B------:R-:W-:Y:S02]  /*e670*/  FMUL.FTZ R33, R2, R101 ;  /* 0x0000006502217220 */ /* 0x000fe40000410000 */
[C---:B------:R-:W-:Y:S01]  /*e680*/  FMUL.FTZ R34, R0.reuse, R102 ;  /* 0x0000006600227220 */ /* 0x040fe20000410000 */
[----:B------:R-:W2:Y:S01]  /*e690*/  LDSM.16.MT88.4 R112, [R188+0xe000] ;  /* 0x00e00000bc70783b */ /* 0x000ea20000004200 */
[----:B------:R-:W-:Y:S01]  /*e6a0*/  FMUL.FTZ R35, R0, R103 ;  /* 0x0000006700237220 */ /* 0x000fe20000410000 */
[C---:B------:R-:W-:Y:S01]  /*e6b0*/  HMMA.16816.F32 R20, R136.reuse, R28, R20 ;  /* 0x0000001c8814723c */ /* 0x040fe20000001814 */
[----:B------:R-:W4:Y:S02]  /*e6c0*/  MUFU.EX2 R221, R221 ;  /* 0x000000dd00dd7308 */ /* 0x000f240000000800 */
[C---:B------:R-:W-:Y:S02]  /*e6d0*/  FMUL.FTZ R36, R2.reuse, R36 ;  /* 0x0000002402247220 */ /* 0x040fe40000410000 */
[C---:B------:R-:W-:Y:S01]  /*e6e0*/  FMUL.FTZ R37, R2.reuse, R37 ;  /* 0x0000002502257220 */ /* 0x040fe20000410000 */
[----:B------:R-:W-:Y:S01]  /*e6f0*/  LDSM.16.MT88.4 R100, [R185+0xe000] ;  /* 0x00e00000b964783b */ /* 0x000fe20000004200 */
[C---:B------:R-:W-:Y:S01]  /*e700*/  FMUL.FTZ R28, R2.reuse, R104 ;  /* 0x00000068021c7220 */ /* 0x040fe20000410000 */
[C---:B------:R-:W-:Y:S03]  /*e710*/  HMMA.16816.F32 R24, R136.reuse, R30, R24 ;  /* 0x0000001e8818723c */ /* 0x040fe60000001818 */
[----:B------:R-:W-:Y:S01]  /*e720*/  MUFU.EX2 R220, R220 ;  /* 0x000000dc00dc7308 */ /* 0x000fe20000000800 */
[----:B------:R-:W-:Y:S02]  /*e730*/  FMUL.FTZ R29, R2, R105 ;  /* 0x00000069021d7220 */ /* 0x000fe40000410000 */
[C---:B------:R-:W-:Y:S02]  /*e740*/  FMUL.FTZ R38, R0.reuse, R38 ;  /* 0x0000002600267220 */ /* 0x040fe40000410000 */
[C---:B------:R-:W-:Y:S04]  /*e750*/  FMUL.FTZ R30, R0.reuse, R106 ;  /* 0x0000006a001e7220 */ /* 0x040fe80000410000 */
[C---:B------:R-:W-:Y:S01]  /*e760*/  FMUL.FTZ R31, R0.reuse, R107 ;  /* 0x0000006b001f7220 */ /* 0x040fe20000410000 */
[----:B------:R-:W5:Y:S01]  /*e770*/  MUFU.EX2 R223, R223 ;  /* 0x000000df00df7308 */ /* 0x000f620000000800 */
[----:B------:R-:W3:Y:S01]  /*e780*/  LDSM.16.MT88.4 R104, [R186+0xe000] ;  /* 0x00e00000ba68783b */ /* 0x000ee20000004200 */
[----:B------:R-:W-:Y:S02]  /*e790*/  FMUL.FTZ R39, R0, R39 ;  /* 0x0000002700277220 */ /* 0x000fe40000410000 */
[C---:B------:R-:W-:Y:S02]  /*e7a0*/  FMUL.FTZ R40, R2.reuse, R40 ;  /* 0x0000002802287220 */ /* 0x040fe40000410000 */
[C---:B-1----:R-:W-:Y:S03]  /*e7b0*/  HMMA.16816.F32 R28, R136.reuse, R120, R28 ;  /* 0x00000078881c723c */ /* 0x042fe6000000181c */
[----:B------:R-:W-:Y:S01]  /*e7c0*/  FMUL.FTZ R41, R2, R41 ;  /* 0x0000002902297220 */ /* 0x000fe20000410000 */
[----:B------:R-:W-:Y:S01]  /*e7d0*/  MUFU.EX2 R222, R222 ;  /* 0x000000de00de7308 */ /* 0x000fe20000000800 */
[C---:B------:R-:W-:Y:S02]  /*e7e0*/  FMUL.FTZ R42, R0.reuse, R42 ;  /* 0x0000002a002a7220 */ /* 0x040fe40000410000 */
[----:B------:R-:W-:Y:S01]  /*e7f0*/  FMUL.FTZ R43, R0, R43 ;  /* 0x0000002b002b7220 */ /* 0x000fe20000410000 */
[C---:B------:R-:W-:Y:S01]  /*e800*/  HMMA.16816.F32 R32, R136.reuse, R122, R32 ;  /* 0x0000007a8820723c */ /* 0x040fe20000001820 */
[----:B------:R-:W-:Y:S03]  /*e810*/  LDSM.16.MT88.4 R120, [R184+0xc800] ;  /* 0x00c80000b878783b */ /* 0x000fe60000004200 */
[C---:B------:R-:W-:Y:S02]  /*e820*/  FMUL.FTZ R44, R2.reuse, R44 ;  /* 0x0000002c022c7220 */ /* 0x040fe40000410000 */
[----:B------:R-:W-:Y:S01]  /*e830*/  FMUL.FTZ R45, R2, R45 ;  /* 0x0000002d022d7220 */ /* 0x000fe20000410000 */
[----:B------:R-:W1:Y:S01]  /*e840*/  MUFU.EX2 R225, R225 ;  /* 0x000000e100e17308 */ /* 0x000e620000000800 */
[C---:B--2---:R-:W-:Y:S04]  /*e850*/  HMMA.16816.F32 R36, R136.reuse, R112, R36 ;  /* 0x000000708824723c */ /* 0x044fe80000001824 */
[C---:B------:R-:W-:Y:S02]  /*e860*/  FMUL.FTZ R46, R0.reuse, R46 ;  /* 0x0000002e002e7220 */ /* 0x040fe40000410000 */
[----:B------:R-:W-:Y:S02]  /*e870*/  FMUL.FTZ R47, R0, R47 ;  /* 0x0000002f002f7220 */ /* 0x000fe40000410000 */
[C---:B------:R-:W-:Y:S01]  /*e880*/  HMMA.16816.F32 R40, R136.reuse, R114, R40 ;  /* 0x000000728828723c */ /* 0x040fe20000001828 */
[----:B------:R-:W-:Y:S01]  /*e890*/  LDSM.16.MT88.4 R112, [R188+0xc800] ;  /* 0x00c80000bc70783b */ /* 0x000fe20000004200 */
[----:B------:R-:W-:Y:S02]  /*e8a0*/  MUFU.EX2 R224, R224 ;  /* 0x000000e000e07308 */ /* 0x000fe40000000800 */
[C---:B------:R-:W-:Y:S02]  /*e8b0*/  FMUL.FTZ R48, R2.reuse, R48 ;  /* 0x0000003002307220 */ /* 0x040fe40000410000 */
[----:B------:R-:W-:Y:S02]  /*e8c0*/  FMUL.FTZ R49, R2, R49 ;  /* 0x0000003102317220 */ /* 0x000fe40000410000 */
[C---:B------:R-:W-:Y:S01]  /*e8d0*/  FMUL.FTZ R50, R0.reuse, R50 ;  /* 0x0000003200327220 */ /* 0x040fe20000410000 */
[C---:B---3--:R-:W-:Y:S03]  /*e8e0*/  HMMA.16816.F32 R44, R136.reuse, R104, R44 ;  /* 0x00000068882c723c */ /* 0x048fe6000000182c */
[----:B------:R-:W2:Y:S01]  /*e8f0*/  MUFU.EX2 R227, R227 ;  /* 0x000000e300e37308 */ /* 0x000ea20000000800 */
[----:B------:R-:W-:Y:S02]  /*e900*/  FMUL.FTZ R51, R0, R51 ;  /* 0x0000003300337220 */ /* 0x000fe40000410000 */
[C---:B------:R-:W-:Y:S02]  /*e910*/  FMUL.FTZ R52, R2.reuse, R52 ;  /* 0x0000003402347220 */ /* 0x040fe40000410000 */
[----:B------:R-:W-:Y:S04]  /*e920*/  FMUL.FTZ R53, R2, R53 ;  /* 0x0000003502357220 */ /* 0x000fe80000410000 */
[C---:B------:R-:W-:Y:S01]  /*e930*/  FMUL.FTZ R54, R0.reuse, R54 ;  /* 0x0000003600367220 */ /* 0x040fe20000410000 */
[C---:B------:R-:W-:Y:S01]  /*e940*/  HMMA.16816.F32 R48, R136.reuse, R106, R48 ;  /* 0x0000006a8830723c */ /* 0x040fe20000001830 */
[----:B------:R-:W3:Y:S01]  /*e950*/  LDSM.16.MT88.4 R104, [R188+0x10000] ;  /* 0x01000000bc68783b */ /* 0x000ee20000004200 */
[----:B------:R-:W-:Y:S01]  /*e960*/  MUFU.EX2 R226, R226 ;  /* 0x000000e200e27308 */ /* 0x000fe20000000800 */
[----:B------:R-:W-:Y:S02]  /*e970*/  FMUL.FTZ R55, R0, R55 ;  /* 0x0000003700377220 */ /* 0x000fe40000410000 */
[C---:B------:R-:W-:Y:S02]  /*e980*/  FMUL.FTZ R56, R2.reuse, R56 ;  /* 0x0000003802387220 */ /* 0x040fe40000410000 */
[----:B------:R-:W-:Y:S02]  /*e990*/  FMUL.FTZ R57, R2, R57 ;  /* 0x0000003902397220 */ /* 0x000fe40000410000 */
[C---:B------:R-:W-:Y:S01]  /*e9a0*/  FMUL.FTZ R58, R0.reuse, R58 ;  /* 0x0000003a003a7220 */ /* 0x040fe20000410000 */
[C---:B------:R-:W-:Y:S02]  /*e9b0*/  HMMA.16816.F32 R52, R136.reuse, R100, R52 ;  /* 0x000000648834723c */ /* 0x040fe40000001834 */
[----:B------:R-:W1:Y:S01]  /*e9c0*/  MUFU.EX2 R229, R229 ;  /* 0x000000e500e57308 */ /* 0x000e620000000800 */
[----:B------:R-:W-:Y:S02]  /*e9d0*/  FMUL.FTZ R59, R0, R59 ;  /* 0x0000003b003b7220 */ /* 0x000fe40000410000 */
[C---:B------:R-:W-:Y:S02]  /*e9e0*/  FMUL.FTZ R60, R2.reuse, R60 ;  /* 0x0000003c023c7220 */ /* 0x040fe40000410000 */
[----:B------:R-:W-:Y:S02]  /*e9f0*/  FMUL.FTZ R61, R2, R61 ;  /* 0x0000003d023d7220 */ /* 0x000fe40000410000 */
[C---:B------:R-:W-:Y:S01]  /*ea00*/  FMUL.FTZ R62, R0.reuse, R62 ;  /* 0x0000003e003e7220 */ /* 0x040fe20000410000 */
[C---:B------:R-:W-:Y:S01]  /*ea10*/  HMMA.16816.F32 R56, R136.reuse, R102, R56 ;  /* 0x000000668838723c */ /* 0x040fe20000001838 */
[----:B------:R-:W1:Y:S01]  /*ea20*/  LDSM.16.MT88.4 R100, [R186+0x10000] ;  /* 0x01000000ba64783b */ /* 0x000e620000004200 */
        /* <DEDUP_REMOVED lines=12> */
[----:B------:R-:W2:Y:S01]  /*eaf0*/  LDSM.16.MT88.4 R108, [R185+0x10000] ;  /* 0x01000000b96c783b */ /* 0x000ea20000004200 */
[----:B------:R-:W-:Y:S01]  /*eb00*/  MUFU.EX2 R230, R230 ;  /* 0x000000e600e67308 */ /* 0x000fe20000000800 */
[----:B------:R-:W-:Y:S02]  /*eb10*/  FMUL.FTZ R71, R0, R71 ;  /* 0x0000004700477220 */ /* 0x000fe40000410000 */
[C---:B------:R-:W-:Y:S02]  /*eb20*/  FMUL.FTZ R72, R2.reuse, R72 ;  /* 0x0000004802487220 */ /* 0x040fe40000410000 */
[----:B------:R-:W-:Y:S02]  /*eb30*/  FMUL.FTZ R73, R2, R73 ;  /* 0x0000004902497220 */ /* 0x000fe40000410000 */
[C---:B------:R-:W-:Y:S01]  /*eb40*/  FMUL.FTZ R74, R0.reuse, R74 ;  /* 0x0000004a004a7220 */ /* 0x040fe20000410000 */
[C---:B---3--:R-:W-:Y:S02]  /*eb50*/  HMMA.16816.F32 R68, R136.reuse, R104, R68 ;  /* 0x000000688844723c */ /* 0x048fe40000001844 */
[----:B------:R-:W3:Y:S01]  /*eb60*/  MUFU.EX2 R233, R233 ;  /* 0x000000e900e97308 */ /* 0x000ee20000000800 */
[----:B------:R-:W-:Y:S02]  /*eb70*/  FMUL.FTZ R75, R0, R75 ;  /* 0x0000004b004b7220 */ /* 0x000fe40000410000 */
[C---:B------:R-:W-:Y:S02]  /*eb80*/  FMUL.FTZ R76, R2.reuse, R76 ;  /* 0x0000004c024c7220 */ /* 0x040fe40000410000 */
[----:B------:R-:W-:Y:S02]  /*eb90*/  FMUL.FTZ R77, R2, R77 ;  /* 0x0000004d024d7220 */ /* 0x000fe40000410000 */
        /* <DEDUP_REMOVED lines=8> */
[C---:B-1----:R-:W-:Y:S02]  /*ec20*/  HMMA.16816.F32 R76, R136.reuse, R100, R76 ;  /* 0x00000064884c723c */ /* 0x042fe4000000184c */
[----:B------:R-:W-:Y:S01]  /*ec30*/  MUFU.EX2 R234, R234 ;  /* 0x000000ea00ea7308 */ /* 0x000fe20000000800 */
[----:B------:R-:W-:Y:S02]  /*ec40*/  FMUL.FTZ R83, R0, R83 ;  /* 0x0000005300537220 */ /* 0x000fe40000410000 */
[C---:B------:R-:W-:Y:S02]  /*ec50*/  FMUL.FTZ R84, R2.reuse, R84 ;  /* 0x0000005402547220 */ /* 0x040fe40000410000 */
[----:B------:R-:W-:Y:S01]  /*ec60*/  FMUL.FTZ R85, R2, R85 ;  /* 0x0000005502557220 */ /* 0x000fe20000410000 */
[----:B------:R-:W-:Y:S01]  /*ec70*/  F2FP.PACK_AB R100, R217, R214 ;  /* 0x000000d6d964723e */ /* 0x000fe200000000ff */
[C---:B------:R-:W-:Y:S01]  /*ec80*/  FMUL.FTZ R86, R0.reuse, R86 ;  /* 0x0000005600567220 */ /* 0x040fe20000410000 */
[C---:B------:R-:W-:Y:S02]  /*ec90*/  HMMA.16816.F32 R80, R136.reuse, R102, R80 ;  /* 0x000000668850723c */ /* 0x040fe40000001850 */
[----:B------:R-:W1:Y:S01]  /*eca0*/  MUFU.EX2 R237, R237 ;  /* 0x000000ed00ed7308 */ /* 0x000e620000000800 */
[----:B------:R-:W-:Y:S01]  /*ecb0*/  FMUL.FTZ R87, R0, R87 ;  /* 0x0000005700577220 */ /* 0x000fe20000410000 */
[----:B----4-:R-:W-:Y:S01]  /*ecc0*/  F2FP.PACK_AB R101, R221, R218 ;  /* 0x000000dadd65723e */ /* 0x010fe200000000ff */
[C---:B------:R-:W-:Y:S02]  /*ecd0*/  FMUL.FTZ R88, R2.reuse, R88 ;  /* 0x0000005802587220 */ /* 0x040fe40000410000 */
[----:B------:R-:W-:Y:S01]  /*ece0*/  FMUL.FTZ R89, R2, R89 ;  /* 0x0000005902597220 */ /* 0x000fe20000410000 */
[----:B------:R-:W-:Y:S01]  /*ecf0*/  F2FP.PACK_AB R102, R219, R216 ;  /* 0x000000d8db66723e */ /* 0x000fe200000000ff */
[C---:B------:R-:W-:Y:S01]  /*ed00*/  FMUL.FTZ R90, R0.reuse, R90 ;  /* 0x0000005a005a7220 */ /* 0x040fe20000410000 */
[C---:B--2---:R-:W-:Y:S02]  /*ed10*/  HMMA.16816.F32 R84, R136.reuse, R108, R84 ;  /* 0x0000006c8854723c */ /* 0x044fe40000001854 */
[----:B------:R-:W2:Y:S01]  /*ed20*/  MUFU.EX2 R236, R236 ;  /* 0x000000ec00ec7308 */ /* 0x000ea20000000800 */
[----:B------:R-:W-:Y:S01]  /*ed30*/  FMUL.FTZ R91, R0, R91 ;  /* 0x0000005b005b7220 */ /* 0x000fe20000410000 */
[----:B-----5:R-:W-:Y:S01]  /*ed40*/  F2FP.PACK_AB R103, R223, R220 ;  /* 0x000000dcdf67723e */ /* 0x020fe200000000ff */
[C---:B------:R-:W-:Y:S02]  /*ed50*/  FMUL.FTZ R92, R2.reuse, R92 ;  /* 0x0000005c025c7220 */ /* 0x040fe40000410000 */
[----:B------:R-:W-:Y:S02]  /*ed60*/  FMUL.FTZ R93, R2, R93 ;  /* 0x0000005d025d7220 */ /* 0x000fe40000410000 */
[C---:B------:R-:W-:Y:S01]  /*ed70*/  FMUL.FTZ R94, R0.reuse, R94 ;  /* 0x0000005e005e7220 */ /* 0x040fe20000410000 */
[C---:B------:R-:W-:Y:S01]  /*ed80*/  HMMA.16816.F32 R88, R136.reuse, R110, R88 ;  /* 0x0000006e8858723c */ /* 0x040fe20000001858 */
[----:B------:R-:W4:Y:S02]  /*ed90*/  LDSM.16.MT88.4 R108, [R185+0xc800] ;  /* 0x00c80000b96c783b */ /* 0x000f240000004200 */
[----:B------:R-:W-:Y:S02]  /*eda0*/  FMUL.FTZ R95, R0, R95 ;  /* 0x0000005f005f7220 */ /* 0x000fe40000410000 */
[C---:B------:R-:W-:Y:S02]  /*edb0*/  FMUL.FTZ R96, R2.reuse, R96 ;  /* 0x0000006002607220 */ /* 0x040fe40000410000 */
[----:B------:R-:W-:Y:S02]  /*edc0*/  FMUL.FTZ R97, R2, R97 ;  /* 0x0000006102617220 */ /* 0x000fe40000410000 */
[C---:B------:R-:W-:Y:S01]  /*edd0*/  FMUL.FTZ R98, R0.reuse, R98 ;  /* 0x0000006200627220 */ /* 0x040fe20000410000 */
[C---:B---3--:R-:W-:Y:S03]  /*ede0*/  HMMA.16816.F32 R92, R136.reuse, R104, R92 ;  /* 0x00000068885c723c */ /* 0x048fe6000000185c */
[----:B------:R-:W-:Y:S02]  /*edf0*/  FMUL.FTZ R99, R0, R99 ;  /* 0x0000006300637220 */ /* 0x000fe40000410000 */
[----:B------:R-:W-:Y:S02]  /*ee00*/  FFMA.FTZ R215, R2, R211, R215 ;  /* 0x000000d302d77223 */ /* 0x000fe400000100d7 */
[----:B------:R-:W-:Y:S02]  /*ee10*/  FFMA.FTZ R170, R0, R209, R170 ;  /* 0x000000d100aa7223 */ /* 0x000fe400000100aa */
[----:B------:R-:W-:Y:S01]  /*ee20*/  FADD.FTZ R215, R134, R215 ;  /* 0x000000d786d77221 */ /* 0x000fe20000010000 */
[----:B------:R-:W-:Y:S01]  /*ee30*/  HMMA.16816.F32 R96, R136, R106, R96 ;  /* 0x0000006a8860723c */ /* 0x000fe20000001860 */
[----:B------:R-:W3:Y:S02]  /*ee40*/  LDSM.16.MT88.4 R104, [R184+0xe800] ;  /* 0x00e80000b868783b */ /* 0x000ee40000004200 */
[----:B------:R-:W-:Y:S02]  /*ee50*/  FADD.FTZ R169, R169, R170 ;  /* 0x000000aaa9a97221 */ /* 0x000fe40000010000 */
[----:B------:R-:W-:Y:S02]  /*ee60*/  FADD.FTZ R210, R210, R215 ;  /* 0x000000d7d2d27221 */ /* 0x000fe40000010000 */
[----:B------:R-:W-:Y:S01]  /*ee70*/  FADD.FTZ R168, R168, R169 ;  /* 0x000000a9a8a87221 */ /* 0x000fe20000010000 */
[C---:B------:R-:W-:Y:S01]  /*ee80*/  HMMA.16816.F32 R4, R100.reuse, R112, R4 ;  /* 0x000000706404723c */ /* 0x040fe20000001804 */
[----:B------:R-:W-:Y:S04]  /*ee90*/  LDSM.16.MT88.4 R136, [R185+0xf000] ;  /* 0x00f00000b988783b */ /* 0x000fe80000004200 */
[----:B------:R-:W-:Y:S02]  /*eea0*/  FADD.FTZ R171, R171, R210 ;  /* 0x000000d2abab7221 */ /* 0x000fe40000010000 */
[----:B------:R-:W-:Y:S01]  /*eeb0*/  FADD.FTZ R135, R135, R168 ;  /* 0x000000a887877221 */ /* 0x000fe20000010000 */
[C---:B------:R-:W-:Y:S01]  /*eec0*/  HMMA.16816.F32 R8, R100.reuse, R114, R8 ;  /* 0x000000726408723c */ /* 0x040fe20000001808 */
[----:B------:R-:W-:Y:S03]  /*eed0*/  LDSM.16.MT88.4 R112, [R186+0x10800] ;  /* 0x01080000ba70783b */ /* 0x000fe60000004200 */
        /* <DEDUP_REMOVED lines=9> */
[C---:B----4-:R-:W-:Y:S04]  /*ef70*/  HMMA.16816.F32 R20, R100.reuse, R108, R20 ;  /* 0x0000006c6414723c */ /* 0x050fe80000001814 */
[----:B------:R-:W-:Y:S02]  /*ef80*/  FADD.FTZ R219, R219, R216 ;  /* 0x000000d8dbdb7221 */ /* 0x000fe40000010000 */
[----:B------:R-:W-:Y:S02]  /*ef90*/  FADD.FTZ R223, R223, R220 ;  /* 0x000000dcdfdf7221 */ /* 0x000fe40000010000 */
[C---:B------:R-:W-:Y:S01]  /*efa0*/  HMMA.16816.F32 R24, R100.reuse, R110, R24 ;  /* 0x0000006e6418723c */ /* 0x040fe20000001818 */
[----:B------:R-:W4:Y:S03]  /*efb0*/  LDSM.16.MT88.4 R108, [R188+0x10800] ;  /* 0x01080000bc6c783b */ /* 0x000f260000004200 */
[----:B------:R-:W-:Y:S02]  /*efc0*/  IMAD.MOV.U32 R0, RZ, RZ, R3 ;  /* 0x000000ffff007224 */ /* 0x000fe400078e0003 */
[----:B------:R-:W-:Y:S02]  /*efd0*/  IMAD.MOV.U32 R2, RZ, RZ, R132 ;  /* 0x000000ffff027224 */ /* 0x000fe400078e0084 */
        /* <DEDUP_REMOVED lines=20> */
[----:B------:R-:W5:Y:S07]  /*f120*/  LDSM.16.MT88.4 R112, [R185+0xd000] ;  /* 0x00d00000b970783b */ /* 0x000f6e0000004200 */
[C---:B------:R-:W-:Y:S08]  /*f130*/  HMMA.16816.F32 R84, R100.reuse, R116, R84 ;  /* 0x000000746454723c */ /* 0x040ff00000001854 */
[C---:B------:R-:W-:Y:S01]  /*f140*/  HMMA.16816.F32 R88, R100.reuse, R118, R88 ;  /* 0x000000766458723c */ /* 0x040fe20000001858 */
[----:B------:R-:W1:Y:S07]  /*f150*/  LDSM.16.MT88.4 R116, [R188+0xf000] ;  /* 0x00f00000bc74783b */ /* 0x000e6e0000004200 */
[C---:B---3--:R-:W-:Y:S08]  /*f160*/  HMMA.16816.F32 R92, R100.reuse, R104, R92 ;  /* 0x00000068645c723c */ /* 0x048ff0000000185c */
[----:B------:R-:W-:Y:S01]  /*f170*/  HMMA.16816.F32 R96, R100, R106, R96 ;  /* 0x0000006a6460723c */ /* 0x000fe20000001860 */
[----:B------:R-:W3:Y:S06]  /*f180*/  LDSM.16.MT88.4 R104, [R184+0xf000] ;  /* 0x00f00000b868783b */ /* 0x000eec0000004200 */
[----:B------:R-:W-:Y:S01]  /*f190*/  F2FP.PACK_AB R100, R225, R222 ;  /* 0x000000dee164723e */ /* 0x000fe200000000ff */
[----:B------:R-:W-:Y:S01]  /*f1a0*/  FADD.FTZ R222, R222, R219 ;  /* 0x000000dbdede7221 */ /* 0x000fe20000010000 */
[----:B------:R-:W-:Y:S03]  /*f1b0*/  F2FP.PACK_AB R102, R227, R224 ;  /* 0x000000e0e366723e */ /* 0x000fe600000000ff */
[----:B------:R-:W-:Y:S01]  /*f1c0*/  F2FP.PACK_AB R101, R229, R226 ;  /* 0x000000e2e565723e */ /* 0x000fe200000000ff */
[----:B------:R-:W-:Y:S01]  /*f1d0*/  FADD.FTZ R226, R226, R223 ;  /* 0x000000dfe2e27221 */ /* 0x000fe20000010000 */
[----:B------:R-:W-:Y:S01]  /*f1e0*/  F2FP.PACK_AB R103, R231, R228 ;  /* 0x000000e4e767723e */ /* 0x000fe200000000ff */
[----:B------:R-:W-:Y:S02]  /*f1f0*/  FADD.FTZ R225, R225, R222 ;  /* 0x000000dee1e17221 */ /* 0x000fe40000010000 */
[----:B------:R-:W-:Y:S02]  /*f200*/  FADD.FTZ R229, R229, R226 ;  /* 0x000000e2e5e57221 */ /* 0x000fe40000010000 */
[----:B------:R-:W-:Y:S02]  /*f210*/  FADD.FTZ R224, R224, R225 ;  /* 0x000000e1e0e07221 */ /* 0x000fe40000010000 */
[C---:B----4-:R-:W-:Y:S03]  /*f220*/  HMMA.16816.F32 R4, R100.reuse, R108, R4 ;  /* 0x0000006c6404723c */ /* 0x050fe60000001804 */
[----:B------:R-:W-:Y:S02]  /*f230*/  FADD.FTZ R228, R228, R229 ;  /* 0x000000e5e4e47221 */ /* 0x000fe40000010000 */
[----:B------:R-:W-:Y:S02]  /*f240*/  FADD.FTZ R227, R227, R224 ;  /* 0x000000e0e3e37221 */ /* 0x000fe40000010000 */
[----:B------:R-:W-:Y:S01]  /*f250*/  FADD.FTZ R231, R231, R228 ;  /* 0x000000e4e7e77221 */ /* 0x000fe20000010000 */
[C---:B------:R-:W-:Y:S01]  /*f260*/  HMMA.16816.F32 R8, R100.reuse, R110, R8 ;  /* 0x0000006e6408723c */ /* 0x040fe20000001808 */
[----:B------:R-:W4:Y:S07]  /*f270*/  LDSM.16.MT88.4 R108, [R188+0x11000] ;  /* 0x01100000bc6c783b */ /* 0x000f2e0000004200 */
[C---:B------:R-:W-:Y:S08]  /*f280*/  HMMA.16816.F32 R12, R100.reuse, R120, R12 ;  /* 0x00000078640c723c */ /* 0x040ff0000000180c */
[C---:B------:R-:W-:Y:S08]  /*f290*/  HMMA.16816.F32 R16, R100.reuse, R122, R16 ;  /* 0x0000007a6410723c */ /* 0x040ff00000001810 */
[C---:B-----5:R-:W-:Y:S08]  /*f2a0*/  HMMA.16816.F32 R20, R100.reuse, R112, R20 ;  /* 0x000000706414723c */ /* 0x060ff00000001814 */
[C---:B------:R-:W-:Y:S01]  /*f2b0*/  HMMA.16816.F32 R24, R100.reuse, R114, R24 ;  /* 0x000000726418723c */ /* 0x040fe20000001818 */
[----:B------:R-:W5:Y:S07]  /*f2c0*/  LDSM.16.MT88.4 R112, [R186+0x11000] ;  /* 0x01100000ba70783b */ /* 0x000f6e0000004200 */
[C---:B------:R-:W-:Y:S08]  /*f2d0*/  HMMA.16816.F32 R28, R100.reuse, R124, R28 ;  /* 0x0000007c641c723c */ /* 0x040ff0000000181c */
[C---:B------:R-:W-:Y:S01]  /*f2e0*/  HMMA.16816.F32 R32, R100.reuse, R126, R32 ;  /* 0x0000007e6420723c */ /* 0x040fe20000001820 */
[----:B------:R-:W-:Y:S07]  /*f2f0*/  LDSM.16.MT88.4 R124, [R188+0xd800] ;  /* 0x00d80000bc7c783b */ /* 0x000fee0000004200 */
[C---:B-1----:R-:W-:Y:S08]  /*f300*/  HMMA.16816.F32 R36, R100.reuse, R116, R36 ;  /* 0x000000746424723c */ /* 0x042ff00000001824 */
[C---:B------:R-:W-:Y:S01]  /*f310*/  HMMA.16816.F32 R40, R100.reuse, R118, R40 ;  /* 0x000000766428723c */ /* 0x040fe20000001828 */
[----:B------:R-:W1:Y:S07]  /*f320*/  LDSM.16.MT88.4 R116, [R185+0x11000] ;  /* 0x01100000b974783b */ /* 0x000e6e0000004200 */
        /* <DEDUP_REMOVED lines=9> */
[----:B--2---:R-:W-:Y:S01]  /*f3c0*/  F2FP.PACK_AB R139, R133, R236 ;  /* 0x000000ec858b723e */ /* 0x004fe200000000ff */
[----:B------:R-:W-:Y:S02]  /*f3d0*/  FADD.FTZ R234, R234, R231 ;  /* 0x000000e7eaea7221 */ /* 0x000fe40000010000 */
[----:B------:R-:W-:Y:S01]  /*f3e0*/  FADD.FTZ R233, R233, R230 ;  /* 0x000000e6e9e97221 */ /* 0x000fe20000010000 */
[C---:B------:R-:W-:Y:S01]  /*f3f0*/  HMMA.16816.F32 R64, R100.reuse, R106, R64 ;  /* 0x0000006a6440723c */ /* 0x040fe20000001840 */
[----:B------:R-:W2:Y:S03]  /*f400*/  LDSM.16.MT88.4 R104, [R184+0x11000] ;  /* 0x01100000b868783b */ /* 0x000ea60000004200 */
[----:B------:R-:W-:Y:S02]  /*f410*/  FADD.FTZ R237, R237, R234 ;  /* 0x000000eaeded7221 */ /* 0x000fe40000010000 */
[----:B------:R-:W-:Y:S02]  /*f420*/  FADD.FTZ R232, R232, R233 ;  /* 0x000000e9e8e87221 */ /* 0x000fe40000010000 */
[C---:B----4-:R-:W-:Y:S04]  /*f430*/  HMMA.16816.F32 R68, R100.reuse, R108, R68 ;  /* 0x0000006c6444723c */ /* 0x050fe80000001844 */
[----:B------:R-:W-:Y:S02]  /*f440*/  FADD.FTZ R236, R236, R237 ;  /* 0x000000edecec7221 */ /* 0x000fe40000010000 */
[----:B------:R-:W-:Y:S02]  /*f450*/  FADD.FTZ R211, R235, R232 ;  /* 0x000000e8ebd37221 */ /* 0x000fe40000010000 */
[C---:B------:R-:W-:Y:S01]  /*f460*/  HMMA.16816.F32 R72, R100.reuse, R110, R72 ;  /* 0x0000006e6448723c */ /* 0x040fe20000001848 */
[----:B------:R-:W3:Y:S03]  /*f470*/  LDSM.16.MT88.4 R108, [R186+0xd800] ;  /* 0x00d80000ba6c783b */ /* 0x000ee60000004200 */
[----:B------:R-:W-:Y:S04]  /*f480*/  FADD.FTZ R209, R133, R236 ;  /* 0x000000ec85d17221 */ /* 0x000fe80000010000 */
[C---:B-----5:R-:W-:Y:S08]  /*f490*/  HMMA.16816.F32 R76, R100.reuse, R112, R76 ;  /* 0x00000070644c723c */ /* 0x060ff0000000184c */
[C---:B------:R-:W-:Y:S08]  /*f4a0*/  HMMA.16816.F32 R80, R100.reuse, R114, R80 ;  /* 0x000000726450723c */ /* 0x040ff00000001850 */
[C---:B-1----:R-:W-:Y:S08]  /*f4b0*/  HMMA.16816.F32 R84, R100.reuse, R116, R84 ;  /* 0x000000746454723c */ /* 0x042ff00000001854 */
[C---:B------:R-:W-:Y:S08]  /*f4c0*/  HMMA.16816.F32 R88, R100.reuse, R118, R88 ;  /* 0x000000766458723c */ /* 0x040ff00000001858 */
[C---:B--2---:R-:W-:Y:S08]  /*f4d0*/  HMMA.16816.F32 R92, R100.reuse, R104, R92 ;  /* 0x00000068645c723c */ /* 0x044ff0000000185c */
[----:B------:R-:W-:Y:S08]  /*f4e0*/  HMMA.16816.F32 R96, R100, R106, R96 ;  /* 0x0000006a6460723c */ /* 0x000ff00000001860 */
[C---:B------:R-:W-:Y:S01]  /*f4f0*/  HMMA.16816.F32 R128, R136.reuse, R124, R4 ;  /* 0x0000007c8880723c */ /* 0x040fe20000001804 */
[----:B------:R-:W1:Y:S07]  /*f500*/  LDSM.16.MT88.4 R4, [R186+0x11800] ;  /* 0x01180000ba04783b */ /* 0x000e6e0000004200 */
[C---:B------:R-:W-:Y:S01]  /*f510*/  HMMA.16816.F32 R124, R136.reuse, R126, R8 ;  /* 0x0000007e887c723c */ /* 0x040fe20000001808 */
[----:B------:R-:W2:Y:S07]  /*f520*/  LDSM.16.MT88.4 R8, [R185+0x11800] ;  /* 0x01180000b908783b */ /* 0x000eae0000004200 */
[C---:B---3--:R-:W-:Y:S01]  /*f530*/  HMMA.16816.F32 R120, R136.reuse, R108, R12 ;  /* 0x0000006c8878723c */ /* 0x048fe2000000180c */
[----:B------:R-:W3:Y:S07]  /*f540*/  LDSM.16.MT88.4 R12, [R184+0x11800] ;  /* 0x01180000b80c783b */ /* 0x000eee0000004200 */
        /* <DEDUP_REMOVED lines=21> */
[----:B------:R-:W-:-:S07]  /*f6a0*/  @P0 BRA `(.L_x_2021) ;  /* 0xffffc0c000000947 */ /* 0x000fce000383ffff */
.L_x_2017:
[----:B------:R-:W1:Y:S01]  /*f6b0*/  SHFL.BFLY PT, R2, R211, 0x2, 0x1f ;  /* 0x0c401f00d3027f89 */ /* 0x000e6200000e0000 */
[----:B------:R-:W-:Y:S01]  /*f6c0*/  MOV R4, 0x3f800000 ;  /* 0x3f80000000047802 */ /* 0x000fe20000000f00 */
[----:B------:R-:W2:Y:S01]  /*f6d0*/  S2UR UR7, SR_CTAID.Y ;  /* 0x00000000000779c3 */ /* 0x000ea20000002600 */
[----:B------:R-:W-:Y:S01]  /*f6e0*/  MOV R5, 0x3f800000 ;  /* 0x3f80000000057802 */ /* 0x000fe20000000f00 */
[----:B------:R-:W3:Y:S01]  /*f6f0*/  SHFL.BFLY PT, R0, R209, 0x2, 0x1f ;  /* 0x0c401f00d1007f89 */ /* 0x000ee200000e0000 */
[----:B------:R-:W-:Y:S01]  /*f700*/  UISETP.NE.AND UP1, UPT, UR24, -0x1, UPT ;  /* 0xffffffff1800788c */ /* 0x000fe2000bf25270 */
[----:B------:R-:W-:Y:S01]  /*f710*/  BSSY B0, `(.L_x_2022) ;  /* 0x0000136000007945 */ /* 0x000fe20003800000 */
[----:B------:R-:W-:-:S02]  /*f720*/  ULDC.64 UR4, c[0x0][0x1e8] ;  /* 0x00007a0000047ab9 */ /* 0x000fc40000000a00 */
[----:B------:R-:W-:Y:S01]  /*f730*/  ULDC.U8 UR12, c[0x0][0x328] ;  /* 0x0000ca00000c7ab9 */ /* 0x000fe20000000000 */
[----:B------:R-:W4:Y:S01]  /*f740*/  S2UR UR6, SR_CTAID.Z ;  /* 0x00000000000679c3 */ /* 0x000f220000002700 */
[----:B------:R-:W-:-:S04]  /*f750*/  UISETP.NE.AND UP2, UPT, UR12, URZ, UPT ;  /* 0x0000003f0c00728c */ /* 0x000fc8000bf45270 */
[----:B------:R-:W-:Y:S02]  /*f760*/  UISETP.NE.OR UP0, UPT, UR24, -0x1, !UP2 ;  /* 0xffffffff1800788c */ /* 0x000fe4000d705670 */
[----:B------:R-:W-:-:S04]  /*f770*/  @UP1 UIMAD.WIDE.U32 UR14, UR24, UR4, URZ ;  /* 0x00000004180e12a5 */ /* 0x000fc8000f8e003f */
[----:B------:R-:W-:Y:S01]  /*f780*/  @UP1 UIMAD UR8, UR24, UR5, UR15 ;  /* 0x00000005180812a4 */ /* 0x000fe2000f8e020f */
[----:B-1----:R-:W-:Y:S02]  /*f790*/  FADD.FTZ R9, R2, R211 ;  /* 0x000000d302097221 */ /* 0x002fe40000010000 */
[----:B------:R-:W-:Y:S02]  /*f7a0*/  ULDC.64 UR4, c[0x0][0x1e0] ;  /* 0x0000780000047ab9 */ /* 0x000fe40000000a00 */
[----:B--2---:R-:W-:Y:S01]  /*f7b0*/  @!UP1 USHF.R.S32.HI UR9, URZ, 0x1f, UR7 ;  /* 0x0000001f3f099899 */ /* 0x004fe20008011407 */
[----:B---3--:R-:W-:Y:S01]  /*f7c0*/  FADD.FTZ R7, R0, R209 ;  /* 0x000000d100077221 */ /* 0x008fe20000010000 */
[----:B------:R-:W1:Y:S01]  /*f7d0*/  SHFL.BFLY PT, R2, R9, 0x1, 0x1f ;  /* 0x0c201f0009027f89 */ /* 0x000e6200000e0000 */
[----:B------:R-:W-:Y:S02]  /*f7e0*/  @!UP1 UIMAD.WIDE.U32 UR10, UR7, UR4, URZ ;  /* 0x00000004070a92a5 */ /* 0x000fe4000f8e003f */
[----:B------:R-:W-:Y:S01]  /*f7f0*/  @!UP1 UIMAD UR9, UR9, UR4, URZ ;  /* 0x00000004090992a4 */ /* 0x000fe2000f8e023f */
[----:B------:R-:W2:Y:S01]  /*f800*/  SHFL.BFLY PT, R0, R7, 0x1, 0x1f ;  /* 0x0c201f0007007f89 */ /* 0x000ea200000e0000 */
[----:B----4-:R-:W-:-:S02]  /*f810*/  @UP2 UMOV UR12, UR6 ;  /* 0x00000006000c2c82 */ /* 0x010fc40008000000 */
[----:B------:R-:W-:Y:S02]  /*f820*/  @!UP1 UIMAD UR13, UR7, UR5, UR9 ;  /* 0x00000005070d92a4 */ /* 0x000fe4000f8e0209 */
[----:B------:R-:W-:Y:S02]  /*f830*/  ULDC UR4, c[0x0][0x1c0] ;  /* 0x0000700000047ab9 */ /* 0x000fe40000000800 */
[----:B------:R-:W-:Y:S02]  /*f840*/  ULDC UR9, c[0x0][0x214] ;  /* 0x0000850000097ab9 */ /* 0x000fe40000000800 */
[----:B------:R-:W-:Y:S02]  /*f850*/  @!UP0 UIMAD UR24, UR7, UR9, URZ ;  /* 0x00000009071882a4 */ /* 0x000fe4000f8e023f */
[----:B------:R-:W-:Y:S02]  /*f860*/  ULDC UR5, c[0x0][0x234] ;  /* 0x00008d0000057ab9 */ /* 0x000fe40000000800 */
[----:B------:R-:W-:-:S02]  /*f870*/  @UP2 UIMAD UR5, UR12, UR5, UR24 ;  /* 0x000000050c0522a4 */ /* 0x000fc4000f8e0218 */
[----:B------:R-:W-:Y:S02]  /*f880*/  @!UP1 UIADD3 UR8, UR11, UR13, URZ ;  /* 0x0000000d0b089290 */ /* 0x000fe4000fffe03f */
[----:B------:R-:W-:Y:S02]  /*f890*/  @!UP2 UMOV UR12, UR6 ;  /* 0x00000006000cac82 */ /* 0x000fe40008000000 */
[----:B------:R-:W-:Y:S01]  /*f8a0*/  @!UP2 UIMAD UR4, UR7, UR4, UR12 ;  /* 0x000000040704a2a4 */ /* 0x000fe2000f8e020c */
[----:B-1----:R-:W-:Y:S01]  /*f8b0*/  FADD.FTZ R2, R9, R2 ;  /* 0x0000000209027221 */ /* 0x002fe20000010000 */
[----:B------:R-:W-:Y:S02]  /*f8c0*/  @!UP1 UMOV UR14, UR10 ;  /* 0x0000000a000e9c82 */ /* 0x000fe40008000000 */
[----:B------:R-:W-:Y:S01]  /*f8d0*/  @!UP2 UIMAD UR5, UR4, UR9, URZ ;  /* 0x000000090405a2a4 */ /* 0x000fe2000f8e023f */
[----:B--2---:R-:W-:Y:S01]  /*f8e0*/  FADD.FTZ R0, R7, R0 ;  /* 0x0000000007007221 */ /* 0x004fe20000010000 */
[----:B------:R-:W-:Y:S01]  /*f8f0*/  FSETP.NE.FTZ.AND P4, PT, R2, RZ, PT ;  /* 0x000000ff0200720b */ /* 0x000fe20003f95000 */
[----:B------:R-:W-:-:S03]  /*f900*/  ULDC.64 UR6, c[0x0][0x118] ;  /* 0x0000460000067ab9 */ /* 0x000fc60000000a00 */
[----:B------:R-:W-:-:S09]  /*f910*/  FSETP.NE.FTZ.AND P3, PT, R0, RZ, PT ;  /* 0x000000ff0000720b */ /* 0x000fd20003f75000 */
[----:B------:R-:W1:Y:S08]  /*f920*/  @P4 MUFU.RCP R4, R2 ;  /* 0x0000000200044308 */ /* 0x000e700000001000 */
[----:B------:R-:W2:Y:S01]  /*f930*/  @P3 MUFU.RCP R5, R0 ;  /* 0x0000000000053308 */ /* 0x000ea20000001000 */
[----:B-1----:R-:W-:-:S07]  /*f940*/  FMUL.FTZ R128, R4, R128 ;  /* 0x0000008004807220 */ /* 0x002fce0000410000 */
[----:B------:R-:W1:Y:S01]  /*f950*/  @P4 MUFU.LG2 R2, R2 ;  /* 0x0000000200024308 */ /* 0x000e620000000c00 */
[C---:B------:R-:W-:Y:S02]  /*f960*/  FMUL.FTZ R129, R4.reuse, R129 ;  /* 0x0000008104817220 */ /* 0x040fe40000410000 */
[C---:B------:R-:W-:Y:S02]  /*f970*/  FMUL.FTZ R124, R4.reuse, R124 ;  /* 0x0000007c047c7220 */ /* 0x040fe40000410000 */
[C---:B------:R-:W-:Y:S01]  /*f980*/  FMUL.FTZ R125, R4.reuse, R125 ;  /* 0x0000007d047d7220 */ /* 0x040fe20000410000 */
[----:B------:R-:W-:Y:S01]  /*f990*/  F2FP.PACK_AB R128, R129, R128 ;  /* 0x000000808180723e */ /* 0x000fe200000000ff */
[C---:B------:R-:W-:Y:S01]  /*f9a0*/  FMUL.FTZ R120, R4.reuse, R120 ;  /* 0x0000007804787220 */ /* 0x040fe20000410000 */
[----:B------:R-:W3:Y:S01]  /*f9b0*/  @P3 MUFU.LG2 R0, R0 ;  /* 0x0000000000003308 */ /* 0x000ee20000000c00 */
        /* <DEDUP_REMOVED lines=156> */
[----:B------:R-:W-:Y:S01]  /*10380*/  F2FP.PACK_AB R94, R95, R94 ;  /* 0x0000005e5f5e723e */ /* 0x000fe200000000ff */
[----:B---3--:R-:W-:Y:S01]  /*10390*/  @P3 FMUL.FTZ R0, R0, 0.69314718246459960938 ;  /* 0x3f31721800003820 */ /* 0x008fe20000410000 */
[----:B------:R-:W-:Y:S02]  /*103a0*/  SHF.R.S32.HI R6, RZ, 0x5, R5 ;  /* 0x00000005ff067819 */ /* 0x000fe40000011405 */
[----:B------:R-:W-:Y:S02]  /*103b0*/  F2FP.PACK_AB R98, R99, R98 ;  /* 0x000000626362723e */ /* 0x000fe400000000ff */
[----:B------:R-:W-:Y:S02]  /*103c0*/  LEA R9, R6, R9, 0x9 ;  /* 0x0000000906097211 */ /* 0x000fe400078e48ff */
[----:B------:R-:W-:-:S02]  /*103d0*/  LOP3.LUT R57, R5, 0xffffffe0, RZ, 0xc0, !PT ;  /* 0xffffffe005397812 */ /* 0x000fc400078ec0ff */
        /* <DEDUP_REMOVED lines=12> */
[----:B------:R-:W-:Y:S02]  /*104a0*/  IADD3 R19, R10, R11, RZ ;  /* 0x0000000b0a137210 */ /* 0x000fe40007ffe0ff */
[-C--:B------:R-:W-:Y:S01]  /*104b0*/  IADD3 R21, R13, R10.reuse, RZ ;  /* 0x0000000a0d157210 */ /* 0x080fe20007ffe0ff */
[----:B------:R-:W-:Y:S01]  /*104c0*/  STS [R11+0x400], R126 ;  /* 0x0004007e0b007388 */ /* 0x000fe20000000800 */
[----:B------:R-:W-:-:S02]  /*104d0*/  IADD3 R23, R15, R10, RZ ;  /* 0x0000000a0f177210 */ /* 0x000fc40007ffe0ff */
[----:B------:R-:W-:Y:S01]  /*104e0*/  IADD3 R57, -R57, R4, RZ ;  /* 0x0000000439397210 */ /* 0x000fe20007ffe1ff */
[----:B------:R-:W-:Y:S01]  /*104f0*/  STS [R13], R120 ;  /* 0x000000780d007388 */ /* 0x000fe20000000800 */
[----:B------:R-:W-:Y:S02]  /*10500*/  SHF.R.S32.HI R59, RZ, 0x1f, R6 ;  /* 0x0000001fff3b7819 */ /* 0x000fe40000011406 */
[----:B------:R-:W-:Y:S01]  /*10510*/  LOP3.LUT P0, RZ, R57, 0x3, RZ, 0xc0, !PT ;  /* 0x0000000339ff7812 */ /* 0x000fe2000780c0ff */
[----:B------:R-:W-:Y:S01]  /*10520*/  STS [R13+0x400], R122 ;  /* 0x0004007a0d007388 */ /* 0x000fe20000000800 */
[----:B------:R-:W-:-:S03]  /*10530*/  LEA.HI R59, R59, R6, RZ, 0x2 ;  /* 0x000000063b3b7211 */ /* 0x000fc600078f10ff */
[----:B------:R-:W-:Y:S01]  /*10540*/  STS [R15], R116 ;  /* 0x000000740f007388 */ /* 0x000fe20000000800 */
[----:B------:R-:W-:-:S03]  /*10550*/  LOP3.LUT R59, R59, 0xffffffc, RZ, 0xc0, !PT ;  /* 0x0ffffffc3b3b7812 */ /* 0x000fc600078ec0ff */
[----:B------:R-:W-:Y:S01]  /*10560*/  STS [R15+0x400], R118 ;  /* 0x000400760f007388 */ /* 0x000fe20000000800 */
[----:B------:R-:W-:Y:S02]  /*10570*/  IADD3 R6, R6, -R59, RZ ;  /* 0x8000003b06067210 */ /* 0x000fe40007ffe0ff */
[----:B------:R-:W-:Y:S01]  /*10580*/  MOV R59, 0x7f800000 ;  /* 0x7f800000003b7802 */ /* 0x000fe20000000f00 */
[----:B------:R-:W-:Y:S01]  /*10590*/  STS [R17], R112 ;  /* 0x0000007011007388 */ /* 0x000fe20000000800 */
[----:B------:R-:W-:-:S03]  /*105a0*/  @P3 FFMA.FTZ R59, R3, c[0x0][0x238], R0 ;  /* 0x00008e00033b3a23 */ /* 0x000fc60000010000 */
        /* <DEDUP_REMOVED lines=40> */
[----:B-1----:R-:W1:Y:S04]  /*10830*/  S2R R56, SR_TID.X ;  /* 0x0000000000387919 */ /* 0x002e680000002100 */
[----:B------:R3:W4:Y:S04]  /*10840*/  LDS.128 R48, [R198] ;  /* 0x00000000c6307984 */ /* 0x0007280000000c00 */
[----:B------:R3:W3:Y:S01]  /*10850*/  LDS.128 R44, [R198+0x800] ;  /* 0x00080000c62c7984 */ /* 0x0006e20000000c00 */
[----:B-1----:R-:W-:-:S03]  /*10860*/  SHF.R.S32.HI R5, RZ, 0x1f, R56 ;  /* 0x0000001fff057819 */ /* 0x002fc60000011438 */
[----:B------:R1:W1:Y:S01]  /*10870*/  LDS.128 R40, [R198+0x1000] ;  /* 0x00100000c6287984 */ /* 0x0002620000000c00 */
[----:B--2---:R-:W-:-:S03]  /*10880*/  LEA.HI R58, R5, R56, RZ, 0x5 ;  /* 0x00000038053a7211 */ /* 0x004fc600078f28ff */
[----:B------:R2:W1:Y:S01]  /*10890*/  LDS.128 R36, [R198+0x1800] ;  /* 0x00180000c6247984 */ /* 0x0004620000000c00 */
[----:B------:R-:W-:-:S03]  /*108a0*/  LOP3.LUT R57, R58, 0xffffffe0, RZ, 0xc0, !PT ;  /* 0xffffffe03a397812 */ /* 0x000fc600078ec0ff */
[----:B------:R2:W1:Y:S01]  /*108b0*/  LDS.128 R32, [R198+0x2000] ;  /* 0x00200000c6207984 */ /* 0x0004620000000c00 */
[----:B------:R-:W-:-:S03]  /*108c0*/  IADD3 R57, -R57, R56, RZ ;  /* 0x0000003839397210 */ /* 0x000fc60007ffe1ff */
[----:B------:R2:W1:Y:S01]  /*108d0*/  LDS.128 R28, [R198+0x2800] ;  /* 0x00280000c61c7984 */ /* 0x0004620000000c00 */
[----:B------:R-:W-:-:S03]  /*108e0*/  SHF.R.S32.HI R58, RZ, 0x1f, R57 ;  /* 0x0000001fff3a7819 */ /* 0x000fc60000011439 */
[----:B------:R2:W1:Y:S01]  /*108f0*/  LDS.128 R24, [R198+0x3000] ;  /* 0x00300000c6187984 */ /* 0x0004620000000c00 */
[----:B------:R-:W-:-:S03]  /*10900*/  LEA.HI R57, R58, R57, RZ, 0x2 ;  /* 0x000000393a397211 */ /* 0x000fc600078f10ff */
[----:B------:R2:W1:Y:S01]  /*10910*/  LDS.128 R20, [R198+0x3800] ;  /* 0x00380000c6147984 */ /* 0x0004620000000c00 */
[----:B------:R-:W-:Y:S01]  /*10920*/  MOV R58, 0x7f800000 ;  /* 0x7f800000003a7802 */ /* 0x000fe20000000f00 */
[----:B------:R-:W-:Y:S01]  /*10930*/  @P4 FFMA.FTZ R58, R132, c[0x0][0x238], R61 ;  /* 0x00008e00843a4a23 */ /* 0x000fe2000001003d */
[----:B------:R-:W-:Y:S01]  /*10940*/  SHF.R.S32.HI R57, RZ, 0x2, R57 ;  /* 0x00000002ff397819 */ /* 0x000fe20000011439 */
[----:B------:R2:W1:Y:S03]  /*10950*/  LDS.128 R16, [R198+0x4000] ;  /* 0x00400000c6107984 */ /* 0x0004660000000c00 */
[----:B------:R-:W-:Y:S01]  /*10960*/  LEA R6, R6, R57, 0x4 ;  /* 0x0000003906067211 */ /* 0x000fe200078e20ff */
[----:B------:R2:W1:Y:S04]  /*10970*/  LDS.128 R12, [R198+0x4800] ;  /* 0x00480000c60c7984 */ /* 0x0004680000000c00 */
[----:B------:R2:W1:Y:S04]  /*10980*/  LDS.128 R8, [R198+0x5000] ;  /* 0x00500000c6087984 */ /* 0x0004680000000c00 */
[----:B------:R2:W1:Y:S01]  /*10990*/  LDS.128 R52, [R198+0x5800] ;  /* 0x00580000c6347984 */ /* 0x0004620000000c00 */
[----:B------:R-:W-:Y:S05]  /*109a0*/  @P0 BRA `(.L_x_2023) ;  /* 0x000000c000000947 */ /* 0x000fea0003800000 */
[----:B---34-:R-:W3:Y:S01]  /*109b0*/  S2UR UR9, SR_CTAID.X ;  /* 0x00000000000979c3 */ /* 0x018ee20000002500 */
[----:B------:R-:W-:-:S02]  /*109c0*/  IADD3 R2, R6, 0x8, RZ ;  /* 0x0000000806027810 */ /* 0x000fc40007ffe0ff */
[----:B------:R-:W-:Y:S02]  /*109d0*/  ISETP.GE.AND P2, PT, R6, UR18, PT ;  /* 0x0000001206007c0c */ /* 0x000fe4000bf46270 */
[----:B------:R-:W-:Y:S01]  /*109e0*/  ISETP.GE.AND P1, PT, R2, UR18, PT ;  /* 0x0000001202007c0c */ /* 0x000fe2000bf26270 */
[----:B---3--:R-:W-:-:S04]  /*109f0*/  ULEA UR9, UR9, UR5, 0x6 ;  /* 0x0000000509097291 */ /* 0x008fc8000f8e303f */
[----:B------:R-:W-:Y:S02]  /*10a00*/  USHF.R.S32.HI UR4, URZ, 0x1f, UR9 ;  /* 0x0000001f3f047899 */ /* 0x000fe40008011409 */
[----:B------:R-:W-:-:S04]  /*10a10*/  IADD3 R0, P0, R6, UR9, RZ ;  /* 0x0000000906007c10 */ /* 0x000fc8000ff1e0ff */
[----:B------:R-:W-:Y:S02]  /*10a20*/  LEA.HI.X.SX32 R3, R6, UR4, 0x1, P0 ;  /* 0x0000000406037c11 */ /* 0x000fe400080f0eff */
[----:B------:R-:W-:-:S04]  /*10a30*/  LEA R2, P0, R0, c[0x0][0x200], 0x2 ;  /* 0x0000800000027a11 */ /* 0x000fc800078010ff */
[----:B------:R-:W-:-:S05]  /*10a40*/  LEA.HI.X R3, R0, c[0x0][0x204], R3, 0x2, P0 ;  /* 0x0000810000037a11 */ /* 0x000fca00000f1403 */
[----:B------:R3:W-:Y:S04]  /*10a50*/  @!P2 STG.E [R2.64], R58 ;  /* 0x0000003a0200a986 */ /* 0x0007e8000c101906 */
[----:B------:R3:W-:Y:S02]  /*10a60*/  @!P1 STG.E [R2.64+0x20], R59 ;  /* 0x0000203b02009986 */ /* 0x0007e4000c101906 */
.L_x_2023:
[----:B---34-:R-:W-:Y:S05]  /*10a70*/  BSYNC B0 ;  /* 0x0000000000007941 */ /* 0x018fea0003800000 */
.L_x_2022:
[----:B------:R-:W3:Y:S01]  /*10a80*/  S2R R3, SR_CTAID.X ;  /* 0x0000000000037919 */ /* 0x000ee20000002500 */
[----:B------:R-:W-:Y:S01]  /*10a90*/  SHF.R.S32.HI R201, RZ, 0x1f, R200 ;  /* 0x0000001fffc97819 */ /* 0x000fe200000114c8 */
[----:B------:R-:W-:Y:S01]  /*10aa0*/  USHF.R.S32.HI UR9, URZ, 0x1f, UR12 ;  /* 0x0000001f3f097899 */ /* 0x000fe2000801140c */
[----:B------:R-:W-:Y:S01]  /*10ab0*/  LEA.HI R4, R7, R4, RZ, 0x3 ;  /* 0x0000000407047211 */ /* 0x000fe200078f18ff */
[----:B------:R-:W-:Y:S01]  /*10ac0*/  ULDC.64 UR4, c[0x0][0x1f0] ;  /* 0x00007c0000047ab9 */ /* 0x000fe20000000a00 */
[----:B------:R-:W-:Y:S01]  /*10ad0*/  LEA.HI R5, R5, R56, RZ, 0x3 ;  /* 0x0000003805057211 */ /* 0x000fe200078f18ff */
[----:B------:R-:W-:Y:S01]  /*10ae0*/  UIMAD UR4, UR9, UR4, URZ ;  /* 0x00000004090472a4 */ /* 0x000fe2000f8e023f */
[----:B------:R-:W-:Y:S01]  /*10af0*/  SHF.R.S32.HI R4, RZ, 0x3, R4 ;  /* 0x00000003ff047819 */ /* 0x000fe20000011404 */
[----:B------:R-:W-:Y:S02]  /*10b00*/  BSSY B0, `(.L_x_2024) ;  /* 0x000001e000007945 */ /* 0x000fe40003800000 */
[----:B------:R-:W-:Y:S01]  /*10b10*/  UIMAD UR4, UR12, UR5, UR4 ;  /* 0x000000050c0472a4 */ /* 0x000fe2000f8e0204 */
[----:B---3--:R-:W-:-:S04]  /*10b20*/  IMAD.SHL.U32 R3, R3, 0x40, RZ ;  /* 0x0000004003037824 */ /* 0x008fc800078e00ff */
[----:B------:R-:W-:Y:S01]  /*10b30*/  IMAD.WIDE.U32 R58, R3, c[0x0][0x1e8], R200 ;  /* 0x00007a00033a7a25 */ /* 0x000fe200078e00c8 */
[----:B------:R-:W-:-:S04]  /*10b40*/  SHF.R.S32.HI R0, RZ, 0x1f, R3 ;  /* 0x0000001fff007819 */ /* 0x000fc80000011403 */
[----:B------:R-:W-:Y:S01]  /*10b50*/  IADD3 R6, P0, R58, UR14, RZ ;  /* 0x0000000e3a067c10 */ /* 0x000fe2000ff1e0ff */
[----:B------:R-:W-:-:S04]  /*10b60*/  IMAD R0, R0, c[0x0][0x1e8], RZ ;  /* 0x00007a0000007a24 */ /* 0x000fc800078e02ff */
[C---:B------:R-:W-:Y:S01]  /*10b70*/  IMAD R0, R3.reuse, c[0x0][0x1ec], R0 ;  /* 0x00007b0003007a24 */ /* 0x040fe200078e0200 */
[----:B------:R-:W-:-:S04]  /*10b80*/  IADD3 R3, -R3, UR26, RZ ;  /* 0x0000001a03037c10 */ /* 0x000fc8000fffe1ff */
[----:B------:R-:W-:Y:S01]  /*10b90*/  IADD3.X R7, R59, UR8, R0, P0, !PT ;  /* 0x000000083b077c10 */ /* 0x000fe200087fe400 */
[----:B------:R-:W-:Y:S01]  /*10ba0*/  IMAD.U32 R0, RZ, RZ, UR12 ;  /* 0x0000000cff007e24 */ /* 0x000fe2000f8e00ff */
[----:B------:R-:W-:-:S03]  /*10bb0*/  ISETP.GE.AND P0, PT, R4, R3, PT ;  /* 0x000000030400720c */ /* 0x000fc60003f06270 */
[----:B------:R-:W-:Y:S01]  /*10bc0*/  IMAD.WIDE.U32 R6, R0, c[0x0][0x1f0], R6 ;  /* 0x00007c0000067a25 */ /* 0x000fe200078e0006 */
[----:B------:R-:W-:-:S04]  /*10bd0*/  SHF.R.S32.HI R0, RZ, 0x3, R5 ;  /* 0x00000003ff007819 */ /* 0x000fc80000011405 */
[----:B------:R-:W-:Y:S02]  /*10be0*/  IADD3 R57, R7, UR4, RZ ;  /* 0x0000000407397c10 */ /* 0x000fe4000fffe0ff */
[----:B------:R-:W-:-:S03]  /*10bf0*/  SHF.R.S32.HI R0, RZ, 0x1f, R0 ;  /* 0x0000001fff007819 */ /* 0x000fc60000011400 */
        /* <DEDUP_REMOVED lines=14> */
.L_x_2025:
[----:B------:R-:W-:Y:S05]  /*10ce0*/  BSYNC B0 ;  /* 0x0000000000007941 */ /* 0x000fea0003800000 */
.L_x_2024:
[----:B------:R-:W-:Y:S01]  /*10cf0*/  IADD3 R2, R4, 0x10, RZ ;  /* 0x0000001004027810 */ /* 0x000fe20007ffe0ff */
[----:B------:R-:W-:Y:S03]  /*10d00*/  BSSY B0, `(.L_x_2026) ;  /* 0x0000013000007945 */ /* 0x000fe60003800000 */
[----:B------:R-:W-:-:S13]  /*10d10*/  ISETP.GE.AND P0, PT, R2, UR18, PT ;  /* 0x0000001202007c0c */ /* 0x000fda000bf06270 */
        /* <DEDUP_REMOVED lines=17> */
.L_x_2027:
[----:B------:R-:W-:Y:S05]  /*10e30*/  BSYNC B0 ;  /* 0x0000000000007941 */ /* 0x000fea0003800000 */
.L_x_2026:
        /* <DEDUP_REMOVED lines=20> */
.L_x_2029:
[----:B------:R-:W-:Y:S05]  /*10f80*/  BSYNC B0 ;  /* 0x0000000000007941 */ /* 0x000fea0003800000 */
.L_x_2028:
[----:B------:R-:W-:-:S04]  /*10f90*/  IADD3 R2, R4, 0x30, RZ ;  /* 0x0000003004027810 */ /* 0x000fc80007ffe0ff */
[----:B------:R-:W-:-:S13]  /*10fa0*/  ISETP.GE.AND P0, PT, R2, UR18, PT ;  /* 0x0000001202007c0c */ /* 0x000fda000bf06270 */
[----:B------:R-:W-:Y:S05]  /*10fb0*/  @P0 EXIT ;  /* 0x000000000000094d */ /* 0x000fea0003800000 */
[----:B------:R-:W-:Y:S01]  /*10fc0*/  IADD3 R4, P0, R4, 0x30, RZ ;  /* 0x0000003004047810 */ /* 0x000fe20007f1e0ff */
[----:B------:R-:W-:Y:S01]  /*10fd0*/  IMAD.MOV.U32 R7, RZ, RZ, R57 ;  /* 0x000000ffff077224 */ /* 0x000fe200078e0039 */
[----:B------:R-:W-:-:S03]  /*10fe0*/  ISETP.GE.AND P1, PT, R200, c[0x0][0x220], PT ;  /* 0x00008800c8007a0c */ /* 0x000fc60003f26270 */
        /* <DEDUP_REMOVED lines=14> */
.L_x_2030:
        /* <DEDUP_REMOVED lines=11> */
.L_x_7360:


//--------------------- .text._ZN5flash24flash_fwd_splitkv_kernelI23Flash_fwd_kernel_traitsILi192ELi64ELi64ELi4ELb0ELb0EN7cutlass6half_tE19Flash_kernel_traitsILi192ELi64ELi64ELi4ES3_EELb0ELb1ELb0ELb0ELb0ELb1ELb0ELb0EEEvNS_16Flash_fwd_paramsE --------------------------
	.section	.text._ZN5flash24flash_fwd_splitkv_kernelI23Flash_fwd_kernel_traitsILi192ELi64ELi64ELi4ELb0ELb0EN7cutlass6half_tE19Flash_kernel_traitsILi192ELi64ELi64ELi4ES3_EELb0ELb1ELb0ELb0ELb0ELb1ELb0ELb0EEEvNS_16Flash_fwd_paramsE,"ax",@progbits
	.sectioninfo	@"SHI_REGISTERS=255"
	.align	128
        .global         _ZN5flash24flash_fwd_splitkv_kernelI23Flash_fwd_kernel_traitsILi192ELi64ELi64ELi4ELb0ELb0EN7cutlass6half_tE19Flash_kernel_traitsILi192ELi64ELi64ELi4ES3_EELb0ELb1ELb0ELb0ELb0ELb1ELb0ELb0EEEvNS_16Flash_fwd_paramsE
        .type           _ZN5flash24flash_fwd_splitkv_kernelI23Flash_fwd_kernel_traitsILi192ELi64ELi64ELi4ELb0ELb0EN7cutlass6half_tE19Flash_kernel_traitsILi192ELi64ELi64ELi4ES3_EELb0ELb1ELb0ELb0ELb0ELb1ELb0ELb0EEEvNS_16Flash_fwd_paramsE,@function
        .size           _ZN5flash24flash_fwd_splitkv_kernelI23Flash_fwd_kernel_traitsILi192ELi64ELi64ELi4ELb0ELb0EN7cutlass6half_tE19Flash_kernel_traitsILi192ELi64ELi64ELi4ES3_EELb0ELb1ELb0ELb0ELb0ELb1ELb0ELb0EEEvNS_16Flash_fwd_paramsE,(.L_x_7361 - _ZN5flash24flash_fwd_splitkv_kernelI23Flash_fwd_kernel_traitsILi192ELi64ELi64ELi4ELb0ELb0EN7cutlass6half_tE19Flash_kernel_traitsILi192ELi64ELi64ELi4ES3_EELb0ELb1ELb0ELb0ELb0ELb1ELb0ELb0EEEvNS_16Flash_fwd_paramsE)
        .other          _ZN5flash24flash_fwd_splitkv_kernelI23Flash_fwd_kernel_traitsILi192ELi64ELi64ELi4ELb0ELb0EN7cutlass6half_tE19Flash_kernel_traitsILi192ELi64ELi64ELi4ES3_EELb0ELb1ELb0ELb0ELb0ELb1ELb0ELb0EEEvNS_16Flash_fwd_paramsE,@"STO_CUDA_ENTRY STV_DEFAULT"
_ZN5flash24flash_fwd_splitkv_kernelI23Flash_fwd_kernel_traitsILi192ELi64ELi64ELi4ELb0ELb0EN7cutlass6half_tE19Flash_kernel_traitsILi192ELi64ELi64ELi4ES3_EELb0ELb1ELb0ELb0ELb0ELb1ELb0ELb0EEEvNS_16Flash_fwd_paramsE:
.text._ZN5flash24flash_fwd_splitkv_kernelI23Flash_fwd_kernel_traitsILi192ELi64ELi64ELi4ELb0ELb0EN7cutlass6half_tE19Flash_kernel_traitsILi192ELi64ELi64ELi4ES3_EELb0ELb1ELb0ELb0ELb0ELb1ELb0ELb0EEEvNS_16Flash_fwd_paramsE:
        /* <DEDUP_REMOVED lines=55> */
.L_x_2031:
[----:B------:R-:W-:Y:S02]  /*0370*/  ULDC UR6, c[0x0][0x218] ;  /* 0x0000860000067ab9 */ /* 0x000fe40000000800 */
.L_x_2032:
        /* <DEDUP_REMOVED lines=110> */
.L_x_2035:
[----:B------:R-:W-:Y:S05]  /*0a60*/  BSYNC B0 ;  /* 0x0000000000007941 */ /* 0x000fea0003800000 */
.L_x_2034:
        /* <DEDUP_REMOVED lines=20> */
.L_x_2037:
[----:B------:R-:W-:Y:S05]  /*0bb0*/  BSYNC B0 ;  /* 0x0000000000007941 */ /* 0x000fea0003800000 */
.L_x_2036:
        /* <DEDUP_REMOVED lines=20> */
.L_x_2039:
[----:B------:R-:W-:Y:S05]  /*0d00*/  BSYNC B0 ;  /* 0x0000000000007941 */ /* 0x000fea0003800000 */
.L_x_2038:
        /* <DEDUP_REMOVED lines=19> */
.L_x_2041:
[----:B------:R-:W-:Y:S05]  /*0e40*/  BSYNC B0 ;  /* 0x0000000000007941 */ /* 0x000fea0003800000 */
.L_x_2040:
        /* <DEDUP_REMOVED lines=20> */
.L_x_2033:
        /* <DEDUP_REMOVED lines=120> */
.L_x_2042:
        /* <DEDUP_REMOVED lines=19> */
.L_x_2044:
        /* <DEDUP_REMOVED lines=60> */
.L_x_2043:
        /* <DEDUP_REMOVED lines=122> */
.L_x_2046:
[----:B------:R-:W-:Y:S05]  /*23a0*/  BSYNC B0 ;  /* 0x0000000000007941 */ /* 0x000fea0003800000 */
.L_x_2045:
        /* <DEDUP_REMOVED lines=37> */
.L_x_2048:
[----:B------:R-:W-:Y:S05]  /*2600*/  BSYNC B0 ;  /* 0x0000000000007941 */ /* 0x000fea0003800000 */
.L_x_2047:
        /* <DEDUP_REMOVED lines=37> */
.L_x_2050:
[----:B------:R-:W-:Y:S05]  /*2860*/  BSYNC B0 ;  /* 0x0000000000007941 */ /* 0x000fea0003800000 */
.L_x_2049:
        /* <DEDUP_REMOVED lines=36> */
.L_x_2052:
[----:B------:R-:W-:Y:S05]  /*2ab0*/  BSYNC B0 ;  /* 0x0000000000007941 */ /* 0x000fea0003800000 */
.L_x_2051:
        /* <DEDUP_REMOVED lines=31> */
.L_x_2054:
[----:B------:R-:W-:Y:S05]  /*2cb0*/  BSYNC B0 ;  /* 0x0000000000007941 */ /* 0x000fea0003800000 */
.L_x_2053:
        /* <DEDUP_REMOVED lines=33> */
.L_x_2056:
[----:B------:R-:W-:Y:S05]  /*2ed0*/  BSYNC B0 ;  /* 0x0000000000007941 */ /* 0x000fea0003800000 */
.L_x_2055:
        /* <DEDUP_REMOVED lines=32> */
.L_x_2058:
[----:B------:R-:W-:Y:S05]  /*30e0*/  BSYNC B0 ;  /* 0x0000000000007941 */ /* 0x000fea0003800000 */
.L_x_2057:
        /* <DEDUP_REMOVED lines=34> */
.L_x_2060:
[----:B------:R-:W-:Y:S05]  /*3310*/  BSYNC B0 ;  /* 0x0000000000007941 */ /* 0x000fea0003800000 */
.L_x_2059:
        /* <DEDUP_REMOVED lines=34> */
.L_x_2062:
[----:B------:R-:W-:Y:S05]  /*3540*/  BSYNC B0 ;  /* 0x0000000000007941 */ /* 0x000fea0003800000 */
.L_x_2061:
        /* <DEDUP_REMOVED lines=43> */
.L_x_2064:
[----:B------:R-:W-:Y:S05]  /*3800*/  BSYNC B0 ;  /* 0x0000000000007941 */ /* 0x000fea0003800000 */
.L_x_2063:
        /* <DEDUP_REMOVED lines=35> */
.L_x_2066:
[----:B------:R-:W-:Y:S05]  /*3a40*/  BSYNC B0 ;  /* 0x0000000000007941 */ /* 0x000fea0003800000 */
.L_x_2065:
        /* <DEDUP_REMOVED lines=43> */
.L_x_2068:
[----:B------:R-:W-:Y:S05]  /*3d00*/  BSYNC B0 ;  /* 0x0000000000007941 */ /* 0x000fea0003800000 */
.L_x_2067:
[----:B------:R-:W-:Y:S01]  /*3d10*/  SHF.L.U32 R4, R2, 0x6, RZ ;  /* 0x0000000602047819 */ /* 0x000fe200000006ff */
[----:B------:R-:W-:Y:S01]  /*3d20*/  IMAD R202, R93, 0x400, R0 ;  /* 0x000004005dca7824 */ /* 0x000fe200078e0200 */
[----:B------:R-:W-:Y:S01]  /*3d30*/  SHF.L.U32 R14, R14, 0x3, RZ ;  /* 0x000000030e0e7819 */ /* 0x000fe200000006ff */
[----:B------:R-:W0:Y:S01]  /*3d40*/  LDGDEPBAR ;  /* 0x00000000000079af */ /* 0x000e220000000000 */
[----:B-12---:R-:W-:Y:S01]  /*3d50*/  LOP3.LUT R9, R4, 0x1c0, RZ, 0xc0, !PT ;  /* 0x000001c004097812 */ /* 0x006fe200078ec0ff */
[----:B------:R-:W-:Y:S01]  /*3d60*/  IMAD.SHL.U32 R202, R202, 0x2, RZ ;  /* 0x00000002caca7824 */ /* 0x000fe200078e00ff */
[----:B------:R-:W-:Y:S01]  /*3d70*/  R2P PR, R2, 0x6 ;  /* 0x0000000602007804 */ /* 0x000fe20000000000 */
[----:B------:R-:W-:Y:S01]  /*3d80*/  UISETP.GT.AND UP0, UPT, UR25, UR19, UPT ;  /* 0x000000131900728c */ /* 0x000fe2000bf04270 */
[----:B------:R-:W-:Y:S01]  /*3d90*/  LOP3.LUT R4, R9, 0x8, R14, 0xf8, !PT ;  /* 0x0000000809047812 */ /* 0x000fe200078ef80e */
[--C-:B------:R-:W-:Y:S01]  /*3da0*/  IMAD R200, R7, 0x2, R202.reuse ;  /* 0x0000000207c87824 */ /* 0x100fe200078e02ca */
[----:B------:R-:W-:Y:S01]  /*3db0*/  SHF.R.U32.HI R9, RZ, 0x3, R9 ;  /* 0x00000003ff097819 */ /* 0x000fe20000011609 */
[----:B------:R-:W-:Y:S01]  /*3dc0*/  LDSM.16.M88.4 R56, [R202] ;  /* 0x00000000ca38783b */ /* 0x000fe20000000200 */
[C---:B------:R-:W-:Y:S01]  /*3dd0*/  IMAD R198, R5.reuse, 0x2, R202 ;  /* 0x0000000205c67824 */ /* 0x040fe200078e02ca */
[----:B------:R-:W-:Y:S01]  /*3de0*/  PLOP3.LUT P4, PT, PT, PT, UP0, 0x80, 0x0 ;  /* 0x000000000000781c */ /* 0x000fe20003f8f008 */
[----:B------:R-:W-:Y:S01]  /*3df0*/  IMAD R197, R5, 0x2, R200 ;  /* 0x0000000205c57824 */ /* 0x000fe200078e02c8 */
[----:B------:R-:W-:Y:S01]  /*3e00*/  LOP3.LUT R4, R4, R9, RZ, 0x3c, !PT ;  /* 0x0000000904047212 */ /* 0x000fe200078e3cff */
[----:B------:R-:W-:Y:S01]  /*3e10*/  LDSM.16.M88.4 R36, [R200] ;  /* 0x00000000c824783b */ /* 0x000fe20000000200 */
[----:B------:R-:W-:-:S02]  /*3e20*/  UIADD3 UR5, UR11, 0x1, -UR26 ;  /* 0x000000010b057890 */ /* 0x000fc4000fffe81a */
[----:B------:R-:W-:Y:S01]  /*3e30*/  LEA R201, R201, R4, 0x9 ;  /* 0x00000004c9c97211 */ /* 0x000fe200078e48ff */
[----:B------:R-:W-:Y:S01]  /*3e40*/  LDSM.16.M88.4 R8, [R198] ;  /* 0x00000000c608783b */ /* 0x000fe20000000200 */
[----:B------:R-:W-:Y:S02]  /*3e50*/  ULDC UR4, c[0x0][0x2e4] ;  /* 0x0000b90000047ab9 */ /* 0x000fe40000000800 */
[----:B------:R-:W-:Y:S01]  /*3e60*/  SHF.L.U32 R201, R201, 0x1, RZ ;  /* 0x00000001c9c97819 */ /* 0x000fe200000006ff */
[----:B------:R-:W-:Y:S01]  /*3e70*/  LDSM.16.M88.4 R80, [R197+0x2000] ;  /* 0x00200000c550783b */ /* 0x000fe20000000200 */
[----:B------:R-:W-:Y:S02]  /*3e80*/  ULDC UR7, c[0x0][0x2e8] ;  /* 0x0000ba0000077ab9 */ /* 0x000fe40000000800 */
[C---:B------:R-:W-:Y:S01]  /*3e90*/  IADD3 R2, R201.reuse, 0x6000, RZ ;  /* 0x00006000c9027810 */ /* 0x040fe20007ffe0ff */
[----:B------:R-:W1:Y:S01]  /*3ea0*/  LDSM.16.M88.4 R16, [R201+0x6000] ;  /* 0x00600000c910783b */ /* 0x000e620000000200 */
[----:B------:R-:W-:Y:S01]  /*3eb0*/  IADD3 R199, R201, 0x6020, RZ ;  /* 0x00006020c9c77810 */ /* 0x000fe20007ffe0ff */
[----:B------:R-:W-:Y:S01]  /*3ec0*/  UIADD3 UR4, UR11, -UR4, -UR26 ;  /* 0x800000040b047290 */ /* 0x000fe2000fffe81a */
[----:B------:R-:W-:Y:S01]  /*3ed0*/  @P1 IADD3 R199, R2, -0x20, RZ ;  /* 0xffffffe002c71810 */ /* 0x000fe20007ffe0ff */
[----:B------:R-:W2:Y:S01]  /*3ee0*/  LDSM.16.M88.4 R44, [R201+0x6800] ;  /* 0x00680000c92c783b */ /* 0x000ea20000000200 */
[----:B------:R-:W-:Y:S01]  /*3ef0*/  MOV R2, 0x40 ;  /* 0x0000004000027802 */ /* 0x000fe20000000f00 */
[----:B------:R-:W-:Y:S01]  /*3f00*/  UIADD3 UR5, UR5, UR7, URZ ;  /* 0x0000000705057290 */ /* 0x000fe2000fffe03f */
[----:B------:R-:W-:Y:S01]  /*3f10*/  IADD3 R191, R199, 0x800, RZ ;  /* 0x00000800c7bf7810 */ /* 0x000fe20007ffe0ff */
[----:B------:R-:W5:Y:S01]  /*3f20*/  LDSM.16.M88.4 R64, [R201+0x7000] ;  /* 0x00700000c940783b */ /* 0x000f620000000200 */
[----:B------:R-:W-:-:S02]  /*3f30*/  SEL R2, R2, 0xffffffc0, !P2 ;  /* 0xffffffc002027807 */ /* 0x000fc40005000000 */
[----:B------:R-:W-:Y:S01]  /*3f40*/  IADD3 R190, R199, 0x1000, RZ ;  /* 0x00001000c7be7810 */ /* 0x000fe20007ffe0ff */
[----:B------:R-:W3:Y:S01]  /*3f50*/  LDSM.16.M88.4 R52, [R199] ;  /* 0x00000000c734783b */ /* 0x000ee20000000200 */
[----:B------:R-:W-:Y:S02]  /*3f60*/  IADD3 R195, R201, R2, RZ ;  /* 0x00000002c9c37210 */ /* 0x000fe40007ffe0ff */
[----:B------:R-:W-:Y:S01]  /*3f70*/  IADD3 R188, R2, R199, RZ ;  /* 0x000000c702bc7210 */ /* 0x000fe20007ffe0ff */
        /* <DEDUP_REMOVED lines=18> */
[C---:B------:R-:W-:Y:S03]  /*40a0*/  HMMA.16816.F32 R16, R56.reuse, R18, RZ ;  /* 0x000000123810723c */ /* 0x040fe600000018ff */
[----:B------:R-:W-:Y:S05]  /*40b0*/  LDSM.16.M88.4 R84, [R201+0xa800] ;  /* 0x00a80000c954783b */ /* 0x000fea0000000200 */
[C---:B--2---:R-:W-:Y:S08]  /*40c0*/  HMMA.16816.F32 R32, R56.reuse, R44, RZ ;  /* 0x0000002c3820723c */ /* 0x044ff000000018ff */
[C---:B------:R-:W-:Y:S08]  /*40d0*/  HMMA.16816.F32 R44, R56.reuse, R46, RZ ;  /* 0x0000002e382c723c */ /* 0x040ff000000018ff */
[C---:B-----5:R-:W-:Y:S08]  /*40e0*/  HMMA.16816.F32 R68, R56.reuse, R64, RZ ;  /* 0x000000403844723c */ /* 0x060ff000000018ff */
[----:B------:R-:W-:Y:S08]  /*40f0*/  HMMA.16816.F32 R64, R56, R66, RZ ;  /* 0x000000423840723c */ /* 0x000ff000000018ff */
[C---:B---3--:R-:W-:Y:S08]  /*4100*/  HMMA.16816.F32 R20, R36.reuse, R52, R20 ;  /* 0x000000342414723c */ /* 0x048ff00000001814 */
[----:B------:R-:W-:Y:S01]  /*4110*/  HMMA.16816.F32 R16, R36, R54, R16 ;  /* 0x000000362410723c */ /* 0x000fe20000001810 */
[----:B------:R-:W-:Y:S07]  /*4120*/  LDSM.16.M88.4 R52, [R188+0x800] ;  /* 0x00080000bc34783b */ /* 0x000fee0000000200 */
[C---:B----4-:R-:W-:Y:S08]  /*4130*/  HMMA.16816.F32 R60, R56.reuse, R72, RZ ;  /* 0x00000048383c723c */ /* 0x050ff000000018ff */
[----:B------:R-:W-:Y:S01]  /*4140*/  HMMA.16816.F32 R56, R56, R74, RZ ;  /* 0x0000004a3838723c */ /* 0x000fe200000018ff */
[----:B------:R-:W-:Y:S07]  /*4150*/  LDSM.16.M88.4 R72, [R188] ;  /* 0x00000000bc48783b */ /* 0x000fee0000000200 */
[C---:B------:R-:W-:Y:S08]  /*4160*/  HMMA.16816.F32 R32, R36.reuse, R12, R32 ;  /* 0x0000000c2420723c */ /* 0x040ff00000001820 */
[C---:B------:R-:W-:Y:S01]  /*4170*/  HMMA.16816.F32 R44, R36.reuse, R14, R44 ;  /* 0x0000000e242c723c */ /* 0x040fe2000000182c */
[----:B------:R-:W1:Y:S07]  /*4180*/  LDSM.16.M88.4 R12, [R195+0x7000] ;  /* 0x00700000c30c783b */ /* 0x000e6e0000000200 */
[C---:B------:R-:W-:Y:S08]  /*4190*/  HMMA.16816.F32 R68, R36.reuse, R48, R68 ;  /* 0x000000302444723c */ /* 0x040ff00000001844 */
[----:B------:R-:W-:Y:S01]  /*41a0*/  HMMA.16816.F32 R64, R36, R50, R64 ;  /* 0x000000322440723c */ /* 0x000fe20000001840 */
[----:B------:R-:W2:Y:S07]  /*41b0*/  LDSM.16.M88.4 R48, [R195+0x7800] ;  /* 0x00780000c330783b */ /* 0x000eae0000000200 */
[C---:B------:R-:W-:Y:S08]  /*41c0*/  HMMA.16816.F32 R20, R8.reuse, R24, R20 ;  /* 0x000000180814723c */ /* 0x040ff00000001814 */
[----:B------:R-:W-:Y:S01]  /*41d0*/  HMMA.16816.F32 R16, R8, R26, R16 ;  /* 0x0000001a0810723c */ /* 0x000fe20000001810 */
[----:B------:R-:W3:Y:S07]  /*41e0*/  LDSM.16.M88.4 R24, [R197] ;  /* 0x00000000c518783b */ /* 0x000eee0000000200 */
[C---:B------:R-:W-:Y:S08]  /*41f0*/  HMMA.16816.F32 R60, R36.reuse, R40, R60 ;  /* 0x00000028243c723c */ /* 0x040ff0000000183c */
[----:B------:R-:W-:Y:S01]  /*4200*/  HMMA.16816.F32 R56, R36, R42, R56 ;  /* 0x0000002a2438723c */ /* 0x000fe20000001838 */
[----:B------:R-:W4:Y:S04]  /*4210*/  LDSM.16.M88.4 R40, [R188+0x1000] ;  /* 0x00100000bc28783b */ /* 0x000f280000000200 */
[----:B------:R-:W-:Y:S03]  /*4220*/  LDSM.16.M88.4 R36, [R202+0x2000] ;  /* 0x00200000ca24783b */ /* 0x000fe60000000200 */
[C---:B------:R-:W-:Y:S08]  /*4230*/  HMMA.16816.F32 R32, R8.reuse, R28, R32 ;  /* 0x0000001c0820723c */ /* 0x040ff00000001820 */
[C---:B------:R-:W-:Y:S01]  /*4240*/  HMMA.16816.F32 R44, R8.reuse, R30, R44 ;  /* 0x0000001e082c723c */ /* 0x040fe2000000182c */
[----:B------:R-:W-:Y:S07]  /*4250*/  LDSM.16.M88.4 R28, [R188+0x1800] ;  /* 0x00180000bc1c783b */ /* 0x000fee0000000200 */
[C---:B-1----:R-:W-:Y:S08]  /*4260*/  HMMA.16816.F32 R68, R8.reuse, R12, R68 ;  /* 0x0000000c0844723c */ /* 0x042ff00000001844 */
[C---:B------:R-:W-:Y:S01]  /*4270*/  HMMA.16816.F32 R64, R8.reuse, R14, R64 ;  /* 0x0000000e0840723c */ /* 0x040fe20000001840 */
[----:B------:R-:W1:Y:S07]  /*4280*/  LDSM.16.M88.4 R12, [R201+0x8000] ;  /* 0x00800000c90c783b */ /* 0x000e6e0000000200 */
[C---:B--2---:R-:W-:Y:S08]  /*4290*/  HMMA.16816.F32 R60, R8.reuse, R48, R60 ;  /* 0x00000030083c723c */ /* 0x044ff0000000183c */
[----:B------:R-:W-:Y:S01]  /*42a0*/  HMMA.16816.F32 R56, R8, R50, R56 ;  /* 0x000000320838723c */ /* 0x000fe20000001838 */
[----:B------:R-:W2:Y:S04]  /*42b0*/  LDSM.16.M88.4 R8, [R201+0x8800] ;  /* 0x00880000c908783b */ /* 0x000ea80000000200 */
[----:B------:R-:W-:Y:S03]  /*42c0*/  LDSM.16.M88.4 R48, [R201+0x9000] ;  /* 0x00900000c930783b */ /* 0x000fe60000000200 */
[C---:B---3--:R-:W-:Y:S08]  /*42d0*/  HMMA.16816.F32 R20, R24.reuse, R72, R20 ;  /* 0x000000481814723c */ /* 0x048ff00000001814 */
[C---:B------:R-:W-:Y:S01]  /*42e0*/  HMMA.16816.F32 R16, R24.reuse, R74, R16 ;  /* 0x0000004a1810723c */ /* 0x040fe20000001810 */
[----:B------:R-:W-:Y:S07]  /*42f0*/  LDSM.16.M88.4 R72, [R188+0x2000] ;  /* 0x00200000bc48783b */ /* 0x000fee0000000200 */
[C---:B------:R-:W-:Y:S08]  /*4300*/  HMMA.16816.F32 R32, R24.reuse, R52, R32 ;  /* 0x000000341820723c */ /* 0x040ff00000001820 */
[C---:B------:R-:W-:Y:S01]  /*4310*/  HMMA.16816.F32 R44, R24.reuse, R54, R44 ;  /* 0x00000036182c723c */ /* 0x040fe2000000182c */
[----:B------:R-:W-:Y:S07]  /*4320*/  LDSM.16.M88.4 R52, [R201+0x9800] ;  /* 0x00980000c934783b */ /* 0x000fee0000000200 */
[C---:B----4-:R-:W-:Y:S08]  /*4330*/  HMMA.16816.F32 R68, R24.reuse, R40, R68 ;  /* 0x000000281844723c */ /* 0x050ff00000001844 */
[----:B------:R-:W-:Y:S01]  /*4340*/  HMMA.16816.F32 R64, R24, R42, R64 ;  /* 0x0000002a1840723c */ /* 0x000fe20000001840 */
[----:B------:R-:W3:Y:S07]  /*4350*/  LDSM.16.M88.4 R40, [R200+0x2000] ;  /* 0x00200000c828783b */ /* 0x000eee0000000200 */
[C---:B-1----:R-:W-:Y:S08]  /*4360*/  HMMA.16816.F32 R20, R36.reuse, R12, R20 ;  /* 0x0000000c2414723c */ /* 0x042ff00000001814 */
[C---:B------:R-:W-:Y:S01]  /*4370*/  HMMA.16816.F32 R16, R36.reuse, R14, R16 ;  /* 0x0000000e2410723c */ /* 0x040fe20000001810 */
[----:B------:R-:W-:Y:S07]  /*4380*/  LDSM.16.M88.4 R12, [R195+0x8000] ;  /* 0x00800000c30c783b */ /* 0x000fee0000000200 */
[C---:B--2---:R-:W-:Y:S08]  /*4390*/  HMMA.16816.F32 R32, R36.reuse, R8, R32 ;  /* 0x000000082420723c */ /* 0x044ff00000001820 */
[----:B------:R-:W-:Y:S01]  /*43a0*/  HMMA.16816.F32 R44, R36, R10, R44 ;  /* 0x0000000a242c723c */ /* 0x000fe2000000182c */
[----:B------:R-:W1:Y:S07]  /*43b0*/  LDSM.16.M88.4 R8, [R198+0x2000] ;  /* 0x00200000c608783b */ /* 0x000e6e0000000200 */
[C---:B------:R-:W-:Y:S08]  /*43c0*/  HMMA.16816.F32 R60, R24.reuse, R28, R60 ;  /* 0x0000001c183c723c */ /* 0x040ff0000000183c */
[----:B------:R-:W-:Y:S01]  /*43d0*/  HMMA.16816.F32 R56, R24, R30, R56 ;  /* 0x0000001e1838723c */ /* 0x000fe20000001838 */
[----:B------:R-:W2:Y:S04]  /*43e0*/  LDSM.16.M88.4 R28, [R199+0x2800] ;  /* 0x00280000c71c783b */ /* 0x000ea80000000200 */
[----:B------:R-:W4:Y:S03]  /*43f0*/  LDSM.16.M88.4 R24, [R199+0x3000] ;  /* 0x00300000c718783b */ /* 0x000f260000000200 */
[C---:B---3--:R-:W-:Y:S08]  /*4400*/  HMMA.16816.F32 R20, R40.reuse, R76, R20 ;  /* 0x0000004c2814723c */ /* 0x048ff00000001814 */
[----:B------:R-:W-:Y:S01]  /*4410*/  HMMA.16816.F32 R16, R40, R78, R16 ;  /* 0x0000004e2810723c */ /* 0x000fe20000001810 */
[----:B------:R-:W-:Y:S07]  /*4420*/  LDSM.16.M88.4 R76, [R188+0x3000] ;  /* 0x00300000bc4c783b */ /* 0x000fee0000000200 */
[C---:B------:R-:W-:Y:S08]  /*4430*/  HMMA.16816.F32 R68, R36.reuse, R48, R68 ;  /* 0x000000302444723c */ /* 0x040ff00000001844 */
[----:B------:R-:W-:Y:S01]  /*4440*/  HMMA.16816.F32 R64, R36, R50, R64 ;  /* 0x000000322440723c */ /* 0x000fe20000001840 */
[----:B------:R-:W3:Y:S07]  /*4450*/  LDSM.16.M88.4 R48, [R199+0x3800] ;  /* 0x00380000c730783b */ /* 0x000eee0000000200 */
[C---:B-1----:R-:W-:Y:S08]  /*4460*/  HMMA.16816.F32 R20, R8.reuse, R12, R20 ;  /* 0x0000000c0814723c */ /* 0x042ff00000001814 */
[----:B------:R-:W-:Y:S01]  /*4470*/  HMMA.16816.F32 R16, R8, R14, R16 ;  /* 0x0000000e0810723c */ /* 0x000fe20000001810 */
[----:B------:R-:W-:Y:S07]  /*4480*/  LDSM.16.M88.4 R12, [R195+0x9800] ;  /* 0x00980000c30c783b */ /* 0x000fee0000000200 */
[C---:B------:R-:W-:Y:S08]  /*4490*/  HMMA.16816.F32 R60, R36.reuse, R52, R60 ;  /* 0x00000034243c723c */ /* 0x040ff0000000183c */
[----:B------:R-:W-:Y:S01]  /*44a0*/  HMMA.16816.F32 R56, R36, R54, R56 ;  /* 0x000000362438723c */ /* 0x000fe20000001838 */
[----:B------:R-:W-:Y:S04]  /*44b0*/  LDSM.16.M88.4 R52, [R202+0x4000] ;  /* 0x00400000ca34783b */ /* 0x000fe80000000200 */
[----:B------:R-:W1:Y:S03]  /*44c0*/  LDSM.16.M88.4 R36, [R201+0xa000] ;  /* 0x00a00000c924783b */ /* 0x000e660000000200 */
[C---:B--2---:R-:W-:Y:S08]  /*44d0*/  HMMA.16816.F32 R32, R40.reuse, R28, R32 ;  /* 0x0000001c2820723c */ /* 0x044ff00000001820 */
[C---:B------:R-:W-:Y:S01]  /*44e0*/  HMMA.16816.F32 R44, R40.reuse, R30, R44 ;  /* 0x0000001e282c723c */ /* 0x040fe2000000182c */
[----:B------:R-:W2:Y:S07]  /*44f0*/  LDSM.16.M88.4 R28, [R195+0x8800] ;  /* 0x00880000c31c783b */ /* 0x000eae0000000200 */
[C---:B----4-:R-:W-:Y:S08]  /*4500*/  HMMA.16816.F32 R68, R40.reuse, R24, R68 ;  /* 0x000000182844723c */ /* 0x050ff00000001844 */
[----:B------:R-:W-:Y:S01]  /*4510*/  HMMA.16816.F32 R64, R40, R26, R64 ;  /* 0x0000001a2840723c */ /* 0x000fe20000001840 */
[----:B------:R-:W4:Y:S07]  /*4520*/  LDSM.16.M88.4 R24, [R195+0x9000] ;  /* 0x00900000c318783b */ /* 0x000f2e0000000200 */
[C---:B------:R-:W-:Y:S08]  /*4530*/  HMMA.16816.F32 R20, R80.reuse, R72, R20 ;  /* 0x000000485014723c */ /* 0x040ff00000001814 */
[----:B------:R-:W-:Y:S01]  /*4540*/  HMMA.16816.F32 R16, R80, R74, R16 ;  /* 0x0000004a5010723c */ /* 0x000fe20000001810 */
[----:B------:R-:W-:Y:S07]  /*4550*/  LDSM.16.M88.4 R72, [R188+0x3800] ;  /* 0x00380000bc48783b */ /* 0x000fee0000000200 */
[C---:B---3--:R-:W-:Y:S08]  /*4560*/  HMMA.16816.F32 R60, R40.reuse, R48, R60 ;  /* 0x00000030283c723c */ /* 0x048ff0000000183c */
[----:B------:R-:W-:Y:S01]  /*4570*/  HMMA.16816.F32 R56, R40, R50, R56 ;  /* 0x000000322838723c */ /* 0x000fe20000001838 */
[----:B------:R-:W-:Y:S04]  /*4580*/  LDSM.16.M88.4 R40, [R200+0x4000] ;  /* 0x00400000c828783b */ /* 0x000fe80000000200 */
[----:B------:R-:W3:Y:S03]  /*4590*/  LDSM.16.M88.4 R48, [R199+0x4000] ;  /* 0x00400000c730783b */ /* 0x000ee60000000200 */
[C---:B-1----:R-:W-:Y:S08]  /*45a0*/  HMMA.16816.F32 R20, R52.reuse, R36, R20 ;  /* 0x000000243414723c */ /* 0x042ff00000001814 */
[----:B------:R-:W-:Y:S01]  /*45b0*/  HMMA.16816.F32 R16, R52, R38, R16 ;  /* 0x000000263410723c */ /* 0x000fe20000001810 */
[----:B------:R-:W-:Y:S07]  /*45c0*/  LDSM.16.M88.4 R36, [R199+0x4800] ;  /* 0x00480000c724783b */ /* 0x000fee0000000200 */
[C---:B--2---:R-:W-:Y:S08]  /*45d0*/  HMMA.16816.F32 R32, R8.reuse, R28, R32 ;  /* 0x0000001c0820723c */ /* 0x044ff00000001820 */
[C---:B------:R-:W-:Y:S01]  /*45e0*/  HMMA.16816.F32 R44, R8.reuse, R30, R44 ;  /* 0x0000001e082c723c */ /* 0x040fe2000000182c */
[----:B------:R-:W-:Y:S07]  /*45f0*/  LDSM.16.M88.4 R28, [R198+0x4000] ;  /* 0x00400000c61c783b */ /* 0x000fee0000000200 */
[C---:B----4-:R-:W-:Y:S08]  /*4600*/  HMMA.16816.F32 R68, R8.reuse, R24, R68 ;  /* 0x000000180844723c */ /* 0x050ff00000001844 */
[----:B------:R-:W-:Y:S01]  /*4610*/  HMMA.16816.F32 R64, R8, R26, R64 ;  /* 0x0000001a0840723c */ /* 0x000fe20000001840 */
[----:B------:R-:W1:Y:S07]  /*4620*/  LDSM.16.M88.4 R24, [R195+0xa000] ;  /* 0x00a00000c318783b */ /* 0x000e6e0000000200 */
[C---:B---3--:R-:W-:Y:S08]  /*4630*/  HMMA.16816.F32 R20, R40.reuse, R48, R20 ;  /* 0x000000302814723c */ /* 0x048ff00000001814 */
[----:B------:R-:W-:Y:S01]  /*4640*/  HMMA.16816.F32 R16, R40, R50, R16 ;  /* 0x000000322810723c */ /* 0x000fe20000001810 */
[----:B------:R-:W2:Y:S07]  /*4650*/  LDSM.16.M88.4 R48, [R201+0xb000] ;  /* 0x00b00000c930783b */ /* 0x000eae0000000200 */
[C---:B------:R-:W-:Y:S08]  /*4660*/  HMMA.16816.F32 R60, R8.reuse, R12, R60 ;  /* 0x0000000c083c723c */ /* 0x040ff0000000183c */
[----:B------:R-:W-:Y:S01]  /*4670*/  HMMA.16816.F32 R56, R8, R14, R56 ;  /* 0x0000000e0838723c */ /* 0x000fe20000001838 */
[----:B------:R-:W-:Y:S04]  /*4680*/  LDSM.16.M88.4 R12, [R197+0x4000] ;  /* 0x00400000c50c783b */ /* 0x000fe80000000200 */
[----:B------:R-:W3:Y:S03]  /*4690*/  LDSM.16.M88.4 R8, [R188+0x4000] ;  /* 0x00400000bc08783b */ /* 0x000ee60000000200 */
[C---:B------:R-:W-:Y:S08]  /*46a0*/  HMMA.16816.F32 R32, R80.reuse, R88, R32 ;  /* 0x000000585020723c */ /* 0x040ff00000001820 */
[C---:B------:R-:W-:Y:S08]  /*46b0*/  HMMA.16816.F32 R44, R80.reuse, R90, R44 ;  /* 0x0000005a502c723c */ /* 0x040ff0000000182c */
[----:B------:R-:W-:Y:S01]  /*46c0*/  HMMA.16816.F32 R88, R80, R76, R68 ;  /* 0x0000004c5058723c */ /* 0x000fe20000001844 */
[----:B------:R-:W-:Y:S07]  /*46d0*/  LDSM.16.M88.4 R68, [R195+0xa800] ;  /* 0x00a80000c344783b */ /* 0x000fee0000000200 */
[C---:B-1----:R-:W-:Y:S08]  /*46e0*/  HMMA.16816.F32 R20, R28.reuse, R24, R20 ;  /* 0x000000181c14723c */ /* 0x042ff00000001814 */
[----:B------:R-:W-:Y:S01]  /*46f0*/  HMMA.16816.F32 R16, R28, R26, R16 ;  /* 0x0000001a1c10723c */ /* 0x000fe20000001810 */
[----:B------:R-:W1:Y:S07]  /*4700*/  LDSM.16.M88.4 R24, [R199+0x5000] ;  /* 0x00500000c718783b */ /* 0x000e6e0000000200 */
[----:B------:R-:W-:Y:S01]  /*4710*/  HMMA.16816.F32 R64, R80, R78, R64 ;  /* 0x0000004e5040723c */ /* 0x000fe20000001840 */
[----:B------:R-:W4:Y:S07]  /*4720*/  LDSM.16.M88.4 R76, [R201+0xb800] ;  /* 0x00b80000c94c783b */ /* 0x000f2e0000000200 */
[----:B--2---:R-:W-:Y:S08]  /*4730*/  HMMA.16816.F32 R88, R52, R48, R88 ;  /* 0x000000303458723c */ /* 0x004ff00000001858 */
[----:B---3--:R-:W-:Y:S08]  /*4740*/  HMMA.16816.F32 R20, R12, R8, R20 ;  /* 0x000000080c14723c */ /* 0x008ff00000001814 */
[C---:B------:R-:W-:Y:S08]  /*4750*/  HMMA.16816.F32 R60, R80.reuse, R72, R60 ;  /* 0x00000048503c723c */ /* 0x040ff0000000183c */
[----:B------:R-:W-:Y:S01]  /*4760*/  HMMA.16816.F32 R72, R80, R74, R56 ;  /* 0x0000004a5048723c */ /* 0x000fe20000001838 */
[----:B------:R-:W-:Y:S07]  /*4770*/  LDSM.16.M88.4 R56, [R188+0x4800] ;  /* 0x00480000bc38783b */ /* 0x000fee0000000200 */
[----:B------:R-:W-:Y:S01]  /*4780*/  HMMA.16816.F32 R16, R12, R10, R16 ;  /* 0x0000000a0c10723c */ /* 0x000fe20000001810 */
[----:B------:R-:W-:Y:S01]  /*4790*/  FMUL.FTZ R2, R20, c[0x0][0x2ec] ;  /* 0x0000bb0014027a20 */ /* 0x000fe20000410000 */
[----:B------:R-:W-:Y:S01]  /*47a0*/  LDSM.16.M88.4 R8, [R195+0xb000] ;  /* 0x00b00000c308783b */ /* 0x000fe20000000200 */
[----:B------:R-:W-:-:S02]  /*47b0*/  FMUL.FTZ R4, R21, c[0x0][0x2ec] ;  /* 0x0000bb0015047a20 */ /* 0x000fc40000410000 */
[----:B------:R-:W-:Y:S02]  /*47c0*/  FMUL.FTZ R6, R22, c[0x0][0x2ec] ;  /* 0x0000bb0016067a20 */ /* 0x000fe40000410000 */
[----:B------:R-:W2:Y:S01]  /*47d0*/  MUFU.TANH R2, R2 ;  /* 0x0000000200027308 */ /* 0x000ea20000002400 */
[----:B------:R-:W-:Y:S07]  /*47e0*/  HMMA.16816.F32 R64, R52, R50, R64 ;  /* 0x000000323440723c */ /* 0x000fee0000001840 */
[----:B------:R-:W3:Y:S01]  /*47f0*/  MUFU.TANH R4, R4 ;  /* 0x0000000400047308 */ /* 0x000ee20000002400 */
[----:B-1----:R-:W-:Y:S07]  /*4800*/  HMMA.16816.F32 R88, R40, R24, R88 ;  /* 0x000000182858723c */ /* 0x002fee0000001858 */
[----:B------:R-:W-:Y:S01]  /*4810*/  FMUL.FTZ R24, R23, c[0x0][0x2ec] ;  /* 0x0000bb0017187a20 */ /* 0x000fe20000410000 */
[----:B------:R-:W-:Y:S01]  /*4820*/  HMMA.16816.F32 R32, R52, R84, R32 ;  /* 0x000000543420723c */ /* 0x000fe20000001820 */
[----:B------:R-:W1:Y:S01]  /*4830*/  LDSM.16.M88.4 R20, [R199+0x5800] ;  /* 0x00580000c714783b */ /* 0x000e620000000200 */
[----:B------:R-:W-:Y:S01]  /*4840*/  FMUL.FTZ R16, R16, c[0x0][0x2ec] ;  /* 0x0000bb0010107a20 */ /* 0x000fe20000410000 */
[----:B------:R-:W1:Y:S01]  /*4850*/  MUFU.TANH R6, R6 ;  /* 0x0000000600067308 */ /* 0x000e620000002400 */
[----:B------:R-:W-:-:S04]  /*4860*/  FMUL.FTZ R48, R17, c[0x0][0x2ec] ;  /* 0x0000bb0011307a20 */ /* 0x000fc80000410000 */
[C---:B------:R-:W-:Y:S03]  /*4870*/  HMMA.16816.F32 R44, R52.reuse, R86, R44 ;  /* 0x00000056342c723c */ /* 0x040fe6000000182c */
[----:B------:R5:W1:Y:S05]  /*4880*/  MUFU.TANH R25, R16 ;  /* 0x0000001000197308 */ /* 0x000a6a0000002400 */
[C---:B----4-:R-:W-:Y:S03]  /*4890*/  HMMA.16816.F32 R60, R52.reuse, R76, R60 ;  /* 0x0000004c343c723c */ /* 0x050fe6000000183c */
[----:B------:R-:W4:Y:S05]  /*48a0*/  MUFU.TANH R24, R24 ;  /* 0x0000001800187308 */ /* 0x000f2a0000002400 */
[----:B------:R-:W-:Y:S03]  /*48b0*/  HMMA.16816.F32 R72, R52, R78, R72 ;  /* 0x0000004e3448723c */ /* 0x000fe60000001848 */
[----:B------:R-:W1:Y:S05]  /*48c0*/  MUFU.TANH R48, R48 ;  /* 0x0000003000307308 */ /* 0x000e6a0000002400 */
[C---:B------:R-:W-:Y:S07]  /*48d0*/  HMMA.16816.F32 R64, R40.reuse, R26, R64 ;  /* 0x0000001a2840723c */ /* 0x040fee0000001840 */
[----:B------:R-:W-:Y:S01]  /*48e0*/  FMUL.FTZ R26, R18, c[0x0][0x2ec] ;  /* 0x0000bb00121a7a20 */ /* 0x000fe20000410000 */
[----:B------:R-:W-:Y:S01]  /*48f0*/  HMMA.16816.F32 R32, R40, R36, R32 ;  /* 0x000000242820723c */ /* 0x000fe20000001820 */
[----:B------:R-:W-:-:S02]  /*4900*/  FMUL.FTZ R27, R19, c[0x0][0x2ec] ;  /* 0x0000bb00131b7a20 */ /* 0x000fc40000410000 */
[----:B-----5:R-:W5:Y:S02]  /*4910*/  LDSM.16.M88.4 R16, [R195+0xb800] ;  /* 0x00b80000c310783b */ /* 0x020f640000000200 */
[----:B------:R-:W2:Y:S03]  /*4920*/  MUFU.TANH R26, R26 ;  /* 0x0000001a001a7308 */ /* 0x000ea60000002400 */
[C---:B------:R-:W-:Y:S01]  /*4930*/  HMMA.16816.F32 R44, R40.reuse, R38, R44 ;  /* 0x00000026282c723c */ /* 0x040fe2000000182c */
[----:B------:R-:W2:Y:S04]  /*4940*/  LDSM.16.M88.4 R36, [R188+0x5000] ;  /* 0x00500000bc24783b */ /* 0x000ea80000000200 */
[----:B------:R-:W2:Y:S03]  /*4950*/  MUFU.TANH R27, R27 ;  /* 0x0000001b001b7308 */ /* 0x000ea60000002400 */
[C---:B-1----:R-:W-:Y:S08]  /*4960*/  HMMA.16816.F32 R60, R40.reuse, R20, R60 ;  /* 0x00000014283c723c */ /* 0x042ff0000000183c */
[----:B------:R-:W-:Y:S08]  /*4970*/  HMMA.16816.F32 R72, R40, R22, R72 ;  /* 0x000000162848723c */ /* 0x000ff00000001848 */
[C---:B------:R-:W-:Y:S08]  /*4980*/  HMMA.16816.F32 R88, R28.reuse, R8, R88 ;  /* 0x000000081c58723c */ /* 0x040ff00000001858 */
[----:B------:R-:W-:Y:S01]  /*4990*/  HMMA.16816.F32 R64, R28, R10, R64 ;  /* 0x0000000a1c40723c */ /* 0x000fe20000001840 */
[----:B------:R-:W1:Y:S01]  /*49a0*/  LDSM.16.M88.4 R8, [R188+0x5800] ;  /* 0x00580000bc08783b */ /* 0x000e620000000200 */
[----:B------:R-:W-:-:S06]  /*49b0*/  DEPBAR.LE SB0, 0x0 ;  /* 0x000080000000791a */ /* 0x000fcc0000000000 */
[C---:B------:R-:W-:Y:S08]  /*49c0*/  HMMA.16816.F32 R32, R28.reuse, R68, R32 ;  /* 0x000000441c20723c */ /* 0x040ff00000001820 */
[C---:B------:R-:W-:Y:S08]  /*49d0*/  HMMA.16816.F32 R44, R28.reuse, R70, R44 ;  /* 0x000000461c2c723c */ /* 0x040ff0000000182c */
[C---:B-----5:R-:W-:Y:S08]  /*49e0*/  HMMA.16816.F32 R60, R28.reuse, R16, R60 ;  /* 0x000000101c3c723c */ /* 0x060ff0000000183c */
[----:B------:R-:W-:Y:S08]  /*49f0*/  HMMA.16816.F32 R72, R28, R18, R72 ;  /* 0x000000121c48723c */ /* 0x000ff00000001848 */
[C---:B------:R-:W-:Y:S08]  /*4a00*/  HMMA.16816.F32 R32, R12.reuse, R56, R32 ;  /* 0x000000380c20723c */ /* 0x040ff00000001820 */
[C---:B------:R-:W-:Y:S08]  /*4a10*/  HMMA.16816.F32 R44, R12.reuse, R58, R44 ;  /* 0x0000003a0c2c723c */ /* 0x040ff0000000182c */
[C---:B--2---:R-:W-:Y:S08]  /*4a20*/  HMMA.16816.F32 R88, R12.reuse, R36, R88 ;  /* 0x000000240c58723c */ /* 0x044ff00000001858 */
[----:B------:R-:W-:Y:S01]  /*4a30*/  HMMA.16816.F32 R64, R12, R38, R64 ;  /* 0x000000260c40723c */ /* 0x000fe20000001840 */
[----:B------:R-:W-:-:S02]  /*4a40*/  FMUL.FTZ R20, R34, c[0x0][0x2ec] ;  /* 0x0000bb0022147a20 */ /* 0x000fc40000410000 */
[----:B------:R-:W-:Y:S02]  /*4a50*/  FMUL.FTZ R34, R35, c[0x0][0x2ec] ;  /* 0x0000bb0023227a20 */ /* 0x000fe40000410000 */
[----:B------:R-:W-:Y:S02]  /*4a60*/  FMUL.FTZ R32, R32, c[0x0][0x2ec] ;  /* 0x0000bb0020207a20 */ /* 0x000fe40000410000 */
[----:B------:R-:W-:Y:S01]  /*4a70*/  FMUL.FTZ R33, R33, c[0x0][0x2ec] ;  /* 0x0000bb0021217a20 */ /* 0x000fe20000410000 */
[----:B-1----:R-:W-:Y:S01]  /*4a80*/  HMMA.16816.F32 R60, R12, R8, R60 ;  /* 0x000000080c3c723c */ /* 0x002fe2000000183c */
[----:B------:R-:W-:Y:S01]  /*4a90*/  FMUL.FTZ R36, R44, c[0x0][0x2ec] ;  /* 0x0000bb002c247a20 */ /* 0x000fe20000410000 */
[----:B------:R-:W1:Y:S01]  /*4aa0*/  MUFU.TANH R20, R20 ;  /* 0x0000001400147308 */ /* 0x000e620000002400 */
[----:B------:R-:W-:Y:S02]  /*4ab0*/  FMUL.FTZ R35, R45, c[0x0][0x2ec] ;  /* 0x0000bb002d237a20 */ /* 0x000fe40000410000 */
[----:B------:R-:W-:-:S02]  /*4ac0*/  FMUL.FTZ R22, R46, c[0x0][0x2ec] ;  /* 0x0000bb002e167a20 */ /* 0x000fc40000410000 */
[----:B------:R-:W-:Y:S01]  /*4ad0*/  LEA R8, R93, UR10, 0x4 ;  /* 0x0000000a5d087c11 */ /* 0x000fe2000f8e20ff */
[----:B------:R-:W-:Y:S01]  /*4ae0*/  HMMA.16816.F32 R72, R12, R10, R72 ;  /* 0x0000000a0c48723c */ /* 0x000fe20000001848 */
[----:B------:R-:W-:Y:S01]  /*4af0*/  FMUL.FTZ R16, R47, c[0x0][0x2ec] ;  /* 0x0000bb002f107a20 */ /* 0x000fe20000410000 */
[----:B------:R-:W2:Y:S01]  /*4b00*/  MUFU.TANH R32, R32 ;  /* 0x0000002000207308 */ /* 0x000ea20000002400 */
[----:B------:R-:W-:Y:S02]  /*4b10*/  FMUL.FTZ R88, R88, c[0x0][0x2ec] ;  /* 0x0000bb0058587a20 */ /* 0x000fe40000410000 */
[----:B------:R-:W-:Y:S02]  /*4b20*/  FMUL.FTZ R89, R89, c[0x0][0x2ec] ;  /* 0x0000bb0059597a20 */ /* 0x000fe40000410000 */
[----:B------:R-:W-:Y:S02]  /*4b30*/  FMUL.FTZ R90, R90, c[0x0][0x2ec] ;  /* 0x0000bb005a5a7a20 */ /* 0x000fe40000410000 */
[----:B------:R-:W-:Y:S01]  /*4b40*/  FMUL.FTZ R91, R91, c[0x0][0x2ec] ;  /* 0x0000bb005b5b7a20 */ /* 0x000fe20000410000 */
[----:B------:R-:W1:Y:S01]  /*4b50*/  MUFU.TANH R33, R33 ;  /* 0x0000002100217308 */ /* 0x000e620000002400 */
[----:B------:R-:W-:-:S02]  /*4b60*/  FMUL.FTZ R64, R64, c[0x0][0x2ec] ;  /* 0x0000bb0040407a20 */ /* 0x000fc40000410000 */
[----:B------:R-:W-:Y:S02]  /*4b70*/  FMUL.FTZ R65, R65, c[0x0][0x2ec] ;  /* 0x0000bb0041417a20 */ /* 0x000fe40000410000 */
[----:B------:R-:W-:Y:S02]  /*4b80*/  FMUL.FTZ R66, R66, c[0x0][0x2ec] ;  /* 0x0000bb0042427a20 */ /* 0x000fe40000410000 */
[----:B------:R-:W-:Y:S01]  /*4b90*/  FMUL.FTZ R67, R67, c[0x0][0x2ec] ;  /* 0x0000bb0043437a20 */ /* 0x000fe20000410000 */
[----:B------:R-:W1:Y:S01]  /*4ba0*/  MUFU.TANH R34, R34 ;  /* 0x0000002200227308 */ /* 0x000e620000002400 */
[----:B------:R-:W-:Y:S02]  /*4bb0*/  FMUL.FTZ R60, R60, c[0x0][0x2ec] ;  /* 0x0000bb003c3c7a20 */ /* 0x000fe40000410000 */
[----:B------:R-:W-:Y:S02]  /*4bc0*/  FMUL.FTZ R61, R61, c[0x0][0x2ec] ;  /* 0x0000bb003d3d7a20 */ /* 0x000fe40000410000 */
[----:B------:R-:W-:-:S02]  /*4bd0*/  FMUL.FTZ R62, R62, c[0x0][0x2ec] ;  /* 0x0000bb003e3e7a20 */ /* 0x000fc40000410000 */
[----:B------:R-:W-:Y:S01]  /*4be0*/  FMUL.FTZ R63, R63, c[0x0][0x2ec] ;  /* 0x0000bb003f3f7a20 */ /* 0x000fe20000410000 */
[----:B------:R-:W1:Y:S01]  /*4bf0*/  MUFU.TANH R36, R36 ;  /* 0x0000002400247308 */ /* 0x000e620000002400 */
[----:B------:R-:W-:Y:S02]  /*4c00*/  FMUL.FTZ R72, R72, c[0x0][0x2ec] ;  /* 0x0000bb0048487a20 */ /* 0x000fe40000410000 */
[----:B------:R-:W-:Y:S02]  /*4c10*/  FMUL.FTZ R73, R73, c[0x0][0x2ec] ;  /* 0x0000bb0049497a20 */ /* 0x000fe40000410000 */
[----:B------:R-:W-:Y:S02]  /*4c20*/  FMUL.FTZ R74, R74, c[0x0][0x2ec] ;  /* 0x0000bb004a4a7a20 */ /* 0x000fe40000410000 */
[----:B------:R-:W-:Y:S01]  /*4c30*/  FMUL.FTZ R75, R75, c[0x0][0x2ec] ;  /* 0x0000bb004b4b7a20 */ /* 0x000fe20000410000 */
[----:B------:R-:W1:Y:S01]  /*4c40*/  MUFU.TANH R35, R35 ;  /* 0x0000002300237308 */ /* 0x000e620000002400 */
[----:B------:R-:W-:-:S05]  /*4c50*/  IMAD.IADD R3, R8, 0x1, R3 ;  /* 0x0000000108037824 */ /* 0x000fca00078e0203 */
[C---:B------:R-:W-:Y:S02]  /*4c60*/  IADD3 R207, R3.reuse, 0x8, RZ ;  /* 0x0000000803cf7810 */ /* 0x040fe40007ffe0ff */
[----:B------:R-:W1:Y:S01]  /*4c70*/  MUFU.TANH R22, R22 ;  /* 0x0000001600167308 */ /* 0x000e620000002400 */
[----:B------:R-:W-:Y:S02]  /*4c80*/  IADD3 R212, R3, UR4, RZ ;  /* 0x0000000403d47c10 */ /* 0x000fe4000fffe0ff */
[----:B------:R-:W-:Y:S02]  /*4c90*/  IADD3 R210, R207, UR4, RZ ;  /* 0x00000004cfd27c10 */ /* 0x000fe4000fffe0ff */
[----:B------:R-:W-:Y:S02]  /*4ca0*/  IADD3 R211, R3, UR5, RZ ;  /* 0x0000000503d37c10 */ /* 0x000fe4000fffe0ff */
[----:B------:R-:W-:Y:S01]  /*4cb0*/  IADD3 R207, R207, UR5, RZ ;  /* 0x00000005cfcf7c10 */ /* 0x000fe2000fffe0ff */
[----:B------:R-:W1:Y:S01]  /*4cc0*/  MUFU.TANH R16, R16 ;  /* 0x0000001000107308 */ /* 0x000e620000002400 */
[----:B------:R-:W-:-:S02]  /*4cd0*/  IMNMX R212, RZ, R212, !PT ;  /* 0x000000d4ffd47217 */ /* 0x000fc40007800200 */
[----:B------:R-:W-:Y:S02]  /*4ce0*/  IMNMX R211, R211, UR11, PT ;  /* 0x0000000bd3d37c17 */ /* 0x000fe4000b800200 */
[----:B------:R-:W-:Y:S02]  /*4cf0*/  IMNMX R210, RZ, R210, !PT ;  /* 0x000000d2ffd27217 */ /* 0x000fe40007800200 */
[----:B------:R-:W-:Y:S01]  /*4d00*/  IMNMX R207, R207, UR11, PT ;  /* 0x0000000bcfcf7c17 */ /* 0x000fe2000b800200 */
[----:B------:R1:W1:Y:S08]  /*4d10*/  MUFU.TANH R223, R88 ;  /* 0x0000005800df7308 */ /* 0x0002700000002400 */
        /* <DEDUP_REMOVED lines=14> */
[----:B------:R1:W1:Y:S01]  /*4e00*/  MUFU.TANH R167, R75 ;  /* 0x0000004b00a77308 */ /* 0x0002620000002400 */
[----:B------:R-:W-:Y:S06]  /*4e10*/  BAR.SYNC.DEFER_BLOCKING 0x0 ;  /* 0x0000000000007b1d */ /* 0x000fec0000010000 */
[----:B------:R-:W-:Y:S05]  /*4e20*/  @!P4 BRA `(.L_x_2069) ;  /* 0x00000ca00000c947 */ /* 0x000fea0003800000 */
[----:B--234-:R-:W-:-:S13]  /*4e30*/  PLOP3.LUT P0, PT, PT, PT, UP6, 0x80, 0x0 ;  /* 0x000000000000781c */ /* 0x01cfda0003f0f068 */
[----:B------:R-:W-:Y:S05]  /*4e40*/  @!P0 BRA `(.L_x_2070) ;  /* 0x0000049000008947 */ /* 0x000fea0003800000 */
[----:B------:R-:W2:Y:S01]  /*4e50*/  I2F.RP R10, UR9 ;  /* 0x00000009000a7d06 */ /* 0x000ea20008209400 */
[----:B------:R-:W-:Y:S01]  /*4e60*/  UIADD3 UR10, UR14, -0x40, URZ ;  /* 0xffffffc00e0a7890 */ /* 0x000fe2000fffe03f */
[----:B------:R-:W-:Y:S01]  /*4e70*/  IMAD.U32 R8, RZ, RZ, UR14 ;  /* 0x0000000eff087e24 */ /* 0x000fe2000f8e00ff */
[----:B------:R-:W-:-:S04]  /*4e80*/  UMOV UR16, URZ ;  /* 0x0000003f00107c82 */ /* 0x000fc80008000000 */
[----:B------:R-:W-:Y:S01]  /*4e90*/  IMAD.U32 R3, RZ, RZ, UR10 ;  /* 0x0000000aff037e24 */ /* 0x000fe2000f8e00ff */
[----:B------:R-:W-:-:S04]  /*4ea0*/  IABS R8, R8 ;  /* 0x0000000800087213 */ /* 0x000fc80000000000 */
[----:B------:R-:W-:Y:S01]  /*4eb0*/  IABS R3, R3 ;  /* 0x0000000300037213 */ /* 0x000fe20000000000 */
[----:B------:R-:W3:Y:S01]  /*4ec0*/  R2UR UR7, R8 ;  /* 0x00000000080773c2 */ /* 0x000ee200000e0000 */
[----:B--2---:R-:W2:Y:S07]  /*4ed0*/  MUFU.RCP R9, R10 ;  /* 0x0000000a00097308 */ /* 0x004eae0000001000 */
[----:B------:R-:W4:Y:S01]  /*4ee0*/  R2UR UR5, R3 ;  /* 0x00000000030573c2 */ /* 0x000f2200000e0000 */
[----:B--2---:R-:W-:-:S06]  /*4ef0*/  IADD3 R9, R9, 0xffffffe, RZ ;  /* 0x0ffffffe09097810 */ /* 0x004fcc0007ffe0ff */
[----:B------:R-:W2:Y:S02]  /*4f00*/  F2I.FTZ.U32.TRUNC.NTZ R9, R9 ;  /* 0x0000000900097305 */ /* 0x000ea4000021f000 */
[----:B--2---:R-:W2:Y:S02]  /*4f10*/  R2UR UR17, R9 ;  /* 0x00000000091173c2 */ /* 0x004ea400000e0000 */
[----:B--2---:R-:W-:-:S04]  /*4f20*/  UIADD3 UR4, URZ, -UR17, URZ ;  /* 0x800000113f047290 */ /* 0x004fc8000fffe03f */
[----:B------:R-:W-:-:S04]  /*4f30*/  UIMAD UR4, UR4, UR9, URZ ;  /* 0x00000009040472a4 */ /* 0x000fc8000f8e023f */
[----:B------:R-:W-:-:S04]  /*4f40*/  UIMAD.WIDE.U32 UR16, UR17, UR4, UR16 ;  /* 0x00000004111072a5 */ /* 0x000fc8000f8e0010 */
[----:B---3--:R-:W-:Y:S02]  /*4f50*/  UIMAD.WIDE.U32 UR28, UR17, UR7, URZ ;  /* 0x00000007111c72a5 */ /* 0x008fe4000f8e003f */
[----:B----4-:R-:W-:-:S05]  /*4f60*/  UIMAD.WIDE.U32 UR16, UR17, UR5, URZ ;  /* 0x00000005111072a5 */ /* 0x010fca000f8e003f */
        /* <DEDUP_REMOVED lines=33> */
[----:B------:R2:W3:Y:S04]  /*5180*/  LDG.E R8, [R8.64] ;  /* 0x0000000c08087981 */ /* 0x0004e8000c1e1900 */
        /* <DEDUP_REMOVED lines=8> */
[----:B------:R-:W-:Y:S01]  /*5210*/  UIMAD UR5, UR7, UR5, UR6 ;  /* 0x00000005070572a4 */ /* 0x000fe2000f8e0206 */
[----:B--2---:R-:W-:-:S03]  /*5220*/  MOV R9, UR11 ;  /* 0x0000000b00097c02 */ /* 0x004fc60008000f00 */
[----:B------:R-:W-:-:S06]  /*5230*/  UIADD3 UR5, UR11, UR5, URZ ;  /* 0x000000050b057290 */ /* 0x000fcc000fffe03f */
[----:B------:R-:W-:Y:S01]  /*5240*/  IMAD.U32 R9, RZ, RZ, UR5 ;  /* 0x00000005ff097e24 */ /* 0x000fe2000f8e00ff */
[----:B---3--:R-:W-:Y:S01]  /*5250*/  IADD3 R3, -R8, R3, RZ ;  /* 0x0000000308037210 */ /* 0x008fe20007ffe1ff */
[----:B------:R-:W-:-:S03]  /*5260*/  IMAD.U32 R8, RZ, RZ, UR10 ;  /* 0x0000000aff087e24 */ /* 0x000fc6000f8e00ff */
[----:B------:R-:W-:Y:S01]  /*5270*/  SHF.R.S32.HI R12, RZ, 0x1f, R3 ;  /* 0x0000001fff0c7819 */ /* 0x000fe20000011403 */
[----:B------:R-:W-:-:S04]  /*5280*/  IMAD.WIDE.U32 R8, R3, c[0x0][0x180], R8 ;  /* 0x0000600003087a25 */ /* 0x000fc800078e0008 */
[----:B------:R-:W-:Y:S01]  /*5290*/  IMAD R12, R12, c[0x0][0x180], RZ ;  /* 0x000060000c0c7a24 */ /* 0x000fe200078e02ff */
[----:B------:R-:W-:-:S03]  /*52a0*/  MOV R11, R8 ;  /* 0x00000008000b7202 */ /* 0x000fc60000000f00 */
[----:B------:R-:W-:-:S05]  /*52b0*/  IMAD R12, R3, c[0x0][0x184], R12 ;  /* 0x00006100030c7a24 */ /* 0x000fca00078e020c */
[----:B------:R-:W-:Y:S01]  /*52c0*/  IADD3 R12, R9, R12, RZ ;  /* 0x0000000c090c7210 */ /* 0x000fe20007ffe0ff */
[----:B------:R-:W-:Y:S05]  /*52d0*/  BRA `(.L_x_2071) ;  /* 0x0000004000007947 */ /* 0x000fea0003800000 */
.L_x_2070:
[----:B------:R-:W-:-:S04]  /*52e0*/  ULEA UR6, -UR6, URZ, 0x6 ;  /* 0x0000003f06067291 */ /* 0x000fc8000f8e313f */
[----:B------:R-:W-:Y:S02]  /*52f0*/  USHF.R.S32.HI UR4, URZ, 0x1f, UR6 ;  /* 0x0000001f3f047899 */ /* 0x000fe40008011406 */
[----:B------:R-:W-:-:S04]  /*5300*/  MOV R11, UR6 ;  /* 0x00000006000b7c02 */ /* 0x000fc80008000f00 */
[----:B------:R-:W-:Y:S02]  /*5310*/  MOV R12, UR4 ;  /* 0x00000004000c7c02 */ /* 0x000fe40008000f00 */
.L_x_2071:
        /* <DEDUP_REMOVED lines=10> */
[C---:B------:R-:W-:Y:S02]  /*53c0*/  @!P2 IADD3 R14, P0, R11.reuse, R134, RZ ;  /* 0x000000860b0ea210 */ /* 0x040fe40007f1e0ff */
[----:B------:R-:W-:Y:S02]  /*53d0*/  @!P5 LEA.HI.X R47, R10, c[0x0][0x16c], R9, 0x1, P1 ;  /* 0x00005b000a2fda11 */ /* 0x000fe400008f0c09 */
[C---:B------:R-:W-:Y:S02]  /*53e0*/  @!P3 LEA R40, P1, R8.reuse, c[0x0][0x168], 0x1 ;  /* 0x00005a000828ba11 */ /* 0x040fe400078208ff */
        /* <DEDUP_REMOVED lines=10> */
[CC--:B------:R-:W-:Y:S01]  /*5490*/  @!P5 IADD3 R8, P1, R9.reuse, R134.reuse, RZ ;  /* 0x000000860908d210 */ /* 0x0c0fe20007f3e0ff */
[----:B------:R-:W-:Y:S01]  /*54a0*/  @!PT LDS RZ, [RZ] ;  /* 0x00000000fffff984 */ /* 0x000fe20000000800 */
[----:B------:R-:W-:Y:S01]  /*54b0*/  @!PT LDS RZ, [RZ] ;  /* 0x00000000fffff984 */ /* 0x000fe20000000800 */
[----:B------:R-:W-:Y:S01]  /*54c0*/  @!PT LDS RZ, [RZ] ;  /* 0x00000000fffff984 */ /* 0x000fe20000000800 */
[----:B------:R2:W-:Y:S01]  /*54d0*/  @!P3 LDGSTS.E.BYPASS.LTC128B.128 [R206+0x8000], [R40.64+0x80] ;  /* 0x0800008028cebfae */ /* 0x0005e2000b901d4c */
[----:B------:R-:W-:Y:S02]  /*54e0*/  @!P2 LEA.HI.X R39, R14, c[0x0][0x16c], R3, 0x1, P0 ;  /* 0x00005b000e27aa11 */ /* 0x000fe400000f0c03 */
[CC--:B------:R-:W-:Y:S01]  /*54f0*/  @!P3 IADD3 R14, P0, R9.reuse, R134.reuse, RZ ;  /* 0x00000086090eb210 */ /* 0x0c0fe20007f1e0ff */
[----:B------:R-:W-:Y:S01]  /*5500*/  @!P5 IMAD.X R3, R10, 0x1, R133, P1 ;  /* 0x000000010a03d824 */ /* 0x000fe200008e0685 */
        /* <DEDUP_REMOVED lines=13> */
[----:B------:R-:W-:Y:S01]  /*55e0*/  @!P2 IMAD.X R3, R10, 0x1, R133, P0 ;  /* 0x000000010a03a824 */ /* 0x000fe200000e0685 */
        /* <DEDUP_REMOVED lines=9> */
[CC--:B------:R-:W-:Y:S01]  /*5680*/  @!P3 IADD3 R8, P0, R9.reuse, R134.reuse, RZ ;  /* 0x000000860908b210 */ /* 0x0c0fe20007f1e0ff */
[--C-:B------:R-:W-:Y:S01]  /*5690*/  @!P5 IMAD.X R13, R10, 0x1, R133.reuse, P1 ;  /* 0x000000010a0dd824 */ /* 0x100fe200008e0685 */
        /* <DEDUP_REMOVED lines=16> */
[C-C-:B------:R-:W-:Y:S01]  /*57a0*/  @!P2 IMAD.X R8, R10.reuse, 0x1, R133.reuse, P1 ;  /* 0x000000010a08a824 */ /* 0x140fe200008e0685 */
[----:B------:R-:W-:Y:S01]  /*57b0*/  @!P2 LEA R50, P1, R13, c[0x0][0x168], 0x1 ;  /* 0x00005a000d32aa11 */ /* 0x000fe200078208ff */
[----:B------:R2:W-:Y:S01]  /*57c0*/  @P5 STS.128 [R206+0x7000], RZ ;  /* 0x007000ffce005388 */ /* 0x0005e20000000c00 */
[----:B------:R-:W-:Y:S02]  /*57d0*/  IADD3.X R10, R10, UR20, RZ, P0, !PT ;  /* 0x000000140a0a7c10 */ /* 0x000fe400087fe4ff */
[-C--:B------:R-:W-:Y:S01]  /*57e0*/  @!P5 IADD3 R3, P0, R9, R134.reuse, RZ ;  /* 0x000000860903d210 */ /* 0x080fe20007f1e0ff */
[----:B------:R-:W-:Y:S01]  /*57f0*/  @!PT LDS RZ, [RZ] ;  /* 0x00000000fffff984 */ /* 0x000fe20000000800 */
[----:B------:R-:W-:Y:S01]  /*5800*/  @!PT LDS RZ, [RZ] ;  /* 0x00000000fffff984 */ /* 0x000fe20000000800 */
[----:B------:R-:W-:Y:S01]  /*5810*/  @!PT LDS RZ, [RZ] ;  /* 0x00000000fffff984 */ /* 0x000fe20000000800 */
[----:B------:R2:W-:Y:S01]  /*5820*/  @!P5 LDGSTS.E.BYPASS.LTC128B.128 [R206+0x7000], [R42.64] ;  /* 0x070000002acedfae */ /* 0x0005e2000b901d4c */
[----:B------:R-:W-:Y:S02]  /*5830*/  @!P2 LEA.HI.X R51, R13, c[0x0][0x16c], R8, 0x1, P1 ;  /* 0x00005b000d33aa11 */ /* 0x000fe400008f0c08 */
[----:B------:R-:W-:Y:S01]  /*5840*/  @!P3 IADD3 R13, P1, R9, R134, RZ ;  /* 0x00000086090db210 */ /* 0x000fe20007f3e0ff */
[C-C-:B------:R-:W-:Y:S01]  /*5850*/  @!P5 IMAD.X R14, R10.reuse, 0x1, R133.reuse, P0 ;  /* 0x000000010a0ed824 */ /* 0x140fe200000e0685 */
        /* <DEDUP_REMOVED lines=35> */
.L_x_2073:
[----:B------:R-:W-:Y:S05]  /*5a90*/  BSYNC B0 ;  /* 0x0000000000007941 */ /* 0x000fea0003800000 */
.L_x_2072:
[----:B------:R-:W0:Y:S01]  /*5aa0*/  LDGDEPBAR ;  /* 0x00000000000079af */ /* 0x000e220000000000 */
[----:B------:R-:W-:-:S04]  /*5ab0*/  IADD3 R134, P0, R11, R134, RZ ;  /* 0x000000860b867210 */ /* 0x000fc80007f1e0ff */
[----:B------:R-:W-:Y:S02]  /*5ac0*/  IADD3.X R133, R12, R133, RZ, P0, !PT ;  /* 0x000000850c857210 */ /* 0x000fe400007fe4ff */
.L_x_2069:
[----:B--234-:R-:W-:Y:S01]  /*5ad0*/  IADD3 R3, R205, UR14, RZ ;  /* 0x0000000ecd037c10 */ /* 0x01cfe2000fffe0ff */
[----:B------:R-:W-:-:S03]  /*5ae0*/  IMAD.SHL.U32 R196, R0, 0x2, RZ ;  /* 0x0000000200c47824 */ /* 0x000fc600078e00ff */
[----:B------:R-:W-:Y:S01]  /*5af0*/  IADD3 R8, R3, 0x8, RZ ;  /* 0x0000000803087810 */ /* 0x000fe20007ffe0ff */
[--C-:B------:R-:W-:Y:S01]  /*5b00*/  IMAD R194, R7, 0x2, R196.reuse ;  /* 0x0000000207c27824 */ /* 0x100fe200078e02c4 */
[-C--:B------:R-:W-:Y:S01]  /*5b10*/  ISETP.GE.AND P6, PT, R3, R211.reuse, PT ;  /* 0x000000d30300720c */ /* 0x080fe20003fc6270 */
[----:B------:R-:W-:Y:S01]  /*5b20*/  LDSM.16.MT88.4 R40, [R196+0xe000] ;  /* 0x00e00000c428783b */ /* 0x000fe20000004200 */
[C---:B------:R-:W-:Y:S01]  /*5b30*/  ISETP.GE.AND P0, PT, R8.reuse, R211, PT ;  /* 0x000000d30800720c */ /* 0x040fe20003f06270 */
[C---:B------:R-:W-:Y:S01]  /*5b40*/  IMAD R193, R5.reuse, 0x2, R196 ;  /* 0x0000000205c17824 */ /* 0x040fe200078e02c4 */
[-C--:B------:R-:W-:Y:S01]  /*5b50*/  ISETP.GE.AND P2, PT, R8, R207.reuse, PT ;  /* 0x000000cf0800720c */ /* 0x080fe20003f46270 */
[----:B------:R-:W-:Y:S01]  /*5b60*/  IMAD R192, R5, 0x2, R194 ;  /* 0x0000000205c07824 */ /* 0x000fe200078e02c2 */
[C---:B------:R-:W-:Y:S01]  /*5b70*/  ISETP.GE.AND P1, PT, R3.reuse, R207, PT ;  /* 0x000000cf0300720c */ /* 0x040fe20003f26270 */
[----:B------:R-:W-:Y:S01]  /*5b80*/  LDSM.16.MT88.4 R124, [R196+0xc000] ;  /* 0x00c00000c47c783b */ /* 0x000fe20000004200 */
[----:B------:R-:W-:-:S02]  /*5b90*/  IADD3 R9, R3, 0x1, RZ ;  /* 0x0000000103097810 */ /* 0x000fc40007ffe0ff */
[C---:B------:R-:W-:Y:S01]  /*5ba0*/  ISETP.LT.OR P0, PT, R8.reuse, R212, P0 ;  /* 0x000000d40800720c */ /* 0x040fe20000701670 */
[----:B------:R-:W-:Y:S01]  /*5bb0*/  LDSM.16.MT88.4 R116, [R194+0xc000] ;  /* 0x00c00000c274783b */ /* 0x000fe20000004200 */
[----:B------:R-:W-:Y:S02]  /*5bc0*/  ISETP.LT.OR P2, PT, R8, R210, P2 ;  /* 0x000000d20800720c */ /* 0x000fe40001741670 */
[C---:B------:R-:W-:Y:S01]  /*5bd0*/  ISETP.LT.OR P6, PT, R3.reuse, R212, P6 ;  /* 0x000000d40300720c */ /* 0x040fe200037c1670 */
[----:B------:R-:W-:Y:S01]  /*5be0*/  LDSM.16.MT88.4 R108, [R193+0xc000] ;  /* 0x00c00000c16c783b */ /* 0x000fe20000004200 */
[C---:B------:R-:W-:Y:S02]  /*5bf0*/  ISETP.LT.OR P1, PT, R3.reuse, R210, P1 ;  /* 0x000000d20300720c */ /* 0x040fe40000f21670 */
[----:B------:R-:W-:Y:S01]  /*5c00*/  IADD3 R8, R3, 0x9, RZ ;  /* 0x0000000903087810 */ /* 0x000fe20007ffe0ff */
[----:B------:R-:W-:Y:S01]  /*5c10*/  LDSM.16.MT88.4 R100, [R192+0xc000] ;  /* 0x00c00000c064783b */ /* 0x000fe20000004200 */
[----:B------:R-:W-:-:S02]  /*5c20*/  ISETP.GE.AND P5, PT, R9, R211, PT ;  /* 0x000000d30900720c */ /* 0x000fc40003fa6270 */
[----:B------:R-:W-:Y:S01]  /*5c30*/  FSEL R2, R2, -INF , !P6 ;  /* 0xff80000002027808 */ /* 0x000fe20007000000 */
[----:B------:R-:W-:Y:S01]  /*5c40*/  LDSM.16.MT88.4 R56, [R193+0xe000] ;  /* 0x00e00000c138783b */ /* 0x000fe20000004200 */
[----:B------:R-:W-:Y:S02]  /*5c50*/  FSEL R6, R6, -INF , !P1 ;  /* 0xff80000006067808 */ /* 0x000fe40004800000 */
[C---:B------:R-:W-:Y:S01]  /*5c60*/  ISETP.GE.AND P3, PT, R9.reuse, R207, PT ;  /* 0x000000cf0900720c */ /* 0x040fe20003f66270 */
[----:B-1----:R-:W-:Y:S01]  /*5c70*/  LDSM.16.MT88.4 R64, [R192+0xe000] ;  /* 0x00e00000c040783b */ /* 0x002fe20000004200 */
[C---:B------:R-:W-:Y:S02]  /*5c80*/  ISETP.GE.AND P6, PT, R8.reuse, R211, PT ;  /* 0x000000d30800720c */ /* 0x040fe40003fc6270 */
[----:B------:R-:W-:Y:S01]  /*5c90*/  ISETP.GE.AND P1, PT, R8, R207, PT ;  /* 0x000000cf0800720c */ /* 0x000fe20003f26270 */
[----:B------:R-:W-:Y:S01]  /*5ca0*/  LDSM.16.MT88.4 R72, [R196+0x10000] ;  /* 0x01000000c448783b */ /* 0x000fe20000004200 */
[----:B------:R-:W-:-:S02]  /*5cb0*/  ISETP.LT.OR P5, PT, R9, R212, P5 ;  /* 0x000000d40900720c */ /* 0x000fc40002fa1670 */
[----:B------:R-:W-:Y:S01]  /*5cc0*/  ISETP.LT.OR P3, PT, R9, R210, P3 ;  /* 0x000000d20900720c */ /* 0x000fe20001f61670 */
[----:B------:R-:W-:Y:S01]  /*5cd0*/  LDSM.16.MT88.4 R80, [R194+0x10000] ;  /* 0x01000000c250783b */ /* 0x000fe20000004200 */
[C---:B------:R-:W-:Y:S02]  /*5ce0*/  ISETP.LT.OR P6, PT, R8.reuse, R212, P6 ;  /* 0x000000d40800720c */ /* 0x040fe400037c1670 */
[----:B------:R-:W-:Y:S01]  /*5cf0*/  ISETP.LT.OR P1, PT, R8, R210, P1 ;  /* 0x000000d20800720c */ /* 0x000fe20000f21670 */
[----:B------:R-:W-:Y:S01]  /*5d00*/  LDSM.16.MT88.4 R88, [R193+0x10000] ;  /* 0x01000000c158783b */ /* 0x000fe20000004200 */
[C---:B------:R-:W-:Y:S02]  /*5d10*/  IADD3 R9, R3.reuse, 0x10, RZ ;  /* 0x0000001003097810 */ /* 0x040fe40007ffe0ff */
[----:B------:R-:W-:Y:S01]  /*5d20*/  FSEL R31, R4, -INF , !P5 ;  /* 0xff800000041f7808 */ /* 0x000fe20006800000 */
[----:B------:R-:W-:Y:S01]  /*5d30*/  LDSM.16.MT88.4 R136, [R194+0xc800] ;  /* 0x00c80000c288783b */ /* 0x000fe20000004200 */
[----:B------:R-:W-:-:S02]  /*5d40*/  IADD3 R8, R3, 0x11, RZ ;  /* 0x0000001103087810 */ /* 0x000fc40007ffe0ff */
[----:B------:R-:W-:Y:S02]  /*5d50*/  FSEL R39, R25, -INF , !P0 ;  /* 0xff80000019277808 */ /* 0x000fe40004000000 */
[----:B------:R-:W-:Y:S02]  /*5d60*/  FSEL R29, R24, -INF , !P3 ;  /* 0xff800000181d7808 */ /* 0x000fe40005800000 */
[----:B------:R-:W-:Y:S02]  /*5d70*/  FSEL R25, R26, -INF , !P2 ;  /* 0xff8000001a197808 */ /* 0x000fe40005000000 */
[C---:B------:R-:W-:Y:S02]  /*5d80*/  ISETP.GE.AND P5, PT, R9.reuse, R211, PT ;  /* 0x000000d30900720c */ /* 0x040fe40003fa6270 */
[----:B------:R-:W-:Y:S02]  /*5d90*/  ISETP.GE.AND P3, PT, R9, R207, PT ;  /* 0x000000cf0900720c */ /* 0x000fe40003f66270 */
[----:B------:R-:W-:-:S02]  /*5da0*/  IADD3 R4, R3, 0x18, RZ ;  /* 0x0000001803047810 */ /* 0x000fc40007ffe0ff */
[C---:B------:R-:W-:Y:S02]  /*5db0*/  ISETP.GE.AND P0, PT, R8.reuse, R211, PT ;  /* 0x000000d30800720c */ /* 0x040fe40003f06270 */
[----:B------:R-:W-:Y:S02]  /*5dc0*/  ISETP.GE.AND P2, PT, R8, R207, PT ;  /* 0x000000cf0800720c */ /* 0x000fe40003f46270 */
[----:B------:R-:W-:Y:S02]  /*5dd0*/  FMNMX.FTZ R10, R2, R31, !PT ;  /* 0x0000001f020a7209 */ /* 0x000fe40007810000 */
[----:B------:R-:W-:Y:S02]  /*5de0*/  FSEL R37, R48, -INF , !P6 ;  /* 0xff80000030257808 */ /* 0x000fe40007000000 */
[----:B------:R-:W-:Y:S01]  /*5df0*/  FSEL R27, R27, -INF , !P1 ;  /* 0xff8000001b1b7808 */ /* 0x000fe20004800000 */
[----:B------:R-:W-:Y:S01]  /*5e00*/  LDSM.16.MT88.4 R48, [R194+0xe000] ;  /* 0x00e00000c230783b */ /* 0x000fe20000004200 */
[----:B------:R-:W-:-:S02]  /*5e10*/  ISETP.LT.OR P5, PT, R9, R212, P5 ;  /* 0x000000d40900720c */ /* 0x000fc40002fa1670 */
[----:B------:R-:W-:Y:S02]  /*5e20*/  ISETP.LT.OR P3, PT, R9, R210, P3 ;  /* 0x000000d20900720c */ /* 0x000fe40001f61670 */
[C---:B------:R-:W-:Y:S02]  /*5e30*/  ISETP.GE.AND P6, PT, R4.reuse, R211, PT ;  /* 0x000000d30400720c */ /* 0x040fe40003fc6270 */
[----:B------:R-:W-:Y:S02]  /*5e40*/  ISETP.GE.AND P1, PT, R4, R207, PT ;  /* 0x000000cf0400720c */ /* 0x000fe40003f26270 */
[C---:B------:R-:W-:Y:S02]  /*5e50*/  ISETP.LT.OR P0, PT, R8.reuse, R212, P0 ;  /* 0x000000d40800720c */ /* 0x040fe40000701670 */
[----:B------:R-:W-:Y:S02]  /*5e60*/  ISETP.LT.OR P2, PT, R8, R210, P2 ;  /* 0x000000d20800720c */ /* 0x000fe40001741670 */
[----:B------:R-:W-:-:S02]  /*5e70*/  FMNMX.FTZ R10, R39, R10, !PT ;  /* 0x0000000a270a7209 */ /* 0x000fc40007810000 */
[----:B------:R-:W-:Y:S02]  /*5e80*/  IADD3 R8, R3, 0x19, RZ ;  /* 0x0000001903087810 */ /* 0x000fe40007ffe0ff */
[C---:B------:R-:W-:Y:S02]  /*5e90*/  ISETP.LT.OR P6, PT, R4.reuse, R212, P6 ;  /* 0x000000d40400720c */ /* 0x040fe400037c1670 */
[----:B------:R-:W-:Y:S02]  /*5ea0*/  ISETP.LT.OR P1, PT, R4, R210, P1 ;  /* 0x000000d20400720c */ /* 0x000fe40000f21670 */
[----:B------:R-:W-:Y:S02]  /*5eb0*/  FSEL R23, R32, -INF , !P5 ;  /* 0xff80000020177808 */ /* 0x000fe40006800000 */
[----:B------:R-:W-:Y:S02]  /*5ec0*/  FSEL R15, R20, -INF , !P3 ;  /* 0xff800000140f7808 */ /* 0x000fe40005800000 */
[----:B------:R-:W-:-:S02]  /*5ed0*/  FMNMX.FTZ R10, R37, R10, !PT ;  /* 0x0000000a250a7209 */ /* 0x000fc40007810000 */
[----:B------:R-:W-:Y:S02]  /*5ee0*/  IADD3 R4, R3, 0x20, RZ ;  /* 0x0000002003047810 */ /* 0x000fe40007ffe0ff */
[C---:B------:R-:W-:Y:S02]  /*5ef0*/  ISETP.GE.AND P5, PT, R8.reuse, R211, PT ;  /* 0x000000d30800720c */ /* 0x040fe40003fa6270 */
[----:B------:R-:W-:Y:S02]  /*5f00*/  ISETP.GE.AND P3, PT, R8, R207, PT ;  /* 0x000000cf0800720c */ /* 0x000fe40003f66270 */
[----:B------:R-:W-:Y:S02]  /*5f10*/  FSEL R21, R33, -INF , !P0 ;  /* 0xff80000021157808 */ /* 0x000fe40004000000 */
[----:B------:R-:W-:Y:S02]  /*5f20*/  FSEL R13, R34, -INF , !P2 ;  /* 0xff800000220d7808 */ /* 0x000fe40005000000 */
[----:B------:R-:W-:-:S02]  /*5f30*/  FMNMX.FTZ R10, R23, R10, !PT ;  /* 0x0000000a170a7209 */ /* 0x000fc40007810000 */
[C---:B------:R-:W-:Y:S02]  /*5f40*/  ISETP.GE.AND P0, PT, R4.reuse, R211, PT ;  /* 0x000000d30400720c */ /* 0x040fe40003f06270 */
[----:B------:R-:W-:Y:S02]  /*5f50*/  ISETP.GE.AND P2, PT, R4, R207, PT ;  /* 0x000000cf0400720c */ /* 0x000fe40003f46270 */
[C---:B------:R-:W-:Y:S02]  /*5f60*/  ISETP.LT.OR P5, PT, R8.reuse, R212, P5 ;  /* 0x000000d40800720c */ /* 0x040fe40002fa1670 */
[----:B------:R-:W-:Y:S02]  /*5f70*/  ISETP.LT.OR P3, PT, R8, R210, P3 ;  /* 0x000000d20800720c */ /* 0x000fe40001f61670 */
[----:B------:R-:W-:Y:S02]  /*5f80*/  IADD3 R8, R3, 0x21, RZ ;  /* 0x0000002103087810 */ /* 0x000fe40007ffe0ff */
[----:B------:R-:W-:-:S02]  /*5f90*/  FSEL R19, R36, -INF , !P6 ;  /* 0xff80000024137808 */ /* 0x000fc40007000000 */
[----:B------:R-:W-:Y:S02]  /*5fa0*/  FMNMX.FTZ R12, R21, R10, !PT ;  /* 0x0000000a150c7209 */ /* 0x000fe40007810000 */
[C---:B------:R-:W-:Y:S02]  /*5fb0*/  ISETP.LT.OR P0, PT, R4.reuse, R212, P0 ;  /* 0x000000d40400720c */ /* 0x040fe40000701670 */
[----:B------:R-:W-:Y:S02]  /*5fc0*/  ISETP.LT.OR P2, PT, R4, R210, P2 ;  /* 0x000000d20400720c */ /* 0x000fe40001741670 */
[----:B------:R-:W-:Y:S02]  /*5fd0*/  FSEL R11, R22, -INF , !P1 ;  /* 0xff800000160b7808 */ /* 0x000fe40004800000 */
[----:B------:R-:W-:Y:S02]  /*5fe0*/  FMNMX.FTZ R10, R6, R29, !PT ;  /* 0x0000001d060a7209 */ /* 0x000fe40007810000 */
[----:B------:R-:W-:-:S02]  /*5ff0*/  IADD3 R4, R3, 0x28, RZ ;  /* 0x0000002803047810 */ /* 0x000fc40007ffe0ff */
[C---:B------:R-:W-:Y:S02]  /*6000*/  ISETP.GE.AND P6, PT, R8.reuse, R211, PT ;  /* 0x000000d30800720c */ /* 0x040fe40003fc6270 */
[----:B------:R-:W-:Y:S02]  /*6010*/  ISETP.GE.AND P1, PT, R8, R207, PT ;  /* 0x000000cf0800720c */ /* 0x000fe40003f26270 */
[----:B------:R-:W-:Y:S02]  /*6020*/  FSEL R17, R35, -INF , !P5 ;  /* 0xff80000023117808 */ /* 0x000fe40006800000 */
[----:B------:R-:W-:Y:S02]  /*6030*/  FMNMX.FTZ R12, R19, R12, !PT ;  /* 0x0000000c130c7209 */ /* 0x000fe40007810000 */
        /* <DEDUP_REMOVED lines=9> */
[----:B------:R-:W-:Y:S02]  /*60d0*/  FMNMX.FTZ R10, R27, R10, !PT ;  /* 0x0000000a1b0a7209 */ /* 0x000fe40007810000 */
[C---:B------:R-:W-:Y:S02]  /*60e0*/  ISETP.LT.OR P5, PT, R4.reuse, R212, P5 ;  /* 0x000000d40400720c */ /* 0x040fe40002fa1670 */
[----:B------:R-:W-:Y:S02]  /*60f0*/  ISETP.LT.OR P3, PT, R4, R210, P3 ;  /* 0x000000d20400720c */ /* 0x000fe40001f61670 */
[----:B------:R-:W-:Y:S02]  /*6100*/  FSEL R217, R217, -INF , !P2 ;  /* 0xff800000d9d97808 */ /* 0x000fe40005000000 */
[----:B------:R-:W-:-:S02]  /*6110*/  IADD3 R4, R3, 0x30, RZ ;  /* 0x0000003003047810 */ /* 0x000fc40007ffe0ff */
[C---:B------:R-:W-:Y:S02]  /*6120*/  ISETP.GE.AND P0, PT, R8.reuse, R211, PT ;  /* 0x000000d30800720c */ /* 0x040fe40003f06270 */
[----:B------:R-:W-:Y:S02]  /*6130*/  ISETP.GE.AND P2, PT, R8, R207, PT ;  /* 0x000000cf0800720c */ /* 0x000fe40003f46270 */
[----:B------:R-:W-:Y:S02]  /*6140*/  FSEL R163, R163, -INF , !P6 ;  /* 0xff800000a3a37808 */ /* 0x000fe40007000000 */
[----:B------:R-:W-:Y:S02]  /*6150*/  FMNMX.FTZ R12, R223, R12, !PT ;  /* 0x0000000cdf0c7209 */ /* 0x000fe40007810000 */
[----:B------:R-:W-:Y:S02]  /*6160*/  FMNMX.FTZ R10, R15, R10, !PT ;  /* 0x0000000a0f0a7209 */ /* 0x000fe40007810000 */
[----:B------:R-:W-:-:S02]  /*6170*/  FSEL R169, R169, -INF , !P1 ;  /* 0xff800000a9a97808 */ /* 0x000fc40004800000 */
        /* <DEDUP_REMOVED lines=10> */
[----:B------:R-:W-:Y:S02]  /*6220*/  IADD3 R4, R3, 0x38, RZ ;  /* 0x0000003803047810 */ /* 0x000fe40007ffe0ff */
[----:B------:R-:W-:-:S02]  /*6230*/  ISETP.GE.AND P5, PT, R8, R211, PT ;  /* 0x000000d30800720c */ /* 0x000fc40003fa6270 */
[----:B------:R-:W-:Y:S02]  /*6240*/  FSEL R165, R165, -INF , !P0 ;  /* 0xff800000a5a57808 */ /* 0x000fe40004000000 */
[----:B------:R-:W-:Y:S02]  /*6250*/  FMNMX.FTZ R12, R219, R12, !PT ;  /* 0x0000000cdb0c7209 */ /* 0x000fe40007810000 */
[----:B------:R-:W-:Y:S02]  /*6260*/  FMNMX.FTZ R10, R11, R10, !PT ;  /* 0x0000000a0b0a7209 */ /* 0x000fe40007810000 */
[----:B------:R-:W-:Y:S02]  /*6270*/  FSEL R213, R213, -INF , !P6 ;  /* 0xff800000d5d57808 */ /* 0x000fe40007000000 */
[----:B------:R-:W-:Y:S02]  /*6280*/  ISETP.LT.OR P5, PT, R8, R212, P5 ;  /* 0x000000d40800720c */ /* 0x000fe40002fa1670 */
[----:B------:R-:W-:-:S02]  /*6290*/  ISETP.GE.AND P6, PT, R4, R211, PT ;  /* 0x000000d30400720c */ /* 0x000fc40003fc6270 */
[----:B------:R-:W-:Y:S02]  /*62a0*/  FMNMX.FTZ R12, R165, R12, !PT ;  /* 0x0000000ca50c7209 */ /* 0x000fe40007810000 */
[----:B------:R-:W-:Y:S02]  /*62b0*/  FMNMX.FTZ R10, R9, R10, !PT ;  /* 0x0000000a090a7209 */ /* 0x000fe40007810000 */
[----:B------:R-:W-:Y:S02]  /*62c0*/  FSEL R179, R179, -INF , !P5 ;  /* 0xff800000b3b37808 */ /* 0x000fe40006800000 */
[----:B------:R-:W-:Y:S02]  /*62d0*/  ISETP.LT.OR P6, PT, R4, R212, P6 ;  /* 0x000000d40400720c */ /* 0x000fe400037c1670 */
        /* <DEDUP_REMOVED lines=8> */
[-C--:B------:R-:W-:Y:S02]  /*6360*/  ISETP.GE.AND P3, PT, R4, R207.reuse, PT ;  /* 0x000000cf0400720c */ /* 0x080fe40003f66270 */
[----:B------:R-:W-:Y:S02]  /*6370*/  ISETP.GE.AND P0, PT, R8, R207, PT ;  /* 0x000000cf0800720c */ /* 0x000fe40003f06270 */
[----:B------:R-:W-:Y:S02]  /*6380*/  FSEL R171, R171, -INF , !P2 ;  /* 0xff800000abab7808 */ /* 0x000fe40005000000 */
[----:B------:R-:W-:Y:S02]  /*6390*/  FMNMX.FTZ R12, R215, R10, !PT ;  /* 0x0000000ad70c7209 */ /* 0x000fe40007810000 */
[----:B------:R-:W-:Y:S02]  /*63a0*/  ISETP.GE.AND P5, PT, R3, R211, PT ;  /* 0x000000d30300720c */ /* 0x000fe40003fa6270 */
[----:B------:R-:W-:-:S02]  /*63b0*/  ISETP.LT.OR P3, PT, R4, R210, P3 ;  /* 0x000000d20400720c */ /* 0x000fc40001f61670 */
[----:B------:R-:W-:Y:S02]  /*63c0*/  ISETP.LT.OR P0, PT, R8, R210, P0 ;  /* 0x000000d20800720c */ /* 0x000fe40000701670 */
[----:B------:R-:W-:Y:S02]  /*63d0*/  FSEL R173, R173, -INF , !P1 ;  /* 0xff800000adad7808 */ /* 0x000fe40004800000 */
[----:B------:R-:W-:Y:S02]  /*63e0*/  FMNMX.FTZ R4, R171, R12, !PT ;  /* 0x0000000cab047209 */ /* 0x000fe40007810000 */
[C---:B------:R-:W-:Y:S02]  /*63f0*/  ISETP.LT.OR P5, PT, R3.reuse, R212, P5 ;  /* 0x000000d40300720c */ /* 0x040fe40002fa1670 */
[----:B------:R-:W-:Y:S02]  /*6400*/  ISETP.GE.AND P1, PT, R3, R207, PT ;  /* 0x000000cf0300720c */ /* 0x000fe40003f26270 */
[----:B------:R-:W-:-:S02]  /*6410*/  FSEL R143, R143, -INF , !P0 ;  /* 0xff8000008f8f7808 */ /* 0x000fc40004000000 */
[----:B------:R-:W-:Y:S02]  /*6420*/  FMNMX.FTZ R4, R173, R4, !PT ;  /* 0x00000004ad047209 */ /* 0x000fe40007810000 */
        /* <DEDUP_REMOVED lines=10> */
[----:B-1----:R-:W-:-:S05]  /*64d0*/  FMNMX.FTZ R33, R10, R33, !PT ;  /* 0x000000210a217209 */ /* 0x002fca0007810000 */
[----:B------:R-:W1:Y:S01]  /*64e0*/  SHFL.BFLY PT, R132, R33, 0x1, 0x1f ;  /* 0x0c201f0021847f89 */ /* 0x000e6200000e0000 */
[----:B--2---:R-:W-:-:S05]  /*64f0*/  FMNMX.FTZ R4, R35, R4, !PT ;  /* 0x0000000423047209 */ /* 0x004fca0007810000 */
[----:B------:R-:W2:Y:S01]  /*6500*/  SHFL.BFLY PT, R3, R4, 0x1, 0x1f ;  /* 0x0c201f0004037f89 */ /* 0x000ea200000e0000 */
[----:B-1----:R-:W-:-:S03]  /*6510*/  FMNMX.FTZ R132, R33, R132, !PT ;  /* 0x0000008421847209 */ /* 0x002fc60007810000 */
[----:B------:R-:W-:Y:S01]  /*6520*/  LDSM.16.MT88.4 R32, [R193+0xc800] ;  /* 0x00c80000c120783b */ /* 0x000fe20000004200 */
[C---:B------:R-:W-:Y:S01]  /*6530*/  FSETP.NEU.FTZ.AND P0, PT, R132.reuse, -INF , PT ;  /* 0xff8000008400780b */ /* 0x040fe20003f1d000 */
[----:B------:R-:W-:Y:S01]  /*6540*/  FMUL.FTZ R140, R132, c[0x0][0x23c] ;  /* 0x00008f00848c7a20 */ /* 0x000fe20000410000 */
[----:B--2---:R-:W-:-:S04]  /*6550*/  FMNMX.FTZ R3, R4, R3, !PT ;  /* 0x0000000304037209 */ /* 0x004fc80007810000 */
[----:B------:R-:W-:Y:S02]  /*6560*/  FSEL R140, R140, RZ, P0 ;  /* 0x000000ff8c8c7208 */ /* 0x000fe40000000000 */
[C---:B------:R-:W-:Y:S01]  /*6570*/  FSETP.NEU.FTZ.AND P0, PT, R3.reuse, -INF , PT ;  /* 0xff8000000300780b */ /* 0x040fe20003f1d000 */
[----:B------:R-:W-:Y:S02]  /*6580*/  FMUL.FTZ R162, R3, c[0x0][0x23c] ;  /* 0x00008f0003a27a20 */ /* 0x000fe40000410000 */
[--C-:B------:R-:W-:Y:S02]  /*6590*/  FFMA.FTZ R161, R2, c[0x0][0x23c], -R140.reuse ;  /* 0x00008f0002a17a23 */ /* 0x100fe4000001088c */
[--C-:B------:R-:W-:Y:S01]  /*65a0*/  FFMA.FTZ R156, R31, c[0x0][0x23c], -R140.reuse ;  /* 0x00008f001f9c7a23 */ /* 0x100fe2000001088c */
[----:B------:R-:W-:Y:S01]  /*65b0*/  FSEL R162, R162, RZ, P0 ;  /* 0x000000ffa2a27208 */ /* 0x000fe20000000000 */
[--C-:B------:R-:W-:Y:S01]  /*65c0*/  FFMA.FTZ R155, R39, c[0x0][0x23c], -R140.reuse ;  /* 0x00008f00279b7a23 */ /* 0x100fe2000001088c */
[----:B------:R-:W-:Y:S01]  /*65d0*/  LEA R216, P0, R134, c[0x0][0x168], 0x1 ;  /* 0x00005a0086d87a11 */ /* 0x000fe200078008ff */
[----:B------:R-:W-:Y:S01]  /*65e0*/  FFMA.FTZ R152, R37, c[0x0][0x23c], -R140 ;  /* 0x00008f0025987a23 */ /* 0x000fe2000001088c */
[----:B------:R-:W-:Y:S01]  /*65f0*/  MUFU.EX2 R161, R161 ;  /* 0x000000a100a17308 */ /* 0x000fe20000000800 */
[----:B------:R-:W-:-:S02]  /*6600*/  FFMA.FTZ R154, R6, c[0x0][0x23c], -R162 ;  /* 0x00008f00069a7a23 */ /* 0x000fc400000108a2 */
[--C-:B------:R-:W-:Y:S01]  /*6610*/  FFMA.FTZ R157, R29, c[0x0][0x23c], -R162.reuse ;  /* 0x00008f001d9d7a23 */ /* 0x100fe200000108a2 */
[----:B------:R-:W1:Y:S01]  /*6620*/  LDSM.16.MT88.4 R4, [R192+0x10000] ;  /* 0x01000000c004783b */ /* 0x000e620000004200 */
[--C-:B------:R-:W-:Y:S02]  /*6630*/  FFMA.FTZ R159, R25, c[0x0][0x23c], -R162.reuse ;  /* 0x00008f00199f7a23 */ /* 0x100fe400000108a2 */
[--C-:B------:R-:W-:Y:S01]  /*6640*/  FFMA.FTZ R148, R27, c[0x0][0x23c], -R162.reuse ;  /* 0x00008f001b947a23 */ /* 0x100fe200000108a2 */
[----:B------:R-:W2:Y:S01]  /*6650*/  MUFU.EX2 R156, R156 ;  /* 0x0000009c009c7308 */ /* 0x000ea20000000800 */
[--C-:B------:R-:W-:Y:S01]  /*6660*/  FFMA.FTZ R147, R11, c[0x0][0x23c], -R162.reuse ;  /* 0x00008f000b937a23 */ /* 0x100fe200000108a2 */
[----:B------:R-:W-:Y:S01]  /*6670*/  LDSM.16.MT88.4 R28, [R192+0xc800] ;  /* 0x00c80000c01c783b */ /* 0x000fe20000004200 */
[----:B------:R-:W-:Y:S02]  /*6680*/  FFMA.FTZ R0, R9, c[0x0][0x23c], -R162 ;  /* 0x00008f0009007a23 */ /* 0x000fe400000108a2 */
[--C-:B------:R-:W-:Y:S01]  /*6690*/  FFMA.FTZ R153, R23, c[0x0][0x23c], -R140.reuse ;  /* 0x00008f0017997a23 */ /* 0x100fe2000001088c */
[----:B------:R-:W3:Y:S01]  /*66a0*/  LDSM.16.MT88.4 R8, [R196+0xe800] ;  /* 0x00e80000c408783b */ /* 0x000ee20000004200 */
[--C-:B------:R-:W-:Y:S01]  /*66b0*/  FFMA.FTZ R150, R21, c[0x0][0x23c], -R140.reuse ;  /* 0x00008f0015967a23 */ /* 0x100fe2000001088c */
[----:B------:R-:W-:Y:S01]  /*66c0*/  MUFU.EX2 R155, R155 ;  /* 0x0000009b009b7308 */ /* 0x000fe20000000800 */
[--C-:B------:R-:W-:Y:S01]  /*66d0*/  FFMA.FTZ R149, R19, c[0x0][0x23c], -R140.reuse ;  /* 0x00008f0013957a23 */ /* 0x100fe2000001088c */
[----:B------:R-:W4:Y:S01]  /*66e0*/  LDSM.16.MT88.4 R20, [R196+0xc800] ;  /* 0x00c80000c414783b */ /* 0x000f220000004200 */
[----:B------:R-:W-:-:S02]  /*66f0*/  FFMA.FTZ R146, R17, c[0x0][0x23c], -R140 ;  /* 0x00008f0011927a23 */ /* 0x000fc4000001088c */
[--C-:B------:R-:W-:Y:S01]  /*6700*/  FFMA.FTZ R151, R15, c[0x0][0x23c], -R162.reuse ;  /* 0x00008f000f977a23 */ /* 0x100fe200000108a2 */
[----:B------:R-:W5:Y:S01]  /*6710*/  LDSM.16.MT88.4 R16, [R193+0xe800] ;  /* 0x00e80000c110783b */ /* 0x000f620000004200 */
[----:B------:R-:W-:Y:S01]  /*6720*/  FFMA.FTZ R2, R13, c[0x0][0x23c], -R162 ;  /* 0x00008f000d027a23 */ /* 0x000fe200000108a2 */
[----:B------:R-:W1:Y:S01]  /*6730*/  MUFU.EX2 R152, R152 ;  /* 0x0000009800987308 */ /* 0x000e620000000800 */
[----:B--2---:R-:W-:Y:S01]  /*6740*/  F2FP.PACK_AB R96, R156, R161 ;  /* 0x000000a19c60723e */ /* 0x004fe200000000ff */
[----:B------:R-:W2:Y:S01]  /*6750*/  LDSM.16.MT88.4 R12, [R192+0xe800] ;  /* 0x00e80000c00c783b */ /* 0x000ea20000004200 */
[--C-:B------:R-:W-:Y:S02]  /*6760*/  FFMA.FTZ R158, R223, c[0x0][0x23c], -R140.reuse ;  /* 0x00008f00df9e7a23 */ /* 0x100fe4000001088c */
[--C-:B------:R-:W-:Y:S01]  /*6770*/  FFMA.FTZ R163, R163, c[0x0][0x23c], -R140.reuse ;  /* 0x00008f00a3a37a23 */ /* 0x100fe2000001088c */
[----:B------:R-:W-:Y:S01]  /*6780*/  LDSM.16.MT88.4 R24, [R194+0xe800] ;  /* 0x00e80000c218783b */ /* 0x000fe20000004200 */
[--C-:B------:R-:W-:Y:S01]  /*6790*/  FFMA.FTZ R160, R219, c[0x0][0x23c], -R140.reuse ;  /* 0x00008f00dba07a23 */ /* 0x100fe2000001088c */
[----:B------:R-:W-:Y:S01]  /*67a0*/  MUFU.EX2 R154, R154 ;  /* 0x0000009a009a7308 */ /* 0x000fe20000000800 */
[----:B------:R-:W-:-:S02]  /*67b0*/  FFMA.FTZ R165, R165, c[0x0][0x23c], -R140 ;  /* 0x00008f00a5a57a23 */ /* 0x000fc4000001088c */
[--C-:B------:R-:W-:Y:S02]  /*67c0*/  FFMA.FTZ R164, R217, c[0x0][0x23c], -R162.reuse ;  /* 0x00008f00d9a47a23 */ /* 0x100fe400000108a2 */
[--C-:B------:R-:W-:Y:S02]  /*67d0*/  FFMA.FTZ R169, R169, c[0x0][0x23c], -R162.reuse ;  /* 0x00008f00a9a97a23 */ /* 0x100fe400000108a2 */
[--C-:B------:R-:W-:Y:S01]  /*67e0*/  FFMA.FTZ R166, R215, c[0x0][0x23c], -R162.reuse ;  /* 0x00008f00d7a67a23 */ /* 0x100fe200000108a2 */
[----:B------:R-:W3:Y:S01]  /*67f0*/  MUFU.EX2 R157, R157 ;  /* 0x0000009d009d7308 */ /* 0x000ee20000000800 */
[----:B-1----:R-:W-:Y:S01]  /*6800*/  F2FP.PACK_AB R98, R152, R155 ;  /* 0x0000009b9862723e */ /* 0x002fe200000000ff */
[--C-:B------:R-:W-:Y:S01]  /*6810*/  FFMA.FTZ R171, R171, c[0x0][0x23c], -R162.reuse ;  /* 0x00008f00abab7a23 */ /* 0x100fe200000108a2 */
[----:B------:R-:W-:Y:S01]  /*6820*/  LEA.HI.X R215, R134, c[0x0][0x16c], R133, 0x1, P0 ;  /* 0x00005b0086d77a11 */ /* 0x000fe200000f0c85 */
[----:B------:R-:W-:Y:S02]  /*6830*/  FFMA.FTZ R172, R173, c[0x0][0x23c], -R162 ;  /* 0x00008f00adac7a23 */ /* 0x000fe400000108a2 */
[----:B------:R-:W-:-:S02]  /*6840*/  FFMA.FTZ R168, R213, c[0x0][0x23c], -R140 ;  /* 0x00008f00d5a87a23 */ /* 0x000fc4000001088c */
[----:B------:R-:W-:Y:S01]  /*6850*/  MUFU.EX2 R159, R159 ;  /* 0x0000009f009f7308 */ /* 0x000fe20000000800 */
[--C-:B------:R-:W-:Y:S02]  /*6860*/  FFMA.FTZ R179, R179, c[0x0][0x23c], -R140.reuse ;  /* 0x00008f00b3b37a23 */ /* 0x100fe4000001088c */
[--C-:B------:R-:W-:Y:S02]  /*6870*/  FFMA.FTZ R170, R177, c[0x0][0x23c], -R140.reuse ;  /* 0x00008f00b1aa7a23 */ /* 0x100fe4000001088c */
[----:B------:R-:W-:Y:S02]  /*6880*/  FFMA.FTZ R219, R175, c[0x0][0x23c], -R140 ;  /* 0x00008f00afdb7a23 */ /* 0x000fe4000001088c */
[--C-:B------:R-:W-:Y:S01]  /*6890*/  FFMA.FTZ R173, R143, c[0x0][0x23c], -R162.reuse ;  /* 0x00008f008fad7a23 */ /* 0x100fe200000108a2 */
[----:B------:R-:W1:Y:S01]  /*68a0*/  MUFU.EX2 R148, R148 ;  /* 0x0000009400947308 */ /* 0x000e620000000800 */
[----:B---3--:R-:W-:Y:S01]  /*68b0*/  F2FP.PACK_AB R97, R157, R154 ;  /* 0x0000009a9d61723e */ /* 0x008fe200000000ff */
        /* <DEDUP_REMOVED lines=8> */
[----:B-1----:R-:W-:Y:S01]  /*6940*/  F2FP.PACK_AB R99, R148, R159 ;  /* 0x0000009f9463723e */ /* 0x002fe200000000ff */
        /* <DEDUP_REMOVED lines=50> */
[----:B---3--:R-:W-:Y:S01]  /*6c70*/  F2FP.PACK_AB R5, R2, R151 ;  /* 0x000000970205723e */ /* 0x008fe200000000ff */
[----:B------:R-:W-:-:S02]  /*6c80*/  FADD.FTZ R153, R153, R152 ;  /* 0x0000009899997221 */ /* 0x000fc40000010000 */
[----:B------:R-:W-:Y:S02]  /*6c90*/  FADD.FTZ R151, R151, R148 ;  /* 0x0000009497977221 */ /* 0x000fe40000010000 */
[----:B------:R-:W-:Y:S01]  /*6ca0*/  FADD.FTZ R150, R150, R153 ;  /* 0x0000009996967221 */ /* 0x000fe20000010000 */
[----:B------:R-:W-:Y:S01]  /*6cb0*/  F2FP.PACK_AB R6, R146, R149 ;  /* 0x000000959206723e */ /* 0x000fe200000000ff */
[----:B------:R-:W-:Y:S01]  /*6cc0*/  FADD.FTZ R2, R2, R151 ;  /* 0x0000009702027221 */ /* 0x000fe20000010000 */
[----:B------:R-:W-:-:S03]  /*6cd0*/  F2FP.PACK_AB R7, R0, R147 ;  /* 0x000000930007723e */ /* 0x000fc600000000ff */
[----:B------:R-:W-:-:S04]  /*6ce0*/  FADD.FTZ R147, R147, R2 ;  /* 0x0000000293937221 */ /* 0x000fc80000010000 */
[----:B------:R-:W-:Y:S01]  /*6cf0*/  HMMA.16816.F32 R36, R4, R8, R36 ;  /* 0x000000080424723c */ /* 0x000fe20000001824 */
[----:B------:R-:W-:-:S07]  /*6d00*/  FADD.FTZ R147, R0, R147 ;  /* 0x0000009300937221 */ /* 0x000fce0000010000 */
[C---:B------:R-:W-:Y:S01]  /*6d10*/  HMMA.16816.F32 R40, R4.reuse, R10, R40 ;  /* 0x0000000a0428723c */ /* 0x040fe20000001828 */
[----:B------:R-:W1:Y:S07]  /*6d20*/  LDSM.16.MT88.4 R8, [R194+0x10800] ;  /* 0x01080000c208783b */ /* 0x000e6e0000004200 */
[C---:B----4-:R-:W-:Y:S08]  /*6d30*/  HMMA.16816.F32 R128, R4.reuse, R20, R128 ;  /* 0x000000140480723c */ /* 0x050ff00000001880 */
[C---:B------:R-:W-:Y:S01]  /*6d40*/  HMMA.16816.F32 R124, R4.reuse, R22, R124 ;  /* 0x00000016047c723c */ /* 0x040fe2000000187c */
[----:B------:R-:W3:Y:S07]  /*6d50*/  LDSM.16.MT88.4 R20, [R196+0x10800] ;  /* 0x01080000c414783b */ /* 0x000eee0000004200 */
[C---:B-----5:R-:W-:Y:S08]  /*6d60*/  HMMA.16816.F32 R52, R4.reuse, R16, R52 ;  /* 0x000000100434723c */ /* 0x060ff00000001834 */
        /* <DEDUP_REMOVED lines=22> */
[----:B------:R-:W-:Y:S07]  /*6ed0*/  LDSM.16.MT88.4 R20, [R196+0x11000] ;  /* 0x01100000c414783b */ /* 0x000fee0000004200 */
[C---:B----4-:R-:W-:Y:S08]  /*6ee0*/  HMMA.16816.F32 R84, R4.reuse, R16, R84 ;  /* 0x000000100454723c */ /* 0x050ff00000001854 */
        /* <DEDUP_REMOVED lines=21> */
[----:B------:R-:W-:Y:S07]  /*7040*/  LDSM.16.MT88.4 R12, [R194+0x11000] ;  /* 0x01100000c20c783b */ /* 0x000fee0000004200 */
[C---:B------:R-:W-:Y:S08]  /*7050*/  HMMA.16816.F32 R112, R4.reuse, R32, R112 ;  /* 0x000000200470723c */ /* 0x040ff00000001870 */
[C---:B-1----:R-:W-:Y:S08]  /*7060*/  HMMA.16816.F32 R52, R4.reuse, R8, R52 ;  /* 0x000000080434723c */ /* 0x042ff00000001834 */
[C---:B------:R-:W-:Y:S01]  /*7070*/  HMMA.16816.F32 R56, R4.reuse, R10, R56 ;  /* 0x0000000a0438723c */ /* 0x040fe20000001838 */
[----:B------:R-:W1:Y:S07]  /*7080*/  LDSM.16.MT88.4 R8, [R193+0x11000] ;  /* 0x01100000c108783b */ /* 0x000e6e0000004200 */
[C---:B---3--:R-:W-:Y:S08]  /*7090*/  HMMA.16816.F32 R60, R4.reuse, R16, R60 ;  /* 0x00000010043c723c */ /* 0x048ff0000000183c */
        /* <DEDUP_REMOVED lines=55> */
[----:B------:R-:W-:-:S05]  /*7410*/  FADD.FTZ R219, R219, R170 ;  /* 0x000000aadbdb7221 */ /* 0x000fca0000010000 */
        /* <DEDUP_REMOVED lines=94> */
.L_x_2075:
[----:B------:R-:W-:-:S05]  /*7a00*/  IMAD.MOV.U32 R7, RZ, RZ, c[0x0][0x1a0] ;  /* 0x00006800ff077624 */ /* 0x000fca00078e00ff */
[----:B------:R-:W-:-:S04]  /*7a10*/  LEA R7, -R7, RZ, 0x6 ;  /* 0x000000ff07077211 */ /* 0x000fc800078e31ff */
[----:B------:R-:W-:Y:S02]  /*7a20*/  SHF.R.S32.HI R2, RZ, 0x1f, R7 ;  /* 0x0000001fff027819 */ /* 0x000fe40000011407 */
.L_x_2076:
        /* <DEDUP_REMOVED lines=89> */
[----:B------:R-:W-:Y:S01]  /*7fc0*/  IMAD.MOV.U32 R220, RZ, RZ, R176 ;  /* 0x000000ffffdc7224 */ /* 0x000fe200078e00b0 */
[----:B------:R-:W-:Y:S01]  /*7fd0*/  @!P1 LEA.HI.X R33, R144, c[0x0][0x174], R135, 0x1, P0 ;  /* 0x00005d0090219a11 */ /* 0x000fe200000f0c87 */
[----:B------:R-:W-:Y:S01]  /*7fe0*/  @P1 STS.128 [R206+0x11000], RZ ;  /* 0x011000ffce001388 */ /* 0x000fe20000000c00 */
[----:B------:R-:W-:-:S03]  /*7ff0*/  IMAD.MOV.U32 R221, RZ, RZ, R177 ;  /* 0x000000ffffdd7224 */ /* 0x000fc600078e00b1 */
        /* <DEDUP_REMOVED lines=20> */
[----:B---3--:R-:W4:Y:S04]  /*8140*/  LDSM.16.M88.4 R12, [R201+0x6800] ;  /* 0x00680000c90c783b */ /* 0x008f280000000200 */
[----:B--2---:R-:W2:Y:S04]  /*8150*/  LDSM.16.M88.4 R20, [R201+0x6000] ;  /* 0x00600000c914783b */ /* 0x004ea80000000200 */
[----:B------:R-:W3:Y:S04]  /*8160*/  LDSM.16.M88.4 R156, [R201+0x7000] ;  /* 0x00700000c99c783b */ /* 0x000ee80000000200 */
[----:B------:R-:W2:Y:S04]  /*8170*/  LDSM.16.M88.4 R140, [R201+0x7800] ;  /* 0x00780000c98c783b */ /* 0x000ea80000000200 */
[----:B-----5:R-:W-:Y:S04]  /*8180*/  LDSM.16.M88.4 R8, [R200] ;  /* 0x00000000c808783b */ /* 0x020fe80000000200 */
[----:B------:R-:W5:Y:S04]  /*8190*/  LDSM.16.M88.4 R28, [R191] ;  /* 0x00000000bf1c783b */ /* 0x000f680000000200 */
[----:B------:R-:W3:Y:S04]  /*81a0*/  LDSM.16.M88.4 R136, [R199] ;  /* 0x00000000c788783b */ /* 0x000ee80000000200 */
[----:B-1----:R-:W1:Y:S04]  /*81b0*/  LDSM.16.M88.4 R4, [R190] ;  /* 0x00000000be04783b */ /* 0x002e680000000200 */
[----:B------:R-:W1:Y:S04]  /*81c0*/  LDSM.16.M88.4 R164, [R189] ;  /* 0x00000000bda4783b */ /* 0x000e680000000200 */
[----:B------:R-:W-:Y:S01]  /*81d0*/  LDSM.16.M88.4 R32, [R198] ;  /* 0x00000000c620783b */ /* 0x000fe20000000200 */
[C---:B----4-:R-:W-:Y:S03]  /*81e0*/  HMMA.16816.F32 R16, R148.reuse, R12, RZ ;  /* 0x0000000c9410723c */ /* 0x050fe600000018ff */
[----:B------:R-:W4:Y:S04]  /*81f0*/  LDSM.16.M88.4 R144, [R195+0x6000] ;  /* 0x00600000c390783b */ /* 0x000f280000000200 */
[----:B------:R-:W-:Y:S01]  /*8200*/  LDSM.16.M88.4 R172, [R188] ;  /* 0x00000000bcac783b */ /* 0x000fe20000000200 */
[C---:B------:R-:W-:Y:S03]  /*8210*/  HMMA.16816.F32 R12, R148.reuse, R14, RZ ;  /* 0x0000000e940c723c */ /* 0x040fe600000018ff */
[----:B------:R-:W-:Y:S04]  /*8220*/  LDSM.16.M88.4 R168, [R188+0x800] ;  /* 0x00080000bca8783b */ /* 0x000fe80000000200 */
[----:B------:R-:W0:Y:S01]  /*8230*/  LDGDEPBAR ;  /* 0x00000000000079af */ /* 0x000e220000000000 */
[C---:B--2---:R-:W-:Y:S08]  /*8240*/  HMMA.16816.F32 R24, R148.reuse, R20, RZ ;  /* 0x000000149418723c */ /* 0x044ff000000018ff */
[C---:B------:R-:W-:Y:S08]  /*8250*/  HMMA.16816.F32 R20, R148.reuse, R22, RZ ;  /* 0x000000169414723c */ /* 0x040ff000000018ff */
[C---:B---3--:R-:W-:Y:S08]  /*8260*/  HMMA.16816.F32 R160, R148.reuse, R156, RZ ;  /* 0x0000009c94a0723c */ /* 0x048ff000000018ff */
[C---:B------:R-:W-:Y:S08]  /*8270*/  HMMA.16816.F32 R156, R148.reuse, R158, RZ ;  /* 0x0000009e949c723c */ /* 0x040ff000000018ff */
[C---:B------:R-:W-:Y:S08]  /*8280*/  HMMA.16816.F32 R152, R148.reuse, R140, RZ ;  /* 0x0000008c9498723c */ /* 0x040ff000000018ff */
[----:B------:R-:W-:Y:S01]  /*8290*/  HMMA.16816.F32 R148, R148, R142, RZ ;  /* 0x0000008e9494723c */ /* 0x000fe200000018ff */
[----:B------:R-:W2:Y:S07]  /*82a0*/  LDSM.16.M88.4 R140, [R195+0x6800] ;  /* 0x00680000c38c783b */ /* 0x000eae0000000200 */
[C---:B-----5:R-:W-:Y:S08]  /*82b0*/  HMMA.16816.F32 R16, R8.reuse, R28, R16 ;  /* 0x0000001c0810723c */ /* 0x060ff00000001810 */
[C---:B------:R-:W-:Y:S01]  /*82c0*/  HMMA.16816.F32 R12, R8.reuse, R30, R12 ;  /* 0x0000001e080c723c */ /* 0x040fe2000000180c */
[----:B------:R-:W3:Y:S07]  /*82d0*/  LDSM.16.M88.4 R28, [R195+0x7000] ;  /* 0x00700000c31c783b */ /* 0x000eee0000000200 */
[C---:B------:R-:W-:Y:S08]  /*82e0*/  HMMA.16816.F32 R24, R8.reuse, R136, R24 ;  /* 0x000000880818723c */ /* 0x040ff00000001818 */
[C---:B------:R-:W-:Y:S01]  /*82f0*/  HMMA.16816.F32 R20, R8.reuse, R138, R20 ;  /* 0x0000008a0814723c */ /* 0x040fe20000001814 */
[----:B------:R-:W5:Y:S07]  /*8300*/  LDSM.16.M88.4 R136, [R195+0x7800] ;  /* 0x00780000c388783b */ /* 0x000f6e0000000200 */
[C---:B-1----:R-:W-:Y:S08]  /*8310*/  HMMA.16816.F32 R160, R8.reuse, R4, R160 ;  /* 0x0000000408a0723c */ /* 0x042ff000000018a0 */
[C---:B------:R-:W-:Y:S01]  /*8320*/  HMMA.16816.F32 R156, R8.reuse, R6, R156 ;  /* 0x00000006089c723c */ /* 0x040fe2000000189c */
[----:B------:R-:W1:Y:S07]  /*8330*/  LDSM.16.M88.4 R4, [R197] ;  /* 0x00000000c504783b */ /* 0x000e6e0000000200 */
[C---:B------:R-:W-:Y:S08]  /*8340*/  HMMA.16816.F32 R152, R8.reuse, R164, R152 ;  /* 0x000000a40898723c */ /* 0x040ff00000001898 */
[----:B------:R-:W-:Y:S01]  /*8350*/  HMMA.16816.F32 R148, R8, R166, R148 ;  /* 0x000000a60894723c */ /* 0x000fe20000001894 */
[----:B------:R-:W1:Y:S04]  /*8360*/  LDSM.16.M88.4 R8, [R188+0x1000] ;  /* 0x00100000bc08783b */ /* 0x000e680000000200 */
[----:B------:R-:W1:Y:S03]  /*8370*/  LDSM.16.M88.4 R164, [R188+0x1800] ;  /* 0x00180000bca4783b */ /* 0x000e660000000200 */
[C---:B----4-:R-:W-:Y:S08]  /*8380*/  HMMA.16816.F32 R24, R32.reuse, R144, R24 ;  /* 0x000000902018723c */ /* 0x050ff00000001818 */
[C---:B------:R-:W-:Y:S01]  /*8390*/  HMMA.16816.F32 R20, R32.reuse, R146, R20 ;  /* 0x000000922014723c */ /* 0x040fe20000001814 */
[----:B------:R-:W-:Y:S07]  /*83a0*/  LDSM.16.M88.4 R144, [R201+0x8000] ;  /* 0x00800000c990783b */ /* 0x000fee0000000200 */
[C---:B--2---:R-:W-:Y:S08]  /*83b0*/  HMMA.16816.F32 R16, R32.reuse, R140, R16 ;  /* 0x0000008c2010723c */ /* 0x044ff00000001810 */
[C---:B------:R-:W-:Y:S01]  /*83c0*/  HMMA.16816.F32 R12, R32.reuse, R142, R12 ;  /* 0x0000008e200c723c */ /* 0x040fe2000000180c */
[----:B------:R-:W-:Y:S07]  /*83d0*/  LDSM.16.M88.4 R140, [R201+0x8800] ;  /* 0x00880000c98c783b */ /* 0x000fee0000000200 */
[C---:B---3--:R-:W-:Y:S08]  /*83e0*/  HMMA.16816.F32 R160, R32.reuse, R28, R160 ;  /* 0x0000001c20a0723c */ /* 0x048ff000000018a0 */
[C---:B------:R-:W-:Y:S01]  /*83f0*/  HMMA.16816.F32 R156, R32.reuse, R30, R156 ;  /* 0x0000001e209c723c */ /* 0x040fe2000000189c */
[----:B------:R-:W2:Y:S07]  /*8400*/  LDSM.16.M88.4 R28, [R202+0x2000] ;  /* 0x00200000ca1c783b */ /* 0x000eae0000000200 */
[C---:B-----5:R-:W-:Y:S08]  /*8410*/  HMMA.16816.F32 R152, R32.reuse, R136, R152 ;  /* 0x000000882098723c */ /* 0x060ff00000001898 */
[----:B------:R-:W-:Y:S01]  /*8420*/  HMMA.16816.F32 R148, R32, R138, R148 ;  /* 0x0000008a2094723c */ /* 0x000fe20000001894 */
[----:B------:R-:W3:Y:S04]  /*8430*/  LDSM.16.M88.4 R136, [R201+0x9000] ;  /* 0x00900000c988783b */ /* 0x000ee80000000200 */
[----:B------:R-:W-:Y:S03]  /*8440*/  LDSM.16.M88.4 R32, [R201+0x9800] ;  /* 0x00980000c920783b */ /* 0x000fe60000000200 */
[C---:B-1----:R-:W-:Y:S08]  /*8450*/  HMMA.16816.F32 R24, R4.reuse, R172, R24 ;  /* 0x000000ac0418723c */ /* 0x042ff00000001818 */
[C---:B------:R-:W-:Y:S01]  /*8460*/  HMMA.16816.F32 R20, R4.reuse, R174, R20 ;  /* 0x000000ae0414723c */ /* 0x040fe20000001814 */
[----:B------:R-:W-:Y:S07]  /*8470*/  LDSM.16.M88.4 R172, [R200+0x2000] ;  /* 0x00200000c8ac783b */ /* 0x000fee0000000200 */
[C---:B------:R-:W-:Y:S08]  /*8480*/  HMMA.16816.F32 R16, R4.reuse, R168, R16 ;  /* 0x000000a80410723c */ /* 0x040ff00000001810 */
[C---:B------:R-:W-:Y:S01]  /*8490*/  HMMA.16816.F32 R12, R4.reuse, R170, R12 ;  /* 0x000000aa040c723c */ /* 0x040fe2000000180c */
[----:B------:R-:W-:Y:S07]  /*84a0*/  LDSM.16.M88.4 R168, [R185] ;  /* 0x00000000b9a8783b */ /* 0x000fee0000000200 */
[C---:B------:R-:W-:Y:S08]  /*84b0*/  HMMA.16816.F32 R160, R4.reuse, R8, R160 ;  /* 0x0000000804a0723c */ /* 0x040ff000000018a0 */
[C---:B------:R-:W-:Y:S01]  /*84c0*/  HMMA.16816.F32 R156, R4.reuse, R10, R156 ;  /* 0x0000000a049c723c */ /* 0x040fe2000000189c */
[----:B------:R-:W1:Y:S07]  /*84d0*/  LDSM.16.M88.4 R8, [R187] ;  /* 0x00000000bb08783b */ /* 0x000e6e0000000200 */
[C---:B------:R-:W-:Y:S08]  /*84e0*/  HMMA.16816.F32 R152, R4.reuse, R164, R152 ;  /* 0x000000a40498723c */ /* 0x040ff00000001898 */
[----:B------:R-:W-:Y:S01]  /*84f0*/  HMMA.16816.F32 R148, R4, R166, R148 ;  /* 0x000000a60494723c */ /* 0x000fe20000001894 */
[----:B------:R-:W4:Y:S04]  /*8500*/  LDSM.16.M88.4 R4, [R186] ;  /* 0x00000000ba04783b */ /* 0x000f280000000200 */
[----:B------:R-:W-:Y:S03]  /*8510*/  LDSM.16.M88.4 R164, [R184] ;  /* 0x00000000b8a4783b */ /* 0x000fe60000000200 */
[C---:B--2---:R-:W-:Y:S08]  /*8520*/  HMMA.16816.F32 R24, R28.reuse, R144, R24 ;  /* 0x000000901c18723c */ /* 0x044ff00000001818 */
[C---:B------:R-:W-:Y:S01]  /*8530*/  HMMA.16816.F32 R20, R28.reuse, R146, R20 ;  /* 0x000000921c14723c */ /* 0x040fe20000001814 */
[----:B------:R-:W-:Y:S07]  /*8540*/  LDSM.16.M88.4 R144, [R198+0x2000] ;  /* 0x00200000c690783b */ /* 0x000fee0000000200 */
[C---:B------:R-:W-:Y:S08]  /*8550*/  HMMA.16816.F32 R16, R28.reuse, R140, R16 ;  /* 0x0000008c1c10723c */ /* 0x040ff00000001810 */
[C---:B------:R-:W-:Y:S01]  /*8560*/  HMMA.16816.F32 R12, R28.reuse, R142, R12 ;  /* 0x0000008e1c0c723c */ /* 0x040fe2000000180c */
[----:B------:R-:W2:Y:S07]  /*8570*/  LDSM.16.M88.4 R140, [R195+0x8000] ;  /* 0x00800000c38c783b */ /* 0x000eae0000000200 */
[C---:B---3--:R-:W-:Y:S08]  /*8580*/  HMMA.16816.F32 R160, R28.reuse, R136, R160 ;  /* 0x000000881ca0723c */ /* 0x048ff000000018a0 */
        /* <DEDUP_REMOVED lines=8> */
[----:B------:R-:W-:Y:S03]  /*8610*/  LDSM.16.M88.4 R28, [R195+0x9800] ;  /* 0x00980000c31c783b */ /* 0x000fe60000000200 */
[C---:B----4-:R-:W-:Y:S08]  /*8620*/  HMMA.16816.F32 R16, R172.reuse, R4, R16 ;  /* 0x00000004ac10723c */ /* 0x050ff00000001810 */
[----:B------:R-:W-:Y:S01]  /*8630*/  HMMA.16816.F32 R12, R172, R6, R12 ;  /* 0x00000006ac0c723c */ /* 0x000fe2000000180c */
[----:B------:R-:W1:Y:S07]  /*8640*/  LDSM.16.M88.4 R4, [R188+0x2000] ;  /* 0x00200000bc04783b */ /* 0x000e6e0000000200 */
[C---:B--2---:R-:W-:Y:S08]  /*8650*/  HMMA.16816.F32 R24, R144.reuse, R140, R24 ;  /* 0x0000008c9018723c */ /* 0x044ff00000001818 */
[----:B------:R-:W-:Y:S01]  /*8660*/  HMMA.16816.F32 R20, R144, R142, R20 ;  /* 0x0000008e9014723c */ /* 0x000fe20000001814 */
[----:B------:R-:W-:Y:S07]  /*8670*/  LDSM.16.M88.4 R140, [R188+0x2800] ;  /* 0x00280000bc8c783b */ /* 0x000fee0000000200 */
[C---:B------:R-:W-:Y:S08]  /*8680*/  HMMA.16816.F32 R152, R172.reuse, R164, R152 ;  /* 0x000000a4ac98723c */ /* 0x040ff00000001898 */
[C---:B------:R-:W-:Y:S08]  /*8690*/  HMMA.16816.F32 R148, R172.reuse, R166, R148 ;  /* 0x000000a6ac94723c */ /* 0x040ff00000001894 */
[C---:B------:R-:W-:Y:S08]  /*86a0*/  HMMA.16816.F32 R160, R172.reuse, R168, R160 ;  /* 0x000000a8aca0723c */ /* 0x040ff000000018a0 */
[----:B------:R-:W-:Y:S01]  /*86b0*/  HMMA.16816.F32 R156, R172, R170, R156 ;  /* 0x000000aaac9c723c */ /* 0x000fe2000000189c */
[----:B------:R-:W-:Y:S04]  /*86c0*/  LDSM.16.M88.4 R168, [R188+0x3000] ;  /* 0x00300000bca8783b */ /* 0x000fe80000000200 */
[----:B------:R-:W-:Y:S03]  /*86d0*/  LDSM.16.M88.4 R172, [R188+0x3800] ;  /* 0x00380000bcac783b */ /* 0x000fe60000000200 */
[C---:B---3--:R-:W-:Y:S08]  /*86e0*/  HMMA.16816.F32 R16, R144.reuse, R136, R16 ;  /* 0x000000889010723c */ /* 0x048ff00000001810 */
[----:B------:R-:W-:Y:S01]  /*86f0*/  HMMA.16816.F32 R164, R144, R138, R12 ;  /* 0x0000008a90a4723c */ /* 0x000fe2000000180c */
[----:B------:R-:W-:Y:S04]  /*8700*/  LDSM.16.M88.4 R136, [R202+0x4000] ;  /* 0x00400000ca88783b */ /* 0x000fe80000000200 */
[----:B------:R-:W2:Y:S03]  /*8710*/  LDSM.16.M88.4 R12, [R201+0xa000] ;  /* 0x00a00000c90c783b */ /* 0x000ea60000000200 */
[C---:B-1----:R-:W-:Y:S08]  /*8720*/  HMMA.16816.F32 R24, R8.reuse, R4, R24 ;  /* 0x000000040818723c */ /* 0x042ff00000001818 */
[----:B------:R-:W-:Y:S01]  /*8730*/  HMMA.16816.F32 R20, R8, R6, R20 ;  /* 0x000000060814723c */ /* 0x000fe20000001814 */
[----:B------:R-:W-:Y:S07]  /*8740*/  LDSM.16.M88.4 R4, [R195+0xa000] ;  /* 0x00a00000c304783b */ /* 0x000fee0000000200 */
[C---:B------:R-:W-:Y:S08]  /*8750*/  HMMA.16816.F32 R160, R144.reuse, R32, R160 ;  /* 0x0000002090a0723c */ /* 0x040ff000000018a0 */
[C---:B------:R-:W-:Y:S01]  /*8760*/  HMMA.16816.F32 R156, R144.reuse, R34, R156 ;  /* 0x00000022909c723c */ /* 0x040fe2000000189c */
[----:B------:R-:W-:Y:S07]  /*8770*/  LDSM.16.M88.4 R32, [R200+0x4000] ;  /* 0x00400000c820783b */ /* 0x000fee0000000200 */
[C---:B------:R-:W-:Y:S08]  /*8780*/  HMMA.16816.F32 R152, R144.reuse, R28, R152 ;  /* 0x0000001c9098723c */ /* 0x040ff00000001898 */
[----:B------:R-:W-:Y:S01]  /*8790*/  HMMA.16816.F32 R148, R144, R30, R148 ;  /* 0x0000001e9094723c */ /* 0x000fe20000001894 */
[----:B------:R-:W1:Y:S04]  /*87a0*/  LDSM.16.M88.4 R28, [R183] ;  /* 0x00000000b71c783b */ /* 0x000e680000000200 */
[----:B------:R-:W-:Y:S03]  /*87b0*/  LDSM.16.M88.4 R144, [R197+0x4000] ;  /* 0x00400000c590783b */ /* 0x000fe60000000200 */
[C---:B--2---:R-:W-:Y:S08]  /*87c0*/  HMMA.16816.F32 R24, R136.reuse, R12, R24 ;  /* 0x0000000c8818723c */ /* 0x044ff00000001818 */
[----:B------:R-:W-:Y:S01]  /*87d0*/  HMMA.16816.F32 R20, R136, R14, R20 ;  /* 0x0000000e8814723c */ /* 0x000fe20000001814 */
[----:B------:R-:W-:Y:S07]  /*87e0*/  LDSM.16.M88.4 R12, [R201+0xa800] ;  /* 0x00a80000c90c783b */ /* 0x000fee0000000200 */
[C---:B------:R-:W-:Y:S08]  /*87f0*/  HMMA.16816.F32 R16, R8.reuse, R140, R16 ;  /* 0x0000008c0810723c */ /* 0x040ff00000001810 */
[C---:B------:R-:W-:Y:S01]  /*8800*/  HMMA.16816.F32 R164, R8.reuse, R142, R164 ;  /* 0x0000008e08a4723c */ /* 0x040fe200000018a4 */
[----:B------:R-:W2:Y:S07]  /*8810*/  LDSM.16.M88.4 R140, [R198+0x4000] ;  /* 0x00400000c68c783b */ /* 0x000eae0000000200 */
[C---:B------:R-:W-:Y:S08]  /*8820*/  HMMA.16816.F32 R160, R8.reuse, R168, R160 ;  /* 0x000000a808a0723c */ /* 0x040ff000000018a0 */
[----:B------:R-:W-:Y:S01]  /*8830*/  HMMA.16816.F32 R156, R8, R170, R156 ;  /* 0x000000aa089c723c */ /* 0x000fe2000000189c */
[----:B------:R-:W3:Y:S07]  /*8840*/  LDSM.16.M88.4 R168, [R201+0xb000] ;  /* 0x00b00000c9a8783b */ /* 0x000eee0000000200 */
[C---:B-1----:R-:W-:Y:S08]  /*8850*/  HMMA.16816.F32 R24, R32.reuse, R28, R24 ;  /* 0x0000001c2018723c */ /* 0x042ff00000001818 */
[----:B------:R-:W-:Y:S01]  /*8860*/  HMMA.16816.F32 R20, R32, R30, R20 ;  /* 0x0000001e2014723c */ /* 0x000fe20000001814 */
[----:B------:R-:W-:Y:S07]  /*8870*/  LDSM.16.M88.4 R28, [R182] ;  /* 0x00000000b61c783b */ /* 0x000fee0000000200 */
[C---:B------:R-:W-:Y:S08]  /*8880*/  HMMA.16816.F32 R152, R8.reuse, R172, R152 ;  /* 0x000000ac0898723c */ /* 0x040ff00000001898 */
[----:B------:R-:W-:Y:S01]  /*8890*/  HMMA.16816.F32 R148, R8, R174, R148 ;  /* 0x000000ae0894723c */ /* 0x000fe20000001894 */
[----:B------:R-:W1:Y:S04]  /*88a0*/  LDSM.16.M88.4 R8, [R188+0x4000] ;  /* 0x00400000bc08783b */ /* 0x000e680000000200 */
[----:B------:R-:W-:Y:S03]  /*88b0*/  LDSM.16.M88.4 R172, [R201+0xb800] ;  /* 0x00b80000c9ac783b */ /* 0x000fe60000000200 */
[C---:B--2---:R-:W-:Y:S08]  /*88c0*/  HMMA.16816.F32 R24, R140.reuse, R4, R24 ;  /* 0x000000048c18723c */ /* 0x044ff00000001818 */
[----:B------:R-:W-:Y:S01]  /*88d0*/  HMMA.16816.F32 R20, R140, R6, R20 ;  /* 0x000000068c14723c */ /* 0x000fe20000001814 */
[----:B------:R-:W2:Y:S07]  /*88e0*/  LDSM.16.M88.4 R4, [R181] ;  /* 0x00000000b504783b */ /* 0x000eae0000000200 */
[C---:B---3--:R-:W-:Y:S08]  /*88f0*/  HMMA.16816.F32 R160, R136.reuse, R168, R160 ;  /* 0x000000a888a0723c */ /* 0x048ff000000018a0 */
[C---:B------:R-:W-:Y:S08]  /*8900*/  HMMA.16816.F32 R156, R136.reuse, R170, R156 ;  /* 0x000000aa889c723c */ /* 0x040ff0000000189c */
[----:B------:R-:W-:Y:S08]  /*8910*/  HMMA.16816.F32 R16, R136, R12, R16 ;  /* 0x0000000c8810723c */ /* 0x000ff00000001810 */
[C---:B-1----:R-:W-:Y:S08]  /*8920*/  HMMA.16816.F32 R24, R144.reuse, R8, R24 ;  /* 0x000000089018723c */ /* 0x042ff00000001818 */
[----:B------:R-:W-:Y:S01]  /*8930*/  HMMA.16816.F32 R20, R144, R10, R20 ;  /* 0x0000000a9014723c */ /* 0x000fe20000001814 */
[----:B------:R-:W1:Y:S07]  /*8940*/  LDSM.16.M88.4 R8, [R195+0xb000] ;  /* 0x00b00000c308783b */ /* 0x000e6e0000000200 */
[----:B------:R-:W-:Y:S01]  /*8950*/  HMMA.16816.F32 R164, R136, R14, R164 ;  /* 0x0000000e88a4723c */ /* 0x000fe200000018a4 */
[----:B------:R-:W3:Y:S07]  /*8960*/  LDSM.16.M88.4 R12, [R195+0xa800] ;  /* 0x00a80000c30c783b */ /* 0x000eee0000000200 */
[----:B--2---:R-:W-:Y:S01]  /*8970*/  HMMA.16816.F32 R160, R32, R4, R160 ;  /* 0x0000000420a0723c */ /* 0x004fe200000018a0 */
[----:B------:R-:W-:-:S02]  /*8980*/  FMUL.FTZ R0, R24, c[0x0][0x2ec] ;  /* 0x0000bb0018007a20 */ /* 0x000fc40000410000 */
[----:B------:R-:W-:Y:S02]  /*8990*/  FMUL.FTZ R2, R25, c[0x0][0x2ec] ;  /* 0x0000bb0019027a20 */ /* 0x000fe40000410000 */
[----:B------:R-:W-:Y:S02]  /*89a0*/  FMUL.FTZ R135, R26, c[0x0][0x2ec] ;  /* 0x0000bb001a877a20 */ /* 0x000fe40000410000 */
[----:B------:R-:W2:Y:S01]  /*89b0*/  MUFU.TANH R0, R0 ;  /* 0x0000000000007308 */ /* 0x000ea20000002400 */
[----:B------:R-:W-:Y:S01]  /*89c0*/  HMMA.16816.F32 R156, R32, R6, R156 ;  /* 0x00000006209c723c */ /* 0x000fe2000000189c */
[----:B------:R-:W4:Y:S01]  /*89d0*/  LDSM.16.M88.4 R4, [R188+0x5000] ;  /* 0x00500000bc04783b */ /* 0x000f220000000200 */
[----:B------:R-:W-:Y:S02]  /*89e0*/  FMUL.FTZ R20, R20, c[0x0][0x2ec] ;  /* 0x0000bb0014147a20 */ /* 0x000fe40000410000 */
[----:B------:R-:W-:Y:S02]  /*89f0*/  FMUL.FTZ R21, R21, c[0x0][0x2ec] ;  /* 0x0000bb0015157a20 */ /* 0x000fe40000410000 */
[----:B------:R-:W-:Y:S01]  /*8a00*/  FMUL.FTZ R22, R22, c[0x0][0x2ec] ;  /* 0x0000bb0016167a20 */ /* 0x000fe20000410000 */
[----:B------:R-:W-:Y:S01]  /*8a10*/  MUFU.TANH R2, R2 ;  /* 0x0000000200027308 */ /* 0x000fe20000002400 */
[C---:B------:R-:W-:Y:S07]  /*8a20*/  HMMA.16816.F32 R152, R136.reuse, R172, R152 ;  /* 0x000000ac8898723c */ /* 0x040fee0000001898 */
[----:B------:R-:W5:Y:S01]  /*8a30*/  MUFU.TANH R135, R135 ;  /* 0x0000008700877308 */ /* 0x000f620000002400 */
[----:B------:R-:W-:Y:S07]  /*8a40*/  HMMA.16816.F32 R148, R136, R174, R148 ;  /* 0x000000ae8894723c */ /* 0x000fee0000001894 */
[----:B------:R-:W-:Y:S01]  /*8a50*/  FMUL.FTZ R136, R27, c[0x0][0x2ec] ;  /* 0x0000bb001b887a20 */ /* 0x000fe20000410000 */
[C---:B------:R-:W-:Y:S01]  /*8a60*/  HMMA.16816.F32 R16, R32.reuse, R28, R16 ;  /* 0x0000001c2010723c */ /* 0x040fe20000001810 */
[----:B------:R-:W2:Y:S01]  /*8a70*/  LDSM.16.M88.4 R24, [R180] ;  /* 0x00000000b418783b */ /* 0x000ea20000000200 */
[----:B------:R-:W-:Y:S06]  /*8a80*/  MUFU.TANH R20, R20 ;  /* 0x0000001400147308 */ /* 0x000fec0000002400 */
[----:B------:R-:W-:Y:S01]  /*8a90*/  HMMA.16816.F32 R164, R32, R30, R164 ;  /* 0x0000001e20a4723c */ /* 0x000fe200000018a4 */
[----:B------:R-:W2:Y:S01]  /*8aa0*/  LDSM.16.M88.4 R28, [R188+0x4800] ;  /* 0x00480000bc1c783b */ /* 0x000ea20000000200 */
[----:B------:R-:W2:Y:S06]  /*8ab0*/  MUFU.TANH R136, R136 ;  /* 0x0000008800887308 */ /* 0x000eac0000002400 */
[C---:B-1----:R-:W-:Y:S02]  /*8ac0*/  HMMA.16816.F32 R160, R140.reuse, R8, R160 ;  /* 0x000000088ca0723c */ /* 0x042fe400000018a0 */
[----:B------:R-:W-:Y:S05]  /*8ad0*/  MUFU.TANH R21, R21 ;  /* 0x0000001500157308 */ /* 0x000fea0000002400 */
[----:B------:R-:W-:Y:S01]  /*8ae0*/  FMUL.FTZ R8, R23, c[0x0][0x2ec] ;  /* 0x0000bb0017087a20 */ /* 0x000fe20000410000 */
[C---:B---3--:R-:W-:Y:S02]  /*8af0*/  HMMA.16816.F32 R16, R140.reuse, R12, R16 ;  /* 0x0000000c8c10723c */ /* 0x048fe40000001810 */
[----:B------:R-:W1:Y:S06]  /*8b00*/  MUFU.TANH R22, R22 ;  /* 0x0000001600167308 */ /* 0x000e6c0000002400 */
[C---:B------:R-:W-:Y:S01]  /*8b10*/  HMMA.16816.F32 R164, R140.reuse, R14, R164 ;  /* 0x0000000e8ca4723c */ /* 0x040fe200000018a4 */
[----:B------:R-:W3:Y:S01]  /*8b20*/  LDSM.16.M88.4 R12, [R195+0xb800] ;  /* 0x00b80000c30c783b */ /* 0x000ee20000000200 */
[----:B------:R-:W1:Y:S06]  /*8b30*/  MUFU.TANH R8, R8 ;  /* 0x0000000800087308 */ /* 0x000e6c0000002400 */
[----:B------:R-:W-:Y:S07]  /*8b40*/  HMMA.16816.F32 R156, R140, R10, R156 ;  /* 0x0000000a8c9c723c */ /* 0x000fee000000189c */
[----:B------:R-:W-:Y:S01]  /*8b50*/  IMAD.U32 R10, RZ, RZ, UR25 ;  /* 0x00000019ff0a7e24 */ /* 0x000fe2000f8e00ff */
[----:B----4-:R-:W-:Y:S03]  /*8b60*/  HMMA.16816.F32 R160, R144, R4, R160 ;  /* 0x0000000490a0723c */ /* 0x010fe600000018a0 */
[----:B------:R-:W-:-:S05]  /*8b70*/  IMAD R10, R10, 0x40, R205 ;  /* 0x000000400a0a7824 */ /* 0x000fca00078e02cd */
[C---:B------:R-:W-:Y:S01]  /*8b80*/  IADD3 R4, R10.reuse, 0x1, RZ ;  /* 0x000000010a047810 */ /* 0x040fe20007ffe0ff */
[C---:B--2---:R-:W-:Y:S01]  /*8b90*/  HMMA.16816.F32 R152, R32.reuse, R24, R152 ;  /* 0x000000182098723c */ /* 0x044fe20000001898 */
[-C--:B------:R-:W-:Y:S02]  /*8ba0*/  ISETP.GE.AND P4, PT, R10, R211.reuse, PT ;  /* 0x000000d30a00720c */ /* 0x080fe40003f86270 */
[C---:B------:R-:W-:Y:S02]  /*8bb0*/  ISETP.GE.AND P6, PT, R4.reuse, R211, PT ;  /* 0x000000d30400720c */ /* 0x040fe40003fc6270 */
[C---:B------:R-:W-:Y:S02]  /*8bc0*/  ISETP.GE.AND P0, PT, R4.reuse, R207, PT ;  /* 0x000000cf0400720c */ /* 0x040fe40003f06270 */
[C---:B------:R-:W-:Y:S01]  /*8bd0*/  ISETP.LT.OR P6, PT, R4.reuse, R212, P6 ;  /* 0x000000d40400720c */ /* 0x040fe200037c1670 */
[----:B------:R-:W-:Y:S01]  /*8be0*/  HMMA.16816.F32 R148, R32, R26, R148 ;  /* 0x0000001a2094723c */ /* 0x000fe20000001894 */
[----:B------:R-:W-:-:S02]  /*8bf0*/  ISETP.LT.OR P0, PT, R4, R210, P0 ;  /* 0x000000d20400720c */ /* 0x000fc40000701670 */
[C---:B------:R-:W-:Y:S02]  /*8c00*/  ISETP.GE.AND P5, PT, R10.reuse, R207, PT ;  /* 0x000000cf0a00720c */ /* 0x040fe40003fa6270 */
[C---:B------:R-:W-:Y:S02]  /*8c10*/  ISETP.LT.OR P4, PT, R10.reuse, R212, P4 ;  /* 0x000000d40a00720c */ /* 0x040fe40002781670 */
[----:B------:R-:W-:Y:S01]  /*8c20*/  ISETP.LT.OR P5, PT, R10, R210, P5 ;  /* 0x000000d20a00720c */ /* 0x000fe20002fa1670 */
[C---:B------:R-:W-:Y:S01]  /*8c30*/  HMMA.16816.F32 R156, R144.reuse, R6, R156 ;  /* 0x00000006909c723c */ /* 0x040fe2000000189c */
[----:B------:R-:W2:Y:S01]  /*8c40*/  LDSM.16.M88.4 R4, [R188+0x5800] ;  /* 0x00580000bc04783b */ /* 0x000ea20000000200 */
[----:B------:R-:W-:Y:S01]  /*8c50*/  FSEL R0, R0, -INF , !P4 ;  /* 0xff80000000007808 */ /* 0x000fe20006000000 */
[----:B------:R-:W-:Y:S01]  /*8c60*/  FMUL.FTZ R160, R160, c[0x0][0x2ec] ;  /* 0x0000bb00a0a07a20 */ /* 0x000fe20000410000 */
[----:B-----5:R-:W-:Y:S01]  /*8c70*/  FSEL R135, R135, -INF , !P5 ;  /* 0xff80000087877808 */ /* 0x020fe20006800000 */
[----:B------:R-:W-:Y:S01]  /*8c80*/  FMUL.FTZ R161, R161, c[0x0][0x2ec] ;  /* 0x0000bb00a1a17a20 */ /* 0x000fe20000410000 */
[----:B------:R-:W-:Y:S01]  /*8c90*/  FSEL R2, R2, -INF , !P6 ;  /* 0xff80000002027808 */ /* 0x000fe20007000000 */
[----:B------:R-:W-:Y:S01]  /*8ca0*/  FMUL.FTZ R162, R162, c[0x0][0x2ec] ;  /* 0x0000bb00a2a27a20 */ /* 0x000fe20000410000 */
[----:B------:R-:W-:Y:S01]  /*8cb0*/  HMMA.16816.F32 R16, R144, R28, R16 ;  /* 0x0000001c9010723c */ /* 0x000fe20000001810 */
[----:B------:R-:W-:Y:S01]  /*8cc0*/  FSEL R11, R136, -INF , !P0 ;  /* 0xff800000880b7808 */ /* 0x000fe20004000000 */
[----:B------:R-:W-:Y:S01]  /*8cd0*/  FMUL.FTZ R163, R163, c[0x0][0x2ec] ;  /* 0x0000bb00a3a37a20 */ /* 0x000fe20000410000 */
[----:B------:R-:W-:Y:S01]  /*8ce0*/  IADD3 R26, R10, 0x11, RZ ;  /* 0x000000110a1a7810 */ /* 0x000fe20007ffe0ff */
[----:B------:R-:W-:Y:S01]  /*8cf0*/  MUFU.TANH R168, R160 ;  /* 0x000000a000a87308 */ /* 0x000fe20000002400 */
[----:B------:R-:W-:-:S04]  /*8d00*/  DEPBAR.LE SB0, 0x0 ;  /* 0x000080000000791a */ /* 0x000fc80000000000 */
[----:B------:R-:W-:Y:S03]  /*8d10*/  HMMA.16816.F32 R164, R144, R30, R164 ;  /* 0x0000001e90a4723c */ /* 0x000fe600000018a4 */
[----:B------:R-:W-:Y:S04]  /*8d20*/  MUFU.TANH R170, R161 ;  /* 0x000000a100aa7308 */ /* 0x000fe80000002400 */
[----:B------:R-:W-:Y:S01]  /*8d30*/  FMUL.FTZ R156, R156, c[0x0][0x2ec] ;  /* 0x0000bb009c9c7a20 */ /* 0x000fe20000410000 */
[----:B---3--:R-:W-:Y:S01]  /*8d40*/  HMMA.16816.F32 R152, R140, R12, R152 ;  /* 0x0000000c8c98723c */ /* 0x008fe20000001898 */
[----:B------:R-:W-:Y:S02]  /*8d50*/  FMUL.FTZ R157, R157, c[0x0][0x2ec] ;  /* 0x0000bb009d9d7a20 */ /* 0x000fe40000410000 */
[----:B------:R-:W-:Y:S01]  /*8d60*/  MUFU.TANH R169, R162 ;  /* 0x000000a200a97308 */ /* 0x000fe20000002400 */
[----:B------:R-:W-:-:S02]  /*8d70*/  FMUL.FTZ R159, R159, c[0x0][0x2ec] ;  /* 0x0000bb009f9f7a20 */ /* 0x000fc40000410000 */
[----:B------:R-:W-:Y:S01]  /*8d80*/  FMUL.FTZ R158, R158, c[0x0][0x2ec] ;  /* 0x0000bb009e9e7a20 */ /* 0x000fe20000410000 */
[----:B------:R-:W-:Y:S01]  /*8d90*/  IADD3 R13, R10, 0x8, RZ ;  /* 0x000000080a0d7810 */ /* 0x000fe20007ffe0ff */
[----:B------:R-:W-:Y:S01]  /*8da0*/  HMMA.16816.F32 R148, R140, R14, R148 ;  /* 0x0000000e8c94723c */ /* 0x000fe20000001894 */
[----:B------:R-:W-:Y:S01]  /*8db0*/  FMUL.FTZ R9, R16, c[0x0][0x2ec] ;  /* 0x0000bb0010097a20 */ /* 0x000fe20000410000 */
[----:B------:R-:W-:Y:S01]  /*8dc0*/  IADD3 R12, R10, 0x9, RZ ;  /* 0x000000090a0c7810 */ /* 0x000fe20007ffe0ff */
[----:B------:R-:W-:Y:S01]  /*8dd0*/  FMUL.FTZ R17, R17, c[0x0][0x2ec] ;  /* 0x0000bb0011117a20 */ /* 0x000fe20000410000 */
[C---:B------:R-:W-:Y:S01]  /*8de0*/  ISETP.GE.AND P4, PT, R13.reuse, R211, PT ;  /* 0x000000d30d00720c */ /* 0x040fe20003f86270 */
[----:B------:R-:W-:Y:S01]  /*8df0*/  FMUL.FTZ R18, R18, c[0x0][0x2ec] ;  /* 0x0000bb0012127a20 */ /* 0x000fe20000410000 */
[----:B------:R-:W-:Y:S01]  /*8e00*/  ISETP.GE.AND P5, PT, R13, R207, PT ;  /* 0x000000cf0d00720c */ /* 0x000fe20003fa6270 */
[----:B------:R-:W-:Y:S01]  /*8e10*/  FMUL.FTZ R19, R19, c[0x0][0x2ec] ;  /* 0x0000bb0013137a20 */ /* 0x000fe20000410000 */
[C---:B------:R-:W-:Y:S01]  /*8e20*/  ISETP.GE.AND P6, PT, R12.reuse, R211, PT ;  /* 0x000000d30c00720c */ /* 0x040fe20003fc6270 */
[----:B------:R-:W-:Y:S01]  /*8e30*/  MUFU.TANH R9, R9 ;  /* 0x0000000900097308 */ /* 0x000fe20000002400 */
[----:B------:R-:W-:Y:S01]  /*8e40*/  ISETP.GE.AND P0, PT, R12, R207, PT ;  /* 0x000000cf0c00720c */ /* 0x000fe20003f06270 */
[----:B------:R-:W-:Y:S01]  /*8e50*/  FMUL.FTZ R16, R164, c[0x0][0x2ec] ;  /* 0x0000bb00a4107a20 */ /* 0x000fe20000410000 */
[C---:B------:R-:W-:Y:S01]  /*8e60*/  ISETP.LT.OR P4, PT, R13.reuse, R212, P4 ;  /* 0x000000d40d00720c */ /* 0x040fe20002781670 */
[----:B------:R-:W-:Y:S01]  /*8e70*/  FMUL.FTZ R23, R166, c[0x0][0x2ec] ;  /* 0x0000bb00a6177a20 */ /* 0x000fe20000410000 */
[----:B------:R-:W-:-:S02]  /*8e80*/  ISETP.LT.OR P5, PT, R13, R210, P5 ;  /* 0x000000d20d00720c */ /* 0x000fc40002fa1670 */
[C---:B------:R-:W-:Y:S01]  /*8e90*/  ISETP.LT.OR P6, PT, R12.reuse, R212, P6 ;  /* 0x000000d40c00720c */ /* 0x040fe200037c1670 */
[----:B------:R3:W4:Y:S01]  /*8ea0*/  MUFU.TANH R24, R17 ;  /* 0x0000001100187308 */ /* 0x0007220000002400 */
[----:B------:R-:W-:Y:S01]  /*8eb0*/  ISETP.LT.OR P0, PT, R12, R210, P0 ;  /* 0x000000d20c00720c */ /* 0x000fe20000701670 */
[C---:B--2---:R-:W-:Y:S01]  /*8ec0*/  HMMA.16816.F32 R152, R144.reuse, R4, R152 ;  /* 0x000000049098723c */ /* 0x044fe20000001898 */
[----:B------:R-:W-:Y:S02]  /*8ed0*/  FSEL R14, R20, -INF , !P4 ;  /* 0xff800000140e7808 */ /* 0x000fe40006000000 */
[----:B-1----:R-:W-:Y:S02]  /*8ee0*/  FSEL R15, R22, -INF , !P5 ;  /* 0xff800000160f7808 */ /* 0x002fe40006800000 */
[----:B------:R-:W-:Y:S01]  /*8ef0*/  FSEL R12, R21, -INF , !P6 ;  /* 0xff800000150c7808 */ /* 0x000fe20007000000 */
[----:B------:R1:W-:Y:S01]  /*8f00*/  MUFU.TANH R27, R18 ;  /* 0x00000012001b7308 */ /* 0x0003e20000002400 */
[----:B------:R-:W-:Y:S01]  /*8f10*/  FSEL R13, R8, -INF , !P0 ;  /* 0xff800000080d7808 */ /* 0x000fe20004000000 */
[----:B------:R-:W-:Y:S01]  /*8f20*/  HMMA.16816.F32 R148, R144, R6, R148 ;  /* 0x000000069094723c */ /* 0x000fe20000001894 */
[----:B------:R-:W-:-:S02]  /*8f30*/  ISETP.GE.AND P6, PT, R26, R211, PT ;  /* 0x000000d31a00720c */ /* 0x000fc40003fc6270 */
[C---:B------:R-:W-:Y:S02]  /*8f40*/  ISETP.GE.AND P0, PT, R26.reuse, R207, PT ;  /* 0x000000cf1a00720c */ /* 0x040fe40003f06270 */
[C---:B------:R-:W-:Y:S01]  /*8f50*/  ISETP.LT.OR P6, PT, R26.reuse, R212, P6 ;  /* 0x000000d41a00720c */ /* 0x040fe200037c1670 */
[----:B------:R2:W5:Y:S01]  /*8f60*/  MUFU.TANH R25, R19 ;  /* 0x0000001300197308 */ /* 0x0005620000002400 */
[----:B---3--:R-:W-:Y:S01]  /*8f70*/  FMUL.FTZ R17, R165, c[0x0][0x2ec] ;  /* 0x0000bb00a5117a20 */ /* 0x008fe20000410000 */
[----:B------:R-:W-:Y:S02]  /*8f80*/  ISETP.LT.OR P0, PT, R26, R210, P0 ;  /* 0x000000d21a00720c */ /* 0x000fe40000701670 */
[C---:B------:R-:W-:Y:S02]  /*8f90*/  IADD3 R5, R10.reuse, 0x18, RZ ;  /* 0x000000180a057810 */ /* 0x040fe40007ffe0ff */
[----:B------:R-:W-:Y:S01]  /*8fa0*/  IADD3 R4, R10, 0x19, RZ ;  /* 0x000000190a047810 */ /* 0x000fe20007ffe0ff */
[----:B-1----:R-:W-:Y:S01]  /*8fb0*/  FMUL.FTZ R18, R167, c[0x0][0x2ec] ;  /* 0x0000bb00a7127a20 */ /* 0x002fe20000410000 */
[----:B------:R-:W1:Y:S01]  /*8fc0*/  MUFU.TANH R16, R16 ;  /* 0x0000001000107308 */ /* 0x000e620000002400 */
[----:B----4-:R-:W-:Y:S01]  /*8fd0*/  FSEL R24, R24, -INF , !P6 ;  /* 0xff80000018187808 */ /* 0x010fe20007000000 */
[----:B------:R-:W-:Y:S01]  /*8fe0*/  FMUL.FTZ R8, R152, c[0x0][0x2ec] ;  /* 0x0000bb0098087a20 */ /* 0x000fe20000410000 */
[-C--:B------:R-:W-:Y:S01]  /*8ff0*/  ISETP.GE.AND P6, PT, R4, R211.reuse, PT ;  /* 0x000000d30400720c */ /* 0x080fe20003fc6270 */
[----:B------:R-:W-:Y:S01]  /*9000*/  FMUL.FTZ R152, R153, c[0x0][0x2ec] ;  /* 0x0000bb0099987a20 */ /* 0x000fe20000410000 */
[C---:B------:R-:W-:Y:S01]  /*9010*/  IADD3 R6, R10.reuse, 0x28, RZ ;  /* 0x000000280a067810 */ /* 0x040fe20007ffe0ff */
[----:B------:R-:W-:Y:S01]  /*9020*/  FMUL.FTZ R137, R155, c[0x0][0x2ec] ;  /* 0x0000bb009b897a20 */ /* 0x000fe20000410000 */
[----:B--2---:R-:W-:Y:S01]  /*9030*/  IADD3 R19, R10, 0x10, RZ ;  /* 0x000000100a137810 */ /* 0x004fe20007ffe0ff */
[----:B------:R-:W-:Y:S01]  /*9040*/  MUFU.TANH R17, R17 ;  /* 0x0000001100117308 */ /* 0x000fe20000002400 */
[----:B-----5:R-:W-:Y:S01]  /*9050*/  FSEL R25, R25, -INF , !P0 ;  /* 0xff80000019197808 */ /* 0x020fe20004000000 */
[----:B------:R-:W-:Y:S01]  /*9060*/  FMUL.FTZ R138, R148, c[0x0][0x2ec] ;  /* 0x0000bb00948a7a20 */ /* 0x000fe20000410000 */
[----:B------:R-:W-:Y:S01]  /*9070*/  ISETP.GE.AND P4, PT, R19, R211, PT ;  /* 0x000000d31300720c */ /* 0x000fe20003f86270 */
[----:B------:R-:W-:Y:S01]  /*9080*/  FMUL.FTZ R136, R149, c[0x0][0x2ec] ;  /* 0x0000bb0095887a20 */ /* 0x000fe20000410000 */
[C---:B------:R-:W-:Y:S01]  /*9090*/  ISETP.GE.AND P5, PT, R19.reuse, R207, PT ;  /* 0x000000cf1300720c */ /* 0x040fe20003fa6270 */
[----:B------:R-:W-:Y:S01]  /*90a0*/  FMUL.FTZ R139, R150, c[0x0][0x2ec] ;  /* 0x0000bb00968b7a20 */ /* 0x000fe20000410000 */
[C---:B------:R-:W-:Y:S01]  /*90b0*/  ISETP.LT.OR P4, PT, R19.reuse, R212, P4 ;  /* 0x000000d41300720c */ /* 0x040fe20002781670 */
[----:B------:R-:W2:Y:S01]  /*90c0*/  MUFU.TANH R23, R23 ;  /* 0x0000001700177308 */ /* 0x000ea20000002400 */
[----:B------:R-:W-:Y:S01]  /*90d0*/  ISETP.LT.OR P5, PT, R19, R210, P5 ;  /* 0x000000d21300720c */ /* 0x000fe20002fa1670 */
[----:B------:R-:W-:Y:S01]  /*90e0*/  FMUL.FTZ R149, R151, c[0x0][0x2ec] ;  /* 0x0000bb0097957a20 */ /* 0x000fe20000410000 */
[----:B------:R-:W-:-:S02]  /*90f0*/  FSEL R26, R9, -INF , !P4 ;  /* 0xff800000091a7808 */ /* 0x000fc40006000000 */
[----:B------:R-:W-:Y:S02]  /*9100*/  FSEL R27, R27, -INF , !P5 ;  /* 0xff8000001b1b7808 */ /* 0x000fe40006800000 */
[C---:B------:R-:W-:Y:S01]  /*9110*/  ISETP.GE.AND P4, PT, R5.reuse, R211, PT ;  /* 0x000000d30500720c */ /* 0x040fe20003f86270 */
[----:B------:R-:W3:Y:S01]  /*9120*/  MUFU.TANH R18, R18 ;  /* 0x0000001200127308 */ /* 0x000ee20000002400 */
[CC--:B------:R-:W-:Y:S02]  /*9130*/  ISETP.GE.AND P5, PT, R5.reuse, R207.reuse, PT ;  /* 0x000000cf0500720c */ /* 0x0c0fe40003fa6270 */
[C---:B------:R-:W-:Y:S02]  /*9140*/  ISETP.GE.AND P0, PT, R4.reuse, R207, PT ;  /* 0x000000cf0400720c */ /* 0x040fe40003f06270 */
[C---:B------:R-:W-:Y:S02]  /*9150*/  ISETP.LT.OR P4, PT, R5.reuse, R212, P4 ;  /* 0x000000d40500720c */ /* 0x040fe40002781670 */
[----:B------:R-:W-:Y:S01]  /*9160*/  ISETP.LT.OR P5, PT, R5, R210, P5 ;  /* 0x000000d20500720c */ /* 0x000fe20002fa1670 */
[----:B------:R-:W4:Y:S01]  /*9170*/  MUFU.TANH R167, R163 ;  /* 0x000000a300a77308 */ /* 0x000f220000002400 */
[----:B------:R-:W-:-:S02]  /*9180*/  ISETP.LT.OR P6, PT, R4, R212, P6 ;  /* 0x000000d40400720c */ /* 0x000fc400037c1670 */
[----:B------:R-:W-:Y:S02]  /*9190*/  ISETP.LT.OR P0, PT, R4, R210, P0 ;  /* 0x000000d20400720c */ /* 0x000fe40000701670 */
[C---:B------:R-:W-:Y:S02]  /*91a0*/  IADD3 R4, R10.reuse, 0x20, RZ ;  /* 0x000000200a047810 */ /* 0x040fe40007ffe0ff */
[----:B------:R-:W-:Y:S01]  /*91b0*/  IADD3 R5, R10, 0x21, RZ ;  /* 0x000000210a057810 */ /* 0x000fe20007ffe0ff */
[----:B------:R-:W5:Y:S01]  /*91c0*/  MUFU.TANH R166, R156 ;  /* 0x0000009c00a67308 */ /* 0x000f620000002400 */
[----:B-1----:R-:W-:Y:S02]  /*91d0*/  FSEL R22, R16, -INF , !P4 ;  /* 0xff80000010167808 */ /* 0x002fe40006000000 */
[----:B--2---:R-:W-:Y:S02]  /*91e0*/  FSEL R23, R23, -INF , !P5 ;  /* 0xff80000017177808 */ /* 0x004fe40006800000 */
[----:B------:R-:W-:-:S02]  /*91f0*/  FSEL R20, R17, -INF , !P6 ;  /* 0xff80000011147808 */ /* 0x000fc40007000000 */
[----:B---3--:R-:W-:Y:S01]  /*9200*/  FSEL R21, R18, -INF , !P0 ;  /* 0xff80000012157808 */ /* 0x008fe20004000000 */
[----:B------:R-:W1:Y:S01]  /*9210*/  MUFU.TANH R164, R157 ;  /* 0x0000009d00a47308 */ /* 0x000e620000002400 */
[C---:B------:R-:W-:Y:S02]  /*9220*/  ISETP.GE.AND P4, PT, R4.reuse, R211, PT ;  /* 0x000000d30400720c */ /* 0x040fe40003f86270 */
[C---:B------:R-:W-:Y:S02]  /*9230*/  ISETP.GE.AND P5, PT, R4.reuse, R207, PT ;  /* 0x000000cf0400720c */ /* 0x040fe40003fa6270 */
[C---:B------:R-:W-:Y:S02]  /*9240*/  ISETP.GE.AND P6, PT, R5.reuse, R211, PT ;  /* 0x000000d30500720c */ /* 0x040fe40003fc6270 */
[----:B------:R-:W-:Y:S01]  /*9250*/  ISETP.GE.AND P0, PT, R5, R207, PT ;  /* 0x000000cf0500720c */ /* 0x000fe20003f06270 */
[----:B------:R-:W2:Y:S01]  /*9260*/  MUFU.TANH R163, R159 ;  /* 0x0000009f00a37308 */ /* 0x000ea20000002400 */
[----:B------:R-:W-:-:S02]  /*9270*/  ISETP.LT.OR P4, PT, R4, R212, P4 ;  /* 0x000000d40400720c */ /* 0x000fc40002781670 */
[----:B------:R-:W-:Y:S02]  /*9280*/  ISETP.LT.OR P5, PT, R4, R210, P5 ;  /* 0x000000d20400720c */ /* 0x000fe40002fa1670 */
[C---:B------:R-:W-:Y:S02]  /*9290*/  ISETP.LT.OR P6, PT, R5.reuse, R212, P6 ;  /* 0x000000d40500720c */ /* 0x040fe400037c1670 */
[----:B------:R-:W-:Y:S01]  /*92a0*/  ISETP.LT.OR P0, PT, R5, R210, P0 ;  /* 0x000000d20500720c */ /* 0x000fe20000701670 */
[----:B------:R-:W3:Y:S01]  /*92b0*/  MUFU.TANH R4, R8 ;  /* 0x0000000800047308 */ /* 0x000ee20000002400 */
[----:B------:R-:W-:Y:S01]  /*92c0*/  IADD3 R7, R10, 0x29, RZ ;  /* 0x000000290a077810 */ /* 0x000fe20007ffe0ff */
[----:B------:R-:W-:Y:S01]  /*92d0*/  FMUL.FTZ R5, R154, c[0x0][0x2ec] ;  /* 0x0000bb009a057a20 */ /* 0x000fe20000410000 */
[----:B------:R-:W-:Y:S02]  /*92e0*/  FSEL R168, R168, -INF , !P4 ;  /* 0xff800000a8a87808 */ /* 0x000fe40006000000 */
[----:B------:R-:W-:-:S02]  /*92f0*/  FSEL R169, R169, -INF , !P5 ;  /* 0xff800000a9a97808 */ /* 0x000fc40006800000 */
[----:B------:R-:W-:Y:S01]  /*9300*/  FSEL R170, R170, -INF , !P6 ;  /* 0xff800000aaaa7808 */ /* 0x000fe20007000000 */
[----:B------:R-:W1:Y:S01]  /*9310*/  MUFU.TANH R165, R158 ;  /* 0x0000009e00a57308 */ /* 0x000e620000002400 */
[----:B----4-:R-:W-:Y:S02]  /*9320*/  FSEL R167, R167, -INF , !P0 ;  /* 0xff800000a7a77808 */ /* 0x010fe40004000000 */
[C---:B------:R-:W-:Y:S02]  /*9330*/  ISETP.GE.AND P4, PT, R6.reuse, R211, PT ;  /* 0x000000d30600720c */ /* 0x040fe40003f86270 */
[----:B------:R-:W-:Y:S02]  /*9340*/  ISETP.GE.AND P5, PT, R6, R207, PT ;  /* 0x000000cf0600720c */ /* 0x000fe40003fa6270 */
[C---:B------:R-:W-:Y:S01]  /*9350*/  ISETP.GE.AND P6, PT, R7.reuse, R211, PT ;  /* 0x000000d30700720c */ /* 0x040fe20003fc6270 */
[----:B------:R-:W4:Y:S01]  /*9360*/  MUFU.TANH R138, R138 ;  /* 0x0000008a008a7308 */ /* 0x000f220000002400 */
[----:B------:R-:W-:-:S02]  /*9370*/  ISETP.GE.AND P0, PT, R7, R207, PT ;  /* 0x000000cf0700720c */ /* 0x000fc40003f06270 */
[C---:B------:R-:W-:Y:S02]  /*9380*/  ISETP.LT.OR P4, PT, R6.reuse, R212, P4 ;  /* 0x000000d40600720c */ /* 0x040fe40002781670 */
[----:B------:R-:W-:Y:S02]  /*9390*/  ISETP.LT.OR P5, PT, R6, R210, P5 ;  /* 0x000000d20600720c */ /* 0x000fe40002fa1670 */
[C---:B------:R-:W-:Y:S01]  /*93a0*/  ISETP.LT.OR P6, PT, R7.reuse, R212, P6 ;  /* 0x000000d40700720c */ /* 0x040fe200037c1670 */
[----:B------:R-:W-:Y:S01]  /*93b0*/  MUFU.TANH R152, R152 ;  /* 0x0000009800987308 */ /* 0x000fe20000002400 */
[----:B------:R-:W-:Y:S02]  /*93c0*/  ISETP.LT.OR P0, PT, R7, R210, P0 ;  /* 0x000000d20700720c */ /* 0x000fe40000701670 */
[C---:B------:R-:W-:Y:S02]  /*93d0*/  IADD3 R7, R10.reuse, 0x30, RZ ;  /* 0x000000300a077810 */ /* 0x040fe40007ffe0ff */
[----:B------:R-:W-:-:S02]  /*93e0*/  IADD3 R6, R10, 0x31, RZ ;  /* 0x000000310a067810 */ /* 0x000fc40007ffe0ff */
[----:B-----5:R-:W-:Y:S01]  /*93f0*/  FSEL R166, R166, -INF , !P4 ;  /* 0xff800000a6a67808 */ /* 0x020fe20006000000 */
[----:B------:R-:W5:Y:S01]  /*9400*/  MUFU.TANH R5, R5 ;  /* 0x0000000500057308 */ /* 0x000f620000002400 */
[----:B-1----:R-:W-:Y:S02]  /*9410*/  FSEL R164, R164, -INF , !P6 ;  /* 0xff800000a4a47808 */ /* 0x002fe40007000000 */
[----:B--2---:R-:W-:Y:S02]  /*9420*/  FSEL R163, R163, -INF , !P0 ;  /* 0xff800000a3a37808 */ /* 0x004fe40004000000 */
[-C--:B------:R-:W-:Y:S02]  /*9430*/  ISETP.GE.AND P4, PT, R7, R211.reuse, PT ;  /* 0x000000d30700720c */ /* 0x080fe40003f86270 */
[C---:B------:R-:W-:Y:S01]  /*9440*/  ISETP.GE.AND P6, PT, R6.reuse, R211, PT ;  /* 0x000000d30600720c */ /* 0x040fe20003fc6270 */
[----:B------:R-:W1:Y:S01]  /*9450*/  MUFU.TANH R137, R137 ;  /* 0x0000008900897308 */ /* 0x000e620000002400 */
[----:B------:R-:W-:Y:S01]  /*9460*/  BAR.SYNC.DEFER_BLOCKING 0x0 ;  /* 0x0000000000007b1d */ /* 0x000fe20000010000 */
[----:B------:R-:W-:-:S02]  /*9470*/  ISETP.GE.AND P0, PT, R6, R207, PT ;  /* 0x000000cf0600720c */ /* 0x000fc40003f06270 */
[-C--:B------:R-:W-:Y:S02]  /*9480*/  ISETP.LT.OR P4, PT, R7, R212.reuse, P4 ;  /* 0x000000d40700720c */ /* 0x080fe40002781670 */
[C---:B------:R-:W-:Y:S02]  /*9490*/  ISETP.LT.OR P6, PT, R6.reuse, R212, P6 ;  /* 0x000000d40600720c */ /* 0x040fe400037c1670 */
[----:B------:R-:W-:Y:S01]  /*94a0*/  ISETP.LT.OR P0, PT, R6, R210, P0 ;  /* 0x000000d20600720c */ /* 0x000fe20000701670 */
[----:B------:R-:W-:Y:S01]  /*94b0*/  MUFU.TANH R136, R136 ;  /* 0x0000008800887308 */ /* 0x000fe20000002400 */
[----:B------:R-:W-:Y:S02]  /*94c0*/  IADD3 R6, R10, 0x38, RZ ;  /* 0x000000380a067810 */ /* 0x000fe40007ffe0ff */
[----:B---3--:R-:W-:Y:S02]  /*94d0*/  FSEL R154, R4, -INF , !P4 ;  /* 0xff800000049a7808 */ /* 0x008fe40006000000 */
[----:B------:R-:W-:-:S02]  /*94e0*/  ISETP.GE.AND P4, PT, R6, R211, PT ;  /* 0x000000d30600720c */ /* 0x000fc40003f86270 */
[----:B------:R-:W-:Y:S01]  /*94f0*/  FSEL R165, R165, -INF , !P5 ;  /* 0xff800000a5a57808 */ /* 0x000fe20006800000 */
[----:B------:R-:W2:Y:S01]  /*9500*/  MUFU.TANH R139, R139 ;  /* 0x0000008b008b7308 */ /* 0x000ea20000002400 */
[----:B------:R-:W-:Y:S02]  /*9510*/  ISETP.LT.OR P4, PT, R6, R212, P4 ;  /* 0x000000d40600720c */ /* 0x000fe40002781670 */
[C---:B------:R-:W-:Y:S02]  /*9520*/  ISETP.GE.AND P5, PT, R7.reuse, R207, PT ;  /* 0x000000cf0700720c */ /* 0x040fe40003fa6270 */
[----:B----4-:R-:W-:Y:S02]  /*9530*/  FSEL R138, R138, -INF , !P4 ;  /* 0xff8000008a8a7808 */ /* 0x010fe40006000000 */
[----:B------:R-:W-:Y:S01]  /*9540*/  PLOP3.LUT P4, PT, PT, PT, UP0, 0x80, 0x0 ;  /* 0x000000000000781c */ /* 0x000fe20003f8f008 */
[----:B------:R-:W3:Y:S01]  /*9550*/  MUFU.TANH R149, R149 ;  /* 0x0000009500957308 */ /* 0x000ee20000002400 */
[----:B------:R-:W-:-:S02]  /*9560*/  ISETP.LT.OR P5, PT, R7, R210, P5 ;  /* 0x000000d20700720c */ /* 0x000fc40002fa1670 */
[----:B------:R-:W-:Y:S02]  /*9570*/  IADD3 R10, R10, 0x39, RZ ;  /* 0x000000390a0a7810 */ /* 0x000fe40007ffe0ff */
[----:B-----5:R-:W-:Y:S02]  /*9580*/  FSEL R151, R5, -INF , !P5 ;  /* 0xff80000005977808 */ /* 0x020fe40006800000 */
[----:B------:R-:W-:Y:S02]  /*9590*/  FSEL R152, R152, -INF , !P6 ;  /* 0xff80000098987808 */ /* 0x000fe40007000000 */
[----:B-1----:R-:W-:Y:S02]  /*95a0*/  FSEL R137, R137, -INF , !P0 ;  /* 0xff80000089897808 */ /* 0x002fe40004000000 */
[----:B------:R-:W-:Y:S02]  /*95b0*/  ISETP.GE.AND P5, PT, R6, R207, PT ;  /* 0x000000cf0600720c */ /* 0x000fe40003fa6270 */
[----:B------:R-:W-:-:S02]  /*95c0*/  ISETP.GE.AND P6, PT, R10, R211, PT ;  /* 0x000000d30a00720c */ /* 0x000fc40003fc6270 */
[----:B------:R-:W-:Y:S02]  /*95d0*/  ISETP.GE.AND P0, PT, R10, R207, PT ;  /* 0x000000cf0a00720c */ /* 0x000fe40003f06270 */
[----:B------:R-:W-:Y:S02]  /*95e0*/  ISETP.LT.OR P5, PT, R6, R210, P5 ;  /* 0x000000d20600720c */ /* 0x000fe40002fa1670 */
[C---:B------:R-:W-:Y:S02]  /*95f0*/  ISETP.LT.OR P6, PT, R10.reuse, R212, P6 ;  /* 0x000000d40a00720c */ /* 0x040fe400037c1670 */
[----:B------:R-:W-:Y:S02]  /*9600*/  ISETP.LT.OR P0, PT, R10, R210, P0 ;  /* 0x000000d20a00720c */ /* 0x000fe40000701670 */
[----:B--2---:R-:W-:Y:S02]  /*9610*/  FSEL R139, R139, -INF , !P5 ;  /* 0xff8000008b8b7808 */ /* 0x004fe40006800000 */
[----:B------:R-:W-:-:S02]  /*9620*/  FSEL R136, R136, -INF , !P6 ;  /* 0xff80000088887808 */ /* 0x000fc40007000000 */
[----:B---3--:R-:W-:Y:S01]  /*9630*/  FSEL R149, R149, -INF , !P0 ;  /* 0xff80000095957808 */ /* 0x008fe20004000000 */
        /* <DEDUP_REMOVED lines=73> */
.L_x_2078:
[----:B------:R-:W-:Y:S02]  /*9ad0*/  ULDC UR10, c[0x0][0x198] ;  /* 0x00006600000a7ab9 */ /* 0x000fe40000000800 */
[----:B------:R-:W-:-:S04]  /*9ae0*/  ULEA UR10, -UR10, URZ, 0x6 ;  /* 0x0000003f0a0a7291 */ /* 0x000fc8000f8e313f */
[----:B------:R-:W-:Y:S02]  /*9af0*/  USHF.R.S32.HI UR8, URZ, 0x1f, UR10 ;  /* 0x0000001f3f087899 */ /* 0x000fe4000801140a */
.L_x_2079:
[----:B------:R-:W-:Y:S01]  /*9b00*/  IMAD.U32 R35, RZ, RZ, UR10 ;  /* 0x0000000aff237e24 */ /* 0x000fe2000f8e00ff */
[C---:B------:R-:W-:Y:S01]  /*9b10*/  @!P2 IADD3 R9, P5, R134.reuse, UR10, RZ ;  /* 0x0000000a8609ac10 */ /* 0x040fe2000ffbe0ff */
[----:B------:R-:W-:Y:S01]  /*9b20*/  IMAD.U32 R5, RZ, RZ, UR10 ;  /* 0x0000000aff057e24 */ /* 0x000fe2000f8e00ff */
[----:B------:R-:W-:Y:S01]  /*9b30*/  @!P1 IADD3 R7, P0, R134, UR10, RZ ;  /* 0x0000000a86079c10 */ /* 0x000fe2000ff1e0ff */
[----:B------:R-:W-:Y:S01]  /*9b40*/  IMAD.U32 R6, RZ, RZ, UR8 ;  /* 0x00000008ff067e24 */ /* 0x000fe2000f8e00ff */
[-C--:B------:R-:W-:Y:S01]  /*9b50*/  @!P3 LEA R34, P6, R35, R216.reuse, 0x1 ;  /* 0x000000d82322b211 */ /* 0x080fe200078c08ff */
[----:B------:R-:W-:Y:S01]  /*9b60*/  IMAD.U32 R8, RZ, RZ, UR20 ;  /* 0x00000014ff087e24 */ /* 0x000fe2000f8e00ff */
[----:B------:R-:W-:Y:S01]  /*9b70*/  @!P2 IADD3.X R4, R133, UR8, RZ, P5, !PT ;  /* 0x000000088504ac10 */ /* 0x000fe2000affe4ff */
[----:B------:R-:W-:Y:S01]  /*9b80*/  UIADD3 UR5, UP1, UP0, UR21, UR10, UR21 ;  /* 0x0000000a15057290 */ /* 0x000fe2000f83e015 */
[----:B------:R-:W-:Y:S01]  /*9b90*/  @!P3 LEA.HI.X R35, R5, R215, R6, 0x1, P6 ;  /* 0x000000d70523b211 */ /* 0x000fe200030f0c06 */
[----:B------:R-:W-:Y:S01]  /*9ba0*/  IMAD.U32 R5, RZ, RZ, UR21 ;  /* 0x00000015ff057e24 */ /* 0x000fe2000f8e00ff */
[----:B------:R-:W-:Y:S01]  /*9bb0*/  @!P2 LEA R32, P5, R9, c[0x0][0x168], 0x1 ;  /* 0x00005a000920aa11 */ /* 0x000fe200078a08ff */
[----:B------:R-:W-:Y:S01]  /*9bc0*/  UIADD3.X UR4, UR20, UR8, UR20, UP1, UP0 ;  /* 0x0000000814047290 */ /* 0x000fe20008fe0414 */
[----:B------:R-:W-:Y:S01]  /*9bd0*/  @!P1 IADD3.X R6, R133, UR8, RZ, P0, !PT ;  /* 0x0000000885069c10 */ /* 0x000fe200087fe4ff */
[----:B------:R-:W-:Y:S01]  /*9be0*/  IMAD.U32 R17, RZ, RZ, UR5 ;  /* 0x00000005ff117e24 */ /* 0x000fe2000f8e00ff */
[----:B------:R-:W-:Y:S01]  /*9bf0*/  @!P2 LEA.HI.X R33, R9, c[0x0][0x16c], R4, 0x1, P5 ;  /* 0x00005b000921aa11 */ /* 0x000fe200028f0c04 */
[----:B------:R-:W-:Y:S01]  /*9c00*/  IMAD.U32 R4, RZ, RZ, UR20 ;  /* 0x00000014ff047e24 */ /* 0x000fe2000f8e00ff */
[----:B------:R-:W-:Y:S01]  /*9c10*/  @!P1 LEA R18, P0, R7, c[0x0][0x168], 0x1 ;  /* 0x00005a0007129a11 */ /* 0x000fe200078008ff */
[----:B------:R-:W-:Y:S01]  /*9c20*/  IMAD.U32 R9, RZ, RZ, UR21 ;  /* 0x00000015ff097e24 */ /* 0x000fe2000f8e00ff */
[----:B------:R-:W-:Y:S01]  /*9c30*/  @!P3 IADD3 R5, P5, R5, UR10, RZ ;  /* 0x0000000a0505bc10 */ /* 0x000fe2000ffbe0ff */
[----:B------:R1:W-:Y:S01]  /*9c40*/  @P3 STS.128 [R206+0x6000], RZ ;  /* 0x006000ffce003388 */ /* 0x0003e20000000c00 */
[----:B------:R-:W-:Y:S01]  /*9c50*/  @!P1 LEA.HI.X R19, R7, c[0x0][0x16c], R6, 0x1, P0 ;  /* 0x00005b0007139a11 */ /* 0x000fe200000f0c06 */
[----:B------:R-:W-:Y:S01]  /*9c60*/  IMAD.U32 R7, RZ, RZ, UR21 ;  /* 0x00000015ff077e24 */ /* 0x000fe2000f8e00ff */
[----:B------:R-:W-:Y:S01]  /*9c70*/  @!P3 IADD3.X R4, R4, UR8, RZ, P5, !PT ;  /* 0x000000080404bc10 */ /* 0x000fe2000affe4ff */
[----:B------:R-:W-:Y:S01]  /*9c80*/  IMAD.U32 R6, RZ, RZ, UR20 ;  /* 0x00000014ff067e24 */ /* 0x000fe2000f8e00ff */
[C---:B------:R-:W-:Y:S01]  /*9c90*/  @!P2 IADD3 R9, P5, P0, R134.reuse, UR10, R9 ;  /* 0x0000000a8609ac10 */ /* 0x040fe2000f8be009 */
[----:B------:R-:W-:Y:S01]  /*9ca0*/  @!PT LDS RZ, [RZ] ;  /* 0x00000000fffff984 */ /* 0x000fe20000000800 */
[----:B------:R-:W-:Y:S01]  /*9cb0*/  @!PT LDS RZ, [RZ] ;  /* 0x00000000fffff984 */ /* 0x000fe20000000800 */
[----:B------:R-:W-:Y:S01]  /*9cc0*/  @!PT LDS RZ, [RZ] ;  /* 0x00000000fffff984 */ /* 0x000fe20000000800 */
[----:B------:R1:W-:Y:S01]  /*9cd0*/  @!P3 LDGSTS.E.BYPASS.LTC128B.128 [R206+0x6000], [R34.64] ;  /* 0x0600000022cebfae */ /* 0x0003e2000b901d46 */
[----:B------:R-:W-:Y:S01]  /*9ce0*/  @!P3 LEA R30, P6, R5, R216, 0x1 ;  /* 0x000000d8051eb211 */ /* 0x000fe200078c08ff */
[----:B------:R-:W-:Y:S01]  /*9cf0*/  BSSY B0, `(.L_x_2080) ;  /* 0x000005c000007945 */ /* 0x000fe20003800000 */
[----:B------:R-:W-:Y:S01]  /*9d00*/  @!P2 IADD3.X R8, R133, UR8, R8, P5, P0 ;  /* 0x000000088508ac10 */ /* 0x000fe2000afe0408 */
[----:B------:R1:W-:Y:S01]  /*9d10*/  @P2 STS.128 [R206+0x8000], RZ ;  /* 0x008000ffce002388 */ /* 0x0003e20000000c00 */
[----:B------:R-:W-:-:S02]  /*9d20*/  @!P1 IADD3 R7, P5, P0, R134, UR10, R7 ;  /* 0x0000000a86079c10 */ /* 0x000fc4000f8be007 */
[----:B------:R-:W-:Y:S01]  /*9d30*/  @!P3 LEA.HI.X R31, R5, R215, R4, 0x1, P6 ;  /* 0x000000d7051fb211 */ /* 0x000fe200030f0c04 */
[----:B------:R-:W-:Y:S01]  /*9d40*/  IMAD.U32 R5, RZ, RZ, UR5 ;  /* 0x00000005ff057e24 */ /* 0x000fe2000f8e00ff */
[----:B------:R-:W-:Y:S01]  /*9d50*/  @!P1 IADD3.X R6, R133, UR8, R6, P5, P0 ;  /* 0x0000000885069c10 */ /* 0x000fe2000afe0406 */
[----:B------:R-:W-:Y:S01]  /*9d60*/  IMAD.U32 R4, RZ, RZ, UR4 ;  /* 0x00000004ff047e24 */ /* 0x000fe2000f8e00ff */
[----:B------:R-:W-:Y:S01]  /*9d70*/  @!P1 LEA R16, P0, R7, c[0x0][0x168], 0x1 ;  /* 0x00005a0007109a11 */ /* 0x000fe200078008ff */
[----:B------:R-:W-:Y:S01]  /*9d80*/  @!PT LDS RZ, [RZ] ;  /* 0x00000000fffff984 */ /* 0x000fe20000000800 */
[----:B------:R-:W-:Y:S01]  /*9d90*/  @!PT LDS RZ, [RZ] ;  /* 0x00000000fffff984 */ /* 0x000fe20000000800 */
[----:B------:R-:W-:Y:S01]  /*9da0*/  @!PT LDS RZ, [RZ] ;  /* 0x00000000fffff984 */ /* 0x000fe20000000800 */
[----:B------:R1:W-:Y:S01]  /*9db0*/  @!P2 LDGSTS.E.BYPASS.LTC128B.128 [R206+0x8000], [R32.64+0x80] ;  /* 0x0800008020ceafae */ /* 0x0003e2000b901d46 */
[----:B------:R-:W-:Y:S02]  /*9dc0*/  @!P3 LEA R140, P5, R17, R216, 0x1 ;  /* 0x000000d8118cb211 */ /* 0x000fe400078a08ff */
[----:B------:R-:W-:Y:S01]  /*9dd0*/  @!P1 LEA.HI.X R17, R7, c[0x0][0x16c], R6, 0x1, P0 ;  /* 0x00005b0007119a11 */ /* 0x000fe200000f0c06 */
[----:B------:R1:W-:Y:S01]  /*9de0*/  @P1 STS.128 [R206+0xa000], RZ ;  /* 0x00a000ffce001388 */ /* 0x0003e20000000c00 */
[----:B------:R-:W-:-:S02]  /*9df0*/  @!P2 IADD3 R6, P0, R134, UR5, RZ ;  /* 0x000000058606ac10 */ /* 0x000fc4000ff1e0ff */
[----:B------:R-:W-:Y:S01]  /*9e00*/  @!P3 LEA.HI.X R141, R5, R215, R4, 0x1, P5 ;  /* 0x000000d7058db211 */ /* 0x000fe200028f0c04 */
[----:B------:R-:W-:Y:S01]  /*9e10*/  @!PT LDS RZ, [RZ] ;  /* 0x00000000fffff984 */ /* 0x000fe20000000800 */
[----:B------:R-:W-:Y:S01]  /*9e20*/  @!PT LDS RZ, [RZ] ;  /* 0x00000000fffff984 */ /* 0x000fe20000000800 */
[----:B------:R-:W-:Y:S01]  /*9e30*/  @!PT LDS RZ, [RZ] ;  /* 0x00000000fffff984 */ /* 0x000fe20000000800 */
[----:B------:R1:W-:Y:S01]  /*9e40*/  @!P1 LDGSTS.E.BYPASS.LTC128B.128 [R206+0xa000], [R18.64+0x100] ;  /* 0x0a00010012ce9fae */ /* 0x0003e2000b901d46 */
[----:B------:R-:W-:Y:S01]  /*9e50*/  @!P1 IADD3 R5, P5, R134, UR5, RZ ;  /* 0x0000000586059c10 */ /* 0x000fe2000ffbe0ff */
[----:B------:R-:W-:Y:S01]  /*9e60*/  UIADD3 UR5, UP0, UR21, UR5, URZ ;  /* 0x0000000515057290 */ /* 0x000fe2000ff1e03f */
[----:B------:R-:W-:Y:S01]  /*9e70*/  @!P2 LEA R28, P6, R9, c[0x0][0x168], 0x1 ;  /* 0x00005a00091caa11 */ /* 0x000fe200078c08ff */
[----:B------:R1:W-:Y:S01]  /*9e80*/  @P3 STS.128 [R206+0x6800], RZ ;  /* 0x006800ffce003388 */ /* 0x0003e20000000c00 */
[C---:B------:R-:W-:Y:S02]  /*9e90*/  @!P2 IADD3.X R7, R133.reuse, UR4, RZ, P0, !PT ;  /* 0x000000048507ac10 */ /* 0x040fe400087fe4ff */
[C---:B------:R-:W-:Y:S01]  /*9ea0*/  @!P2 LEA R144, P0, R6.reuse, c[0x0][0x168], 0x1 ;  /* 0x00005a000690aa11 */ /* 0x040fe200078008ff */
[----:B------:R-:W-:Y:S01]  /*9eb0*/  @!PT LDS RZ, [RZ] ;  /* 0x00000000fffff984 */ /* 0x000fe20000000800 */
[----:B------:R-:W-:Y:S01]  /*9ec0*/  @!PT LDS RZ, [RZ] ;  /* 0x00000000fffff984 */ /* 0x000fe20000000800 */
[----:B------:R-:W-:Y:S01]  /*9ed0*/  @!PT LDS RZ, [RZ] ;  /* 0x00000000fffff984 */ /* 0x000fe20000000800 */
[----:B------:R1:W-:Y:S01]  /*9ee0*/  @!P3 LDGSTS.E.BYPASS.LTC128B.128 [R206+0x6800], [R30.64] ;  /* 0x068000001ecebfae */ /* 0x0003e2000b901d46 */
[----:B------:R-:W-:Y:S01]  /*9ef0*/  @!P1 IADD3.X R4, R133, UR4, RZ, P5, !PT ;  /* 0x0000000485049c10 */ /* 0x000fe2000affe4ff */
[----:B------:R-:W-:Y:S01]  /*9f00*/  UIADD3.X UR4, UR20, UR4, URZ, UP0, !UPT ;  /* 0x0000000414047290 */ /* 0x000fe200087fe43f */
[----:B------:R-:W-:Y:S01]  /*9f10*/  @!P2 LEA.HI.X R29, R9, c[0x0][0x16c], R8, 0x1, P6 ;  /* 0x00005b00091daa11 */ /* 0x000fe200030f0c08 */
[----:B------:R-:W-:Y:S01]  /*9f20*/  IMAD.U32 R9, RZ, RZ, UR5 ;  /* 0x00000005ff097e24 */ /* 0x000fe2000f8e00ff */
[----:B------:R-:W-:Y:S01]  /*9f30*/  @!P1 LEA R142, P5, R5, c[0x0][0x168], 0x1 ;  /* 0x00005a00058e9a11 */ /* 0x000fe200078a08ff */
[----:B------:R1:W-:Y:S01]  /*9f40*/  @P2 STS.128 [R206+0x8800], RZ ;  /* 0x008800ffce002388 */ /* 0x0003e20000000c00 */
[----:B------:R-:W-:-:S02]  /*9f50*/  @!P2 LEA.HI.X R145, R6, c[0x0][0x16c], R7, 0x1, P0 ;  /* 0x00005b000691aa11 */ /* 0x000fc400000f0c07 */
[----:B------:R-:W-:Y:S01]  /*9f60*/  @!P2 IADD3 R7, P0, R134, UR5, RZ ;  /* 0x000000058607ac10 */ /* 0x000fe2000ff1e0ff */
[----:B------:R-:W-:Y:S01]  /*9f70*/  @!PT LDS RZ, [RZ] ;  /* 0x00000000fffff984 */ /* 0x000fe20000000800 */
[----:B------:R-:W-:Y:S01]  /*9f80*/  @!PT LDS RZ, [RZ] ;  /* 0x00000000fffff984 */ /* 0x000fe20000000800 */
[----:B------:R-:W-:Y:S01]  /*9f90*/  @!PT LDS RZ, [RZ] ;  /* 0x00000000fffff984 */ /* 0x000fe20000000800 */
[----:B------:R1:W-:Y:S01]  /*9fa0*/  @!P2 LDGSTS.E.BYPASS.LTC128B.128 [R206+0x8800], [R28.64+0x80] ;  /* 0x088000801cceafae */ /* 0x0003e2000b901d46 */
[----:B------:R-:W-:Y:S01]  /*9fb0*/  @!P1 LEA.HI.X R143, R5, c[0x0][0x16c], R4, 0x1, P5 ;  /* 0x00005b00058f9a11 */ /* 0x000fe200028f0c04 */
[----:B------:R-:W-:Y:S01]  /*9fc0*/  IMAD.U32 R5, RZ, RZ, UR5 ;  /* 0x00000005ff057e24 */ /* 0x000fe2000f8e00ff */
[----:B------:R-:W-:Y:S01]  /*9fd0*/  @!P3 LEA R146, P5, R9, R216, 0x1 ;  /* 0x000000d80992b211 */ /* 0x000fe200078a08ff */
[----:B------:R-:W-:Y:S01]  /*9fe0*/  IMAD.U32 R4, RZ, RZ, UR4 ;  /* 0x00000004ff047e24 */ /* 0x000fe2000f8e00ff */
[----:B------:R1:W-:Y:S01]  /*9ff0*/  @P1 STS.128 [R206+0xa800], RZ ;  /* 0x00a800ffce001388 */ /* 0x0003e20000000c00 */
[----:B------:R-:W-:Y:S02]  /*a000*/  @!P2 IADD3.X R6, R133, UR4, RZ, P0, !PT ;  /* 0x000000048506ac10 */ /* 0x000fe400087fe4ff */
[----:B------:R-:W-:Y:S01]  /*a010*/  @!P2 LEA R8, P0, R7, c[0x0][0x168], 0x1 ;  /* 0x00005a000708aa11 */ /* 0x000fe200078008ff */
[----:B------:R-:W-:Y:S01]  /*a020*/  @!PT LDS RZ, [RZ] ;  /* 0x00000000fffff984 */ /* 0x000fe20000000800 */
[----:B------:R-:W-:Y:S01]  /*a030*/  @!PT LDS RZ, [RZ] ;  /* 0x00000000fffff984 */ /* 0x000fe20000000800 */
[----:B------:R-:W-:Y:S01]  /*a040*/  @!PT LDS RZ, [RZ] ;  /* 0x00000000fffff984 */ /* 0x000fe20000000800 */
[----:B------:R1:W-:Y:S01]  /*a050*/  @!P1 LDGSTS.E.BYPASS.LTC128B.128 [R206+0xa800], [R16.64+0x100] ;  /* 0x0a80010010ce9fae */ /* 0x0003e2000b901d46 */
[----:B------:R-:W-:-:S02]  /*a060*/  @!P3 LEA.HI.X R147, R5, R215, R4, 0x1, P5 ;  /* 0x000000d70593b211 */ /* 0x000fc400028f0c04 */
        /* <DEDUP_REMOVED lines=36> */
.L_x_2081:
[----:B------:R-:W-:Y:S05]  /*a2b0*/  BSYNC B0 ;  /* 0x0000000000007941 */ /* 0x000fea0003800000 */
.L_x_2080:
[----:B------:R-:W0:Y:S01]  /*a2c0*/  LDGDEPBAR ;  /* 0x00000000000079af */ /* 0x000e220000000000 */
[----:B--2---:R-:W-:Y:S02]  /*a2d0*/  IMAD.U32 R5, RZ, RZ, UR10 ;  /* 0x0000000aff057e24 */ /* 0x004fe4000f8e00ff */
[----:B------:R-:W-:-:S03]  /*a2e0*/  IMAD.U32 R4, RZ, RZ, UR8 ;  /* 0x00000008ff047e24 */ /* 0x000fc6000f8e00ff */
[----:B------:R-:W-:-:S04]  /*a2f0*/  LEA R216, P0, R5, R216, 0x1 ;  /* 0x000000d805d87211 */ /* 0x000fc800078008ff */
[----:B------:R-:W-:Y:S02]  /*a300*/  LEA.HI.X R215, R5, R215, R4, 0x1, P0 ;  /* 0x000000d705d77211 */ /* 0x000fe400000f0c04 */
.L_x_2077:
        /* <DEDUP_REMOVED lines=50> */
[--C-:B------:R-:W-:Y:S01]  /*a630*/  FFMA.FTZ R144, R0, c[0x0][0x23c], -R153.reuse ;  /* 0x00008f0000907a23 */ /* 0x100fe20000010899 */
[----:B------:R-:W-:Y:S01]  /*a640*/  FSEL R6, R145, RZ, P0 ;  /* 0x000000ff91067208 */ /* 0x000fe20000000000 */
[----:B------:R-:W-:-:S02]  /*a650*/  FFMA.FTZ R142, R14, c[0x0][0x23c], -R153 ;  /* 0x00008f000e8e7a23 */ /* 0x000fc40000010899 */
[----:B------:R-:W-:Y:S02]  /*a660*/  FFMA.FTZ R141, R12, c[0x0][0x23c], -R153 ;  /* 0x00008f000c8d7a23 */ /* 0x000fe40000010899 */
[--C-:B------:R-:W-:Y:S01]  /*a670*/  FFMA.FTZ R0, R15, c[0x0][0x23c], -R150.reuse ;  /* 0x00008f000f007a23 */ /* 0x100fe20000010896 */
[----:B------:R-:W-:Y:S01]  /*a680*/  MUFU.EX2 R144, R144 ;  /* 0x0000009000907308 */ /* 0x000fe20000000800 */
[----:B------:R-:W-:Y:S02]  /*a690*/  FFMA.FTZ R147, R13, c[0x0][0x23c], -R150 ;  /* 0x00008f000d937a23 */ /* 0x000fe40000010896 */
[----:B------:R-:W1:Y:S01]  /*a6a0*/  LDSM.16.MT88.4 R12, [R194+0xc000] ;  /* 0x00c00000c20c783b */ /* 0x000e620000004200 */
[----:B------:R-:W-:Y:S02]  /*a6b0*/  FADD.FTZ R4, R132, -R5 ;  /* 0x8000000584047221 */ /* 0x000fe40000010000 */
[----:B------:R-:W-:Y:S02]  /*a6c0*/  FADD.FTZ R6, R3, -R6 ;  /* 0x8000000603067221 */ /* 0x000fe40000010000 */
[----:B------:R-:W-:Y:S01]  /*a6d0*/  FFMA.FTZ R143, R2, c[0x0][0x23c], -R153 ;  /* 0x00008f00028f7a23 */ /* 0x000fe20000010899 */
[----:B------:R-:W-:Y:S01]  /*a6e0*/  MUFU.EX2 R142, R142 ;  /* 0x0000008e008e7308 */ /* 0x000fe20000000800 */
[----:B------:R-:W-:-:S02]  /*a6f0*/  FFMA.FTZ R140, R135, c[0x0][0x23c], -R150 ;  /* 0x00008f00878c7a23 */ /* 0x000fc40000010896 */
[----:B------:R-:W-:Y:S01]  /*a700*/  FFMA.FTZ R2, R11, c[0x0][0x23c], -R150 ;  /* 0x00008f000b027a23 */ /* 0x000fe20000010896 */
[----:B------:R-:W-:Y:S01]  /*a710*/  LDSM.16.MT88.4 R132, [R194+0xc800] ;  /* 0x00c80000c284783b */ /* 0x000fe20000004200 */
[----:B------:R-:W-:Y:S02]  /*a720*/  FMUL.FTZ R148, R4, c[0x0][0x23c] ;  /* 0x00008f0004947a20 */ /* 0x000fe40000410000 */
[----:B------:R-:W-:Y:S01]  /*a730*/  FMUL.FTZ R3, R6, c[0x0][0x23c] ;  /* 0x00008f0006037a20 */ /* 0x000fe20000410000 */
[----:B------:R-:W2:Y:S01]  /*a740*/  MUFU.EX2 R143, R143 ;  /* 0x0000008f008f7308 */ /* 0x000ea20000000800 */
[----:B------:R-:W3:Y:S01]  /*a750*/  LDSM.16.MT88.4 R8, [R193+0xc000] ;  /* 0x00c00000c108783b */ /* 0x000ee20000004200 */
[--C-:B------:R-:W-:Y:S02]  /*a760*/  FFMA.FTZ R155, R26, c[0x0][0x23c], -R153.reuse ;  /* 0x00008f001a9b7a23 */ /* 0x100fe40000010899 */
[--C-:B------:R-:W-:Y:S02]  /*a770*/  FFMA.FTZ R156, R24, c[0x0][0x23c], -R153.reuse ;  /* 0x00008f00189c7a23 */ /* 0x100fe40000010899 */
[----:B------:R-:W-:-:S02]  /*a780*/  FFMA.FTZ R157, R22, c[0x0][0x23c], -R153 ;  /* 0x00008f00169d7a23 */ /* 0x000fc40000010899 */
[----:B------:R-:W4:Y:S01]  /*a790*/  MUFU.EX2 R141, R141 ;  /* 0x0000008d008d7308 */ /* 0x000f220000000800 */
[--C-:B------:R-:W-:Y:S02]  /*a7a0*/  FFMA.FTZ R158, R20, c[0x0][0x23c], -R153.reuse ;  /* 0x00008f00149e7a23 */ /* 0x100fe40000010899 */
[--C-:B------:R-:W-:Y:S02]  /*a7b0*/  FFMA.FTZ R159, R27, c[0x0][0x23c], -R150.reuse ;  /* 0x00008f001b9f7a23 */ /* 0x100fe40000010896 */
[--C-:B------:R-:W-:Y:S02]  /*a7c0*/  FFMA.FTZ R162, R25, c[0x0][0x23c], -R150.reuse ;  /* 0x00008f0019a27a23 */ /* 0x100fe40000010896 */
[--C-:B------:R-:W-:Y:S01]  /*a7d0*/  FFMA.FTZ R160, R23, c[0x0][0x23c], -R150.reuse ;  /* 0x00008f0017a07a23 */ /* 0x100fe20000010896 */
[----:B------:R-:W-:Y:S01]  /*a7e0*/  MUFU.EX2 R140, R140 ;  /* 0x0000008c008c7308 */ /* 0x000fe20000000800 */
[----:B--2---:R-:W-:Y:S01]  /*a7f0*/  F2FP.PACK_AB R4, R143, R144 ;  /* 0x000000908f04723e */ /* 0x004fe200000000ff */
[----:B------:R-:W-:Y:S01]  /*a800*/  FFMA.FTZ R161, R21, c[0x0][0x23c], -R150 ;  /* 0x00008f0015a17a23 */ /* 0x000fe20000010896 */
[----:B------:R-:W-:Y:S01]  /*a810*/  LDSM.16.MT88.4 R24, [R196+0xe800] ;  /* 0x00e80000c418783b */ /* 0x000fe20000004200 */
[----:B------:R-:W-:-:S02]  /*a820*/  FFMA.FTZ R171, R170, c[0x0][0x23c], -R153 ;  /* 0x00008f00aaab7a23 */ /* 0x000fc40000010899 */
[--C-:B------:R-:W-:Y:S01]  /*a830*/  FFMA.FTZ R173, R164, c[0x0][0x23c], -R153.reuse ;  /* 0x00008f00a4ad7a23 */ /* 0x100fe20000010899 */
[----:B------:R-:W-:Y:S01]  /*a840*/  LDSM.16.MT88.4 R20, [R194+0xe800] ;  /* 0x00e80000c214783b */ /* 0x000fe20000004200 */
[----:B------:R-:W2:Y:S01]  /*a850*/  MUFU.EX2 R2, R2 ;  /* 0x0000000200027308 */ /* 0x000ea20000000800 */
[----:B----4-:R-:W-:Y:S01]  /*a860*/  F2FP.PACK_AB R6, R141, R142 ;  /* 0x0000008e8d06723e */ /* 0x010fe200000000ff */
[--C-:B------:R-:W-:Y:S02]  /*a870*/  FFMA.FTZ R168, R168, c[0x0][0x23c], -R153.reuse ;  /* 0x00008f00a8a87a23 */ /* 0x100fe40000010899 */
[----:B------:R-:W-:Y:S02]  /*a880*/  FFMA.FTZ R166, R166, c[0x0][0x23c], -R153 ;  /* 0x00008f00a6a67a23 */ /* 0x000fe40000010899 */
[--C-:B------:R-:W-:Y:S02]  /*a890*/  FFMA.FTZ R164, R169, c[0x0][0x23c], -R150.reuse ;  /* 0x00008f00a9a47a23 */ /* 0x100fe40000010896 */
[----:B------:R-:W-:Y:S01]  /*a8a0*/  MUFU.EX2 R0, R0 ;  /* 0x0000000000007308 */ /* 0x000fe20000000800 */
[----:B------:R-:W-:-:S02]  /*a8b0*/  FFMA.FTZ R167, R167, c[0x0][0x23c], -R150 ;  /* 0x00008f00a7a77a23 */ /* 0x000fc40000010896 */
[--C-:B------:R-:W-:Y:S02]  /*a8c0*/  FFMA.FTZ R165, R165, c[0x0][0x23c], -R150.reuse ;  /* 0x00008f00a5a57a23 */ /* 0x100fe40000010896 */
[--C-:B------:R-:W-:Y:S02]  /*a8d0*/  FFMA.FTZ R170, R163, c[0x0][0x23c], -R150.reuse ;  /* 0x00008f00a3aa7a23 */ /* 0x100fe40000010896 */
[--C-:B------:R-:W-:Y:S01]  /*a8e0*/  FFMA.FTZ R163, R152, c[0x0][0x23c], -R153.reuse ;  /* 0x00008f0098a37a23 */ /* 0x100fe20000010899 */
[----:B------:R-:W4:Y:S01]  /*a8f0*/  MUFU.EX2 R147, R147 ;  /* 0x0000009300937308 */ /* 0x000f220000000800 */
[----:B--2---:R-:W-:Y:S01]  /*a900*/  F2FP.PACK_AB R5, R2, R140 ;  /* 0x0000008c0205723e */ /* 0x004fe200000000ff */
[--C-:B------:R-:W-:Y:S02]  /*a910*/  FFMA.FTZ R154, R154, c[0x0][0x23c], -R153.reuse ;  /* 0x00008f009a9a7a23 */ /* 0x100fe40000010899 */
[----:B------:R-:W-:Y:S02]  /*a920*/  FFMA.FTZ R152, R138, c[0x0][0x23c], -R153 ;  /* 0x00008f008a987a23 */ /* 0x000fe40000010899 */
[----:B------:R-:W-:-:S02]  /*a930*/  FFMA.FTZ R151, R151, c[0x0][0x23c], -R150 ;  /* 0x00008f0097977a23 */ /* 0x000fc40000010896 */
[----:B------:R-:W2:Y:S01]  /*a940*/  MUFU.EX2 R148, R148 ;  /* 0x0000009400947308 */ /* 0x000ea20000000800 */
[--C-:B------:R-:W-:Y:S02]  /*a950*/  FFMA.FTZ R172, R137, c[0x0][0x23c], -R150.reuse ;  /* 0x00008f0089ac7a23 */ /* 0x100fe40000010896 */
[--C-:B------:R-:W-:Y:S02]  /*a960*/  FFMA.FTZ R169, R139, c[0x0][0x23c], -R150.reuse ;  /* 0x00008f008ba97a23 */ /* 0x100fe40000010896 */
[----:B------:R-:W-:Y:S02]  /*a970*/  FFMA.FTZ R153, R136, c[0x0][0x23c], -R153 ;  /* 0x00008f0088997a23 */ /* 0x000fe40000010899 */
[----:B------:R-:W-:Y:S01]  /*a980*/  FFMA.FTZ R150, R149, c[0x0][0x23c], -R150 ;  /* 0x00008f0095967a23 */ /* 0x000fe20000010896 */
[----:B------:R-:W5:Y:S01]  /*a990*/  MUFU.EX2 R3, R3 ;  /* 0x0000000300037308 */ /* 0x000f620000000800 */
[----:B----4-:R-:W-:Y:S01]  /*a9a0*/  F2FP.PACK_AB R7, R147, R0 ;  /* 0x000000009307723e */ /* 0x010fe200000000ff */
[----:B------:R-:W-:Y:S01]  /*a9b0*/  LDSM.16.MT88.4 R136, [R194+0xd800] ;  /* 0x00d80000c288783b */ /* 0x000fe20000004200 */
[----:B--2---:R-:W-:-:S05]  /*a9c0*/  FMUL.FTZ R120, R120, R148 ;  /* 0x0000009478787220 */ /* 0x004fca0000410000 */
[----:B------:R-:W-:Y:S01]  /*a9d0*/  MUFU.EX2 R155, R155 ;  /* 0x0000009b009b7308 */ /* 0x000fe20000000800 */
[-C--:B------:R-:W-:Y:S02]  /*a9e0*/  FMUL.FTZ R121, R121, R148.reuse ;  /* 0x0000009479797220 */ /* 0x080fe40000410000 */
[-C--:B------:R-:W-:Y:S02]  /*a9f0*/  FMUL.FTZ R116, R116, R148.reuse ;  /* 0x0000009474747220 */ /* 0x080fe40000410000 */
[----:B------:R-:W-:Y:S02]  /*aa00*/  FMUL.FTZ R117, R117, R148 ;  /* 0x0000009475757220 */ /* 0x000fe40000410000 */
[-C--:B-----5:R-:W-:Y:S01]  /*aa10*/  FMUL.FTZ R122, R122, R3.reuse ;  /* 0x000000037a7a7220 */ /* 0x0a0fe20000410000 */
        /* <DEDUP_REMOVED lines=26> */
[----:B------:R-:W4:Y:S01]  /*abc0*/  LDSM.16.MT88.4 R16, [R192+0xc000] ;  /* 0x00c00000c010783b */ /* 0x000f220000004200 */
[-C--:B------:R-:W-:Y:S01]  /*abd0*/  FMUL.FTZ R110, R110, R3.reuse ;  /* 0x000000036e6e7220 */ /* 0x080fe20000410000 */
[----:B------:R-:W5:Y:S01]  /*abe0*/  MUFU.EX2 R162, R162 ;  /* 0x000000a200a27308 */ /* 0x000f620000000800 */
[----:B------:R-:W-:-:S02]  /*abf0*/  FMUL.FTZ R111, R111, R3 ;  /* 0x000000036f6f7220 */ /* 0x000fc40000410000 */
[-C--:B------:R-:W-:Y:S01]  /*ac00*/  FMUL.FTZ R36, R36, R148.reuse ;  /* 0x0000009424247220 */ /* 0x080fe20000410000 */
[C---:B---3--:R-:W-:Y:S01]  /*ac10*/  HMMA.16816.F32 R112, R4.reuse, R8, R112 ;  /* 0x000000080470723c */ /* 0x048fe20000001870 */
[-C--:B------:R-:W-:Y:S02]  /*ac20*/  FMUL.FTZ R37, R37, R148.reuse ;  /* 0x0000009425257220 */ /* 0x080fe40000410000 */
[-C--:B------:R-:W-:Y:S01]  /*ac30*/  FMUL.FTZ R38, R38, R3.reuse ;  /* 0x0000000326267220 */ /* 0x080fe20000410000 */
[----:B------:R-:W-:Y:S01]  /*ac40*/  MUFU.EX2 R160, R160 ;  /* 0x000000a000a07308 */ /* 0x000fe20000000800 */
[----:B------:R-:W-:Y:S02]  /*ac50*/  FMUL.FTZ R39, R39, R3 ;  /* 0x0000000327277220 */ /* 0x000fe40000410000 */
[-C--:B------:R-:W-:Y:S01]  /*ac60*/  FMUL.FTZ R40, R40, R148.reuse ;  /* 0x0000009428287220 */ /* 0x080fe20000410000 */
[----:B------:R-:W-:Y:S01]  /*ac70*/  HMMA.16816.F32 R108, R4, R10, R108 ;  /* 0x0000000a046c723c */ /* 0x000fe2000000186c */
[----:B------:R-:W3:Y:S01]  /*ac80*/  LDSM.16.MT88.4 R8, [R194+0xe000] ;  /* 0x00e00000c208783b */ /* 0x000ee20000004200 */
        /* <DEDUP_REMOVED lines=15> */
[----:B------:R-:W-:Y:S01]  /*ad80*/  MUFU.EX2 R171, R171 ;  /* 0x000000ab00ab7308 */ /* 0x000fe20000000800 */
[-C--:B------:R-:W-:Y:S02]  /*ad90*/  FMUL.FTZ R103, R103, R3.reuse ;  /* 0x0000000367677220 */ /* 0x080fe40000410000 */
[-C--:B------:R-:W-:Y:S01]  /*ada0*/  FMUL.FTZ R44, R44, R148.reuse ;  /* 0x000000942c2c7220 */ /* 0x080fe20000410000 */
[----:B----4-:R-:W-:Y:S01]  /*adb0*/  HMMA.16816.F32 R104, R4, R16, R104 ;  /* 0x000000100468723c */ /* 0x010fe20000001868 */
[----:B------:R-:W-:Y:S02]  /*adc0*/  FMUL.FTZ R45, R45, R148 ;  /* 0x000000942d2d7220 */ /* 0x000fe40000410000 */
[-C--:B------:R-:W-:Y:S01]  /*add0*/  FMUL.FTZ R46, R46, R3.reuse ;  /* 0x000000032e2e7220 */ /* 0x080fe20000410000 */
[----:B------:R-:W-:Y:S01]  /*ade0*/  MUFU.EX2 R166, R166 ;  /* 0x000000a600a67308 */ /* 0x000fe20000000800 */
[----:B------:R-:W-:-:S02]  /*adf0*/  FMUL.FTZ R47, R47, R3 ;  /* 0x000000032f2f7220 */ /* 0x000fc40000410000 */
[-C--:B------:R-:W-:Y:S01]  /*ae00*/  FMUL.FTZ R48, R48, R148.reuse ;  /* 0x0000009430307220 */ /* 0x080fe20000410000 */
[C---:B------:R-:W-:Y:S01]  /*ae10*/  HMMA.16816.F32 R100, R4.reuse, R18, R100 ;  /* 0x000000120464723c */ /* 0x040fe20000001864 */
[-C--:B------:R-:W-:Y:S01]  /*ae20*/  FMUL.FTZ R49, R49, R148.reuse ;  /* 0x0000009431317220 */ /* 0x080fe20000410000 */
[----:B------:R-:W4:Y:S01]  /*ae30*/  LDSM.16.MT88.4 R16, [R193+0xe000] ;  /* 0x00e00000c110783b */ /* 0x000f220000004200 */
[-C--:B------:R-:W-:Y:S01]  /*ae40*/  FMUL.FTZ R50, R50, R3.reuse ;  /* 0x0000000332327220 */ /* 0x080fe20000410000 */
[----:B------:R-:W-:Y:S01]  /*ae50*/  MUFU.EX2 R173, R173 ;  /* 0x000000ad00ad7308 */ /* 0x000fe20000000800 */
[----:B------:R-:W-:Y:S02]  /*ae60*/  FMUL.FTZ R51, R51, R3 ;  /* 0x0000000333337220 */ /* 0x000fe40000410000 */
[-C--:B------:R-:W-:Y:S01]  /*ae70*/  FMUL.FTZ R60, R60, R148.reuse ;  /* 0x000000943c3c7220 */ /* 0x080fe20000410000 */
[----:B---3--:R-:W-:Y:S01]  /*ae80*/  HMMA.16816.F32 R44, R4, R8, R44 ;  /* 0x00000008042c723c */ /* 0x008fe2000000182c */
[----:B------:R-:W-:-:S02]  /*ae90*/  FMUL.FTZ R61, R61, R148 ;  /* 0x000000943d3d7220 */ /* 0x000fc40000410000 */
[-C--:B------:R-:W-:Y:S01]  /*aea0*/  FMUL.FTZ R62, R62, R3.reuse ;  /* 0x000000033e3e7220 */ /* 0x080fe20000410000 */
[----:B------:R-:W3:Y:S01]  /*aeb0*/  MUFU.EX2 R164, R164 ;  /* 0x000000a400a47308 */ /* 0x000ee20000000800 */
[-C--:B------:R-:W-:Y:S02]  /*aec0*/  FMUL.FTZ R63, R63, R3.reuse ;  /* 0x000000033f3f7220 */ /* 0x080fe40000410000 */
[-C--:B------:R-:W-:Y:S01]  /*aed0*/  FMUL.FTZ R64, R64, R148.reuse ;  /* 0x0000009440407220 */ /* 0x080fe20000410000 */
[----:B------:R-:W-:Y:S01]  /*aee0*/  HMMA.16816.F32 R48, R4, R10, R48 ;  /* 0x0000000a0430723c */ /* 0x000fe20000001830 */
[----:B------:R-:W2:Y:S01]  /*aef0*/  LDSM.16.MT88.4 R8, [R196+0x10000] ;  /* 0x01000000c408783b */ /* 0x000ea20000004200 */
        /* <DEDUP_REMOVED lines=28> */
[----:B------:R-:W1:Y:S01]  /*b0c0*/  MUFU.EX2 R163, R163 ;  /* 0x000000a300a37308 */ /* 0x000e620000000800 */
[----:B------:R-:W-:Y:S02]  /*b0d0*/  FMUL.FTZ R75, R75, R3 ;  /* 0x000000034b4b7220 */ /* 0x000fe40000410000 */
[-C--:B------:R-:W-:Y:S01]  /*b0e0*/  FMUL.FTZ R84, R84, R148.reuse ;  /* 0x0000009454547220 */ /* 0x080fe20000410000 */
[----:B--2---:R-:W-:Y:S01]  /*b0f0*/  HMMA.16816.F32 R68, R4, R8, R68 ;  /* 0x000000080444723c */ /* 0x004fe20000001844 */
[----:B------:R-:W-:-:S02]  /*b100*/  FMUL.FTZ R85, R85, R148 ;  /* 0x0000009455557220 */ /* 0x000fc40000410000 */
[-C--:B------:R-:W-:Y:S01]  /*b110*/  FMUL.FTZ R86, R86, R3.reuse ;  /* 0x0000000356567220 */ /* 0x080fe20000410000 */
[----:B------:R-:W-:Y:S01]  /*b120*/  MUFU.EX2 R152, R152 ;  /* 0x0000009800987308 */ /* 0x000fe20000000800 */
[-C--:B------:R-:W-:Y:S02]  /*b130*/  FMUL.FTZ R87, R87, R3.reuse ;  /* 0x0000000357577220 */ /* 0x080fe40000410000 */
[-C--:B------:R-:W-:Y:S01]  /*b140*/  FMUL.FTZ R88, R88, R148.reuse ;  /* 0x0000009458587220 */ /* 0x080fe20000410000 */
[----:B------:R-:W-:Y:S01]  /*b150*/  HMMA.16816.F32 R72, R4, R10, R72 ;  /* 0x0000000a0448723c */ /* 0x000fe20000001848 */
[----:B------:R-:W2:Y:S01]  /*b160*/  LDSM.16.MT88.4 R8, [R192+0x10000] ;  /* 0x01000000c008783b */ /* 0x000ea20000004200 */
        /* <DEDUP_REMOVED lines=29> */
[-C--:B------:R-:W-:Y:S02]  /*b340*/  FMUL.FTZ R99, R99, R3.reuse ;  /* 0x0000000363637220 */ /* 0x080fe40000410000 */
[----:B------:R-:W-:Y:S01]  /*b350*/  FFMA.FTZ R144, R219, R148, R144 ;  /* 0x00000094db907223 */ /* 0x000fe20000010090 */
[----:B--2---:R-:W-:Y:S01]  /*b360*/  HMMA.16816.F32 R92, R4, R8, R92 ;  /* 0x00000008045c723c */ /* 0x004fe2000000185c */
        /* <DEDUP_REMOVED lines=11> */
[----:B-----5:R-:W-:Y:S01]  /*b420*/  F2FP.PACK_AB R5, R162, R159 ;  /* 0x0000009fa205723e */ /* 0x020fe200000000ff */
        /* <DEDUP_REMOVED lines=9> */
[----:B------:R-:W-:-:S04]  /*b4c0*/  FADD.FTZ R161, R161, R160 ;  /* 0x000000a0a1a17221 */ /* 0x000fc80000010000 */
[----:B---3--:R-:W-:Y:S01]  /*b4d0*/  FADD.FTZ R0, R164, R161 ;  /* 0x000000a1a4007221 */ /* 0x008fe20000010000 */
[----:B------:R-:W-:Y:S01]  /*b4e0*/  HMMA.16816.F32 R124, R4, R14, R124 ;  /* 0x0000000e047c723c */ /* 0x000fe2000000187c */
[----:B------:R-:W1:Y:S02]  /*b4f0*/  LDSM.16.MT88.4 R12, [R196+0x10800] ;  /* 0x01080000c40c783b */ /* 0x000e640000004200 */
[----:B------:R-:W-:-:S05]  /*b500*/  FADD.FTZ R0, R167, R0 ;  /* 0x00000000a7007221 */ /* 0x000fca0000010000 */
[C---:B------:R-:W-:Y:S08]  /*b510*/  HMMA.16816.F32 R36, R4.reuse, R24, R36 ;  /* 0x000000180424723c */ /* 0x040ff00000001824 */
[C---:B------:R-:W-:Y:S01]  /*b520*/  HMMA.16816.F32 R40, R4.reuse, R26, R40 ;  /* 0x0000001a0428723c */ /* 0x040fe20000001828 */
[----:B------:R-:W2:Y:S07]  /*b530*/  LDSM.16.MT88.4 R24, [R194+0x10800] ;  /* 0x01080000c218783b */ /* 0x000eae0000004200 */
[C---:B------:R-:W-:Y:S08]  /*b540*/  HMMA.16816.F32 R44, R4.reuse, R20, R44 ;  /* 0x00000014042c723c */ /* 0x040ff0000000182c */
[C---:B------:R-:W-:Y:S01]  /*b550*/  HMMA.16816.F32 R48, R4.reuse, R22, R48 ;  /* 0x000000160430723c */ /* 0x040fe20000001830 */
[----:B------:R-:W3:Y:S07]  /*b560*/  LDSM.16.MT88.4 R20, [R193+0x10800] ;  /* 0x01080000c114783b */ /* 0x000eee0000004200 */
[C---:B----4-:R-:W-:Y:S08]  /*b570*/  HMMA.16816.F32 R52, R4.reuse, R16, R52 ;  /* 0x000000100434723c */ /* 0x050ff00000001834 */
        /* <DEDUP_REMOVED lines=22> */
[----:B------:R-:W-:Y:S07]  /*b6e0*/  LDSM.16.MT88.4 R20, [R194+0xf000] ;  /* 0x00f00000c214783b */ /* 0x000fee0000004200 */
[C---:B----4-:R-:W-:Y:S08]  /*b6f0*/  HMMA.16816.F32 R92, R4.reuse, R16, R92 ;  /* 0x00000010045c723c */ /* 0x050ff0000000185c */
[----:B------:R-:W-:Y:S01]  /*b700*/  HMMA.16816.F32 R96, R4, R18, R96 ;  /* 0x000000120460723c */ /* 0x000fe20000001860 */
[----:B------:R-:W3:Y:S06]  /*b710*/  LDSM.16.MT88.4 R16, [R193+0xf000] ;  /* 0x00f00000c110783b */ /* 0x000eec0000004200 */
[----:B------:R-:W-:Y:S01]  /*b720*/  F2FP.PACK_AB R4, R171, R168 ;  /* 0x000000a8ab04723e */ /* 0x000fe200000000ff */
[----:B------:R-:W-:Y:S01]  /*b730*/  FADD.FTZ R168, R168, R3 ;  /* 0x00000003a8a87221 */ /* 0x000fe20000010000 */
[----:B------:R-:W-:-:S02]  /*b740*/  F2FP.PACK_AB R5, R167, R164 ;  /* 0x000000a4a705723e */ /* 0x000fc400000000ff */
[----:B------:R-:W-:Y:S01]  /*b750*/  F2FP.PACK_AB R6, R173, R166 ;  /* 0x000000a6ad06723e */ /* 0x000fe200000000ff */
[----:B------:R-:W-:Y:S01]  /*b760*/  FADD.FTZ R171, R171, R168 ;  /* 0x000000a8abab7221 */ /* 0x000fe20000010000 */
[----:B------:R-:W-:Y:S01]  /*b770*/  F2FP.PACK_AB R7, R170, R165 ;  /* 0x000000a5aa07723e */ /* 0x000fe200000000ff */
[----:B------:R-:W-:Y:S01]  /*b780*/  FADD.FTZ R165, R165, R0 ;  /* 0x00000000a5a57221 */ /* 0x000fe20000010000 */
[----:B------:R-:W-:Y:S01]  /*b790*/  MOV R3, R145 ;  /* 0x0000009100037202 */ /* 0x000fe20000000f00 */
[----:B------:R-:W-:Y:S02]  /*b7a0*/  FADD.FTZ R166, R166, R171 ;  /* 0x000000aba6a67221 */ /* 0x000fe40000010000 */
[----:B------:R-:W-:Y:S02]  /*b7b0*/  FADD.FTZ R170, R170, R165 ;  /* 0x000000a5aaaa7221 */ /* 0x000fe40000010000 */
[----:B-1----:R-:W-:Y:S01]  /*b7c0*/  HMMA.16816.F32 R128, R4, R12, R128 ;  /* 0x0000000c0480723c */ /* 0x002fe20000001880 */
[----:B------:R-:W-:-:S07]  /*b7d0*/  FADD.FTZ R173, R173, R166 ;  /* 0x000000a6adad7221 */ /* 0x000fce0000010000 */
[C---:B------:R-:W-:Y:S01]  /*b7e0*/  HMMA.16816.F32 R124, R4.reuse, R14, R124 ;  /* 0x0000000e047c723c */ /* 0x040fe2000000187c */
[----:B------:R-:W1:Y:S07]  /*b7f0*/  LDSM.16.MT88.4 R12, [R192+0xf000] ;  /* 0x00f00000c00c783b */ /* 0x000e6e0000004200 */
[C---:B-----5:R-:W-:Y:S08]  /*b800*/  HMMA.16816.F32 R120, R4.reuse, R8, R120 ;  /* 0x000000080478723c */ /* 0x060ff00000001878 */
[C---:B------:R-:W-:Y:S01]  /*b810*/  HMMA.16816.F32 R116, R4.reuse, R10, R116 ;  /* 0x0000000a0474723c */ /* 0x040fe20000001874 */
[----:B------:R-:W4:Y:S07]  /*b820*/  LDSM.16.MT88.4 R8, [R196+0x11000] ;  /* 0x01100000c408783b */ /* 0x000f2e0000004200 */
[C---:B--2---:R-:W-:Y:S08]  /*b830*/  HMMA.16816.F32 R36, R4.reuse, R24, R36 ;  /* 0x000000180424723c */ /* 0x044ff00000001824 */
[C---:B------:R-:W-:Y:S01]  /*b840*/  HMMA.16816.F32 R40, R4.reuse, R26, R40 ;  /* 0x0000001a0428723c */ /* 0x040fe20000001828 */
[----:B------:R-:W2:Y:S07]  /*b850*/  LDSM.16.MT88.4 R24, [R194+0x11000] ;  /* 0x01100000c218783b */ /* 0x000eae0000004200 */
[C---:B---3--:R-:W-:Y:S08]  /*b860*/  HMMA.16816.F32 R52, R4.reuse, R16, R52 ;  /* 0x000000100434723c */ /* 0x048ff00000001834 */
[C---:B-1----:R-:W-:Y:S08]  /*b870*/  HMMA.16816.F32 R60, R4.reuse, R12, R60 ;  /* 0x0000000c043c723c */ /* 0x042ff0000000183c */
[C---:B------:R-:W-:Y:S01]  /*b880*/  HMMA.16816.F32 R64, R4.reuse, R14, R64 ;  /* 0x0000000e0440723c */ /* 0x040fe20000001840 */
[----:B------:R-:W1:Y:S07]  /*b890*/  LDSM.16.MT88.4 R12, [R192+0x11000] ;  /* 0x01100000c00c783b */ /* 0x000e6e0000004200 */
[C---:B------:R-:W-:Y:S01]  /*b8a0*/  HMMA.16816.F32 R56, R4.reuse, R18, R56 ;  /* 0x000000120438723c */ /* 0x040fe20000001838 */
[----:B------:R-:W3:Y:S07]  /*b8b0*/  LDSM.16.MT88.4 R16, [R193+0x11000] ;  /* 0x01100000c110783b */ /* 0x000eee0000004200 */
[C---:B----4-:R-:W-:Y:S08]  /*b8c0*/  HMMA.16816.F32 R68, R4.reuse, R8, R68 ;  /* 0x000000080444723c */ /* 0x050ff00000001844 */
        /* <DEDUP_REMOVED lines=30> */
[----:B----4-:R-:W-:Y:S01]  /*bab0*/  HMMA.16816.F32 R128, R4, R8, R128 ;  /* 0x000000080480723c */ /* 0x010fe20000001880 */
[----:B------:R-:W-:Y:S02]  /*bac0*/  FADD.FTZ R219, R153, R152 ;  /* 0x0000009899db7221 */ /* 0x000fe40000010000 */
[----:B------:R-:W-:-:S05]  /*bad0*/  FADD.FTZ R217, R150, R169 ;  /* 0x000000a996d97221 */ /* 0x000fca0000010000 */
        /* <DEDUP_REMOVED lines=19> */
[C---:B----4-:R-:W-:Y:S08]  /*bc10*/  HMMA.16816.F32 R76, R4.reuse, R8, R76 ;  /* 0x00000008044c723c */ /* 0x050ff0000000184c */
[C---:B------:R-:W-:Y:S08]  /*bc20*/  HMMA.16816.F32 R80, R4.reuse, R10, R80 ;  /* 0x0000000a0450723c */ /* 0x040ff00000001850 */
[C---:B--2---:R-:W-:Y:S08]  /*bc30*/  HMMA.16816.F32 R84, R4.reuse, R24, R84 ;  /* 0x000000180454723c */ /* 0x044ff00000001854 */
[C---:B------:R-:W-:Y:S08]  /*bc40*/  HMMA.16816.F32 R88, R4.reuse, R26, R88 ;  /* 0x0000001a0458723c */ /* 0x040ff00000001858 */
[C---:B-1----:R-:W-:Y:S08]  /*bc50*/  HMMA.16816.F32 R92, R4.reuse, R12, R92 ;  /* 0x0000000c045c723c */ /* 0x042ff0000000185c */
[C---:B------:R-:W-:Y:S08]  /*bc60*/  HMMA.16816.F32 R96, R4.reuse, R14, R96 ;  /* 0x0000000e0460723c */ /* 0x040ff00000001860 */
[----:B------:R-:W-:Y:S07]  /*bc70*/  HMMA.16816.F32 R112, R4, R132, R112 ;  /* 0x000000840470723c */ /* 0x000fee0000001870 */
[----:B------:R-:W-:Y:S11]  /*bc80*/  MOV R132, R146 ;  /* 0x0000009200847202 */ /* 0x000ff60000000f00 */
[----:B------:R-:W-:Y:S01]  /*bc90*/  @!UPT UIADD3 URZ, URZ, URZ, URZ ;  /* 0x0000003f3f3ff290 */ /* 0x000fe2000fffe03f */
.L_x_2074:
        /* <DEDUP_REMOVED lines=45> */
.L_x_2086:
        /* <DEDUP_REMOVED lines=76> */
.L_x_2083:
[----:B------:R-:W-:Y:S01]  /*c430*/  ISETP.GE.AND P5, PT, R208, c[0x0][0x220], PT ;  /* 0x00008800d0007a0c */ /* 0x000fe20003fa6270 */
[----:B------:R-:W-:Y:S01]  /*c440*/  UISETP.GT.AND UP2, UPT, UR25, UR19, UPT ;  /* 0x000000131900728c */ /* 0x000fe2000bf44270 */
[CC--:B------:R-:W-:Y:S02]  /*c450*/  LEA R222, P0, R3.reuse, R220.reuse, 0x1 ;  /* 0x000000dc03de7211 */ /* 0x0c0fe400078008ff */
[----:B------:R-:W-:Y:S02]  /*c460*/  ISETP.GE.AND P4, PT, R204, c[0x0][0x220], PT ;  /* 0x00008800cc007a0c */ /* 0x000fe40003f86270 */
[-C--:B------:R-:W-:Y:S02]  /*c470*/  LEA.HI.X R223, R3, R221.reuse, R218, 0x1, P0 ;  /* 0x000000dd03df7211 */ /* 0x080fe400000f0cda */
[----:B------:R-:W-:Y:S02]  /*c480*/  ISETP.GE.AND P3, PT, R203, c[0x0][0x220], PT ;  /* 0x00008800cb007a0c */ /* 0x000fe40003f66270 */
[----:B------:R-:W-:Y:S03]  /*c490*/  IADD3 R3, P0, R3, UR23, RZ ;  /* 0x0000001703037c10 */ /* 0x000fe6000ff1e0ff */
[----:B------:R-:W-:Y:S01]  /*c4a0*/  @P5 STS.128 [R206+0xc000], RZ ;  /* 0x00c000ffce005388 */ /* 0x000fe20000000c00 */
[CC--:B------:R-:W-:Y:S02]  /*c4b0*/  @!P5 LEA R240, P6, R3.reuse, R220.reuse, 0x1 ;  /* 0x000000dc03f0d211 */ /* 0x0c0fe400078c08ff */
[----:B------:R-:W-:Y:S02]  /*c4c0*/  IADD3.X R224, R218, UR22, RZ, P0, !PT ;  /* 0x00000016dae07c10 */ /* 0x000fe400087fe4ff */
[CC--:B------:R-:W-:Y:S01]  /*c4d0*/  @!P4 LEA R234, P1, R3.reuse, R220.reuse, 0x1 ;  /* 0x000000dc03eac211 */ /* 0x0c0fe200078208ff */
[----:B------:R-:W-:Y:S01]  /*c4e0*/  @!PT LDS RZ, [RZ] ;  /* 0x00000000fffff984 */ /* 0x000fe20000000800 */
[----:B------:R-:W-:Y:S01]  /*c4f0*/  @!PT LDS RZ, [RZ] ;  /* 0x00000000fffff984 */ /* 0x000fe20000000800 */
[----:B------:R-:W-:Y:S01]  /*c500*/  @!PT LDS RZ, [RZ] ;  /* 0x00000000fffff984 */ /* 0x000fe20000000800 */
[----:B------:R1:W-:Y:S01]  /*c510*/  @!P5 LDGSTS.E.BYPASS.LTC128B.128 [R206+0xc000], [R222.64] ;  /* 0x0c000000decedfae */ /* 0x0003e2000b901d5c */
[CCC-:B------:R-:W-:Y:S02]  /*c520*/  @!P5 LEA.HI.X R241, R3.reuse, R221.reuse, R224.reuse, 0x1, P6 ;  /* 0x000000dd03f1d211 */ /* 0x1c0fe400030f0ce0 */
[CCC-:B------:R-:W-:Y:S02]  /*c530*/  @!P4 LEA.HI.X R235, R3.reuse, R221.reuse, R224.reuse, 0x1, P1 ;  /* 0x000000dd03ebc211 */ /* 0x1c0fe400008f0ce0 */
[CC--:B------:R-:W-:Y:S01]  /*c540*/  @!P3 LEA R232, P0, R3.reuse, R220.reuse, 0x1 ;  /* 0x000000dc03e8b211 */ /* 0x0c0fe200078008ff */
[----:B------:R-:W-:Y:S01]  /*c550*/  @P4 STS.128 [R206+0xe000], RZ ;  /* 0x00e000ffce004388 */ /* 0x000fe20000000c00 */
[C---:B------:R-:W-:Y:S02]  /*c560*/  IADD3 R225, P2, R3.reuse, UR23, RZ ;  /* 0x0000001703e17c10 */ /* 0x040fe4000ff5e0ff */
[-C--:B------:R-:W-:Y:S02]  /*c570*/  @!P3 LEA.HI.X R233, R3, R221.reuse, R224, 0x1, P0 ;  /* 0x000000dd03e9b211 */ /* 0x080fe400000f0ce0 */
[CC--:B------:R-:W-:Y:S01]  /*c580*/  @!P5 LEA R238, P1, R225.reuse, R220.reuse, 0x1 ;  /* 0x000000dce1eed211 */ /* 0x0c0fe200078208ff */
[----:B------:R-:W-:Y:S01]  /*c590*/  @!PT LDS RZ, [RZ] ;  /* 0x00000000fffff984 */ /* 0x000fe20000000800 */
[----:B------:R-:W-:Y:S01]  /*c5a0*/  @!PT LDS RZ, [RZ] ;  /* 0x00000000fffff984 */ /* 0x000fe20000000800 */
[----:B------:R-:W-:Y:S01]  /*c5b0*/  @!PT LDS RZ, [RZ] ;  /* 0x00000000fffff984 */ /* 0x000fe20000000800 */
[----:B------:R1:W-:Y:S01]  /*c5c0*/  @!P4 LDGSTS.E.BYPASS.LTC128B.128 [R206+0xe000], [R222.64+0x80] ;  /* 0x0e000080dececfae */ /* 0x0003e2000b901d5c */
[----:B------:R-:W-:Y:S02]  /*c5d0*/  IADD3.X R224, R224, UR22, RZ, P2, !PT ;  /* 0x00000016e0e07c10 */ /* 0x000fe400097fe4ff */
[CC--:B------:R-:W-:Y:S02]  /*c5e0*/  @!P4 LEA R230, P0, R225.reuse, R220.reuse, 0x1 ;  /* 0x000000dce1e6c211 */ /* 0x0c0fe400078008ff */
[CCC-:B------:R-:W-:Y:S01]  /*c5f0*/  @!P5 LEA.HI.X R239, R225.reuse, R221.reuse, R224.reuse, 0x1, P1 ;  /* 0x000000dde1efd211 */ /* 0x1c0fe200008f0ce0 */
[----:B------:R-:W-:Y:S01]  /*c600*/  @P3 STS.128 [R206+0x10000], RZ ;  /* 0x010000ffce003388 */ /* 0x000fe20000000c00 */
[CCC-:B------:R-:W-:Y:S02]  /*c610*/  @!P4 LEA.HI.X R231, R225.reuse, R221.reuse, R224.reuse, 0x1, P0 ;  /* 0x000000dde1e7c211 */ /* 0x1c0fe400000f0ce0 */
[CC--:B------:R-:W-:Y:S02]  /*c620*/  @!P3 LEA R228, P2, R225.reuse, R220.reuse, 0x1 ;  /* 0x000000dce1e4b211 */ /* 0x0c0fe400078408ff */
[C---:B------:R-:W-:Y:S01]  /*c630*/  IADD3 R3, P6, R225.reuse, UR23, RZ ;  /* 0x00000017e1037c10 */ /* 0x040fe2000ffde0ff */
[----:B------:R-:W-:Y:S01]  /*c640*/  @!PT LDS RZ, [RZ] ;  /* 0x00000000fffff984 */ /* 0x000fe20000000800 */
[----:B------:R-:W-:Y:S01]  /*c650*/  @!PT LDS RZ, [RZ] ;  /* 0x00000000fffff984 */ /* 0x000fe20000000800 */
[----:B------:R-:W-:Y:S01]  /*c660*/  @!PT LDS RZ, [RZ] ;  /* 0x00000000fffff984 */ /* 0x000fe20000000800 */
[----:B------:R1:W-:Y:S01]  /*c670*/  @!P3 LDGSTS.E.BYPASS.LTC128B.128 [R206+0x10000], [R222.64+0x100] ;  /* 0x10000100decebfae */ /* 0x0003e2000b901d5c */
[-C--:B------:R-:W-:Y:S02]  /*c680*/  @!P3 LEA.HI.X R229, R225, R221.reuse, R224, 0x1, P2 ;  /* 0x000000dde1e5b211 */ /* 0x080fe400010f0ce0 */
[----:B------:R-:W-:Y:S02]  /*c690*/  IADD3.X R218, R224, UR22, RZ, P6, !PT ;  /* 0x00000016e0da7c10 */ /* 0x000fe4000b7fe4ff */
        /* <DEDUP_REMOVED lines=12> */
[----:B------:R-:W-:Y:S05]  /*c760*/  PLOP3.LUT P0, PT, PT, PT, UP2, 0x80, 0x0 ;  /* 0x000000000000781c */ /* 0x000fea0003f0f028 */
        /* <DEDUP_REMOVED lines=43> */
[----:B-1----:R-:W-:Y:S05]  /*ca20*/  MOV R221, R223 ;  /* 0x000000df00dd7202 */ /* 0x002fea0000000f00 */
        /* <DEDUP_REMOVED lines=151> */
[C---:B--2---:R-:W-:Y:S04]  /*d3a0*/  HMMA.16816.F32 R20, R172.reuse, R136, R20 ;  /* 0x00000088ac14723c */ /* 0x044fe80000001814 */
[----:B------:R-:W2:Y:S01]  /*d3b0*/  MUFU.TANH R218, R218 ;  /* 0x000000da00da7308 */ /* 0x000ea20000002400 */
[----:B------:R-:W-:Y:S01]  /*d3c0*/  BAR.SYNC.DEFER_BLOCKING 0x0 ;  /* 0x0000000000007b1d */ /* 0x000fe20000010000 */
[----:B------:R-:W-:Y:S02]  /*d3d0*/  FMUL.FTZ R224, R5, c[0x0][0x2ec] ;  /* 0x0000bb0005e07a20 */ /* 0x000fe40000410000 */
[C---:B------:R-:W-:Y:S04]  /*d3e0*/  HMMA.16816.F32 R24, R172.reuse, R138, R24 ;  /* 0x0000008aac18723c */ /* 0x040fe80000001818 */
[----:B------:R-:W-:Y:S02]  /*d3f0*/  FMUL.FTZ R225, R6, c[0x0][0x2ec] ;  /* 0x0000bb0006e17a20 */ /* 0x000fe40000410000 */
[----:B------:R-:W3:Y:S01]  /*d400*/  MUFU.TANH R224, R224 ;  /* 0x000000e000e07308 */ /* 0x000ee20000002400 */
[----:B------:R-:W-:Y:S02]  /*d410*/  FMUL.FTZ R3, R7, c[0x0][0x2ec] ;  /* 0x0000bb0007037a20 */ /* 0x000fe40000410000 */
[----:B------:R-:W-:Y:S03]  /*d420*/  FMUL.FTZ R226, R8, c[0x0][0x2ec] ;  /* 0x0000bb0008e27a20 */ /* 0x000fe60000410000 */
[----:B------:R-:W-:Y:S02]  /*d430*/  FMUL.FTZ R229, R9, c[0x0][0x2ec] ;  /* 0x0000bb0009e57a20 */ /* 0x000fe40000410000 */
[----:B------:R-:W-:Y:S02]  /*d440*/  FMUL.FTZ R228, R10, c[0x0][0x2ec] ;  /* 0x0000bb000ae47a20 */ /* 0x000fe40000410000 */
[----:B------:R-:W2:Y:S01]  /*d450*/  MUFU.TANH R225, R225 ;  /* 0x000000e100e17308 */ /* 0x000ea20000002400 */
[----:B------:R-:W-:Y:S02]  /*d460*/  FMUL.FTZ R227, R11, c[0x0][0x2ec] ;  /* 0x0000bb000be37a20 */ /* 0x000fe40000410000 */
[----:B----4-:R-:W-:Y:S02]  /*d470*/  FMUL.FTZ R233, R12, c[0x0][0x2ec] ;  /* 0x0000bb000ce97a20 */ /* 0x010fe40000410000 */
[----:B------:R-:W-:Y:S02]  /*d480*/  FMUL.FTZ R232, R13, c[0x0][0x2ec] ;  /* 0x0000bb000de87a20 */ /* 0x000fe40000410000 */
[----:B------:R-:W-:Y:S01]  /*d490*/  FMUL.FTZ R231, R14, c[0x0][0x2ec] ;  /* 0x0000bb000ee77a20 */ /* 0x000fe20000410000 */
[C---:B-1----:R-:W-:Y:S02]  /*d4a0*/  HMMA.16816.F32 R28, R172.reuse, R132, R28 ;  /* 0x00000084ac1c723c */ /* 0x042fe4000000181c */
[----:B------:R-:W1:Y:S01]  /*d4b0*/  MUFU.TANH R3, R3 ;  /* 0x0000000300037308 */ /* 0x000e620000002400 */
[----:B------:R-:W-:Y:S02]  /*d4c0*/  FMUL.FTZ R230, R15, c[0x0][0x2ec] ;  /* 0x0000bb000fe67a20 */ /* 0x000fe40000410000 */
[----:B------:R-:W-:Y:S02]  /*d4d0*/  FMUL.FTZ R236, R16, c[0x0][0x2ec] ;  /* 0x0000bb0010ec7a20 */ /* 0x000fe40000410000 */
[----:B-----5:R-:W-:Y:S01]  /*d4e0*/  FMUL.FTZ R239, R17, c[0x0][0x2ec] ;  /* 0x0000bb0011ef7a20 */ /* 0x020fe20000410000 */
[----:B------:R-:W-:Y:S04]  /*d4f0*/  HMMA.16816.F32 R32, R172, R134, R32 ;  /* 0x00000086ac20723c */ /* 0x000fe80000001820 */
[----:B------:R-:W4:Y:S01]  /*d500*/  MUFU.TANH R226, R226 ;  /* 0x000000e200e27308 */ /* 0x000f220000002400 */
[----:B------:R-:W-:Y:S02]  /*d510*/  FMUL.FTZ R235, R18, c[0x0][0x2ec] ;  /* 0x0000bb0012eb7a20 */ /* 0x000fe40000410000 */
[----:B------:R-:W-:Y:S02]  /*d520*/  FMUL.FTZ R234, R19, c[0x0][0x2ec] ;  /* 0x0000bb0013ea7a20 */ /* 0x000fe40000410000 */
[----:B------:R-:W-:Y:S03]  /*d530*/  FMUL.FTZ R240, R20, c[0x0][0x2ec] ;  /* 0x0000bb0014f07a20 */ /* 0x000fe60000410000 */
[----:B------:R-:W-:Y:S02]  /*d540*/  FMUL.FTZ R243, R21, c[0x0][0x2ec] ;  /* 0x0000bb0015f37a20 */ /* 0x000fe40000410000 */
[----:B------:R-:W1:Y:S01]  /*d550*/  MUFU.TANH R229, R229 ;  /* 0x000000e500e57308 */ /* 0x000e620000002400 */
[----:B------:R-:W-:Y:S02]  /*d560*/  FMUL.FTZ R238, R22, c[0x0][0x2ec] ;  /* 0x0000bb0016ee7a20 */ /* 0x000fe40000410000 */
[----:B------:R-:W-:Y:S02]  /*d570*/  FMUL.FTZ R237, R23, c[0x0][0x2ec] ;  /* 0x0000bb0017ed7a20 */ /* 0x000fe40000410000 */
[----:B------:R-:W-:Y:S02]  /*d580*/  FMUL.FTZ R246, R24, c[0x0][0x2ec] ;  /* 0x0000bb0018f67a20 */ /* 0x000fe40000410000 */
[----:B------:R-:W-:Y:S02]  /*d590*/  FMUL.FTZ R244, R25, c[0x0][0x2ec] ;  /* 0x0000bb0019f47a20 */ /* 0x000fe40000410000 */
[----:B------:R-:W-:Y:S01]  /*d5a0*/  FMUL.FTZ R242, R26, c[0x0][0x2ec] ;  /* 0x0000bb001af27a20 */ /* 0x000fe20000410000 */
        /* <DEDUP_REMOVED lines=8> */
[----:B------:R-:W-:Y:S02]  /*d630*/  FMUL.FTZ R251, R33, c[0x0][0x2ec] ;  /* 0x0000bb0021fb7a20 */ /* 0x000fe40000410000 */
[----:B------:R-:W-:Y:S02]  /*d640*/  FMUL.FTZ R250, R34, c[0x0][0x2ec] ;  /* 0x0000bb0022fa7a20 */ /* 0x000fe40000410000 */
[----:B------:R-:W-:Y:S03]  /*d650*/  FMUL.FTZ R249, R35, c[0x0][0x2ec] ;  /* 0x0000bb0023f97a20 */ /* 0x000fe60000410000 */
[----:B------:R-:W1:Y:S10]  /*d660*/  MUFU.TANH R227, R227 ;  /* 0x000000e300e37308 */ /* 0x000e740000002400 */
[----:B------:R-:W1:Y:S01]  /*d670*/  MUFU.TANH R233, R233 ;  /* 0x000000e900e97308 */ /* 0x000e620000002400 */
[----:B-----5:R-:W-:Y:S09]  /*d680*/  MOV R220, R222 ;  /* 0x000000de00dc7202 */ /* 0x020ff20000000f00 */
        /* <DEDUP_REMOVED lines=21> */
[----:B------:R-:W1:Y:S01]  /*d7e0*/  MUFU.TANH R249, R249 ;  /* 0x000000f900f97308 */ /* 0x000e620000002400 */
[----:B------:R-:W-:-:S05]  /*d7f0*/  @!P0 BRA `(.L_x_2084) ;  /* 0x000009f000008947 */ /* 0x000fca0003800000 */
[----:B--234-:R-:W-:Y:S01]  /*d800*/  PLOP3.LUT P0, PT, PT, PT, UP6, 0x80, 0x0 ;  /* 0x000000000000781c */ /* 0x01cfe20003f0f068 */
        /* <DEDUP_REMOVED lines=9> */
[----:B------:R-:W2:Y:S08]  /*d8a0*/  R2UR UR33, R5 ;  /* 0x00000000052173c2 */ /* 0x000eb000000e0000 */
[----:B------:R-:W3:Y:S01]  /*d8b0*/  R2UR UR27, R4 ;  /* 0x00000000041b73c2 */ /* 0x000ee200000e0000 */
[----:B--2---:R-:W-:Y:S04]  /*d8c0*/  UIMAD.WIDE.U32 UR36, UR11, UR33, URZ ;  /* 0x000000210b2472a5 */ /* 0x004fe8000f8e003f */
[----:B------:R-:W-:Y:S02]  /*d8d0*/  UIADD3 UR32, -UR37, URZ, URZ ;  /* 0x0000003f25207290 */ /* 0x000fe4000fffe13f */
[----:B---3--:R-:W-:Y:S02]  /*d8e0*/  UIMAD.WIDE.U32 UR38, UR11, UR27, URZ ;  /* 0x0000001b0b2672a5 */ /* 0x008fe4000f8e003f */
        /* <DEDUP_REMOVED lines=25> */
[----:B------:R-:W2:Y:S01]  /*da80*/  R2UR UR4, R8 ;  /* 0x00000000080473c2 */ /* 0x000ea200000e0000 */
[----:B------:R-:W-:Y:S02]  /*da90*/  LEA R10, P1, R6, UR30, 0x2 ;  /* 0x0000001e060a7c11 */ /* 0x000fe4000f8210ff */
[----:B------:R-:W-:Y:S02]  /*daa0*/  LEA.HI.X.SX32 R9, R4, UR31, 0x2, P0 ;  /* 0x0000001f04097c11 */ /* 0x000fe400080f16ff */
[----:B------:R-:W-:Y:S03]  /*dab0*/  LEA.HI.X.SX32 R11, R5, UR31, 0x2, P1 ;  /* 0x0000001f050b7c11 */ /* 0x000fe600088f16ff */
[----:B------:R-:W3:Y:S08]  /*dac0*/  R2UR UR5, R9 ;  /* 0x00000000090573c2 */ /* 0x000ef000000e0000 */
[----:B------:R-:W4:Y:S08]  /*dad0*/  R2UR UR32, R10 ;  /* 0x000000000a2073c2 */ /* 0x000f3000000e0000 */
[----:B------:R-:W5:Y:S01]  /*dae0*/  R2UR UR33, R11 ;  /* 0x000000000b2173c2 */ /* 0x000f6200000e0000 */
[----:B--2---:R-:W-:Y:S01]  /*daf0*/  MOV R14, UR4 ;  /* 0x00000004000e7c02 */ /* 0x004fe20008000f00 */
[----:B---3--:R-:W-:Y:S01]  /*db00*/  IMAD.U32 R15, RZ, RZ, UR5 ;  /* 0x00000005ff0f7e24 */ /* 0x008fe2000f8e00ff */
[----:B------:R-:W-:Y:S04]  /*db10*/  ULDC.64 UR4, c[0x0][0x198] ;  /* 0x0000660000047ab9 */ /* 0x000fe80000000a00 */
[----:B------:R-:W2:Y:S01]  /*db20*/  LDG.E R5, [R14.64] ;  /* 0x0000001c0e057981 */ /* 0x000ea2000c1e1900 */
[----:B----4-:R-:W-:Y:S01]  /*db30*/  MOV R12, UR32 ;  /* 0x00000020000c7c02 */ /* 0x010fe20008000f00 */
[----:B------:R-:W-:Y:S04]  /*db40*/  UIADD3 UR32, UR37, -UR35, URZ ;  /* 0x8000002325207290 */ /* 0x000fe8000fffe03f */
[----:B------:R-:W-:Y:S01]  /*db50*/  UIMAD UR32, UR32, UR6, -UR9 ;  /* 0x00000006202072a4 */ /* 0x000fe2000f8e0a09 */
[----:B-----5:R-:W-:Y:S03]  /*db60*/  IMAD.U32 R13, RZ, RZ, UR33 ;  /* 0x00000021ff0d7e24 */ /* 0x020fe6000f8e00ff */
[----:B------:R-:W-:Y:S02]  /*db70*/  USHF.R.S32.HI UR27, URZ, 0x1f, UR32 ;  /* 0x0000001f3f1b7899 */ /* 0x000fe40008011420 */
[----:B------:R-:W-:Y:S01]  /*db80*/  UIMAD.WIDE.U32 UR34, UR32, UR4, URZ ;  /* 0x00000004202272a5 */ /* 0x000fe2000f8e003f */
[----:B------:R-:W2:Y:S01]  /*db90*/  LDG.E R6, [R12.64] ;  /* 0x0000001c0c067981 */ /* 0x000ea2000c1e1900 */
[----:B------:R-:W-:Y:S04]  /*dba0*/  UIMAD UR27, UR27, UR4, URZ ;  /* 0x000000041b1b72a4 */ /* 0x000fe8000f8e023f */
[----:B------:R-:W-:Y:S01]  /*dbb0*/  IMAD.U32 R4, RZ, RZ, UR34 ;  /* 0x00000022ff047e24 */ /* 0x000fe2000f8e00ff */
[----:B------:R-:W-:Y:S04]  /*dbc0*/  UIMAD UR27, UR32, UR5, UR27 ;  /* 0x00000005201b72a4 */ /* 0x000fe8000f8e021b */
[----:B------:R-:W-:Y:S01]  /*dbd0*/  UIADD3 UR27, UR35, UR27, URZ ;  /* 0x0000001b231b7290 */ /* 0x000fe2000fffe03f */
[----:B--2---:R-:W-:Y:S02]  /*dbe0*/  IADD3 R6, -R5, R6, RZ ;  /* 0x0000000605067210 */ /* 0x004fe40007ffe1ff */
[----:B------:R-:W-:Y:S03]  /*dbf0*/  MOV R5, UR35 ;  /* 0x0000002300057c02 */ /* 0x000fe60008000f00 */
[----:B------:R-:W-:Y:S01]  /*dc00*/  IMAD.U32 R5, RZ, RZ, UR27 ;  /* 0x0000001bff057e24 */ /* 0x000fe2000f8e00ff */
[----:B------:R-:W-:Y:S03]  /*dc10*/  SHF.R.S32.HI R7, RZ, 0x1f, R6 ;  /* 0x0000001fff077819 */ /* 0x000fe60000011406 */
[C---:B------:R-:W-:Y:S04]  /*dc20*/  IMAD.WIDE.U32 R4, R6.reuse, c[0x0][0x180], R4 ;  /* 0x0000600006047a25 */ /* 0x040fe800078e0004 */
[----:B------:R-:W-:Y:S04]  /*dc30*/  IMAD R7, R7, c[0x0][0x180], RZ ;  /* 0x0000600007077a24 */ /* 0x000fe800078e02ff */
[----:B------:R-:W-:Y:S05]  /*dc40*/  IMAD R7, R6, c[0x0][0x184], R7 ;  /* 0x0000610006077a24 */ /* 0x000fea00078e0207 */
[----:B------:R-:W-:Y:S02]  /*dc50*/  IADD3 R6, R5, R7, RZ ;  /* 0x0000000705067210 */ /* 0x000fe40007ffe0ff */
.L_x_2085:
        /* <DEDUP_REMOVED lines=89> */
.L_x_2084:
[----:B--234-:R-:W-:Y:S01]  /*e1f0*/  IMAD.U32 R4, RZ, RZ, UR25 ;  /* 0x00000019ff047e24 */ /* 0x01cfe2000f8e00ff */
[----:B------:R-:W-:Y:S01]  /*e200*/  LDSM.16.MT88.4 R20, [R194+0xc000] ;  /* 0x00c00000c214783b */ /* 0x000fe20000004200 */
[----:B------:R-:W-:Y:S02]  /*e210*/  UISETP.GT.AND UP2, UPT, UR25, UR19, UPT ;  /* 0x000000131900728c */ /* 0x000fe4000bf44270 */
[----:B------:R-:W-:Y:S05]  /*e220*/  IMAD R4, R4, 0x40, R205 ;  /* 0x0000004004047824 */ /* 0x000fea00078e02cd */
[C---:B------:R-:W-:Y:S01]  /*e230*/  IADD3 R6, R4.reuse, 0x1, RZ ;  /* 0x0000000104067810 */ /* 0x040fe20007ffe0ff */
[----:B------:R-:W-:Y:S01]  /*e240*/  LDSM.16.MT88.4 R28, [R193+0xc000] ;  /* 0x00c00000c11c783b */ /* 0x000fe20000004200 */
[----:B------:R-:W-:Y:S02]  /*e250*/  ISETP.GE.AND P2, PT, R4, R210, PT ;  /* 0x000000d20400720c */ /* 0x000fe40003f46270 */
[C---:B------:R-:W-:Y:S02]  /*e260*/  ISETP.GE.AND P1, PT, R6.reuse, R212, PT ;  /* 0x000000d40600720c */ /* 0x040fe40003f26270 */
[C---:B------:R-:W-:Y:S02]  /*e270*/  ISETP.GE.AND P6, PT, R6.reuse, R210, PT ;  /* 0x000000d20600720c */ /* 0x040fe40003fc6270 */
[----:B------:R-:W-:Y:S02]  /*e280*/  ISETP.GE.OR P1, PT, R6, R211, !P1 ;  /* 0x000000d30600720c */ /* 0x000fe40004f26670 */
[-C--:B------:R-:W-:Y:S02]  /*e290*/  ISETP.GE.OR P2, PT, R4, R207.reuse, !P2 ;  /* 0x000000cf0400720c */ /* 0x080fe40005746670 */
[----:B------:R-:W-:Y:S02]  /*e2a0*/  ISETP.GE.OR P6, PT, R6, R207, !P6 ;  /* 0x000000cf0600720c */ /* 0x000fe400077c6670 */
[----:B------:R-:W-:Y:S02]  /*e2b0*/  IADD3 R6, R4, 0x10, RZ ;  /* 0x0000001004067810 */ /* 0x000fe40007ffe0ff */
[----:B------:R-:W-:Y:S02]  /*e2c0*/  FSEL R225, R225, -INF , !P2 ;  /* 0xff800000e1e17808 */ /* 0x000fe40005000000 */
[----:B------:R-:W-:Y:S02]  /*e2d0*/  FSEL R224, R224, -INF , !P1 ;  /* 0xff800000e0e07808 */ /* 0x000fe40004800000 */
[C---:B------:R-:W-:Y:S02]  /*e2e0*/  ISETP.GE.AND P2, PT, R6.reuse, R212, PT ;  /* 0x000000d40600720c */ /* 0x040fe40003f46270 */
[C---:B------:R-:W-:Y:S02]  /*e2f0*/  ISETP.GE.AND P1, PT, R6.reuse, R210, PT ;  /* 0x000000d20600720c */ /* 0x040fe40003f26270 */
[C---:B------:R-:W-:Y:S02]  /*e300*/  ISETP.GE.OR P2, PT, R6.reuse, R211, !P2 ;  /* 0x000000d30600720c */ /* 0x040fe40005746670 */
[----:B------:R-:W-:Y:S02]  /*e310*/  ISETP.GE.OR P1, PT, R6, R207, !P1 ;  /* 0x000000cf0600720c */ /* 0x000fe40004f26670 */
[C---:B------:R-:W-:Y:S02]  /*e320*/  IADD3 R6, R4.reuse, 0x18, RZ ;  /* 0x0000001804067810 */ /* 0x040fe40007ffe0ff */
[----:B------:R-:W-:Y:S02]  /*e330*/  IADD3 R5, R4, 0x8, RZ ;  /* 0x0000000804057810 */ /* 0x000fe40007ffe0ff */
[----:B-1----:R-:W-:Y:S02]  /*e340*/  FSEL R164, R233, -INF , !P2 ;  /* 0xff800000e9a47808 */ /* 0x002fe40005000000 */
[-C--:B------:R-:W-:Y:S02]  /*e350*/  ISETP.GE.AND P2, PT, R6, R212.reuse, PT ;  /* 0x000000d40600720c */ /* 0x080fe40003f46270 */
[C---:B------:R-:W-:Y:S02]  /*e360*/  ISETP.GE.AND P5, PT, R5.reuse, R212, PT ;  /* 0x000000d40500720c */ /* 0x040fe40003fa6270 */
[C---:B------:R-:W-:Y:S02]  /*e370*/  ISETP.GE.AND P4, PT, R5.reuse, R210, PT ;  /* 0x000000d20500720c */ /* 0x040fe40003f86270 */
[-C--:B------:R-:W-:Y:S02]  /*e380*/  ISETP.GE.AND P3, PT, R4, R212.reuse, PT ;  /* 0x000000d40400720c */ /* 0x080fe40003f66270 */
[-C--:B------:R-:W-:Y:S02]  /*e390*/  ISETP.GE.OR P2, PT, R6, R211.reuse, !P2 ;  /* 0x000000d30600720c */ /* 0x080fe40005746670 */
[C---:B------:R-:W-:Y:S02]  /*e3a0*/  ISETP.GE.OR P5, PT, R5.reuse, R211, !P5 ;  /* 0x000000d30500720c */ /* 0x040fe40006fa6670 */
[----:B------:R-:W-:Y:S02]  /*e3b0*/  ISETP.GE.OR P4, PT, R5, R207, !P4 ;  /* 0x000000cf0500720c */ /* 0x000fe40006786670 */
[CC--:B------:R-:W-:Y:S02]  /*e3c0*/  ISETP.GE.OR P3, PT, R4.reuse, R211.reuse, !P3 ;  /* 0x000000d30400720c */ /* 0x0c0fe40005f66670 */
[C---:B------:R-:W-:Y:S02]  /*e3d0*/  IADD3 R9, R4.reuse, 0x20, RZ ;  /* 0x0000002004097810 */ /* 0x040fe40007ffe0ff */
[----:B------:R-:W-:Y:S02]  /*e3e0*/  IADD3 R5, R4, 0x9, RZ ;  /* 0x0000000904057810 */ /* 0x000fe40007ffe0ff */
[----:B------:R-:W-:Y:S02]  /*e3f0*/  FSEL R142, R236, -INF , !P2 ;  /* 0xff800000ec8e7808 */ /* 0x000fe40005000000 */
[----:B------:R-:W-:Y:S02]  /*e400*/  FSEL R218, R218, -INF , !P3 ;  /* 0xff800000dada7808 */ /* 0x000fe40005800000 */
[-C--:B------:R-:W-:Y:S02]  /*e410*/  ISETP.GE.AND P2, PT, R9, R212.reuse, PT ;  /* 0x000000d40900720c */ /* 0x080fe40003f46270 */
[C---:B------:R-:W-:Y:S02]  /*e420*/  ISETP.GE.AND P0, PT, R5.reuse, R212, PT ;  /* 0x000000d40500720c */ /* 0x040fe40003f06270 */
[----:B------:R-:W-:Y:S02]  /*e430*/  ISETP.GE.AND P3, PT, R5, R210, PT ;  /* 0x000000d20500720c */ /* 0x000fe40003f66270 */
[-C--:B------:R-:W-:Y:S02]  /*e440*/  ISETP.GE.OR P2, PT, R9, R211.reuse, !P2 ;  /* 0x000000d30900720c */ /* 0x080fe40005746670 */
[C---:B------:R-:W-:Y:S02]  /*e450*/  ISETP.GE.OR P0, PT, R5.reuse, R211, !P0 ;  /* 0x000000d30500720c */ /* 0x040fe40004706670 */
[----:B------:R-:W-:Y:S02]  /*e460*/  ISETP.GE.OR P3, PT, R5, R207, !P3 ;  /* 0x000000cf0500720c */ /* 0x000fe40005f66670 */
[C---:B------:R-:W-:Y:S02]  /*e470*/  IADD3 R5, R4.reuse, 0x11, RZ ;  /* 0x0000001104057810 */ /* 0x040fe40007ffe0ff */
[----:B------:R-:W-:Y:S02]  /*e480*/  IADD3 R8, R4, 0x21, RZ ;  /* 0x0000002104087810 */ /* 0x000fe40007ffe0ff */
[----:B------:R-:W-:Y:S02]  /*e490*/  FSEL R160, R240, -INF , !P2 ;  /* 0xff800000f0a07808 */ /* 0x000fe40005000000 */
[----:B------:R-:W-:Y:S02]  /*e4a0*/  FSEL R226, R226, -INF , !P5 ;  /* 0xff800000e2e27808 */ /* 0x000fe40006800000 */
[----:B------:R-:W-:Y:S02]  /*e4b0*/  FSEL R10, R229, -INF , !P0 ;  /* 0xff800000e50a7808 */ /* 0x000fe40004000000 */
[C---:B------:R-:W-:Y:S02]  /*e4c0*/  ISETP.GE.AND P5, PT, R5.reuse, R212, PT ;  /* 0x000000d40500720c */ /* 0x040fe40003fa6270 */
[C---:B------:R-:W-:Y:S02]  /*e4d0*/  ISETP.GE.AND P0, PT, R5.reuse, R210, PT ;  /* 0x000000d20500720c */ /* 0x040fe40003f06270 */
[C---:B------:R-:W-:Y:S02]  /*e4e0*/  ISETP.GE.AND P2, PT, R8.reuse, R212, PT ;  /* 0x000000d40800720c */ /* 0x040fe40003f46270 */
[C---:B------:R-:W-:Y:S02]  /*e4f0*/  ISETP.GE.OR P5, PT, R5.reuse, R211, !P5 ;  /* 0x000000d30500720c */ /* 0x040fe40006fa6670 */
[----:B------:R-:W-:Y:S02]  /*e500*/  ISETP.GE.OR P0, PT, R5, R207, !P0 ;  /* 0x000000cf0500720c */ /* 0x000fe40004706670 */
[----:B------:R-:W-:Y:S02]  /*e510*/  ISETP.GE.OR P2, PT, R8, R211, !P2 ;  /* 0x000000d30800720c */ /* 0x000fe40005746670 */
[----:B------:R-:W-:Y:S02]  /*e520*/  FMNMX.FTZ R12, R225, R0, !PT ;  /* 0x00000000e10c7209 */ /* 0x000fe40007810000 */
[----:B------:R-:W-:Y:S02]  /*e530*/  FSEL R5, R3, -INF , !P6 ;  /* 0xff80000003057808 */ /* 0x000fe40007000000 */
[----:B------:R-:W-:Y:S02]  /*e540*/  IADD3 R3, R4, 0x28, RZ ;  /* 0x0000002804037810 */ /* 0x000fe40007ffe0ff */
[----:B------:R-:W-:Y:S02]  /*e550*/  FSEL R7, R228, -INF , !P4 ;  /* 0xff800000e4077808 */ /* 0x000fe40006000000 */
[-C--:B------:R-:W-:Y:S02]  /*e560*/  ISETP.GE.AND P4, PT, R9, R210.reuse, PT ;  /* 0x000000d20900720c */ /* 0x080fe40003f86270 */
[----:B------:R-:W-:Y:S02]  /*e570*/  FSEL R158, R243, -INF , !P2 ;  /* 0xff800000f39e7808 */ /* 0x000fe40005000000 */
[----:B------:R-:W-:Y:S02]  /*e580*/  IADD3 R11, R4, 0x19, RZ ;  /* 0x00000019040b7810 */ /* 0x000fe40007ffe0ff */
[----:B------:R-:W-:Y:S02]  /*e590*/  ISETP.GE.AND P6, PT, R6, R210, PT ;  /* 0x000000d20600720c */ /* 0x000fe40003fc6270 */
[----:B------:R-:W-:Y:S02]  /*e5a0*/  ISETP.GE.AND P2, PT, R3, R212, PT ;  /* 0x000000d40300720c */ /* 0x000fe40003f46270 */
[----:B------:R-:W-:Y:S02]  /*e5b0*/  FMNMX.FTZ R12, R5, R12, !PT ;  /* 0x0000000c050c7209 */ /* 0x000fe40007810000 */
[-C--:B------:R-:W-:Y:S02]  /*e5c0*/  ISETP.GE.OR P4, PT, R9, R207.reuse, !P4 ;  /* 0x000000cf0900720c */ /* 0x080fe40006786670 */
[----:B------:R-:W-:Y:S02]  /*e5d0*/  FMNMX.FTZ R9, R218, R2, !PT ;  /* 0x00000002da097209 */ /* 0x000fe40007810000 */
[----:B------:R-:W-:Y:S02]  /*e5e0*/  FSEL R162, R232, -INF , !P5 ;  /* 0xff800000e8a27808 */ /* 0x000fe40006800000 */
[----:B------:R-:W-:Y:S02]  /*e5f0*/  ISETP.GE.AND P5, PT, R11, R212, PT ;  /* 0x000000d40b00720c */ /* 0x000fe40003fa6270 */
[----:B------:R-:W-:Y:S02]  /*e600*/  ISETP.GE.OR P6, PT, R6, R207, !P6 ;  /* 0x000000cf0600720c */ /* 0x000fe400077c6670 */
[----:B------:R-:W-:Y:S02]  /*e610*/  FSEL R227, R227, -INF , !P3 ;  /* 0xff800000e3e37808 */ /* 0x000fe40005800000 */
[----:B------:R-:W-:Y:S02]  /*e620*/  ISETP.GE.OR P2, PT, R3, R211, !P2 ;  /* 0x000000d30300720c */ /* 0x000fe40005746670 */
[----:B------:R-:W-:Y:S02]  /*e630*/  FMNMX.FTZ R12, R7, R12, !PT ;  /* 0x0000000c070c7209 */ /* 0x000fe40007810000 */
[----:B------:R-:W-:Y:S02]  /*e640*/  IADD3 R6, R4, 0x29, RZ ;  /* 0x0000002904067810 */ /* 0x000fe40007ffe0ff */
[----:B------:R-:W-:Y:S02]  /*e650*/  FMNMX.FTZ R9, R224, R9, !PT ;  /* 0x00000009e0097209 */ /* 0x000fe40007810000 */
[----:B------:R-:W-:Y:S02]  /*e660*/  FSEL R163, R231, -INF , !P1 ;  /* 0xff800000e7a37808 */ /* 0x000fe40004800000 */
[----:B------:R-:W-:Y:S02]  /*e670*/  FSEL R156, R246, -INF , !P2 ;  /* 0xff800000f69c7808 */ /* 0x000fe40005000000 */
[----:B------:R-:W-:Y:S02]  /*e680*/  ISETP.GE.OR P5, PT, R11, R211, !P5 ;  /* 0x000000d30b00720c */ /* 0x000fe40006fa6670 */
[----:B------:R-:W-:Y:S02]  /*e690*/  FMNMX.FTZ R12, R227, R12, !PT ;  /* 0x0000000ce30c7209 */ /* 0x000fe40007810000 */
[----:B------:R-:W-:Y:S02]  /*e6a0*/  ISETP.GE.AND P3, PT, R8, R210, PT ;  /* 0x000000d20800720c */ /* 0x000fe40003f66270 */
[----:B------:R-:W-:Y:S02]  /*e6b0*/  ISETP.GE.AND P2, PT, R6, R212, PT ;  /* 0x000000d40600720c */ /* 0x000fe40003f46270 */
[----:B------:R-:W-:Y:S02]  /*e6c0*/  FMNMX.FTZ R9, R226, R9, !PT ;  /* 0x00000009e2097209 */ /* 0x000fe40007810000 */
[----:B------:R-:W-:Y:S02]  /*e6d0*/  FSEL R140, R239, -INF , !P5 ;  /* 0xff800000ef8c7808 */ /* 0x000fe40006800000 */
[----:B------:R-:W-:Y:S02]  /*e6e0*/  FSEL R161, R230, -INF , !P0 ;  /* 0xff800000e6a17808 */ /* 0x000fe40004000000 */
[----:B------:R-:W-:Y:S02]  /*e6f0*/  FMNMX.FTZ R12, R163, R12, !PT ;  /* 0x0000000ca30c7209 */ /* 0x000fe40007810000 */
[----:B------:R-:W-:Y:S02]  /*e700*/  ISETP.GE.AND P5, PT, R11, R210, PT ;  /* 0x000000d20b00720c */ /* 0x000fe40003fa6270 */
[----:B------:R-:W-:Y:S02]  /*e710*/  ISETP.GE.OR P3, PT, R8, R207, !P3 ;  /* 0x000000cf0800720c */ /* 0x000fe40005f66670 */
[----:B------:R-:W-:Y:S02]  /*e720*/  ISETP.GE.OR P2, PT, R6, R211, !P2 ;  /* 0x000000d30600720c */ /* 0x000fe40005746670 */
[----:B------:R-:W-:Y:S02]  /*e730*/  IADD3 R8, R4, 0x30, RZ ;  /* 0x0000003004087810 */ /* 0x000fe40007ffe0ff */
[----:B------:R-:W-:Y:S02]  /*e740*/  FMNMX.FTZ R9, R10, R9, !PT ;  /* 0x000000090a097209 */ /* 0x000fe40007810000 */
[----:B------:R-:W-:Y:S02]  /*e750*/  FSEL R154, R244, -INF , !P2 ;  /* 0xff800000f49a7808 */ /* 0x000fe40005000000 */
[----:B------:R-:W-:Y:S02]  /*e760*/  FSEL R143, R235, -INF , !P6 ;  /* 0xff800000eb8f7808 */ /* 0x000fe40007000000 */
[----:B------:R-:W-:Y:S02]  /*e770*/  FMNMX.FTZ R12, R161, R12, !PT ;  /* 0x0000000ca10c7209 */ /* 0x000fe40007810000 */
[----:B------:R-:W-:Y:S02]  /*e780*/  ISETP.GE.OR P5, PT, R11, R207, !P5 ;  /* 0x000000cf0b00720c */ /* 0x000fe40006fa6670 */
[----:B------:R-:W-:Y:S02]  /*e790*/  ISETP.GE.AND P2, PT, R8, R212, PT ;  /* 0x000000d40800720c */ /* 0x000fe40003f46270 */
[----:B------:R-:W-:Y:S02]  /*e7a0*/  ISETP.GE.AND P1, PT, R3, R210, PT ;  /* 0x000000d20300720c */ /* 0x000fe40003f26270 */
[----:B------:R-:W-:Y:S02]  /*e7b0*/  FMNMX.FTZ R9, R164, R9, !PT ;  /* 0x00000009a4097209 */ /* 0x000fe40007810000 */
[----:B------:R-:W-:Y:S02]  /*e7c0*/  FSEL R141, R234, -INF , !P5 ;  /* 0xff800000ea8d7808 */ /* 0x000fe40006800000 */
[----:B------:R-:W-:Y:S02]  /*e7d0*/  FMNMX.FTZ R12, R143, R12, !PT ;  /* 0x0000000c8f0c7209 */ /* 0x000fe40007810000 */
[----:B------:R-:W-:Y:S02]  /*e7e0*/  ISETP.GE.OR P1, PT, R3, R207, !P1 ;  /* 0x000000cf0300720c */ /* 0x000fe40004f26670 */
[----:B------:R-:W-:Y:S02]  /*e7f0*/  ISETP.GE.OR P2, PT, R8, R211, !P2 ;  /* 0x000000d30800720c */ /* 0x000fe40005746670 */
[----:B------:R-:W-:Y:S02]  /*e800*/  IADD3 R3, R4, 0x38, RZ ;  /* 0x0000003804037810 */ /* 0x000fe40007ffe0ff */
[----:B------:R-:W-:Y:S02]  /*e810*/  FMNMX.FTZ R9, R162, R9, !PT ;  /* 0x00000009a2097209 */ /* 0x000fe40007810000 */
[----:B------:R-:W-:Y:S02]  /*e820*/  FSEL R152, R245, -INF , !P2 ;  /* 0xff800000f5987808 */ /* 0x000fe40005000000 */
[----:B------:R-:W-:Y:S02]  /*e830*/  FSEL R159, R238, -INF , !P4 ;  /* 0xff800000ee9f7808 */ /* 0x000fe40006000000 */
[----:B------:R-:W-:Y:S02]  /*e840*/  FMNMX.FTZ R12, R141, R12, !PT ;  /* 0x0000000c8d0c7209 */ /* 0x000fe40007810000 */
[----:B------:R-:W-:Y:S02]  /*e850*/  ISETP.GE.AND P2, PT, R3, R212, PT ;  /* 0x000000d40300720c */ /* 0x000fe40003f46270 */
[----:B------:R-:W-:Y:S02]  /*e860*/  FMNMX.FTZ R9, R142, R9, !PT ;  /* 0x000000098e097209 */ /* 0x000fe40007810000 */
[----:B------:R-:W-:Y:S02]  /*e870*/  FSEL R157, R237, -INF , !P3 ;  /* 0xff800000ed9d7808 */ /* 0x000fe40005800000 */
[----:B------:R-:W-:Y:S02]  /*e880*/  FMNMX.FTZ R12, R159, R12, !PT ;  /* 0x0000000c9f0c7209 */ /* 0x000fe40007810000 */
[----:B------:R-:W-:Y:S02]  /*e890*/  ISETP.GE.OR P2, PT, R3, R211, !P2 ;  /* 0x000000d30300720c */ /* 0x000fe40005746670 */
[----:B------:R-:W-:Y:S02]  /*e8a0*/  ISETP.GE.AND P0, PT, R6, R210, PT ;  /* 0x000000d20600720c */ /* 0x000fe40003f06270 */
[----:B------:R-:W-:Y:S02]  /*e8b0*/  FMNMX.FTZ R9, R140, R9, !PT ;  /* 0x000000098c097209 */ /* 0x000fe40007810000 */
[----:B------:R-:W-:Y:S02]  /*e8c0*/  FSEL R148, R17, -INF , !P2 ;  /* 0xff80000011947808 */ /* 0x000fe40005000000 */
[----:B------:R-:W-:Y:S02]  /*e8d0*/  FSEL R155, R242, -INF , !P1 ;  /* 0xff800000f29b7808 */ /* 0x000fe40004800000 */
[----:B------:R-:W-:Y:S02]  /*e8e0*/  FMNMX.FTZ R12, R157, R12, !PT ;  /* 0x0000000c9d0c7209 */ /* 0x000fe40007810000 */
[----:B------:R-:W-:Y:S02]  /*e8f0*/  ISETP.GE.OR P0, PT, R6, R207, !P0 ;  /* 0x000000cf0600720c */ /* 0x000fe40004706670 */
[----:B------:R-:W-:Y:S02]  /*e900*/  ISETP.GE.AND P2, PT, R8, R210, PT ;  /* 0x000000d20800720c */ /* 0x000fe40003f46270 */
[----:B------:R-:W-:Y:S02]  /*e910*/  IADD3 R6, R4, 0x31, RZ ;  /* 0x0000003104067810 */ /* 0x000fe40007ffe0ff */
[----:B------:R-:W-:Y:S02]  /*e920*/  FMNMX.FTZ R9, R160, R9, !PT ;  /* 0x00000009a0097209 */ /* 0x000fe40007810000 */
[----:B------:R-:W-:Y:S02]  /*e930*/  FSEL R153, R241, -INF , !P0 ;  /* 0xff800000f1997808 */ /* 0x000fe40004000000 */
[----:B------:R-:W-:Y:S02]  /*e940*/  ISETP.GE.OR P2, PT, R8, R207, !P2 ;  /* 0x000000cf0800720c */ /* 0x000fe40005746670 */
[----:B------:R-:W-:Y:S02]  /*e950*/  FMNMX.FTZ R8, R155, R12, !PT ;  /* 0x0000000c9b087209 */ /* 0x000fe40007810000 */
[----:B------:R-:W-:Y:S02]  /*e960*/  ISETP.GE.AND P1, PT, R6, R210, PT ;  /* 0x000000d20600720c */ /* 0x000fe40003f26270 */
[----:B------:R-:W-:Y:S02]  /*e970*/  FMNMX.FTZ R9, R158, R9, !PT ;  /* 0x000000099e097209 */ /* 0x000fe40007810000 */
[----:B------:R-:W-:Y:S02]  /*e980*/  FSEL R149, R248, -INF , !P2 ;  /* 0xff800000f8957808 */ /* 0x000fe40005000000 */
[----:B------:R-:W-:Y:S02]  /*e990*/  FMNMX.FTZ R8, R153, R8, !PT ;  /* 0x0000000899087209 */ /* 0x000fe40007810000 */
[----:B------:R-:W-:Y:S02]  /*e9a0*/  ISETP.GE.OR P1, PT, R6, R207, !P1 ;  /* 0x000000cf0600720c */ /* 0x000fe40004f26670 */
[----:B------:R-:W-:Y:S02]  /*e9b0*/  IADD3 R4, R4, 0x39, RZ ;  /* 0x0000003904047810 */ /* 0x000fe40007ffe0ff */
[----:B------:R-:W-:Y:S02]  /*e9c0*/  ISETP.GE.AND P0, PT, R3, R210, PT ;  /* 0x000000d20300720c */ /* 0x000fe40003f06270 */
[----:B------:R-:W-:Y:S02]  /*e9d0*/  FMNMX.FTZ R9, R156, R9, !PT ;  /* 0x000000099c097209 */ /* 0x000fe40007810000 */
[----:B------:R-:W-:Y:S02]  /*e9e0*/  ISETP.GE.AND P6, PT, R6, R212, PT ;  /* 0x000000d40600720c */ /* 0x000fe40003fc6270 */
[----:B------:R-:W-:Y:S02]  /*e9f0*/  FSEL R147, R247, -INF , !P1 ;  /* 0xff800000f7937808 */ /* 0x000fe40004800000 */
[----:B------:R-:W-:Y:S02]  /*ea00*/  FMNMX.FTZ R8, R149, R8, !PT ;  /* 0x0000000895087209 */ /* 0x000fe40007810000 */
[----:B------:R-:W-:Y:S02]  /*ea10*/  ISETP.GE.OR P2, PT, R3, R207, !P0 ;  /* 0x000000cf0300720c */ /* 0x000fe40004746670 */
[----:B------:R-:W-:Y:S02]  /*ea20*/  ISETP.GE.AND P0, PT, R4, R210, PT ;  /* 0x000000d20400720c */ /* 0x000fe40003f06270 */
[----:B------:R-:W-:Y:S02]  /*ea30*/  FMNMX.FTZ R9, R154, R9, !PT ;  /* 0x000000099a097209 */ /* 0x000fe40007810000 */
[----:B------:R-:W-:Y:S02]  /*ea40*/  ISETP.GE.OR P6, PT, R6, R211, !P6 ;  /* 0x000000d30600720c */ /* 0x000fe400077c6670 */
[----:B------:R-:W-:Y:S02]  /*ea50*/  FSEL R145, R250, -INF , !P2 ;  /* 0xff800000fa917808 */ /* 0x000fe40005000000 */
[----:B------:R-:W-:Y:S02]  /*ea60*/  FMNMX.FTZ R8, R147, R8, !PT ;  /* 0x0000000893087209 */ /* 0x000fe40007810000 */
[----:B------:R-:W-:Y:S02]  /*ea70*/  ISETP.GE.OR P0, PT, R4, R207, !P0 ;  /* 0x000000cf0400720c */ /* 0x000fe40004706670 */
[----:B------:R-:W-:Y:S02]  /*ea80*/  FSEL R150, R252, -INF , !P6 ;  /* 0xff800000fc967808 */ /* 0x000fe40007000000 */
[----:B------:R-:W-:Y:S02]  /*ea90*/  FMNMX.FTZ R9, R152, R9, !PT ;  /* 0x0000000998097209 */ /* 0x000fe40007810000 */
[----:B------:R-:W-:Y:S02]  /*eaa0*/  ISETP.GE.AND P5, PT, R4, R212, PT ;  /* 0x000000d40400720c */ /* 0x000fe40003fa6270 */
[----:B------:R-:W-:Y:S02]  /*eab0*/  FMNMX.FTZ R8, R145, R8, !PT ;  /* 0x0000000891087209 */ /* 0x000fe40007810000 */
[----:B------:R-:W-:Y:S02]  /*eac0*/  FSEL R133, R249, -INF , !P0 ;  /* 0xff800000f9857808 */ /* 0x000fe40004000000 */
[----:B------:R-:W-:Y:S02]  /*ead0*/  FMNMX.FTZ R9, R150, R9, !PT ;  /* 0x0000000996097209 */ /* 0x000fe40007810000 */
[----:B------:R-:W-:Y:S02]  /*eae0*/  ISETP.GE.OR P5, PT, R4, R211, !P5 ;  /* 0x000000d30400720c */ /* 0x000fe40006fa6670 */
[----:B------:R-:W-:Y:S02]  /*eaf0*/  FMNMX.FTZ R6, R133, R8, !PT ;  /* 0x0000000885067209 */ /* 0x000fe40007810000 */
[----:B------:R-:W-:Y:S02]  /*eb00*/  FSEL R146, R251, -INF , !P5 ;  /* 0xff800000fb927808 */ /* 0x000fe40006800000 */
[----:B------:R-:W-:Y:S01]  /*eb10*/  FMNMX.FTZ R11, R148, R9, !PT ;  /* 0x00000009940b7209 */ /* 0x000fe20007810000 */
[----:B------:R-:W-:Y:S03]  /*eb20*/  SHFL.BFLY PT, R3, R6, 0x2, 0x1f ;  /* 0x0c401f0006037f89 */ /* 0x000fe600000e0000 */
[----:B------:R-:W-:Y:S05]  /*eb30*/  FMNMX.FTZ R9, R146, R11, !PT ;  /* 0x0000000b92097209 */ /* 0x000fea0007810000 */
[----:B------:R-:W1:Y:S02]  /*eb40*/  SHFL.BFLY PT, R12, R9, 0x2, 0x1f ;  /* 0x0c401f00090c7f89 */ /* 0x000e6400000e0000 */
[----:B-1----:R-:W-:Y:S02]  /*eb50*/  FMNMX.FTZ R9, R9, R12, !PT ;  /* 0x0000000c09097209 */ /* 0x002fe40007810000 */
[----:B------:R-:W-:Y:S04]  /*eb60*/  FMNMX.FTZ R4, R6, R3, !PT ;  /* 0x0000000306047209 */ /* 0x000fe80007810000 */
[----:B------:R-:W-:Y:S08]  /*eb70*/  LDSM.16.MT88.4 R12, [R196+0xc000] ;  /* 0x00c00000c40c783b */ /* 0x000ff00000004200 */
[----:B------:R-:W1:Y:S08]  /*eb80*/  SHFL.BFLY PT, R3, R4, 0x1, 0x1f ;  /* 0x0c201f0004037f89 */ /* 0x000e7000000e0000 */
[----:B------:R-:W2:Y:S01]  /*eb90*/  SHFL.BFLY PT, R132, R9, 0x1, 0x1f ;  /* 0x0c201f0009847f89 */ /* 0x000ea200000e0000 */
[----:B-1----:R-:W-:Y:S04]  /*eba0*/  FMNMX.FTZ R3, R4, R3, !PT ;  /* 0x0000000304037209 */ /* 0x002fe80007810000 */
[C---:B------:R-:W-:Y:S01]  /*ebb0*/  FSETP.NEU.FTZ.AND P0, PT, R3.reuse, -INF , PT ;  /* 0xff8000000300780b */ /* 0x040fe20003f1d000 */
[----:B------:R-:W-:Y:S01]  /*ebc0*/  FMUL.FTZ R144, R3, c[0x0][0x23c] ;  /* 0x00008f0003907a20 */ /* 0x000fe20000410000 */
[----:B--2---:R-:W-:Y:S04]  /*ebd0*/  FMNMX.FTZ R132, R9, R132, !PT ;  /* 0x0000008409847209 */ /* 0x004fe80007810000 */
[----:B------:R-:W-:Y:S02]  /*ebe0*/  FSEL R144, R144, RZ, P0 ;  /* 0x000000ff90907208 */ /* 0x000fe40000000000 */
[C---:B------:R-:W-:Y:S01]  /*ebf0*/  FSETP.NEU.FTZ.AND P1, PT, R132.reuse, -INF , PT ;  /* 0xff8000008400780b */ /* 0x040fe20003f3d000 */
[C---:B------:R-:W-:Y:S02]  /*ec00*/  FMUL.FTZ R151, R132.reuse, c[0x0][0x23c] ;  /* 0x00008f0084977a20 */ /* 0x040fe40000410000 */
[--C-:B------:R-:W-:Y:S01]  /*ec10*/  FFMA.FTZ R169, R5, c[0x0][0x23c], -R144.reuse ;  /* 0x00008f0005a97a23 */ /* 0x100fe20000010890 */
[----:B------:R-:W-:Y:S01]  /*ec20*/  FSEL R5, R132, RZ, P1 ;  /* 0x000000ff84057208 */ /* 0x000fe20000800000 */
[--C-:B------:R-:W-:Y:S01]  /*ec30*/  FFMA.FTZ R170, R225, c[0x0][0x23c], -R144.reuse ;  /* 0x00008f00e1aa7a23 */ /* 0x100fe20000010890 */
[----:B------:R-:W-:Y:S01]  /*ec40*/  FSEL R151, R151, RZ, P1 ;  /* 0x000000ff97977208 */ /* 0x000fe20000800000 */
[----:B------:R-:W-:Y:S02]  /*ec50*/  FFMA.FTZ R168, R7, c[0x0][0x23c], -R144 ;  /* 0x00008f0007a87a23 */ /* 0x000fe40000010890 */
[----:B------:R-:W-:Y:S01]  /*ec60*/  FADD.FTZ R4, -R5, R2 ;  /* 0x0000000205047221 */ /* 0x000fe20000010100 */
[----:B------:R-:W-:Y:S01]  /*ec70*/  FSEL R5, R3, RZ, P0 ;  /* 0x000000ff03057208 */ /* 0x000fe20000000000 */
[--C-:B------:R-:W-:Y:S01]  /*ec80*/  FFMA.FTZ R173, R218, c[0x0][0x23c], -R151.reuse ;  /* 0x00008f00daad7a23 */ /* 0x100fe20000010897 */
[----:B------:R-:W-:Y:S01]  /*ec90*/  MUFU.EX2 R170, R170 ;  /* 0x000000aa00aa7308 */ /* 0x000fe20000000800 */
[--C-:B------:R-:W-:Y:S01]  /*eca0*/  FFMA.FTZ R134, R224, c[0x0][0x23c], -R151.reuse ;  /* 0x00008f00e0867a23 */ /* 0x100fe20000010897 */
[----:B------:R-:W-:Y:S01]  /*ecb0*/  PLOP3.LUT P0, PT, PT, PT, UP2, 0x80, 0x0 ;  /* 0x000000000000781c */ /* 0x000fe20003f0f028 */
[----:B------:R-:W-:Y:S02]  /*ecc0*/  FADD.FTZ R5, -R5, R0 ;  /* 0x0000000005057221 */ /* 0x000fe40000010100 */
[--C-:B------:R-:W-:Y:S02]  /*ecd0*/  FFMA.FTZ R172, R226, c[0x0][0x23c], -R151.reuse ;  /* 0x00008f00e2ac7a23 */ /* 0x100fe40000010897 */
[--C-:B------:R-:W-:Y:S02]  /*ece0*/  FFMA.FTZ R171, R10, c[0x0][0x23c], -R151.reuse ;  /* 0x00008f000aab7a23 */ /* 0x100fe40000010897 */
[--C-:B------:R-:W-:Y:S01]  /*ecf0*/  FFMA.FTZ R135, R227, c[0x0][0x23c], -R144.reuse ;  /* 0x00008f00e3877a23 */ /* 0x100fe20000010890 */
[----:B------:R-:W-:Y:S01]  /*ed00*/  MUFU.EX2 R173, R173 ;  /* 0x000000ad00ad7308 */ /* 0x000fe20000000800 */
[----:B------:R-:W-:Y:S02]  /*ed10*/  FMUL.FTZ R2, R4, c[0x0][0x23c] ;  /* 0x00008f0004027a20 */ /* 0x000fe40000410000 */
[----:B------:R-:W-:Y:S02]  /*ed20*/  FMUL.FTZ R0, R5, c[0x0][0x23c] ;  /* 0x00008f0005007a20 */ /* 0x000fe40000410000 */
[--C-:B------:R-:W-:Y:S02]  /*ed30*/  FFMA.FTZ R174, R164, c[0x0][0x23c], -R151.reuse ;  /* 0x00008f00a4ae7a23 */ /* 0x100fe40000010897 */
[----:B------:R-:W-:Y:S01]  /*ed40*/  LDSM.16.MT88.4 R164, [R196+0x11800] ;  /* 0x01180000c4a4783b */ /* 0x000fe20000004200 */
[--C-:B------:R-:W-:Y:S02]  /*ed50*/  FFMA.FTZ R175, R162, c[0x0][0x23c], -R151.reuse ;  /* 0x00008f00a2af7a23 */ /* 0x100fe40000010897 */
[----:B------:R-:W1:Y:S01]  /*ed60*/  MUFU.EX2 R134, R134 ;  /* 0x0000008600867308 */ /* 0x000e620000000800 */
[--C-:B------:R-:W-:Y:S02]  /*ed70*/  FFMA.FTZ R176, R142, c[0x0][0x23c], -R151.reuse ;  /* 0x00008f008eb07a23 */ /* 0x100fe40000010897 */
[--C-:B------:R-:W-:Y:S02]  /*ed80*/  FFMA.FTZ R177, R140, c[0x0][0x23c], -R151.reuse ;  /* 0x00008f008cb17a23 */ /* 0x100fe40000010897 */
[--C-:B------:R-:W-:Y:S02]  /*ed90*/  FFMA.FTZ R178, R163, c[0x0][0x23c], -R144.reuse ;  /* 0x00008f00a3b27a23 */ /* 0x100fe40000010890 */
[--C-:B------:R-:W-:Y:S02]  /*eda0*/  FFMA.FTZ R179, R161, c[0x0][0x23c], -R144.reuse ;  /* 0x00008f00a1b37a23 */ /* 0x100fe40000010890 */
[--C-:B------:R-:W-:Y:S01]  /*edb0*/  FFMA.FTZ R218, R143, c[0x0][0x23c], -R144.reuse ;  /* 0x00008f008fda7a23 */ /* 0x100fe20000010890 */
[----:B------:R-:W-:Y:S01]  /*edc0*/  MUFU.EX2 R172, R172 ;  /* 0x000000ac00ac7308 */ /* 0x000fe20000000800 */
[--C-:B------:R-:W-:Y:S02]  /*edd0*/  FFMA.FTZ R223, R141, c[0x0][0x23c], -R144.reuse ;  /* 0x00008f008ddf7a23 */ /* 0x100fe40000010890 */
[----:B------:R-:W-:Y:S01]  /*ede0*/  LDSM.16.MT88.4 R140, [R193+0xe800] ;  /* 0x00e80000c18c783b */ /* 0x000fe20000004200 */
[--C-:B------:R-:W-:Y:S02]  /*edf0*/  FFMA.FTZ R222, R160, c[0x0][0x23c], -R151.reuse ;  /* 0x00008f00a0de7a23 */ /* 0x100fe40000010897 */
[--C-:B------:R-:W-:Y:S02]  /*ee00*/  FFMA.FTZ R225, R158, c[0x0][0x23c], -R151.reuse ;  /* 0x00008f009ee17a23 */ /* 0x100fe40000010897 */
[--C-:B------:R-:W-:Y:S02]  /*ee10*/  FFMA.FTZ R224, R156, c[0x0][0x23c], -R151.reuse ;  /* 0x00008f009ce07a23 */ /* 0x100fe40000010897 */
[----:B------:R-:W2:Y:S01]  /*ee20*/  MUFU.EX2 R171, R171 ;  /* 0x000000ab00ab7308 */ /* 0x000ea20000000800 */
[----:B------:R-:W-:Y:S01]  /*ee30*/  LDSM.16.MT88.4 R160, [R192+0xf800] ;  /* 0x00f80000c0a0783b */ /* 0x000fe20000004200 */
[--C-:B------:R-:W-:Y:S01]  /*ee40*/  FFMA.FTZ R227, R154, c[0x0][0x23c], -R151.reuse ;  /* 0x00008f009ae37a23 */ /* 0x100fe20000010897 */
[----:B-1----:R-:W-:Y:S01]  /*ee50*/  F2FP.PACK_AB R136, R134, R173 ;  /* 0x000000ad8688723e */ /* 0x002fe200000000ff */
[--C-:B------:R-:W-:Y:S02]  /*ee60*/  FFMA.FTZ R226, R159, c[0x0][0x23c], -R144.reuse ;  /* 0x00008f009fe27a23 */ /* 0x100fe40000010890 */
[--C-:B------:R-:W-:Y:S03]  /*ee70*/  FFMA.FTZ R229, R157, c[0x0][0x23c], -R144.reuse ;  /* 0x00008f009de57a23 */ /* 0x100fe60000010890 */
[----:B------:R-:W-:Y:S01]  /*ee80*/  LDSM.16.MT88.4 R156, [R193+0xf800] ;  /* 0x00f80000c19c783b */ /* 0x000fe20000004200 */
[----:B------:R-:W1:Y:S01]  /*ee90*/  MUFU.EX2 R169, R169 ;  /* 0x000000a900a97308 */ /* 0x000e620000000800 */
[--C-:B------:R-:W-:Y:S02]  /*eea0*/  FFMA.FTZ R228, R155, c[0x0][0x23c], -R144.reuse ;  /* 0x00008f009be47a23 */ /* 0x100fe40000010890 */
[--C-:B------:R-:W-:Y:S02]  /*eeb0*/  FFMA.FTZ R231, R153, c[0x0][0x23c], -R144.reuse ;  /* 0x00008f0099e77a23 */ /* 0x100fe40000010890 */
[--C-:B------:R-:W-:Y:S02]  /*eec0*/  FFMA.FTZ R230, R152, c[0x0][0x23c], -R151.reuse ;  /* 0x00008f0098e67a23 */ /* 0x100fe40000010897 */
[----:B------:R-:W-:Y:S01]  /*eed0*/  LDSM.16.MT88.4 R152, [R194+0xf800] ;  /* 0x00f80000c298783b */ /* 0x000fe20000004200 */
[--C-:B------:R-:W-:Y:S02]  /*eee0*/  FFMA.FTZ R233, R150, c[0x0][0x23c], -R151.reuse ;  /* 0x00008f0096e97a23 */ /* 0x100fe40000010897 */
[----:B------:R-:W-:Y:S01]  /*eef0*/  MUFU.EX2 R168, R168 ;  /* 0x000000a800a87308 */ /* 0x000fe20000000800 */
[--C-:B------:R-:W-:Y:S02]  /*ef00*/  FFMA.FTZ R232, R148, c[0x0][0x23c], -R151.reuse ;  /* 0x00008f0094e87a23 */ /* 0x100fe40000010897 */
[--C-:B------:R-:W-:Y:S01]  /*ef10*/  FFMA.FTZ R234, R149, c[0x0][0x23c], -R144.reuse ;  /* 0x00008f0095ea7a23 */ /* 0x100fe20000010890 */
[----:B--2---:R-:W-:Y:S01]  /*ef20*/  F2FP.PACK_AB R138, R171, R172 ;  /* 0x000000acab8a723e */ /* 0x004fe200000000ff */
[--C-:B------:R-:W-:Y:S02]  /*ef30*/  FFMA.FTZ R237, R147, c[0x0][0x23c], -R144.reuse ;  /* 0x00008f0093ed7a23 */ /* 0x100fe40000010890 */
[--C-:B------:R-:W-:Y:S02]  /*ef40*/  FFMA.FTZ R236, R145, c[0x0][0x23c], -R144.reuse ;  /* 0x00008f0091ec7a23 */ /* 0x100fe40000010890 */
[----:B------:R-:W-:Y:S01]  /*ef50*/  FFMA.FTZ R151, R146, c[0x0][0x23c], -R151 ;  /* 0x00008f0092977a23 */ /* 0x000fe20000010897 */
[----:B------:R-:W2:Y:S01]  /*ef60*/  MUFU.EX2 R135, R135 ;  /* 0x0000008700877308 */ /* 0x000ea20000000800 */
[----:B------:R-:W-:Y:S01]  /*ef70*/  FFMA.FTZ R144, R133, c[0x0][0x23c], -R144 ;  /* 0x00008f0085907a23 */ /* 0x000fe20000010890 */
[----:B-1----:R-:W-:Y:S08]  /*ef80*/  F2FP.PACK_AB R137, R169, R170 ;  /* 0x000000aaa989723e */ /* 0x002ff000000000ff */
        /* <DEDUP_REMOVED lines=306> */
.L_x_2082:
        /* <DEDUP_REMOVED lines=316> */
.L_x_2088:
[----:B---34-:R-:W-:Y:S05]  /*11670*/  BSYNC B0 ;  /* 0x0000000000007941 */ /* 0x018fea0003800000 */
.L_x_2087:
        /* <DEDUP_REMOVED lines=38> */
.L_x_2090:
[----:B------:R-:W-:Y:S05]  /*118e0*/  BSYNC B0 ;  /* 0x0000000000007941 */ /* 0x000fea0003800000 */
.L_x_2089:
        /* <DEDUP_REMOVED lines=20> */
.L_x_2092:
[----:B------:R-:W-:Y:S05]  /*11a30*/  BSYNC B0 ;  /* 0x0000000000007941 */ /* 0x000fea0003800000 */
.L_x_2091:
        /* <DEDUP_REMOVED lines=20> */
.L_x_2094:
[----:B------:R-:W-:Y:S05]  /*11b80*/  BSYNC B0 ;  /* 0x0000000000007941 */ /* 0x000fea0003800000 */
.L_x_2093:
        /* <DEDUP_REMOVED lines=20> */
.L_x_2095:
        /* <DEDUP_REMOVED lines=11> */
.L_x_7361:


//--------------------- .text._ZN5flash24flash_fwd_splitkv_kernelI23Flash_fwd_kernel_traitsILi192ELi64ELi64ELi4ELb0ELb0EN7cutlass6half_tE19Flash_kernel_traitsILi192ELi64ELi64ELi4ES3_EELb0ELb1ELb0ELb0ELb0ELb0ELb0ELb1EEEvNS_16Flash_fwd_paramsE --------------------------
	.section	.text._ZN5flash24flash_fwd_splitkv_kernelI23Flash_fwd_kernel_traitsILi192ELi64ELi64ELi4ELb0ELb0EN7cutlass6half_tE19Flash_kernel_traitsILi192ELi64ELi64ELi4ES3_EELb0ELb1ELb0ELb0ELb0ELb0ELb0ELb1EEEvNS_16Flash_fwd_paramsE,"ax",@progbits
	.sectioninfo	@"SHI_REGISTERS=239"
	.align	128
        .global         _ZN5flash24flash_fwd_splitkv_kernelI23Flash_fwd_kernel_traitsILi192ELi64ELi64ELi4ELb0ELb0EN7cutlass6half_tE19Flash_kernel_traitsILi192ELi64ELi64ELi4ES3_EELb0ELb1ELb0ELb0ELb0ELb0ELb0ELb1EEEvNS_16Flash_fwd_paramsE
        .type           _ZN5flash24flash_fwd_splitkv_kernelI23Flash_fwd_kernel_traitsILi192ELi64ELi64ELi4ELb0ELb0EN7cutlass6half_tE19Flash_kernel_traitsILi192ELi64ELi64ELi4ES3_EELb0ELb1ELb0ELb0ELb0ELb0ELb0ELb1EEEvNS_16Flash_fwd_paramsE,@function
        .size           _ZN5flash24flash_fwd_splitkv_kernelI23Flash_fwd_kernel_traitsILi192ELi64ELi64ELi4ELb0ELb0EN7cutlass6half_tE19Flash_kernel_traitsILi192ELi64ELi64ELi4ES3_EELb0ELb1ELb0ELb0ELb0ELb0ELb0ELb1EEEvNS_16Flash_fwd_paramsE,(.L_x_7362 - _ZN5flash24flash_fwd_splitkv_kernelI23Flash_fwd_kernel_traitsILi192ELi64ELi64ELi4ELb0ELb0EN7cutlass6half_tE19Flash_kernel_traitsILi192ELi64ELi64ELi4ES3_EELb0ELb1ELb0ELb0ELb0ELb0ELb0ELb1EEEvNS_16Flash_fwd_paramsE)
        .other          _ZN5flash24flash_fwd_splitkv_kernelI23Flash_fwd_kernel_traitsILi192ELi64ELi64ELi4ELb0ELb0EN7cutlass6half_tE19Flash_kernel_traitsILi192ELi64ELi64ELi4ES3_EELb0ELb1ELb0ELb0ELb0ELb0ELb0ELb1EEEvNS_16Flash_fwd_paramsE,@"STO_CUDA_ENTRY STV_DEFAULT"
_ZN5flash24flash_fwd_splitkv_kernelI23Flash_fwd_kernel_traitsILi192ELi64ELi64ELi4ELb0ELb0EN7cutlass6half_tE19Flash_kernel_traitsILi192ELi64ELi64ELi4ES3_EELb0ELb1ELb0ELb0ELb0ELb0ELb0ELb1EEEvNS_16Flash_fwd_paramsE:
.text._ZN5flash24flash_fwd_splitkv_kernelI23Flash_fwd_kernel_traitsILi192ELi64ELi64ELi4ELb0ELb0EN7cutlass6half_tE19Flash_kernel_traitsILi192ELi64ELi64ELi4ES3_EELb0ELb1ELb0ELb0ELb0ELb0ELb0ELb1EEEvNS_16Flash_fwd_paramsE:
        /* <DEDUP_REMOVED lines=14> */
[----:B------:R-:W2:Y:S01]  /*00e0*/  @P1 LDG.E R197, [R4.64] ;  /* 0x0000000604c51981 */ /* 0x000ea2000c1e1900 */
[CC--:B------:R-:W-:Y:S01]  /*00f0*/  IMAD.WIDE R166, R2.reuse, R101.reuse, c[0x0][0x250] ;  /* 0x0000940002a67625 */ /* 0x0c0fe200078e0265 */
[----:B------:R-:W-:Y:S02]  /*0100*/  ISETP.EQ.OR.EX P0, PT, RZ, c[0x0][0x24c], !P2, P0 ;  /* 0x00009300ff007a0c */ /* 0x000fe40005702700 */
[----:B------:R-:W2:Y:S04]  /*0110*/  @P1 LDG.E R196, [R4.64+0x4] ;  /* 0x0000040604c41981 */ /* 0x000ea8000c1e1900 */
[----:B------:R1:W5:Y:S01]  /*0120*/  @P5 LDG.E R0, [R166.64] ;  /* 0x00000006a6005981 */ /* 0x000362000c1e1900 */
[----:B------:R-:W-:Y:S02]  /*0130*/  IMAD.MOV.U32 R17, RZ, RZ, -0x1 ;  /* 0xffffffffff117424 */ /* 0x000fe400078e00ff */
[----:B------:R-:W-:Y:S01]  /*0140*/  IMAD.WIDE R8, R2, R101, c[0x0][0x248] ;  /* 0x0000920002087625 */ /* 0x000fe200078e0265 */
[----:B------:R-:W3:Y:S04]  /*0150*/  S2R R27, SR_CTAID.X ;  /* 0x00000000001b7919 */ /* 0x000ee80000002500 */
[----:B------:R1:W5:Y:S01]  /*0160*/  @!P0 LDG.E R17, [R8.64] ;  /* 0x0000000608118981 */ /* 0x000362000c1e1900 */
[----:B------:R-:W-:-:S03]  /*0170*/  ISETP.NE.U32.AND P0, PT, RZ, c[0x0][0x248], PT ;  /* 0x00009200ff007a0c */ /* 0x000fc60003f05070 */
[----:B------:R-:W4:Y:S01]  /*0180*/  S2R R162, SR_CTAID.Z ;  /* 0x0000000000a27919 */ /* 0x000f220000002700 */
[----:B------:R-:W-:Y:S02]  /*0190*/  ISETP.NE.AND.EX P0, PT, RZ, c[0x0][0x24c], PT, P0 ;  /* 0x00009300ff007a0c */ /* 0x000fe40003f05300 */
[----:B------:R-:W-:-:S04]  /*01a0*/  MOV R3, R2 ;  /* 0x0000000200037202 */ /* 0x000fc80000000f00 */
[--C-:B------:R-:W-:Y:S01]  /*01b0*/  SHF.R.S32.HI R6, RZ, 0x1f, R3.reuse ;  /* 0x0000001fff067819 */ /* 0x100fe20000011403 */
[----:B------:R-:W-:Y:S02]  /*01c0*/  IMAD.MOV.U32 R11, RZ, RZ, R3 ;  /* 0x000000ffff0b7224 */ /* 0x000fe400078e0003 */
[----:B--2---:R-:W-:Y:S01]  /*01d0*/  @P1 IMAD.IADD R196, R196, 0x1, -R197 ;  /* 0x00000001c4c41824 */ /* 0x004fe200078e0ac5 */
[----:B------:R-:W-:-:S03]  /*01e0*/  @!P1 MOV R196, c[0x0][0x214] ;  /* 0x0000850000c49a02 */ /* 0x000fc60000000f00 */
[----:B------:R-:W-:Y:S05]  /*01f0*/  @!P0 BRA `(.L_x_2096) ;  /* 0x0000004000008947 */ /* 0x000fea0003800000 */
[----:B-1-34-:R-:W2:Y:S02]  /*0200*/  @P2 LDG.E R4, [R8.64+0x4] ;  /* 0x0000040608042981 */ /* 0x01aea4000c1e1900 */
[----:B--2--5:R-:W-:-:S06]  /*0210*/  @P2 IADD3 R71, R4, -R17, RZ ;  /* 0x8000001104472210 */ /* 0x024fcc0007ffe0ff */
[----:B------:R1:W5:Y:S01]  /*0220*/  @!P2 LDG.E R71, [R8.64] ;  /* 0x000000060847a981 */ /* 0x000362000c1e1900 */
[----:B------:R-:W-:Y:S05]  /*0230*/  BRA `(.L_x_2097) ;  /* 0x0000001000007947 */ /* 0x000fea0003800000 */
.L_x_2096:
[----:B-1-34-:R-:W-:Y:S02]  /*0240*/  MOV R71, c[0x0][0x218] ;  /* 0x0000860000477a02 */ /* 0x01afe40000000f00 */
.L_x_2097:
        /* <DEDUP_REMOVED lines=14> */
[----:B------:R-:W-:Y:S01]  /*0330*/  IADD3 R4, -R196, 0x7f, R65 ;  /* 0x0000007fc4047810 */ /* 0x000fe20007ffe141 */
[----:B------:R-:W-:Y:S01]  /*0340*/  UIADD3 UR5, UR5, 0x3f, URZ ;  /* 0x0000003f05057890 */ /* 0x000fe2000fffe03f */
[C---:B------:R-:W-:Y:S01]  /*0350*/  IADD3 R10, R67.reuse, R65, -R196 ;  /* 0x00000041430a7210 */ /* 0x040fe20007ffe8c4 */
[----:B------:R-:W1:Y:S01]  /*0360*/  S2R R135, SR_TID.X ;  /* 0x0000000000877919 */ /* 0x000e620000002100 */
[----:B------:R-:W-:Y:S01]  /*0370*/  IADD3 R8, R67, 0x3f, RZ ;  /* 0x0000003f43087810 */ /* 0x000fe20007ffe0ff */
[----:B------:R-:W-:Y:S01]  /*0380*/  USHF.R.S32.HI UR4, URZ, 0x1f, UR5 ;  /* 0x0000001f3f047899 */ /* 0x000fe20008011405 */
[----:B------:R-:W-:Y:S02]  /*0390*/  IADD3 R5, R4, c[0x0][0x2e8], R67 ;  /* 0x0000ba0004057a10 */ /* 0x000fe40007ffe043 */
[----:B------:R-:W-:Y:S01]  /*03a0*/  IADD3 R10, R10, -c[0x0][0x2e4], RZ ;  /* 0x8000b9000a0a7a10 */ /* 0x000fe20007ffe0ff */
[----:B------:R-:W-:Y:S01]  /*03b0*/  ULEA.HI UR4, UR4, UR5, URZ, 0x6 ;  /* 0x0000000504047291 */ /* 0x000fe2000f8f303f */
[----:B------:R-:W-:-:S02]  /*03c0*/  SHF.R.S32.HI R7, RZ, 0x1f, R8 ;  /* 0x0000001fff077819 */ /* 0x000fc40000011408 */
[----:B------:R-:W-:Y:S01]  /*03d0*/  SHF.R.S32.HI R4, RZ, 0x1f, R5 ;  /* 0x0000001fff047819 */ /* 0x000fe20000011405 */
[----:B------:R-:W-:Y:S01]  /*03e0*/  USHF.R.S32.HI UR4, URZ, 0x6, UR4 ;  /* 0x000000063f047899 */ /* 0x000fe20008011404 */
[----:B------:R-:W-:Y:S02]  /*03f0*/  SHF.R.S32.HI R9, RZ, 0x1f, R10 ;  /* 0x0000001fff097819 */ /* 0x000fe4000001140a */
[----:B------:R-:W-:Y:S02]  /*0400*/  LEA.HI R7, R7, R8, RZ, 0x6 ;  /* 0x0000000807077211 */ /* 0x000fe400078f30ff */
[----:B------:R-:W-:Y:S02]  /*0410*/  LEA.HI R4, R4, R5, RZ, 0x6 ;  /* 0x0000000504047211 */ /* 0x000fe400078f30ff */
[----:B------:R-:W-:Y:S02]  /*0420*/  LEA.HI R9, R9, R10, RZ, 0x6 ;  /* 0x0000000a09097211 */ /* 0x000fe400078f30ff */
[----:B------:R-:W-:-:S02]  /*0430*/  SHF.R.S32.HI R7, RZ, 0x6, R7 ;  /* 0x00000006ff077819 */ /* 0x000fc40000011407 */
[----:B------:R-:W-:Y:S02]  /*0440*/  SHF.R.S32.HI R4, RZ, 0x6, R4 ;  /* 0x00000006ff047819 */ /* 0x000fe40000011404 */
[----:B------:R-:W-:Y:S02]  /*0450*/  SHF.R.S32.HI R9, RZ, 0x6, R9 ;  /* 0x00000006ff097819 */ /* 0x000fe40000011409 */
[----:B------:R-:W-:Y:S02]  /*0460*/  IMNMX R7, R7, UR4, PT ;  /* 0x0000000407077c17 */ /* 0x000fe4000b800200 */
[----:B------:R-:W-:Y:S02]  /*0470*/  IMNMX R195, RZ, R9, !PT ;  /* 0x00000009ffc37217 */ /* 0x000fe40007800200 */
[----:B------:R-:W-:-:S04]  /*0480*/  IMNMX R134, R7, R4, PT ;  /* 0x0000000407867217 */ /* 0x000fc80003800200 */
[----:B------:R-:W-:-:S13]  /*0490*/  ISETP.GE.AND P0, PT, R195, R134, PT ;  /* 0x00000086c300720c */ /* 0x000fda0003f06270 */
[----:B------:R-:W-:Y:S05]  /*04a0*/  @!P0 BRA `(.L_x_2098) ;  /* 0x0000083000008947 */ /* 0x000fea0003800000 */
[----:B-1----:R-:W-:Y:S01]  /*04b0*/  SHF.R.S32.HI R0, RZ, 0x1f, R135 ;  /* 0x0000001fff007819 */ /* 0x002fe20000011487 */
        /* <DEDUP_REMOVED lines=18> */
[----:B------:R-:W-:Y:S02]  /*05e0*/  IMAD R0, R0, c[0x0][0x1e8], RZ ;  /* 0x00007a0000007a24 */ /* 0x000fe400078e02ff */
[----:B------:R-:W-:-:S04]  /*05f0*/  IMAD.WIDE.U32 R8, R65, c[0x0][0x1e8], R4 ;  /* 0x00007a0041087a25 */ /* 0x000fc800078e0004 */
[----:B------:R-:W-:Y:S01]  /*0600*/  @!P0 IMAD.IADD R197, R11, 0x1, R6 ;  /* 0x000000010bc58824 */ /* 0x000fe200078e0206 */
[----:B------:R-:W-:Y:S01]  /*0610*/  IADD3 R8, P0, R2, R8, RZ ;  /* 0x0000000802087210 */ /* 0x000fe20007f1e0ff */
[----:B------:R-:W-:Y:S01]  /*0620*/  IMAD R0, R65, c[0x0][0x1ec], R0 ;  /* 0x00007b0041007a24 */ /* 0x000fe200078e0200 */
[----:B------:R-:W-:Y:S01]  /*0630*/  IADD3 R6, R4, 0x80, RZ ;  /* 0x0000008004067810 */ /* 0x000fe20007ffe0ff */
[----:B------:R-:W-:-:S03]  /*0640*/  IMAD R17, R17, c[0x0][0x1f0], RZ ;  /* 0x00007c0011117a24 */ /* 0x000fc600078e02ff */
[----:B------:R-:W-:Y:S01]  /*0650*/  IADD3.X R9, R197, R9, R0, P0, !PT ;  /* 0x00000009c5097210 */ /* 0x000fe200007fe400 */
[----:B------:R-:W-:Y:S01]  /*0660*/  IMAD R0, R3, c[0x0][0x1c0], R162 ;  /* 0x0000700003007a24 */ /* 0x000fe200078e02a2 */
[----:B------:R-:W-:Y:S01]  /*0670*/  ISETP.GE.AND P0, PT, R7, R196, PT ;  /* 0x000000c40700720c */ /* 0x000fe20003f06270 */
[C---:B------:R-:W-:Y:S02]  /*0680*/  IMAD R17, R162.reuse, c[0x0][0x1f4], R17 ;  /* 0x00007d00a2117a24 */ /* 0x040fe400078e0211 */
[----:B------:R-:W-:Y:S01]  /*0690*/  IMAD.WIDE.U32 R162, R162, c[0x0][0x1f0], R8 ;  /* 0x00007c00a2a27a25 */ /* 0x000fe200078e0008 */
[----:B------:R-:W-:Y:S02]  /*06a0*/  SHF.R.S32.HI R9, RZ, 0x1f, R7 ;  /* 0x0000001fff097819 */ /* 0x000fe40000011407 */
[----:B------:R-:W-:Y:S01]  /*06b0*/  IADD3 R8, R4, 0x40, RZ ;  /* 0x0000004004087810 */ /* 0x000fe20007ffe0ff */
        /* <DEDUP_REMOVED lines=16> */
.L_x_2100:
[----:B------:R-:W-:Y:S05]  /*07c0*/  BSYNC B0 ;  /* 0x0000000000007941 */ /* 0x000fea0003800000 */
.L_x_2099:
[----:B------:R-:W-:Y:S01]  /*07d0*/  IADD3 R15, R7, 0x10, RZ ;  /* 0x00000010070f7810 */ /* 0x000fe20007ffe0ff */
        /* <DEDUP_REMOVED lines=19> */
.L_x_2102:
[----:B------:R-:W-:Y:S05]  /*0910*/  BSYNC B0 ;  /* 0x0000000000007941 */ /* 0x000fea0003800000 */
.L_x_2101:
        /* <DEDUP_REMOVED lines=20> */
.L_x_2104:
[----:B------:R-:W-:Y:S05]  /*0a60*/  BSYNC B0 ;  /* 0x0000000000007941 */ /* 0x000fea0003800000 */
.L_x_2103:
        /* <DEDUP_REMOVED lines=19> */
.L_x_2106:
[----:B------:R-:W-:Y:S05]  /*0ba0*/  BSYNC B0 ;  /* 0x0000000000007941 */ /* 0x000fea0003800000 */
.L_x_2105:
[----:B------:R-:W-:-:S04]  /*0bb0*/  ISETP.NE.AND P4, PT, R135, RZ, PT ;  /* 0x000000ff8700720c */ /* 0x000fc80003f85270 */
[-C--:B------:R-:W-:Y:S02]  /*0bc0*/  ISETP.GE.OR P3, PT, R7, R196.reuse, P4 ;  /* 0x000000c40700720c */ /* 0x080fe40002766670 */
[-C--:B------:R-:W-:Y:S02]  /*0bd0*/  ISETP.GE.OR P2, PT, R15, R196.reuse, P4 ;  /* 0x000000c40f00720c */ /* 0x080fe40002746670 */
[-C--:B------:R-:W-:Y:S02]  /*0be0*/  ISETP.GE.OR P1, PT, R13, R196.reuse, P4 ;  /* 0x000000c40d00720c */ /* 0x080fe40002726670 */
[C---:B------:R-:W-:Y:S02]  /*0bf0*/  IADD3 R7, P0, R0.reuse, R7, RZ ;  /* 0x0000000700077210 */ /* 0x040fe40007f1e0ff */
[----:B------:R-:W-:Y:S02]  /*0c00*/  ISETP.GE.OR P4, PT, R11, R196, P4 ;  /* 0x000000c40b00720c */ /* 0x000fe40002786670 */
[----:B------:R-:W-:-:S02]  /*0c10*/  LEA.HI.X.SX32 R0, R0, R9, 0x1, P0 ;  /* 0x0000000900007211 */ /* 0x000fc400000f0eff */
[C---:B--2---:R-:W-:Y:S01]  /*0c20*/  LEA R4, P0, R7.reuse, c[0x0][0x200], 0x2 ;  /* 0x0000800007047a11 */ /* 0x044fe200078010ff */
[----:B------:R-:W-:Y:S02]  /*0c30*/  @!P3 IMAD.MOV.U32 R3, RZ, RZ, 0x7f800000 ;  /* 0x7f800000ff03b424 */ /* 0x000fe400078e00ff */
        /* <DEDUP_REMOVED lines=10> */
.L_x_2098:
[----:B-1----:R-:W-:Y:S02]  /*0ce0*/  ISETP.NE.U32.AND P0, PT, RZ, c[0x0][0x2b8], PT ;  /* 0x0000ae00ff007a0c */ /* 0x002fe40003f05070 */
        /* <DEDUP_REMOVED lines=39> */
[----:B------:R-:W-:-:S05]  /*0f60*/  IMAD.MOV.U32 R3, RZ, RZ, R4 ;  /* 0x000000ffff037224 */ /* 0x000fca00078e0004 */
[----:B------:R-:W-:Y:S02]  /*0f70*/  @!P0 IADD3 R3, -R3, RZ, RZ ;  /* 0x000000ff03038210 */ /* 0x000fe40007ffe1ff */
[----:B------:R-:W-:-:S05]  /*0f80*/  @!P1 LOP3.LUT R3, RZ, c[0x0][0x2d0], RZ, 0x33, !PT ;  /* 0x0000b400ff039a12 */ /* 0x000fca00078e33ff */
[----:B------:R-:W-:-:S05]  /*0f90*/  IMAD.WIDE R12, R3, 0x4, R198 ;  /* 0x00000004030c7825 */ /* 0x000fca00078e02c6 */
[----:B------:R-:W2:Y:S01]  /*0fa0*/  LDG.E R0, [R12.64] ;  /* 0x000000060c007981 */ /* 0x000ea2000c1e1900 */
[----:B------:R-:W-:Y:S01]  /*0fb0*/  IABS R2, c[0x0][0x1c8] ;  /* 0x0000720000027a13 */ /* 0x000fe20000000000 */
[----:B------:R-:W-:-:S03]  /*0fc0*/  IMAD.MOV R3, RZ, RZ, -R3 ;  /* 0x000000ffff037224 */ /* 0x000fc600078e0a03 */
[----:B------:R-:W1:Y:S08]  /*0fd0*/  I2F.RP R10, R2 ;  /* 0x00000002000a7306 */ /* 0x000e700000209400 */
[----:B-1----:R-:W1:Y:S02]  /*0fe0*/  MUFU.RCP R9, R10 ;  /* 0x0000000a00097308 */ /* 0x002e640000001000 */
[----:B-1----:R-:W-:-:S06]  /*0ff0*/  IADD3 R9, R9, 0xffffffe, RZ ;  /* 0x0ffffffe09097810 */ /* 0x002fcc0007ffe0ff */
[----:B------:R-:W1:Y:S02]  /*1000*/  F2I.FTZ.U32.TRUNC.NTZ R9, R9 ;  /* 0x0000000900097305 */ /* 0x000e64000021f000 */
[----:B-1----:R-:W-:-:S04]  /*1010*/  IMAD.MOV R4, RZ, RZ, -R9 ;  /* 0x000000ffff047224 */ /* 0x002fc800078e0a09 */
[----:B------:R-:W-:Y:S01]  /*1020*/  IMAD R5, R4, R2, RZ ;  /* 0x0000000204057224 */ /* 0x000fe200078e02ff */
[----:B------:R-:W-:-:S03]  /*1030*/  IABS R4, R162 ;  /* 0x000000a200047213 */ /* 0x000fc60000000000 */
[----:B------:R-:W-:Y:S01]  /*1040*/  IMAD.HI.U32 R8, R9, R5, R8 ;  /* 0x0000000509087227 */ /* 0x000fe200078e0008 */
[----:B------:R-:W-:-:S05]  /*1050*/  MOV R7, R4 ;  /* 0x0000000400077202 */ /* 0x000fca0000000f00 */
[----:B------:R-:W-:-:S04]  /*1060*/  IMAD.HI.U32 R4, R8, R7, RZ ;  /* 0x0000000708047227 */ /* 0x000fc800078e00ff */
[----:B------:R-:W-:-:S04]  /*1070*/  IMAD.MOV R5, RZ, RZ, -R4 ;  /* 0x000000ffff057224 */ /* 0x000fc800078e0a04 */
[----:B------:R-:W-:Y:S02]  /*1080*/  IMAD R5, R2, R5, R7 ;  /* 0x0000000502057224 */ /* 0x000fe400078e0207 */
[----:B------:R-:W-:-:S03]  /*1090*/  IMAD R7, R3, c[0x0][0x2d0], R118 ;  /* 0x0000b40003077a24 */ /* 0x000fc600078e0276 */
[----:B------:R-:W-:Y:S02]  /*10a0*/  ISETP.GT.U32.AND P0, PT, R2, R5, PT ;  /* 0x000000050200720c */ /* 0x000fe40003f04070 */
[----:B------:R-:W-:-:S11]  /*10b0*/  SHF.R.S32.HI R133, RZ, 0x1f, R7 ;  /* 0x0000001fff857819 */ /* 0x000fd60000011407 */
[-C--:B------:R-:W-:Y:S02]  /*10c0*/  @!P0 IADD3 R5, R5, -R2.reuse, RZ ;  /* 0x8000000205058210 */ /* 0x080fe40007ffe0ff */
[----:B------:R-:W-:Y:S02]  /*10d0*/  @!P0 IADD3 R4, R4, 0x1, RZ ;  /* 0x0000000104048810 */ /* 0x000fe40007ffe0ff */
[----:B------:R-:W-:Y:S02]  /*10e0*/  ISETP.GE.U32.AND P1, PT, R5, R2, PT ;  /* 0x000000020500720c */ /* 0x000fe40003f26070 */
[----:B------:R-:W-:-:S04]  /*10f0*/  LOP3.LUT R2, R162, c[0x0][0x1c8], RZ, 0x3c, !PT ;  /* 0x00007200a2027a12 */ /* 0x000fc800078e3cff */
[----:B------:R-:W-:Y:S01]  /*1100*/  ISETP.GE.AND P0, PT, R2, RZ, PT ;  /* 0x000000ff0200720c */ /* 0x000fe20003f06270 */
[----:B------:R-:W-:-:S06]  /*1110*/  IMAD R2, R133, c[0x0][0x198], RZ ;  /* 0x0000660085027a24 */ /* 0x000fcc00078e02ff */
[----:B------:R-:W-:Y:S02]  /*1120*/  @P1 IADD3 R4, R4, 0x1, RZ ;  /* 0x0000000104041810 */ /* 0x000fe40007ffe0ff */
[----:B------:R-:W-:-:S04]  /*1130*/  ISETP.NE.AND P1, PT, RZ, c[0x0][0x1c8], PT ;  /* 0x00007200ff007a0c */ /* 0x000fc80003f25270 */
[----:B------:R-:W-:-:S09]  /*1140*/  @!P0 IADD3 R4, -R4, RZ, RZ ;  /* 0x000000ff04048210 */ /* 0x000fd20007ffe1ff */
[----:B------:R-:W-:Y:S02]  /*1150*/  @!P1 LOP3.LUT R4, RZ, c[0x0][0x1c8], RZ, 0x33, !PT ;  /* 0x00007200ff049a12 */ /* 0x000fe400078e33ff */
[----:B--2---:R-:W-:Y:S01]  /*1160*/  SHF.R.S32.HI R17, RZ, 0x1f, R0 ;  /* 0x0000001fff117819 */ /* 0x004fe20000011400 */
[----:B------:R-:W-:-:S04]  /*1170*/  IMAD.WIDE.U32 R8, R0, c[0x0][0x180], RZ ;  /* 0x0000600000087a25 */ /* 0x000fc800078e00ff */
[C---:B------:R-:W-:Y:S02]  /*1180*/  IMAD R3, R17.reuse, c[0x0][0x180], RZ ;  /* 0x0000600011037a24 */ /* 0x040fe400078e02ff */
[----:B------:R-:W-:Y:S02]  /*1190*/  IMAD R17, R17, c[0x0][0x188], RZ ;  /* 0x0000620011117a24 */ /* 0x000fe400078e02ff */
[C---:B------:R-:W-:Y:S02]  /*11a0*/  IMAD R3, R0.reuse, c[0x0][0x184], R3 ;  /* 0x0000610000037a24 */ /* 0x040fe400078e0203 */
[----:B------:R-:W-:Y:S02]  /*11b0*/  IMAD R17, R0, c[0x0][0x18c], R17 ;  /* 0x0000630000117a24 */ /* 0x000fe400078e0211 */
[----:B------:R-:W-:Y:S02]  /*11c0*/  IMAD.IADD R9, R9, 0x1, R3 ;  /* 0x0000000109097824 */ /* 0x000fe400078e0203 */
[C---:B------:R-:W-:Y:S01]  /*11d0*/  IMAD R3, R7.reuse, c[0x0][0x19c], R2 ;  /* 0x0000670007037a24 */ /* 0x040fe200078e0202 */
[----:B------:R-:W-:Y:S01]  /*11e0*/  SHF.R.S32.HI R2, RZ, 0x1f, R4 ;  /* 0x0000001fff027819 */ /* 0x000fe20000011404 */
[----:B------:R-:W-:-:S04]  /*11f0*/  IMAD.WIDE.U32 R8, R7, c[0x0][0x198], R8 ;  /* 0x0000660007087a25 */ /* 0x000fc800078e0008 */
[----:B------:R-:W-:Y:S01]  /*1200*/  IMAD.WIDE.U32 R22, R0, c[0x0][0x188], RZ ;  /* 0x0000620000167a25 */ /* 0x000fe200078e00ff */
[----:B------:R-:W-:-:S03]  /*1210*/  IADD3 R9, R9, R3, RZ ;  /* 0x0000000309097210 */ /* 0x000fc60007ffe0ff */
[----:B------:R-:W-:Y:S02]  /*1220*/  IMAD R3, R2, c[0x0][0x1b0], RZ ;  /* 0x00006c0002037a24 */ /* 0x000fe400078e02ff */
[----:B------:R-:W-:-:S04]  /*1230*/  IMAD.WIDE.U32 R158, R4, c[0x0][0x1b0], R8 ;  /* 0x00006c00049e7a25 */ /* 0x000fc800078e0008 */
[----:B------:R-:W-:Y:S02]  /*1240*/  IMAD R3, R4, c[0x0][0x1b4], R3 ;  /* 0x00006d0004037a24 */ /* 0x000fe400078e0203 */
[----:B------:R-:W-:-:S03]  /*1250*/  IMAD.IADD R17, R23, 0x1, R17 ;  /* 0x0000000117117824 */ /* 0x000fc600078e0211 */
[----:B------:R-:W-:Y:S01]  /*1260*/  IADD3 R5, R159, R3, RZ ;  /* 0x000000039f057210 */ /* 0x000fe20007ffe0ff */
[----:B------:R-:W-:Y:S05]  /*1270*/  BRA `(.L_x_2108) ;  /* 0x0000045000007947 */ /* 0x000fea0003800000 */
.L_x_2107:
        /* <DEDUP_REMOVED lines=17> */
.L_x_2109:
[----:B------:R-:W-:Y:S01]  /*1390*/  IABS R8, c[0x0][0x1c8] ;  /* 0x0000720000087a13 */ /* 0x000fe20000000000 */
[----:B------:R-:W-:Y:S01]  /*13a0*/  IMAD.MOV.U32 R12, RZ, RZ, RZ ;  /* 0x000000ffff0c7224 */ /* 0x000fe200078e00ff */
[----:B------:R-:W-:Y:S02]  /*13b0*/  LEA R118, R134, 0xffffffc0, 0x6 ;  /* 0xffffffc086767811 */ /* 0x000fe400078e30ff */
[----:B------:R-:W1:Y:S01]  /*13c0*/  I2F.RP R10, R8 ;  /* 0x00000008000a7306 */ /* 0x000e620000209400 */
[----:B------:R-:W-:Y:S02]  /*13d0*/  @P4 IADD3 R17, R0, R17, RZ ;  /* 0x0000001100114210 */ /* 0x000fe40007ffe0ff */
[----:B------:R-:W-:-:S03]  /*13e0*/  SHF.R.S32.HI R133, RZ, 0x1f, R118 ;  /* 0x0000001fff857819 */ /* 0x000fc60000011476 */
[----:B------:R-:W-:-:S04]  /*13f0*/  @P4 IMAD.WIDE.U32 R22, R17, c[0x0][0x1a0], RZ ;  /* 0x0000680011164a25 */ /* 0x000fc800078e00ff */
[----:B------:R-:W-:Y:S01]  /*1400*/  @P4 IMAD R17, R17, c[0x0][0x1a4], R23 ;  /* 0x0000690011114a24 */ /* 0x000fe200078e0217 */
        /* <DEDUP_REMOVED lines=10> */
[C---:B------:R-:W-:Y:S02]  /*14b0*/  IMAD R5, R8.reuse, R5, R9 ;  /* 0x0000000508057224 */ /* 0x040fe400078e0209 */
[----:B------:R-:W-:Y:S02]  /*14c0*/  IMAD.MOV.U32 R9, RZ, RZ, R7 ;  /* 0x000000ffff097224 */ /* 0x000fe400078e0007 */
[----:B------:R-:W-:Y:S01]  /*14d0*/  IMAD.MOV.U32 R7, RZ, RZ, R118 ;  /* 0x000000ffff077224 */ /* 0x000fe200078e0076 */
[----:B------:R-:W-:-:S13]  /*14e0*/  ISETP.GT.U32.AND P0, PT, R8, R5, PT ;  /* 0x000000050800720c */ /* 0x000fda0003f04070 */
[-C--:B------:R-:W-:Y:S02]  /*14f0*/  @!P0 IADD3 R5, R5, -R8.reuse, RZ ;  /* 0x8000000805058210 */ /* 0x080fe40007ffe0ff */
[----:B------:R-:W-:Y:S02]  /*1500*/  @!P0 IADD3 R4, R4, 0x1, RZ ;  /* 0x0000000104048810 */ /* 0x000fe40007ffe0ff */
[----:B------:R-:W-:Y:S02]  /*1510*/  ISETP.GE.U32.AND P2, PT, R5, R8, PT ;  /* 0x000000080500720c */ /* 0x000fe40003f46070 */
[----:B------:R-:W-:Y:S02]  /*1520*/  LOP3.LUT R5, R162, c[0x0][0x1c8], RZ, 0x3c, !PT ;  /* 0x00007200a2057a12 */ /* 0x000fe400078e3cff */
[----:B------:R-:W-:Y:S02]  /*1530*/  ISETP.NE.AND P0, PT, RZ, c[0x0][0x1c8], PT ;  /* 0x00007200ff007a0c */ /* 0x000fe40003f05270 */
[----:B------:R-:W-:Y:S01]  /*1540*/  ISETP.GE.AND P1, PT, R5, RZ, PT ;  /* 0x000000ff0500720c */ /* 0x000fe20003f26270 */
[----:B------:R-:W-:Y:S01]  /*1550*/  IMAD R5, R133, c[0x0][0x198], RZ ;  /* 0x0000660085057a24 */ /* 0x000fe200078e02ff */
[----:B------:R-:W-:-:S03]  /*1560*/  MOV R8, R2 ;  /* 0x0000000200087202 */ /* 0x000fc60000000f00 */
[----:B------:R-:W-:Y:S02]  /*1570*/  IMAD R5, R118, c[0x0][0x19c], R5 ;  /* 0x0000670076057a24 */ /* 0x000fe400078e0205 */
[----:B------:R-:W-:Y:S01]  /*1580*/  @P2 IADD3 R4, R4, 0x1, RZ ;  /* 0x0000000104042810 */ /* 0x000fe20007ffe0ff */
[----:B------:R-:W-:-:S04]  /*1590*/  IMAD.WIDE.U32 R8, R118, c[0x0][0x198], R8 ;  /* 0x0000660076087a25 */ /* 0x000fc800078e0008 */
[----:B------:R-:W-:Y:S02]  /*15a0*/  IMAD.IADD R9, R9, 0x1, R5 ;  /* 0x0000000109097824 */ /* 0x000fe400078e0205 */
        /* <DEDUP_REMOVED lines=18> */
.L_x_2108:
[----:B------:R1:W5:Y:S01]  /*16d0*/  @P5 LDG.E R15, [R166.64] ;  /* 0x00000006a60f5981 */ /* 0x000362000c1e1900 */
[----:B------:R-:W-:Y:S01]  /*16e0*/  ISETP.NE.AND P0, PT, R197, -0x1, PT ;  /* 0xffffffffc500780c */ /* 0x000fe20003f05270 */
[----:B-----5:R-:W-:Y:S01]  /*16f0*/  IMAD.MOV.U32 R3, RZ, RZ, 0x2 ;  /* 0x00000002ff037424 */ /* 0x020fe200078e00ff */
        /* <DEDUP_REMOVED lines=8> */
[----:B------:R-:W-:Y:S01]  /*1780*/  LOP3.LUT R62, R160, 0xfffffff8, RZ, 0xc0, !PT ;  /* 0xfffffff8a03e7812 */ /* 0x000fe200078ec0ff */
[----:B------:R-:W-:Y:S01]  /*1790*/  IMAD.HI.U32 R152, R3, R152, R18 ;  /* 0x0000009803987227 */ /* 0x000fe200078e0012 */
[----:B------:R-:W-:-:S02]  /*17a0*/  SHF.R.S32.HI R21, RZ, 0x4, R64 ;  /* 0x00000004ff157819 */ /* 0x000fc40000011440 */
[----:B------:R-:W-:Y:S01]  /*17b0*/  SHF.R.S32.HI R160, RZ, 0x3, R160 ;  /* 0x00000003ffa07819 */ /* 0x000fe200000114a0 */
[----:B------:R-:W-:Y:S01]  /*17c0*/  @!P0 IMAD R0, R6, c[0x0][0x178], RZ ;  /* 0x00005e0006008a24 */ /* 0x000fe200078e02ff */
[----:B------:R-:W-:Y:S01]  /*17d0*/  LEA.HI R70, R70, R71, RZ, 0x6 ;  /* 0x0000004746467211 */ /* 0x000fe200078f30ff */
[----:B------:R-:W-:Y:S01]  /*17e0*/  @P0 IMAD.WIDE.U32 R24, R197, c[0x0][0x190], RZ ;  /* 0x00006400c5180a25 */ /* 0x000fe200078e00ff */
[----:B------:R-:W-:Y:S02]  /*17f0*/  SHF.R.S32.HI R161, RZ, 0x1f, R160 ;  /* 0x0000001fffa17819 */ /* 0x000fe400000114a0 */
[----:B------:R-:W-:Y:S01]  /*1800*/  SHF.R.S32.HI R70, RZ, 0x6, R70 ;  /* 0x00000006ff467819 */ /* 0x000fe20000011446 */
[----:B------:R-:W-:Y:S01]  /*1810*/  @!P0 IMAD.WIDE.U32 R12, R11, c[0x0][0x178], RZ ;  /* 0x00005e000b0c8a25 */ /* 0x000fe200078e00ff */
[----:B------:R-:W-:Y:S02]  /*1820*/  SHF.R.S32.HI R165, RZ, 0x1f, R162 ;  /* 0x0000001fffa57819 */ /* 0x000fe400000114a2 */
[----:B------:R-:W-:Y:S01]  /*1830*/  IMNMX R70, R195, R70, !PT ;  /* 0x00000046c3467217 */ /* 0x000fe20007800200 */
[----:B------:R-:W-:Y:S01]  /*1840*/  @!P0 IMAD R0, R11, c[0x0][0x17c], R0 ;  /* 0x00005f000b008a24 */ /* 0x000fe200078e0200 */
[----:B------:R-:W-:Y:S01]  /*1850*/  SHF.R.S32.HI R153, RZ, 0x1, R152 ;  /* 0x00000001ff997819 */ /* 0x000fe20000011498 */
[----:B------:R-:W-:-:S02]  /*1860*/  @P0 IMAD R9, R197, c[0x0][0x194], R25 ;  /* 0x00006500c5090a24 */ /* 0x000fc400078e0219 */
[----:B------:R-:W-:Y:S01]  /*1870*/  @!P0 IMAD.IADD R9, R13, 0x1, R0 ;  /* 0x000000010d098824 */ /* 0x000fe200078e0200 */
[C---:B------:R-:W-:Y:S01]  /*1880*/  LOP3.LUT R0, R64.reuse, 0xfffffff0, RZ, 0xc0, !PT ;  /* 0xfffffff040007812 */ /* 0x040fe200078ec0ff */
[C---:B------:R-:W-:Y:S01]  /*1890*/  IMAD.IADD R62, R135.reuse, 0x1, -R62 ;  /* 0x00000001873e7824 */ /* 0x040fe200078e0a3e */
[----:B------:R-:W-:Y:S01]  /*18a0*/  LEA.HI R64, R64, R21, RZ, 0x1 ;  /* 0x0000001540407211 */ /* 0x000fe200078f08ff */
[----:B------:R-:W-:Y:S02]  /*18b0*/  IMAD.SHL.U32 R13, R160, 0x40, RZ ;  /* 0x00000040a00d7824 */ /* 0x000fe400078e00ff */
[----:B------:R-:W-:Y:S01]  /*18c0*/  IMAD.IADD R19, R135, 0x1, -R0 ;  /* 0x0000000187137824 */ /* 0x000fe200078e0a00 */
[----:B------:R-:W-:Y:S01]  /*18d0*/  LOP3.LUT R64, R64, 0xfffffffe, RZ, 0xc0, !PT ;  /* 0xfffffffe40407812 */ /* 0x000fe200078ec0ff */
[----:B------:R-:W-:Y:S01]  /*18e0*/  @!P0 IMAD.MOV.U32 R24, RZ, RZ, R12 ;  /* 0x000000ffff188224 */ /* 0x000fe200078e000c */
[----:B------:R-:W-:Y:S01]  /*18f0*/  LOP3.LUT R13, R13, 0x1c0, RZ, 0xc0, !PT ;  /* 0x000001c00d0d7812 */ /* 0x000fe200078ec0ff */
[----:B------:R-:W-:Y:S01]  /*1900*/  IMAD.SHL.U32 R12, R62, 0x8, RZ ;  /* 0x000000083e0c7824 */ /* 0x000fe200078e00ff */
[----:B------:R-:W-:Y:S01]  /*1910*/  SHF.R.S32.HI R0, RZ, 0x1f, R19 ;  /* 0x0000001fff007819 */ /* 0x000fe20000011413 */
[----:B------:R-:W-:Y:S01]  /*1920*/  IMAD.IADD R64, R21, 0x1, -R64 ;  /* 0x0000000115407824 */ /* 0x000fe200078e0a40 */
[----:B------:R-:W-:Y:S01]  /*1930*/  SHF.R.U32.HI R156, RZ, 0x3, R13 ;  /* 0x00000003ff9c7819 */ /* 0x000fe2000001160d */
[----:B------:R-:W-:Y:S01]  /*1940*/  IMAD.WIDE R26, R27, 0x40, R160 ;  /* 0x000000401b1a7825 */ /* 0x000fe200078e02a0 */
[----:B------:R-:W-:-:S02]  /*1950*/  LOP3.LUT R21, R13, 0x38, R12, 0xf8, !PT ;  /* 0x000000380d157812 */ /* 0x000fc400078ef80c */
[----:B------:R-:W-:Y:S01]  /*1960*/  LEA.HI R3, R0, R19, RZ, 0x3 ;  /* 0x0000001300037211 */ /* 0x000fe200078f18ff */
[----:B------:R-:W-:Y:S01]  /*1970*/  IMAD R20, R27, c[0x0][0x190], RZ ;  /* 0x000064001b147a24 */ /* 0x000fe200078e02ff */
[----:B------:R-:W-:Y:S01]  /*1980*/  IADD3 R24, P0, R12, R24, RZ ;  /* 0x000000180c187210 */ /* 0x000fe20007f1e0ff */
[----:B------:R-:W-:Y:S01]  /*1990*/  IMAD R165, R165, c[0x0][0x1a8], RZ ;  /* 0x00006a00a5a57a24 */ /* 0x000fe200078e02ff */
[----:B------:R-:W-:Y:S01]  /*19a0*/  SHF.R.S32.HI R13, RZ, 0x1f, R12 ;  /* 0x0000001fff0d7819 */ /* 0x000fe2000001140c */
[----:B------:R-:W-:Y:S01]  /*19b0*/  IMAD R20, R26, c[0x0][0x194], R20 ;  /* 0x000065001a147a24 */ /* 0x000fe200078e0214 */
[----:B------:R-:W-:Y:S01]  /*19c0*/  IADD3 R10, R12, 0x40, RZ ;  /* 0x000000400c0a7810 */ /* 0x000fe20007ffe0ff */
[----:B------:R-:W-:Y:S01]  /*19d0*/  IMAD R157, R161, c[0x0][0x198], RZ ;  /* 0x00006600a19d7a24 */ /* 0x000fe200078e02ff */
[----:B------:R-:W-:Y:S01]  /*19e0*/  LOP3.LUT R46, R3, 0xfffffff8, RZ, 0xc0, !PT ;  /* 0xfffffff8032e7812 */ /* 0x000fe200078ec0ff */
[----:B------:R-:W-:Y:S01]  /*19f0*/  IMAD.X R25, R13, 0x1, R9, P0 ;  /* 0x000000010d197824 */ /* 0x000fe200000e0609 */
[----:B------:R-:W-:Y:S01]  /*1a00*/  ISETP.GE.AND P0, PT, R10, c[0x0][0x220], PT ;  /* 0x000088000a007a0c */ /* 0x000fe20003f06270 */
[----:B------:R-:W-:Y:S01]  /*1a10*/  IMAD.SHL.U32 R3, R3, 0x40, RZ ;  /* 0x0000004003037824 */ /* 0x000fe200078e00ff */
[----:B------:R-:W-:Y:S01]  /*1a20*/  LEA.HI R9, R8, R135, RZ, 0x6 ;  /* 0x0000008708097211 */ /* 0x000fe200078f30ff */
[----:B------:R-:W-:Y:S01]  /*1a30*/  IMAD.IADD R46, R19, 0x1, -R46 ;  /* 0x00000001132e7824 */ /* 0x000fe200078e0a2e */
[----:B------:R-:W-:Y:S01]  /*1a40*/  SEL R19, RZ, 0xffffffff, P0 ;  /* 0xffffffffff137807 */ /* 0x000fe20000000000 */
[----:B------:R-:W-:Y:S01]  /*1a50*/  IMAD.WIDE.U32 R24, R26, c[0x0][0x190], R24 ;  /* 0x000064001a187a25 */ /* 0x000fe200078e0018 */
[----:B------:R-:W-:-:S02]  /*1a60*/  IADD3 R22, P0, R12, R22, RZ ;  /* 0x000000160c167210 */ /* 0x000fc40007f1e0ff */
[C---:B------:R-:W-:Y:S01]  /*1a70*/  LOP3.LUT P4, RZ, R46.reuse, 0x4, RZ, 0xc0, !PT ;  /* 0x000000042eff7812 */ /* 0x040fe2000788c0ff */
[----:B------:R-:W-:Y:S01]  /*1a80*/  IMAD.SHL.U32 R19, R19, 0x2, RZ ;  /* 0x0000000213137824 */ /* 0x000fe200078e00ff */
[----:B------:R-:W-:Y:S01]  /*1a90*/  LOP3.LUT P2, RZ, R46, 0x2, RZ, 0xc0, !PT ;  /* 0x000000022eff7812 */ /* 0x000fe2000784c0ff */
[----:B------:R-:W-:Y:S01]  /*1aa0*/  IMAD.X R23, R13, 0x1, R17, P0 ;  /* 0x000000010d177824 */ /* 0x000fe200000e0611 */
[----:B------:R-:W-:Y:S01]  /*1ab0*/  IADD3 R136, P0, R160, R7, RZ ;  /* 0x00000007a0887210 */ /* 0x000fe20007f1e0ff */
[----:B------:R-:W-:Y:S01]  /*1ac0*/  IMAD.SHL.U32 R46, R46, 0x40, RZ ;  /* 0x000000402e2e7824 */ /* 0x000fe200078e00ff */
[----:B------:R-:W-:Y:S01]  /*1ad0*/  LOP3.LUT R156, R21, R156, RZ, 0x3c, !PT ;  /* 0x0000009c159c7212 */ /* 0x000fe200078e3cff */
[----:B------:R-:W-:Y:S01]  /*1ae0*/  IMAD.SHL.U32 R7, R64, 0x8, RZ ;  /* 0x0000000840077824 */ /* 0x000fe200078e00ff */
[----:B------:R-:W-:Y:S01]  /*1af0*/  SHF.L.U32 R9, R9, 0x3, RZ ;  /* 0x0000000309097819 */ /* 0x000fe200000006ff */
[----:B------:R-:W-:Y:S01]  /*1b00*/  IMAD.X R133, R161, 0x1, R133, P0 ;  /* 0x00000001a1857824 */ /* 0x000fe200000e0685 */
[----:B------:R-:W-:Y:S01]  /*1b10*/  IADD3 R158, P0, R12, R158, RZ ;  /* 0x0000009e0c9e7210 */ /* 0x000fe20007f1e0ff */
[----:B------:R-:W-:Y:S01]  /*1b20*/  IMAD.WIDE.U32 R22, R4, c[0x0][0x1b8], R22 ;  /* 0x00006e0004167a25 */ /* 0x000fe200078e0016 */
[----:B------:R-:W-:-:S02]  /*1b30*/  LOP3.LUT R156, R156, 0xfffffe00, R9, 0xf8, !PT ;  /* 0xfffffe009c9c7812 */ /* 0x000fc400078ef809 */
[----:B------:R-:W-:Y:S01]  /*1b40*/  LOP3.LUT R46, R46, 0x1c0, RZ, 0xc0, !PT ;  /* 0x000001c02e2e7812 */ /* 0x000fe200078ec0ff */
[----:B------:R-:W-:Y:S01]  /*1b50*/  IMAD R9, R2, c[0x0][0x1b8], RZ ;  /* 0x00006e0002097a24 */ /* 0x000fe200078e02ff */
[----:B------:R-:W-:Y:S01]  /*1b60*/  ISETP.GE.AND P1, PT, R12, c[0x0][0x220], PT ;  /* 0x000088000c007a0c */ /* 0x000fe20003f26270 */
[----:B------:R-:W-:Y:S01]  /*1b70*/  IMAD.X R159, R13, 0x1, R5, P0 ;  /* 0x000000010d9f7824 */ /* 0x000fe200000e0605 */
[----:B------:R-:W-:Y:S01]  /*1b80*/  LOP3.LUT R7, R46, 0x8, R7, 0xf8, !PT ;  /* 0x000000082e077812 */ /* 0x000fe200078ef807 */
[----:B------:R-:W-:Y:S01]  /*1b90*/  IMAD R16, R4, c[0x0][0x1bc], R9 ;  /* 0x00006f0004107a24 */ /* 0x000fe200078e0209 */
[----:B------:R-:W-:Y:S01]  /*1ba0*/  ISETP.GT.AND P0, PT, R134, R70, PT ;  /* 0x000000468600720c */ /* 0x000fe20003f04270 */
[----:B------:R-:W-:Y:S01]  /*1bb0*/  IMAD.IADD R21, R25, 0x1, R20 ;  /* 0x0000000119157824 */ /* 0x000fe200078e0214 */
[----:B------:R-:W-:Y:S01]  /*1bc0*/  SHF.R.U32.HI R46, RZ, 0x3, R46 ;  /* 0x00000003ff2e7819 */ /* 0x000fe2000001162e */
[----:B------:R-:W-:Y:S01]  /*1bd0*/  IMAD.IADD R17, R23, 0x1, R16 ;  /* 0x0000000117117824 */ /* 0x000fe200078e0210 */
[----:B------:R-:W-:Y:S01]  /*1be0*/  SHF.L.U32 R149, R62, 0x2, RZ ;  /* 0x000000023e957819 */ /* 0x000fe200000006ff */
[----:B------:R-:W-:Y:S01]  /*1bf0*/  IMAD R133, R133, c[0x0][0x1a0], RZ ;  /* 0x0000680085857a24 */ /* 0x000fe200078e02ff */
[----:B------:R-:W-:Y:S01]  /*1c00*/  IADD3 R9, R12, 0x80, RZ ;  /* 0x000000800c097810 */ /* 0x000fe20007ffe0ff */
[----:B------:R-:W-:Y:S01]  /*1c10*/  IMAD.MOV.U32 R20, RZ, RZ, R24 ;  /* 0x000000ffff147224 */ /* 0x000fe200078e0018 */
[----:B------:R-:W-:Y:S01]  /*1c20*/  SEL R0, RZ, 0x1, P1 ;  /* 0x00000001ff007807 */ /* 0x000fe20000800000 */
[----:B------:R-:W-:Y:S01]  /*1c30*/  IMAD R150, R160, R153, R149 ;  /* 0x00000099a0967224 */ /* 0x000fe200078e0295 */
[----:B------:R-:W-:Y:S01]  /*1c40*/  LOP3.LUT R46, R7, R46, RZ, 0x3c, !PT ;  /* 0x0000002e072e7212 */ /* 0x000fe200078e3cff */
[----:B------:R-:W-:Y:S01]  /*1c50*/  IMAD R165, R162, c[0x0][0x1ac], R165 ;  /* 0x00006b00a2a57a24 */ /* 0x000fe200078e02a5 */
[----:B------:R-:W-:Y:S01]  /*1c60*/  LEA.HI R8, R8, R135, RZ, 0x5 ;  /* 0x0000008708087211 */ /* 0x000fe200078f28ff */
[----:B------:R-:W-:Y:S01]  /*1c70*/  IMAD R133, R136, c[0x0][0x1a4], R133 ;  /* 0x0000690088857a24 */ /* 0x000fe200078e0285 */
[----:B------:R-:W-:Y:S01]  /*1c80*/  MOV R16, R22 ;  /* 0x0000001600107202 */ /* 0x000fe20000000f00 */
[----:B------:R-:W-:Y:S01]  /*1c90*/  IMAD.MOV.U32 R170, RZ, RZ, c[0x0][0x198] ;  /* 0x00006600ffaa7624 */ /* 0x000fe200078e00ff */
[----:B------:R-:W-:Y:S01]  /*1ca0*/  ISETP.GE.AND P1, PT, R9, c[0x0][0x220], PT ;  /* 0x0000880009007a0c */ /* 0x000fe20003f26270 */
[----:B------:R-:W-:Y:S01]  /*1cb0*/  IMAD.IADD R149, R149, 0x1, R150 ;  /* 0x0000000195957824 */ /* 0x000fe200078e0296 */
[----:B------:R-:W-:Y:S01]  /*1cc0*/  LOP3.LUT R19, R19, 0x2, R0, 0xe2, !PT ;  /* 0x0000000213137812 */ /* 0x000fe200078ee200 */
[----:B------:R-:W-:Y:S01]  /*1cd0*/  IMAD.MOV.U32 R0, RZ, RZ, c[0x0][0x1a0] ;  /* 0x00006800ff007624 */ /* 0x000fe200078e00ff */
[----:B------:R-:W-:Y:S01]  /*1ce0*/  LOP3.LUT R46, R46, 0xfffffe00, R3, 0xf8, !PT ;  /* 0xfffffe002e2e7812 */ /* 0x000fe200078ef803 */
[----:B------:R-:W-:Y:S01]  /*1cf0*/  IMAD.MOV.U32 R3, RZ, RZ, 0x20 ;  /* 0x00000020ff037424 */ /* 0x000fe200078e00ff */
[----:B------:R-:W-:Y:S01]  /*1d00*/  SHF.R.S32.HI R63, RZ, 0x5, R8 ;  /* 0x00000005ff3f7819 */ /* 0x000fe20000011408 */
[----:B------:R-:W-:Y:S01]  /*1d10*/  IMAD.WIDE.U32 R162, R162, c[0x0][0x1a8], R20 ;  /* 0x00006a00a2a27a25 */ /* 0x000fe200078e0014 */
[----:B------:R-:W-:-:S02]  /*1d20*/  LOP3.LUT R8, R8, 0xffffffe0, RZ, 0xc0, !PT ;  /* 0xffffffe008087812 */ /* 0x000fc400078ec0ff */
[----:B------:R-:W-:Y:S01]  /*1d30*/  SEL R154, RZ, 0x4, P1 ;  /* 0x00000004ff9a7807 */ /* 0x000fe20000800000 */
[----:B------:R-:W-:Y:S01]  /*1d40*/  IMAD.WIDE.U32 R136, R136, c[0x0][0x1a0], R16 ;  /* 0x0000680088887a25 */ /* 0x000fe200078e0010 */
[-C--:B------:R-:W-:Y:S02]  /*1d50*/  SHF.L.U64.HI R60, R170, R101.reuse, c[0x0][0x19c] ;  /* 0x00006700aa3c7619 */ /* 0x080fe40000010265 */
[----:B------:R-:W-:Y:S01]  /*1d60*/  LOP3.LUT R154, R19, R154, RZ, 0xfc, !PT ;  /* 0x0000009a139a7212 */ /* 0x000fe200078efcff */
[----:B------:R-:W-:Y:S01]  /*1d70*/  IMAD R157, R160, c[0x0][0x19c], R157 ;  /* 0x00006700a09d7a24 */ /* 0x000fe200078e029d */
[----:B------:R-:W-:Y:S01]  /*1d80*/  SHF.L.U64.HI R120, R0, R101, c[0x0][0x1a4] ;  /* 0x0000690000787619 */ /* 0x000fe20000010265 */
[----:B------:R-:W-:Y:S01]  /*1d90*/  IMAD.WIDE.U32 R158, R160, c[0x0][0x198], R158 ;  /* 0x00006600a09e7a25 */ /* 0x000fe200078e009e */
[----:B------:R-:W-:Y:S02]  /*1da0*/  SHF.R.S32.HI R132, RZ, 0x1f, R150 ;  /* 0x0000001fff847819 */ /* 0x000fe40000011496 */
[----:B------:R-:W-:Y:S01]  /*1db0*/  SHF.R.S32.HI R131, RZ, 0x1f, R149 ;  /* 0x0000001fff837819 */ /* 0x000fe20000011495 */
[----:B------:R-:W-:Y:S01]  /*1dc0*/  IMAD.SHL.U32 R61, R170, 0x10, RZ ;  /* 0x00000010aa3d7824 */ /* 0x000fe200078e00ff */
[----:B------:R-:W-:Y:S01]  /*1dd0*/  SEL R47, R47, 0xfffffff0, !P2 ;  /* 0xfffffff02f2f7807 */ /* 0x000fe20005000000 */
[----:B------:R-:W-:Y:S01]  /*1de0*/  IMAD.SHL.U32 R121, R0, 0x10, RZ ;  /* 0x0000001000797824 */ /* 0x000fe200078e00ff */
[----:B------:R-:W-:Y:S01]  /*1df0*/  SEL R45, R3, 0xffffffe0, !P4 ;  /* 0xffffffe0032d7807 */ /* 0x000fe20006000000 */
[----:B------:R-:W-:-:S02]  /*1e00*/  IMAD.IADD R155, R135, 0x1, -R8 ;  /* 0x00000001879b7824 */ /* 0x000fc400078e0a08 */
[----:B------:R-:W-:Y:S02]  /*1e10*/  IMAD.SHL.U32 R151, R153, 0x10, RZ ;  /* 0x0000001099977824 */ /* 0x000fe400078e00ff */
[----:B------:R-:W-:Y:S02]  /*1e20*/  IMAD.IADD R157, R159, 0x1, R157 ;  /* 0x000000019f9d7824 */ /* 0x000fe400078e029d */
[----:B------:R-:W-:Y:S02]  /*1e30*/  IMAD.IADD R133, R137, 0x1, R133 ;  /* 0x0000000189857824 */ /* 0x000fe400078e0285 */
[----:B------:R-:W-:Y:S02]  /*1e40*/  IMAD.IADD R165, R163, 0x1, R165 ;  /* 0x00000001a3a57824 */ /* 0x000fe400078e02a5 */
[----:B------:R-:W-:Y:S01]  /*1e50*/  @!P5 IMAD.MOV.U32 R15, RZ, RZ, RZ ;  /* 0x000000ffff0fd224 */ /* 0x000fe200078e00ff */
[----:B------:R-:W-:Y:S05]  /*1e60*/  @!P0 BRA `(.L_x_2110) ;  /* 0x0000922000008947 */ /* 0x000fea0003800000 */
[----:B-1----:R-:W-:Y:S01]  /*1e70*/  IMAD R16, R6, c[0x0][0x280], RZ ;  /* 0x0000a00006107a24 */ /* 0x002fe200078e02ff */
[----:B------:R-:W-:Y:S01]  /*1e80*/  SHF.R.S32.HI R5, RZ, 0x1f, R118 ;  /* 0x0000001fff057819 */ /* 0x000fe20000011476 */
[C---:B------:R-:W-:Y:S01]  /*1e90*/  IMAD.WIDE.U32 R18, R11.reuse, c[0x0][0x280], R12 ;  /* 0x0000a0000b127a25 */ /* 0x040fe200078e000c */
[--C-:B------:R-:W-:Y:S01]  /*1ea0*/  SHF.R.S32.HI R14, RZ, 0x1f, R71.reuse ;  /* 0x0000001fff0e7819 */ /* 0x100fe20000011447 */
[----:B------:R-:W-:Y:S01]  /*1eb0*/  UMOV UR8, 0x60 ;  /* 0x0000006000087882 */ /* 0x000fe20000000000 */
[----:B------:R-:W-:Y:S01]  /*1ec0*/  IADD3 R8, P1, P0, R118, R160, -R71 ;  /* 0x000000a076087210 */ /* 0x000fe2000783e847 */
[----:B------:R-:W-:Y:S01]  /*1ed0*/  IMAD R7, R11, c[0x0][0x284], R16 ;  /* 0x0000a1000b077a24 */ /* 0x000fe200078e0210 */
[----:B------:R-:W-:Y:S01]  /*1ee0*/  IADD3 R82, P4, R61, 0x40, RZ ;  /* 0x000000403d527810 */ /* 0x000fe20007f9e0ff */
[----:B------:R-:W-:Y:S01]  /*1ef0*/  IMAD R6, R6, c[0x0][0x278], RZ ;  /* 0x00009e0006067a24 */ /* 0x000fe200078e02ff */
[----:B------:R-:W-:Y:S01]  /*1f00*/  IADD3.X R5, R5, R161, ~R14, P1, P0 ;  /* 0x000000a105057210 */ /* 0x000fe20000fe0c0e */
[----:B------:R-:W-:Y:S01]  /*1f10*/  IMAD.IADD R19, R19, 0x1, R7 ;  /* 0x0000000113137824 */ /* 0x000fe200078e0207 */
[----:B------:R-:W-:Y:S01]  /*1f20*/  IADD3 R90, P2, R61, 0x80, RZ ;  /* 0x000000803d5a7810 */ /* 0x000fe20007f5e0ff */
[----:B------:R-:W-:Y:S01]  /*1f30*/  IMAD.WIDE.U32 R16, R11, c[0x0][0x278], R12 ;  /* 0x00009e000b107a25 */ /* 0x000fe200078e000c */
[C---:B------:R-:W-:Y:S01]  /*1f40*/  IADD3 R143, R151.reuse, 0x40, RZ ;  /* 0x00000040978f7810 */ /* 0x040fe20007ffe0ff */
[----:B------:R-:W-:Y:S01]  /*1f50*/  ULDC.64 UR4, c[0x0][0x1a0] ;  /* 0x0000680000047ab9 */ /* 0x000fe20000000a00 */
[----:B------:R-:W-:Y:S01]  /*1f60*/  IADD3 R142, R151, 0x80, RZ ;  /* 0x00000080978e7810 */ /* 0x000fe20007ffe0ff */
[----:B------:R-:W-:Y:S01]  /*1f70*/  IMAD R7, R5, c[0x0][0x290], RZ ;  /* 0x0000a40005077a24 */ /* 0x000fe200078e02ff */
[----:B------:R-:W-:Y:S01]  /*1f80*/  UIMAD UR9, UR8, UR5, URZ ;  /* 0x00000005080972a4 */ /* 0x000fe2000f8e023f */
[----:B------:R-:W-:Y:S01]  /*1f90*/  IMAD R6, R11, c[0x0][0x27c], R6 ;  /* 0x00009f000b067a24 */ /* 0x000fe200078e0206 */
[----:B------:R-:W-:Y:S01]  /*1fa0*/  LOP3.LUT R145, R154, 0xffff, RZ, 0xc0, !PT ;  /* 0x0000ffff9a917812 */ /* 0x000fe200078ec0ff */
[C---:B------:R-:W-:Y:S01]  /*1fb0*/  IMAD R7, R8.reuse, c[0x0][0x294], R7 ;  /* 0x0000a50008077a24 */ /* 0x040fe200078e0207 */
[----:B------:R-:W-:Y:S01]  /*1fc0*/  ULDC UR5, c[0x0][0x294] ;  /* 0x0000a50000057ab9 */ /* 0x000fe20000000800 */
[----:B------:R-:W-:Y:S01]  /*1fd0*/  IMAD.WIDE.U32 R20, R8, c[0x0][0x290], R18 ;  /* 0x0000a40008147a25 */ /* 0x000fe200078e0012 */
[----:B------:R-:W-:Y:S01]  /*1fe0*/  UIMAD UR5, UR8, UR5, URZ ;  /* 0x00000005080572a4 */ /* 0x000fe2000f8e023f */
[----:B------:R-:W-:Y:S01]  /*1ff0*/  LOP3.LUT R148, R145, 0x1, RZ, 0xc0, !PT ;  /* 0x0000000191947812 */ /* 0x000fe200078ec0ff */
[----:B------:R-:W-:Y:S01]  /*2000*/  UIMAD.WIDE.U32 UR10, UR8, UR4, URZ ;  /* 0x00000004080a72a5 */ /* 0x000fe2000f8e003f */
[----:B------:R-:W-:Y:S01]  /*2010*/  IMAD.IADD R17, R17, 0x1, R6 ;  /* 0x0000000111117824 */ /* 0x000fe200078e0206 */
[----:B------:R-:W-:Y:S01]  /*2020*/  LOP3.LUT R147, R145, 0x2, RZ, 0xc0, !PT ;  /* 0x0000000291937812 */ /* 0x000fe200078ec0ff */
[----:B------:R-:W-:Y:S01]  /*2030*/  IMAD.IADD R7, R21, 0x1, R7 ;  /* 0x0000000115077824 */ /* 0x000fe200078e0207 */
[C---:B------:R-:W-:Y:S01]  /*2040*/  IADD3 R69, R160.reuse, 0x10, RZ ;  /* 0x00000010a0457810 */ /* 0x040fe20007ffe0ff */
[----:B------:R-:W-:Y:S01]  /*2050*/  IMAD.MOV.U32 R6, RZ, RZ, R20 ;  /* 0x000000ffff067224 */ /* 0x000fe200078e0014 */
[----:B------:R-:W-:Y:S01]  /*2060*/  IADD3 R68, R160, 0x20, RZ ;  /* 0x00000020a0447810 */ /* 0x000fe20007ffe0ff */
[----:B------:R-:W-:Y:S01]  /*2070*/  IMAD R113, R2, c[0x0][0x2a0], RZ ;  /* 0x0000a80002717a24 */ /* 0x000fe200078e02ff */
[----:B------:R-:W-:Y:S01]  /*2080*/  IADD3 R66, R160, 0x30, RZ ;  /* 0x00000030a0427810 */ /* 0x000fe20007ffe0ff */
[----:B------:R-:W-:Y:S01]  /*2090*/  IMAD R5, R5, c[0x0][0x288], RZ ;  /* 0x0000a20005057a24 */ /* 0x000fe200078e02ff */
[----:B------:R-:W-:Y:S01]  /*20a0*/  SHF.R.S32.HI R130, RZ, 0x1f, R151 ;  /* 0x0000001fff827819 */ /* 0x000fe20000011497 */
[C---:B------:R-:W-:Y:S01]  /*20b0*/  IMAD R113, R4.reuse, c[0x0][0x2a4], R113 ;  /* 0x0000a90004717a24 */ /* 0x040fe200078e0271 */
[----:B------:R-:W-:Y:S01]  /*20c0*/  LOP3.LUT R145, R145, 0x4, RZ, 0xc0, !PT ;  /* 0x0000000491917812 */ /* 0x000fe200078ec0ff */
[----:B------:R-:W-:Y:S01]  /*20d0*/  IMAD.WIDE.U32 R6, R4, c[0x0][0x2a0], R6 ;  /* 0x0000a80004067a25 */ /* 0x000fe200078e0006 */
[----:B------:R-:W-:Y:S01]  /*20e0*/  SHF.R.S32.HI R128, RZ, 0x1f, R143 ;  /* 0x0000001fff807819 */ /* 0x000fe2000001148f */
[----:B------:R-:W-:Y:S01]  /*20f0*/  ULDC UR4, c[0x0][0x230] ;  /* 0x00008c0000047ab9 */ /* 0x000fe20000000800 */
[----:B------:R-:W-:Y:S01]  /*2100*/  SHF.R.S32.HI R126, RZ, 0x1f, R142 ;  /* 0x0000001fff7e7819 */ /* 0x000fe2000001148e */
[----:B------:R-:W-:Y:S01]  /*2110*/  IMAD R5, R8, c[0x0][0x28c], R5 ;  /* 0x0000a30008057a24 */ /* 0x000fe200078e0205 */
[----:B------:R-:W-:Y:S01]  /*2120*/  LEA R112, P1, R6, c[0x0][0x270], 0x1 ;  /* 0x00009c0006707a11 */ /* 0x000fe200078208ff */
[----:B------:R-:W-:Y:S01]  /*2130*/  IMAD.WIDE.U32 R18, R8, c[0x0][0x288], R16 ;  /* 0x0000a20008127a25 */ /* 0x000fe200078e0010 */
[----:B------:R-:W-:-:S02]  /*2140*/  UIADD3 UR9, UR11, UR9, URZ ;  /* 0x000000090b097290 */ /* 0x000fc4000fffe03f */
[----:B------:R-:W-:Y:S01]  /*2150*/  ULDC.U8 UR8, c[0x0][0x313] ;  /* 0x0000c4c000087ab9 */ /* 0x000fe20000000000 */
[----:B------:R-:W-:Y:S02]  /*2160*/  IMAD.IADD R113, R7, 0x1, R113 ;  /* 0x0000000107717824 */ /* 0x000fe400078e0271 */
[----:B------:R-:W-:Y:S02]  /*2170*/  IMAD.IADD R118, R15, 0x1, R118 ;  /* 0x000000010f767824 */ /* 0x000fe400078e0276 */
[----:B------:R-:W-:Y:S01]  /*2180*/  IMAD R115, R2, c[0x0][0x298], RZ ;  /* 0x0000a60002737a24 */ /* 0x000fe200078e02ff */
[----:B------:R-:W-:Y:S01]  /*2190*/  LEA.HI.X R113, R6, c[0x0][0x274], R113, 0x1, P1 ;  /* 0x00009d0006717a11 */ /* 0x000fe200008f0c71 */
[----:B------:R-:W-:Y:S01]  /*21a0*/  IMAD.IADD R15, R19, 0x1, R5 ;  /* 0x00000001130f7824 */ /* 0x000fe200078e0205 */
[----:B------:R-:W-:Y:S01]  /*21b0*/  LEA R108, P1, R158, c[0x0][0x168], 0x1 ;  /* 0x00005a009e6c7a11 */ /* 0x000fe200078208ff */
[----:B------:R-:W-:Y:S02]  /*21c0*/  IMAD.MOV.U32 R14, RZ, RZ, R18 ;  /* 0x000000ffff0e7224 */ /* 0x000fe400078e0012 */
[----:B------:R-:W-:Y:S01]  /*21d0*/  IMAD R115, R4, c[0x0][0x29c], R115 ;  /* 0x0000a70004737a24 */ /* 0x000fe200078e0273 */
[----:B------:R-:W-:Y:S01]  /*21e0*/  LEA.HI.X R109, R158, c[0x0][0x16c], R157, 0x1, P1 ;  /* 0x00005b009e6d7a11 */ /* 0x000fe200008f0c9d */
[----:B------:R-:W-:-:S02]  /*21f0*/  IMAD R118, R153, R118, RZ ;  /* 0x0000007699767224 */ /* 0x000fc400078e02ff */
[----:B------:R-:W-:-:S03]  /*2200*/  IMAD.WIDE.U32 R4, R4, c[0x0][0x298], R14 ;  /* 0x0000a60004047a25 */ /* 0x000fc600078e000e */
[----:B------:R-:W-:Y:S01]  /*2210*/  SHF.R.S32.HI R119, RZ, 0x1f, R118 ;  /* 0x0000001fff777819 */ /* 0x000fe20000011476 */
[C---:B------:R-:W-:Y:S01]  /*2220*/  IMAD R2, R3.reuse, c[0x0][0x1a4], RZ ;  /* 0x0000690003027a24 */ /* 0x040fe200078e02ff */
[-C--:B------:R-:W-:Y:S01]  /*2230*/  IADD3 R48, P1, R150, R118.reuse, RZ ;  /* 0x0000007696307210 */ /* 0x080fe20007f3e0ff */
[----:B------:R-:W-:Y:S01]  /*2240*/  IMAD R3, R3, c[0x0][0x19c], RZ ;  /* 0x0000670003037a24 */ /* 0x000fe200078e02ff */
[----:B------:R-:W-:Y:S01]  /*2250*/  IADD3 R115, R5, R115, RZ ;  /* 0x0000007305737210 */ /* 0x000fe20007ffe0ff */
[----:B------:R-:W-:Y:S01]  /*2260*/  IMAD.WIDE.U32 R170, R170, 0x20, RZ ;  /* 0x00000020aaaa7825 */ /* 0x000fe200078e00ff */
[C---:B------:R-:W-:Y:S02]  /*2270*/  LEA R114, P0, R4.reuse, c[0x0][0x268], 0x1 ;  /* 0x00009a0004727a11 */ /* 0x040fe400078008ff */
[----:B------:R-:W-:Y:S01]  /*2280*/  IADD3 R118, P5, R149, R118, RZ ;  /* 0x0000007695767210 */ /* 0x000fe20007fbe0ff */
[----:B------:R-:W-:Y:S01]  /*2290*/  IMAD.MOV.U32 R75, RZ, RZ, c[0x0][0x288] ;  /* 0x0000a200ff4b7624 */ /* 0x000fe200078e00ff */
[----:B------:R-:W-:Y:S01]  /*22a0*/  LEA.HI.X R115, R4, c[0x0][0x26c], R115, 0x1, P0 ;  /* 0x00009b0004737a11 */ /* 0x000fe200000f0c73 */
[----:B------:R-:W-:Y:S01]  /*22b0*/  IMAD.IADD R76, R171, 0x1, R3 ;  /* 0x00000001ab4c7824 */ /* 0x000fe200078e0203 */
[----:B------:R-:W-:Y:S01]  /*22c0*/  LEA R110, P0, R136, c[0x0][0x170], 0x1 ;  /* 0x00005c00886e7a11 */ /* 0x000fe200078008ff */
[----:B------:R-:W-:Y:S01]  /*22d0*/  IMAD.X R81, RZ, RZ, R60, P4 ;  /* 0x000000ffff517224 */ /* 0x000fe200020e063c */
[----:B------:R-:W-:Y:S01]  /*22e0*/  IADD3 R84, P4, R61, R82, RZ ;  /* 0x000000523d547210 */ /* 0x000fe20007f9e0ff */
[----:B------:R-:W-:Y:S01]  /*22f0*/  IMAD.X R3, R132, 0x1, R119, P1 ;  /* 0x0000000184037824 */ /* 0x000fe200008e0677 */
[----:B------:R-:W-:Y:S01]  /*2300*/  LEA.HI.X R111, R136, c[0x0][0x174], R133, 0x1, P0 ;  /* 0x00005d00886f7a11 */ /* 0x000fe200000f0c85 */
[C---:B------:R-:W-:Y:S01]  /*2310*/  IMAD.SHL.U32 R73, R75.reuse, 0x10, RZ ;  /* 0x000000104b497824 */ /* 0x040fe200078e00ff */
[----:B------:R-:W-:Y:S01]  /*2320*/  SHF.L.U64.HI R72, R75, R101, c[0x0][0x28c] ;  /* 0x0000a3004b487619 */ /* 0x000fe20000010265 */
[----:B------:R-:W-:-:S02]  /*2330*/  IMAD.X R119, R131, 0x1, R119, P5 ;  /* 0x0000000183777824 */ /* 0x000fc400028e0677 */
[----:B------:R-:W-:Y:S01]  /*2340*/  IMAD.X R89, RZ, RZ, R60, P2 ;  /* 0x000000ffff597224 */ /* 0x000fe200010e063c */
[----:B------:R-:W-:Y:S01]  /*2350*/  IADD3 R78, P0, R73, 0x40, RZ ;  /* 0x00000040494e7810 */ /* 0x000fe20007f1e0ff */
[----:B------:R-:W-:Y:S01]  /*2360*/  IMAD.X R83, R60, 0x1, R81, P4 ;  /* 0x000000013c537824 */ /* 0x000fe200020e0651 */
[----:B------:R-:W-:Y:S01]  /*2370*/  SHF.L.U64.HI R119, R118, 0x1, R119 ;  /* 0x0000000176777819 */ /* 0x000fe20000010277 */
[----:B------:R-:W-:Y:S01]  /*2380*/  IMAD.WIDE.U32 R16, R0, 0x20, RZ ;  /* 0x0000002000107825 */ /* 0x000fe200078e00ff */
[----:B------:R-:W-:Y:S02]  /*2390*/  IADD3 R92, P2, R61, R90, RZ ;  /* 0x0000005a3d5c7210 */ /* 0x000fe40007f5e0ff */
[----:B------:R-:W-:Y:S01]  /*23a0*/  IADD3 R86, P4, R73, 0x80, RZ ;  /* 0x0000008049567810 */ /* 0x000fe20007f9e0ff */
[----:B------:R-:W-:Y:S01]  /*23b0*/  IMAD.SHL.U32 R118, R118, 0x2, RZ ;  /* 0x0000000276767824 */ /* 0x000fe200078e00ff */
[----:B------:R-:W-:Y:S01]  /*23c0*/  IADD3.X R91, R60, R89, RZ, P2, !PT ;  /* 0x000000593c5b7210 */ /* 0x000fe200017fe4ff */
[----:B------:R-:W-:Y:S01]  /*23d0*/  IMAD.IADD R2, R17, 0x1, R2 ;  /* 0x0000000111027824 */ /* 0x000fe200078e0202 */
[C---:B------:R-:W-:Y:S01]  /*23e0*/  IADD3 R100, P1, R61.reuse, R92, RZ ;  /* 0x0000005c3d647210 */ /* 0x040fe20007f3e0ff */
[----:B------:R-:W-:Y:S01]  /*23f0*/  IMAD.MOV.U32 R168, RZ, RZ, c[0x0][0x290] ;  /* 0x0000a400ffa87624 */ /* 0x000fe200078e00ff */
[----:B------:R-:W-:Y:S01]  /*2400*/  SHF.L.U64.HI R0, R48, 0x1, R3 ;  /* 0x0000000130007819 */ /* 0x000fe20000010203 */
[----:B------:R-:W-:Y:S01]  /*2410*/  IMAD.MOV.U32 R74, RZ, RZ, 0x5 ;  /* 0x00000005ff4a7424 */ /* 0x000fe200078e00ff */
[----:B------:R-:W-:Y:S01]  /*2420*/  IADD3.X R85, RZ, R72, RZ, P4, !PT ;  /* 0x00000048ff557210 */ /* 0x000fe200027fe4ff */
[----:B------:R-:W-:Y:S01]  /*2430*/  IMAD.X R77, RZ, RZ, R72, P0 ;  /* 0x000000ffff4d7224 */ /* 0x000fe200000e0648 */
[-C--:B------:R-:W-:Y:S01]  /*2440*/  IADD3 R88, P5, R86, R73.reuse, RZ ;  /* 0x0000004956587210 */ /* 0x080fe20007fbe0ff */
[----:B------:R-:W-:Y:S01]  /*2450*/  IMAD.SHL.U32 R48, R48, 0x2, RZ ;  /* 0x0000000230307824 */ /* 0x000fe200078e00ff */
[----:B------:R-:W-:Y:S01]  /*2460*/  IADD3 R96, P2, R61, R84, RZ ;  /* 0x000000543d607210 */ /* 0x000fe20007f5e0ff */
[C---:B------:R-:W-:Y:S01]  /*2470*/  IMAD.IADD R141, R151.reuse, 0x1, R143 ;  /* 0x00000001978d7824 */ /* 0x040fe200078e028f */
[----:B------:R-:W-:Y:S01]  /*2480*/  IADD3 R80, P0, R78, R73, RZ ;  /* 0x000000494e507210 */ /* 0x000fe20007f1e0ff */
[----:B------:R-:W-:Y:S01]  /*2490*/  IMAD.IADD R140, R151, 0x1, R142 ;  /* 0x00000001978c7824 */ /* 0x000fe200078e028e */
[----:B------:R-:W-:Y:S01]  /*24a0*/  IADD3 R116, P4, R118, c[0x0][0x2b0], RZ ;  /* 0x0000ac0076747a10 */ /* 0x000fe20007f9e0ff */
[C---:B------:R-:W-:Y:S01]  /*24b0*/  IMAD.SHL.U32 R106, R16.reuse, 0x2, RZ ;  /* 0x00000002106a7824 */ /* 0x040fe200078e00ff */
[----:B------:R-:W-:Y:S01]  /*24c0*/  SHF.L.U64.HI R105, R16, 0x1, R2 ;  /* 0x0000000110697819 */ /* 0x000fe20000010202 */
[C---:B------:R-:W-:Y:S01]  /*24d0*/  IMAD.SHL.U32 R102, R168.reuse, 0x10, RZ ;  /* 0x00000010a8667824 */ /* 0x040fe200078e00ff */
[----:B------:R-:W-:Y:S01]  /*24e0*/  SHF.L.U64.HI R101, R168, R101, c[0x0][0x294] ;  /* 0x0000a500a8657619 */ /* 0x000fe20000010265 */
[----:B------:R-:W-:Y:S01]  /*24f0*/  IMAD.X R99, R60, 0x1, R91, P1 ;  /* 0x000000013c637824 */ /* 0x000fe200008e065b */
[C---:B------:R-:W-:Y:S01]  /*2500*/  SHF.L.U64.HI R103, R168.reuse, R74, c[0x0][0x294] ;  /* 0x0000a500a8677619 */ /* 0x040fe2000001024a */
[----:B------:R-:W-:Y:S01]  /*2510*/  IMAD.X R87, R85, 0x1, R72, P5 ;  /* 0x0000000155577824 */ /* 0x000fe200028e0648 */
[----:B------:R-:W-:Y:S01]  /*2520*/  SHF.L.U32 R104, R168, 0x5, RZ ;  /* 0x00000005a8687819 */ /* 0x000fe200000006ff */
[----:B------:R-:W-:Y:S01]  /*2530*/  IMAD.SHL.U32 R146, R153, 0x20, RZ ;  /* 0x0000002099927824 */ /* 0x000fe200078e00ff */
[----:B------:R-:W-:Y:S01]  /*2540*/  IADD3.X R117, R119, c[0x0][0x2b4], RZ, P4, !PT ;  /* 0x0000ad0077757a10 */ /* 0x000fe200027fe4ff */
[----:B------:R-:W-:Y:S01]  /*2550*/  IMAD R144, R153, 0x30, RZ ;  /* 0x0000003099907824 */ /* 0x000fe200078e02ff */
[----:B------:R-:W-:Y:S01]  /*2560*/  IADD3 R16, P1, R48, c[0x0][0x2b0], RZ ;  /* 0x0000ac0030107a10 */ /* 0x000fe20007f3e0ff */
[----:B------:R-:W-:Y:S01]  /*2570*/  IMAD.WIDE.U32 R168, R168, 0x60, RZ ;  /* 0x00000060a8a87825 */ /* 0x000fe200078e00ff */
[----:B------:R-:W-:-:S02]  /*2580*/  IADD3 R94, P5, R80, R73, RZ ;  /* 0x00000049505e7210 */ /* 0x000fc40007fbe0ff */
[----:B------:R-:W-:Y:S01]  /*2590*/  IADD3 R98, P4, R88, R73, RZ ;  /* 0x0000004958627210 */ /* 0x000fe20007f9e0ff */
[----:B------:R-:W-:Y:S01]  /*25a0*/  IMAD.IADD R139, R151, 0x1, R141 ;  /* 0x00000001978b7824 */ /* 0x000fe200078e028d */
[----:B------:R-:W-:Y:S01]  /*25b0*/  SHF.L.U64.HI R74, R75, R74, c[0x0][0x28c] ;  /* 0x0000a3004b4a7619 */ /* 0x000fe2000001024a */
[----:B------:R-:W-:Y:S01]  /*25c0*/  IMAD.IADD R138, R151, 0x1, R140 ;  /* 0x00000001978a7824 */ /* 0x000fe200078e028c */
[----:B------:R-:W-:Y:S01]  /*25d0*/  SHF.L.U64.HI R103, R104, 0x1, R103 ;  /* 0x0000000168677819 */ /* 0x000fe20000010267 */
[----:B------:R-:W-:Y:S01]  /*25e0*/  IMAD.X R95, R60, 0x1, R83, P2 ;  /* 0x000000013c5f7824 */ /* 0x000fe200010e0653 */
[----:B------:R-:W-:Y:S01]  /*25f0*/  IADD3 R118, P2, R118, c[0x0][0x2a8], RZ ;  /* 0x0000aa0076767a10 */ /* 0x000fe20007f5e0ff */
[----:B------:R-:W-:Y:S01]  /*2600*/  IMAD.X R79, R77, 0x1, R72, P0 ;  /* 0x000000014d4f7824 */ /* 0x000fe200000e0648 */
[----:B------:R-:W-:Y:S01]  /*2610*/  IADD3 R48, P0, R48, c[0x0][0x2a8], RZ ;  /* 0x0000aa0030307a10 */ /* 0x000fe20007f1e0ff */
[----:B------:R-:W-:Y:S01]  /*2620*/  IMAD.MOV.U32 R11, RZ, RZ, R134 ;  /* 0x000000ffff0b7224 */ /* 0x000fe200078e0086 */
[----:B------:R-:W-:Y:S01]  /*2630*/  SHF.L.U64.HI R101, R102, 0x1, R101 ;  /* 0x0000000166657819 */ /* 0x000fe20000010265 */
[----:B------:R-:W-:Y:S01]  /*2640*/  IMAD.SHL.U32 R75, R75, 0x20, RZ ;  /* 0x000000204b4b7824 */ /* 0x000fe200078e00ff */
        /* <DEDUP_REMOVED lines=11> */
[----:B------:R-:W-:Y:S02]  /*2700*/  IADD3.X R119, R119, c[0x0][0x2ac], RZ, P2, !PT ;  /* 0x0000ab0077777a10 */ /* 0x000fe400017fe4ff */
[C---:B------:R-:W-:Y:S02]  /*2710*/  IADD3.X R17, R0.reuse, c[0x0][0x2b4], RZ, P1, !PT ;  /* 0x0000ad0000117a10 */ /* 0x040fe40000ffe4ff */
[----:B------:R-:W-:Y:S02]  /*2720*/  IADD3.X R49, R0, c[0x0][0x2ac], RZ, P0, !PT ;  /* 0x0000ab0000317a10 */ /* 0x000fe400007fe4ff */
.L_x_2203:
[----:B------:R-:W-:Y:S01]  /*2730*/  IMAD.SHL.U32 R15, R11, 0x40, RZ ;  /* 0x000000400b0f7824 */ /* 0x000fe200078e00ff */
[----:B------:R-:W-:Y:S04]  /*2740*/  BSSY B0, `(.L_x_2111) ;  /* 0x0000011000007945 */ /* 0x000fe80003800000 */
[----:B------:R-:W-:Y:S05]  /*2750*/  IADD3 R14, R15, -0x40, RZ ;  /* 0xffffffc00f0e7810 */ /* 0x000fea0007ffe0ff */
[--C-:B-1----:R-:W-:Y:S02]  /*2760*/  IMAD.IADD R19, R67, 0x1, -R14.reuse ;  /* 0x0000000143137824 */ /* 0x102fe400078e0a0e */
[----:B------:R-:W-:Y:S03]  /*2770*/  IMAD.IADD R3, R71, 0x1, -R14 ;  /* 0x0000000147037824 */ /* 0x000fe600078e0a0e */
[C---:B------:R-:W-:Y:S04]  /*2780*/  ISETP.GE.AND P6, PT, R160.reuse, R19, PT ;  /* 0x00000013a000720c */ /* 0x040fe80003fc6270 */
[----:B------:R-:W-:Y:S11]  /*2790*/  ISETP.GE.AND P6, PT, R160, R3, !P6 ;  /* 0x00000003a000720c */ /* 0x000ff600077c6270 */
[----:B------:R-:W-:Y:S02]  /*27a0*/  @!UPT UIADD3 URZ, URZ, URZ, URZ ;  /* 0x0000003f3f3ff290 */ /* 0x000fe4000fffe03f */
[----:B---3--:R-:W-:-:S05]  /*27b0*/  @!P6 BRA `(.L_x_2112) ;  /* 0x000000900000e947 */ /* 0x008fca0003800000 */
        /* <DEDUP_REMOVED lines=9> */
.L_x_2112:
[----:B------:R-:W-:Y:S05]  /*2850*/  BSYNC B0 ;  /* 0x0000000000007941 */ /* 0x000fea0003800000 */
.L_x_2111:
        /* <DEDUP_REMOVED lines=18> */
.L_x_2114:
[----:B------:R-:W-:Y:S05]  /*2980*/  BSYNC B0 ;  /* 0x0000000000007941 */ /* 0x000fea0003800000 */
.L_x_2113:
        /* <DEDUP_REMOVED lines=18> */
.L_x_2116:
[----:B------:R-:W-:Y:S05]  /*2ab0*/  BSYNC B0 ;  /* 0x0000000000007941 */ /* 0x000fea0003800000 */
.L_x_2115:
[C---:B------:R-:W-:Y:S01]  /*2ac0*/  ISETP.GE.AND P1, PT, R66.reuse, R19, PT ;  /* 0x000000134200720c */ /* 0x040fe20003f26270 */
[----:B------:R-:W-:Y:S03]  /*2ad0*/  BSSY B0, `(.L_x_2117) ;  /* 0x0000011000007945 */ /* 0x000fe60003800000 */
[----:B------:R-:W-:Y:S11]  /*2ae0*/  ISETP.GE.AND P1, PT, R66, R3, !P1 ;  /* 0x000000034200720c */ /* 0x000ff60004f26270 */
[----:B------:R-:W-:Y:S02]  /*2af0*/  @!UPT UIADD3 URZ, URZ, URZ, URZ ;  /* 0x0000003f3f3ff290 */ /* 0x000fe4000fffe03f */
[----:B------:R-:W-:-:S05]  /*2b00*/  @!P1 BRA `(.L_x_2118) ;  /* 0x000000d000009947 */ /* 0x000fca0003800000 */
[----:B------:R-:W-:Y:S02]  /*2b10*/  ISETP.NE.AND P0, PT, R148, RZ, PT ;  /* 0x000000ff9400720c */ /* 0x000fe40003f05270 */
[----:B------:R-:W-:Y:S05]  /*2b20*/  IADD3 R18, P5, R112, R168, RZ ;  /* 0x000000a870127210 */ /* 0x000fea0007fbe0ff */
[----:B------:R-:W-:Y:S01]  /*2b30*/  IMAD.X R19, R113, 0x1, R107, P5 ;  /* 0x0000000171137824 */ /* 0x000fe200028e066b */
[----:B------:R-:W-:Y:S04]  /*2b40*/  IADD3 R2, P5, R110, UR10, RZ ;  /* 0x0000000a6e027c10 */ /* 0x000fe8000ffbe0ff */
[----:B------:R-:W-:Y:S01]  /*2b50*/  IADD3.X R3, R111, UR9, RZ, P5, !PT ;  /* 0x000000096f037c10 */ /* 0x000fe2000affe4ff */
[----:B-1----:R-:W2:Y:S01]  /*2b60*/  @P0 LDG.E.128 R24, [R18.64] ;  /* 0x0000000612180981 */ /* 0x002ea2000c1e1d00 */
[----:B------:R-:W-:Y:S03]  /*2b70*/  ISETP.NE.AND P5, PT, R147, RZ, PT ;  /* 0x000000ff9300720c */ /* 0x000fe60003fa5270 */
[----:B--2---:R1:W-:Y:S01]  /*2b80*/  @P0 STG.E.128 [R2.64], R24 ;  /* 0x0000001802000986 */ /* 0x0043e2000c101d06 */
[----:B------:R-:W-:Y:S09]  /*2b90*/  ISETP.NE.AND P0, PT, R145, RZ, PT ;  /* 0x000000ff9100720c */ /* 0x000ff20003f05270 */
[----:B------:R-:W2:Y:S04]  /*2ba0*/  @P5 LDG.E.128 R20, [R18.64+0x80] ;  /* 0x0000800612145981 */ /* 0x000ea8000c1e1d00 */
[----:B--2---:R1:W-:Y:S04]  /*2bb0*/  @P5 STG.E.128 [R2.64+0x80], R20 ;  /* 0x0000801402005986 */ /* 0x0043e8000c101d06 */
[----:B------:R-:W2:Y:S04]  /*2bc0*/  @P0 LDG.E.128 R4, [R18.64+0x100] ;  /* 0x0001000612040981 */ /* 0x000ea8000c1e1d00 */
[----:B--2---:R1:W-:Y:S02]  /*2bd0*/  @P0 STG.E.128 [R2.64+0x100], R4 ;  /* 0x0001000402000986 */ /* 0x0043e4000c101d06 */
.L_x_2118:
[----:B------:R-:W-:Y:S05]  /*2be0*/  BSYNC B0 ;  /* 0x0000000000007941 */ /* 0x000fea0003800000 */
.L_x_2117:
        /* <DEDUP_REMOVED lines=65> */
.L_x_2124:
[----:B------:R-:W-:Y:S05]  /*3000*/  BSYNC B0 ;  /* 0x0000000000007941 */ /* 0x000fea0003800000 */
.L_x_2123:
        /* <DEDUP_REMOVED lines=54> */
.L_x_2126:
[----:B------:R-:W-:Y:S05]  /*3370*/  BSYNC B0 ;  /* 0x0000000000007941 */ /* 0x000fea0003800000 */
.L_x_2125:
        /* <DEDUP_REMOVED lines=53> */
.L_x_2122:
[----:B------:R-:W-:Y:S05]  /*36d0*/  BSYNC B1 ;  /* 0x0000000000017941 */ /* 0x000fea0003800000 */
.L_x_2121:
        /* <DEDUP_REMOVED lines=64> */
.L_x_2130:
[----:B------:R-:W-:Y:S05]  /*3ae0*/  BSYNC B0 ;  /* 0x0000000000007941 */ /* 0x000fea0003800000 */
.L_x_2129:
        /* <DEDUP_REMOVED lines=57> */
.L_x_2132:
[----:B------:R-:W-:Y:S05]  /*3e80*/  BSYNC B0 ;  /* 0x0000000000007941 */ /* 0x000fea0003800000 */
.L_x_2131:
        /* <DEDUP_REMOVED lines=56> */
.L_x_2128:
[----:B------:R-:W-:Y:S05]  /*4210*/  BSYNC B1 ;  /* 0x0000000000017941 */ /* 0x000fea0003800000 */
.L_x_2127:
        /* <DEDUP_REMOVED lines=64> */
.L_x_2136:
[----:B------:R-:W-:Y:S05]  /*4620*/  BSYNC B0 ;  /* 0x0000000000007941 */ /* 0x000fea0003800000 */
.L_x_2135:
        /* <DEDUP_REMOVED lines=57> */
.L_x_2138:
[----:B------:R-:W-:Y:S05]  /*49c0*/  BSYNC B0 ;  /* 0x0000000000007941 */ /* 0x000fea0003800000 */
.L_x_2137:
        /* <DEDUP_REMOVED lines=56> */
.L_x_2134:
[----:B------:R-:W-:Y:S05]  /*4d50*/  BSYNC B1 ;  /* 0x0000000000017941 */ /* 0x000fea0003800000 */
.L_x_2133:
        /* <DEDUP_REMOVED lines=67> */
.L_x_2142:
[----:B------:R-:W-:Y:S05]  /*5190*/  BSYNC B0 ;  /* 0x0000000000007941 */ /* 0x000fea0003800000 */
.L_x_2141:
        /* <DEDUP_REMOVED lines=57> */
.L_x_2144:
[----:B------:R-:W-:Y:S05]  /*5530*/  BSYNC B0 ;  /* 0x0000000000007941 */ /* 0x000fea0003800000 */
.L_x_2143:
        /* <DEDUP_REMOVED lines=56> */
.L_x_2140:
[----:B------:R-:W-:Y:S05]  /*58c0*/  BSYNC B1 ;  /* 0x0000000000017941 */ /* 0x000fea0003800000 */
.L_x_2139:
        /* <DEDUP_REMOVED lines=8> */
.L_x_2120:
        /* <DEDUP_REMOVED lines=95> */
.L_x_2151:
[----:B------:R-:W-:Y:S05]  /*5f40*/  BSYNC B0 ;  /* 0x0000000000007941 */ /* 0x000fea0003800000 */
.L_x_2150:
[----:B-----5:R2:W-:Y:S02]  /*5f50*/  STG.E.128 [R108.64], R52 ;  /* 0x000000346c007986 */ /* 0x0205e4000c101d06 */
.L_x_2149:
[----:B------:R-:W-:Y:S05]  /*5f60*/  BSYNC B1 ;  /* 0x0000000000017941 */ /* 0x000fea0003800000 */
.L_x_2148:
        /* <DEDUP_REMOVED lines=94> */
.L_x_2155:
[----:B------:R-:W-:Y:S05]  /*6550*/  BSYNC B0 ;  /* 0x0000000000007941 */ /* 0x000fea0003800000 */
.L_x_2154:
[----:B-----5:R3:W-:Y:S02]  /*6560*/  STG.E.128 [R108.64+0x80], R52 ;  /* 0x000080346c007986 */ /* 0x0207e4000c101d06 */
.L_x_2153:
[----:B------:R-:W-:Y:S05]  /*6570*/  BSYNC B1 ;  /* 0x0000000000017941 */ /* 0x000fea0003800000 */
.L_x_2152:
        /* <DEDUP_REMOVED lines=93> */
.L_x_2157:
[----:B------:R-:W-:Y:S05]  /*6b50*/  BSYNC B0 ;  /* 0x0000000000007941 */ /* 0x000fea0003800000 */
.L_x_2156:
[----:B-----5:R3:W-:Y:S02]  /*6b60*/  STG.E.128 [R108.64+0x100], R52 ;  /* 0x000100346c007986 */ /* 0x0207e4000c101d06 */
.L_x_2147:
[----:B------:R-:W-:Y:S05]  /*6b70*/  BSYNC B2 ;  /* 0x0000000000027941 */ /* 0x000fea0003800000 */
.L_x_2146:
        /* <DEDUP_REMOVED lines=25> */
[----:B----4-:R-:W-:Y:S02]  /*6d10*/  MOV R176, RZ ;  /* 0x000000ff00b07202 */ /* 0x010fe40000000f00 */
[----:B------:R-:W-:Y:S02]  /*6d20*/  LEA.HI.X.SX32 R19, R174, R177, 0x1, P0 ;  /* 0x000000b1ae137211 */ /* 0x000fe400000f0eff */
[----:B------:R-:W-:Y:S02]  /*6d30*/  LEA.HI.X.SX32 R173, R173, R130, 0x1, P5 ;  /* 0x00000082adad7211 */ /* 0x000fe400028f0eff */
[C---:B------:R-:W-:Y:S01]  /*6d40*/  LEA R178, P0, R172.reuse, R116, 0x1 ;  /* 0x00000074acb27211 */ /* 0x040fe200078008ff */
[----:B------:R-:W4:Y:S01]  /*6d50*/  LDG.E.128 R28, [R18.64] ;  /* 0x00000006121c7981 */ /* 0x000f22000c1e1d00 */
[----:B------:R-:W-:Y:S02]  /*6d60*/  @P4 IADD3 R176, RZ, -UR5, RZ ;  /* 0x80000005ffb04c10 */ /* 0x000fe4000fffe0ff */
[----:B------:R-:W-:Y:S02]  /*6d70*/  LEA.HI.X R179, R172, R117, R173, 0x1, P0 ;  /* 0x00000075acb37211 */ /* 0x000fe400000f0cad */
[----:B------:R-:W-:Y:S03]  /*6d80*/  IADD3 R177, P0, R151, R176, RZ ;  /* 0x000000b097b17210 */ /* 0x000fe60007f1e0ff */
[----:B--2---:R-:W2:Y:S01]  /*6d90*/  LDG.E.128 R172, [R178.64] ;  /* 0x00000006b2ac7981 */ /* 0x004ea2000c1e1d00 */
[----:B------:R-:W-:Y:S02]  /*6da0*/  LEA.HI.X.SX32 R176, R176, R130, 0x1, P0 ;  /* 0x00000082b0b07211 */ /* 0x000fe400000f0eff */
        /* <DEDUP_REMOVED lines=63> */
.L_x_2163:
[----:B------:R-:W-:Y:S05]  /*71a0*/  BSYNC B0 ;  /* 0x0000000000007941 */ /* 0x000fea0003800000 */
.L_x_2162:
[C---:B------:R-:W-:Y:S04]  /*71b0*/  LEA R2, P0, R61.reuse, R108, 0x1 ;  /* 0x0000006c3d027211 */ /* 0x040fe800078008ff */
[----:B------:R-:W-:Y:S05]  /*71c0*/  LEA.HI.X R3, R61, R109, R60, 0x1, P0 ;  /* 0x0000006d3d037211 */ /* 0x000fea00000f0c3c */
[----:B-----5:R1:W-:Y:S04]  /*71d0*/  STG.E.128 [R2.64], R56 ;  /* 0x0000003802007986 */ /* 0x0203e8000c101d06 */
.L_x_2161:
[----:B------:R-:W-:Y:S05]  /*71e0*/  BSYNC B1 ;  /* 0x0000000000017941 */ /* 0x000fea0003800000 */
.L_x_2160:
        /* <DEDUP_REMOVED lines=23> */
[----:B-1----:R-:W-:Y:S02]  /*7360*/  MOV R176, RZ ;  /* 0x000000ff00b07202 */ /* 0x002fe40000000f00 */
        /* <DEDUP_REMOVED lines=29> */
[--C-:B---3--:R-:W-:Y:S01]  /*7540*/  HADD2.F32 R35, -RZ, R52.reuse.H0_H0 ;  /* 0x20000034ff237230 */ /* 0x108fe20000004100 */
        /* <DEDUP_REMOVED lines=42> */
.L_x_2167:
[----:B------:R-:W-:Y:S05]  /*77f0*/  BSYNC B0 ;  /* 0x0000000000007941 */ /* 0x000fea0003800000 */
.L_x_2166:
[C---:B------:R-:W-:Y:S04]  /*7800*/  LEA R2, P0, R82.reuse, R108, 0x1 ;  /* 0x0000006c52027211 */ /* 0x040fe800078008ff */
[----:B------:R-:W-:Y:S05]  /*7810*/  LEA.HI.X R3, R82, R109, R81, 0x1, P0 ;  /* 0x0000006d52037211 */ /* 0x000fea00000f0c51 */
[----:B-----5:R4:W-:Y:S04]  /*7820*/  STG.E.128 [R2.64], R56 ;  /* 0x0000003802007986 */ /* 0x0209e8000c101d06 */
.L_x_2165:
[----:B------:R-:W-:Y:S05]  /*7830*/  BSYNC B1 ;  /* 0x0000000000017941 */ /* 0x000fea0003800000 */
.L_x_2164:
        /* <DEDUP_REMOVED lines=25> */
[C---:B------:R-:W-:Y:S01]  /*79d0*/  LEA R180, P0, R172.reuse, R116, 0x1 ;  /* 0x00000074acb47211 */ /* 0x040fe200078008ff */
[----:B------:R-:W4:Y:S01]  /*79e0*/  LDG.E.128 R28, [R18.64] ;  /* 0x00000006121c7981 */ /* 0x000f22000c1e1d00 */
[----:B------:R-:W-:Y:S02]  /*79f0*/  @P4 IADD3 R179, RZ, -UR5, RZ ;  /* 0x80000005ffb34c10 */ /* 0x000fe4000fffe0ff */
[----:B------:R-:W-:Y:S02]  /*7a00*/  LEA.HI.X R181, R172, R117, R173, 0x1, P0 ;  /* 0x00000075acb57211 */ /* 0x000fe400000f0cad */
[----:B-1----:R-:W-:Y:S03]  /*7a10*/  IADD3 R177, P0, R142, R179, RZ ;  /* 0x000000b38eb17210 */ /* 0x002fe60007f1e0ff */
        /* <DEDUP_REMOVED lines=65> */
.L_x_2169:
[----:B------:R-:W-:Y:S05]  /*7e30*/  BSYNC B0 ;  /* 0x0000000000007941 */ /* 0x000fea0003800000 */
.L_x_2168:
[C---:B------:R-:W-:Y:S04]  /*7e40*/  LEA R2, P0, R90.reuse, R108, 0x1 ;  /* 0x0000006c5a027211 */ /* 0x040fe800078008ff */
[----:B------:R-:W-:Y:S05]  /*7e50*/  LEA.HI.X R3, R90, R109, R89, 0x1, P0 ;  /* 0x0000006d5a037211 */ /* 0x000fea00000f0c59 */
[----:B-----5:R4:W-:Y:S04]  /*7e60*/  STG.E.128 [R2.64], R56 ;  /* 0x0000003802007986 */ /* 0x0209e8000c101d06 */
.L_x_2159:
[----:B------:R-:W-:Y:S05]  /*7e70*/  BSYNC B2 ;  /* 0x0000000000027941 */ /* 0x000fea0003800000 */
.L_x_2158:
        /* <DEDUP_REMOVED lines=98> */
.L_x_2175:
[----:B------:R-:W-:Y:S05]  /*84a0*/  BSYNC B0 ;  /* 0x0000000000007941 */ /* 0x000fea0003800000 */
.L_x_2174:
[C---:B------:R-:W-:Y:S04]  /*84b0*/  LEA R2, P0, R170.reuse, R108, 0x1 ;  /* 0x0000006caa027211 */ /* 0x040fe800078008ff */
[----:B------:R-:W-:Y:S05]  /*84c0*/  LEA.HI.X R3, R170, R109, R76, 0x1, P0 ;  /* 0x0000006daa037211 */ /* 0x000fea00000f0c4c */
[----:B-----5:R4:W-:Y:S04]  /*84d0*/  STG.E.128 [R2.64], R56 ;  /* 0x0000003802007986 */ /* 0x0209e8000c101d06 */
.L_x_2173:
[----:B------:R-:W-:Y:S05]  /*84e0*/  BSYNC B1 ;  /* 0x0000000000017941 */ /* 0x000fea0003800000 */
.L_x_2172:
        /* <DEDUP_REMOVED lines=96> */
.L_x_2179:
[----:B------:R-:W-:Y:S05]  /*8af0*/  BSYNC B0 ;  /* 0x0000000000007941 */ /* 0x000fea0003800000 */
.L_x_2178:
[C---:B------:R-:W-:Y:S04]  /*8b00*/  LEA R2, P0, R84.reuse, R108, 0x1 ;  /* 0x0000006c54027211 */ /* 0x040fe800078008ff */
[----:B------:R-:W-:Y:S05]  /*8b10*/  LEA.HI.X R3, R84, R109, R83, 0x1, P0 ;  /* 0x0000006d54037211 */ /* 0x000fea00000f0c53 */
[----:B-----5:R4:W-:Y:S04]  /*8b20*/  STG.E.128 [R2.64], R56 ;  /* 0x0000003802007986 */ /* 0x0209e8000c101d06 */
.L_x_2177:
[----:B------:R-:W-:Y:S05]  /*8b30*/  BSYNC B1 ;  /* 0x0000000000017941 */ /* 0x000fea0003800000 */
.L_x_2176:
        /* <DEDUP_REMOVED lines=95> */
.L_x_2181:
[----:B------:R-:W-:Y:S05]  /*9130*/  BSYNC B0 ;  /* 0x0000000000007941 */ /* 0x000fea0003800000 */
.L_x_2180:
[C---:B------:R-:W-:Y:S04]  /*9140*/  LEA R2, P0, R92.reuse, R108, 0x1 ;  /* 0x0000006c5c027211 */ /* 0x040fe800078008ff */
[----:B------:R-:W-:Y:S05]  /*9150*/  LEA.HI.X R3, R92, R109, R91, 0x1, P0 ;  /* 0x0000006d5c037211 */ /* 0x000fea00000f0c5b */
[----:B-----5:R4:W-:Y:S04]  /*9160*/  STG.E.128 [R2.64], R56 ;  /* 0x0000003802007986 */ /* 0x0209e8000c101d06 */
.L_x_2171:
[----:B------:R-:W-:Y:S05]  /*9170*/  BSYNC B2 ;  /* 0x0000000000027941 */ /* 0x000fea0003800000 */
.L_x_2170:
[----:B------:R-:W-:Y:S01]  /*9180*/  BSSY B2, `(.L_x_2182) ;  /* 0x0000132000027945 */ /* 0x000fe20003800000 */
[----:B------:R-:W-:-:S05]  /*9190*/  @!P1 BRA `(.L_x_2183) ;  /* 0x0000130000009947 */ /* 0x000fca0003800000 */
[----:B------:R-:W-:Y:S01]  /*91a0*/  ISETP.GE.AND P0, PT, R12, c[0x0][0x220], PT ;  /* 0x000088000c007a0c */ /* 0x000fe20003f06270 */
[----:B------:R-:W-:Y:S01]  /*91b0*/  @!UPT UIADD3 URZ, URZ, URZ, URZ ;  /* 0x0000003f3f3ff290 */ /* 0x000fe2000fffe03f */
[----:B------:R-:W-:Y:S11]  /*91c0*/  BSSY B1, `(.L_x_2184) ;  /* 0x0000065000017945 */ /* 0x000ff60003800000 */
[----:B------:R-:W-:-:S05]  /*91d0*/  @P0 BRA `(.L_x_2185) ;  /* 0x0000063000000947 */ /* 0x000fca0003800000 */
[----:B-1--4-:R-:W-:Y:S01]  /*91e0*/  MOV R177, 0x60 ;  /* 0x0000006000b17802 */ /* 0x012fe20000000f00 */
[----:B------:R-:W-:Y:S01]  /*91f0*/  BSSY B0, `(.L_x_2186) ;  /* 0x000005d000007945 */ /* 0x000fe20003800000 */
[----:B------:R-:W-:Y:S03]  /*9200*/  ISETP.GE.AND P0, PT, R12, UR4, PT ;  /* 0x000000040c007c0c */ /* 0x000fe6000bf06270 */
[C---:B------:R-:W-:Y:S04]  /*9210*/  IMAD.WIDE.U32 R178, R177.reuse, c[0x0][0x288], R114 ;  /* 0x0000a200b1b27a25 */ /* 0x040fe800078e0072 */
        /* <DEDUP_REMOVED lines=90> */
.L_x_2187:
[----:B------:R-:W-:Y:S05]  /*97c0*/  BSYNC B0 ;  /* 0x0000000000007941 */ /* 0x000fea0003800000 */
.L_x_2186:
[C---:B------:R-:W-:Y:S02]  /*97d0*/  IMAD R0, R177.reuse, c[0x0][0x19c], RZ ;  /* 0x00006700b1007a24 */ /* 0x040fe400078e02ff */
[----:B------:R-:W-:Y:S05]  /*97e0*/  IMAD.WIDE.U32 R2, R177, c[0x0][0x198], R108 ;  /* 0x00006600b1027a25 */ /* 0x000fea00078e006c */
[----:B------:R-:W-:Y:S05]  /*97f0*/  IADD3 R3, R3, R0, RZ ;  /* 0x0000000003037210 */ /* 0x000fea0007ffe0ff */
[----:B-----5:R4:W-:Y:S02]  /*9800*/  STG.E.128 [R2.64], R56 ;  /* 0x0000003802007986 */ /* 0x0209e4000c101d06 */
.L_x_2185:
[----:B------:R-:W-:Y:S05]  /*9810*/  BSYNC B1 ;  /* 0x0000000000017941 */ /* 0x000fea0003800000 */
.L_x_2184:
        /* <DEDUP_REMOVED lines=96> */
.L_x_2191:
[----:B------:R-:W-:Y:S05]  /*9e20*/  BSYNC B0 ;  /* 0x0000000000007941 */ /* 0x000fea0003800000 */
.L_x_2190:
[C---:B------:R-:W-:Y:S04]  /*9e30*/  LEA R2, P0, R96.reuse, R108, 0x1 ;  /* 0x0000006c60027211 */ /* 0x040fe800078008ff */
[----:B------:R-:W-:Y:S05]  /*9e40*/  LEA.HI.X R3, R96, R109, R95, 0x1, P0 ;  /* 0x0000006d60037211 */ /* 0x000fea00000f0c5f */
[----:B-----5:R4:W-:Y:S04]  /*9e50*/  STG.E.128 [R2.64], R56 ;  /* 0x0000003802007986 */ /* 0x0209e8000c101d06 */
.L_x_2189:
[----:B------:R-:W-:Y:S05]  /*9e60*/  BSYNC B1 ;  /* 0x0000000000017941 */ /* 0x000fea0003800000 */
.L_x_2188:
        /* <DEDUP_REMOVED lines=95> */
.L_x_2193:
[----:B------:R-:W-:Y:S05]  /*a460*/  BSYNC B0 ;  /* 0x0000000000007941 */ /* 0x000fea0003800000 */
.L_x_2192:
[C---:B------:R-:W-:Y:S04]  /*a470*/  LEA R2, P0, R100.reuse, R108, 0x1 ;  /* 0x0000006c64027211 */ /* 0x040fe800078008ff */
[----:B------:R-:W-:Y:S05]  /*a480*/  LEA.HI.X R3, R100, R109, R99, 0x1, P0 ;  /* 0x0000006d64037211 */ /* 0x000fea00000f0c63 */
[----:B-----5:R4:W-:Y:S04]  /*a490*/  STG.E.128 [R2.64], R56 ;  /* 0x0000003802007986 */ /* 0x0209e8000c101d06 */
.L_x_2183:
[----:B------:R-:W-:Y:S05]  /*a4a0*/  BSYNC B2 ;  /* 0x0000000000027941 */ /* 0x000fea0003800000 */
.L_x_2182:
        /* <DEDUP_REMOVED lines=8> */
.L_x_2119:
        /* <DEDUP_REMOVED lines=11> */
.L_x_2195:
[----:B------:R-:W-:Y:S05]  /*a5e0*/  BSYNC B0 ;  /* 0x0000000000007941 */ /* 0x000fea0003800000 */
.L_x_2194:
        /* <DEDUP_REMOVED lines=24> */
.L_x_2197:
[----:B------:R-:W-:Y:S05]  /*a770*/  BSYNC B0 ;  /* 0x0000000000007941 */ /* 0x000fea0003800000 */
.L_x_2196:
        /* <DEDUP_REMOVED lines=24> */
.L_x_2199:
[----:B------:R-:W-:Y:S05]  /*a900*/  BSYNC B0 ;  /* 0x0000000000007941 */ /* 0x000fea0003800000 */
.L_x_2198:
        /* <DEDUP_REMOVED lines=27> */
.L_x_2200:
[----:B------:R-:W-:Y:S05]  /*aac0*/  BSYNC B0 ;  /* 0x0000000000007941 */ /* 0x000fea0003800000 */
.L_x_2145:
        /* <DEDUP_REMOVED lines=80> */
.L_x_2201:
        /* <DEDUP_REMOVED lines=8> */
.L_x_2202:
[----:B------:R-:W-:Y:S04]  /*b050*/  IADD3 R11, R11, -0x1, RZ ;  /* 0xffffffff0b0b7810 */ /* 0x000fe80007ffe0ff */
[----:B------:R-:W-:Y:S11]  /*b060*/  ISETP.GT.AND P0, PT, R11, R70, PT ;  /* 0x000000460b00720c */ /* 0x000ff60003f04270 */
[----:B------:R-:W-:Y:S02]  /*b070*/  @!UPT UIADD3 URZ, URZ, URZ, URZ ;  /* 0x0000003f3f3ff290 */ /* 0x000fe4000fffe03f */
[----:B------:R-:W-:-:S05]  /*b080*/  @P0 BRA `(.L_x_2203) ;  /* 0xffff76a000000947 */ /* 0x000fca000383ffff */
.L_x_2110:
[----:B-1----:R-:W-:Y:S01]  /*b090*/  BAR.SYNC.DEFER_BLOCKING 0x0 ;  /* 0x0000000000007b1d */ /* 0x002fe20000010000 */
[----:B------:R-:W-:Y:S01]  /*b0a0*/  ISETP.NE.AND P2, PT, RZ, c[0x0][0x230], PT ;  /* 0x00008c00ff007a0c */ /* 0x000fe20003f45270 */
[----:B------:R-:W-:Y:S01]  /*b0b0*/  IMAD.MOV.U32 R3, RZ, RZ, c[0x0][0x190] ;  /* 0x00006400ff037624 */ /* 0x000fe200078e00ff */
        /* <DEDUP_REMOVED lines=27> */
[----:B------:R-:W-:Y:S01]  /*b270*/  LEA.HI.X R165, R3, R165, R0, 0x5, P4 ;  /* 0x000000a503a57211 */ /* 0x000fe200020f2c00 */
[----:B------:R-:W-:Y:S01]  /*b280*/  IMAD.IADD R3, R196, 0x1, -R65 ;  /* 0x00000001c4037824 */ /* 0x000fe200078e0a41 */
[----:B------:R-:W-:-:S04]  /*b290*/  LEA R14, P5, R2, c[0x0][0x160], 0x1 ;  /* 0x00005800020e7a11 */ /* 0x000fc800078a08ff */
[----:B------:R-:W-:Y:S02]  /*b2a0*/  ISETP.GE.AND P4, PT, R160, R3, PT ;  /* 0x00000003a000720c */ /* 0x000fe40003f86270 */
[----:B------:R-:W-:Y:S02]  /*b2b0*/  LEA.HI.X R15, R2, c[0x0][0x164], R165, 0x1, P5 ;  /* 0x00005900020f7a11 */ /* 0x000fe400028f0ca5 */
[----:B------:R-:W-:Y:S02]  /*b2c0*/  ISETP.GT.AND P4, PT, R135, -0x8, !P4 ;  /* 0xfffffff88700780c */ /* 0x000fe40006784270 */
[----:B--2---:R-:W-:-:S05]  /*b2d0*/  IADD3 R8, R8, R71, R65 ;  /* 0x0000004708087210 */ /* 0x004fca0007ffe041 */
[----:B------:R-:W-:-:S05]  /*b2e0*/  IMAD R5, R153, R8, RZ ;  /* 0x0000000899057224 */ /* 0x000fca00078e02ff */
[-C--:B------:R-:W-:Y:S02]  /*b2f0*/  IADD3 R8, P2, R150, R5.reuse, RZ ;  /* 0x0000000596087210 */ /* 0x080fe40007f5e0ff */
[----:B------:R-:W-:Y:S02]  /*b300*/  SHF.R.S32.HI R4, RZ, 0x1f, R5 ;  /* 0x0000001fff047819 */ /* 0x000fe40000011405 */
[----:B------:R-:W-:-:S03]  /*b310*/  IADD3 R0, P6, R149, R5, RZ ;  /* 0x0000000595007210 */ /* 0x000fc60007fde0ff */
[--C-:B------:R-:W-:Y:S01]  /*b320*/  IMAD.X R11, R132, 0x1, R4.reuse, P2 ;  /* 0x00000001840b7824 */ /* 0x100fe200010e0604 */
[----:B------:R-:W-:Y:S01]  /*b330*/  ISETP.NE.AND P2, PT, RZ, UR4, PT ;  /* 0x00000004ff007c0c */ /* 0x000fe2000bf45270 */
[----:B------:R-:W-:-:S12]  /*b340*/  IMAD.X R2, R131, 0x1, R4, P6 ;  /* 0x0000000183027824 */ /* 0x000fd800030e0604 */
[----:B------:R-:W-:Y:S05]  /*b350*/  @!P2 BRA `(.L_x_2206) ;  /* 0x000027d00000a947 */ /* 0x000fea0003800000 */
[----:B------:R-:W-:Y:S01]  /*b360*/  BSSY B2, `(.L_x_2207) ;  /* 0x000009a000027945 */ /* 0x000fe20003800000 */
[----:B------:R-:W-:Y:S05]  /*b370*/  @!P4 BRA `(.L_x_2208) ;  /* 0x000009800000c947 */ /* 0x000fea0003800000 */
[----:B------:R-:W-:Y:S01]  /*b380*/  ISETP.GE.AND P2, PT, R12, c[0x0][0x220], PT ;  /* 0x000088000c007a0c */ /* 0x000fe20003f46270 */
[C---:B------:R-:W-:Y:S01]  /*b390*/  IMAD.SHL.U32 R34, R8.reuse, 0x2, RZ ;  /* 0x0000000208227824 */ /* 0x040fe200078e00ff */
[----:B------:R-:W-:Y:S01]  /*b3a0*/  SHF.L.U64.HI R0, R8, 0x1, R11 ;  /* 0x0000000108007819 */ /* 0x000fe2000001020b */
[----:B------:R-:W-:Y:S03]  /*b3b0*/  BSSY B1, `(.L_x_2209) ;  /* 0x0000034000017945 */ /* 0x000fe60003800000 */
[C---:B------:R-:W-:Y:S02]  /*b3c0*/  IADD3 R24, P5, R34.reuse, c[0x0][0x2a8], RZ ;  /* 0x0000aa0022187a10 */ /* 0x040fe40007fbe0ff */
[----:B------:R-:W-:Y:S02]  /*b3d0*/  IADD3 R34, P4, R34, c[0x0][0x2b0], RZ ;  /* 0x0000ac0022227a10 */ /* 0x000fe40007f9e0ff */
[----:B------:R-:W-:-:S02]  /*b3e0*/  IADD3.X R25, R0, c[0x0][0x2ac], RZ, P5, !PT ;  /* 0x0000ab0000197a10 */ /* 0x000fc40002ffe4ff */
[----:B------:R-:W-:Y:S01]  /*b3f0*/  IADD3.X R35, R0, c[0x0][0x2b4], RZ, P4, !PT ;  /* 0x0000ad0000237a10 */ /* 0x000fe200027fe4ff */
        /* <DEDUP_REMOVED lines=45> */
.L_x_2212:
[----:B------:R-:W-:Y:S05]  /*b6d0*/  BSYNC B0 ;  /* 0x0000000000007941 */ /* 0x000fea0003800000 */
.L_x_2211:
[----:B-----5:R4:W-:Y:S02]  /*b6e0*/  STS.128 [R200], R16 ;  /* 0x00000010c8007388 */ /* 0x0209e40000000c00 */
.L_x_2210:
[----:B------:R-:W-:Y:S05]  /*b6f0*/  BSYNC B1 ;  /* 0x0000000000017941 */ /* 0x000fea0003800000 */
.L_x_2209:
        /* <DEDUP_REMOVED lines=46> */
.L_x_2216:
[----:B------:R-:W-:Y:S05]  /*b9e0*/  BSYNC B0 ;  /* 0x0000000000007941 */ /* 0x000fea0003800000 */
.L_x_2215:
[----:B-----5:R1:W-:Y:S02]  /*b9f0*/  STS.128 [R200+0x2000], R16 ;  /* 0x00200010c8007388 */ /* 0x0203e40000000c00 */
.L_x_2214:
[----:B------:R-:W-:Y:S05]  /*ba00*/  BSYNC B1 ;  /* 0x0000000000017941 */ /* 0x000fea0003800000 */
.L_x_2213:
[----:B------:R1:W-:Y:S01]  /*ba10*/  @P0 STS.128 [R200+0x4000], RZ ;  /* 0x004000ffc8000388 */ /* 0x0003e20000000c00 */
[----:B------:R-:W-:Y:S05]  /*ba20*/  @P0 BRA `(.L_x_2208) ;  /* 0x000002d000000947 */ /* 0x000fea0003800000 */
[----:B-1--4-:R1:W5:Y:S01]  /*ba30*/  LDG.E.128 R16, [R20.64+0x100] ;  /* 0x0001000614107981 */ /* 0x012362000c1e1d00 */
[----:B------:R-:W-:Y:S01]  /*ba40*/  ISETP.GE.AND P2, PT, R9, c[0x0][0x230], PT ;  /* 0x00008c0009007a0c */ /* 0x000fe20003f46270 */
[----:B------:R-:W-:-:S12]  /*ba50*/  BSSY B0, `(.L_x_2217) ;  /* 0x0000029000007945 */ /* 0x000fd80003800000 */
[----:B------:R-:W-:Y:S05]  /*ba60*/  @P2 BRA `(.L_x_2218) ;  /* 0x0000027000002947 */ /* 0x000fea0003800000 */
[----:B------:R-:W4:Y:S04]  /*ba70*/  LDG.E.64 R4, [R34.64+0x80] ;  /* 0x0000800622047981 */ /* 0x000f28000c1e1b00 */
[----:B--2---:R1:W2:Y:S02]  /*ba80*/  LDG.E.64 R6, [R24.64+0x80] ;  /* 0x0000800618067981 */ /* 0x0042a4000c1e1b00 */
[--C-:B-1---5:R-:W-:Y:S01]  /*ba90*/  HADD2.F32 R21, -RZ, R19.reuse.H1_H1 ;  /* 0x30000013ff157230 */ /* 0x122fe20000004100 */
[----:B------:R-:W-:Y:S01]  /*baa0*/  MOV R27, R18 ;  /* 0x00000012001b7202 */ /* 0x000fe20000000f00 */
[----:B------:R-:W-:Y:S02]  /*bab0*/  HADD2.F32 R26, -RZ, R19.H0_H0 ;  /* 0x20000013ff1a7230 */ /* 0x000fe40000004100 */
[----:B------:R-:W-:-:S02]  /*bac0*/  HADD2.F32 R29, -RZ, R17.H0_H0 ;  /* 0x20000011ff1d7230 */ /* 0x000fc40000004100 */
[----:B------:R-:W-:Y:S02]  /*bad0*/  HADD2.F32 R28, -RZ, R17.H1_H1 ;  /* 0x30000011ff1c7230 */ /* 0x000fe40000004100 */
[----:B------:R-:W-:Y:S02]  /*bae0*/  HADD2.F32 R25, -RZ, R16.H1_H1 ;  /* 0x30000010ff197230 */ /* 0x000fe40000004100 */
[----:B----4-:R-:W-:Y:S02]  /*baf0*/  HADD2.F32 R0, -RZ, R5.H1_H1 ;  /* 0x30000005ff007230 */ /* 0x010fe40000004100 */
[----:B------:R-:W-:Y:S02]  /*bb00*/  HADD2.F32 R17, -RZ, R4.H1_H1 ;  /* 0x30000004ff117230 */ /* 0x000fe40000004100 */
[----:B--2---:R-:W-:Y:S01]  /*bb10*/  HADD2.F32 R19, -RZ, R7.H1_H1 ;  /* 0x30000007ff137230 */ /* 0x004fe20000004100 */
[CC--:B------:R-:W-:Y:S01]  /*bb20*/  FMUL.FTZ R2, R21.reuse, R0.reuse ;  /* 0x0000000015027220 */ /* 0x0c0fe20000410000 */
[----:B------:R-:W-:Y:S01]  /*bb30*/  HADD2.F32 R20, -RZ, R6.H1_H1 ;  /* 0x30000006ff147230 */ /* 0x000fe20000004100 */
[C---:B------:R-:W-:Y:S01]  /*bb40*/  FMUL.FTZ R0, R26.reuse, R0 ;  /* 0x000000001a007220 */ /* 0x040fe20000410000 */
[----:B------:R-:W-:Y:S01]  /*bb50*/  HADD2.F32 R4, -RZ, R4.H0_H0 ;  /* 0x20000004ff047230 */ /* 0x000fe20000004100 */
[----:B------:R-:W-:Y:S01]  /*bb60*/  FFMA.FTZ R2, R26, R19, -R2 ;  /* 0x000000131a027223 */ /* 0x000fe20000010802 */
[----:B------:R-:W-:Y:S01]  /*bb70*/  HADD2.F32 R5, -RZ, R5.H0_H0 ;  /* 0x20000005ff057230 */ /* 0x000fe20000004100 */
[C---:B------:R-:W-:Y:S01]  /*bb80*/  FMUL.FTZ R18, R28.reuse, R17 ;  /* 0x000000111c127220 */ /* 0x040fe20000410000 */
[----:B------:R-:W-:Y:S01]  /*bb90*/  HADD2.F32 R6, -RZ, R6.H0_H0 ;  /* 0x20000006ff067230 */ /* 0x000fe20000004100 */
[----:B------:R-:W-:Y:S01]  /*bba0*/  FFMA.FTZ R19, R21, R19, R0 ;  /* 0x0000001315137223 */ /* 0x000fe20000010000 */
[----:B------:R-:W-:Y:S01]  /*bbb0*/  HADD2.F32 R21, -RZ, R16.H0_H0 ;  /* 0x20000010ff157230 */ /* 0x000fe20000004100 */
[C---:B------:R-:W-:Y:S01]  /*bbc0*/  FMUL.FTZ R17, R29.reuse, R17 ;  /* 0x000000111d117220 */ /* 0x040fe20000410000 */
[--C-:B------:R-:W-:Y:S01]  /*bbd0*/  HADD2.F32 R16, -RZ, R27.reuse.H1_H1 ;  /* 0x3000001bff107230 */ /* 0x100fe20000004100 */
[-C--:B------:R-:W-:Y:S01]  /*bbe0*/  FFMA.FTZ R18, R29, R20.reuse, -R18 ;  /* 0x000000141d127223 */ /* 0x080fe20000010812 */
[----:B------:R-:W-:Y:S01]  /*bbf0*/  HADD2.F32 R0, -RZ, R27.H0_H0 ;  /* 0x2000001bff007230 */ /* 0x000fe20000004100 */
[----:B------:R-:W-:Y:S01]  /*bc00*/  FFMA.FTZ R17, R28, R20, R17 ;  /* 0x000000141c117223 */ /* 0x000fe20000010011 */
[----:B------:R-:W-:Y:S01]  /*bc10*/  HADD2.F32 R27, -RZ, R7.H0_H0 ;  /* 0x20000007ff1b7230 */ /* 0x000fe20000004100 */
[----:B------:R-:W-:Y:S01]  /*bc20*/  FMUL.FTZ R7, R25, R4 ;  /* 0x0000000419077220 */ /* 0x000fe20000410000 */
[----:B------:R-:W-:Y:S01]  /*bc30*/  F2FP.PACK_AB R19, R19, R2 ;  /* 0x000000021313723e */ /* 0x000fe200000000ff */
[----:B------:R-:W-:Y:S01]  /*bc40*/  FMUL.FTZ R20, R21, R4 ;  /* 0x0000000415147220 */ /* 0x000fe20000410000 */
[----:B------:R-:W-:Y:S01]  /*bc50*/  F2FP.PACK_AB R17, R17, R18 ;  /* 0x000000121111723e */ /* 0x000fe200000000ff */
[----:B------:R-:W-:-:S02]  /*bc60*/  FMUL.FTZ R4, R16, R5 ;  /* 0x0000000510047220 */ /* 0x000fc40000410000 */
[C---:B------:R-:W-:Y:S02]  /*bc70*/  FMUL.FTZ R5, R0.reuse, R5 ;  /* 0x0000000500057220 */ /* 0x040fe40000410000 */
[-C--:B------:R-:W-:Y:S02]  /*bc80*/  FFMA.FTZ R7, R21, R6.reuse, -R7 ;  /* 0x0000000615077223 */ /* 0x080fe40000010807 */
[----:B------:R-:W-:Y:S02]  /*bc90*/  FFMA.FTZ R20, R25, R6, R20 ;  /* 0x0000000619147223 */ /* 0x000fe40000010014 */
[-C--:B------:R-:W-:Y:S02]  /*bca0*/  FFMA.FTZ R4, R0, R27.reuse, -R4 ;  /* 0x0000001b00047223 */ /* 0x080fe40000010804 */
[----:B------:R-:W-:Y:S01]  /*bcb0*/  FFMA.FTZ R5, R16, R27, R5 ;  /* 0x0000001b10057223 */ /* 0x000fe20000010005 */
[----:B------:R-:W-:-:S04]  /*bcc0*/  F2FP.PACK_AB R16, R20, R7 ;  /* 0x000000071410723e */ /* 0x000fc800000000ff */
[----:B------:R-:W-:Y:S02]  /*bcd0*/  F2FP.PACK_AB R18, R5, R4 ;  /* 0x000000040512723e */ /* 0x000fe400000000ff */
.L_x_2218:
[----:B------:R-:W-:Y:S05]  /*bce0*/  BSYNC B0 ;  /* 0x0000000000007941 */ /* 0x000fea0003800000 */
.L_x_2217:
[----:B-----5:R4:W-:Y:S02]  /*bcf0*/  STS.128 [R200+0x4000], R16 ;  /* 0x00400010c8007388 */ /* 0x0209e40000000c00 */
.L_x_2208:
[----:B------:R-:W-:Y:S05]  /*bd00*/  BSYNC B2 ;  /* 0x0000000000027941 */ /* 0x000fea0003800000 */
.L_x_2207:
[----:B-12-4-:R-:W-:Y:S01]  /*bd10*/  IADD3 R20, R160, 0x10, RZ ;  /* 0x00000010a0147810 */ /* 0x016fe20007ffe0ff */
[----:B------:R-:W-:Y:S03]  /*bd20*/  BSSY B2, `(.L_x_2219) ;  /* 0x000009d000027945 */ /* 0x000fe60003800000 */
[----:B------:R-:W-:-:S04]  /*bd30*/  ISETP.GE.AND P2, PT, R20, R3, PT ;  /* 0x000000031400720c */ /* 0x000fc80003f46270 */
[----:B------:R-:W-:-:S13]  /*bd40*/  ISETP.LT.OR P2, PT, R135, -0x87, P2 ;  /* 0xffffff798700780c */ /* 0x000fda0001741670 */
[----:B------:R-:W-:Y:S05]  /*bd50*/  @P2 BRA `(.L_x_2220) ;  /* 0x0000099000002947 */ /* 0x000fea0003800000 */
[----:B------:R-:W-:Y:S01]  /*bd60*/  ISETP.GE.AND P2, PT, R12, c[0x0][0x220], PT ;  /* 0x000088000c007a0c */ /* 0x000fe20003f46270 */
[----:B------:R-:W-:Y:S01]  /*bd70*/  BSSY B1, `(.L_x_2221) ;  /* 0x0000038000017945 */ /* 0x000fe20003800000 */
[----:B------:R-:W-:-:S04]  /*bd80*/  IADD3 R0, P4, R151, R8, RZ ;  /* 0x0000000897007210 */ /* 0x000fc80007f9e0ff */
[----:B------:R-:W-:Y:S01]  /*bd90*/  LEA.HI.X.SX32 R151, R151, R11, 0x1, P4 ;  /* 0x0000000b97977211 */ /* 0x000fe200020f0eff */
[----:B------:R-:W-:-:S03]  /*bda0*/  IMAD.SHL.U32 R36, R0, 0x2, RZ ;  /* 0x0000000200247824 */ /* 0x000fc600078e00ff */
[----:B------:R-:W-:Y:S02]  /*bdb0*/  SHF.L.U64.HI R0, R0, 0x1, R151 ;  /* 0x0000000100007819 */ /* 0x000fe40000010297 */
[C---:B------:R-:W-:Y:S01]  /*bdc0*/  IADD3 R24, P5, R36.reuse, c[0x0][0x2a8], RZ ;  /* 0x0000aa0024187a10 */ /* 0x040fe20007fbe0ff */
[----:B------:R1:W-:Y:S01]  /*bdd0*/  @P2 STS.128 [R200+0x800], RZ ;  /* 0x000800ffc8002388 */ /* 0x0003e20000000c00 */
[----:B------:R-:W-:Y:S02]  /*bde0*/  IADD3 R36, P4, R36, c[0x0][0x2b0], RZ ;  /* 0x0000ac0024247a10 */ /* 0x000fe40007f9e0ff */
[C---:B------:R-:W-:Y:S02]  /*bdf0*/  IADD3.X R25, R0.reuse, c[0x0][0x2ac], RZ, P5, !PT ;  /* 0x0000ab0000197a10 */ /* 0x040fe40002ffe4ff */
[----:B------:R-:W-:Y:S01]  /*be00*/  IADD3.X R37, R0, c[0x0][0x2b4], RZ, P4, !PT ;  /* 0x0000ad0000257a10 */ /* 0x000fe200027fe4ff */
        /* <DEDUP_REMOVED lines=19> */
[----:B------:R-:W-:Y:S01]  /*bf40*/  FMUL.FTZ R17, R29, R17 ;  /* 0x000000111d117220 */ /* 0x000fe20000410000 */
[----:B------:R-:W-:Y:S01]  /*bf50*/  HADD2.F32 R5, -RZ, R5.H0_H0 ;  /* 0x20000005ff057230 */ /* 0x000fe20000004100 */
[C---:B------:R-:W-:Y:S01]  /*bf60*/  FMUL.FTZ R0, R27.reuse, R0 ;  /* 0x000000001b007220 */ /* 0x040fe20000410000 */
[----:B------:R-:W-:Y:S01]  /*bf70*/  HADD2.F32 R6, -RZ, R6.H0_H0 ;  /* 0x20000006ff067230 */ /* 0x000fe20000004100 */
[----:B------:R-:W-:Y:S01]  /*bf80*/  FFMA.FTZ R2, R27, R19, -R2 ;  /* 0x000000131b027223 */ /* 0x000fe20000010802 */
[--C-:B------:R-:W-:Y:S01]  /*bf90*/  HADD2.F32 R27, -RZ, R16.reuse.H1_H1 ;  /* 0x30000010ff1b7230 */ /* 0x100fe20000004100 */
[-C--:B------:R-:W-:Y:S01]  /*bfa0*/  FFMA.FTZ R18, R29, R21.reuse, -R18 ;  /* 0x000000151d127223 */ /* 0x080fe20000010812 */
[----:B------:R-:W-:Y:S01]  /*bfb0*/  HADD2.F32 R29, -RZ, R7.H0_H0 ;  /* 0x20000007ff1d7230 */ /* 0x000fe20000004100 */
[----:B------:R-:W-:Y:S01]  /*bfc0*/  FFMA.FTZ R17, R30, R21, R17 ;  /* 0x000000151e117223 */ /* 0x000fe20000010011 */
[----:B------:R-:W-:Y:S01]  /*bfd0*/  HADD2.F32 R21, -RZ, R16.H0_H0 ;  /* 0x20000010ff157230 */ /* 0x000fe20000004100 */
[----:B------:R-:W-:Y:S01]  /*bfe0*/  FFMA.FTZ R19, R26, R19, R0 ;  /* 0x000000131a137223 */ /* 0x000fe20000010000 */
[--C-:B------:R-:W-:Y:S01]  /*bff0*/  HADD2.F32 R0, -RZ, R28.reuse.H0_H0 ;  /* 0x2000001cff007230 */ /* 0x100fe20000004100 */
[-C--:B------:R-:W-:Y:S01]  /*c000*/  FMUL.FTZ R7, R27, R4.reuse ;  /* 0x000000041b077220 */ /* 0x080fe20000410000 */
[----:B------:R-:W-:Y:S01]  /*c010*/  HADD2.F32 R28, -RZ, R28.H1_H1 ;  /* 0x3000001cff1c7230 */ /* 0x000fe20000004100 */
[----:B------:R-:W-:Y:S01]  /*c020*/  FMUL.FTZ R16, R21, R4 ;  /* 0x0000000415107220 */ /* 0x000fe20000410000 */
        /* <DEDUP_REMOVED lines=10> */
.L_x_2224:
[----:B------:R-:W-:Y:S05]  /*c0d0*/  BSYNC B0 ;  /* 0x0000000000007941 */ /* 0x000fea0003800000 */
.L_x_2223:
[----:B-----5:R4:W-:Y:S02]  /*c0e0*/  STS.128 [R200+0x800], R16 ;  /* 0x00080010c8007388 */ /* 0x0209e40000000c00 */
.L_x_2222:
[----:B------:R-:W-:Y:S05]  /*c0f0*/  BSYNC B1 ;  /* 0x0000000000017941 */ /* 0x000fea0003800000 */
.L_x_2221:
        /* <DEDUP_REMOVED lines=46> */
.L_x_2228:
[----:B------:R-:W-:Y:S05]  /*c3e0*/  BSYNC B0 ;  /* 0x0000000000007941 */ /* 0x000fea0003800000 */
.L_x_2227:
[----:B-----5:R1:W-:Y:S02]  /*c3f0*/  STS.128 [R200+0x2800], R16 ;  /* 0x00280010c8007388 */ /* 0x0203e40000000c00 */
.L_x_2226:
[----:B------:R-:W-:Y:S05]  /*c400*/  BSYNC B1 ;  /* 0x0000000000017941 */ /* 0x000fea0003800000 */
.L_x_2225:
[----:B------:R1:W-:Y:S01]  /*c410*/  @P0 STS.128 [R200+0x4800], RZ ;  /* 0x004800ffc8000388 */ /* 0x0003e20000000c00 */
[----:B------:R-:W-:Y:S05]  /*c420*/  @P0 BRA `(.L_x_2220) ;  /* 0x000002c000000947 */ /* 0x000fea0003800000 */
[----:B--2-4-:R-:W5:Y:S01]  /*c430*/  LDG.E.128 R32, [R32.64+0x100] ;  /* 0x0001000620207981 */ /* 0x014f62000c1e1d00 */
[----:B------:R-:W-:Y:S01]  /*c440*/  ISETP.GE.AND P2, PT, R9, c[0x0][0x230], PT ;  /* 0x00008c0009007a0c */ /* 0x000fe20003f46270 */
[----:B------:R-:W-:-:S12]  /*c450*/  BSSY B0, `(.L_x_2229) ;  /* 0x0000028000007945 */ /* 0x000fd80003800000 */
[----:B------:R-:W-:Y:S05]  /*c460*/  @P2 BRA `(.L_x_2230) ;  /* 0x0000026000002947 */ /* 0x000fea0003800000 */
[----:B------:R-:W2:Y:S04]  /*c470*/  LDG.E.64 R4, [R36.64+0x80] ;  /* 0x0000800624047981 */ /* 0x000ea8000c1e1b00 */
[----:B---3--:R4:W3:Y:S01]  /*c480*/  LDG.E.64 R6, [R24.64+0x80] ;  /* 0x0000800618067981 */ /* 0x0088e2000c1e1b00 */
[--C-:B-----5:R-:W-:Y:S02]  /*c490*/  HADD2.F32 R21, -RZ, R35.reuse.H1_H1 ;  /* 0x30000023ff157230 */ /* 0x120fe40000004100 */
[----:B------:R-:W-:Y:S02]  /*c4a0*/  HADD2.F32 R26, -RZ, R35.H0_H0 ;  /* 0x20000023ff1a7230 */ /* 0x000fe40000004100 */
[--C-:B------:R-:W-:Y:S02]  /*c4b0*/  HADD2.F32 R27, -RZ, R33.reuse.H1_H1 ;  /* 0x30000021ff1b7230 */ /* 0x100fe40000004100 */
[----:B------:R-:W-:-:S02]  /*c4c0*/  HADD2.F32 R28, -RZ, R33.H0_H0 ;  /* 0x20000021ff1c7230 */ /* 0x000fc40000004100 */
[----:B----4-:R-:W-:Y:S02]  /*c4d0*/  HADD2.F32 R25, -RZ, R32.H1_H1 ;  /* 0x30000020ff197230 */ /* 0x010fe40000004100 */
[----:B--2---:R-:W-:Y:S02]  /*c4e0*/  HADD2.F32 R0, -RZ, R5.H1_H1 ;  /* 0x30000005ff007230 */ /* 0x004fe40000004100 */
[----:B-1----:R-:W-:Y:S02]  /*c4f0*/  HADD2.F32 R16, -RZ, R4.H1_H1 ;  /* 0x30000004ff107230 */ /* 0x002fe40000004100 */
[----:B---3--:R-:W-:Y:S01]  /*c500*/  HADD2.F32 R19, -RZ, R7.H1_H1 ;  /* 0x30000007ff137230 */ /* 0x008fe20000004100 */
[-C--:B------:R-:W-:Y:S01]  /*c510*/  FMUL.FTZ R2, R21, R0.reuse ;  /* 0x0000000015027220 */ /* 0x080fe20000410000 */
[----:B------:R-:W-:Y:S01]  /*c520*/  HADD2.F32 R18, -RZ, R6.H1_H1 ;  /* 0x30000006ff127230 */ /* 0x000fe20000004100 */
[C---:B------:R-:W-:Y:S01]  /*c530*/  FMUL.FTZ R0, R26.reuse, R0 ;  /* 0x000000001a007220 */ /* 0x040fe20000410000 */
[----:B------:R-:W-:Y:S01]  /*c540*/  HADD2.F32 R4, -RZ, R4.H0_H0 ;  /* 0x20000004ff047230 */ /* 0x000fe20000004100 */
[-C--:B------:R-:W-:Y:S01]  /*c550*/  FMUL.FTZ R17, R27, R16.reuse ;  /* 0x000000101b117220 */ /* 0x080fe20000410000 */
[----:B------:R-:W-:Y:S01]  /*c560*/  HADD2.F32 R5, -RZ, R5.H0_H0 ;  /* 0x20000005ff057230 */ /* 0x000fe20000004100 */
[----:B------:R-:W-:Y:S01]  /*c570*/  FFMA.FTZ R2, R26, R19, -R2 ;  /* 0x000000131a027223 */ /* 0x000fe20000010802 */
[----:B------:R-:W-:Y:S01]  /*c580*/  HADD2.F32 R6, -RZ, R6.H0_H0 ;  /* 0x20000006ff067230 */ /* 0x000fe20000004100 */
[----:B------:R-:W-:-:S02]  /*c590*/  FMUL.FTZ R16, R28, R16 ;  /* 0x000000101c107220 */ /* 0x000fc40000410000 */
[----:B------:R-:W-:Y:S01]  /*c5a0*/  FFMA.FTZ R19, R21, R19, R0 ;  /* 0x0000001315137223 */ /* 0x000fe20000010000 */
[----:B------:R-:W-:Y:S01]  /*c5b0*/  HADD2.F32 R21, -RZ, R32.H0_H0 ;  /* 0x20000020ff157230 */ /* 0x000fe20000004100 */
[-C--:B------:R-:W-:Y:S01]  /*c5c0*/  FFMA.FTZ R16, R27, R18.reuse, R16 ;  /* 0x000000121b107223 */ /* 0x080fe20000010010 */
[--C-:B------:R-:W-:Y:S01]  /*c5d0*/  HADD2.F32 R0, -RZ, R34.reuse.H0_H0 ;  /* 0x20000022ff007230 */ /* 0x100fe20000004100 */
[----:B------:R-:W-:Y:S01]  /*c5e0*/  FFMA.FTZ R17, R28, R18, -R17 ;  /* 0x000000121c117223 */ /* 0x000fe20000010811 */
[----:B------:R-:W-:Y:S01]  /*c5f0*/  HADD2.F32 R34, -RZ, R34.H1_H1 ;  /* 0x30000022ff227230 */ /* 0x000fe20000004100 */
        /* <DEDUP_REMOVED lines=13> */
.L_x_2230:
[----:B------:R-:W-:Y:S05]  /*c6d0*/  BSYNC B0 ;  /* 0x0000000000007941 */ /* 0x000fea0003800000 */
.L_x_2229:
[----:B-----5:R2:W-:Y:S02]  /*c6e0*/  STS.128 [R200+0x4800], R32 ;  /* 0x00480020c8007388 */ /* 0x0205e40000000c00 */
.L_x_2220:
[----:B------:R-:W-:Y:S05]  /*c6f0*/  BSYNC B2 ;  /* 0x0000000000027941 */ /* 0x000fea0003800000 */
.L_x_2219:
[----:B------:R-:W-:Y:S01]  /*c700*/  IADD3 R24, R160, 0x20, RZ ;  /* 0x00000020a0187810 */ /* 0x000fe20007ffe0ff */
[----:B------:R-:W-:Y:S03]  /*c710*/  BSSY B2, `(.L_x_2231) ;  /* 0x00000a0000027945 */ /* 0x000fe60003800000 */
[----:B------:R-:W-:-:S04]  /*c720*/  ISETP.GE.AND P2, PT, R24, R3, PT ;  /* 0x000000031800720c */ /* 0x000fc80003f46270 */
[----:B------:R-:W-:-:S13]  /*c730*/  ISETP.LT.OR P2, PT, R135, -0x107, P2 ;  /* 0xfffffef98700780c */ /* 0x000fda0001741670 */
[----:B------:R-:W-:Y:S05]  /*c740*/  @P2 BRA `(.L_x_2232) ;  /* 0x000009c000002947 */ /* 0x000fea0003800000 */
[----:B------:R-:W-:Y:S01]  /*c750*/  ISETP.GE.AND P2, PT, R12, c[0x0][0x220], PT ;  /* 0x000088000c007a0c */ /* 0x000fe20003f46270 */
[----:B------:R-:W-:Y:S01]  /*c760*/  IMAD.SHL.U32 R0, R153, 0x20, RZ ;  /* 0x0000002099007824 */ /* 0x000fe200078e00ff */
[----:B------:R-:W-:Y:S04]  /*c770*/  BSSY B1, `(.L_x_2233) ;  /* 0x0000038000017945 */ /* 0x000fe80003800000 */
[----:B------:R-:W-:-:S04]  /*c780*/  IADD3 R5, P4, R0, R8, RZ ;  /* 0x0000000800057210 */ /* 0x000fc80007f9e0ff */
[----:B------:R-:W-:Y:S01]  /*c790*/  LEA.HI.X.SX32 R0, R0, R11, 0x1, P4 ;  /* 0x0000000b00007211 */ /* 0x000fe200020f0eff */
[C---:B------:R-:W-:Y:S02]  /*c7a0*/  IMAD.SHL.U32 R28, R5.reuse, 0x2, RZ ;  /* 0x00000002051c7824 */ /* 0x040fe400078e00ff */
[----:B------:R1:W-:Y:S01]  /*c7b0*/  @P2 STS.128 [R200+0x1000], RZ ;  /* 0x001000ffc8002388 */ /* 0x0003e20000000c00 */
[----:B------:R-:W-:Y:S02]  /*c7c0*/  SHF.L.U64.HI R0, R5, 0x1, R0 ;  /* 0x0000000105007819 */ /* 0x000fe40000010200 */
[C---:B------:R-:W-:Y:S02]  /*c7d0*/  IADD3 R26, P5, R28.reuse, c[0x0][0x2a8], RZ ;  /* 0x0000aa001c1a7a10 */ /* 0x040fe40007fbe0ff */
[----:B------:R-:W-:Y:S02]  /*c7e0*/  IADD3 R28, P4, R28, c[0x0][0x2b0], RZ ;  /* 0x0000ac001c1c7a10 */ /* 0x000fe40007f9e0ff */
[----:B------:R-:W-:-:S02]  /*c7f0*/  IADD3.X R27, R0, c[0x0][0x2ac], RZ, P5, !PT ;  /* 0x0000ab00001b7a10 */ /* 0x000fc40002ffe4ff */
[----:B------:R-:W-:Y:S01]  /*c800*/  IADD3.X R29, R0, c[0x0][0x2b4], RZ, P4, !PT ;  /* 0x0000ad00001d7a10 */ /* 0x000fe200027fe4ff */
        /* <DEDUP_REMOVED lines=30> */
[----:B------:R-:W-:Y:S01]  /*c9f0*/  FMUL.FTZ R30, R21, R4 ;  /* 0x00000004151e7220 */ /* 0x000fe20000410000 */
[----:B------:R-:W-:Y:S01]  /*ca00*/  HADD2.F32 R0, -RZ, R31.H0_H0 ;  /* 0x2000001fff007230 */ /* 0x000fe20000004100 */
[----:B------:R-:W-:Y:S01]  /*ca10*/  F2FP.PACK_AB R17, R17, R18 ;  /* 0x000000121111723e */ /* 0x000fe200000000ff */
[----:B------:R-:W-:Y:S01]  /*ca20*/  HADD2.F32 R31, -RZ, R7.H0_H0 ;  /* 0x20000007ff1f7230 */ /* 0x000fe20000004100 */
        /* <DEDUP_REMOVED lines=10> */
.L_x_2236:
[----:B------:R-:W-:Y:S05]  /*cad0*/  BSYNC B0 ;  /* 0x0000000000007941 */ /* 0x000fea0003800000 */
.L_x_2235:
[----:B-----5:R4:W-:Y:S02]  /*cae0*/  STS.128 [R200+0x1000], R16 ;  /* 0x00100010c8007388 */ /* 0x0209e40000000c00 */
.L_x_2234:
[----:B------:R-:W-:Y:S05]  /*caf0*/  BSYNC B1 ;  /* 0x0000000000017941 */ /* 0x000fea0003800000 */
.L_x_2233:
        /* <DEDUP_REMOVED lines=46> */
.L_x_2240:
[----:B------:R-:W-:Y:S05]  /*cde0*/  BSYNC B0 ;  /* 0x0000000000007941 */ /* 0x000fea0003800000 */
.L_x_2239:
[----:B-----5:R4:W-:Y:S02]  /*cdf0*/  STS.128 [R200+0x3000], R16 ;  /* 0x00300010c8007388 */ /* 0x0209e40000000c00 */
.L_x_2238:
[----:B------:R-:W-:Y:S05]  /*ce00*/  BSYNC B1 ;  /* 0x0000000000017941 */ /* 0x000fea0003800000 */
.L_x_2237:
        /* <DEDUP_REMOVED lines=14> */
[----:B-1----:R-:W-:Y:S02]  /*cef0*/  HADD2.F32 R14, -RZ, R4.H1_H1 ;  /* 0x30000004ff0e7230 */ /* 0x002fe40000004100 */
[----:B--2---:R-:W-:Y:S01]  /*cf00*/  HADD2.F32 R17, -RZ, R7.H1_H1 ;  /* 0x30000007ff117230 */ /* 0x004fe20000004100 */
[-C--:B------:R-:W-:Y:S01]  /*cf10*/  FMUL.FTZ R2, R19, R0.reuse ;  /* 0x0000000013027220 */ /* 0x080fe20000410000 */
[----:B------:R-:W-:Y:S01]  /*cf20*/  HADD2.F32 R18, -RZ, R6.H1_H1 ;  /* 0x30000006ff127230 */ /* 0x000fe20000004100 */
[C---:B------:R-:W-:Y:S01]  /*cf30*/  FMUL.FTZ R0, R21.reuse, R0 ;  /* 0x0000000015007220 */ /* 0x040fe20000410000 */
[----:B------:R-:W-:Y:S01]  /*cf40*/  HADD2.F32 R4, -RZ, R4.H0_H0 ;  /* 0x20000004ff047230 */ /* 0x000fe20000004100 */
[-C--:B------:R-:W-:Y:S01]  /*cf50*/  FFMA.FTZ R2, R21, R17.reuse, -R2 ;  /* 0x0000001115027223 */ /* 0x080fe20000010802 */
[--C-:B------:R-:W-:Y:S01]  /*cf60*/  HADD2.F32 R21, -RZ, R16.reuse.H1_H1 ;  /* 0x30000010ff157230 */ /* 0x100fe20000004100 */
[-C--:B------:R-:W-:Y:S01]  /*cf70*/  FMUL.FTZ R15, R31, R14.reuse ;  /* 0x0000000e1f0f7220 */ /* 0x080fe20000410000 */
        /* <DEDUP_REMOVED lines=23> */
.L_x_2242:
[----:B------:R-:W-:Y:S05]  /*d0f0*/  BSYNC B0 ;  /* 0x0000000000007941 */ /* 0x000fea0003800000 */
.L_x_2241:
[----:B-----5:R4:W-:Y:S02]  /*d100*/  STS.128 [R200+0x5000], R16 ;  /* 0x00500010c8007388 */ /* 0x0209e40000000c00 */
.L_x_2232:
[----:B------:R-:W-:Y:S05]  /*d110*/  BSYNC B2 ;  /* 0x0000000000027941 */ /* 0x000fea0003800000 */
.L_x_2231:
[----:B------:R-:W-:-:S04]  /*d120*/  IADD3 R26, R160, 0x30, RZ ;  /* 0x00000030a01a7810 */ /* 0x000fc80007ffe0ff */
[----:B------:R-:W-:-:S04]  /*d130*/  ISETP.GE.AND P2, PT, R26, R3, PT ;  /* 0x000000031a00720c */ /* 0x000fc80003f46270 */
[----:B------:R-:W-:-:S13]  /*d140*/  ISETP.LT.OR P2, PT, R135, -0x187, P2 ;  /* 0xfffffe798700780c */ /* 0x000fda0001741670 */
[----:B------:R-:W-:Y:S05]  /*d150*/  @P2 BRA `(.L_x_2243) ;  /* 0x000057e000002947 */ /* 0x000fea0003800000 */
[----:B------:R-:W-:Y:S01]  /*d160*/  ISETP.GE.AND P2, PT, R12, c[0x0][0x220], PT ;  /* 0x000088000c007a0c */ /* 0x000fe20003f46270 */
[----:B------:R-:W-:Y:S01]  /*d170*/  IMAD R153, R153, 0x30, RZ ;  /* 0x0000003099997824 */ /* 0x000fe200078e02ff */
        /* <DEDUP_REMOVED lines=17> */
[----:B-----5:R-:W-:Y:S01]  /*d290*/  MOV R15, R19 ;  /* 0x00000013000f7202 */ /* 0x020fe20000000f00 */
[--C-:B------:R-:W-:Y:S02]  /*d2a0*/  HADD2.F32 R21, -RZ, R17.reuse.H0_H0 ;  /* 0x20000011ff157230 */ /* 0x100fe40000004100 */
[----:B------:R-:W-:Y:S02]  /*d2b0*/  HADD2.F32 R19, -RZ, R17.H1_H1 ;  /* 0x30000011ff137230 */ /* 0x000fe40000004100 */
[----:B------:R-:W-:-:S02]  /*d2c0*/  HADD2.F32 R17, -RZ, R15.H0_H0 ;  /* 0x2000000fff117230 */ /* 0x000fc40000004100 */
[----:B------:R-:W-:Y:S02]  /*d2d0*/  HADD2.F32 R15, -RZ, R15.H1_H1 ;  /* 0x3000000fff0f7230 */ /* 0x000fe40000004100 */
[----:B----4-:R-:W-:Y:S02]  /*d2e0*/  HADD2.F32 R8, -RZ, R2.H1_H1 ;  /* 0x30000002ff087230 */ /* 0x010fe40000004100 */
[----:B------:R-:W-:Y:S02]  /*d2f0*/  HADD2.F32 R0, -RZ, R3.H1_H1 ;  /* 0x30000003ff007230 */ /* 0x000fe40000004100 */
[----:B--2---:R-:W-:Y:S01]  /*d300*/  HADD2.F32 R13, -RZ, R5.H1_H1 ;  /* 0x30000005ff0d7230 */ /* 0x004fe20000004100 */
[-C--:B------:R-:W-:Y:S01]  /*d310*/  FMUL.FTZ R12, R19, R8.reuse ;  /* 0x00000008130c7220 */ /* 0x080fe20000410000 */
[----:B------:R-:W-:Y:S01]  /*d320*/  HADD2.F32 R14, -RZ, R4.H1_H1 ;  /* 0x30000004ff0e7230 */ /* 0x000fe20000004100 */
[----:B------:R-:W-:Y:S01]  /*d330*/  FMUL.FTZ R11, R21, R8 ;  /* 0x00000008150b7220 */ /* 0x000fe20000410000 */
[----:B------:R-:W-:Y:S01]  /*d340*/  HADD2.F32 R2, -RZ, R2.H0_H0 ;  /* 0x20000002ff027230 */ /* 0x000fe20000004100 */
[-C--:B------:R-:W-:Y:S01]  /*d350*/  FMUL.FTZ R8, R15, R0.reuse ;  /* 0x000000000f087220 */ /* 0x080fe20000410000 */
[----:B------:R-:W-:Y:S01]  /*d360*/  HADD2.F32 R3, -RZ, R3.H0_H0 ;  /* 0x20000003ff037230 */ /* 0x000fe20000004100 */
[C---:B------:R-:W-:Y:S01]  /*d370*/  FMUL.FTZ R0, R17.reuse, R0 ;  /* 0x0000000011007220 */ /* 0x040fe20000410000 */
[----:B------:R-:W-:Y:S01]  /*d380*/  HADD2.F32 R4, -RZ, R4.H0_H0 ;  /* 0x20000004ff047230 */ /* 0x000fe20000004100 */
[-C--:B------:R-:W-:Y:S01]  /*d390*/  FFMA.FTZ R8, R17, R13.reuse, -R8 ;  /* 0x0000000d11087223 */ /* 0x080fe20000010808 */
[--C-:B------:R-:W-:Y:S01]  /*d3a0*/  HADD2.F32 R17, -RZ, R16.reuse.H1_H1 ;  /* 0x30000010ff117230 */ /* 0x100fe20000004100 */
        /* <DEDUP_REMOVED lines=8> */
[----:B------:R-:W-:-:S02]  /*d430*/  FMUL.FTZ R5, R17, R2 ;  /* 0x0000000211057220 */ /* 0x000fc40000410000 */
[-C--:B------:R-:W-:Y:S02]  /*d440*/  FMUL.FTZ R2, R18, R3.reuse ;  /* 0x0000000312027220 */ /* 0x080fe40000410000 */
[C---:B------:R-:W-:Y:S02]  /*d450*/  FMUL.FTZ R3, R0.reuse, R3 ;  /* 0x0000000300037220 */ /* 0x040fe40000410000 */
[-C--:B------:R-:W-:Y:S02]  /*d460*/  FFMA.FTZ R5, R15, R4.reuse, -R5 ;  /* 0x000000040f057223 */ /* 0x080fe40000010805 */
[----:B------:R-:W-:Y:S01]  /*d470*/  FFMA.FTZ R14, R17, R4, R14 ;  /* 0x00000004110e7223 */ /* 0x000fe2000001000e */
[----:B------:R-:W-:Y:S01]  /*d480*/  F2FP.PACK_AB R17, R11, R12 ;  /* 0x0000000c0b11723e */ /* 0x000fe200000000ff */
[-C--:B------:R-:W-:Y:S02]  /*d490*/  FFMA.FTZ R2, R0, R19.reuse, -R2 ;  /* 0x0000001300027223 */ /* 0x080fe40000010802 */
[----:B------:R-:W-:Y:S01]  /*d4a0*/  FFMA.FTZ R3, R18, R19, R3 ;  /* 0x0000001312037223 */ /* 0x000fe20000010003 */
[----:B------:R-:W-:-:S02]  /*d4b0*/  F2FP.PACK_AB R19, R13, R8 ;  /* 0x000000080d13723e */ /* 0x000fc400000000ff */
[----:B------:R-:W-:Y:S02]  /*d4c0*/  F2FP.PACK_AB R16, R14, R5 ;  /* 0x000000050e10723e */ /* 0x000fe400000000ff */
[----:B------:R-:W-:Y:S02]  /*d4d0*/  F2FP.PACK_AB R18, R3, R2 ;  /* 0x000000020312723e */ /* 0x000fe400000000ff */
.L_x_2247:
[----:B------:R-:W-:Y:S05]  /*d4e0*/  BSYNC B0 ;  /* 0x0000000000007941 */ /* 0x000fea0003800000 */
.L_x_2246:
[----:B-----5:R4:W-:Y:S02]  /*d4f0*/  STS.128 [R200+0x1800], R16 ;  /* 0x00180010c8007388 */ /* 0x0209e40000000c00 */
.L_x_2245:
[----:B------:R-:W-:Y:S05]  /*d500*/  BSYNC B1 ;  /* 0x0000000000017941 */ /* 0x000fea0003800000 */
.L_x_2244:
[----:B------:R1:W-:Y:S01]  /*d510*/  @P1 STS.128 [R200+0x3800], RZ ;  /* 0x003800ffc8001388 */ /* 0x0003e20000000c00 */
[----:B------:R-:W-:Y:S01]  /*d520*/  BSSY B1, `(.L_x_2248) ;  /* 0x0000030000017945 */ /* 0x000fe20003800000 */
[----:B------:R-:W-:Y:S05]  /*d530*/  @P1 BRA `(.L_x_2249) ;  /* 0x000002e000001947 */ /* 0x000fea0003800000 */
[----:B-1----:R1:W5:Y:S01]  /*d540*/  LDG.E.128 R12, [R22.64+0x80] ;  /* 0x00008006160c7981 */ /* 0x002362000c1e1d00 */
[----:B------:R-:W-:Y:S01]  /*d550*/  ISETP.GE.AND P1, PT, R10, c[0x0][0x230], PT ;  /* 0x00008c000a007a0c */ /* 0x000fe20003f26270 */
[----:B------:R-:W-:-:S12]  /*d560*/  BSSY B0, `(.L_x_2250) ;  /* 0x000002a000007945 */ /* 0x000fd80003800000 */
[----:B------:R-:W-:Y:S05]  /*d570*/  @P1 BRA `(.L_x_2251) ;  /* 0x0000028000001947 */ /* 0x000fea0003800000 */
[----:B--2---:R-:W2:Y:S04]  /*d580*/  LDG.E.64 R2, [R28.64+0x40] ;  /* 0x000040061c027981 */ /* 0x004ea8000c1e1b00 */
[----:B---3--:R-:W3:Y:S01]  /*d590*/  LDG.E.64 R4, [R6.64+0x40] ;  /* 0x0000400606047981 */ /* 0x008ee2000c1e1b00 */
[----:B----45:R-:W-:Y:S01]  /*d5a0*/  HADD2.F32 R16, -RZ, R15.H0_H0 ;  /* 0x2000000fff107230 */ /* 0x030fe20000004100 */
[----:B------:R-:W-:Y:S01]  /*d5b0*/  MOV R17, R14 ;  /* 0x0000000e00117202 */ /* 0x000fe20000000f00 */
[----:B------:R-:W-:Y:S02]  /*d5c0*/  HADD2.F32 R19, -RZ, R13.H1_H1 ;  /* 0x3000000dff137230 */ /* 0x000fe40000004100 */
[----:B------:R-:W-:Y:S02]  /*d5d0*/  HADD2.F32 R15, -RZ, R15.H1_H1 ;  /* 0x3000000fff0f7230 */ /* 0x000fe40000004100 */
[----:B------:R-:W-:-:S02]  /*d5e0*/  HADD2.F32 R18, -RZ, R13.H0_H0 ;  /* 0x2000000dff127230 */ /* 0x000fc40000004100 */
[----:B--2---:R-:W-:Y:S02]  /*d5f0*/  HADD2.F32 R10, -RZ, R2.H1_H1 ;  /* 0x30000002ff0a7230 */ /* 0x004fe40000004100 */
[----:B------:R-:W-:Y:S02]  /*d600*/  HADD2.F32 R0, -RZ, R3.H1_H1 ;  /* 0x30000003ff007230 */ /* 0x000fe40000004100 */
[----:B---3--:R-:W-:Y:S01]  /*d610*/  HADD2.F32 R13, -RZ, R5.H1_H1 ;  /* 0x30000005ff0d7230 */ /* 0x008fe20000004100 */
        /* <DEDUP_REMOVED lines=30> */
.L_x_2251:
[----:B------:R-:W-:Y:S05]  /*d800*/  BSYNC B0 ;  /* 0x0000000000007941 */ /* 0x000fea0003800000 */
.L_x_2250:
[----:B-----5:R1:W-:Y:S02]  /*d810*/  STS.128 [R200+0x3800], R12 ;  /* 0x0038000cc8007388 */ /* 0x0203e40000000c00 */
.L_x_2249:
[----:B------:R-:W-:Y:S05]  /*d820*/  BSYNC B1 ;  /* 0x0000000000017941 */ /* 0x000fea0003800000 */
.L_x_2248:
        /* <DEDUP_REMOVED lines=8> */
[----:B-----5:R-:W-:Y:S01]  /*d8b0*/  MOV R11, R15 ;  /* 0x0000000f000b7202 */ /* 0x020fe20000000f00 */
[--C-:B----4-:R-:W-:Y:S02]  /*d8c0*/  HADD2.F32 R17, -RZ, R13.reuse.H0_H0 ;  /* 0x2000000dff117230 */ /* 0x110fe40000004100 */
[----:B------:R-:W-:Y:S02]  /*d8d0*/  HADD2.F32 R15, -RZ, R13.H1_H1 ;  /* 0x3000000dff0f7230 */ /* 0x000fe40000004100 */
[----:B------:R-:W-:-:S02]  /*d8e0*/  HADD2.F32 R13, -RZ, R11.H0_H0 ;  /* 0x2000000bff0d7230 */ /* 0x000fc40000004100 */
[----:B------:R-:W-:Y:S02]  /*d8f0*/  HADD2.F32 R11, -RZ, R11.H1_H1 ;  /* 0x3000000bff0b7230 */ /* 0x000fe40000004100 */
[----:B--2---:R-:W-:Y:S02]  /*d900*/  HADD2.F32 R0, -RZ, R3.H1_H1 ;  /* 0x30000003ff007230 */ /* 0x004fe40000004100 */
[----:B------:R-:W-:Y:S02]  /*d910*/  HADD2.F32 R16, -RZ, R2.H1_H1 ;  /* 0x30000002ff107230 */ /* 0x000fe40000004100 */
[----:B---3--:R-:W-:Y:S01]  /*d920*/  HADD2.F32 R9, -RZ, R5.H1_H1 ;  /* 0x30000005ff097230 */ /* 0x008fe20000004100 */
        /* <DEDUP_REMOVED lines=11> */
[--C-:B------:R-:W-:Y:S01]  /*d9e0*/  HADD2.F32 R0, -RZ, R14.reuse.H0_H0 ;  /* 0x2000000eff007230 */ /* 0x100fe20000004100 */
[-C--:B------:R-:W-:Y:S01]  /*d9f0*/  FFMA.FTZ R7, R15, R10.reuse, R7 ;  /* 0x0000000a0f077223 */ /* 0x080fe20000010007 */
[----:B------:R-:W-:Y:S01]  /*da00*/  HADD2.F32 R14, -RZ, R14.H1_H1 ;  /* 0x3000000eff0e7230 */ /* 0x000fe20000004100 */
[----:B------:R-:W-:Y:S01]  /*da10*/  FFMA.FTZ R8, R17, R10, -R8 ;  /* 0x0000000a11087223 */ /* 0x000fe20000010808 */
[----:B------:R-:W-:Y:S01]  /*da20*/  HADD2.F32 R15, -RZ, R5.H0_H0 ;  /* 0x20000005ff0f7230 */ /* 0x000fe20000004100 */
        /* <DEDUP_REMOVED lines=13> */
.L_x_2253:
[----:B------:R-:W-:Y:S05]  /*db00*/  BSYNC B0 ;  /* 0x0000000000007941 */ /* 0x000fea0003800000 */
.L_x_2252:
[----:B-----5:R1:W-:Y:S01]  /*db10*/  STS.128 [R200+0x5800], R12 ;  /* 0x0058000cc8007388 */ /* 0x0203e20000000c00 */
[----:B------:R-:W-:Y:S05]  /*db20*/  BRA `(.L_x_2243) ;  /* 0x00004e1000007947 */ /* 0x000fea0003800000 */
.L_x_2206:
        /* <DEDUP_REMOVED lines=11> */
[----:B------:R-:W-:Y:S02]  /*dbe0*/  MOV R7, R153 ;  /* 0x0000009900077202 */ /* 0x000fe40000000f00 */
[----:B------:R-:W-:Y:S02]  /*dbf0*/  MOV R11, RZ ;  /* 0x000000ff000b7202 */ /* 0x000fe40000000f00 */
[----:B------:R-:W-:-:S07]  /*dc00*/  MOV R17, RZ ;  /* 0x000000ff00117202 */ /* 0x000fce0000000f00 */
[----:B------:R-:W-:-:S04]  /*dc10*/  @P4 SHF.R.S32.HI R153, RZ, 0x1, R152 ;  /* 0x00000001ff994819 */ /* 0x000fc80000011498 */
[C---:B------:R-:W-:Y:S02]  /*dc20*/  @P4 IADD3 R11, -R153.reuse, RZ, RZ ;  /* 0x000000ff990b4210 */ /* 0x040fe40007ffe1ff */
[----:B------:R-:W-:Y:S02]  /*dc30*/  @P4 IADD3 R7, -R153, RZ, RZ ;  /* 0x000000ff99074210 */ /* 0x000fe40007ffe1ff */
[----:B------:R-:W-:Y:S02]  /*dc40*/  IADD3 R5, P2, R11, R0, RZ ;  /* 0x000000000b057210 */ /* 0x000fe40007f5e0ff */
[----:B------:R-:W-:Y:S01]  /*dc50*/  @P4 IADD3 R17, -R153, RZ, RZ ;  /* 0x000000ff99114210 */ /* 0x000fe20007ffe1ff */
[----:B------:R-:W-:Y:S01]  /*dc60*/  IMAD.WIDE R24, R7, 0x2, R20 ;  /* 0x0000000207187825 */ /* 0x000fe200078e0214 */
[----:B------:R-:W-:Y:S02]  /*dc70*/  LEA.HI.X.SX32 R4, R11, R2, 0x1, P2 ;  /* 0x000000020b047211 */ /* 0x000fe400010f0eff */
[----:B------:R-:W-:-:S03]  /*dc80*/  LEA R6, P2, R5, c[0x0][0x2b0], 0x1 ;  /* 0x0000ac0005067a11 */ /* 0x000fc600078408ff */
[----:B------:R-:W4:Y:S01]  /*dc90*/  LDG.E.128 R24, [R24.64] ;  /* 0x0000000618187981 */ /* 0x000f22000c1e1d00 */
[----:B------:R-:W-:Y:S02]  /*dca0*/  LEA.HI.X R7, R5, c[0x0][0x2b4], R4, 0x1, P2 ;  /* 0x0000ad0005077a11 */ /* 0x000fe400010f0c04 */
[----:B------:R-:W-:-:S04]  /*dcb0*/  IADD3 R11, P2, R17, R0, RZ ;  /* 0x00000000110b7210 */ /* 0x000fc80007f5e0ff */
[----:B--2---:R-:W2:Y:S01]  /*dcc0*/  LDG.E.128 R4, [R6.64] ;  /* 0x0000000606047981 */ /* 0x004ea2000c1e1d00 */
[----:B------:R-:W-:Y:S02]  /*dcd0*/  LEA.HI.X.SX32 R8, R17, R2, 0x1, P2 ;  /* 0x0000000211087211 */ /* 0x000fe400010f0eff */
[----:B------:R-:W-:-:S04]  /*dce0*/  LEA R16, P2, R11, c[0x0][0x2a8], 0x1 ;  /* 0x0000aa000b107a11 */ /* 0x000fc800078408ff */
[----:B------:R-:W-:-:S06]  /*dcf0*/  LEA.HI.X R17, R11, c[0x0][0x2ac], R8, 0x1, P2 ;  /* 0x0000ab000b117a11 */ /* 0x000fcc00010f0c08 */
[----:B---3--:R-:W3:Y:S01]  /*dd00*/  LDG.E.128 R16, [R16.64] ;  /* 0x0000000610107981 */ /* 0x008ee2000c1e1d00 */
        /* <DEDUP_REMOVED lines=60> */
.L_x_2259:
[----:B------:R-:W-:Y:S05]  /*e0d0*/  BSYNC B0 ;  /* 0x0000000000007941 */ /* 0x000fea0003800000 */
.L_x_2258:
[----:B-----5:R4:W-:Y:S02]  /*e0e0*/  STS.128 [R200], R28 ;  /* 0x0000001cc8007388 */ /* 0x0209e40000000c00 */
.L_x_2257:
[----:B------:R-:W-:Y:S05]  /*e0f0*/  BSYNC B1 ;  /* 0x0000000000017941 */ /* 0x000fea0003800000 */
.L_x_2256:
        /* <DEDUP_REMOVED lines=19> */
[----:B--2---:R-:W2:Y:S01]  /*e230*/  LDG.E.128 R24, [R24.64+0x80] ;  /* 0x0000800618187981 */ /* 0x004ea2000c1e1d00 */
[----:B------:R-:W-:Y:S02]  /*e240*/  LEA.HI.X R7, R5, c[0x0][0x2b4], R4, 0x1, P2 ;  /* 0x0000ad0005077a11 */ /* 0x000fe400010f0c04 */
[----:B------:R-:W-:-:S04]  /*e250*/  IADD3 R11, P2, R17, R0, RZ ;  /* 0x00000000110b7210 */ /* 0x000fc80007f5e0ff */
[----:B---3--:R-:W3:Y:S01]  /*e260*/  LDG.E.128 R4, [R6.64+0x80] ;  /* 0x0000800606047981 */ /* 0x008ee2000c1e1d00 */
        /* <DEDUP_REMOVED lines=64> */
.L_x_2263:
[----:B------:R-:W-:Y:S05]  /*e670*/  BSYNC B0 ;  /* 0x0000000000007941 */ /* 0x000fea0003800000 */
.L_x_2262:
[----:B-----5:R1:W-:Y:S02]  /*e680*/  STS.128 [R200+0x2000], R28 ;  /* 0x0020001cc8007388 */ /* 0x0203e40000000c00 */
.L_x_2261:
[----:B------:R-:W-:Y:S05]  /*e690*/  BSYNC B1 ;  /* 0x0000000000017941 */ /* 0x000fea0003800000 */
.L_x_2260:
[----:B------:R1:W-:Y:S01]  /*e6a0*/  @P0 STS.128 [R200+0x4000], RZ ;  /* 0x004000ffc8000388 */ /* 0x0003e20000000c00 */
[----:B------:R-:W-:Y:S05]  /*e6b0*/  @P0 BRA `(.L_x_2255) ;  /* 0x0000056000000947 */ /* 0x000fea0003800000 */
[----:B-1--4-:R1:W5:Y:S01]  /*e6c0*/  LDG.E.128 R28, [R20.64+0x100] ;  /* 0x00010006141c7981 */ /* 0x012362000c1e1d00 */
        /* <DEDUP_REMOVED lines=15> */
[----:B------:R-:W4:Y:S01]  /*e7c0*/  LDG.E.128 R24, [R24.64+0x100] ;  /* 0x0001000618187981 */ /* 0x000f22000c1e1d00 */
[----:B------:R-:W-:Y:S02]  /*e7d0*/  LEA.HI.X R7, R5, c[0x0][0x2b4], R4, 0x1, P2 ;  /* 0x0000ad0005077a11 */ /* 0x000fe400010f0c04 */
[----:B------:R-:W-:-:S04]  /*e7e0*/  IADD3 R8, P2, R11, R0, RZ ;  /* 0x000000000b087210 */ /* 0x000fc80007f5e0ff */
[----:B--2---:R-:W2:Y:S01]  /*e7f0*/  LDG.E.128 R4, [R6.64+0x100] ;  /* 0x0001000606047981 */ /* 0x004ea2000c1e1d00 */
        /* <DEDUP_REMOVED lines=21> */
[--C-:B------:R-:W-:Y:S01]  /*e950*/  HADD2.F32 R4, -RZ, R27.reuse.H1_H1 ;  /* 0x3000001bff047230 */ /* 0x100fe20000004100 */
        /* <DEDUP_REMOVED lines=20> */
[----:B------:R-:W-:Y:S02]  /*eaa0*/  HADD2.F32 R11, -RZ, R28.H1_H1 ;  /* 0x3000001cff0b7230 */ /* 0x000fe40000004100 */
        /* <DEDUP_REMOVED lines=21> */
.L_x_2265:
[----:B------:R-:W-:Y:S05]  /*ec00*/  BSYNC B0 ;  /* 0x0000000000007941 */ /* 0x000fea0003800000 */
.L_x_2264:
[----:B-----5:R4:W-:Y:S02]  /*ec10*/  STS.128 [R200+0x4000], R28 ;  /* 0x0040001cc8007388 */ /* 0x0209e40000000c00 */
.L_x_2255:
[----:B------:R-:W-:Y:S05]  /*ec20*/  BSYNC B2 ;  /* 0x0000000000027941 */ /* 0x000fea0003800000 */
.L_x_2254:
        /* <DEDUP_REMOVED lines=16> */
[C---:B------:R-:W-:Y:S02]  /*ed30*/  IADD3 R11, P4, R151.reuse, R0, RZ ;  /* 0x00000000970b7210 */ /* 0x040fe40007f9e0ff */
[----:B------:R-:W-:Y:S02]  /*ed40*/  MOV R16, RZ ;  /* 0x000000ff00107202 */ /* 0x000fe40000000f00 */
[----:B------:R-:W-:-:S03]  /*ed50*/  LEA.HI.X.SX32 R8, R151, R2, 0x1, P4 ;  /* 0x0000000297087211 */ /* 0x000fc600020f0eff */
[----:B------:R-:W-:-:S04]  /*ed60*/  @P2 SHF.R.S32.HI R153, RZ, 0x1, R152 ;  /* 0x00000001ff992819 */ /* 0x000fc80000011498 */
[C---:B------:R-:W-:Y:S02]  /*ed70*/  @P2 IADD3 R4, -R153.reuse, RZ, RZ ;  /* 0x000000ff99042210 */ /* 0x040fe40007ffe1ff */
[C---:B------:R-:W-:Y:S02]  /*ed80*/  @P2 IADD3 R7, -R153.reuse, RZ, RZ ;  /* 0x000000ff99072210 */ /* 0x040fe40007ffe1ff */
[C---:B------:R-:W-:Y:S02]  /*ed90*/  IADD3 R5, P4, R4.reuse, R11, RZ ;  /* 0x0000000b04057210 */ /* 0x040fe40007f9e0ff */
        /* <DEDUP_REMOVED lines=27> */
[----:B------:R-:W-:Y:S01]  /*ef50*/  HADD2.F32 R36, -RZ, R25.H1_H1 ;  /* 0x30000019ff247230 */ /* 0x000fe20000004100 */
[----:B------:R-:W-:Y:S01]  /*ef60*/  FMUL.FTZ R37, R37, R4 ;  /* 0x0000000425257220 */ /* 0x000fe20000410000 */
[----:B------:R-:W-:Y:S01]  /*ef70*/  HADD2.F32 R8, -RZ, R26.H0_H0 ;  /* 0x2000001aff087230 */ /* 0x000fe20000004100 */
[----:B------:R-:W-:Y:S01]  /*ef80*/  @!P2 FADD.FTZ R21, -R21, -RZ ;  /* 0x800000ff1515a221 */ /* 0x000fe20000010100 */
[----:B------:R-:W-:Y:S01]  /*ef90*/  HADD2.F32 R4, -RZ, R27.H1_H1 ;  /* 0x3000001bff047230 */ /* 0x000fe20000004100 */
[----:B------:R-:W-:-:S02]  /*efa0*/  @!P2 FADD.FTZ R5, -R5, -RZ ;  /* 0x800000ff0505a221 */ /* 0x000fc40000010100 */
[----:B------:R-:W-:Y:S02]  /*efb0*/  @!P2 FADD.FTZ R7, -R7, -RZ ;  /* 0x800000ff0707a221 */ /* 0x000fe40000010100 */
[----:B------:R-:W-:Y:S01]  /*efc0*/  FMUL.FTZ R24, R24, R11 ;  /* 0x0000000b18187220 */ /* 0x000fe20000410000 */
[----:B------:R-:W-:Y:S01]  /*efd0*/  HADD2.F32 R11, -RZ, R27.H0_H0 ;  /* 0x2000001bff0b7230 */ /* 0x000fe20000004100 */
[----:B------:R-:W-:Y:S01]  /*efe0*/  FMUL.FTZ R36, R36, R21 ;  /* 0x0000001524247220 */ /* 0x000fe20000410000 */
[----:B------:R-:W-:Y:S01]  /*eff0*/  HADD2.F32 R21, -RZ, R26.H1_H1 ;  /* 0x3000001aff157230 */ /* 0x000fe20000004100 */
[----:B------:R-:W-:Y:S02]  /*f000*/  @!P2 FADD.FTZ R6, -R6, -RZ ;  /* 0x800000ff0606a221 */ /* 0x000fe40000010100 */
[----:B------:R-:W-:Y:S01]  /*f010*/  FMUL.FTZ R5, R8, R5 ;  /* 0x0000000508057220 */ /* 0x000fe20000410000 */
[----:B---3--:R-:W-:Y:S01]  /*f020*/  HADD2.F32 R8, -RZ, R16.H0_H0 ;  /* 0x20000010ff087230 */ /* 0x008fe20000004100 */
[----:B------:R-:W-:Y:S01]  /*f030*/  FMUL.FTZ R7, R4, R7 ;  /* 0x0000000704077220 */ /* 0x000fe20000410000 */
[----:B-----5:R-:W-:Y:S01]  /*f040*/  HADD2.F32 R4, -RZ, R28.H0_H0 ;  /* 0x2000001cff047230 */ /* 0x020fe20000004100 */
[----:B------:R-:W-:-:S02]  /*f050*/  @!P2 FADD.FTZ R34, -R34, -RZ ;  /* 0x800000ff2222a221 */ /* 0x000fc40000010100 */
[----:B------:R-:W-:Y:S01]  /*f060*/  FMUL.FTZ R6, R11, R6 ;  /* 0x000000060b067220 */ /* 0x000fe20000410000 */
[----:B------:R-:W-:Y:S01]  /*f070*/  HADD2.F32 R11, -RZ, R28.H1_H1 ;  /* 0x3000001cff0b7230 */ /* 0x000fe20000004100 */
[----:B------:R-:W-:Y:S01]  /*f080*/  FMUL.FTZ R34, R21, R34 ;  /* 0x0000002215227220 */ /* 0x000fe20000410000 */
[--C-:B------:R-:W-:Y:S01]  /*f090*/  HADD2.F32 R28, -RZ, R18.reuse.H0_H0 ;  /* 0x20000012ff1c7230 */ /* 0x100fe20000004100 */
[----:B------:R-:W-:Y:S01]  /*f0a0*/  FFMA.FTZ R4, R4, R8, R35 ;  /* 0x0000000804047223 */ /* 0x000fe20000010023 */
[----:B------:R-:W-:Y:S02]  /*f0b0*/  HADD2.F32 R27, -RZ, R18.H1_H1 ;  /* 0x30000012ff1b7230 */ /* 0x000fe40000004100 */
[----:B------:R-:W-:Y:S02]  /*f0c0*/  HADD2.F32 R21, -RZ, R16.H1_H1 ;  /* 0x30000010ff157230 */ /* 0x000fe40000004100 */
        /* <DEDUP_REMOVED lines=21> */
.L_x_2271:
[----:B------:R-:W-:Y:S05]  /*f220*/  BSYNC B0 ;  /* 0x0000000000007941 */ /* 0x000fea0003800000 */
.L_x_2270:
[----:B-----5:R4:W-:Y:S02]  /*f230*/  STS.128 [R200+0x800], R28 ;  /* 0x0008001cc8007388 */ /* 0x0209e40000000c00 */
.L_x_2269:
[----:B------:R-:W-:Y:S05]  /*f240*/  BSYNC B1 ;  /* 0x0000000000017941 */ /* 0x000fea0003800000 */
.L_x_2268:
        /* <DEDUP_REMOVED lines=9> */
[----:B------:R-:W-:Y:S02]  /*f2e0*/  IADD3 R5, R151, 0x40, RZ ;  /* 0x0000004097057810 */ /* 0x000fe40007ffe0ff */
[----:B------:R-:W-:Y:S02]  /*f2f0*/  MOV R4, RZ ;  /* 0x000000ff00047202 */ /* 0x000fe40000000f00 */
[----:B------:R-:W-:Y:S02]  /*f300*/  IADD3 R11, P4, R5, R0, RZ ;  /* 0x00000000050b7210 */ /* 0x000fe40007f9e0ff */
[----:B------:R-:W-:-:S02]  /*f310*/  MOV R16, RZ ;  /* 0x000000ff00107202 */ /* 0x000fc40000000f00 */
[----:B------:R-:W-:Y:S02]  /*f320*/  LEA.HI.X.SX32 R8, R5, R2, 0x1, P4 ;  /* 0x0000000205087211 */ /* 0x000fe400020f0eff */
        /* <DEDUP_REMOVED lines=8> */
[----:B--2---:R-:W2:Y:S01]  /*f3b0*/  LDG.E.128 R24, [R24.64+0x80] ;  /* 0x0000800618187981 */ /* 0x004ea2000c1e1d00 */
[----:B------:R-:W-:Y:S02]  /*f3c0*/  LEA.HI.X R7, R5, c[0x0][0x2b4], R4, 0x1, P4 ;  /* 0x0000ad0005077a11 */ /* 0x000fe400020f0c04 */
[----:B------:R-:W-:-:S04]  /*f3d0*/  IADD3 R11, P4, R16, R11, RZ ;  /* 0x0000000b100b7210 */ /* 0x000fc80007f9e0ff */
[----:B---3--:R-:W3:Y:S01]  /*f3e0*/  LDG.E.128 R4, [R6.64] ;  /* 0x0000000606047981 */ /* 0x008ee2000c1e1d00 */
[----:B------:R-:W-:Y:S02]  /*f3f0*/  LEA.HI.X.SX32 R8, R16, R8, 0x1, P4 ;  /* 0x0000000810087211 */ /* 0x000fe400020f0eff */
[----:B------:R-:W-:-:S04]  /*f400*/  LEA R16, P4, R11, c[0x0][0x2a8], 0x1 ;  /* 0x0000aa000b107a11 */ /* 0x000fc800078808ff */
[----:B------:R-:W-:-:S06]  /*f410*/  LEA.HI.X R17, R11, c[0x0][0x2ac], R8, 0x1, P4 ;  /* 0x0000ab000b117a11 */ /* 0x000fcc00020f0c08 */
[----:B----4-:R-:W4:Y:S01]  /*f420*/  LDG.E.128 R16, [R16.64] ;  /* 0x0000000610107981 */ /* 0x010f22000c1e1d00 */
        /* <DEDUP_REMOVED lines=28> */
[----:B----4-:R-:W-:Y:S01]  /*f5f0*/  HADD2.F32 R8, -RZ, R16.H0_H0 ;  /* 0x20000010ff087230 */ /* 0x010fe20000004100 */
        /* <DEDUP_REMOVED lines=31> */
.L_x_2275:
[----:B------:R-:W-:Y:S05]  /*f7f0*/  BSYNC B0 ;  /* 0x0000000000007941 */ /* 0x000fea0003800000 */
.L_x_2274:
[----:B-----5:R1:W-:Y:S02]  /*f800*/  STS.128 [R200+0x2800], R28 ;  /* 0x0028001cc8007388 */ /* 0x0203e40000000c00 */
.L_x_2273:
[----:B------:R-:W-:Y:S05]  /*f810*/  BSYNC B1 ;  /* 0x0000000000017941 */ /* 0x000fea0003800000 */
.L_x_2272:
[----:B------:R1:W-:Y:S01]  /*f820*/  @P0 STS.128 [R200+0x4800], RZ ;  /* 0x004800ffc8000388 */ /* 0x0003e20000000c00 */
[----:B------:R-:W-:Y:S05]  /*f830*/  @P0 BRA `(.L_x_2267) ;  /* 0x0000059000000947 */ /* 0x000fea0003800000 */
[----:B------:R1:W5:Y:S01]  /*f840*/  LDG.E.128 R24, [R32.64+0x100] ;  /* 0x0001000620187981 */ /* 0x000362000c1e1d00 */
        /* <DEDUP_REMOVED lines=15> */
[----:B-1--4-:R-:W-:Y:S01]  /*f940*/  IMAD.WIDE R28, R5, 0x2, R32 ;  /* 0x00000002051c7825 */ /* 0x012fe200078e0220 */
[----:B------:R-:W-:Y:S02]  /*f950*/  LEA.HI.X.SX32 R4, R4, R11, 0x1, P4 ;  /* 0x0000000b04047211 */ /* 0x000fe400020f0eff */
[----:B------:R-:W-:-:S03]  /*f960*/  LEA R6, P4, R7, c[0x0][0x2b0], 0x1 ;  /* 0x0000ac0007067a11 */ /* 0x000fc600078808ff */
[----:B------:R-:W4:Y:S01]  /*f970*/  LDG.E.128 R28, [R28.64+0x100] ;  /* 0x000100061c1c7981 */ /* 0x000f22000c1e1d00 */
        /* <DEDUP_REMOVED lines=67> */
.L_x_2277:
[----:B------:R-:W-:Y:S05]  /*fdb0*/  BSYNC B0 ;  /* 0x0000000000007941 */ /* 0x000fea0003800000 */
.L_x_2276:
[----:B-----5:R1:W-:Y:S02]  /*fdc0*/  STS.128 [R200+0x4800], R24 ;  /* 0x00480018c8007388 */ /* 0x0203e40000000c00 */
.L_x_2267:
[----:B------:R-:W-:Y:S05]  /*fdd0*/  BSYNC B2 ;  /* 0x0000000000027941 */ /* 0x000fea0003800000 */
.L_x_2266:
        /* <DEDUP_REMOVED lines=9> */
[----:B--2-4-:R2:W5:Y:S01]  /*fe70*/  LDG.E.128 R32, [R14.64] ;  /* 0x000000060e207981 */ /* 0x014562000c1e1d00 */
        /* <DEDUP_REMOVED lines=8> */
[C---:B------:R-:W-:Y:S02]  /*ff00*/  SHF.L.U32 R5, R153.reuse, 0x5, RZ ;  /* 0x0000000599057819 */ /* 0x040fe400000006ff */
[----:B------:R-:W-:Y:S02]  /*ff10*/  @P2 IADD3 R4, -R153, RZ, RZ ;  /* 0x000000ff99042210 */ /* 0x000fe40007ffe1ff */
[----:B------:R-:W-:Y:S02]  /*ff20*/  IADD3 R11, P4, R5, R0, RZ ;  /* 0x00000000050b7210 */ /* 0x000fe40007f9e0ff */
[----:B------:R-:W-:Y:S02]  /*ff30*/  @P2 IADD3 R7, -R153, RZ, RZ ;  /* 0x000000ff99072210 */ /* 0x000fe40007ffe1ff */
[----:B------:R-:W-:Y:S02]  /*ff40*/  LEA.HI.X.SX32 R8, R5, R2, 0x1, P4 ;  /* 0x0000000205087211 */ /* 0x000fe400020f0eff */
[----:B------:R-:W-:Y:S01]  /*ff50*/  IADD3 R5, P4, R4, R11, RZ ;  /* 0x0000000b04057210 */ /* 0x000fe20007f9e0ff */
[----:B------:R-:W-:Y:S01]  /*ff60*/  IMAD.WIDE R28, R7, 0x2, R14 ;  /* 0x00000002071c7825 */ /* 0x000fe200078e020e */
[----:B------:R-:W-:-:S02]  /*ff70*/  @P2 IADD3 R16, -R153, RZ, RZ ;  /* 0x000000ff99102210 */ /* 0x000fc40007ffe1ff */
[----:B------:R-:W-:Y:S02]  /*ff80*/  LEA.HI.X.SX32 R4, R4, R8, 0x1, P4 ;  /* 0x0000000804047211 */ /* 0x000fe400020f0eff */
[C---:B------:R-:W-:Y:S01]  /*ff90*/  LEA R6, P4, R5.reuse, c[0x0][0x2b0], 0x1 ;  /* 0x0000ac0005067a11 */ /* 0x040fe200078808ff */
[----:B------:R-:W4:Y:S03]  /*ffa0*/  LDG.E.128 R28, [R28.64] ;  /* 0x000000061c1c7981 */ /* 0x000f26000c1e1d00 */
        /* <DEDUP_REMOVED lines=31> */
[----:B------:R-:W-:Y:S01]  /*101a0*/  HADD2.F32 R30, -RZ, R30.H1_H1 ;  /* 0x3000001eff1e7230 */ /* 0x000fe20000004100 */
[----:B------:R-:W-:Y:S01]  /*101b0*/  FMUL.FTZ R7, R4, R7 ;  /* 0x0000000704077220 */ /* 0x000fe20000410000 */
[----:B-----5:R-:W-:Y:S01]  /*101c0*/  HADD2.F32 R4, -RZ, R32.H0_H0 ;  /* 0x20000020ff047230 */ /* 0x020fe20000004100 */
[----:B------:R-:W-:Y:S01]  /*101d0*/  @!P2 FADD.FTZ R21, -R21, -RZ ;  /* 0x800000ff1515a221 */ /* 0x000fe20000010100 */
        /* <DEDUP_REMOVED lines=8> */
[----:B------:R-:W-:Y:S01]  /*10260*/  FMUL.FTZ R25, R30, R25 ;  /* 0x000000191e197220 */ /* 0x000fe20000410000 */
[----:B------:R-:W-:Y:S01]  /*10270*/  HADD2.F32 R36, -RZ, R19.H1_H1 ;  /* 0x30000013ff247230 */ /* 0x000fe20000004100 */
[----:B------:R-:W-:Y:S01]  /*10280*/  FFMA.FTZ R4, R4, R8, R27 ;  /* 0x0000000804047223 */ /* 0x000fe2000001001b */
[----:B------:R-:W-:Y:S02]  /*10290*/  HADD2.F32 R30, -RZ, R33.H0_H0 ;  /* 0x20000021ff1e7230 */ /* 0x000fe40000004100 */
        /* <DEDUP_REMOVED lines=20> */
.L_x_2283:
[----:B------:R-:W-:Y:S05]  /*103e0*/  BSYNC B0 ;  /* 0x0000000000007941 */ /* 0x000fea0003800000 */
.L_x_2282:
[----:B-----5:R4:W-:Y:S02]  /*103f0*/  STS.128 [R200+0x1000], R32 ;  /* 0x00100020c8007388 */ /* 0x0209e40000000c00 */
.L_x_2281:
[----:B------:R-:W-:Y:S05]  /*10400*/  BSYNC B1 ;  /* 0x0000000000017941 */ /* 0x000fea0003800000 */
.L_x_2280:
[----:B------:R1:W-:Y:S01]  /*10410*/  @P1 STS.128 [R200+0x3000], RZ ;  /* 0x003000ffc8001388 */ /* 0x0003e20000000c00 */
[----:B------:R-:W-:Y:S01]  /*10420*/  BSSY B1, `(.L_x_2284) ;  /* 0x000005b000017945 */ /* 0x000fe20003800000 */
[----:B------:R-:W-:Y:S05]  /*10430*/  @P1 BRA `(.L_x_2285) ;  /* 0x0000059000001947 */ /* 0x000fea0003800000 */
[----:B--2-4-:R2:W5:Y:S01]  /*10440*/  LDG.E.128 R32, [R14.64+0x80] ;  /* 0x000080060e207981 */ /* 0x014562000c1e1d00 */
        /* <DEDUP_REMOVED lines=8> */
[C---:B------:R-:W-:Y:S02]  /*104d0*/  LEA R5, R153.reuse, 0x40, 0x5 ;  /* 0x0000004099057811 */ /* 0x040fe400078e28ff */
        /* <DEDUP_REMOVED lines=9> */
[----:B------:R-:W4:Y:S03]  /*10570*/  LDG.E.128 R28, [R28.64+0x80] ;  /* 0x000080061c1c7981 */ /* 0x000f26000c1e1d00 */
        /* <DEDUP_REMOVED lines=67> */
.L_x_2287:
[----:B------:R-:W-:Y:S05]  /*109b0*/  BSYNC B0 ;  /* 0x0000000000007941 */ /* 0x000fea0003800000 */
.L_x_2286:
[----:B-----5:R4:W-:Y:S02]  /*109c0*/  STS.128 [R200+0x3000], R32 ;  /* 0x00300020c8007388 */ /* 0x0209e40000000c00 */
.L_x_2285:
[----:B------:R-:W-:Y:S05]  /*109d0*/  BSYNC B1 ;  /* 0x0000000000017941 */ /* 0x000fea0003800000 */
.L_x_2284:
[----:B------:R1:W-:Y:S01]  /*109e0*/  @P0 STS.128 [R200+0x5000], RZ ;  /* 0x005000ffc8000388 */ /* 0x0003e20000000c00 */
        /* <DEDUP_REMOVED lines=16> */
[----:B--2---:R-:W-:Y:S01]  /*10af0*/  IMAD.WIDE R32, R7, 0x2, R14 ;  /* 0x0000000207207825 */ /* 0x004fe200078e020e */
[----:B------:R-:W-:-:S02]  /*10b00*/  @P2 IADD3 R16, -R153, RZ, RZ ;  /* 0x000000ff99102210 */ /* 0x000fc40007ffe1ff */
[----:B------:R-:W-:Y:S02]  /*10b10*/  LEA.HI.X.SX32 R4, R4, R8, 0x1, P4 ;  /* 0x0000000804047211 */ /* 0x000fe400020f0eff */
[C---:B------:R-:W-:Y:S01]  /*10b20*/  LEA R6, P4, R5.reuse, c[0x0][0x2b0], 0x1 ;  /* 0x0000ac0005067a11 */ /* 0x040fe200078808ff */
[----:B------:R-:W2:Y:S03]  /*10b30*/  LDG.E.128 R32, [R32.64+0x100] ;  /* 0x0001000620207981 */ /* 0x000ea6000c1e1d00 */
        /* <DEDUP_REMOVED lines=11> */
[--C-:B------:R-:W-:Y:S01]  /*10bf0*/  HADD2.F32 R4, -RZ, R5.reuse.H0_H0 ;  /* 0x20000005ff047230 */ /* 0x100fe20000004100 */
[----:B------:R-:W-:Y:S01]  /*10c00*/  @!P2 FADD.FTZ R8, -R8, -RZ ;  /* 0x800000ff0808a221 */ /* 0x000fe20000010100 */
[----:B------:R-:W-:-:S02]  /*10c10*/  HADD2.F32 R14, -RZ, R5.H1_H1 ;  /* 0x30000005ff0e7230 */ /* 0x000fc40000004100 */
[--C-:B------:R-:W-:Y:S01]  /*10c20*/  HADD2.F32 R5, -RZ, R6.reuse.H0_H0 ;  /* 0x20000006ff057230 */ /* 0x100fe20000004100 */
[----:B------:R-:W-:Y:S01]  /*10c30*/  @!P2 FADD.FTZ R4, -R4, -RZ ;  /* 0x800000ff0404a221 */ /* 0x000fe20000010100 */
[----:B------:R-:W-:Y:S02]  /*10c40*/  HADD2.F32 R15, -RZ, R6.H1_H1 ;  /* 0x30000006ff0f7230 */ /* 0x000fe40000004100 */
[--C-:B------:R-:W-:Y:S02]  /*10c50*/  HADD2.F32 R6, -RZ, R7.reuse.H0_H0 ;  /* 0x20000007ff067230 */ /* 0x100fe40000004100 */
[----:B------:R-:W-:Y:S01]  /*10c60*/  HADD2.F32 R7, -RZ, R7.H1_H1 ;  /* 0x30000007ff077230 */ /* 0x000fe20000004100 */
[----:B------:R-:W-:Y:S01]  /*10c70*/  FMUL.FTZ R21, R21, R8 ;  /* 0x0000000815157220 */ /* 0x000fe20000410000 */
[----:B------:R-:W-:Y:S01]  /*10c80*/  HADD2.F32 R32, -RZ, R32.H1_H1 ;  /* 0x30000020ff207230 */ /* 0x000fe20000004100 */
[----:B------:R-:W-:Y:S01]  /*10c90*/  FMUL.FTZ R25, R25, R4 ;  /* 0x0000000419197220 */ /* 0x000fe20000410000 */
[----:B------:R-:W-:Y:S01]  /*10ca0*/  HADD2.F32 R8, -RZ, R34.H0_H0 ;  /* 0x20000022ff087230 */ /* 0x000fe20000004100 */
[----:B------:R-:W-:Y:S01]  /*10cb0*/  @!P2 FADD.FTZ R11, -R11, -RZ ;  /* 0x800000ff0b0ba221 */ /* 0x000fe20000010100 */
[----:B------:R-:W-:Y:S01]  /*10cc0*/  HADD2.F32 R33, -RZ, R33.H1_H1 ;  /* 0x30000021ff217230 */ /* 0x000fe20000004100 */
[----:B------:R-:W-:Y:S01]  /*10cd0*/  @!P2 FADD.FTZ R5, -R5, -RZ ;  /* 0x800000ff0505a221 */ /* 0x000fe20000010100 */
[----:B------:R-:W-:Y:S01]  /*10ce0*/  HADD2.F32 R4, -RZ, R35.H1_H1 ;  /* 0x30000023ff047230 */ /* 0x000fe20000004100 */
[----:B------:R-:W-:-:S02]  /*10cf0*/  @!P2 FADD.FTZ R14, -R14, -RZ ;  /* 0x800000ff0e0ea221 */ /* 0x000fc40000010100 */
[----:B------:R-:W-:Y:S01]  /*10d00*/  @!P2 FADD.FTZ R7, -R7, -RZ ;  /* 0x800000ff0707a221 */ /* 0x000fe20000010100 */
[--C-:B----4-:R-:W-:Y:S01]  /*10d10*/  HADD2.F32 R26, -RZ, R16.reuse.H1_H1 ;  /* 0x30000010ff1a7230 */ /* 0x110fe20000004100 */
[----:B------:R-:W-:Y:S01]  /*10d20*/  FMUL.FTZ R32, R32, R11 ;  /* 0x0000000b20207220 */ /* 0x000fe20000410000 */
[----:B------:R-:W-:Y:S01]  /*10d30*/  HADD2.F32 R11, -RZ, R35.H0_H0 ;  /* 0x20000023ff0b7230 */ /* 0x000fe20000004100 */
[----:B------:R-:W-:Y:S01]  /*10d40*/  FMUL.FTZ R5, R8, R5 ;  /* 0x0000000508057220 */ /* 0x000fe20000410000 */
[----:B------:R-:W-:Y:S01]  /*10d50*/  HADD2.F32 R8, -RZ, R16.H0_H0 ;  /* 0x20000010ff087230 */ /* 0x000fe20000004100 */
[----:B------:R-:W-:Y:S01]  /*10d60*/  FMUL.FTZ R33, R33, R14 ;  /* 0x0000000e21217220 */ /* 0x000fe20000410000 */
[----:B------:R-:W-:Y:S01]  /*10d70*/  HADD2.F32 R34, -RZ, R34.H1_H1 ;  /* 0x30000022ff227230 */ /* 0x000fe20000004100 */
[----:B------:R-:W-:Y:S01]  /*10d80*/  FMUL.FTZ R7, R4, R7 ;  /* 0x0000000704077220 */ /* 0x000fe20000410000 */
[--C-:B-----5:R-:W-:Y:S01]  /*10d90*/  HADD2.F32 R4, -RZ, R28.reuse.H0_H0 ;  /* 0x2000001cff047230 */ /* 0x120fe20000004100 */
[----:B------:R-:W-:Y:S01]  /*10da0*/  @!P2 FADD.FTZ R6, -R6, -RZ ;  /* 0x800000ff0606a221 */ /* 0x000fe20000010100 */
[----:B------:R-:W-:Y:S01]  /*10db0*/  HADD2.F32 R14, -RZ, R29.H0_H0 ;  /* 0x2000001dff0e7230 */ /* 0x000fe20000004100 */
[----:B------:R-:W-:Y:S01]  /*10dc0*/  @!P2 FADD.FTZ R15, -R15, -RZ ;  /* 0x800000ff0f0fa221 */ /* 0x000fe20000010100 */
[--C-:B------:R-:W-:Y:S01]  /*10dd0*/  HADD2.F32 R16, -RZ, R17.reuse.H0_H0 ;  /* 0x20000011ff107230 */ /* 0x100fe20000004100 */
[----:B------:R-:W-:Y:S01]  /*10de0*/  FMUL.FTZ R6, R11, R6 ;  /* 0x000000060b067220 */ /* 0x000fe20000410000 */
[----:B------:R-:W-:Y:S01]  /*10df0*/  HADD2.F32 R11, -RZ, R28.H1_H1 ;  /* 0x3000001cff0b7230 */ /* 0x000fe20000004100 */
[----:B------:R-:W-:Y:S01]  /*10e00*/  FMUL.FTZ R15, R34, R15 ;  /* 0x0000000f220f7220 */ /* 0x000fe20000410000 */
[----:B------:R-:W-:Y:S01]  /*10e10*/  HADD2.F32 R34, -RZ, R17.H1_H1 ;  /* 0x30000011ff227230 */ /* 0x000fe20000004100 */
[----:B------:R-:W-:Y:S01]  /*10e20*/  FFMA.FTZ R4, R4, R8, R21 ;  /* 0x0000000804047223 */ /* 0x000fe20000010015 */
[----:B------:R-:W-:Y:S01]  /*10e30*/  HADD2.F32 R28, -RZ, R18.H0_H0 ;  /* 0x20000012ff1c7230 */ /* 0x000fe20000004100 */
[----:B------:R-:W-:Y:S01]  /*10e40*/  FFMA.FTZ R14, R14, R16, R25 ;  /* 0x000000100e0e7223 */ /* 0x000fe20000010019 */
[----:B------:R-:W-:-:S02]  /*10e50*/  HADD2.F32 R8, -RZ, R30.H0_H0 ;  /* 0x2000001eff087230 */ /* 0x000fc40000004100 */
[----:B------:R-:W-:Y:S02]  /*10e60*/  HADD2.F32 R16, -RZ, R31.H0_H0 ;  /* 0x2000001fff107230 */ /* 0x000fe40000004100 */
        /* <DEDUP_REMOVED lines=16> */
.L_x_2289:
[----:B------:R-:W-:Y:S05]  /*10f70*/  BSYNC B0 ;  /* 0x0000000000007941 */ /* 0x000fea0003800000 */
.L_x_2288:
[----:B-----5:R1:W-:Y:S02]  /*10f80*/  STS.128 [R200+0x5000], R28 ;  /* 0x0050001cc8007388 */ /* 0x0203e40000000c00 */
.L_x_2279:
[----:B------:R-:W-:Y:S05]  /*10f90*/  BSYNC B2 ;  /* 0x0000000000027941 */ /* 0x000fea0003800000 */
.L_x_2278:
[----:B------:R-:W-:-:S04]  /*10fa0*/  IADD3 R26, R160, 0x30, RZ ;  /* 0x00000030a01a7810 */ /* 0x000fc80007ffe0ff */
        /* <DEDUP_REMOVED lines=16> */
[C---:B------:R-:W-:Y:S01]  /*110b0*/  @P2 IADD3 R4, -R153.reuse, RZ, RZ ;  /* 0x000000ff99042210 */ /* 0x040fe20007ffe1ff */
[C---:B------:R-:W-:Y:S01]  /*110c0*/  IMAD R3, R153.reuse, 0x30, RZ ;  /* 0x0000003099037824 */ /* 0x040fe200078e02ff */
[C---:B------:R-:W-:Y:S02]  /*110d0*/  @P2 IADD3 R7, -R153.reuse, RZ, RZ ;  /* 0x000000ff99072210 */ /* 0x040fe40007ffe1ff */
[----:B------:R-:W-:Y:S02]  /*110e0*/  @P2 IADD3 R11, -R153, RZ, RZ ;  /* 0x000000ff990b2210 */ /* 0x000fe40007ffe1ff */
[----:B------:R-:W-:Y:S01]  /*110f0*/  IADD3 R8, P4, R3, R0, RZ ;  /* 0x0000000003087210 */ /* 0x000fe20007f9e0ff */
[----:B-1--4-:R-:W-:-:S03]  /*11100*/  IMAD.WIDE R28, R7, 0x2, R22 ;  /* 0x00000002071c7825 */ /* 0x012fc600078e0216 */
[----:B------:R-:W-:Y:S02]  /*11110*/  LEA.HI.X.SX32 R3, R3, R2, 0x1, P4 ;  /* 0x0000000203037211 */ /* 0x000fe400020f0eff */
[C---:B------:R-:W-:Y:S01]  /*11120*/  IADD3 R5, P4, R4.reuse, R8, RZ ;  /* 0x0000000804057210 */ /* 0x040fe20007f9e0ff */
[----:B------:R-:W4:Y:S03]  /*11130*/  LDG.E.128 R28, [R28.64] ;  /* 0x000000061c1c7981 */ /* 0x000f26000c1e1d00 */
[----:B------:R-:W-:Y:S02]  /*11140*/  LEA.HI.X.SX32 R4, R4, R3, 0x1, P4 ;  /* 0x0000000304047211 */ /* 0x000fe400020f0eff */
[----:B------:R-:W-:-:S04]  /*11150*/  LEA R6, P4, R5, c[0x0][0x2b0], 0x1 ;  /* 0x0000ac0005067a11 */ /* 0x000fc800078808ff */
[----:B------:R-:W-:Y:S02]  /*11160*/  LEA.HI.X R7, R5, c[0x0][0x2b4], R4, 0x1, P4 ;  /* 0x0000ad0005077a11 */ /* 0x000fe400020f0c04 */
[----:B------:R-:W-:-:S04]  /*11170*/  IADD3 R8, P4, R11, R8, RZ ;  /* 0x000000080b087210 */ /* 0x000fc80007f9e0ff */
[----:B--2---:R-:W2:Y:S01]  /*11180*/  LDG.E.128 R4, [R6.64] ;  /* 0x0000000606047981 */ /* 0x004ea2000c1e1d00 */
[----:B------:R-:W-:Y:S02]  /*11190*/  LEA.HI.X.SX32 R3, R11, R3, 0x1, P4 ;  /* 0x000000030b037211 */ /* 0x000fe400020f0eff */
[----:B------:R-:W-:-:S04]  /*111a0*/  LEA R12, P4, R8, c[0x0][0x2a8], 0x1 ;  /* 0x0000aa00080c7a11 */ /* 0x000fc800078808ff */
[----:B------:R-:W-:-:S06]  /*111b0*/  LEA.HI.X R13, R8, c[0x0][0x2ac], R3, 0x1, P4 ;  /* 0x0000ab00080d7a11 */ /* 0x000fcc00020f0c03 */
[----:B---3--:R-:W3:Y:S01]  /*111c0*/  LDG.E.128 R12, [R12.64] ;  /* 0x000000060c0c7981 */ /* 0x008ee2000c1e1d00 */
[--C-:B----4-:R-:W-:Y:S02]  /*111d0*/  HADD2.F32 R32, -RZ, R28.reuse.H0_H0 ;  /* 0x2000001cff207230 */ /* 0x110fe40000004100 */
[----:B------:R-:W-:Y:S02]  /*111e0*/  HADD2.F32 R27, -RZ, R28.H1_H1 ;  /* 0x3000001cff1b7230 */ /* 0x000fe40000004100 */
[----:B------:R-:W-:Y:S02]  /*111f0*/  HADD2.F32 R25, -RZ, R29.H0_H0 ;  /* 0x2000001dff197230 */ /* 0x000fe40000004100 */
[--C-:B--2---:R-:W-:Y:S02]  /*11200*/  HADD2.F32 R3, -RZ, R4.reuse.H0_H0 ;  /* 0x20000004ff037230 */ /* 0x104fe40000004100 */
[----:B------:R-:W-:Y:S02]  /*11210*/  HADD2.F32 R8, -RZ, R4.H1_H1 ;  /* 0x30000004ff087230 */ /* 0x000fe40000004100 */
[----:B------:R-:W-:-:S02]  /*11220*/  HADD2.F32 R4, -RZ, R5.H0_H0 ;  /* 0x20000005ff047230 */ /* 0x000fc40000004100 */
[----:B------:R-:W-:Y:S01]  /*11230*/  HADD2.F32 R11, -RZ, R5.H1_H1 ;  /* 0x30000005ff0b7230 */ /* 0x000fe20000004100 */
[----:B------:R-:W-:Y:S01]  /*11240*/  @!P2 FADD.FTZ R3, -R3, -RZ ;  /* 0x800000ff0303a221 */ /* 0x000fe20000010100 */
[--C-:B------:R-:W-:Y:S01]  /*11250*/  HADD2.F32 R5, -RZ, R6.reuse.H0_H0 ;  /* 0x20000006ff057230 */ /* 0x100fe20000004100 */
[----:B------:R-:W-:Y:S01]  /*11260*/  @!P2 FADD.FTZ R8, -R8, -RZ ;  /* 0x800000ff0808a221 */ /* 0x000fe20000010100 */
[----:B------:R-:W-:Y:S01]  /*11270*/  HADD2.F32 R21, -RZ, R6.H1_H1 ;  /* 0x30000006ff157230 */ /* 0x000fe20000004100 */
[----:B------:R-:W-:Y:S01]  /*11280*/  @!P2 FADD.FTZ R4, -R4, -RZ ;  /* 0x800000ff0404a221 */ /* 0x000fe20000010100 */
[--C-:B------:R-:W-:Y:S02]  /*11290*/  HADD2.F32 R6, -RZ, R7.reuse.H0_H0 ;  /* 0x20000007ff067230 */ /* 0x100fe40000004100 */
        /* <DEDUP_REMOVED lines=11> */
[----:B------:R-:W-:Y:S01]  /*11350*/  @!P2 FADD.FTZ R7, -R7, -RZ ;  /* 0x800000ff0707a221 */ /* 0x000fe20000010100 */
[----:B------:R-:W-:Y:S01]  /*11360*/  HADD2.F32 R30, -RZ, R30.H1_H1 ;  /* 0x3000001eff1e7230 */ /* 0x000fe20000004100 */
        /* <DEDUP_REMOVED lines=8> */
[----:B------:R-:W-:-:S02]  /*113f0*/  @!P2 FADD.FTZ R21, -R21, -RZ ;  /* 0x800000ff1515a221 */ /* 0x000fc40000010100 */
[----:B------:R-:W-:Y:S01]  /*11400*/  FFMA.FTZ R8, R8, R11, R25 ;  /* 0x0000000b08087223 */ /* 0x000fe20000010019 */
[----:B------:R-:W-:Y:S01]  /*11410*/  HADD2.F32 R11, -RZ, R19.H0_H0 ;  /* 0x20000013ff0b7230 */ /* 0x000fe20000004100 */
[----:B------:R-:W-:Y:S01]  /*11420*/  FMUL.FTZ R21, R30, R21 ;  /* 0x000000151e157220 */ /* 0x000fe20000410000 */
[----:B------:R-:W-:Y:S01]  /*11430*/  HADD2.F32 R30, -RZ, R14.H0_H0 ;  /* 0x2000000eff1e7230 */ /* 0x000fe20000004100 */
[----:B------:R-:W-:Y:S01]  /*11440*/  FFMA.FTZ R3, R3, R4, R32 ;  /* 0x0000000403037223 */ /* 0x000fe20000010020 */
[----:B------:R-:W-:Y:S02]  /*11450*/  HADD2.F32 R4, -RZ, R18.H0_H0 ;  /* 0x20000012ff047230 */ /* 0x000fe40000004100 */
[----:B------:R-:W-:Y:S02]  /*11460*/  HADD2.F32 R16, -RZ, R16.H1_H1 ;  /* 0x30000010ff107230 */ /* 0x000fe40000004100 */
[----:B------:R-:W-:Y:S02]  /*11470*/  HADD2.F32 R12, -RZ, R12.H1_H1 ;  /* 0x3000000cff0c7230 */ /* 0x000fe40000004100 */
        /* <DEDUP_REMOVED lines=17> */
.L_x_2293:
[----:B------:R-:W-:Y:S05]  /*11590*/  BSYNC B0 ;  /* 0x0000000000007941 */ /* 0x000fea0003800000 */
.L_x_2292:
[----:B-----5:R1:W-:Y:S02]  /*115a0*/  STS.128 [R200+0x1800], R16 ;  /* 0x00180010c8007388 */ /* 0x0203e40000000c00 */
.L_x_2291:
[----:B------:R-:W-:Y:S05]  /*115b0*/  BSYNC B1 ;  /* 0x0000000000017941 */ /* 0x000fea0003800000 */
.L_x_2290:
        /* <DEDUP_REMOVED lines=8> */
[----:B------:R-:W-:Y:S02]  /*11640*/  MOV R7, R153 ;  /* 0x0000009900077202 */ /* 0x000fe40000000f00 */
[----:B------:R-:W-:Y:S02]  /*11650*/  MOV R4, 0x30 ;  /* 0x0000003000047802 */ /* 0x000fe40000000f00 */
[----:B------:R-:W-:-:S07]  /*11660*/  MOV R10, RZ ;  /* 0x000000ff000a7202 */ /* 0x000fce0000000f00 */
[----:B------:R-:W-:-:S04]  /*11670*/  @P1 SHF.R.S32.HI R153, RZ, 0x1, R152 ;  /* 0x00000001ff991819 */ /* 0x000fc80000011498 */
[C---:B------:R-:W-:Y:S01]  /*11680*/  @P1 IADD3 R7, -R153.reuse, RZ, RZ ;  /* 0x000000ff99071210 */ /* 0x040fe20007ffe1ff */
[C---:B------:R-:W-:Y:S01]  /*11690*/  IMAD R3, R153.reuse, R4, 0x40 ;  /* 0x0000004099037424 */ /* 0x040fe200078e0204 */
[----:B------:R-:W-:Y:S02]  /*116a0*/  MOV R4, RZ ;  /* 0x000000ff00047202 */ /* 0x000fe40000000f00 */
[----:B------:R-:W-:Y:S01]  /*116b0*/  @P1 IADD3 R4, -R153, RZ, RZ ;  /* 0x000000ff99041210 */ /* 0x000fe20007ffe1ff */
[----:B----4-:R-:W-:Y:S01]  /*116c0*/  IMAD.WIDE R28, R7, 0x2, R22 ;  /* 0x00000002071c7825 */ /* 0x010fe200078e0216 */
[----:B------:R-:W-:Y:S02]  /*116d0*/  IADD3 R8, P2, R3, R0, RZ ;  /* 0x0000000003087210 */ /* 0x000fe40007f5e0ff */
[----:B------:R-:W-:Y:S02]  /*116e0*/  @P1 IADD3 R10, -R153, RZ, RZ ;  /* 0x000000ff990a1210 */ /* 0x000fe40007ffe1ff */
[----:B------:R-:W-:Y:S01]  /*116f0*/  LEA.HI.X.SX32 R3, R3, R2, 0x1, P2 ;  /* 0x0000000203037211 */ /* 0x000fe200010f0eff */
[----:B------:R-:W4:Y:S01]  /*11700*/  LDG.E.128 R28, [R28.64+0x80] ;  /* 0x000080061c1c7981 */ /* 0x000f22000c1e1d00 */
[----:B------:R-:W-:-:S04]  /*11710*/  IADD3 R5, P2, R4, R8, RZ ;  /* 0x0000000804057210 */ /* 0x000fc80007f5e0ff */
        /* <DEDUP_REMOVED lines=11> */
[--C-:B------:R-:W-:Y:S02]  /*117d0*/  HADD2.F32 R21, -RZ, R29.reuse.H0_H0 ;  /* 0x2000001dff157230 */ /* 0x100fe40000004100 */
[----:B------:R-:W-:Y:S02]  /*117e0*/  HADD2.F32 R29, -RZ, R29.H1_H1 ;  /* 0x3000001dff1d7230 */ /* 0x000fe40000004100 */
[--C-:B--2---:R-:W-:Y:S02]  /*117f0*/  HADD2.F32 R3, -RZ, R4.reuse.H0_H0 ;  /* 0x20000004ff037230 */ /* 0x104fe40000004100 */
[----:B------:R-:W-:-:S02]  /*11800*/  HADD2.F32 R8, -RZ, R4.H1_H1 ;  /* 0x30000004ff087230 */ /* 0x000fc40000004100 */
[--C-:B------:R-:W-:Y:S02]  /*11810*/  HADD2.F32 R4, -RZ, R5.reuse.H0_H0 ;  /* 0x20000005ff047230 */ /* 0x100fe40000004100 */
        /* <DEDUP_REMOVED lines=9> */
[--C-:B------:R-:W-:Y:S01]  /*118b0*/  HADD2.F32 R3, -RZ, R31.reuse.H0_H0 ;  /* 0x2000001fff037230 */ /* 0x100fe20000004100 */
[----:B------:R-:W-:Y:S01]  /*118c0*/  FMUL.FTZ R25, R25, R8 ;  /* 0x0000000819197220 */ /* 0x000fe20000410000 */
[----:B------:R-:W-:Y:S01]  /*118d0*/  HADD2.F32 R8, -RZ, R30.H0_H0 ;  /* 0x2000001eff087230 */ /* 0x000fe20000004100 */
[----:B------:R-:W-:Y:S01]  /*118e0*/  FMUL.FTZ R21, R21, R4 ;  /* 0x0000000415157220 */ /* 0x000fe20000410000 */
[----:B------:R-:W-:Y:S01]  /*118f0*/  HADD2.F32 R4, -RZ, R31.H1_H1 ;  /* 0x3000001fff047230 */ /* 0x000fe20000004100 */
[----:B------:R-:W-:-:S02]  /*11900*/  @!P1 FADD.FTZ R10, -R10, -RZ ;  /* 0x800000ff0a0a9221 */ /* 0x000fc40000010100 */
[----:B------:R-:W-:Y:S02]  /*11910*/  @!P1 FADD.FTZ R5, -R5, -RZ ;  /* 0x800000ff05059221 */ /* 0x000fe40000010100 */
        /* <DEDUP_REMOVED lines=12> */
[----:B------:R-:W-:Y:S01]  /*119e0*/  HADD2.F32 R28, -RZ, R14.H0_H0 ;  /* 0x2000000eff1c7230 */ /* 0x000fe20000004100 */
[----:B------:R-:W-:Y:S01]  /*119f0*/  FFMA.FTZ R8, R8, R10, R21 ;  /* 0x0000000a08087223 */ /* 0x000fe20000010015 */
[----:B------:R-:W-:Y:S01]  /*11a00*/  HADD2.F32 R10, -RZ, R19.H0_H0 ;  /* 0x20000013ff0a7230 */ /* 0x000fe20000004100 */
[----:B------:R-:W-:Y:S01]  /*11a10*/  FMUL.FTZ R11, R30, R11 ;  /* 0x0000000b1e0b7220 */ /* 0x000fe20000410000 */
[----:B------:R-:W-:Y:S01]  /*11a20*/  HADD2.F32 R30, -RZ, R13.H1_H1 ;  /* 0x3000000dff1e7230 */ /* 0x000fe20000004100 */
[----:B------:R-:W-:Y:S01]  /*11a30*/  FFMA.FTZ R3, R3, R4, R32 ;  /* 0x0000000403037223 */ /* 0x000fe20000010020 */
[----:B------:R-:W-:-:S02]  /*11a40*/  HADD2.F32 R4, -RZ, R18.H0_H0 ;  /* 0x20000012ff047230 */ /* 0x000fc40000004100 */
[----:B------:R-:W-:Y:S02]  /*11a50*/  HADD2.F32 R16, -RZ, R16.H1_H1 ;  /* 0x30000010ff107230 */ /* 0x000fe40000004100 */
[----:B------:R-:W-:Y:S02]  /*11a60*/  HADD2.F32 R12, -RZ, R12.H1_H1 ;  /* 0x3000000cff0c7230 */ /* 0x000fe40000004100 */
        /* <DEDUP_REMOVED lines=16> */
.L_x_2297:
[----:B------:R-:W-:Y:S05]  /*11b70*/  BSYNC B0 ;  /* 0x0000000000007941 */ /* 0x000fea0003800000 */
.L_x_2296:
[----:B-----5:R1:W-:Y:S02]  /*11b80*/  STS.128 [R200+0x3800], R16 ;  /* 0x00380010c8007388 */ /* 0x0203e40000000c00 */
.L_x_2295:
[----:B------:R-:W-:Y:S05]  /*11b90*/  BSYNC B1 ;  /* 0x0000000000017941 */ /* 0x000fea0003800000 */
.L_x_2294:
[----:B------:R1:W-:Y:S01]  /*11ba0*/  @P0 STS.128 [R200+0x5800], RZ ;  /* 0x005800ffc8000388 */ /* 0x0003e20000000c00 */
[----:B------:R-:W-:Y:S05]  /*11bb0*/  @P0 BRA `(.L_x_2243) ;  /* 0x00000d8000000947 */ /* 0x000fea0003800000 */
[----:B--2-4-:R2:W5:Y:S01]  /*11bc0*/  LDG.E.128 R12, [R22.64+0x100] ;  /* 0x00010006160c7981 */ /* 0x014562000c1e1d00 */
[----:B------:R-:W-:Y:S01]  /*11bd0*/  ISETP.GE.AND P0, PT, R9, c[0x0][0x230], PT ;  /* 0x00008c0009007a0c */ /* 0x000fe20003f06270 */
[----:B------:R-:W-:Y:S01]  /*11be0*/  BSSY B0, `(.L_x_2298) ;  /* 0x000005a000007945 */ /* 0x000fe20003800000 */
[----:B------:R-:W-:-:S05]  /*11bf0*/  IADD3 R10, P1, R22, 0x100, RZ ;  /* 0x00000100160a7810 */ /* 0x000fca0007f3e0ff */
[----:B------:R-:W-:-:S06]  /*11c00*/  IMAD.X R11, RZ, RZ, R23, P1 ;  /* 0x000000ffff0b7224 */ /* 0x000fcc00008e0617 */
[----:B------:R-:W-:Y:S05]  /*11c10*/  @P0 BRA `(.L_x_2299) ;  /* 0x0000056000000947 */ /* 0x000fea0003800000 */
[-C--:B------:R-:W-:Y:S02]  /*11c20*/  ISETP.GE.AND P0, PT, R9, R153.reuse, PT ;  /* 0x000000990900720c */ /* 0x080fe40003f06270 */
[----:B------:R-:W-:Y:S02]  /*11c30*/  MOV R4, R153 ;  /* 0x0000009900047202 */ /* 0x000fe40000000f00 */
[----:B------:R-:W-:Y:S02]  /*11c40*/  MOV R6, 0x30 ;  /* 0x0000003000067802 */ /* 0x000fe40000000f00 */
[----:B------:R-:W-:-:S07]  /*11c50*/  MOV R3, RZ ;  /* 0x000000ff00037202 */ /* 0x000fce0000000f00 */
[--C-:B------:R-:W-:Y:S02]  /*11c60*/  @P0 SHF.R.S32.HI R153, RZ, 0x1, R152.reuse ;  /* 0x00000001ff990819 */ /* 0x100fe40000011498 */
[--C-:B------:R-:W-:Y:S02]  /*11c70*/  @P0 SHF.R.S32.HI R5, RZ, 0x1, R152.reuse ;  /* 0x00000001ff050819 */ /* 0x100fe40000011498 */
[C---:B------:R-:W-:Y:S01]  /*11c80*/  @P0 IADD3 R4, -R153.reuse, RZ, RZ ;  /* 0x000000ff99040210 */ /* 0x040fe20007ffe1ff */
[----:B------:R-:W-:Y:S01]  /*11c90*/  IMAD R7, R153, R6, 0x80 ;  /* 0x0000008099077424 */ /* 0x000fe200078e0206 */
[----:B------:R-:W-:Y:S02]  /*11ca0*/  @P0 IADD3 R3, -R5, RZ, RZ ;  /* 0x000000ff05030210 */ /* 0x000fe40007ffe1ff */
[----:B------:R-:W-:Y:S01]  /*11cb0*/  @P0 SHF.R.S32.HI R152, RZ, 0x1, R152 ;  /* 0x00000001ff980819 */ /* 0x000fe20000011498 */
[----:B-1----:R-:W-:Y:S01]  /*11cc0*/  IMAD.WIDE R16, R4, 0x2, R10 ;  /* 0x0000000204107825 */ /* 0x002fe200078e020a */
[----:B------:R-:W-:-:S04]  /*11cd0*/  IADD3 R0, P1, R7, R0, RZ ;  /* 0x0000000007007210 */ /* 0x000fc80007f3e0ff */
[----:B------:R-:W-:Y:S01]  /*11ce0*/  LEA.HI.X.SX32 R2, R7, R2, 0x1, P1 ;  /* 0x0000000207027211 */ /* 0x000fe200008f0eff */
[----:B------:R-:W4:Y:S01]  /*11cf0*/  LDG.E.128 R16, [R16.64] ;  /* 0x0000000610107981 */ /* 0x000f22000c1e1d00 */
[----:B------:R-:W-:-:S04]  /*11d00*/  IADD3 R5, P1, R3, R0, RZ ;  /* 0x0000000003057210 */ /* 0x000fc80007f3e0ff */
[----:B------:R-:W-:Y:S02]  /*11d10*/  LEA.HI.X.SX32 R6, R3, R2, 0x1, P1 ;  /* 0x0000000203067211 */ /* 0x000fe400008f0eff */
[C---:B--2---:R-:W-:Y:S02]  /*11d20*/  LEA R22, P1, R5.reuse, c[0x0][0x2b0], 0x1 ;  /* 0x0000ac0005167a11 */ /* 0x044fe400078208ff */
[----:B------:R-:W-:Y:S02]  /*11d30*/  MOV R3, RZ ;  /* 0x000000ff00037202 */ /* 0x000fe40000000f00 */
[----:B------:R-:W-:Y:S02]  /*11d40*/  LEA.HI.X R23, R5, c[0x0][0x2b4], R6, 0x1, P1 ;  /* 0x0000ad0005177a11 */ /* 0x000fe400008f0c06 */
[----:B------:R-:W-:-:S03]  /*11d50*/  @P0 IADD3 R3, -R152, RZ, RZ ;  /* 0x000000ff98030210 */ /* 0x000fc60007ffe1ff */
[----:B------:R4:W2:Y:S01]  /*11d60*/  LDG.E.128 R4, [R22.64] ;  /* 0x0000000616047981 */ /* 0x0008a2000c1e1d00 */
[----:B------:R-:W-:-:S04]  /*11d70*/  IADD3 R0, P1, R3, R0, RZ ;  /* 0x0000000003007210 */ /* 0x000fc80007f3e0ff */
        /* <DEDUP_REMOVED lines=9> */
[----:B------:R-:W-:Y:S01]  /*11e10*/  HADD2.F32 R2, -RZ, R4.H0_H0 ;  /* 0x20000004ff027230 */ /* 0x000fe20000004100 */
[----:B------:R-:W-:Y:S01]  /*11e20*/  @!P0 FADD.FTZ R0, -R0, -RZ ;  /* 0x800000ff00008221 */ /* 0x000fe20000010100 */
[--C-:B------:R-:W-:Y:S01]  /*11e30*/  HADD2.F32 R3, -RZ, R6.reuse.H0_H0 ;  /* 0x20000006ff037230 */ /* 0x100fe20000004100 */
[----:B------:R-:W-:Y:S01]  /*11e40*/  @!P0 FADD.FTZ R5, -R5, -RZ ;  /* 0x800000ff05058221 */ /* 0x000fe20000010100 */
[----:B------:R-:W-:Y:S01]  /*11e50*/  HADD2.F32 R21, -RZ, R6.H1_H1 ;  /* 0x30000006ff157230 */ /* 0x000fe20000004100 */
[----:B------:R-:W-:Y:S01]  /*11e60*/  @!P0 FADD.FTZ R2, -R2, -RZ ;  /* 0x800000ff02028221 */ /* 0x000fe20000010100 */
[----:B------:R-:W-:-:S02]  /*11e70*/  HADD2.F32 R6, -RZ, R7.H0_H0 ;  /* 0x20000007ff067230 */ /* 0x000fc40000004100 */
[----:B------:R-:W-:Y:S02]  /*11e80*/  HADD2.F32 R4, -RZ, R4.H1_H1 ;  /* 0x30000004ff047230 */ /* 0x000fe40000004100 */
[----:B------:R-:W-:Y:S01]  /*11e90*/  HADD2.F32 R7, -RZ, R7.H1_H1 ;  /* 0x30000007ff077230 */ /* 0x000fe20000004100 */
[----:B------:R-:W-:Y:S01]  /*11ea0*/  FMUL.FTZ R23, R23, R0 ;  /* 0x0000000017177220 */ /* 0x000fe20000410000 */
[----:B------:R-:W-:Y:S01]  /*11eb0*/  HADD2.F32 R25, -RZ, R16.H1_H1 ;  /* 0x30000010ff197230 */ /* 0x000fe20000004100 */
[----:B------:R-:W-:Y:S01]  /*11ec0*/  FMUL.FTZ R22, R22, R5 ;  /* 0x0000000516167220 */ /* 0x000fe20000410000 */
[--C-:B------:R-:W-:Y:S01]  /*11ed0*/  HADD2.F32 R5, -RZ, R19.reuse.H0_H0 ;  /* 0x20000013ff057230 */ /* 0x100fe20000004100 */
[----:B------:R-:W-:Y:S01]  /*11ee0*/  FMUL.FTZ R17, R17, R2 ;  /* 0x0000000211117220 */ /* 0x000fe20000410000 */
[----:B------:R-:W-:Y:S01]  /*11ef0*/  HADD2.F32 R2, -RZ, R18.H0_H0 ;  /* 0x20000012ff027230 */ /* 0x000fe20000004100 */
[----:B------:R-:W-:Y:S01]  /*11f00*/  @!P0 FADD.FTZ R4, -R4, -RZ ;  /* 0x800000ff04048221 */ /* 0x000fe20000010100 */
[----:B------:R-:W-:Y:S01]  /*11f10*/  HADD2.F32 R0, -RZ, R19.H1_H1 ;  /* 0x30000013ff007230 */ /* 0x000fe20000004100 */
[----:B------:R-:W-:-:S02]  /*11f20*/  @!P0 FADD.FTZ R3, -R3, -RZ ;  /* 0x800000ff03038221 */ /* 0x000fc40000010100 */
[----:B------:R-:W-:Y:S02]  /*11f30*/  @!P0 FADD.FTZ R6, -R6, -RZ ;  /* 0x800000ff06068221 */ /* 0x000fe40000010100 */
[----:B------:R-:W-:Y:S01]  /*11f40*/  @!P0 FADD.FTZ R7, -R7, -RZ ;  /* 0x800000ff07078221 */ /* 0x000fe20000010100 */
[----:B------:R-:W-:Y:S01]  /*11f50*/  HADD2.F32 R18, -RZ, R18.H1_H1 ;  /* 0x30000012ff127230 */ /* 0x000fe20000004100 */
        /* <DEDUP_REMOVED lines=18> */
[--C-:B------:R-:W-:Y:S02]  /*12080*/  HADD2.F32 R19, -RZ, R11.reuse.H0_H0 ;  /* 0x2000000bff137230 */ /* 0x100fe40000004100 */
[----:B------:R-:W-:Y:S02]  /*12090*/  HADD2.F32 R16, -RZ, R11.H1_H1 ;  /* 0x3000000bff107230 */ /* 0x000fe40000004100 */
        /* <DEDUP_REMOVED lines=14> */
.L_x_2299:
[----:B------:R-:W-:Y:S05]  /*12180*/  BSYNC B0 ;  /* 0x0000000000007941 */ /* 0x000fea0003800000 */
.L_x_2298:
[----:B-----5:R4:W-:Y:S01]  /*12190*/  STS.128 [R200+0x5800], R12 ;  /* 0x0058000cc8007388 */ /* 0x0209e20000000c00 */
[----:B------:R-:W-:Y:S05]  /*121a0*/  BRA `(.L_x_2243) ;  /* 0x0000079000007947 */ /* 0x000fea0003800000 */
.L_x_2205:
        /* <DEDUP_REMOVED lines=27> */
.L_x_2301:
[----:B------:R-:W-:Y:S05]  /*12360*/  BSYNC B0 ;  /* 0x0000000000007941 */ /* 0x000fea0003800000 */
.L_x_2300:
[----:B------:R-:W-:Y:S01]  /*12370*/  IADD3 R20, R160, 0x10, RZ ;  /* 0x00000010a0147810 */ /* 0x000fe20007ffe0ff */
        /* <DEDUP_REMOVED lines=9> */
[----:B-1----:R-:W-:-:S04]  /*12410*/  @!P4 LEA R10, P5, R5, c[0x0][0x160], 0x1 ;  /* 0x00005800050aca11 */ /* 0x002fc800078a08ff */
        /* <DEDUP_REMOVED lines=18> */
.L_x_2303:
[----:B------:R-:W-:Y:S05]  /*12540*/  BSYNC B0 ;  /* 0x0000000000007941 */ /* 0x000fea0003800000 */
.L_x_2302:
        /* <DEDUP_REMOVED lines=8> */
[----:B--2---:R-:W-:-:S04]  /*125d0*/  @!P1 LEA R6, P2, R5, c[0x0][0x160], 0x1 ;  /* 0x0000580005069a11 */ /* 0x004fc800078408ff */
        /* <DEDUP_REMOVED lines=21> */
.L_x_2305:
[----:B------:R-:W-:Y:S05]  /*12730*/  BSYNC B0 ;  /* 0x0000000000007941 */ /* 0x000fea0003800000 */
.L_x_2304:
        /* <DEDUP_REMOVED lines=32> */
.L_x_2243:
[----:B------:R-:W-:Y:S05]  /*12940*/  BSYNC B3 ;  /* 0x0000000000037941 */ /* 0x000fea0003800000 */
.L_x_2204:
[----:B------:R-:W-:Y:S01]  /*12950*/  IADD3 R204, R134, -0x1, RZ ;  /* 0xffffffff86cc7810 */ /* 0x000fe20007ffe0ff */
[----:B------:R-:W-:Y:S01]  /*12960*/  BSSY B0, `(.L_x_2306) ;  /* 0x000001f000007945 */ /* 0x000fe20003800000 */
[----:B------:R-:W-:Y:S02]  /*12970*/  LEA R202, P0, R158, c[0x0][0x168], 0x1 ;  /* 0x00005a009eca7a11 */ /* 0x000fe400078008ff */
[----:B------:R-:W-:Y:S01]  /*12980*/  LOP3.LUT R201, R154, 0xffff, RZ, 0xc0, !PT ;  /* 0x0000ffff9ac97812 */ /* 0x000fe200078ec0ff */
[----:B-1----:R-:W-:Y:S01]  /*12990*/  IMAD.SHL.U32 R2, R204, 0x40, RZ ;  /* 0x00000040cc027824 */ /* 0x002fe200078e00ff */
[----:B------:R-:W-:Y:S02]  /*129a0*/  LEA.HI.X R203, R158, c[0x0][0x16c], R157, 0x1, P0 ;  /* 0x00005b009ecb7a11 */ /* 0x000fe400000f0c9d */
[----:B------:R-:W-:Y:S01]  /*129b0*/  LOP3.LUT R3, R201, 0xff, RZ, 0xc0, !PT ;  /* 0x000000ffc9037812 */ /* 0x000fe200078ec0ff */
[----:B--2---:R-:W-:-:S05]  /*129c0*/  IMAD.IADD R5, R67, 0x1, -R2 ;  /* 0x0000000143057824 */ /* 0x004fca00078e0a02 */
        /* <DEDUP_REMOVED lines=23> */
.L_x_2308:
[----:B------:R2:W-:Y:S02]  /*12b40*/  STS.128 [R200+0xa000], RZ ;  /* 0x00a000ffc8007388 */ /* 0x0005e40000000c00 */
.L_x_2307:
[----:B------:R-:W-:Y:S05]  /*12b50*/  BSYNC B0 ;  /* 0x0000000000007941 */ /* 0x000fea0003800000 */
.L_x_2306:
        /* <DEDUP_REMOVED lines=31> */
.L_x_2311:
[----:B------:R1:W-:Y:S02]  /*12d50*/  STS.128 [R200+0xa800], RZ ;  /* 0x00a800ffc8007388 */ /* 0x0003e40000000c00 */
.L_x_2310:
[----:B------:R-:W-:Y:S05]  /*12d60*/  BSYNC B0 ;  /* 0x0000000000007941 */ /* 0x000fea0003800000 */
.L_x_2309:
        /* <DEDUP_REMOVED lines=35> */
.L_x_2314:
[----:B------:R1:W-:Y:S02]  /*12fa0*/  STS.128 [R200+0xb000], RZ ;  /* 0x00b000ffc8007388 */ /* 0x0003e40000000c00 */
.L_x_2313:
[----:B------:R-:W-:Y:S05]  /*12fb0*/  BSYNC B0 ;  /* 0x0000000000007941 */ /* 0x000fea0003800000 */
.L_x_2312:
        /* <DEDUP_REMOVED lines=35> */
.L_x_2316:
[----:B------:R-:W-:Y:S05]  /*131f0*/  BSYNC B0 ;  /* 0x0000000000007941 */ /* 0x000fea0003800000 */
.L_x_2315:
[----:B------:R-:W0:Y:S01]  /*13200*/  LDGDEPBAR ;  /* 0x00000000000079af */ /* 0x000e220000000000 */
[----:B------:R-:W-:Y:S01]  /*13210*/  ISETP.GE.AND P1, PT, R160, R5, PT ;  /* 0x00000005a000720c */ /* 0x000fe20003f26270 */
[----:B------:R-:W-:Y:S01]  /*13220*/  IMAD.SHL.U32 R135, R135, 0x2, RZ ;  /* 0x0000000287877824 */ /* 0x000fe200078e00ff */
[----:B------:R-:W-:Y:S01]  /*13230*/  SHF.R.S32.HI R44, RZ, 0x1f, R155 ;  /* 0x0000001fff2c7819 */ /* 0x000fe2000001149b */
[----:B------:R-:W-:Y:S01]  /*13240*/  BSSY B0, `(.L_x_2317) ;  /* 0x0000022000007945 */ /* 0x000fe20003800000 */
[----:B------:R-:W-:-:S02]  /*13250*/  LEA R164, P0, R136, c[0x0][0x170], 0x1 ;  /* 0x00005c0088a47a11 */ /* 0x000fc400078008ff */
[----:B------:R-:W-:Y:S02]  /*13260*/  LEA.HI R44, R44, R155, RZ, 0x2 ;  /* 0x0000009b2c2c7211 */ /* 0x000fe400078f10ff */
[----:B------:R-:W-:Y:S02]  /*13270*/  LOP3.LUT R135, R135, 0x6, RZ, 0xc0, !PT ;  /* 0x0000000687877812 */ /* 0x000fe400078ec0ff */
[----:B------:R-:W-:Y:S02]  /*13280*/  LEA.HI.X R165, R136, c[0x0][0x174], R133, 0x1, P0 ;  /* 0x00005d0088a57a11 */ /* 0x000fe400000f0c85 */
[----:B------:R-:W-:Y:S01]  /*13290*/  SHF.R.S32.HI R44, RZ, 0x2, R44 ;  /* 0x00000002ff2c7819 */ /* 0x000fe2000001142c */
        /* <DEDUP_REMOVED lines=27> */
.L_x_2319:
[----:B------:R1:W-:Y:S02]  /*13450*/  STS.128 [R200+0x10000], RZ ;  /* 0x010000ffc8007388 */ /* 0x0003e40000000c00 */
.L_x_2318:
[----:B------:R-:W-:Y:S05]  /*13460*/  BSYNC B0 ;  /* 0x0000000000007941 */ /* 0x000fea0003800000 */
.L_x_2317:
        /* <DEDUP_REMOVED lines=8> */
[----:B------:R-:W-:-:S11]  /*134f0*/  ISETP.NE.U32.AND P2, PT, R0, 0x1, PT ;  /* 0x000000010000780c */ /* 0x000fd60003f45070 */
[CC--:B-1----:R-:W-:Y:S02]  /*13500*/  @P1 LEA R6, P0, R121.reuse, R164.reuse, 0x1 ;  /* 0x000000a479061211 */ /* 0x0c2fe400078008ff */
[C---:B------:R-:W-:Y:S02]  /*13510*/  @!P2 LEA R8, P4, R121.reuse, R164, 0x1 ;  /* 0x000000a47908a211 */ /* 0x040fe400078808ff */
[CCC-:B------:R-:W-:Y:S02]  /*13520*/  @P1 LEA.HI.X R7, R121.reuse, R165.reuse, R120.reuse, 0x1, P0 ;  /* 0x000000a579071211 */ /* 0x1c0fe400000f0c78 */
[----:B------:R-:W-:Y:S02]  /*13530*/  @!P2 LEA.HI.X R9, R121, R165, R120, 0x1, P4 ;  /* 0x000000a57909a211 */ /* 0x000fe400020f0c78 */
[----:B------:R-:W-:-:S03]  /*13540*/  LOP3.LUT P0, RZ, R3, 0x4, RZ, 0xc0, !PT ;  /* 0x0000000403ff7812 */ /* 0x000fc6000780c0ff */
        /* <DEDUP_REMOVED lines=11> */
[----:B-1----:R-:W-:-:S04]  /*13600*/  LEA R6, P0, R121, R164, 0x1 ;  /* 0x000000a479067211 */ /* 0x002fc800078008ff */
[----:B------:R-:W-:-:S05]  /*13610*/  LEA.HI.X R7, R121, R165, R120, 0x1, P0 ;  /* 0x000000a579077211 */ /* 0x000fca00000f0c78 */
[----:B------:R-:W-:Y:S01]  /*13620*/  @!PT LDS RZ, [RZ] ;  /* 0x00000000fffff984 */ /* 0x000fe20000000800 */
[----:B------:R-:W-:Y:S01]  /*13630*/  @!PT LDS RZ, [RZ] ;  /* 0x00000000fffff984 */ /* 0x000fe20000000800 */
[----:B------:R-:W-:Y:S01]  /*13640*/  @!PT LDS RZ, [RZ] ;  /* 0x00000000fffff984 */ /* 0x000fe20000000800 */
[----:B------:R1:W-:Y:S01]  /*13650*/  LDGSTS.E.BYPASS.LTC128B.128 [R200+0x10800], [R6.64+0x100] ;  /* 0x1080010006c87fae */ /* 0x0003e2000b901d46 */
[----:B------:R-:W-:Y:S05]  /*13660*/  BRA `(.L_x_2321) ;  /* 0x0000001000007947 */ /* 0x000fea0003800000 */
.L_x_2322:
[----:B------:R1:W-:Y:S02]  /*13670*/  STS.128 [R200+0x10800], RZ ;  /* 0x010800ffc8007388 */ /* 0x0003e40000000c00 */
.L_x_2321:
[----:B------:R-:W-:Y:S05]  /*13680*/  BSYNC B0 ;  /* 0x0000000000007941 */ /* 0x000fea0003800000 */
.L_x_2320:
        /* <DEDUP_REMOVED lines=8> */
[----:B------:R-:W-:-:S02]  /*13710*/  LOP3.LUT P1, RZ, R3, 0x2, RZ, 0xc0, !PT ;  /* 0x0000000203ff7812 */ /* 0x000fc4000782c0ff */
[----:B------:R-:W-:Y:S01]  /*13720*/  ISETP.NE.U32.AND P2, PT, R0, 0x1, PT ;  /* 0x000000010000780c */ /* 0x000fe20003f45070 */
[----:B------:R-:W-:Y:S02]  /*13730*/  IMAD.MOV.U32 R0, RZ, RZ, 0x5 ;  /* 0x00000005ff007424 */ /* 0x000fe400078e00ff */
[----:B------:R-:W-:-:S03]  /*13740*/  IMAD.SHL.U32 R4, R7, 0x20, RZ ;  /* 0x0000002007047824 */ /* 0x000fc600078e00ff */
[----:B------:R-:W-:-:S05]  /*13750*/  SHF.L.U64.HI R0, R7, R0, c[0x0][0x1a4] ;  /* 0x0000690007007619 */ /* 0x000fca0000010200 */
[CC--:B------:R-:W-:Y:S02]  /*13760*/  @P1 LEA R6, P0, R4.reuse, R164.reuse, 0x1 ;  /* 0x000000a404061211 */ /* 0x0c0fe400078008ff */
        /* <DEDUP_REMOVED lines=22> */
.L_x_2325:
[----:B------:R1:W-:Y:S02]  /*138d0*/  STS.128 [R200+0x11000], RZ ;  /* 0x011000ffc8007388 */ /* 0x0003e40000000c00 */
.L_x_2324:
[----:B------:R-:W-:Y:S05]  /*138e0*/  BSYNC B0 ;  /* 0x0000000000007941 */ /* 0x000fea0003800000 */
.L_x_2323:
[----:B------:R-:W-:Y:S01]  /*138f0*/  ISETP.GE.AND P0, PT, R26, R5, PT ;  /* 0x000000051a00720c */ /* 0x000fe20003f06270 */
[----:B------:R-:W-:-:S12]  /*13900*/  BSSY B0, `(.L_x_2326) ;  /* 0x0000029000007945 */ /* 0x000fd80003800000 */
[----:B------:R1:W-:Y:S04]  /*13910*/  @P0 STS.128 [R200+0xd800], RZ ;  /* 0x00d800ffc8000388 */ /* 0x0003e80000000c00 */
[----:B------:R1:W-:Y:S04]  /*13920*/  @P0 STS.128 [R200+0xf800], RZ ;  /* 0x00f800ffc8000388 */ /* 0x0003e80000000c00 */
[----:B------:R1:W-:Y:S01]  /*13930*/  @P0 STS.128 [R200+0x11800], RZ ;  /* 0x011800ffc8000388 */ /* 0x0003e20000000c00 */
[----:B------:R-:W-:Y:S05]  /*13940*/  @P0 BRA `(.L_x_2327) ;  /* 0x0000024000000947 */ /* 0x000fea0003800000 */
[C---:B------:R-:W-:Y:S02]  /*13950*/  LOP3.LUT R0, R3.reuse, 0x1, RZ, 0xc0, !PT ;  /* 0x0000000103007812 */ /* 0x040fe400078ec0ff */
[----:B------:R-:W-:-:S02]  /*13960*/  R2P PR, R3, 0x6 ;  /* 0x0000000603007804 */ /* 0x000fc40000000000 */
[----:B------:R-:W-:-:S11]  /*13970*/  ISETP.NE.U32.AND P0, PT, R0, 0x1, PT ;  /* 0x000000010000780c */ /* 0x000fd60003f05070 */
[----:B------:R-:W-:Y:S02]  /*13980*/  @P1 MOV R4, c[0x0][0x1a0] ;  /* 0x0000680000041a02 */ /* 0x000fe40000000f00 */
[----:B-1----:R-:W-:Y:S01]  /*13990*/  @!P0 MOV R6, c[0x0][0x1a4] ;  /* 0x0000690000068a02 */ /* 0x002fe20000000f00 */
[----:B------:R-:W-:Y:S01]  /*139a0*/  @!P0 IMAD.MOV.U32 R5, RZ, RZ, c[0x0][0x1a0] ;  /* 0x00006800ff058624 */ /* 0x000fe200078e00ff */
[----:B------:R-:W-:Y:S01]  /*139b0*/  @P1 MOV R0, c[0x0][0x1a4] ;  /* 0x0000690000001a02 */ /* 0x000fe20000000f00 */
[----:B------:R-:W-:-:S04]  /*139c0*/  @P1 IMAD.WIDE.U32 R8, R4, 0x60, R164 ;  /* 0x0000006004081825 */ /* 0x000fc800078e00a4 */
[----:B------:R-:W-:-:S04]  /*139d0*/  @!P0 IMAD.WIDE.U32 R10, R5, 0x60, R164 ;  /* 0x00000060050a8825 */ /* 0x000fc800078e00a4 */
[----:B------:R-:W-:Y:S02]  /*139e0*/  @!P0 IMAD R6, R6, 0x60, RZ ;  /* 0x0000006006068824 */ /* 0x000fe400078e02ff */
[----:B------:R-:W-:Y:S02]  /*139f0*/  @P1 IMAD R0, R0, 0x60, RZ ;  /* 0x0000006000001824 */ /* 0x000fe400078e02ff */
[----:B------:R-:W-:Y:S01]  /*13a00*/  @P1 IMAD.MOV.U32 R4, RZ, RZ, R8 ;  /* 0x000000ffff041224 */ /* 0x000fe200078e0008 */
[----:B------:R-:W-:Y:S01]  /*13a10*/  @!P0 IADD3 R11, R11, R6, RZ ;  /* 0x000000060b0b8210 */ /* 0x000fe20007ffe0ff */
[----:B------:R-:W-:-:S04]  /*13a20*/  @P1 IMAD.IADD R5, R9, 0x1, R0 ;  /* 0x0000000109051824 */ /* 0x000fc800078e0200 */
        /* <DEDUP_REMOVED lines=11> */
[----:B------:R-:W-:Y:S01]  /*13ae0*/  MOV R0, c[0x0][0x1a0] ;  /* 0x0000680000007a02 */ /* 0x000fe20000000f00 */
[----:B------:R-:W-:-:S02]  /*13af0*/  ULDC UR4, c[0x0][0x1a4] ;  /* 0x0000690000047ab9 */ /* 0x000fc40000000800 */
[----:B------:R-:W-:Y:S02]  /*13b00*/  UIMAD UR4, UR4, 0x60, URZ ;  /* 0x00000060040478a4 */ /* 0x000fe4000f8e023f */
[----:B-1----:R-:W-:-:S05]  /*13b10*/  IMAD.WIDE.U32 R4, R0, 0x60, R164 ;  /* 0x0000006000047825 */ /* 0x002fca00078e00a4 */
[----:B------:R-:W-:-:S05]  /*13b20*/  IADD3 R5, R5, UR4, RZ ;  /* 0x0000000405057c10 */ /* 0x000fca000fffe0ff */
[----:B------:R-:W-:Y:S01]  /*13b30*/  @!PT LDS RZ, [RZ] ;  /* 0x00000000fffff984 */ /* 0x000fe20000000800 */
[----:B------:R-:W-:Y:S01]  /*13b40*/  @!PT LDS RZ, [RZ] ;  /* 0x00000000fffff984 */ /* 0x000fe20000000800 */
[----:B------:R-:W-:Y:S01]  /*13b50*/  @!PT LDS RZ, [RZ] ;  /* 0x00000000fffff984 */ /* 0x000fe20000000800 */
[----:B------:R1:W-:Y:S01]  /*13b60*/  LDGSTS.E.BYPASS.LTC128B.128 [R200+0x11800], [R4.64+0x100] ;  /* 0x1180010004c87fae */ /* 0x0003e2000b901d46 */
[----:B------:R-:W-:Y:S05]  /*13b70*/  BRA `(.L_x_2327) ;  /* 0x0000001000007947 */ /* 0x000fea0003800000 */
.L_x_2328:
[----:B------:R1:W-:Y:S02]  /*13b80*/  STS.128 [R200+0x11800], RZ ;  /* 0x011800ffc8007388 */ /* 0x0003e40000000c00 */
.L_x_2327:
[----:B------:R-:W-:Y:S05]  /*13b90*/  BSYNC B0 ;  /* 0x0000000000007941 */ /* 0x000fea0003800000 */
.L_x_2326:
[C---:B------:R-:W-:Y:S01]  /*13ba0*/  IMAD.SHL.U32 R0, R62.reuse, 0x40, RZ ;  /* 0x000000403e007824 */ /* 0x040fe200078e00ff */
[----:B------:R-:W-:Y:S01]  /*13bb0*/  R2P PR, R62, 0x6 ;  /* 0x000000063e007804 */ /* 0x000fe20000000000 */
[----:B------:R-:W-:Y:S01]  /*13bc0*/  IMAD.SHL.U32 R160, R160, 0x8, RZ ;  /* 0x00000008a0a07824 */ /* 0x000fe200078e00ff */
[----:B------:R-:W0:Y:S01]  /*13bd0*/  LDGDEPBAR ;  /* 0x00000000000079af */ /* 0x000e220000000000 */
[C---:B------:R-:W-:Y:S01]  /*13be0*/  IMAD R194, R63.reuse, 0x400, R46 ;  /* 0x000004003fc27824 */ /* 0x040fe200078e022e */
[----:B-1----:R-:W-:Y:S01]  /*13bf0*/  LOP3.LUT R5, R0, 0x1c0, RZ, 0xc0, !PT ;  /* 0x000001c000057812 */ /* 0x002fe200078ec0ff */
[----:B------:R-:W-:Y:S01]  /*13c00*/  IMAD R63, R63, 0x10, R65 ;  /* 0x000000103f3f7824 */ /* 0x000fe200078e0241 */
[----:B------:R-:W-:Y:S01]  /*13c10*/  ISETP.GT.AND P5, PT, R204, R195, PT ;  /* 0x000000c3cc00720c */ /* 0x000fe20003fa4270 */
[----:B------:R-:W-:Y:S01]  /*13c20*/  IMAD.SHL.U32 R194, R194, 0x2, RZ ;  /* 0x00000002c2c27824 */ /* 0x000fe200078e00ff */
[----:B------:R-:W-:Y:S01]  /*13c30*/  LOP3.LUT R160, R5, 0x8, R160, 0xf8, !PT ;  /* 0x0000000805a07812 */ /* 0x000fe200078ef8a0 */
[----:B------:R-:W-:Y:S01]  /*13c40*/  IMAD.IADD R44, R44, 0x1, R63 ;  /* 0x000000012c2c7824 */ /* 0x000fe200078e023f */
        /* <DEDUP_REMOVED lines=8> */
[----:B------:R-:W-:Y:S03]  /*13cd0*/  LDSM.16.M88.4 R80, [R189+0x2000] ;  /* 0x00200000bd50783b */ /* 0x000fe60000000200 */
[----:B------:R-:W-:-:S05]  /*13ce0*/  IMAD.SHL.U32 R193, R193, 0x2, RZ ;  /* 0x00000002c1c17824 */ /* 0x000fca00078e00ff */
[----:B----4-:R-:W1:Y:S01]  /*13cf0*/  LDSM.16.M88.4 R28, [R193+0x6000] ;  /* 0x00600000c11c783b */ /* 0x010e620000000200 */
[C---:B------:R-:W-:Y:S02]  /*13d00*/  IADD3 R0, R193.reuse, 0x6000, RZ ;  /* 0x00006000c1007810 */ /* 0x040fe40007ffe0ff */
[----:B------:R-:W-:Y:S01]  /*13d10*/  IADD3 R191, R193, 0x6020, RZ ;  /* 0x00006020c1bf7810 */ /* 0x000fe20007ffe0ff */
[----:B------:R-:W4:Y:S01]  /*13d20*/  LDSM.16.M88.4 R20, [R193+0x6800] ;  /* 0x00680000c114783b */ /* 0x000f220000000200 */
[----:B------:R-:W-:Y:S01]  /*13d30*/  @P1 IADD3 R191, R0, -0x20, RZ ;  /* 0xffffffe000bf1810 */ /* 0x000fe20007ffe0ff */
[----:B------:R-:W-:Y:S02]  /*13d40*/  IMAD.MOV.U32 R0, RZ, RZ, 0x40 ;  /* 0x00000040ff007424 */ /* 0x000fe400078e00ff */
[----:B------:R-:W5:Y:S01]  /*13d50*/  LDSM.16.M88.4 R12, [R193+0x7000] ;  /* 0x00700000c10c783b */ /* 0x000f620000000200 */
[C---:B------:R-:W-:Y:S02]  /*13d60*/  IADD3 R183, R191.reuse, 0x800, RZ ;  /* 0x00000800bfb77810 */ /* 0x040fe40007ffe0ff */
[----:B------:R-:W-:Y:S01]  /*13d70*/  SEL R0, R0, 0xffffffc0, !P2 ;  /* 0xffffffc000007807 */ /* 0x000fe20005000000 */
[----:B------:R-:W2:Y:S01]  /*13d80*/  LDSM.16.M88.4 R4, [R193+0x7800] ;  /* 0x00780000c104783b */ /* 0x000ea20000000200 */
[----:B------:R-:W-:-:S02]  /*13d90*/  IADD3 R182, R191, 0x1000, RZ ;  /* 0x00001000bfb67810 */ /* 0x000fc40007ffe0ff */
[----:B------:R-:W-:Y:S01]  /*13da0*/  IADD3 R181, R191, 0x1800, RZ ;  /* 0x00001800bfb57810 */ /* 0x000fe20007ffe0ff */
[----:B------:R-:W3:Y:S01]  /*13db0*/  LDSM.16.M88.4 R56, [R191] ;  /* 0x00000000bf38783b */ /* 0x000ee20000000200 */
[----:B------:R-:W-:Y:S01]  /*13dc0*/  IMAD.IADD R187, R193, 0x1, R0 ;  /* 0x00000001c1bb7824 */ /* 0x000fe200078e0200 */
[C---:B------:R-:W-:Y:S01]  /*13dd0*/  IADD3 R179, R191.reuse, 0x2000, RZ ;  /* 0x00002000bfb37810 */ /* 0x040fe20007ffe0ff */
[----:B------:R-:W-:Y:S01]  /*13de0*/  IMAD.IADD R180, R0, 0x1, R191 ;  /* 0x0000000100b47824 */ /* 0x000fe200078e02bf */
[----:B------:R-:W2:Y:S01]  /*13df0*/  LDSM.16.M88.4 R40, [R191+0x800] ;  /* 0x00080000bf28783b */ /* 0x000ea20000000200 */
[----:B------:R-:W-:Y:S02]  /*13e00*/  IADD3 R0, R44, 0x8, RZ ;  /* 0x000000082c007810 */ /* 0x000fe40007ffe0ff */
[C---:B------:R-:W-:Y:S01]  /*13e10*/  IADD3 R178, R191.reuse, 0x2800, RZ ;  /* 0x00002800bfb27810 */ /* 0x040fe20007ffe0ff */
[----:B------:R-:W2:Y:S01]  /*13e20*/  LDSM.16.M88.4 R76, [R191+0x1000] ;  /* 0x00100000bf4c783b */ /* 0x000ea20000000200 */
[----:B------:R-:W-:-:S02]  /*13e30*/  IADD3 R177, R191, 0x3000, RZ ;  /* 0x00003000bfb17810 */ /* 0x000fc40007ffe0ff */
[C---:B------:R-:W-:Y:S01]  /*13e40*/  IADD3 R176, R191.reuse, 0x3800, RZ ;  /* 0x00003800bfb07810 */ /* 0x040fe20007ffe0ff */
[----:B---3--:R-:W3:Y:S01]  /*13e50*/  LDSM.16.M88.4 R52, [R191+0x1800] ;  /* 0x00180000bf34783b */ /* 0x008ee20000000200 */
[C---:B------:R-:W-:Y:S02]  /*13e60*/  IADD3 R175, R191.reuse, 0x4000, RZ ;  /* 0x00004000bfaf7810 */ /* 0x040fe40007ffe0ff */
[C---:B------:R-:W-:Y:S01]  /*13e70*/  IADD3 R174, R191.reuse, 0x4800, RZ ;  /* 0x00004800bfae7810 */ /* 0x040fe20007ffe0ff */
[----:B------:R-:W-:Y:S01]  /*13e80*/  LDSM.16.M88.4 R8, [R187+0x6000] ;  /* 0x00600000bb08783b */ /* 0x000fe20000000200 */
[C---:B------:R-:W-:Y:S02]  /*13e90*/  IADD3 R173, R191.reuse, 0x5000, RZ ;  /* 0x00005000bfad7810 */ /* 0x040fe40007ffe0ff */
[----:B------:R-:W-:Y:S01]  /*13ea0*/  IADD3 R172, R191, 0x5800, RZ ;  /* 0x00005800bfac7810 */ /* 0x000fe20007ffe0ff */
[----:B------:R-:W-:Y:S01]  /*13eb0*/  LDSM.16.M88.4 R36, [R187+0x6800] ;  /* 0x00680000bb24783b */ /* 0x000fe20000000200 */
[C---:B-1----:R-:W-:Y:S03]  /*13ec0*/  HMMA.16816.F32 R32, R68.reuse, R28, RZ ;  /* 0x0000001c4420723c */ /* 0x042fe600000018ff */
[----:B------:R-:W-:Y:S05]  /*13ed0*/  LDSM.16.M88.4 R84, [R191+0x3000] ;  /* 0x00300000bf54783b */ /* 0x000fea0000000200 */
[C---:B------:R-:W-:Y:S08]  /*13ee0*/  HMMA.16816.F32 R28, R68.reuse, R30, RZ ;  /* 0x0000001e441c723c */ /* 0x040ff000000018ff */
[C---:B----4-:R-:W-:Y:S08]  /*13ef0*/  HMMA.16816.F32 R24, R68.reuse, R20, RZ ;  /* 0x000000144418723c */ /* 0x050ff000000018ff */
[C---:B-----5:R-:W-:Y:S08]  /*13f00*/  HMMA.16816.F32 R16, R68.reuse, R12, RZ ;  /* 0x0000000c4410723c */ /* 0x060ff000000018ff */
[C---:B------:R-:W-:Y:S08]  /*13f10*/  HMMA.16816.F32 R20, R68.reuse, R22, RZ ;  /* 0x000000164414723c */ /* 0x040ff000000018ff */
[C---:B------:R-:W-:Y:S08]  /*13f20*/  HMMA.16816.F32 R12, R68.reuse, R14, RZ ;  /* 0x0000000e440c723c */ /* 0x040ff000000018ff */
[C---:B--2---:R-:W-:Y:S08]  /*13f30*/  HMMA.16816.F32 R72, R68.reuse, R4, RZ ;  /* 0x000000044448723c */ /* 0x044ff000000018ff */
[----:B------:R-:W-:Y:S01]  /*13f40*/  HMMA.16816.F32 R68, R68, R6, RZ ;  /* 0x000000064444723c */ /* 0x000fe200000018ff */
[----:B------:R-:W1:Y:S07]  /*13f50*/  LDSM.16.M88.4 R4, [R190] ;  /* 0x00000000be04783b */ /* 0x000e6e0000000200 */
[C---:B------:R-:W-:Y:S08]  /*13f60*/  HMMA.16816.F32 R32, R48.reuse, R56, R32 ;  /* 0x000000383020723c */ /* 0x040ff00000001820 */
[C---:B------:R-:W-:Y:S01]  /*13f70*/  HMMA.16816.F32 R28, R48.reuse, R58, R28 ;  /* 0x0000003a301c723c */ /* 0x040fe2000000181c */
[----:B------:R-:W2:Y:S07]  /*13f80*/  LDSM.16.M88.4 R56, [R187+0x7000] ;  /* 0x00700000bb38783b */ /* 0x000eae0000000200 */
[C---:B------:R-:W-:Y:S08]  /*13f90*/  HMMA.16816.F32 R24, R48.reuse, R40, R24 ;  /* 0x000000283018723c */ /* 0x040ff00000001818 */
[C---:B------:R-:W-:Y:S01]  /*13fa0*/  HMMA.16816.F32 R20, R48.reuse, R42, R20 ;  /* 0x0000002a3014723c */ /* 0x040fe20000001814 */
[----:B------:R-:W4:Y:S07]  /*13fb0*/  LDSM.16.M88.4 R40, [R187+0x7800] ;  /* 0x00780000bb28783b */ /* 0x000f2e0000000200 */
[C---:B------:R-:W-:Y:S08]  /*13fc0*/  HMMA.16816.F32 R16, R48.reuse, R76, R16 ;  /* 0x0000004c3010723c */ /* 0x040ff00000001810 */
[C---:B------:R-:W-:Y:S01]  /*13fd0*/  HMMA.16816.F32 R12, R48.reuse, R78, R12 ;  /* 0x0000004e300c723c */ /* 0x040fe2000000180c */
[----:B------:R-:W-:Y:S07]  /*13fe0*/  LDSM.16.M88.4 R76, [R191+0x3800] ;  /* 0x00380000bf4c783b */ /* 0x000fee0000000200 */
[C---:B---3--:R-:W-:Y:S08]  /*13ff0*/  HMMA.16816.F32 R72, R48.reuse, R52, R72 ;  /* 0x000000343048723c */ /* 0x048ff00000001848 */
[----:B------:R-:W-:Y:S01]  /*14000*/  HMMA.16816.F32 R68, R48, R54, R68 ;  /* 0x000000363044723c */ /* 0x000fe20000001844 */
[----:B------:R-:W-:Y:S04]  /*14010*/  LDSM.16.M88.4 R52, [R189] ;  /* 0x00000000bd34783b */ /* 0x000fe80000000200 */
[----:B------:R-:W-:Y:S03]  /*14020*/  LDSM.16.M88.4 R48, [R180+0x800] ;  /* 0x00080000b430783b */ /* 0x000fe60000000200 */
[C---:B-1----:R-:W-:Y:S08]  /*14030*/  HMMA.16816.F32 R32, R4.reuse, R8, R32 ;  /* 0x000000080420723c */ /* 0x042ff00000001820 */
[C---:B------:R-:W-:Y:S01]  /*14040*/  HMMA.16816.F32 R28, R4.reuse, R10, R28 ;  /* 0x0000000a041c723c */ /* 0x040fe2000000181c */
[----:B------:R-:W1:Y:S07]  /*14050*/  LDSM.16.M88.4 R8, [R180] ;  /* 0x00000000b408783b */ /* 0x000e6e0000000200 */
[C---:B------:R-:W-:Y:S08]  /*14060*/  HMMA.16816.F32 R24, R4.reuse, R36, R24 ;  /* 0x000000240418723c */ /* 0x040ff00000001818 */
[C---:B------:R-:W-:Y:S01]  /*14070*/  HMMA.16816.F32 R20, R4.reuse, R38, R20 ;  /* 0x000000260414723c */ /* 0x040fe20000001814 */
[----:B------:R-:W3:Y:S07]  /*14080*/  LDSM.16.M88.4 R36, [R180+0x1000] ;  /* 0x00100000b424783b */ /* 0x000eee0000000200 */
[C---:B--2---:R-:W-:Y:S08]  /*14090*/  HMMA.16816.F32 R16, R4.reuse, R56, R16 ;  /* 0x000000380410723c */ /* 0x044ff00000001810 */
[C---:B------:R-:W-:Y:S01]  /*140a0*/  HMMA.16816.F32 R12, R4.reuse, R58, R12 ;  /* 0x0000003a040c723c */ /* 0x040fe2000000180c */
[----:B------:R-:W2:Y:S07]  /*140b0*/  LDSM.16.M88.4 R56, [R180+0x1800] ;  /* 0x00180000b438783b */ /* 0x000eae0000000200 */
[C---:B----4-:R-:W-:Y:S08]  /*140c0*/  HMMA.16816.F32 R72, R4.reuse, R40, R72 ;  /* 0x000000280448723c */ /* 0x050ff00000001848 */
[----:B------:R-:W-:Y:S01]  /*140d0*/  HMMA.16816.F32 R68, R4, R42, R68 ;  /* 0x0000002a0444723c */ /* 0x000fe20000001844 */
[----:B------:R-:W-:Y:S04]  /*140e0*/  LDSM.16.M88.4 R4, [R194+0x2000] ;  /* 0x00200000c204783b */ /* 0x000fe80000000200 */
[----:B------:R-:W4:Y:S03]  /*140f0*/  LDSM.16.M88.4 R40, [R193+0x8000] ;  /* 0x00800000c128783b */ /* 0x000f260000000200 */
[C---:B-1----:R-:W-:Y:S08]  /*14100*/  HMMA.16816.F32 R32, R52.reuse, R8, R32 ;  /* 0x000000083420723c */ /* 0x042ff00000001820 */
[C---:B------:R-:W-:Y:S01]  /*14110*/  HMMA.16816.F32 R28, R52.reuse, R10, R28 ;  /* 0x0000000a341c723c */ /* 0x040fe2000000181c */
[----:B------:R-:W1:Y:S07]  /*14120*/  LDSM.16.M88.4 R8, [R193+0x8800] ;  /* 0x00880000c108783b */ /* 0x000e6e0000000200 */
[C---:B------:R-:W-:Y:S08]  /*14130*/  HMMA.16816.F32 R24, R52.reuse, R48, R24 ;  /* 0x000000303418723c */ /* 0x040ff00000001818 */
[C---:B------:R-:W-:Y:S01]  /*14140*/  HMMA.16816.F32 R20, R52.reuse, R50, R20 ;  /* 0x000000323414723c */ /* 0x040fe20000001814 */
[----:B------:R-:W5:Y:S07]  /*14150*/  LDSM.16.M88.4 R48, [R193+0x9000] ;  /* 0x00900000c130783b */ /* 0x000f6e0000000200 */
[C---:B---3--:R-:W-:Y:S08]  /*14160*/  HMMA.16816.F32 R16, R52.reuse, R36, R16 ;  /* 0x000000243410723c */ /* 0x048ff00000001810 */
[C---:B------:R-:W-:Y:S01]  /*14170*/  HMMA.16816.F32 R12, R52.reuse, R38, R12 ;  /* 0x00000026340c723c */ /* 0x040fe2000000180c */
[----:B------:R-:W3:Y:S07]  /*14180*/  LDSM.16.M88.4 R36, [R193+0x9800] ;  /* 0x00980000c124783b */ /* 0x000eee0000000200 */
[C---:B--2---:R-:W-:Y:S08]  /*14190*/  HMMA.16816.F32 R72, R52.reuse, R56, R72 ;  /* 0x000000383448723c */ /* 0x044ff00000001848 */
[----:B------:R-:W-:Y:S01]  /*141a0*/  HMMA.16816.F32 R68, R52, R58, R68 ;  /* 0x0000003a3444723c */ /* 0x000fe20000001844 */
[----:B------:R-:W-:Y:S04]  /*141b0*/  LDSM.16.M88.4 R56, [R192+0x2000] ;  /* 0x00200000c038783b */ /* 0x000fe80000000200 */
[----:B------:R-:W-:Y:S03]  /*141c0*/  LDSM.16.M88.4 R52, [R187+0x8800] ;  /* 0x00880000bb34783b */ /* 0x000fe60000000200 */
[C---:B----4-:R-:W-:Y:S08]  /*141d0*/  HMMA.16816.F32 R32, R4.reuse, R40, R32 ;  /* 0x000000280420723c */ /* 0x050ff00000001820 */
[C---:B------:R-:W-:Y:S01]  /*141e0*/  HMMA.16816.F32 R28, R4.reuse, R42, R28 ;  /* 0x0000002a041c723c */ /* 0x040fe2000000181c */
[----:B------:R-:W2:Y:S07]  /*141f0*/  LDSM.16.M88.4 R40, [R191+0x2000] ;  /* 0x00200000bf28783b */ /* 0x000eae0000000200 */
[C---:B-1----:R-:W-:Y:S08]  /*14200*/  HMMA.16816.F32 R24, R4.reuse, R8, R24 ;  /* 0x000000080418723c */ /* 0x042ff00000001818 */
[C---:B------:R-:W-:Y:S01]  /*14210*/  HMMA.16816.F32 R20, R4.reuse, R10, R20 ;  /* 0x0000000a0414723c */ /* 0x040fe20000001814 */
[----:B------:R-:W1:Y:S07]  /*14220*/  LDSM.16.M88.4 R8, [R191+0x2800] ;  /* 0x00280000bf08783b */ /* 0x000e6e0000000200 */
[C---:B-----5:R-:W-:Y:S08]  /*14230*/  HMMA.16816.F32 R16, R4.reuse, R48, R16 ;  /* 0x000000300410723c */ /* 0x060ff00000001810 */
[C---:B------:R-:W-:Y:S01]  /*14240*/  HMMA.16816.F32 R12, R4.reuse, R50, R12 ;  /* 0x00000032040c723c */ /* 0x040fe2000000180c */
[----:B------:R-:W-:Y:S07]  /*14250*/  LDSM.16.M88.4 R48, [R187+0x9000] ;  /* 0x00900000bb30783b */ /* 0x000fee0000000200 */
[C---:B---3--:R-:W-:Y:S08]  /*14260*/  HMMA.16816.F32 R72, R4.reuse, R36, R72 ;  /* 0x000000240448723c */ /* 0x048ff00000001848 */
[----:B------:R-:W-:Y:S01]  /*14270*/  HMMA.16816.F32 R68, R4, R38, R68 ;  /* 0x000000260444723c */ /* 0x000fe20000001844 */
[----:B------:R-:W-:Y:S04]  /*14280*/  LDSM.16.M88.4 R36, [R190+0x2000] ;  /* 0x00200000be24783b */ /* 0x000fe80000000200 */
[----:B------:R-:W3:Y:S03]  /*14290*/  LDSM.16.M88.4 R4, [R187+0x8000] ;  /* 0x00800000bb04783b */ /* 0x000ee60000000200 */
[C---:B--2---:R-:W-:Y:S08]  /*142a0*/  HMMA.16816.F32 R32, R56.reuse, R40, R32 ;  /* 0x000000283820723c */ /* 0x044ff00000001820 */
[C---:B------:R-:W-:Y:S01]  /*142b0*/  HMMA.16816.F32 R28, R56.reuse, R42, R28 ;  /* 0x0000002a381c723c */ /* 0x040fe2000000181c */
[----:B------:R-:W2:Y:S07]  /*142c0*/  LDSM.16.M88.4 R40, [R187+0x9800] ;  /* 0x00980000bb28783b */ /* 0x000eae0000000200 */
[C---:B-1----:R-:W-:Y:S08]  /*142d0*/  HMMA.16816.F32 R24, R56.reuse, R8, R24 ;  /* 0x000000083818723c */ /* 0x042ff00000001818 */
[C---:B------:R-:W-:Y:S01]  /*142e0*/  HMMA.16816.F32 R20, R56.reuse, R10, R20 ;  /* 0x0000000a3814723c */ /* 0x040fe20000001814 */
[----:B------:R-:W1:Y:S07]  /*142f0*/  LDSM.16.M88.4 R8, [R180+0x2000] ;  /* 0x00200000b408783b */ /* 0x000e6e0000000200 */
[C---:B------:R-:W-:Y:S08]  /*14300*/  HMMA.16816.F32 R16, R56.reuse, R84, R16 ;  /* 0x000000543810723c */ /* 0x040ff00000001810 */
[----:B------:R-:W-:Y:S01]  /*14310*/  HMMA.16816.F32 R12, R56, R86, R12 ;  /* 0x00000056380c723c */ /* 0x000fe2000000180c */
[----:B------:R-:W-:Y:S07]  /*14320*/  LDSM.16.M88.4 R84, [R180+0x3000] ;  /* 0x00300000b454783b */ /* 0x000fee0000000200 */
[C---:B---3--:R-:W-:Y:S08]  /*14330*/  HMMA.16816.F32 R32, R36.reuse, R4, R32 ;  /* 0x000000042420723c */ /* 0x048ff00000001820 */
[----:B------:R-:W-:Y:S01]  /*14340*/  HMMA.16816.F32 R28, R36, R6, R28 ;  /* 0x00000006241c723c */ /* 0x000fe2000000181c */
[----:B------:R-:W3:Y:S07]  /*14350*/  LDSM.16.M88.4 R4, [R180+0x2800] ;  /* 0x00280000b404783b */ /* 0x000eee0000000200 */
[C---:B------:R-:W-:Y:S08]  /*14360*/  HMMA.16816.F32 R72, R56.reuse, R76, R72 ;  /* 0x0000004c3848723c */ /* 0x040ff00000001848 */
[----:B------:R-:W-:Y:S01]  /*14370*/  HMMA.16816.F32 R68, R56, R78, R68 ;  /* 0x0000004e3844723c */ /* 0x000fe20000001844 */
[----:B------:R-:W4:Y:S04]  /*14380*/  LDSM.16.M88.4 R76, [R180+0x3800] ;  /* 0x00380000b44c783b */ /* 0x000f280000000200 */
[----:B------:R-:W-:Y:S03]  /*14390*/  LDSM.16.M88.4 R56, [R194+0x4000] ;  /* 0x00400000c238783b */ /* 0x000fe60000000200 */
[C---:B------:R-:W-:Y:S08]  /*143a0*/  HMMA.16816.F32 R24, R36.reuse, R52, R24 ;  /* 0x000000342418723c */ /* 0x040ff00000001818 */
[C---:B------:R-:W-:Y:S01]  /*143b0*/  HMMA.16816.F32 R20, R36.reuse, R54, R20 ;  /* 0x000000362414723c */ /* 0x040fe20000001814 */
[----:B------:R-:W5:Y:S07]  /*143c0*/  LDSM.16.M88.4 R52, [R193+0xa000] ;  /* 0x00a00000c134783b */ /* 0x000f6e0000000200 */
[C---:B------:R-:W-:Y:S08]  /*143d0*/  HMMA.16816.F32 R16, R36.reuse, R48, R16 ;  /* 0x000000302410723c */ /* 0x040ff00000001810 */
[C---:B------:R-:W-:Y:S01]  /*143e0*/  HMMA.16816.F32 R12, R36.reuse, R50, R12 ;  /* 0x00000032240c723c */ /* 0x040fe2000000180c */
[----:B------:R-:W4:Y:S07]  /*143f0*/  LDSM.16.M88.4 R48, [R193+0xa800] ;  /* 0x00a80000c130783b */ /* 0x000f2e0000000200 */
[C---:B--2---:R-:W-:Y:S08]  /*14400*/  HMMA.16816.F32 R72, R36.reuse, R40, R72 ;  /* 0x000000282448723c */ /* 0x044ff00000001848 */
[----:B------:R-:W-:Y:S01]  /*14410*/  HMMA.16816.F32 R68, R36, R42, R68 ;  /* 0x0000002a2444723c */ /* 0x000fe20000001844 */
[----:B------:R-:W2:Y:S04]  /*14420*/  LDSM.16.M88.4 R40, [R193+0xb000] ;  /* 0x00b00000c128783b */ /* 0x000ea80000000200 */
[----:B------:R-:W-:Y:S03]  /*14430*/  LDSM.16.M88.4 R36, [R193+0xb800] ;  /* 0x00b80000c124783b */ /* 0x000fe60000000200 */
[C---:B-1----:R-:W-:Y:S08]  /*14440*/  HMMA.16816.F32 R32, R80.reuse, R8, R32 ;  /* 0x000000085020723c */ /* 0x042ff00000001820 */
[C---:B------:R-:W-:Y:S01]  /*14450*/  HMMA.16816.F32 R28, R80.reuse, R10, R28 ;  /* 0x0000000a501c723c */ /* 0x040fe2000000181c */
[----:B------:R-:W-:Y:S07]  /*14460*/  LDSM.16.M88.4 R8, [R192+0x4000] ;  /* 0x00400000c008783b */ /* 0x000fee0000000200 */
[C---:B---3--:R-:W-:Y:S08]  /*14470*/  HMMA.16816.F32 R24, R80.reuse, R4, R24 ;  /* 0x000000045018723c */ /* 0x048ff00000001818 */
[C---:B------:R-:W-:Y:S01]  /*14480*/  HMMA.16816.F32 R20, R80.reuse, R6, R20 ;  /* 0x000000065014723c */ /* 0x040fe20000001814 */
[----:B------:R-:W1:Y:S07]  /*14490*/  LDSM.16.M88.4 R4, [R191+0x4000] ;  /* 0x00400000bf04783b */ /* 0x000e6e0000000200 */
[C---:B------:R-:W-:Y:S08]  /*144a0*/  HMMA.16816.F32 R16, R80.reuse, R84, R16 ;  /* 0x000000545010723c */ /* 0x040ff00000001810 */
[C---:B------:R-:W-:Y:S08]  /*144b0*/  HMMA.16816.F32 R12, R80.reuse, R86, R12 ;  /* 0x00000056500c723c */ /* 0x040ff0000000180c */
[C---:B----4-:R-:W-:Y:S08]  /*144c0*/  HMMA.16816.F32 R72, R80.reuse, R76, R72 ;  /* 0x0000004c5048723c */ /* 0x050ff00000001848 */
[----:B------:R-:W-:Y:S01]  /*144d0*/  HMMA.16816.F32 R76, R80, R78, R68 ;  /* 0x0000004e504c723c */ /* 0x000fe20000001844 */
[----:B------:R-:W3:Y:S04]  /*144e0*/  LDSM.16.M88.4 R68, [R191+0x4800] ;  /* 0x00480000bf44783b */ /* 0x000ee80000000200 */
[----:B------:R-:W-:Y:S03]  /*144f0*/  LDSM.16.M88.4 R80, [R180+0x5000] ;  /* 0x00500000b450783b */ /* 0x000fe60000000200 */
[C---:B-----5:R-:W-:Y:S08]  /*14500*/  HMMA.16816.F32 R32, R56.reuse, R52, R32 ;  /* 0x000000343820723c */ /* 0x060ff00000001820 */
[C---:B------:R-:W-:Y:S01]  /*14510*/  HMMA.16816.F32 R28, R56.reuse, R54, R28 ;  /* 0x00000036381c723c */ /* 0x040fe2000000181c */
[----:B------:R-:W-:Y:S07]  /*14520*/  LDSM.16.M88.4 R52, [R191+0x5800] ;  /* 0x00580000bf34783b */ /* 0x000fee0000000200 */
[C---:B------:R-:W-:Y:S08]  /*14530*/  HMMA.16816.F32 R24, R56.reuse, R48, R24 ;  /* 0x000000303818723c */ /* 0x040ff00000001818 */
[C---:B------:R-:W-:Y:S01]  /*14540*/  HMMA.16816.F32 R20, R56.reuse, R50, R20 ;  /* 0x000000323814723c */ /* 0x040fe20000001814 */
[----:B------:R-:W4:Y:S07]  /*14550*/  LDSM.16.M88.4 R48, [R191+0x5000] ;  /* 0x00500000bf30783b */ /* 0x000f2e0000000200 */
[C---:B--2---:R-:W-:Y:S08]  /*14560*/  HMMA.16816.F32 R16, R56.reuse, R40, R16 ;  /* 0x000000283810723c */ /* 0x044ff00000001810 */
[----:B------:R-:W-:Y:S01]  /*14570*/  HMMA.16816.F32 R12, R56, R42, R12 ;  /* 0x0000002a380c723c */ /* 0x000fe2000000180c */
[----:B------:R-:W-:Y:S07]  /*14580*/  LDSM.16.M88.4 R40, [R190+0x4000] ;  /* 0x00400000be28783b */ /* 0x000fee0000000200 */
[C---:B-1----:R-:W-:Y:S08]  /*14590*/  HMMA.16816.F32 R32, R8.reuse, R4, R32 ;  /* 0x000000040820723c */ /* 0x042ff00000001820 */
[----:B------:R-:W-:Y:S01]  /*145a0*/  HMMA.16816.F32 R28, R8, R6, R28 ;  /* 0x00000006081c723c */ /* 0x000fe2000000181c */
[----:B------:R-:W1:Y:S07]  /*145b0*/  LDSM.16.M88.4 R4, [R187+0xa800] ;  /* 0x00a80000bb04783b */ /* 0x000e6e0000000200 */
[----:B------:R-:W-:Y:S08]  /*145c0*/  HMMA.16816.F32 R72, R56, R36, R72 ;  /* 0x000000243848723c */ /* 0x000ff00000001848 */
[C---:B---3--:R-:W-:Y:S08]  /*145d0*/  HMMA.16816.F32 R24, R8.reuse, R68, R24 ;  /* 0x000000440818723c */ /* 0x048ff00000001818 */
[C---:B------:R-:W-:Y:S01]  /*145e0*/  HMMA.16816.F32 R20, R8.reuse, R70, R20 ;  /* 0x000000460814723c */ /* 0x040fe20000001814 */
[----:B------:R-:W-:Y:S07]  /*145f0*/  LDSM.16.M88.4 R68, [R189+0x4000] ;  /* 0x00400000bd44783b */ /* 0x000fee0000000200 */
[C---:B----4-:R-:W-:Y:S08]  /*14600*/  HMMA.16816.F32 R16, R8.reuse, R48, R16 ;  /* 0x000000300810723c */ /* 0x050ff00000001810 */
[----:B------:R-:W-:Y:S01]  /*14610*/  HMMA.16816.F32 R12, R8, R50, R12 ;  /* 0x00000032080c723c */ /* 0x000fe2000000180c */
[----:B------:R-:W2:Y:S07]  /*14620*/  LDSM.16.M88.4 R48, [R187+0xb800] ;  /* 0x00b80000bb30783b */ /* 0x000eae0000000200 */
[----:B------:R-:W-:Y:S01]  /*14630*/  HMMA.16816.F32 R76, R56, R38, R76 ;  /* 0x00000026384c723c */ /* 0x000fe2000000184c */
[----:B------:R-:W3:Y:S04]  /*14640*/  LDSM.16.M88.4 R36, [R187+0xa000] ;  /* 0x00a00000bb24783b */ /* 0x000ee80000000200 */
[----:B------:R-:W4:Y:S03]  /*14650*/  LDSM.16.M88.4 R56, [R187+0xb000] ;  /* 0x00b00000bb38783b */ /* 0x000f260000000200 */
[----:B------:R-:W-:Y:S08]  /*14660*/  HMMA.16816.F32 R72, R8, R52, R72 ;  /* 0x000000340848723c */ /* 0x000ff00000001848 */
[C---:B-1----:R-:W-:Y:S08]  /*14670*/  HMMA.16816.F32 R24, R40.reuse, R4, R24 ;  /* 0x000000042818723c */ /* 0x042ff00000001818 */
[----:B------:R-:W-:Y:S01]  /*14680*/  HMMA.16816.F32 R20, R40, R6, R20 ;  /* 0x000000062814723c */ /* 0x000fe20000001814 */
[----:B------:R-:W1:Y:S07]  /*14690*/  LDSM.16.M88.4 R4, [R180+0x5800] ;  /* 0x00580000b404783b */ /* 0x000e6e0000000200 */
[----:B------:R-:W-:Y:S01]  /*146a0*/  HMMA.16816.F32 R76, R8, R54, R76 ;  /* 0x00000036084c723c */ /* 0x000fe2000000184c */
[----:B------:R-:W5:Y:S04]  /*146b0*/  LDSM.16.M88.4 R8, [R180+0x4800] ;  /* 0x00480000b408783b */ /* 0x000f680000000200 */
[----:B------:R-:W1:Y:S01]  /*146c0*/  LDSM.16.M88.4 R52, [R180+0x4000] ;  /* 0x00400000b434783b */ /* 0x000e620000000200 */
[----:B------:R-:W-:-:S04]  /*146d0*/  DEPBAR.LE SB0, 0x0 ;  /* 0x000080000000791a */ /* 0x000fc80000000000 */
[C---:B--2---:R-:W-:Y:S08]  /*146e0*/  HMMA.16816.F32 R72, R40.reuse, R48, R72 ;  /* 0x000000302848723c */ /* 0x044ff00000001848 */
[C---:B---3--:R-:W-:Y:S08]  /*146f0*/  HMMA.16816.F32 R32, R40.reuse, R36, R32 ;  /* 0x000000242820723c */ /* 0x048ff00000001820 */
[C---:B------:R-:W-:Y:S08]  /*14700*/  HMMA.16816.F32 R28, R40.reuse, R38, R28 ;  /* 0x00000026281c723c */ /* 0x040ff0000000181c */
[C---:B----4-:R-:W-:Y:S08]  /*14710*/  HMMA.16816.F32 R16, R40.reuse, R56, R16 ;  /* 0x000000382810723c */ /* 0x050ff00000001810 */
[C---:B------:R-:W-:Y:S08]  /*14720*/  HMMA.16816.F32 R12, R40.reuse, R58, R12 ;  /* 0x0000003a280c723c */ /* 0x040ff0000000180c */
[----:B------:R-:W-:Y:S08]  /*14730*/  HMMA.16816.F32 R76, R40, R50, R76 ;  /* 0x00000032284c723c */ /* 0x000ff0000000184c */
[C---:B-1----:R-:W-:Y:S07]  /*14740*/  HMMA.16816.F32 R72, R68.reuse, R4, R72 ;  /* 0x000000044448723c */ /* 0x042fee0000001848 */
[----:B------:R-:W-:Y:S01]  /*14750*/  IADD3 R5, R67, 0x1, -R196 ;  /* 0x0000000143057810 */ /* 0x000fe20007ffe8c4 */
[----:B-----5:R-:W-:Y:S03]  /*14760*/  HMMA.16816.F32 R24, R68, R8, R24 ;  /* 0x000000084418723c */ /* 0x020fe60000001818 */
[----:B------:R-:W-:-:S04]  /*14770*/  IADD3 R5, R5, c[0x0][0x2e8], RZ ;  /* 0x0000ba0005057a10 */ /* 0x000fc80007ffe0ff */
[----:B------:R-:W-:Y:S01]  /*14780*/  IADD3 R9, R67, -c[0x0][0x2e4], -R196 ;  /* 0x8000b90043097a10 */ /* 0x000fe20007ffe8c4 */
[--C-:B------:R-:W-:Y:S01]  /*14790*/  IMAD.IADD R206, R5, 0x1, R0.reuse ;  /* 0x0000000105ce7824 */ /* 0x100fe200078e0200 */
[C---:B------:R-:W-:Y:S03]  /*147a0*/  HMMA.16816.F32 R32, R68.reuse, R52, R32 ;  /* 0x000000344420723c */ /* 0x040fe60000001820 */
[----:B------:R-:W-:Y:S01]  /*147b0*/  IMAD.IADD R208, R44, 0x1, R9 ;  /* 0x000000012cd07824 */ /* 0x000fe200078e0209 */
[----:B------:R-:W-:Y:S01]  /*147c0*/  IMNMX R206, R206, R67, PT ;  /* 0x00000043cece7217 */ /* 0x000fe20003800200 */
[----:B------:R-:W-:Y:S02]  /*147d0*/  IMAD.IADD R44, R44, 0x1, R5 ;  /* 0x000000012c2c7824 */ /* 0x000fe400078e0205 */
[----:B------:R-:W-:Y:S01]  /*147e0*/  IMAD.IADD R207, R9, 0x1, R0 ;  /* 0x0000000109cf7824 */ /* 0x000fe200078e0200 */
[----:B------:R-:W-:Y:S01]  /*147f0*/  HMMA.16816.F32 R28, R68, R54, R28 ;  /* 0x00000036441c723c */ /* 0x000fe2000000181c */
[----:B------:R-:W-:-:S02]  /*14800*/  IMNMX R208, RZ, R208, !PT ;  /* 0x000000d0ffd07217 */ /* 0x000fc40007800200 */
[----:B------:R-:W-:Y:S02]  /*14810*/  IMNMX R205, R44, R67, PT ;  /* 0x000000432ccd7217 */ /* 0x000fe40003800200 */
[----:B------:R-:W-:-:S03]  /*14820*/  IMNMX R207, RZ, R207, !PT ;  /* 0x000000cfffcf7217 */ /* 0x000fc60007800200 */
[C---:B------:R-:W-:Y:S08]  /*14830*/  HMMA.16816.F32 R20, R68.reuse, R10, R20 ;  /* 0x0000000a4414723c */ /* 0x040ff00000001814 */
[C---:B------:R-:W-:Y:S08]  /*14840*/  HMMA.16816.F32 R16, R68.reuse, R80, R16 ;  /* 0x000000504410723c */ /* 0x040ff00000001810 */
[C---:B------:R-:W-:Y:S08]  /*14850*/  HMMA.16816.F32 R12, R68.reuse, R82, R12 ;  /* 0x00000052440c723c */ /* 0x040ff0000000180c */
[----:B------:R-:W-:Y:S01]  /*14860*/  HMMA.16816.F32 R76, R68, R6, R76 ;  /* 0x00000006444c723c */ /* 0x000fe2000000184c */
[----:B------:R-:W-:Y:S06]  /*14870*/  BAR.SYNC.DEFER_BLOCKING 0x0 ;  /* 0x0000000000007b1d */ /* 0x000fec0000010000 */
[----:B------:R-:W-:Y:S01]  /*14880*/  @!UPT UIADD3 URZ, URZ, URZ, URZ ;  /* 0x0000003f3f3ff290 */ /* 0x000fe2000fffe03f */
[----:B------:R-:W-:Y:S11]  /*14890*/  @!P5 BRA `(.L_x_2329) ;  /* 0x00000ae00000d947 */ /* 0x000ff60003800000 */
[----:B------:R-:W-:Y:S05]  /*148a0*/  @!P3 BRA `(.L_x_2330) ;  /* 0x000003a00000b947 */ /* 0x000fea0003800000 */
[----:B------:R-:W-:Y:S02]  /*148b0*/  IABS R0, c[0x0][0x2d0] ;  /* 0x0000b40000007a13 */ /* 0x000fe40000000000 */
[----:B------:R-:W-:-:S02]  /*148c0*/  IADD3 R9, R2, -0x40, RZ ;  /* 0xffffffc002097810 */ /* 0x000fc40007ffe0ff */
[----:B------:R-:W1:Y:S01]  /*148d0*/  I2F.RP R7, R0 ;  /* 0x0000000000077306 */ /* 0x000e620000209400 */
[----:B------:R-:W-:Y:S02]  /*148e0*/  IABS R6, R2 ;  /* 0x0000000200067213 */ /* 0x000fe40000000000 */
[----:B------:R-:W-:Y:S02]  /*148f0*/  IABS R4, R9 ;  /* 0x0000000900047213 */ /* 0x000fe40000000000 */
[----:B------:R-:W-:-:S03]  /*14900*/  LOP3.LUT R9, R9, c[0x0][0x2d0], RZ, 0x3c, !PT ;  /* 0x0000b40009097a12 */ /* 0x000fc600078e3cff */
        /* <DEDUP_REMOVED lines=21> */
[----:B------:R-:W-:Y:S02]  /*14a60*/  LOP3.LUT R0, R2, c[0x0][0x2d0], RZ, 0x3c, !PT ;  /* 0x0000b40002007a12 */ /* 0x000fe400078e3cff */
[----:B------:R-:W-:-:S02]  /*14a70*/  ISETP.GE.AND P0, PT, R9, RZ, PT ;  /* 0x000000ff0900720c */ /* 0x000fc40003f06270 */
[----:B------:R-:W-:Y:S02]  /*14a80*/  ISETP.GE.AND P2, PT, R0, RZ, PT ;  /* 0x000000ff0000720c */ /* 0x000fe40003f46270 */
[----:B------:R-:W-:Y:S02]  /*14a90*/  ISETP.NE.AND P1, PT, RZ, c[0x0][0x2d0], PT ;  /* 0x0000b400ff007a0c */ /* 0x000fe40003f25270 */
[----:B------:R-:W-:Y:S02]  /*14aa0*/  LOP3.LUT R0, RZ, c[0x0][0x2d0], RZ, 0x33, !PT ;  /* 0x0000b400ff007a12 */ /* 0x000fe400078e33ff */
[----:B------:R-:W-:Y:S02]  /*14ab0*/  @P4 IADD3 R8, R8, 0x1, RZ ;  /* 0x0000000108084810 */ /* 0x000fe40007ffe0ff */
[----:B------:R-:W-:-:S03]  /*14ac0*/  @P6 IADD3 R10, R10, 0x1, RZ ;  /* 0x000000010a0a6810 */ /* 0x000fc60007ffe0ff */
[----:B------:R-:W-:Y:S02]  /*14ad0*/  @!P0 IMAD.MOV R8, RZ, RZ, -R8 ;  /* 0x000000ffff088224 */ /* 0x000fe400078e0a08 */
        /* <DEDUP_REMOVED lines=15> */
[----:B--2---:R-:W-:-:S05]  /*14bd0*/  IMAD.IADD R6, R6, 0x1, -R7 ;  /* 0x0000000106067824 */ /* 0x004fca00078e0a07 */
[----:B------:R-:W-:-:S05]  /*14be0*/  SHF.R.S32.HI R4, RZ, 0x1f, R6 ;  /* 0x0000001fff047819 */ /* 0x000fca0000011406 */
[----:B------:R-:W-:-:S04]  /*14bf0*/  IMAD R5, R4, c[0x0][0x180], RZ ;  /* 0x0000600004057a24 */ /* 0x000fc800078e02ff */
[C---:B------:R-:W-:Y:S02]  /*14c00*/  IMAD R5, R6.reuse, c[0x0][0x184], R5 ;  /* 0x0000610006057a24 */ /* 0x040fe400078e0205 */
[----:B------:R-:W-:-:S04]  /*14c10*/  IMAD.WIDE.U32 R6, R6, c[0x0][0x180], R8 ;  /* 0x0000600006067a25 */ /* 0x000fc800078e0008 */
[----:B------:R-:W-:Y:S01]  /*14c20*/  IMAD.MOV.U32 R4, RZ, RZ, R6 ;  /* 0x000000ffff047224 */ /* 0x000fe200078e0006 */
[----:B------:R-:W-:Y:S01]  /*14c30*/  IADD3 R5, R7, R5, RZ ;  /* 0x0000000507057210 */ /* 0x000fe20007ffe0ff */
[----:B------:R-:W-:Y:S05]  /*14c40*/  BRA `(.L_x_2331) ;  /* 0x0000003000007947 */ /* 0x000fea0003800000 */
.L_x_2330:
[----:B------:R-:W-:-:S05]  /*14c50*/  IMAD.MOV.U32 R4, RZ, RZ, c[0x0][0x198] ;  /* 0x00006600ff047624 */ /* 0x000fca00078e00ff */
[----:B------:R-:W-:-:S04]  /*14c60*/  LEA R4, -R4, RZ, 0x6 ;  /* 0x000000ff04047211 */ /* 0x000fc800078e31ff */
[----:B------:R-:W-:Y:S02]  /*14c70*/  SHF.R.S32.HI R5, RZ, 0x1f, R4 ;  /* 0x0000001fff057819 */ /* 0x000fe40000011404 */
.L_x_2331:
[C---:B------:R-:W-:Y:S02]  /*14c80*/  LOP3.LUT P2, RZ, R3.reuse, 0x2, RZ, 0xc0, !PT ;  /* 0x0000000203ff7812 */ /* 0x040fe4000784c0ff */
[C---:B------:R-:W-:Y:S02]  /*14c90*/  LOP3.LUT P1, RZ, R3.reuse, 0x4, RZ, 0xc0, !PT ;  /* 0x0000000403ff7812 */ /* 0x040fe4000782c0ff */
[C---:B------:R-:W-:Y:S02]  /*14ca0*/  LEA R8, P4, R4.reuse, R202, 0x1 ;  /* 0x000000ca04087211 */ /* 0x040fe400078808ff */
[----:B------:R-:W-:Y:S02]  /*14cb0*/  LOP3.LUT P6, RZ, R3, 0x1, RZ, 0xc0, !PT ;  /* 0x0000000103ff7812 */ /* 0x000fe400078cc0ff */
[----:B------:R-:W-:-:S05]  /*14cc0*/  LEA.HI.X R9, R4, R203, R5, 0x1, P4 ;  /* 0x000000cb04097211 */ /* 0x000fca00020f0c05 */
[----:B------:R-:W-:-:S04]  /*14cd0*/  @P2 IADD3 R0, P0, R4, R158, RZ ;  /* 0x0000009e04002210 */ /* 0x000fc80007f1e0ff */
[----:B------:R-:W-:Y:S01]  /*14ce0*/  @P2 LEA R40, P4, R0, c[0x0][0x168], 0x1 ;  /* 0x00005a0000282a11 */ /* 0x000fe200078808ff */
[C---:B------:R-:W-:Y:S01]  /*14cf0*/  @P2 IMAD.X R7, R5.reuse, 0x1, R157, P0 ;  /* 0x0000000105072824 */ /* 0x040fe200000e069d */
[----:B------:R-:W-:Y:S01]  /*14d00*/  @P1 IADD3 R3, P0, R4, R158, RZ ;  /* 0x0000009e04031210 */ /* 0x000fe20007f1e0ff */
[----:B------:R-:W-:Y:S01]  /*14d10*/  @!PT LDS RZ, [RZ] ;  /* 0x00000000fffff984 */ /* 0x000fe20000000800 */
[----:B------:R-:W-:Y:S01]  /*14d20*/  @!PT LDS RZ, [RZ] ;  /* 0x00000000fffff984 */ /* 0x000fe20000000800 */
[----:B------:R-:W-:Y:S01]  /*14d30*/  @!PT LDS RZ, [RZ] ;  /* 0x00000000fffff984 */ /* 0x000fe20000000800 */
[----:B------:R1:W-:Y:S03]  /*14d40*/  @P6 LDGSTS.E.BYPASS.LTC128B.128 [R200+0x6000], [R8.64] ;  /* 0x0600000008c86fae */ /* 0x0003e6000b901d46 */
[----:B------:R-:W-:Y:S01]  /*14d50*/  @P2 LEA.HI.X R41, R0, c[0x0][0x16c], R7, 0x1, P4 ;  /* 0x00005b0000292a11 */ /* 0x000fe200020f0c07 */
[----:B------:R-:W-:Y:S01]  /*14d60*/  @P1 IMAD.X R0, R5, 0x1, R157, P0 ;  /* 0x0000000105001824 */ /* 0x000fe200000e069d */
[----:B------:R-:W-:Y:S01]  /*14d70*/  @P1 LEA R10, P0, R3, c[0x0][0x168], 0x1 ;  /* 0x00005a00030a1a11 */ /* 0x000fe200078008ff */
[----:B------:R1:W-:Y:S01]  /*14d80*/  @!P6 STS.128 [R200+0x6000], RZ ;  /* 0x006000ffc800e388 */ /* 0x0003e20000000c00 */
[----:B------:R-:W-:-:S02]  /*14d90*/  IADD3 R4, P4, R61, R4, RZ ;  /* 0x000000043d047210 */ /* 0x000fc40007f9e0ff */
[----:B------:R-:W-:Y:S01]  /*14da0*/  @P1 LEA.HI.X R11, R3, c[0x0][0x16c], R0, 0x1, P0 ;  /* 0x00005b00030b1a11 */ /* 0x000fe200000f0c00 */
[----:B------:R-:W-:Y:S01]  /*14db0*/  @!PT LDS RZ, [RZ] ;  /* 0x00000000fffff984 */ /* 0x000fe20000000800 */
[----:B------:R-:W-:Y:S01]  /*14dc0*/  @!PT LDS RZ, [RZ] ;  /* 0x00000000fffff984 */ /* 0x000fe20000000800 */
[----:B------:R-:W-:Y:S01]  /*14dd0*/  @!PT LDS RZ, [RZ] ;  /* 0x00000000fffff984 */ /* 0x000fe20000000800 */
[----:B------:R1:W-:Y:S01]  /*14de0*/  @P2 LDGSTS.E.BYPASS.LTC128B.128 [R200+0x8000], [R40.64+0x80] ;  /* 0x0800008028c82fae */ /* 0x0003e2000b901d46 */
[----:B------:R-:W-:Y:S01]  /*14df0*/  @P2 IADD3 R6, P0, R4, R158, RZ ;  /* 0x0000009e04062210 */ /* 0x000fe20007f1e0ff */
[----:B------:R-:W-:Y:S01]  /*14e00*/  IMAD.X R3, R60, 0x1, R5, P4 ;  /* 0x000000013c037824 */ /* 0x000fe200020e0605 */
[C---:B------:R-:W-:Y:S01]  /*14e10*/  @P6 LEA R38, P4, R4.reuse, R202, 0x1 ;  /* 0x000000ca04266211 */ /* 0x040fe200078808ff */
[----:B------:R1:W-:Y:S02]  /*14e20*/  @!P2 STS.128 [R200+0x8000], RZ ;  /* 0x008000ffc800a388 */ /* 0x0003e40000000c00 */
[----:B------:R-:W-:Y:S01]  /*14e30*/  @P2 IMAD.X R5, R3, 0x1, R157, P0 ;  /* 0x0000000103052824 */ /* 0x000fe200000e069d */
[----:B------:R-:W-:Y:S01]  /*14e40*/  @P6 LEA.HI.X R39, R4, R203, R3, 0x1, P4 ;  /* 0x000000cb04276211 */ /* 0x000fe200020f0c03 */
[----:B------:R-:W-:Y:S01]  /*14e50*/  @!PT LDS RZ, [RZ] ;  /* 0x00000000fffff984 */ /* 0x000fe20000000800 */
[----:B------:R-:W-:Y:S01]  /*14e60*/  @!PT LDS RZ, [RZ] ;  /* 0x00000000fffff984 */ /* 0x000fe20000000800 */
[----:B------:R-:W-:Y:S01]  /*14e70*/  @!PT LDS RZ, [RZ] ;  /* 0x00000000fffff984 */ /* 0x000fe20000000800 */
[----:B------:R1:W-:Y:S01]  /*14e80*/  @P1 LDGSTS.E.BYPASS.LTC128B.128 [R200+0xa000], [R10.64+0x100] ;  /* 0x0a0001000ac81fae */ /* 0x0003e2000b901d46 */
[----:B------:R-:W-:-:S02]  /*14e90*/  @P2 LEA R36, P4, R6, c[0x0][0x168], 0x1 ;  /* 0x00005a0006242a11 */ /* 0x000fc400078808ff */
[----:B------:R-:W-:Y:S01]  /*14ea0*/  @P1 IADD3 R0, P0, R4, R158, RZ ;  /* 0x0000009e04001210 */ /* 0x000fe20007f1e0ff */
[----:B------:R1:W-:Y:S01]  /*14eb0*/  @!P1 STS.128 [R200+0xa000], RZ ;  /* 0x00a000ffc8009388 */ /* 0x0003e20000000c00 */
[----:B------:R-:W-:Y:S02]  /*14ec0*/  @P2 LEA.HI.X R37, R6, c[0x0][0x16c], R5, 0x1, P4 ;  /* 0x00005b0006252a11 */ /* 0x000fe400020f0c05 */
[----:B------:R-:W-:Y:S01]  /*14ed0*/  IADD3 R7, P4, R61, R4, RZ ;  /* 0x000000043d077210 */ /* 0x000fe20007f9e0ff */
[----:B------:R-:W-:Y:S01]  /*14ee0*/  @P1 IMAD.X R5, R3, 0x1, R157, P0 ;  /* 0x0000000103051824 */ /* 0x000fe200000e069d */
[----:B------:R-:W-:Y:S01]  /*14ef0*/  @P1 LEA R42, P0, R0, c[0x0][0x168], 0x1 ;  /* 0x00005a00002a1a11 */ /* 0x000fe200078008ff */
[----:B------:R-:W-:Y:S01]  /*14f00*/  @!PT LDS RZ, [RZ] ;  /* 0x00000000fffff984 */ /* 0x000fe20000000800 */
[----:B------:R-:W-:Y:S01]  /*14f10*/  @!PT LDS RZ, [RZ] ;  /* 0x00000000fffff984 */ /* 0x000fe20000000800 */
[----:B------:R-:W-:Y:S01]  /*14f20*/  @!PT LDS RZ, [RZ] ;  /* 0x00000000fffff984 */ /* 0x000fe20000000800 */
[----:B------:R1:W-:Y:S02]  /*14f30*/  @P6 LDGSTS.E.BYPASS.LTC128B.128 [R200+0x6800], [R38.64] ;  /* 0x0680000026c86fae */ /* 0x0003e4000b901d46 */
[----:B------:R-:W-:Y:S01]  /*14f40*/  IMAD.X R156, R60, 0x1, R3, P4 ;  /* 0x000000013c9c7824 */ /* 0x000fe200020e0603 */
[----:B------:R-:W-:Y:S01]  /*14f50*/  @P1 LEA.HI.X R43, R0, c[0x0][0x16c], R5, 0x1, P0 ;  /* 0x00005b00002b1a11 */ /* 0x000fe200000f0c05 */
[----:B------:R1:W-:Y:S01]  /*14f60*/  @!P6 STS.128 [R200+0x6800], RZ ;  /* 0x006800ffc800e388 */ /* 0x0003e20000000c00 */
[----:B------:R-:W-:-:S02]  /*14f70*/  @P2 IADD3 R4, P0, R7, R158, RZ ;  /* 0x0000009e07042210 */ /* 0x000fc40007f1e0ff */
[C---:B------:R-:W-:Y:S01]  /*14f80*/  @P6 LEA R50, P4, R7.reuse, R202, 0x1 ;  /* 0x000000ca07326211 */ /* 0x040fe200078808ff */
[----:B------:R-:W-:Y:S01]  /*14f90*/  @!PT LDS RZ, [RZ] ;  /* 0x00000000fffff984 */ /* 0x000fe20000000800 */
[----:B------:R-:W-:Y:S01]  /*14fa0*/  @!PT LDS RZ, [RZ] ;  /* 0x00000000fffff984 */ /* 0x000fe20000000800 */
[----:B------:R-:W-:Y:S01]  /*14fb0*/  @!PT LDS RZ, [RZ] ;  /* 0x00000000fffff984 */ /* 0x000fe20000000800 */
[----:B------:R1:W-:Y:S02]  /*14fc0*/  @P2 LDGSTS.E.BYPASS.LTC128B.128 [R200+0x8800], [R36.64+0x80] ;  /* 0x0880008024c82fae */ /* 0x0003e4000b901d46 */
[----:B------:R-:W-:Y:S01]  /*14fd0*/  @P2 IMAD.X R3, R156, 0x1, R157, P0 ;  /* 0x000000019c032824 */ /* 0x000fe200000e069d */
[C---:B------:R-:W-:Y:S01]  /*14fe0*/  @P6 LEA.HI.X R51, R7.reuse, R203, R156, 0x1, P4 ;  /* 0x000000cb07336211 */ /* 0x040fe200020f0c9c */
[----:B------:R1:W-:Y:S01]  /*14ff0*/  @!P2 STS.128 [R200+0x8800], RZ ;  /* 0x008800ffc800a388 */ /* 0x0003e20000000c00 */
[C---:B------:R-:W-:Y:S02]  /*15000*/  @P2 LEA R48, P4, R4.reuse, c[0x0][0x168], 0x1 ;  /* 0x00005a0004302a11 */ /* 0x040fe400078808ff */
[----:B------:R-:W-:Y:S01]  /*15010*/  @P1 IADD3 R0, P0, R7, R158, RZ ;  /* 0x0000009e07001210 */ /* 0x000fe20007f1e0ff */
[----:B------:R-:W-:Y:S01]  /*15020*/  @!PT LDS RZ, [RZ] ;  /* 0x00000000fffff984 */ /* 0x000fe20000000800 */
[----:B------:R-:W-:Y:S01]  /*15030*/  @!PT LDS RZ, [RZ] ;  /* 0x00000000fffff984 */ /* 0x000fe20000000800 */
[----:B------:R-:W-:Y:S01]  /*15040*/  @!PT LDS RZ, [RZ] ;  /* 0x00000000fffff984 */ /* 0x000fe20000000800 */
[----:B------:R1:W-:Y:S01]  /*15050*/  @P1 LDGSTS.E.BYPASS.LTC128B.128 [R200+0xa800], [R42.64+0x100] ;  /* 0x0a8001002ac81fae */ /* 0x0003e2000b901d46 */
[----:B------:R-:W-:-:S02]  /*15060*/  @P2 LEA.HI.X R49, R4, c[0x0][0x16c], R3, 0x1, P4 ;  /* 0x00005b0004312a11 */ /* 0x000fc400020f0c03 */
        /* <DEDUP_REMOVED lines=10> */
[C---:B------:R-:W-:Y:S01]  /*15110*/  @P6 LEA R52, P0, R7.reuse, R202, 0x1 ;  /* 0x000000ca07346211 */ /* 0x040fe200078008ff */
        /* <DEDUP_REMOVED lines=11> */
[----:B------:R1:W-:Y:S02]  /*151d0*/  @P2 LDGSTS.E.BYPASS.LTC128B.128 [R200+0x9000], [R48.64+0x80] ;  /* 0x0900008030c82fae */ /* 0x0003e4000b901d46 */
        /* <DEDUP_REMOVED lines=26> */
.L_x_2329:
[----:B------:R-:W-:Y:S02]  /*15380*/  IMAD.IADD R2, R2, 0x1, R135 ;  /* 0x0000000102027824 */ /* 0x000fe400078e0287 */
[----:B------:R-:W-:-:S03]  /*15390*/  IMAD.SHL.U32 R188, R46, 0x2, RZ ;  /* 0x000000022ebc7824 */ /* 0x000fc600078e00ff */
[C---:B------:R-:W-:Y:S01]  /*153a0*/  ISETP.GE.AND P4, PT, R2.reuse, R205, PT ;  /* 0x000000cd0200720c */ /* 0x040fe20003f86270 */
[--C-:B------:R-:W-:Y:S01]  /*153b0*/  IMAD R185, R45, 0x2, R188.reuse ;  /* 0x000000022db97824 */ /* 0x100fe200078e02bc */
[C---:B------:R-:W-:Y:S01]  /*153c0*/  IADD3 R3, R2.reuse, 0x1, RZ ;  /* 0x0000000102037810 */ /* 0x040fe20007ffe0ff */
[----:B------:R-:W-:Y:S01]  /*153d0*/  IMAD R186, R47, 0x2, R188 ;  /* 0x000000022fba7824 */ /* 0x000fe200078e02bc */
[C---:B------:R-:W-:Y:S01]  /*153e0*/  ISETP.LT.OR P4, PT, R2.reuse, R208, P4 ;  /* 0x000000d00200720c */ /* 0x040fe20002781670 */
[----:B------:R-:W-:Y:S01]  /*153f0*/  LDSM.16.MT88.4 R124, [R188+0xc000] ;  /* 0x00c00000bc7c783b */ /* 0x000fe20000004200 */
[----:B------:R-:W-:Y:S01]  /*15400*/  IADD3 R0, R2, 0x8, RZ ;  /* 0x0000000802007810 */ /* 0x000fe20007ffe0ff */
[----:B------:R-:W-:Y:S01]  /*15410*/  IMAD R184, R45, 0x2, R186 ;  /* 0x000000022db87824 */ /* 0x000fe200078e02ba */
[----:B------:R-:W-:Y:S01]  /*15420*/  FSEL R32, R32, -INF , !P4 ;  /* 0xff80000020207808 */ /* 0x000fe20006000000 */
[----:B------:R-:W-:Y:S01]  /*15430*/  LDSM.16.MT88.4 R56, [R185+0xe000] ;  /* 0x00e00000b938783b */ /* 0x000fe20000004200 */
[----:B------:R-:W-:-:S02]  /*15440*/  ISETP.GE.AND P1, PT, R2, R206, PT ;  /* 0x000000ce0200720c */ /* 0x000fc40003f26270 */
[CC--:B------:R-:W-:Y:S01]  /*15450*/  ISETP.GE.AND P6, PT, R3.reuse, R205.reuse, PT ;  /* 0x000000cd0300720c */ /* 0x0c0fe20003fc6270 */
[----:B------:R-:W-:Y:S01]  /*15460*/  LDSM.16.MT88.4 R116, [R186+0xc000] ;  /* 0x00c00000ba74783b */ /* 0x000fe20000004200 */
[CC--:B------:R-:W-:Y:S02]  /*15470*/  ISETP.GE.AND P0, PT, R3.reuse, R206.reuse, PT ;  /* 0x000000ce0300720c */ /* 0x0c0fe40003f06270 */
[C---:B------:R-:W-:Y:S01]  /*15480*/  ISETP.GE.AND P2, PT, R0.reuse, R205, PT ;  /* 0x000000cd0000720c */ /* 0x040fe20003f46270 */
[----:B------:R-:W-:Y:S01]  /*15490*/  LDSM.16.MT88.4 R108, [R185+0xc000] ;  /* 0x00c00000b96c783b */ /* 0x000fe20000004200 */
[----:B------:R-:W-:Y:S02]  /*154a0*/  ISETP.GE.AND P4, PT, R0, R206, PT ;  /* 0x000000ce0000720c */ /* 0x000fe40003f86270 */
[C---:B------:R-:W-:Y:S01]  /*154b0*/  ISETP.LT.OR P6, PT, R3.reuse, R208, P6 ;  /* 0x000000d00300720c */ /* 0x040fe200037c1670 */
[----:B------:R-:W-:Y:S01]  /*154c0*/  LDSM.16.MT88.4 R100, [R184+0xc000] ;  /* 0x00c00000b864783b */ /* 0x000fe20000004200 */
[----:B------:R-:W-:-:S02]  /*154d0*/  ISETP.LT.OR P0, PT, R3, R207, P0 ;  /* 0x000000cf0300720c */ /* 0x000fc40000701670 */
[-C--:B------:R-:W-:Y:S01]  /*154e0*/  ISETP.LT.OR P1, PT, R2, R207.reuse, P1 ;  /* 0x000000cf0200720c */ /* 0x080fe20000f21670 */
[----:B-1----:R-:W-:Y:S01]  /*154f0*/  LDSM.16.MT88.4 R48, [R186+0xe000] ;  /* 0x00e00000ba30783b */ /* 0x002fe20000004200 */
[C---:B------:R-:W-:Y:S02]  /*15500*/  ISETP.LT.OR P2, PT, R0.reuse, R208, P2 ;  /* 0x000000d00000720c */ /* 0x040fe40001741670 */
[----:B------:R-:W-:Y:S01]  /*15510*/  ISETP.LT.OR P4, PT, R0, R207, P4 ;  /* 0x000000cf0000720c */ /* 0x000fe20002781670 */
[----:B------:R-:W-:Y:S01]  /*15520*/  LDSM.16.MT88.4 R64, [R184+0xe000] ;  /* 0x00e00000b840783b */ /* 0x000fe20000004200 */
[C---:B------:R-:W-:Y:S02]  /*15530*/  IADD3 R3, R2.reuse, 0x9, RZ ;  /* 0x0000000902037810 */ /* 0x040fe40007ffe0ff */
[----:B------:R-:W-:Y:S01]  /*15540*/  IADD3 R0, R2, 0x10, RZ ;  /* 0x0000001002007810 */ /* 0x000fe20007ffe0ff */
[----:B------:R-:W-:Y:S01]  /*15550*/  LDSM.16.MT88.4 R80, [R186+0x10000] ;  /* 0x01000000ba50783b */ /* 0x000fe20000004200 */
[----:B------:R-:W-:-:S02]  /*15560*/  FSEL R34, R34, -INF , !P1 ;  /* 0xff80000022227808 */ /* 0x000fc40004800000 */
[----:B------:R-:W-:Y:S01]  /*15570*/  FSEL R37, R33, -INF , !P6 ;  /* 0xff80000021257808 */ /* 0x000fe20007000000 */
[----:B------:R-:W-:Y:S01]  /*15580*/  LDSM.16.MT88.4 R88, [R185+0x10000] ;  /* 0x01000000b958783b */ /* 0x000fe20000004200 */
[----:B------:R-:W-:Y:S02]  /*15590*/  FSEL R35, R35, -INF , !P0 ;  /* 0xff80000023237808 */ /* 0x000fe40004000000 */
[----:B------:R-:W-:Y:S01]  /*155a0*/  FSEL R41, R28, -INF , !P2 ;  /* 0xff8000001c297808 */ /* 0x000fe20005000000 */
[----:B------:R-:W-:Y:S01]  /*155b0*/  LDSM.16.MT88.4 R140, [R186+0xc800] ;  /* 0x00c80000ba8c783b */ /* 0x000fe20000004200 */
[CC--:B------:R-:W-:Y:S02]  /*155c0*/  ISETP.GE.AND P6, PT, R3.reuse, R205.reuse, PT ;  /* 0x000000cd0300720c */ /* 0x0c0fe40003fc6270 */
[----:B------:R-:W-:Y:S02]  /*155d0*/  ISETP.GE.AND P0, PT, R3, R206, PT ;  /* 0x000000ce0300720c */ /* 0x000fe40003f06270 */
[----:B------:R-:W-:-:S02]  /*155e0*/  ISETP.GE.AND P1, PT, R0, R205, PT ;  /* 0x000000cd0000720c */ /* 0x000fc40003f26270 */
[C---:B------:R-:W-:Y:S02]  /*155f0*/  ISETP.GE.AND P2, PT, R0.reuse, R206, PT ;  /* 0x000000ce0000720c */ /* 0x040fe40003f46270 */
[CC--:B------:R-:W-:Y:S02]  /*15600*/  ISETP.LT.OR P6, PT, R3.reuse, R208.reuse, P6 ;  /* 0x000000d00300720c */ /* 0x0c0fe400037c1670 */
[-C--:B------:R-:W-:Y:S02]  /*15610*/  ISETP.LT.OR P0, PT, R3, R207.reuse, P0 ;  /* 0x000000cf0300720c */ /* 0x080fe40000701670 */
[C---:B------:R-:W-:Y:S02]  /*15620*/  ISETP.LT.OR P1, PT, R0.reuse, R208, P1 ;  /* 0x000000d00000720c */ /* 0x040fe40000f21670 */
[----:B------:R-:W-:Y:S02]  /*15630*/  ISETP.LT.OR P2, PT, R0, R207, P2 ;  /* 0x000000cf0000720c */ /* 0x000fe40001741670 */
[----:B------:R-:W-:-:S02]  /*15640*/  IADD3 R3, R2, 0x11, RZ ;  /* 0x0000001102037810 */ /* 0x000fc40007ffe0ff */
[----:B------:R-:W-:Y:S02]  /*15650*/  IADD3 R0, R2, 0x18, RZ ;  /* 0x0000001802007810 */ /* 0x000fe40007ffe0ff */
[----:B------:R-:W-:Y:S02]  /*15660*/  FSEL R33, R30, -INF , !P4 ;  /* 0xff8000001e217808 */ /* 0x000fe40006000000 */
[----:B------:R-:W-:Y:S02]  /*15670*/  FSEL R39, R29, -INF , !P6 ;  /* 0xff8000001d277808 */ /* 0x000fe40007000000 */
[----:B------:R-:W-:Y:S02]  /*15680*/  FSEL R31, R31, -INF , !P0 ;  /* 0xff8000001f1f7808 */ /* 0x000fe40004000000 */
[----:B------:R-:W-:Y:S02]  /*15690*/  FSEL R7, R24, -INF , !P1 ;  /* 0xff80000018077808 */ /* 0x000fe40004800000 */
[----:B------:R-:W-:-:S02]  /*156a0*/  ISETP.GE.AND P6, PT, R3, R205, PT ;  /* 0x000000cd0300720c */ /* 0x000fc40003fc6270 */
[CC--:B------:R-:W-:Y:S02]  /*156b0*/  ISETP.GE.AND P0, PT, R3.reuse, R206.reuse, PT ;  /* 0x000000ce0300720c */ /* 0x0c0fe40003f06270 */
[C---:B------:R-:W-:Y:S02]  /*156c0*/  ISETP.GE.AND P4, PT, R0.reuse, R205, PT ;  /* 0x000000cd0000720c */ /* 0x040fe40003f86270 */
[----:B------:R-:W-:Y:S02]  /*156d0*/  ISETP.GE.AND P1, PT, R0, R206, PT ;  /* 0x000000ce0000720c */ /* 0x000fe40003f26270 */
[----:B------:R-:W-:Y:S02]  /*156e0*/  FMNMX.FTZ R4, R32, R37, !PT ;  /* 0x0000002520047209 */ /* 0x000fe40007810000 */
[C---:B------:R-:W-:Y:S02]  /*156f0*/  ISETP.LT.OR P6, PT, R3.reuse, R208, P6 ;  /* 0x000000d00300720c */ /* 0x040fe400037c1670 */
[----:B------:R-:W-:-:S02]  /*15700*/  ISETP.LT.OR P0, PT, R3, R207, P0 ;  /* 0x000000cf0300720c */ /* 0x000fc40000701670 */
[C---:B------:R-:W-:Y:S02]  /*15710*/  ISETP.LT.OR P4, PT, R0.reuse, R208, P4 ;  /* 0x000000d00000720c */ /* 0x040fe40002781670 */
[----:B------:R-:W-:Y:S02]  /*15720*/  ISETP.LT.OR P1, PT, R0, R207, P1 ;  /* 0x000000cf0000720c */ /* 0x000fe40000f21670 */
[----:B------:R-:W-:Y:S02]  /*15730*/  FMNMX.FTZ R4, R41, R4, !PT ;  /* 0x0000000429047209 */ /* 0x000fe40007810000 */
[C---:B------:R-:W-:Y:S02]  /*15740*/  IADD3 R3, R2.reuse, 0x19, RZ ;  /* 0x0000001902037810 */ /* 0x040fe40007ffe0ff */
[----:B------:R-:W-:Y:S02]  /*15750*/  IADD3 R0, R2, 0x20, RZ ;  /* 0x0000002002007810 */ /* 0x000fe40007ffe0ff */
[----:B------:R-:W-:-:S02]  /*15760*/  FSEL R29, R26, -INF , !P2 ;  /* 0xff8000001a1d7808 */ /* 0x000fc40005000000 */
[----:B------:R-:W-:Y:S02]  /*15770*/  FSEL R25, R25, -INF , !P6 ;  /* 0xff80000019197808 */ /* 0x000fe40007000000 */
[----:B------:R-:W-:Y:S02]  /*15780*/  FSEL R27, R27, -INF , !P0 ;  /* 0xff8000001b1b7808 */ /* 0x000fe40004000000 */
[----:B------:R-:W-:Y:S02]  /*15790*/  FSEL R5, R20, -INF , !P4 ;  /* 0xff80000014057808 */ /* 0x000fe40006000000 */
[----:B------:R-:W-:Y:S02]  /*157a0*/  FMNMX.FTZ R4, R39, R4, !PT ;  /* 0x0000000427047209 */ /* 0x000fe40007810000 */
[C---:B------:R-:W-:Y:S02]  /*157b0*/  ISETP.GE.AND P6, PT, R3.reuse, R205, PT ;  /* 0x000000cd0300720c */ /* 0x040fe40003fc6270 */
[----:B------:R-:W-:-:S02]  /*157c0*/  ISETP.GE.AND P0, PT, R3, R206, PT ;  /* 0x000000ce0300720c */ /* 0x000fc40003f06270 */
[C---:B------:R-:W-:Y:S02]  /*157d0*/  ISETP.GE.AND P2, PT, R0.reuse, R205, PT ;  /* 0x000000cd0000720c */ /* 0x040fe40003f46270 */
[C---:B------:R-:W-:Y:S02]  /*157e0*/  ISETP.GE.AND P4, PT, R0.reuse, R206, PT ;  /* 0x000000ce0000720c */ /* 0x040fe40003f86270 */
[----:B------:R-:W-:Y:S02]  /*157f0*/  FMNMX.FTZ R4, R7, R4, !PT ;  /* 0x0000000407047209 */ /* 0x000fe40007810000 */
[CC--:B------:R-:W-:Y:S02]  /*15800*/  ISETP.LT.OR P6, PT, R3.reuse, R208.reuse, P6 ;  /* 0x000000d00300720c */ /* 0x0c0fe400037c1670 */
[----:B------:R-:W-:Y:S02]  /*15810*/  ISETP.LT.OR P0, PT, R3, R207, P0 ;  /* 0x000000cf0300720c */ /* 0x000fe40000701670 */
[----:B------:R-:W-:-:S02]  /*15820*/  ISETP.LT.OR P2, PT, R0, R208, P2 ;  /* 0x000000d00000720c */ /* 0x000fc40001741670 */
[----:B------:R-:W-:Y:S02]  /*15830*/  ISETP.LT.OR P4, PT, R0, R207, P4 ;  /* 0x000000cf0000720c */ /* 0x000fe40002781670 */
[C---:B------:R-:W-:Y:S02]  /*15840*/  IADD3 R3, R2.reuse, 0x21, RZ ;  /* 0x0000002102037810 */ /* 0x040fe40007ffe0ff */
[----:B------:R-:W-:Y:S02]  /*15850*/  IADD3 R0, R2, 0x28, RZ ;  /* 0x0000002802007810 */ /* 0x000fe40007ffe0ff */
[----:B------:R-:W-:Y:S02]  /*15860*/  FMNMX.FTZ R6, R25, R4, !PT ;  /* 0x0000000419067209 */ /* 0x000fe40007810000 */
[----:B------:R-:W-:Y:S02]  /*15870*/  FSEL R11, R22, -INF , !P1 ;  /* 0xff800000160b7808 */ /* 0x000fe40004800000 */
[----:B------:R-:W-:-:S02]  /*15880*/  FSEL R21, R21, -INF , !P6 ;  /* 0xff80000015157808 */ /* 0x000fc40007000000 */
[----:B------:R-:W-:Y:S02]  /*15890*/  FSEL R9, R23, -INF , !P0 ;  /* 0xff80000017097808 */ /* 0x000fe40004000000 */
[----:B------:R-:W-:Y:S02]  /*158a0*/  FMNMX.FTZ R4, R34, R35, !PT ;  /* 0x0000002322047209 */ /* 0x000fe40007810000 */
[CC--:B------:R-:W-:Y:S02]  /*158b0*/  ISETP.GE.AND P6, PT, R3.reuse, R205.reuse, PT ;  /* 0x000000cd0300720c */ /* 0x0c0fe40003fc6270 */
[----:B------:R-:W-:Y:S02]  /*158c0*/  ISETP.GE.AND P1, PT, R3, R206, PT ;  /* 0x000000ce0300720c */ /* 0x000fe40003f26270 */
[----:B------:R-:W-:Y:S02]  /*158d0*/  ISETP.GE.AND P0, PT, R0, R205, PT ;  /* 0x000000cd0000720c */ /* 0x000fe40003f06270 */
[----:B------:R-:W-:-:S02]  /*158e0*/  FSEL R163, R16, -INF , !P2 ;  /* 0xff80000010a37808 */ /* 0x000fc40005000000 */
[C---:B------:R-:W-:Y:S02]  /*158f0*/  ISETP.GE.AND P2, PT, R0.reuse, R206, PT ;  /* 0x000000ce0000720c */ /* 0x040fe40003f46270 */
[----:B------:R-:W-:Y:S02]  /*15900*/  FMNMX.FTZ R6, R5, R6, !PT ;  /* 0x0000000605067209 */ /* 0x000fe40007810000 */
        /* <DEDUP_REMOVED lines=8> */
[----:B------:R-:W-:Y:S02]  /*15990*/  FMNMX.FTZ R4, R31, R4, !PT ;  /* 0x000000041f047209 */ /* 0x000fe40007810000 */
[----:B------:R-:W-:-:S02]  /*159a0*/  FSEL R223, R18, -INF , !P4 ;  /* 0xff80000012df7808 */ /* 0x000fc40006000000 */
[----:B------:R-:W-:Y:S02]  /*159b0*/  FSEL R225, R12, -INF , !P0 ;  /* 0xff8000000ce17808 */ /* 0x000fe40004000000 */
[----:B------:R-:W-:Y:S02]  /*159c0*/  FSEL R227, R17, -INF , !P6 ;  /* 0xff80000011e37808 */ /* 0x000fe40007000000 */
[CC--:B------:R-:W-:Y:S02]  /*159d0*/  ISETP.GE.AND P4, PT, R3.reuse, R205.reuse, PT ;  /* 0x000000cd0300720c */ /* 0x0c0fe40003f86270 */
[----:B------:R-:W-:Y:S02]  /*159e0*/  ISETP.GE.AND P0, PT, R3, R206, PT ;  /* 0x000000ce0300720c */ /* 0x000fe40003f06270 */
[----:B------:R-:W-:Y:S02]  /*159f0*/  ISETP.GE.AND P6, PT, R0, R205, PT ;  /* 0x000000cd0000720c */ /* 0x000fe40003fc6270 */
[----:B------:R-:W-:-:S02]  /*15a00*/  FMNMX.FTZ R6, R163, R6, !PT ;  /* 0x00000006a3067209 */ /* 0x000fc40007810000 */
[----:B------:R-:W-:Y:S02]  /*15a10*/  FMNMX.FTZ R4, R29, R4, !PT ;  /* 0x000000041d047209 */ /* 0x000fe40007810000 */
[----:B------:R-:W-:Y:S02]  /*15a20*/  FSEL R171, R19, -INF , !P1 ;  /* 0xff80000013ab7808 */ /* 0x000fe40004800000 */
[C---:B------:R-:W-:Y:S01]  /*15a30*/  ISETP.GE.AND P1, PT, R0.reuse, R206, PT ;  /* 0x000000ce0000720c */ /* 0x040fe20003f26270 */
[----:B------:R-:W-:Y:S01]  /*15a40*/  LDSM.16.MT88.4 R16, [R185+0xe800] ;  /* 0x00e80000b910783b */ /* 0x000fe20000004200 */
[CC--:B------:R-:W-:Y:S02]  /*15a50*/  ISETP.LT.OR P4, PT, R3.reuse, R208.reuse, P4 ;  /* 0x000000d00300720c */ /* 0x0c0fe40002781670 */
[----:B------:R-:W-:Y:S02]  /*15a60*/  ISETP.LT.OR P0, PT, R3, R207, P0 ;  /* 0x000000cf0300720c */ /* 0x000fe40000701670 */
[----:B------:R-:W-:-:S02]  /*15a70*/  ISETP.LT.OR P6, PT, R0, R208, P6 ;  /* 0x000000d00000720c */ /* 0x000fc400037c1670 */
[----:B------:R-:W-:Y:S02]  /*15a80*/  IADD3 R3, R2, 0x31, RZ ;  /* 0x0000003102037810 */ /* 0x000fe40007ffe0ff */
[----:B------:R-:W-:Y:S02]  /*15a90*/  FMNMX.FTZ R6, R227, R6, !PT ;  /* 0x00000006e3067209 */ /* 0x000fe40007810000 */
[----:B------:R-:W-:Y:S02]  /*15aa0*/  FMNMX.FTZ R4, R27, R4, !PT ;  /* 0x000000041b047209 */ /* 0x000fe40007810000 */
[----:B------:R-:W-:Y:S02]  /*15ab0*/  ISETP.LT.OR P1, PT, R0, R207, P1 ;  /* 0x000000cf0000720c */ /* 0x000fe40000f21670 */
[----:B------:R-:W-:Y:S02]  /*15ac0*/  FSEL R221, R14, -INF , !P2 ;  /* 0xff8000000edd7808 */ /* 0x000fe40005000000 */
[----:B------:R-:W-:-:S02]  /*15ad0*/  IADD3 R0, R2, 0x38, RZ ;  /* 0x0000003802007810 */ /* 0x000fc40007ffe0ff */
[-C--:B------:R-:W-:Y:S02]  /*15ae0*/  ISETP.GE.AND P2, PT, R3, R205.reuse, PT ;  /* 0x000000cd0300720c */ /* 0x080fe40003f46270 */
[----:B------:R-:W-:Y:S02]  /*15af0*/  FSEL R167, R13, -INF , !P6 ;  /* 0xff8000000da77808 */ /* 0x000fe40007000000 */
[----:B------:R-:W-:Y:S02]  /*15b00*/  FMNMX.FTZ R6, R225, R6, !PT ;  /* 0x00000006e1067209 */ /* 0x000fe40007810000 */
[----:B------:R-:W-:Y:S02]  /*15b10*/  FMNMX.FTZ R4, R11, R4, !PT ;  /* 0x000000040b047209 */ /* 0x000fe40007810000 */
[----:B------:R-:W-:Y:S02]  /*15b20*/  ISETP.GE.AND P6, PT, R0, R205, PT ;  /* 0x000000cd0000720c */ /* 0x000fe40003fc6270 */
[----:B------:R-:W-:-:S02]  /*15b30*/  FSEL R219, R72, -INF , !P4 ;  /* 0xff80000048db7808 */ /* 0x000fc40006000000 */
[----:B------:R-:W-:Y:S02]  /*15b40*/  ISETP.LT.OR P2, PT, R3, R208, P2 ;  /* 0x000000d00300720c */ /* 0x000fe40001741670 */
[----:B------:R-:W-:Y:S02]  /*15b50*/  FMNMX.FTZ R6, R167, R6, !PT ;  /* 0x00000006a7067209 */ /* 0x000fe40007810000 */
[----:B------:R-:W-:Y:S02]  /*15b60*/  FMNMX.FTZ R4, R9, R4, !PT ;  /* 0x0000000409047209 */ /* 0x000fe40007810000 */
[----:B------:R-:W-:Y:S02]  /*15b70*/  ISETP.LT.OR P6, PT, R0, R208, P6 ;  /* 0x000000d00000720c */ /* 0x000fe400037c1670 */
[----:B------:R-:W-:Y:S02]  /*15b80*/  FSEL R217, R73, -INF , !P2 ;  /* 0xff80000049d97808 */ /* 0x000fe40005000000 */
[----:B------:R-:W-:-:S02]  /*15b90*/  FMNMX.FTZ R6, R219, R6, !PT ;  /* 0x00000006db067209 */ /* 0x000fc40007810000 */
[----:B------:R-:W-:Y:S02]  /*15ba0*/  IADD3 R2, R2, 0x39, RZ ;  /* 0x0000003902027810 */ /* 0x000fe40007ffe0ff */
[----:B------:R-:W-:Y:S02]  /*15bb0*/  FMNMX.FTZ R4, R223, R4, !PT ;  /* 0x00000004df047209 */ /* 0x000fe40007810000 */
[----:B------:R-:W-:Y:S02]  /*15bc0*/  FSEL R215, R76, -INF , !P6 ;  /* 0xff8000004cd77808 */ /* 0x000fe40007000000 */
[----:B------:R-:W-:Y:S02]  /*15bd0*/  FMNMX.FTZ R6, R217, R6, !PT ;  /* 0x00000006d9067209 */ /* 0x000fe40007810000 */
[----:B------:R-:W-:Y:S02]  /*15be0*/  ISETP.GE.AND P4, PT, R2, R205, PT ;  /* 0x000000cd0200720c */ /* 0x000fe40003f86270 */
[----:B------:R-:W-:-:S02]  /*15bf0*/  FMNMX.FTZ R4, R171, R4, !PT ;  /* 0x00000004ab047209 */ /* 0x000fc40007810000 */
[----:B------:R-:W-:Y:S02]  /*15c00*/  FSEL R211, R15, -INF , !P1 ;  /* 0xff8000000fd37808 */ /* 0x000fe40004800000 */
[----:B------:R-:W-:Y:S02]  /*15c10*/  FMNMX.FTZ R8, R215, R6, !PT ;  /* 0x00000006d7087209 */ /* 0x000fe40007810000 */
[----:B------:R-:W-:Y:S02]  /*15c20*/  ISETP.GE.AND P1, PT, R0, R206, PT ;  /* 0x000000ce0000720c */ /* 0x000fe40003f26270 */
[----:B------:R-:W-:Y:S02]  /*15c30*/  ISETP.LT.OR P4, PT, R2, R208, P4 ;  /* 0x000000d00200720c */ /* 0x000fe40002781670 */
[----:B------:R-:W-:Y:S02]  /*15c40*/  ISETP.GE.AND P2, PT, R3, R206, PT ;  /* 0x000000ce0300720c */ /* 0x000fe40003f46270 */
[----:B------:R-:W-:-:S02]  /*15c50*/  FMNMX.FTZ R6, R221, R4, !PT ;  /* 0x00000004dd067209 */ /* 0x000fc40007810000 */
[-C--:B------:R-:W-:Y:S02]  /*15c60*/  ISETP.LT.OR P1, PT, R0, R207.reuse, P1 ;  /* 0x000000cf0000720c */ /* 0x080fe40000f21670 */
[----:B------:R-:W-:Y:S02]  /*15c70*/  FSEL R213, R77, -INF , !P4 ;  /* 0xff8000004dd57808 */ /* 0x000fe40006000000 */
[----:B------:R-:W-:Y:S02]  /*15c80*/  ISETP.LT.OR P2, PT, R3, R207, P2 ;  /* 0x000000cf0300720c */ /* 0x000fe40001741670 */
[----:B------:R-:W-:Y:S02]  /*15c90*/  FSEL R209, R74, -INF , !P0 ;  /* 0xff8000004ad17808 */ /* 0x000fe40004000000 */
[----:B------:R-:W-:Y:S02]  /*15ca0*/  FMNMX.FTZ R0, R211, R6, !PT ;  /* 0x00000006d3007209 */ /* 0x000fe40007810000 */
[----:B------:R-:W-:-:S02]  /*15cb0*/  FMNMX.FTZ R4, R213, R8, !PT ;  /* 0x00000008d5047209 */ /* 0x000fc40007810000 */
[C---:B------:R-:W-:Y:S02]  /*15cc0*/  ISETP.GE.AND P0, PT, R2.reuse, R206, PT ;  /* 0x000000ce0200720c */ /* 0x040fe40003f06270 */
[----:B------:R-:W-:Y:S01]  /*15cd0*/  FSEL R147, R75, -INF , !P2 ;  /* 0xff8000004b937808 */ /* 0x000fe20005000000 */
[----:B------:R-:W1:Y:S01]  /*15ce0*/  SHFL.BFLY PT, R3, R4, 0x2, 0x1f ;  /* 0x0c401f0004037f89 */ /* 0x000e6200000e0000 */
[----:B------:R-:W-:Y:S02]  /*15cf0*/  FMNMX.FTZ R0, R209, R0, !PT ;  /* 0x00000000d1007209 */ /* 0x000fe40007810000 */
[----:B------:R-:W-:Y:S01]  /*15d00*/  ISETP.LT.OR P0, PT, R2, R207, P0 ;  /* 0x000000cf0200720c */ /* 0x000fe20000701670 */
[----:B------:R-:W-:Y:S01]  /*15d10*/  LDSM.16.MT88.4 R72, [R188+0x10000] ;  /* 0x01000000bc48783b */ /* 0x000fe20000004200 */
[----:B------:R-:W-:Y:S02]  /*15d20*/  FSEL R145, R78, -INF , !P1 ;  /* 0xff8000004e917808 */ /* 0x000fe40004800000 */
[----:B------:R-:W-:-:S02]  /*15d30*/  FMNMX.FTZ R0, R147, R0, !PT ;  /* 0x0000000093007209 */ /* 0x000fc40007810000 */
[----:B------:R-:W-:Y:S02]  /*15d40*/  FSEL R169, R79, -INF , !P0 ;  /* 0xff8000004fa97808 */ /* 0x000fe40004000000 */
[----:B------:R-:W-:-:S04]  /*15d50*/  FMNMX.FTZ R0, R145, R0, !PT ;  /* 0x0000000091007209 */ /* 0x000fc80007810000 */
        /* <DEDUP_REMOVED lines=9> */
[----:B------:R-:W-:-:S05]  /*15df0*/  FMUL.FTZ R144, R132, c[0x0][0x23c] ;  /* 0x00008f0084907a20 */ /* 0x000fca0000410000 */
[----:B------:R-:W-:-:S05]  /*15e00*/  FSEL R144, R144, RZ, P0 ;  /* 0x000000ff90907208 */ /* 0x000fca0000000000 */
[--C-:B------:R-:W-:Y:S02]  /*15e10*/  FFMA.FTZ R152, R41, c[0x0][0x23c], -R144.reuse ;  /* 0x00008f0029987a23 */ /* 0x100fe40000010890 */
[----:B------:R-:W1:Y:S01]  /*15e20*/  LDSM.16.MT88.4 R40, [R188+0xe000] ;  /* 0x00e00000bc28783b */ /* 0x000e620000004200 */
[--C-:B------:R-:W-:Y:S01]  /*15e30*/  FFMA.FTZ R157, R32, c[0x0][0x23c], -R144.reuse ;  /* 0x00008f00209d7a23 */ /* 0x100fe20000010890 */
[----:B--2---:R-:W-:Y:S01]  /*15e40*/  FMNMX.FTZ R3, R0, R3, !PT ;  /* 0x0000000300037209 */ /* 0x004fe20007810000 */
[--C-:B------:R-:W-:Y:S01]  /*15e50*/  FFMA.FTZ R154, R37, c[0x0][0x23c], -R144.reuse ;  /* 0x00008f00259a7a23 */ /* 0x100fe20000010890 */
[----:B------:R-:W-:Y:S01]  /*15e60*/  MUFU.EX2 R152, R152 ;  /* 0x0000009800987308 */ /* 0x000fe20000000800 */
[--C-:B------:R-:W-:Y:S01]  /*15e70*/  FFMA.FTZ R149, R39, c[0x0][0x23c], -R144.reuse ;  /* 0x00008f0027957a23 */ /* 0x100fe20000010890 */
[C---:B------:R-:W-:Y:S01]  /*15e80*/  FSETP.NEU.FTZ.AND P0, PT, R3.reuse, -INF , PT ;  /* 0xff8000000300780b */ /* 0x040fe20003f1d000 */
[----:B------:R-:W-:Y:S02]  /*15e90*/  FMUL.FTZ R162, R3, c[0x0][0x23c] ;  /* 0x00008f0003a27a20 */ /* 0x000fe40000410000 */
[----:B------:R-:W-:-:S02]  /*15ea0*/  FFMA.FTZ R155, R7, c[0x0][0x23c], -R144 ;  /* 0x00008f00079b7a23 */ /* 0x000fc40000010890 */
[--C-:B------:R-:W-:Y:S01]  /*15eb0*/  FFMA.FTZ R139, R5, c[0x0][0x23c], -R144.reuse ;  /* 0x00008f00058b7a23 */ /* 0x100fe20000010890 */
[----:B------:R-:W-:Y:S01]  /*15ec0*/  FSEL R162, R162, RZ, P0 ;  /* 0x000000ffa2a27208 */ /* 0x000fe20000000000 */
[----:B------:R-:W2:Y:S01]  /*15ed0*/  LDSM.16.MT88.4 R4, [R184+0x10000] ;  /* 0x01000000b804783b */ /* 0x000ea20000004200 */
[----:B------:R-:W-:Y:S01]  /*15ee0*/  MUFU.EX2 R157, R157 ;  /* 0x0000009d009d7308 */ /* 0x000fe20000000800 */
[----:B------:R-:W-:Y:S02]  /*15ef0*/  FFMA.FTZ R148, R25, c[0x0][0x23c], -R144 ;  /* 0x00008f0019947a23 */ /* 0x000fe40000010890 */
[--C-:B------:R-:W-:Y:S02]  /*15f00*/  FFMA.FTZ R156, R34, c[0x0][0x23c], -R162.reuse ;  /* 0x00008f00229c7a23 */ /* 0x100fe400000108a2 */
[--C-:B------:R-:W-:Y:S02]  /*15f10*/  FFMA.FTZ R159, R35, c[0x0][0x23c], -R162.reuse ;  /* 0x00008f00239f7a23 */ /* 0x100fe400000108a2 */
[--C-:B------:R-:W-:Y:S01]  /*15f20*/  FFMA.FTZ R161, R33, c[0x0][0x23c], -R162.reuse ;  /* 0x00008f0021a17a23 */ /* 0x100fe200000108a2 */
[----:B------:R-:W3:Y:S01]  /*15f30*/  MUFU.EX2 R154, R154 ;  /* 0x0000009a009a7308 */ /* 0x000ee20000000800 */
[--C-:B------:R-:W-:Y:S01]  /*15f40*/  FFMA.FTZ R150, R31, c[0x0][0x23c], -R162.reuse ;  /* 0x00008f001f967a23 */ /* 0x100fe200000108a2 */
[----:B------:R-:W-:Y:S01]  /*15f50*/  LDSM.16.MT88.4 R32, [R185+0xc800] ;  /* 0x00c80000b920783b */ /* 0x000fe20000004200 */
[----:B------:R-:W-:-:S02]  /*15f60*/  FFMA.FTZ R151, R11, c[0x0][0x23c], -R162 ;  /* 0x00008f000b977a23 */ /* 0x000fc400000108a2 */
[----:B------:R-:W-:Y:S02]  /*15f70*/  FFMA.FTZ R0, R9, c[0x0][0x23c], -R162 ;  /* 0x00008f0009007a23 */ /* 0x000fe400000108a2 */
[----:B------:R-:W4:Y:S01]  /*15f80*/  LDSM.16.MT88.4 R8, [R188+0xe800] ;  /* 0x00e80000bc08783b */ /* 0x000f220000004200 */
[----:B------:R-:W5:Y:S01]  /*15f90*/  MUFU.EX2 R149, R149 ;  /* 0x0000009500957308 */ /* 0x000f620000000800 */
[----:B------:R-:W-:Y:S02]  /*15fa0*/  FFMA.FTZ R2, R21, c[0x0][0x23c], -R144 ;  /* 0x00008f0015027a23 */ /* 0x000fe40000010890 */
[--C-:B------:R-:W-:Y:S01]  /*15fb0*/  FFMA.FTZ R153, R29, c[0x0][0x23c], -R162.reuse ;  /* 0x00008f001d997a23 */ /* 0x100fe200000108a2 */
[----:B------:R-:W1:Y:S01]  /*15fc0*/  LDSM.16.MT88.4 R20, [R188+0xc800] ;  /* 0x00c80000bc14783b */ /* 0x000e620000004200 */
[----:B------:R-:W-:Y:S02]  /*15fd0*/  FFMA.FTZ R138, R27, c[0x0][0x23c], -R162 ;  /* 0x00008f001b8a7a23 */ /* 0x000fe400000108a2 */
[--C-:B------:R-:W-:Y:S01]  /*15fe0*/  FFMA.FTZ R158, R163, c[0x0][0x23c], -R144.reuse ;  /* 0x00008f00a39e7a23 */ /* 0x100fe20000010890 */
[----:B------:R-:W-:Y:S01]  /*15ff0*/  MUFU.EX2 R156, R156 ;  /* 0x0000009c009c7308 */ /* 0x000fe20000000800 */
[----:B---3--:R-:W-:Y:S01]  /*16000*/  F2FP.PACK_AB R96, R154, R157 ;  /* 0x0000009d9a60723e */ /* 0x008fe200000000ff */
[----:B------:R-:W-:Y:S01]  /*16010*/  LDSM.16.MT88.4 R28, [R184+0xc800] ;  /* 0x00c80000b81c783b */ /* 0x000fe20000004200 */
[----:B------:R-:W-:-:S02]  /*16020*/  FFMA.FTZ R163, R227, c[0x0][0x23c], -R144 ;  /* 0x00008f00e3a37a23 */ /* 0x000fc40000010890 */
[--C-:B------:R-:W-:Y:S01]  /*16030*/  FFMA.FTZ R160, R225, c[0x0][0x23c], -R144.reuse ;  /* 0x00008f00e1a07a23 */ /* 0x100fe20000010890 */
[----:B------:R-:W-:Y:S01]  /*16040*/  LDSM.16.MT88.4 R24, [R186+0xe800] ;  /* 0x00e80000ba18783b */ /* 0x000fe20000004200 */
[----:B------:R-:W-:Y:S01]  /*16050*/  FFMA.FTZ R167, R167, c[0x0][0x23c], -R144 ;  /* 0x00008f00a7a77a23 */ /* 0x000fe20000010890 */
[----:B------:R-:W3:Y:S01]  /*16060*/  MUFU.EX2 R159, R159 ;  /* 0x0000009f009f7308 */ /* 0x000ee20000000800 */
[----:B-----5:R-:W-:Y:S01]  /*16070*/  F2FP.PACK_AB R98, R149, R152 ;  /* 0x000000989562723e */ /* 0x020fe200000000ff */
[--C-:B------:R-:W-:Y:S02]  /*16080*/  FFMA.FTZ R166, R223, c[0x0][0x23c], -R162.reuse ;  /* 0x00008f00dfa67a23 */ /* 0x100fe400000108a2 */
[--C-:B------:R-:W-:Y:S02]  /*16090*/  FFMA.FTZ R171, R171, c[0x0][0x23c], -R162.reuse ;  /* 0x00008f00abab7a23 */ /* 0x100fe400000108a2 */
[--C-:B------:R-:W-:Y:S02]  /*160a0*/  FFMA.FTZ R168, R221, c[0x0][0x23c], -R162.reuse ;  /* 0x00008f00dda87a23 */ /* 0x100fe400000108a2 */
[----:B------:R-:W-:Y:S01]  /*160b0*/  MUFU.EX2 R161, R161 ;  /* 0x000000a100a17308 */ /* 0x000fe20000000800 */
[----:B------:R-:W-:-:S02]  /*160c0*/  FFMA.FTZ R211, R211, c[0x0][0x23c], -R162 ;  /* 0x00008f00d3d37a23 */ /* 0x000fc400000108a2 */
[--C-:B------:R-:W-:Y:S02]  /*160d0*/  FFMA.FTZ R170, R219, c[0x0][0x23c], -R144.reuse ;  /* 0x00008f00dbaa7a23 */ /* 0x100fe40000010890 */
[--C-:B------:R-:W-:Y:S02]  /*160e0*/  FFMA.FTZ R217, R217, c[0x0][0x23c], -R144.reuse ;  /* 0x00008f00d9d97a23 */ /* 0x100fe40000010890 */
[--C-:B------:R-:W-:Y:S01]  /*160f0*/  FFMA.FTZ R210, R215, c[0x0][0x23c], -R144.reuse ;  /* 0x00008f00d7d27a23 */ /* 0x100fe20000010890 */
[----:B------:R-:W5:Y:S01]  /*16100*/  MUFU.EX2 R150, R150 ;  /* 0x0000009600967308 */ /* 0x000f620000000800 */
[----:B---3--:R-:W-:Y:S01]  /*16110*/  F2FP.PACK_AB R97, R159, R156 ;  /* 0x0000009c9f61723e */ /* 0x008fe200000000ff */
[----:B------:R-:W-:Y:S02]  /*16120*/  FFMA.FTZ R213, R213, c[0x0][0x23c], -R144 ;  /* 0x00008f00d5d57a23 */ /* 0x000fe40000010890 */
[--C-:B------:R-:W-:Y:S02]  /*16130*/  FFMA.FTZ R209, R209, c[0x0][0x23c], -R162.reuse ;  /* 0x00008f00d1d17a23 */ /* 0x100fe400000108a2 */
[----:B------:R-:W-:-:S02]  /*16140*/  FFMA.FTZ R212, R147, c[0x0][0x23c], -R162 ;  /* 0x00008f0093d47a23 */ /* 0x000fc400000108a2 */
[----:B------:R-:W-:Y:S01]  /*16150*/  MUFU.EX2 R155, R155 ;  /* 0x0000009b009b7308 */ /* 0x000fe20000000800 */
[--C-:B------:R-:W-:Y:S02]  /*16160*/  FFMA.FTZ R214, R145, c[0x0][0x23c], -R162.reuse ;  /* 0x00008f0091d67a23 */ /* 0x100fe400000108a2 */
[----:B------:R-:W-:Y:S01]  /*16170*/  FFMA.FTZ R169, R169, c[0x0][0x23c], -R162 ;  /* 0x00008f00a9a97a23 */ /* 0x000fe200000108a2 */
[----:B------:R-:W-:Y:S01]  /*16180*/  LDSM.16.MT88.4 R144, [R186+0xd800] ;  /* 0x00d80000ba90783b */ /* 0x000fe20000004200 */
[----:B------:R-:W-:Y:S02]  /*16190*/  FADD.FTZ R157, R157, R154 ;  /* 0x0000009a9d9d7221 */ /* 0x000fe40000010000 */
[----:B------:R-:W-:Y:S01]  /*161a0*/  FADD.FTZ R156, R156, R159 ;  /* 0x0000009f9c9c7221 */ /* 0x000fe20000010000 */
[----:B-----5:R-:W-:Y:S01]  /*161b0*/  F2FP.PACK_AB R99, R150, R161 ;  /* 0x000000a19663723e */ /* 0x020fe200000000ff */
[----:B------:R-:W3:Y:S01]  /*161c0*/  MUFU.EX2 R148, R148 ;  /* 0x0000009400947308 */ /* 0x000ee20000000800 */
[----:B------:R-:W-:-:S02]  /*161d0*/  FADD.FTZ R152, R152, R157 ;  /* 0x0000009d98987221 */ /* 0x000fc40000010000 */
[----:B------:R-:W-:Y:S02]  /*161e0*/  FADD.FTZ R161, R161, R156 ;  /* 0x0000009ca1a17221 */ /* 0x000fe40000010000 */
[----:B------:R-:W-:Y:S01]  /*161f0*/  FADD.FTZ R152, R149, R152 ;  /* 0x0000009895987221 */ /* 0x000fe20000010000 */
[C---:B-1----:R-:W-:Y:S01]  /*16200*/  HMMA.16816.F32 R36, R96.reuse, R40, RZ ;  /* 0x000000286024723c */ /* 0x042fe200000018ff */
[----:B------:R-:W-:Y:S01]  /*16210*/  FADD.FTZ R150, R150, R161 ;  /* 0x000000a196967221 */ /* 0x000fe20000010000 */
        /* <DEDUP_REMOVED lines=42> */
[----:B------:R-:W4:Y:S06]  /*164c0*/  MUFU.EX2 R169, R169 ;  /* 0x000000a900a97308 */ /* 0x000f2c0000000800 */
[C---:B--2---:R-:W-:Y:S07]  /*164d0*/  HMMA.16816.F32 R92, R96.reuse, R4, RZ ;  /* 0x00000004605c723c */ /* 0x044fee00000018ff */
[----:B---3--:R-:W-:Y:S01]  /*164e0*/  F2FP.PACK_AB R4, R148, R155 ;  /* 0x0000009b9404723e */ /* 0x008fe200000000ff */
[----:B------:R-:W-:Y:S01]  /*164f0*/  HMMA.16816.F32 R96, R96, R6, RZ ;  /* 0x000000066060723c */ /* 0x000fe200000018ff */
[----:B-1----:R-:W-:Y:S01]  /*16500*/  F2FP.PACK_AB R5, R138, R153 ;  /* 0x000000998a05723e */ /* 0x002fe200000000ff */
        /* <DEDUP_REMOVED lines=18> */
[----:B------:R-:W3:Y:S07]  /*16630*/  LDSM.16.MT88.4 R20, [R188+0x10800] ;  /* 0x01080000bc14783b */ /* 0x000eee0000004200 */
[C---:B------:R-:W-:Y:S08]  /*16640*/  HMMA.16816.F32 R60, R4.reuse, R12, R60 ;  /* 0x0000000c043c723c */ /* 0x040ff0000000183c */
[C---:B------:R-:W-:Y:S01]  /*16650*/  HMMA.16816.F32 R64, R4.reuse, R14, R64 ;  /* 0x0000000e0440723c */ /* 0x040fe20000001840 */
[----:B------:R-:W4:Y:S07]  /*16660*/  LDSM.16.MT88.4 R12, [R184+0x10800] ;  /* 0x01080000b80c783b */ /* 0x000f2e0000004200 */
        /* <DEDUP_REMOVED lines=30> */
[----:B------:R-:W-:Y:S02]  /*16850*/  FADD.FTZ R163, R163, R158 ;  /* 0x0000009ea3a37221 */ /* 0x000fe40000010000 */
[----:B------:R-:W-:Y:S02]  /*16860*/  FADD.FTZ R171, R171, R166 ;  /* 0x000000a6abab7221 */ /* 0x000fe40000010000 */
[----:B------:R-:W-:Y:S02]  /*16870*/  FADD.FTZ R160, R160, R163 ;  /* 0x000000a3a0a07221 */ /* 0x000fe40000010000 */
[----:B-1----:R-:W-:Y:S01]  /*16880*/  HMMA.16816.F32 R128, R4, R8, R128 ;  /* 0x000000080480723c */ /* 0x002fe20000001880 */
[----:B------:R-:W-:-:S02]  /*16890*/  FADD.FTZ R168, R168, R171 ;  /* 0x000000aba8a87221 */ /* 0x000fc40000010000 */
[----:B------:R-:W-:Y:S02]  /*168a0*/  FADD.FTZ R167, R167, R160 ;  /* 0x000000a0a7a77221 */ /* 0x000fe40000010000 */
        /* <DEDUP_REMOVED lines=38> */
[----:B------:R-:W-:-:S02]  /*16b10*/  F2FP.PACK_AB R6, R213, R210 ;  /* 0x000000d2d506723e */ /* 0x000fc400000000ff */
[C---:B------:R-:W-:Y:S01]  /*16b20*/  F2FP.PACK_AB R5, R212.reuse, R209 ;  /* 0x000000d1d405723e */ /* 0x040fe200000000ff */
[----:B------:R-:W-:Y:S01]  /*16b30*/  FADD.FTZ R209, R209, R168 ;  /* 0x000000a8d1d17221 */ /* 0x000fe20000010000 */
[----:B------:R-:W-:Y:S01]  /*16b40*/  F2FP.PACK_AB R7, R169, R214 ;  /* 0x000000d6a907723e */ /* 0x000fe200000000ff */
[----:B------:R-:W-:Y:S02]  /*16b50*/  FADD.FTZ R217, R217, R170 ;  /* 0x000000aad9d97221 */ /* 0x000fe40000010000 */
[----:B------:R-:W-:Y:S02]  /*16b60*/  FADD.FTZ R209, R212, R209 ;  /* 0x000000d1d4d17221 */ /* 0x000fe40000010000 */
[----:B------:R-:W-:Y:S02]  /*16b70*/  FADD.FTZ R210, R210, R217 ;  /* 0x000000d9d2d27221 */ /* 0x000fe40000010000 */
[----:B---3--:R-:W-:Y:S01]  /*16b80*/  HMMA.16816.F32 R128, R4, R12, R128 ;  /* 0x0000000c0480723c */ /* 0x008fe20000001880 */
[----:B------:R-:W-:-:S02]  /*16b90*/  FADD.FTZ R214, R214, R209 ;  /* 0x000000d1d6d67221 */ /* 0x000fc40000010000 */
[----:B------:R-:W-:Y:S02]  /*16ba0*/  FADD.FTZ R211, R213, R210 ;  /* 0x000000d2d5d37221 */ /* 0x000fe40000010000 */
[----:B------:R-:W-:-:S03]  /*16bb0*/  FADD.FTZ R209, R169, R214 ;  /* 0x000000d6a9d17221 */ /* 0x000fc60000010000 */
        /* <DEDUP_REMOVED lines=26> */
[----:B------:R-:W-:Y:S07]  /*16d60*/  @!UPT UIADD3 URZ, URZ, URZ, URZ ;  /* 0x0000003f3f3ff290 */ /* 0x000fee000fffe03f */
[----:B------:R-:W-:Y:S11]  /*16d70*/  @!P5 BRA `(.L_x_2332) ;  /* 0x000040d00000d947 */ /* 0x000ff60003800000 */
[----:B------:R-:W-:-:S04]  /*16d80*/  DEPBAR.LE SB0, 0x0 ;  /* 0x000080000000791a */ /* 0x000fc80000000000 */
[----:B------:R-:W-:Y:S01]  /*16d90*/  ULDC.64 UR4, c[0x0][0x118] ;  /* 0x0000460000047ab9 */ /* 0x000fe20000000a00 */
[----:B------:R-:W-:Y:S01]  /*16da0*/  IADD3 R204, R134, -0x2, RZ ;  /* 0xfffffffe86cc7810 */ /* 0x000fe20007ffe0ff */
[----:B------:R-:W-:Y:S06]  /*16db0*/  BAR.SYNC.DEFER_BLOCKING 0x0 ;  /* 0x0000000000007b1d */ /* 0x000fec0000010000 */
[----:B------:R-:W-:Y:S05]  /*16dc0*/  @!P3 BRA `(.L_x_2333) ;  /* 0x000003b00000b947 */ /* 0x000fea0003800000 */
[----:B------:R-:W-:Y:S01]  /*16dd0*/  IABS R0, c[0x0][0x2d0] ;  /* 0x0000b40000007a13 */ /* 0x000fe20000000000 */
[----:B------:R-:W-:-:S03]  /*16de0*/  IMAD.SHL.U32 R2, R204, 0x40, RZ ;  /* 0x00000040cc027824 */ /* 0x000fc600078e00ff */
[----:B------:R-:W1:Y:S02]  /*16df0*/  I2F.RP R7, R0 ;  /* 0x0000000000077306 */ /* 0x000e640000209400 */
[----:B------:R-:W-:Y:S02]  /*16e00*/  IADD3 R10, R2, 0x40, RZ ;  /* 0x00000040020a7810 */ /* 0x000fe40007ffe0ff */
[----:B------:R-:W-:Y:S02]  /*16e10*/  IABS R4, R2 ;  /* 0x0000000200047213 */ /* 0x000fe40000000000 */
[----:B------:R-:W-:Y:S02]  /*16e20*/  IABS R6, R10 ;  /* 0x0000000a00067213 */ /* 0x000fe40000000000 */
[----:B------:R-:W-:Y:S02]  /*16e30*/  LOP3.LUT R10, R10, c[0x0][0x2d0], RZ, 0x3c, !PT ;  /* 0x0000b4000a0a7a12 */ /* 0x000fe400078e3cff */
[----:B------:R-:W-:-:S02]  /*16e40*/  LOP3.LUT R2, R2, c[0x0][0x2d0], RZ, 0x3c, !PT ;  /* 0x0000b40002027a12 */ /* 0x000fc400078e3cff */
[----:B------:R-:W-:Y:S02]  /*16e50*/  ISETP.GE.AND P2, PT, R10, RZ, PT ;  /* 0x000000ff0a00720c */ /* 0x000fe40003f46270 */
        /* <DEDUP_REMOVED lines=16> */
[----:B------:R-:W-:Y:S01]  /*16f60*/  @!P4 IMAD.IADD R7, R7, 0x1, -R0 ;  /* 0x000000010707c824 */ /* 0x000fe200078e0a00 */
[----:B------:R-:W-:Y:S02]  /*16f70*/  @!P4 IADD3 R9, R9, 0x1, RZ ;  /* 0x000000010909c810 */ /* 0x000fe40007ffe0ff */
[-C--:B------:R-:W-:Y:S02]  /*16f80*/  @!P1 IADD3 R5, R5, -R0.reuse, RZ ;  /* 0x8000000005059210 */ /* 0x080fe40007ffe0ff */
[-C--:B------:R-:W-:Y:S02]  /*16f90*/  ISETP.GE.U32.AND P6, PT, R7, R0.reuse, PT ;  /* 0x000000000700720c */ /* 0x080fe40003fc6070 */
[----:B------:R-:W-:Y:S02]  /*16fa0*/  ISETP.GE.U32.AND P5, PT, R5, R0, PT ;  /* 0x000000000500720c */ /* 0x000fe40003fa6070 */
[----:B------:R-:W-:Y:S02]  /*16fb0*/  @!P1 IADD3 R8, R8, 0x1, RZ ;  /* 0x0000000108089810 */ /* 0x000fe40007ffe0ff */
[----:B------:R-:W-:-:S02]  /*16fc0*/  ISETP.NE.AND P1, PT, RZ, c[0x0][0x2d0], PT ;  /* 0x0000b400ff007a0c */ /* 0x000fc40003f25270 */
[----:B------:R-:W-:-:S05]  /*16fd0*/  LOP3.LUT R0, RZ, c[0x0][0x2d0], RZ, 0x33, !PT ;  /* 0x0000b400ff007a12 */ /* 0x000fca00078e33ff */
        /* <DEDUP_REMOVED lines=15> */
[C---:B------:R-:W-:Y:S02]  /*170d0*/  IMAD R0, R5.reuse, c[0x0][0x1a4], R0 ;  /* 0x0000690005007a24 */ /* 0x040fe400078e0200 */
        /* <DEDUP_REMOVED lines=10> */
.L_x_2333:
[----:B------:R-:W-:-:S05]  /*17180*/  IMAD.MOV.U32 R11, RZ, RZ, c[0x0][0x1a0] ;  /* 0x00006800ff0b7624 */ /* 0x000fca00078e00ff */
[----:B------:R-:W-:-:S04]  /*17190*/  LEA R11, -R11, RZ, 0x6 ;  /* 0x000000ff0b0b7211 */ /* 0x000fc800078e31ff */
[----:B------:R-:W-:Y:S02]  /*171a0*/  SHF.R.S32.HI R6, RZ, 0x1f, R11 ;  /* 0x0000001fff067819 */ /* 0x000fe4000001140b */
.L_x_2334:
[----:B------:R-:W-:Y:S01]  /*171b0*/  LOP3.LUT R0, R201, 0xff, RZ, 0xc0, !PT ;  /* 0x000000ffc9007812 */ /* 0x000fe200078ec0ff */
[----:B------:R-:W-:Y:S01]  /*171c0*/  IMAD.MOV.U32 R5, RZ, RZ, c[0x0][0x1a0] ;  /* 0x00006800ff057624 */ /* 0x000fe200078e00ff */
[----:B------:R-:W-:Y:S01]  /*171d0*/  LEA R220, P5, R11, R164, 0x1 ;  /* 0x000000a40bdc7211 */ /* 0x000fe200078a08ff */
[----:B------:R-:W-:Y:S01]  /*171e0*/  IMAD R135, R204, 0x40, R135 ;  /* 0x00000040cc877824 */ /* 0x000fe200078e0287 */
[C---:B------:R-:W-:Y:S01]  /*171f0*/  LOP3.LUT P2, RZ, R0.reuse, 0x2, RZ, 0xc0, !PT ;  /* 0x0000000200ff7812 */ /* 0x040fe2000784c0ff */
[----:B------:R-:W-:Y:S01]  /*17200*/  IMAD.SHL.U32 R7, R5, 0x10, RZ ;  /* 0x0000001005077824 */ /* 0x000fe200078e00ff */
[C---:B------:R-:W-:Y:S02]  /*17210*/  LOP3.LUT P1, RZ, R0.reuse, 0x4, RZ, 0xc0, !PT ;  /* 0x0000000400ff7812 */ /* 0x040fe4000782c0ff */
[----:B------:R-:W-:Y:S01]  /*17220*/  LOP3.LUT P4, RZ, R0, 0x1, RZ, 0xc0, !PT ;  /* 0x0000000100ff7812 */ /* 0x000fe2000788c0ff */
[----:B------:R-:W-:Y:S01]  /*17230*/  IMAD.MOV.U32 R0, RZ, RZ, 0x4 ;  /* 0x00000004ff007424 */ /* 0x000fe200078e00ff */
[----:B------:R-:W-:-:S04]  /*17240*/  LEA.HI.X R221, R11, R165, R6, 0x1, P5 ;  /* 0x000000a50bdd7211 */ /* 0x000fc800028f0c06 */
[----:B------:R-:W-:-:S03]  /*17250*/  SHF.L.U64.HI R2, R5, R0, c[0x0][0x1a4] ;  /* 0x0000690005027619 */ /* 0x000fc60000010200 */
[----:B------:R-:W-:-:S04]  /*17260*/  @P2 IADD3 R9, P0, R11, R136, RZ ;  /* 0x000000880b092210 */ /* 0x000fc80007f1e0ff */
[----:B------:R-:W-:Y:S01]  /*17270*/  @P2 LEA R20, P6, R9, c[0x0][0x170], 0x1 ;  /* 0x00005c0009142a11 */ /* 0x000fe200078c08ff */
[C-C-:B------:R-:W-:Y:S01]  /*17280*/  @P2 IMAD.X R4, R6.reuse, 0x1, R133.reuse, P0 ;  /* 0x0000000106042824 */ /* 0x140fe200000e0685 */
[-C--:B------:R-:W-:Y:S01]  /*17290*/  @P1 IADD3 R5, P0, R11, R136.reuse, RZ ;  /* 0x000000880b051210 */ /* 0x080fe20007f1e0ff */
[----:B------:R-:W-:Y:S01]  /*172a0*/  @!PT LDS RZ, [RZ] ;  /* 0x00000000fffff984 */ /* 0x000fe20000000800 */
[----:B------:R-:W-:Y:S01]  /*172b0*/  @!PT LDS RZ, [RZ] ;  /* 0x00000000fffff984 */ /* 0x000fe20000000800 */
[----:B------:R-:W-:Y:S01]  /*172c0*/  @!PT LDS RZ, [RZ] ;  /* 0x00000000fffff984 */ /* 0x000fe20000000800 */
[----:B------:R1:W-:Y:S01]  /*172d0*/  @P4 LDGSTS.E.BYPASS.LTC128B.128 [R200+0xc000], [R220.64] ;  /* 0x0c000000dcc84fae */ /* 0x0003e2000b901d44 */
[----:B------:R-:W-:Y:S02]  /*172e0*/  IADD3 R11, P5, R7, R11, RZ ;  /* 0x0000000b070b7210 */ /* 0x000fe40007fbe0ff */
[----:B------:R-:W-:Y:S01]  /*172f0*/  @P2 LEA.HI.X R21, R9, c[0x0][0x174], R4, 0x1, P6 ;  /* 0x00005d0009152a11 */ /* 0x000fe200030f0c04 */
[----:B------:R-:W-:Y:S01]  /*17300*/  @P1 IMAD.X R4, R6, 0x1, R133, P0 ;  /* 0x0000000106041824 */ /* 0x000fe200000e0685 */
[----:B------:R-:W-:Y:S01]  /*17310*/  @P1 LEA R14, P0, R5, c[0x0][0x170], 0x1 ;  /* 0x00005c00050e1a11 */ /* 0x000fe200078008ff */
[----:B------:R-:W-:Y:S01]  /*17320*/  IMAD.X R6, R2, 0x1, R6, P5 ;  /* 0x0000000102067824 */ /* 0x000fe200028e0606 */
[----:B------:R-:W-:Y:S01]  /*17330*/  @P2 IADD3 R9, P5, R11, R136, RZ ;  /* 0x000000880b092210 */ /* 0x000fe20007fbe0ff */
[----:B------:R-:W-:Y:S01]  /*17340*/  @!P4 STS.128 [R200+0xc000], RZ ;  /* 0x00c000ffc800c388 */ /* 0x000fe20000000c00 */
[----:B------:R-:W-:-:S02]  /*17350*/  @P1 LEA.HI.X R15, R5, c[0x0][0x174], R4, 0x1, P0 ;  /* 0x00005d00050f1a11 */ /* 0x000fc400000f0c04 */
[----:B------:R-:W-:Y:S01]  /*17360*/  @P4 LEA R18, P6, R11, R164, 0x1 ;  /* 0x000000a40b124211 */ /* 0x000fe200078c08ff */
[C-C-:B------:R-:W-:Y:S01]  /*17370*/  @P2 IMAD.X R4, R6.reuse, 0x1, R133.reuse, P5 ;  /* 0x0000000106042824 */ /* 0x140fe200028e0685 */
[----:B------:R-:W-:Y:S01]  /*17380*/  @P2 LEA R16, P5, R9, c[0x0][0x170], 0x1 ;  /* 0x00005c0009102a11 */ /* 0x000fe200078a08ff */
[----:B------:R-:W-:Y:S01]  /*17390*/  @!PT LDS RZ, [RZ] ;  /* 0x00000000fffff984 */ /* 0x000fe20000000800 */
[----:B------:R-:W-:Y:S01]  /*173a0*/  @!PT LDS RZ, [RZ] ;  /* 0x00000000fffff984 */ /* 0x000fe20000000800 */
[----:B------:R-:W-:Y:S01]  /*173b0*/  @!PT LDS RZ, [RZ] ;  /* 0x00000000fffff984 */ /* 0x000fe20000000800 */
[----:B------:R2:W-:Y:S01]  /*173c0*/  @P2 LDGSTS.E.BYPASS.LTC128B.128 [R200+0xe000], [R20.64+0x80] ;  /* 0x0e00008014c82fae */ /* 0x0005e2000b901d44 */
[----:B------:R-:W-:Y:S02]  /*173d0*/  @P1 IADD3 R5, P0, R11, R136, RZ ;  /* 0x000000880b051210 */ /* 0x000fe40007f1e0ff */
[----:B------:R-:W-:Y:S01]  /*173e0*/  @P2 LEA.HI.X R17, R9, c[0x0][0x174], R4, 0x1, P5 ;  /* 0x00005d0009112a11 */ /* 0x000fe200028f0c04 */
[----:B------:R-:W-:Y:S01]  /*173f0*/  @!P2 STS.128 [R200+0xe000], RZ ;  /* 0x00e000ffc800a388 */ /* 0x000fe20000000c00 */
[----:B------:R-:W-:Y:S01]  /*17400*/  @P4 LEA.HI.X R19, R11, R165, R6, 0x1, P6 ;  /* 0x000000a50b134211 */ /* 0x000fe200030f0c06 */
[----:B------:R-:W-:Y:S01]  /*17410*/  @P1 IMAD.X R4, R6, 0x1, R133, P0 ;  /* 0x0000000106041824 */ /* 0x000fe200000e0685 */
[----:B------:R-:W-:Y:S01]  /*17420*/  IADD3 R11, P5, R7, R11, RZ ;  /* 0x0000000b070b7210 */ /* 0x000fe20007fbe0ff */
[----:B------:R-:W-:Y:S01]  /*17430*/  @!PT LDS RZ, [RZ] ;  /* 0x00000000fffff984 */ /* 0x000fe20000000800 */
[----:B------:R-:W-:Y:S01]  /*17440*/  @!PT LDS RZ, [RZ] ;  /* 0x00000000fffff984 */ /* 0x000fe20000000800 */
[----:B------:R-:W-:Y:S01]  /*17450*/  @!PT LDS RZ, [RZ] ;  /* 0x00000000fffff984 */ /* 0x000fe20000000800 */
[----:B------:R3:W-:Y:S01]  /*17460*/  @P1 LDGSTS.E.BYPASS.LTC128B.128 [R200+0x10000], [R14.64+0x100] ;  /* 0x100001000ec81fae */ /* 0x0007e2000b901d44 */
[----:B------:R-:W-:-:S02]  /*17470*/  @P1 LEA R12, P0, R5, c[0x0][0x170], 0x1 ;  /* 0x00005c00050c1a11 */ /* 0x000fc400078008ff */
[----:B------:R-:W-:Y:S01]  /*17480*/  @P2 IADD3 R9, P6, R11, R136, RZ ;  /* 0x000000880b092210 */ /* 0x000fe20007fde0ff */
[----:B------:R-:W-:Y:S01]  /*17490*/  IMAD.X R6, R2, 0x1, R6, P5 ;  /* 0x0000000102067824 */ /* 0x000fe200028e0606 */
[----:B------:R-:W-:Y:S01]  /*174a0*/  @P1 LEA.HI.X R13, R5, c[0x0][0x174], R4, 0x1, P0 ;  /* 0x00005d00050d1a11 */ /* 0x000fe200000f0c04 */
[----:B------:R-:W-:Y:S01]  /*174b0*/  @!P1 STS.128 [R200+0x10000], RZ ;  /* 0x010000ffc8009388 */ /* 0x000fe20000000c00 */
[C---:B------:R-:W-:Y:S01]  /*174c0*/  @P4 LEA R22, P5, R11.reuse, R164, 0x1 ;  /* 0x000000a40b164211 */ /* 0x040fe200078a08ff */
[C-C-:B------:R-:W-:Y:S01]  /*174d0*/  @P2 IMAD.X R8, R6.reuse, 0x1, R133.reuse, P6 ;  /* 0x0000000106082824 */ /* 0x140fe200030e0685 */
[CC--:B------:R-:W-:Y:S01]  /*174e0*/  @P1 IADD3 R5, P0, R11.reuse, R136.reuse, RZ ;  /* 0x000000880b051210 */ /* 0x0c0fe20007f1e0ff */
[----:B------:R-:W-:Y:S01]  /*174f0*/  @!PT LDS RZ, [RZ] ;  /* 0x00000000fffff984 */ /* 0x000fe20000000800 */
[----:B------:R-:W-:Y:S01]  /*17500*/  @!PT LDS RZ, [RZ] ;  /* 0x00000000fffff984 */ /* 0x000fe20000000800 */
[----:B------:R-:W-:Y:S01]  /*17510*/  @!PT LDS RZ, [RZ] ;  /* 0x00000000fffff984 */ /* 0x000fe20000000800 */
[----:B------:R4:W-:Y:S01]  /*17520*/  @P4 LDGSTS.E.BYPASS.LTC128B.128 [R200+0xc800], [R18.64] ;  /* 0x0c80000012c84fae */ /* 0x0009e2000b901d44 */
[--C-:B------:R-:W-:Y:S02]  /*17530*/  @P4 LEA.HI.X R23, R11, R165, R6.reuse, 0x1, P5 ;  /* 0x000000a50b174211 */ /* 0x100fe400028f0c06 */
[----:B------:R-:W-:Y:S01]  /*17540*/  IADD3 R7, P5, R7, R11, RZ ;  /* 0x0000000b07077210 */ /* 0x000fe20007fbe0ff */
[----:B------:R-:W-:Y:S01]  /*17550*/  @P1 IMAD.X R4, R6, 0x1, R133, P0 ;  /* 0x0000000106041824 */ /* 0x000fe200000e0685 */
[----:B------:R-:W-:Y:S01]  /*17560*/  @P1 LEA R10, P0, R5, c[0x0][0x170], 0x1 ;  /* 0x00005c00050a1a11 */ /* 0x000fe200078008ff */
[----:B------:R-:W-:Y:S01]  /*17570*/  @!P4 STS.128 [R200+0xc800], RZ ;  /* 0x00c800ffc800c388 */ /* 0x000fe20000000c00 */
[----:B------:R-:W-:Y:S01]  /*17580*/  @P2 LEA R24, P6, R9, c[0x0][0x170], 0x1 ;  /* 0x00005c0009182a11 */ /* 0x000fe200078c08ff */
[----:B------:R-:W-:Y:S01]  /*17590*/  IMAD.X R2, R2, 0x1, R6, P5 ;  /* 0x0000000102027824 */ /* 0x000fe200028e0606 */
[----:B------:R-:W-:Y:S01]  /*175a0*/  @P1 LEA.HI.X R11, R5, c[0x0][0x174], R4, 0x1, P0 ;  /* 0x00005d00050b1a11 */ /* 0x000fe200000f0c04 */
[----:B------:R-:W-:Y:S01]  /*175b0*/  @!PT LDS RZ, [RZ] ;  /* 0x00000000fffff984 */ /* 0x000fe20000000800 */
[----:B------:R-:W-:Y:S01]  /*175c0*/  @!PT LDS RZ, [RZ] ;  /* 0x00000000fffff984 */ /* 0x000fe20000000800 */
[----:B------:R-:W-:Y:S01]  /*175d0*/  @!PT LDS RZ, [RZ] ;  /* 0x00000000fffff984 */ /* 0x000fe20000000800 */
[----:B------:R4:W-:Y:S01]  /*175e0*/  @P2 LDGSTS.E.BYPASS.LTC128B.128 [R200+0xe800], [R16.64+0x80] ;  /* 0x0e80008010c82fae */ /* 0x0009e2000b901d44 */
[----:B------:R-:W-:-:S02]  /*175f0*/  @P2 IADD3 R4, P5, R7, R136, RZ ;  /* 0x0000008807042210 */ /* 0x000fc40007fbe0ff */
[----:B------:R-:W-:Y:S01]  /*17600*/  @P1 IADD3 R136, P0, R7, R136, RZ ;  /* 0x0000008807881210 */ /* 0x000fe20007f1e0ff */
[----:B------:R-:W-:Y:S01]  /*17610*/  @!P2 STS.128 [R200+0xe800], RZ ;  /* 0x00e800ffc800a388 */ /* 0x000fe20000000c00 */
[----:B------:R-:W-:Y:S01]  /*17620*/  @P2 LEA.HI.X R25, R9, c[0x0][0x174], R8, 0x1, P6 ;  /* 0x00005d0009192a11 */ /* 0x000fe200030f0c08 */
[--C-:B------:R-:W-:Y:S01]  /*17630*/  @P2 IMAD.X R5, R2, 0x1, R133.reuse, P5 ;  /* 0x0000000102052824 */ /* 0x100fe200028e0685 */
[C---:B------:R-:W-:Y:S01]  /*17640*/  @P4 LEA R6, P6, R7.reuse, R164, 0x1 ;  /* 0x000000a407064211 */ /* 0x040fe200078c08ff */
[----:B------:R-:W-:Y:S01]  /*17650*/  @!PT LDS RZ, [RZ] ;  /* 0x00000000fffff984 */ /* 0x000fe20000000800 */
[----:B------:R-:W-:Y:S01]  /*17660*/  @!PT LDS RZ, [RZ] ;  /* 0x00000000fffff984 */ /* 0x000fe20000000800 */
[----:B------:R-:W-:Y:S01]  /*17670*/  @!PT LDS RZ, [RZ] ;  /* 0x00000000fffff984 */ /* 0x000fe20000000800 */
[----:B------:R3:W-:Y:S01]  /*17680*/  @P1 LDGSTS.E.BYPASS.LTC128B.128 [R200+0x10800], [R12.64+0x100] ;  /* 0x108001000cc81fae */ /* 0x0007e2000b901d44 */
[----:B------:R-:W-:Y:S01]  /*17690*/  @P2 LEA R28, P5, R4, c[0x0][0x170], 0x1 ;  /* 0x00005c00041c2a11 */ /* 0x000fe200078a08ff */
[----:B------:R-:W-:Y:S01]  /*176a0*/  @P1 IMAD.X R133, R2, 0x1, R133, P0 ;  /* 0x0000000102851824 */ /* 0x000fe200000e0685 */
[----:B------:R-:W-:Y:S01]  /*176b0*/  @P4 LEA.HI.X R7, R7, R165, R2, 0x1, P6 ;  /* 0x000000a507074211 */ /* 0x000fe200030f0c02 */
[----:B------:R-:W-:Y:S01]  /*176c0*/  @!P1 STS.128 [R200+0x10800], RZ ;  /* 0x010800ffc8009388 */ /* 0x000fe20000000c00 */
[----:B------:R-:W-:-:S02]  /*176d0*/  @P1 LEA R8, P0, R136, c[0x0][0x170], 0x1 ;  /* 0x00005c0088081a11 */ /* 0x000fc400078008ff */
[----:B------:R-:W-:Y:S01]  /*176e0*/  @P2 LEA.HI.X R29, R4, c[0x0][0x174], R5, 0x1, P5 ;  /* 0x00005d00041d2a11 */ /* 0x000fe200028f0c05 */
[----:B------:R-:W-:Y:S01]  /*176f0*/  @!PT LDS RZ, [RZ] ;  /* 0x00000000fffff984 */ /* 0x000fe20000000800 */
[----:B------:R-:W-:Y:S01]  /*17700*/  @!PT LDS RZ, [RZ] ;  /* 0x00000000fffff984 */ /* 0x000fe20000000800 */
[----:B------:R-:W-:Y:S01]  /*17710*/  @!PT LDS RZ, [RZ] ;  /* 0x00000000fffff984 */ /* 0x000fe20000000800 */
[----:B------:R2:W-:Y:S01]  /*17720*/  @P4 LDGSTS.E.BYPASS.LTC128B.128 [R200+0xd000], [R22.64] ;  /* 0x0d00000016c84fae */ /* 0x0005e2000b901d44 */
[----:B------:R-:W-:Y:S02]  /*17730*/  @P1 LEA.HI.X R9, R136, c[0x0][0x174], R133, 0x1, P0 ;  /* 0x00005d0088091a11 */ /* 0x000fe400000f0c85 */
[C---:B------:R-:W-:Y:S01]  /*17740*/  IADD3 R2, R135.reuse, 0x1, RZ ;  /* 0x0000000187027810 */ /* 0x040fe20007ffe0ff */
[----:B------:R-:W-:Y:S01]  /*17750*/  @!P4 STS.128 [R200+0xd000], RZ ;  /* 0x00d000ffc800c388 */ /* 0x000fe20000000c00 */
[C---:B------:R-:W-:Y:S02]  /*17760*/  ISETP.GE.AND P0, PT, R135.reuse, R205, PT ;  /* 0x000000cd8700720c */ /* 0x040fe40003f06270 */
[C---:B------:R-:W-:Y:S01]  /*17770*/  ISETP.GE.AND P6, PT, R135.reuse, R206, PT ;  /* 0x000000ce8700720c */ /* 0x040fe20003fc6270 */
[----:B------:R-:W-:Y:S01]  /*17780*/  @!PT LDS RZ, [RZ] ;  /* 0x00000000fffff984 */ /* 0x000fe20000000800 */
[----:B------:R-:W-:Y:S01]  /*17790*/  @!PT LDS RZ, [RZ] ;  /* 0x00000000fffff984 */ /* 0x000fe20000000800 */
[----:B------:R-:W-:Y:S01]  /*177a0*/  @!PT LDS RZ, [RZ] ;  /* 0x00000000fffff984 */ /* 0x000fe20000000800 */
[----:B------:R5:W-:Y:S01]  /*177b0*/  @P2 LDGSTS.E.BYPASS.LTC128B.128 [R200+0xf000], [R24.64+0x80] ;  /* 0x0f00008018c82fae */ /* 0x000be2000b901d44 */
[----:B------:R-:W-:-:S02]  /*177c0*/  ISETP.LT.OR P0, PT, R135, R208, P0 ;  /* 0x000000d08700720c */ /* 0x000fc40000701670 */
[----:B------:R-:W-:Y:S01]  /*177d0*/  ISETP.LT.OR P6, PT, R135, R207, P6 ;  /* 0x000000cf8700720c */ /* 0x000fe200037c1670 */
        /* <DEDUP_REMOVED lines=15> */
[----:B------:R-:W-:Y:S01]  /*178d0*/  @!P2 STS.128 [R200+0xf800], RZ ;  /* 0x00f800ffc800a388 */ /* 0x000fe20000000c00 */
[----:B------:R-:W-:-:S03]  /*178e0*/  ISETP.GE.AND P2, PT, R2, R205, PT ;  /* 0x000000cd0200720c */ /* 0x000fc60003f46270 */
[----:B------:R-:W-:Y:S01]  /*178f0*/  @!PT LDS RZ, [RZ] ;  /* 0x00000000fffff984 */ /* 0x000fe20000000800 */
[----:B------:R-:W-:Y:S01]  /*17900*/  @!PT LDS RZ, [RZ] ;  /* 0x00000000fffff984 */ /* 0x000fe20000000800 */
[----:B------:R-:W-:Y:S01]  /*17910*/  @!PT LDS RZ, [RZ] ;  /* 0x00000000fffff984 */ /* 0x000fe20000000800 */
[----:B------:R2:W-:Y:S01]  /*17920*/  @P1 LDGSTS.E.BYPASS.LTC128B.128 [R200+0x11800], [R8.64+0x100] ;  /* 0x1180010008c81fae */ /* 0x0005e2000b901d44 */
[----:B------:R-:W-:-:S03]  /*17930*/  ISETP.LT.OR P2, PT, R2, R208, P2 ;  /* 0x000000d00200720c */ /* 0x000fc60001741670 */
[----:B------:R-:W-:Y:S01]  /*17940*/  @!P1 STS.128 [R200+0x11800], RZ ;  /* 0x011800ffc8009388 */ /* 0x000fe20000000c00 */
[----:B------:R-:W-:-:S03]  /*17950*/  ISETP.GE.AND P1, PT, R2, R206, PT ;  /* 0x000000ce0200720c */ /* 0x000fc60003f26270 */
[----:B------:R-:W-:Y:S01]  /*17960*/  LDSM.16.M88.4 R140, [R194] ;  /* 0x00000000c28c783b */ /* 0x000fe20000000200 */
[----:B------:R-:W-:-:S03]  /*17970*/  ISETP.LT.OR P1, PT, R2, R207, P1 ;  /* 0x000000cf0200720c */ /* 0x000fc60000f21670 */
[----:B---3--:R-:W4:Y:S04]  /*17980*/  LDSM.16.M88.4 R12, [R193+0x6000] ;  /* 0x00600000c10c783b */ /* 0x008f280000000200 */
[----:B-----5:R-:W-:Y:S04]  /*17990*/  LDSM.16.M88.4 R24, [R192] ;  /* 0x00000000c018783b */ /* 0x020fe80000000200 */
[----:B-1----:R-:W-:Y:S04]  /*179a0*/  LDSM.16.M88.4 R4, [R191] ;  /* 0x00000000bf04783b */ /* 0x002fe80000000200 */
[----:B------:R-:W1:Y:S04]  /*179b0*/  LDSM.16.M88.4 R156, [R193+0x6800] ;  /* 0x00680000c19c783b */ /* 0x000e680000000200 */
[----:B------:R-:W3:Y:S04]  /*179c0*/  LDSM.16.M88.4 R148, [R193+0x7000] ;  /* 0x00700000c194783b */ /* 0x000ee80000000200 */
[----:B--2---:R-:W2:Y:S04]  /*179d0*/  LDSM.16.M88.4 R20, [R193+0x7800] ;  /* 0x00780000c114783b */ /* 0x004ea80000000200 */
[----:B------:R-:W-:Y:S04]  /*179e0*/  LDSM.16.M88.4 R28, [R190] ;  /* 0x00000000be1c783b */ /* 0x000fe80000000200 */
[----:B------:R-:W5:Y:S04]  /*179f0*/  LDSM.16.M88.4 R8, [R187+0x6000] ;  /* 0x00600000bb08783b */ /* 0x000f680000000200 */
[----:B------:R-:W2:Y:S04]  /*17a00*/  LDSM.16.M88.4 R212, [R183] ;  /* 0x00000000b7d4783b */ /* 0x000ea80000000200 */
[----:B------:R-:W2:Y:S01]  /*17a10*/  LDSM.16.M88.4 R168, [R182] ;  /* 0x00000000b6a8783b */ /* 0x000ea20000000200 */
[C---:B----4-:R-:W-:Y:S03]  /*17a20*/  HMMA.16816.F32 R16, R140.reuse, R12, RZ ;  /* 0x0000000c8c10723c */ /* 0x050fe600000018ff */
[----:B------:R-:W4:Y:S04]  /*17a30*/  LDSM.16.M88.4 R164, [R181] ;  /* 0x00000000b5a4783b */ /* 0x000f280000000200 */
[----:B------:R-:W-:Y:S01]  /*17a40*/  LDSM.16.M88.4 R216, [R187+0x6800] ;  /* 0x00680000bbd8783b */ /* 0x000fe20000000200 */
[C---:B------:R-:W-:Y:S03]  /*17a50*/  HMMA.16816.F32 R12, R140.reuse, R14, RZ ;  /* 0x0000000e8c0c723c */ /* 0x040fe600000018ff */
[----:B------:R-:W-:Y:S04]  /*17a60*/  LDSM.16.M88.4 R136, [R187+0x7000] ;  /* 0x00700000bb88783b */ /* 0x000fe80000000200 */
[----:B------:R-:W-:Y:S01]  /*17a70*/  LDSM.16.M88.4 R32, [R187+0x7800] ;  /* 0x00780000bb20783b */ /* 0x000fe20000000200 */
[----:B-1----:R-:W-:Y:S03]  /*17a80*/  HMMA.16816.F32 R160, R140, R156, RZ ;  /* 0x0000009c8ca0723c */ /* 0x002fe600000018ff */
[----:B------:R-:W0:Y:S05]  /*17a90*/  LDGDEPBAR ;  /* 0x00000000000079af */ /* 0x000e2a0000000000 */
[----:B------:R-:W-:Y:S08]  /*17aa0*/  HMMA.16816.F32 R16, R24, R4, R16 ;  /* 0x000000041810723c */ /* 0x000ff00000001810 */
[C---:B---3--:R-:W-:Y:S08]  /*17ab0*/  HMMA.16816.F32 R152, R140.reuse, R148, RZ ;  /* 0x000000948c98723c */ /* 0x048ff000000018ff */
[C---:B------:R-:W-:Y:S08]  /*17ac0*/  HMMA.16816.F32 R156, R140.reuse, R158, RZ ;  /* 0x0000009e8c9c723c */ /* 0x040ff000000018ff */
[C---:B------:R-:W-:Y:S08]  /*17ad0*/  HMMA.16816.F32 R148, R140.reuse, R150, RZ ;  /* 0x000000968c94723c */ /* 0x040ff000000018ff */
[C---:B--2---:R-:W-:Y:S08]  /*17ae0*/  HMMA.16816.F32 R144, R140.reuse, R20, RZ ;  /* 0x000000148c90723c */ /* 0x044ff000000018ff */
[----:B------:R-:W-:Y:S01]  /*17af0*/  HMMA.16816.F32 R140, R140, R22, RZ ;  /* 0x000000168c8c723c */ /* 0x000fe200000018ff */
[----:B------:R-:W-:Y:S07]  /*17b00*/  LDSM.16.M88.4 R20, [R189] ;  /* 0x00000000bd14783b */ /* 0x000fee0000000200 */
[----:B------:R-:W-:Y:S01]  /*17b10*/  HMMA.16816.F32 R12, R24, R6, R12 ;  /* 0x00000006180c723c */ /* 0x000fe2000000180c */
[----:B------:R-:W1:Y:S07]  /*17b20*/  LDSM.16.M88.4 R4, [R180] ;  /* 0x00000000b404783b */ /* 0x000e6e0000000200 */
[----:B-----5:R-:W-:Y:S08]  /*17b30*/  HMMA.16816.F32 R16, R28, R8, R16 ;  /* 0x000000081c10723c */ /* 0x020ff00000001810 */
[C---:B------:R-:W-:Y:S08]  /*17b40*/  HMMA.16816.F32 R160, R24.reuse, R212, R160 ;  /* 0x000000d418a0723c */ /* 0x040ff000000018a0 */
[C---:B------:R-:W-:Y:S01]  /*17b50*/  HMMA.16816.F32 R156, R24.reuse, R214, R156 ;  /* 0x000000d6189c723c */ /* 0x040fe2000000189c */
[----:B------:R-:W-:Y:S07]  /*17b60*/  LDSM.16.M88.4 R212, [R180+0x800] ;  /* 0x00080000b4d4783b */ /* 0x000fee0000000200 */
[C---:B------:R-:W-:Y:S08]  /*17b70*/  HMMA.16816.F32 R152, R24.reuse, R168, R152 ;  /* 0x000000a81898723c */ /* 0x040ff00000001898 */
[C---:B------:R-:W-:Y:S01]  /*17b80*/  HMMA.16816.F32 R148, R24.reuse, R170, R148 ;  /* 0x000000aa1894723c */ /* 0x040fe20000001894 */
[----:B------:R-:W-:Y:S07]  /*17b90*/  LDSM.16.M88.4 R168, [R180+0x1000] ;  /* 0x00100000b4a8783b */ /* 0x000fee0000000200 */
[C---:B----4-:R-:W-:Y:S08]  /*17ba0*/  HMMA.16816.F32 R144, R24.reuse, R164, R144 ;  /* 0x000000a41890723c */ /* 0x050ff00000001890 */
[----:B------:R-:W-:Y:S01]  /*17bb0*/  HMMA.16816.F32 R140, R24, R166, R140 ;  /* 0x000000a6188c723c */ /* 0x000fe2000000188c */
[----:B------:R-:W-:Y:S04]  /*17bc0*/  LDSM.16.M88.4 R24, [R194+0x2000] ;  /* 0x00200000c218783b */ /* 0x000fe80000000200 */
[----:B------:R-:W-:Y:S03]  /*17bd0*/  LDSM.16.M88.4 R164, [R180+0x1800] ;  /* 0x00180000b4a4783b */ /* 0x000fe60000000200 */
[----:B------:R-:W-:Y:S01]  /*17be0*/  HMMA.16816.F32 R12, R28, R10, R12 ;  /* 0x0000000a1c0c723c */ /* 0x000fe2000000180c */
[----:B------:R-:W2:Y:S07]  /*17bf0*/  LDSM.16.M88.4 R8, [R193+0x8000] ;  /* 0x00800000c108783b */ /* 0x000eae0000000200 */
[----:B-1----:R-:W-:Y:S08]  /*17c00*/  HMMA.16816.F32 R16, R20, R4, R16 ;  /* 0x000000041410723c */ /* 0x002ff00000001810 */
[C---:B------:R-:W-:Y:S08]  /*17c10*/  HMMA.16816.F32 R160, R28.reuse, R216, R160 ;  /* 0x000000d81ca0723c */ /* 0x040ff000000018a0 */
[C---:B------:R-:W-:Y:S01]  /*17c20*/  HMMA.16816.F32 R156, R28.reuse, R218, R156 ;  /* 0x000000da1c9c723c */ /* 0x040fe2000000189c */
[----:B------:R-:W-:Y:S07]  /*17c30*/  LDSM.16.M88.4 R216, [R193+0x8800] ;  /* 0x00880000c1d8783b */ /* 0x000fee0000000200 */
[C---:B------:R-:W-:Y:S08]  /*17c40*/  HMMA.16816.F32 R152, R28.reuse, R136, R152 ;  /* 0x000000881c98723c */ /* 0x040ff00000001898 */
[C---:B------:R-:W-:Y:S01]  /*17c50*/  HMMA.16816.F32 R148, R28.reuse, R138, R148 ;  /* 0x0000008a1c94723c */ /* 0x040fe20000001894 */
[----:B------:R-:W-:Y:S07]  /*17c60*/  LDSM.16.M88.4 R136, [R193+0x9000] ;  /* 0x00900000c188783b */ /* 0x000fee0000000200 */
[C---:B------:R-:W-:Y:S08]  /*17c70*/  HMMA.16816.F32 R144, R28.reuse, R32, R144 ;  /* 0x000000201c90723c */ /* 0x040ff00000001890 */
[----:B------:R-:W-:Y:S01]  /*17c80*/  HMMA.16816.F32 R140, R28, R34, R140 ;  /* 0x000000221c8c723c */ /* 0x000fe2000000188c */
[----:B------:R-:W-:Y:S04]  /*17c90*/  LDSM.16.M88.4 R32, [R192+0x2000] ;  /* 0x00200000c020783b */ /* 0x000fe80000000200 */
[----:B------:R-:W-:Y:S03]  /*17ca0*/  LDSM.16.M88.4 R28, [R193+0x9800] ;  /* 0x00980000c11c783b */ /* 0x000fe60000000200 */
[----:B------:R-:W-:Y:S01]  /*17cb0*/  HMMA.16816.F32 R12, R20, R6, R12 ;  /* 0x00000006140c723c */ /* 0x000fe2000000180c */
[----:B------:R-:W1:Y:S07]  /*17cc0*/  LDSM.16.M88.4 R4, [R179] ;  /* 0x00000000b304783b */ /* 0x000e6e0000000200 */
[----:B--2---:R-:W-:Y:S08]  /*17cd0*/  HMMA.16816.F32 R16, R24, R8, R16 ;  /* 0x000000081810723c */ /* 0x004ff00000001810 */
[C---:B------:R-:W-:Y:S08]  /*17ce0*/  HMMA.16816.F32 R160, R20.reuse, R212, R160 ;  /* 0x000000d414a0723c */ /* 0x040ff000000018a0 */
        /* <DEDUP_REMOVED lines=8> */
[----:B------:R-:W-:Y:S03]  /*17d70*/  LDSM.16.M88.4 R164, [R176] ;  /* 0x00000000b0a4783b */ /* 0x000fe60000000200 */
        /* <DEDUP_REMOVED lines=14> */
[----:B------:R-:W1:Y:S07]  /*17e60*/  LDSM.16.M88.4 R4, [R180+0x2000] ;  /* 0x00200000b404783b */ /* 0x000e6e0000000200 */
[----:B--2---:R-:W-:Y:S08]  /*17e70*/  HMMA.16816.F32 R16, R20, R8, R16 ;  /* 0x000000081410723c */ /* 0x004ff00000001810 */
        /* <DEDUP_REMOVED lines=52> */
[----:B------:R-:W-:Y:S08]  /*181c0*/  HMMA.16816.F32 R160, R216, R212, R160 ;  /* 0x000000d4d8a0723c */ /* 0x000ff000000018a0 */
[----:B------:R-:W-:Y:S08]  /*181d0*/  HMMA.16816.F32 R12, R136, R34, R12 ;  /* 0x00000022880c723c */ /* 0x000ff0000000180c */
[C---:B------:R-:W-:Y:S08]  /*181e0*/  HMMA.16816.F32 R152, R216.reuse, R168, R152 ;  /* 0x000000a8d898723c */ /* 0x040ff00000001898 */
[----:B------:R-:W-:Y:S08]  /*181f0*/  HMMA.16816.F32 R148, R216, R170, R148 ;  /* 0x000000aad894723c */ /* 0x000ff00000001894 */
[----:B-1----:R-:W-:Y:S07]  /*18200*/  HMMA.16816.F32 R16, R8, R4, R16 ;  /* 0x000000040810723c */ /* 0x002fee0000001810 */
[C---:B------:R-:W-:Y:S01]  /*18210*/  IADD3 R5, R135.reuse, 0x8, RZ ;  /* 0x0000000887057810 */ /* 0x040fe20007ffe0ff */
[----:B------:R-:W-:Y:S01]  /*18220*/  HMMA.16816.F32 R144, R216, R164, R144 ;  /* 0x000000a4d890723c */ /* 0x000fe20000001890 */
[----:B------:R-:W-:-:S02]  /*18230*/  IADD3 R4, R135, 0x9, RZ ;  /* 0x0000000987047810 */ /* 0x000fc40007ffe0ff */
[C---:B------:R-:W-:Y:S02]  /*18240*/  ISETP.GE.AND P5, PT, R5.reuse, R205, PT ;  /* 0x000000cd0500720c */ /* 0x040fe40003fa6270 */
[C---:B------:R-:W-:Y:S02]  /*18250*/  ISETP.GE.AND P4, PT, R5.reuse, R206, PT ;  /* 0x000000ce0500720c */ /* 0x040fe40003f86270 */
[C---:B------:R-:W-:Y:S01]  /*18260*/  ISETP.LT.OR P5, PT, R5.reuse, R208, P5 ;  /* 0x000000d00500720c */ /* 0x040fe20002fa1670 */
[----:B------:R-:W-:Y:S01]  /*18270*/  HMMA.16816.F32 R140, R216, R166, R140 ;  /* 0x000000a6d88c723c */ /* 0x000fe2000000188c */
[----:B------:R-:W1:Y:S01]  /*18280*/  LDSM.16.M88.4 R164, [R180+0x4800] ;  /* 0x00480000b4a4783b */ /* 0x000e620000000200 */
[----:B------:R-:W-:Y:S02]  /*18290*/  ISETP.LT.OR P4, PT, R5, R207, P4 ;  /* 0x000000cf0500720c */ /* 0x000fe40002781670 */
[----:B------:R-:W-:-:S04]  /*182a0*/  IADD3 R5, R135, 0x11, RZ ;  /* 0x0000001187057810 */ /* 0x000fc80007ffe0ff */
[----:B------:R-:W-:Y:S01]  /*182b0*/  HMMA.16816.F32 R156, R216, R214, R156 ;  /* 0x000000d6d89c723c */ /* 0x000fe2000000189c */
[----:B------:R-:W-:Y:S02]  /*182c0*/  FSEL R16, R16, -INF , !P0 ;  /* 0xff80000010107808 */ /* 0x000fe40004000000 */
[----:B------:R-:W-:Y:S02]  /*182d0*/  FSEL R2, R17, -INF , !P2 ;  /* 0xff80000011027808 */ /* 0x000fe40005000000 */
[C---:B------:R-:W-:Y:S02]  /*182e0*/  ISETP.GE.AND P0, PT, R4.reuse, R205, PT ;  /* 0x000000cd0400720c */ /* 0x040fe40003f06270 */
[C---:B------:R-:W-:Y:S01]  /*182f0*/  ISETP.GE.AND P2, PT, R4.reuse, R206, PT ;  /* 0x000000ce0400720c */ /* 0x040fe20003f46270 */
[----:B------:R-:W-:Y:S01]  /*18300*/  HMMA.16816.F32 R12, R8, R6, R12 ;  /* 0x00000006080c723c */ /* 0x000fe2000000180c */
[C---:B------:R-:W-:Y:S02]  /*18310*/  ISETP.LT.OR P0, PT, R4.reuse, R208, P0 ;  /* 0x000000d00400720c */ /* 0x040fe40000701670 */
[----:B------:R-:W-:-:S02]  /*18320*/  ISETP.LT.OR P2, PT, R4, R207, P2 ;  /* 0x000000cf0400720c */ /* 0x000fc40001741670 */
[----:B------:R-:W-:Y:S02]  /*18330*/  IADD3 R4, R135, 0x10, RZ ;  /* 0x0000001087047810 */ /* 0x000fe40007ffe0ff */
[----:B------:R-:W-:Y:S01]  /*18340*/  FSEL R18, R18, -INF , !P6 ;  /* 0xff80000012127808 */ /* 0x000fe20007000000 */
[C---:B------:R-:W-:Y:S01]  /*18350*/  HMMA.16816.F32 R160, R136.reuse, R28, R160 ;  /* 0x0000001c88a0723c */ /* 0x040fe200000018a0 */
[----:B------:R-:W-:Y:S02]  /*18360*/  FSEL R19, R19, -INF , !P1 ;  /* 0xff80000013137808 */ /* 0x000fe40004800000 */
[C---:B------:R-:W-:Y:S02]  /*18370*/  ISETP.GE.AND P1, PT, R4.reuse, R205, PT ;  /* 0x000000cd0400720c */ /* 0x040fe40003f26270 */
[C---:B------:R-:W-:Y:S02]  /*18380*/  ISETP.GE.AND P6, PT, R4.reuse, R206, PT ;  /* 0x000000ce0400720c */ /* 0x040fe40003fc6270 */
[C---:B------:R-:W-:Y:S01]  /*18390*/  ISETP.LT.OR P1, PT, R4.reuse, R208, P1 ;  /* 0x000000d00400720c */ /* 0x040fe20000f21670 */
[----:B------:R-:W-:Y:S01]  /*183a0*/  HMMA.16816.F32 R152, R136, R24, R152 ;  /* 0x000000188898723c */ /* 0x000fe20000001898 */
[----:B------:R-:W-:-:S02]  /*183b0*/  ISETP.LT.OR P6, PT, R4, R207, P6 ;  /* 0x000000cf0400720c */ /* 0x000fc400037c1670 */
[----:B------:R-:W-:-:S05]  /*183c0*/  IADD3 R17, R135, 0x18, RZ ;  /* 0x0000001887117810 */ /* 0x000fca0007ffe0ff */
[----:B------:R-:W-:Y:S01]  /*183d0*/  HMMA.16816.F32 R148, R136, R26, R148 ;  /* 0x0000001a8894723c */ /* 0x000fe20000001894 */
[----:B------:R-:W2:Y:S01]  /*183e0*/  LDSM.16.M88.4 R24, [R180+0x5000] ;  /* 0x00500000b418783b */ /* 0x000ea20000000200 */
[----:B------:R-:W-:Y:S02]  /*183f0*/  FSEL R15, R15, -INF , !P2 ;  /* 0xff8000000f0f7808 */ /* 0x000fe40005000000 */
[----:B------:R-:W-:-:S04]  /*18400*/  ISETP.GE.AND P2, PT, R17, R205, PT ;  /* 0x000000cd1100720c */ /* 0x000fc80003f46270 */
[----:B------:R-:W-:Y:S01]  /*18410*/  HMMA.16816.F32 R156, R136, R30, R156 ;  /* 0x0000001e889c723c */ /* 0x000fe2000000189c */
[----:B------:R-:W-:-:S06]  /*18420*/  ISETP.LT.OR P2, PT, R17, R208, P2 ;  /* 0x000000d01100720c */ /* 0x000fcc0001741670 */
[----:B------:R-:W-:Y:S01]  /*18430*/  FSEL R30, R12, -INF , !P5 ;  /* 0xff8000000c1e7808 */ /* 0x000fe20006800000 */
[----:B-1----:R-:W-:Y:S01]  /*18440*/  HMMA.16816.F32 R160, R8, R164, R160 ;  /* 0x000000a408a0723c */ /* 0x002fe200000018a0 */
[----:B------:R-:W-:Y:S02]  /*18450*/  FSEL R12, R13, -INF , !P0 ;  /* 0xff8000000d0c7808 */ /* 0x000fe40004000000 */
[C---:B------:R-:W-:Y:S02]  /*18460*/  ISETP.GE.AND P0, PT, R5.reuse, R205, PT ;  /* 0x000000cd0500720c */ /* 0x040fe40003f06270 */
[C---:B------:R-:W-:Y:S02]  /*18470*/  ISETP.GE.AND P5, PT, R5.reuse, R206, PT ;  /* 0x000000ce0500720c */ /* 0x040fe40003fa6270 */
[C---:B------:R-:W-:Y:S01]  /*18480*/  ISETP.LT.OR P0, PT, R5.reuse, R208, P0 ;  /* 0x000000d00500720c */ /* 0x040fe20000701670 */
[----:B------:R-:W-:Y:S01]  /*18490*/  HMMA.16816.F32 R144, R136, R20, R144 ;  /* 0x000000148890723c */ /* 0x000fe20000001890 */
[----:B------:R-:W-:Y:S01]  /*184a0*/  ISETP.LT.OR P5, PT, R5, R207, P5 ;  /* 0x000000cf0500720c */ /* 0x000fe20002fa1670 */
[----:B------:R-:W-:Y:S01]  /*184b0*/  IMAD.MOV.U32 R164, RZ, RZ, R220 ;  /* 0x000000ffffa47224 */ /* 0x000fe200078e00dc */
[----:B------:R-:W1:Y:S01]  /*184c0*/  LDSM.16.M88.4 R4, [R180+0x5800] ;  /* 0x00580000b404783b */ /* 0x000e620000000200 */
[----:B------:R-:W-:Y:S01]  /*184d0*/  FSEL R13, R14, -INF , !P4 ;  /* 0xff8000000e0d7808 */ /* 0x000fe20006000000 */
[----:B------:R-:W-:-:S04]  /*184e0*/  DEPBAR.LE SB0, 0x0 ;  /* 0x000080000000791a */ /* 0x000fc80000000000 */
[----:B------:R-:W-:Y:S01]  /*184f0*/  HMMA.16816.F32 R156, R8, R166, R156 ;  /* 0x000000a6089c723c */ /* 0x000fe2000000189c */
[----:B------:R-:W-:Y:S01]  /*18500*/  IADD3 R14, R135, 0x19, RZ ;  /* 0x00000019870e7810 */ /* 0x000fe20007ffe0ff */
[----:B------:R-:W-:Y:S01]  /*18510*/  IMAD.MOV.U32 R165, RZ, RZ, R221 ;  /* 0x000000ffffa57224 */ /* 0x000fe200078e00dd */
[----:B------:R-:W-:Y:S01]  /*18520*/  BAR.SYNC.DEFER_BLOCKING 0x0 ;  /* 0x0000000000007b1d */ /* 0x000fe20000010000 */
[----:B------:R-:W-:-:S03]  /*18530*/  ISETP.GE.AND P4, PT, R17, R206, PT ;  /* 0x000000ce1100720c */ /* 0x000fc60003f86270 */
[----:B------:R-:W-:Y:S01]  /*18540*/  FSEL R160, R160, -INF , !P1 ;  /* 0xff800000a0a07808 */ /* 0x000fe20004800000 */
[C---:B--2---:R-:W-:Y:S01]  /*18550*/  HMMA.16816.F32 R152, R8.reuse, R24, R152 ;  /* 0x000000180898723c */ /* 0x044fe20000001898 */
[----:B------:R-:W-:Y:S02]  /*18560*/  FSEL R28, R161, -INF , !P0 ;  /* 0xff800000a11c7808 */ /* 0x000fe40004000000 */
[C---:B------:R-:W-:Y:S02]  /*18570*/  ISETP.GE.AND P1, PT, R14.reuse, R205, PT ;  /* 0x000000cd0e00720c */ /* 0x040fe40003f26270 */
[C---:B------:R-:W-:Y:S02]  /*18580*/  ISETP.GE.AND P0, PT, R14.reuse, R206, PT ;  /* 0x000000ce0e00720c */ /* 0x040fe40003f06270 */
[----:B------:R-:W-:Y:S01]  /*18590*/  ISETP.LT.OR P4, PT, R17, R207, P4 ;  /* 0x000000cf1100720c */ /* 0x000fe20002781670 */
[----:B------:R-:W-:Y:S01]  /*185a0*/  HMMA.16816.F32 R148, R8, R26, R148 ;  /* 0x0000001a0894723c */ /* 0x000fe20000001894 */
[----:B------:R-:W-:-:S02]  /*185b0*/  ISETP.LT.OR P1, PT, R14, R208, P1 ;  /* 0x000000d00e00720c */ /* 0x000fc40000f21670 */
[----:B------:R-:W-:Y:S02]  /*185c0*/  ISETP.LT.OR P0, PT, R14, R207, P0 ;  /* 0x000000cf0e00720c */ /* 0x000fe40000701670 */
[C---:B------:R-:W-:Y:S02]  /*185d0*/  IADD3 R14, R135.reuse, 0x20, RZ ;  /* 0x00000020870e7810 */ /* 0x040fe40007ffe0ff */
[----:B------:R-:W-:Y:S01]  /*185e0*/  IADD3 R17, R135, 0x21, RZ ;  /* 0x0000002187117810 */ /* 0x000fe20007ffe0ff */
[----:B------:R-:W-:Y:S01]  /*185f0*/  HMMA.16816.F32 R140, R136, R22, R140 ;  /* 0x00000016888c723c */ /* 0x000fe2000000188c */
[----:B------:R-:W-:Y:S02]  /*18600*/  FSEL R25, R163, -INF , !P5 ;  /* 0xff800000a3197808 */ /* 0x000fe40006800000 */
[----:B------:R-:W-:Y:S02]  /*18610*/  FSEL R24, R156, -INF , !P2 ;  /* 0xff8000009c187808 */ /* 0x000fe40005000000 */
[----:B------:R-:W-:-:S02]  /*18620*/  FSEL R20, R157, -INF , !P1 ;  /* 0xff8000009d147808 */ /* 0x000fc40004800000 */
[CC--:B------:R-:W-:Y:S02]  /*18630*/  ISETP.GE.AND P5, PT, R14.reuse, R205.reuse, PT ;  /* 0x000000cd0e00720c */ /* 0x0c0fe40003fa6270 */
[C---:B------:R-:W-:Y:S01]  /*18640*/  ISETP.GE.AND P1, PT, R17.reuse, R205, PT ;  /* 0x000000cd1100720c */ /* 0x040fe20003f26270 */
[----:B-1----:R-:W-:Y:S01]  /*18650*/  HMMA.16816.F32 R144, R8, R4, R144 ;  /* 0x000000040890723c */ /* 0x002fe20000001890 */
[C---:B------:R-:W-:Y:S02]  /*18660*/  ISETP.GE.AND P2, PT, R17.reuse, R206, PT ;  /* 0x000000ce1100720c */ /* 0x040fe40003f46270 */
[-C--:B------:R-:W-:Y:S02]  /*18670*/  ISETP.LT.OR P5, PT, R14, R208.reuse, P5 ;  /* 0x000000d00e00720c */ /* 0x080fe40002fa1670 */
[C---:B------:R-:W-:Y:S02]  /*18680*/  ISETP.LT.OR P1, PT, R17.reuse, R208, P1 ;  /* 0x000000d01100720c */ /* 0x040fe40000f21670 */
[----:B------:R-:W-:-:S02]  /*18690*/  ISETP.LT.OR P2, PT, R17, R207, P2 ;  /* 0x000000cf1100720c */ /* 0x000fc40001741670 */
[----:B------:R-:W-:Y:S02]  /*186a0*/  IADD3 R17, R135, 0x29, RZ ;  /* 0x0000002987117810 */ /* 0x000fe40007ffe0ff */
[----:B------:R-:W-:Y:S02]  /*186b0*/  FSEL R27, R162, -INF , !P6 ;  /* 0xff800000a21b7808 */ /* 0x000fe40007000000 */
[----:B------:R-:W-:Y:S01]  /*186c0*/  ISETP.GE.AND P6, PT, R14, R206, PT ;  /* 0x000000ce0e00720c */ /* 0x000fe20003fc6270 */
[----:B------:R-:W-:Y:S01]  /*186d0*/  HMMA.16816.F32 R140, R8, R6, R140 ;  /* 0x00000006088c723c */ /* 0x000fe2000000188c */
[----:B------:R-:W-:Y:S02]  /*186e0*/  FSEL R168, R152, -INF , !P5 ;  /* 0xff80000098a87808 */ /* 0x000fe40006800000 */
[----:B------:R-:W-:Y:S02]  /*186f0*/  ISETP.GE.AND P5, PT, R17, R205, PT ;  /* 0x000000cd1100720c */ /* 0x000fe40003fa6270 */
[----:B------:R-:W-:-:S02]  /*18700*/  ISETP.LT.OR P6, PT, R14, R207, P6 ;  /* 0x000000cf0e00720c */ /* 0x000fc400037c1670 */
[----:B------:R-:W-:Y:S02]  /*18710*/  IADD3 R14, R135, 0x28, RZ ;  /* 0x00000028870e7810 */ /* 0x000fe40007ffe0ff */
[----:B------:R-:W-:Y:S02]  /*18720*/  ISETP.LT.OR P5, PT, R17, R208, P5 ;  /* 0x000000d01100720c */ /* 0x000fe40002fa1670 */
[----:B------:R-:W-:Y:S02]  /*18730*/  IADD3 R4, R135, 0x31, RZ ;  /* 0x0000003187047810 */ /* 0x000fe40007ffe0ff */
[----:B------:R-:W-:Y:S02]  /*18740*/  FSEL R21, R159, -INF , !P0 ;  /* 0xff8000009f157808 */ /* 0x000fe40004000000 */
[----:B------:R-:W-:Y:S02]  /*18750*/  ISETP.GE.AND P0, PT, R14, R205, PT ;  /* 0x000000cd0e00720c */ /* 0x000fe40003f06270 */
[----:B------:R-:W-:-:S02]  /*18760*/  FSEL R166, R149, -INF , !P5 ;  /* 0xff80000095a67808 */ /* 0x000fc40006800000 */
[----:B------:R-:W-:Y:S02]  /*18770*/  ISETP.GE.AND P5, PT, R4, R206, PT ;  /* 0x000000ce0400720c */ /* 0x000fe40003fa6270 */
[----:B------:R-:W-:Y:S02]  /*18780*/  ISETP.LT.OR P0, PT, R14, R208, P0 ;  /* 0x000000d00e00720c */ /* 0x000fe40000701670 */
[----:B------:R-:W-:Y:S02]  /*18790*/  IADD3 R5, R135, 0x30, RZ ;  /* 0x0000003087057810 */ /* 0x000fe40007ffe0ff */
[----:B------:R-:W-:Y:S02]  /*187a0*/  ISETP.LT.OR P5, PT, R4, R207, P5 ;  /* 0x000000cf0400720c */ /* 0x000fe40002fa1670 */
[----:B------:R-:W-:Y:S02]  /*187b0*/  FSEL R170, R153, -INF , !P1 ;  /* 0xff80000099aa7808 */ /* 0x000fe40004800000 */
[----:B------:R-:W-:-:S02]  /*187c0*/  FSEL R169, R154, -INF , !P6 ;  /* 0xff8000009aa97808 */ /* 0x000fc40007000000 */
[----:B------:R-:W-:Y:S02]  /*187d0*/  FSEL R23, R158, -INF , !P4 ;  /* 0xff8000009e177808 */ /* 0x000fe40006000000 */
[-C--:B------:R-:W-:Y:S02]  /*187e0*/  ISETP.GE.AND P1, PT, R17, R206.reuse, PT ;  /* 0x000000ce1100720c */ /* 0x080fe40003f26270 */
[----:B------:R-:W-:Y:S02]  /*187f0*/  FSEL R167, R155, -INF , !P2 ;  /* 0xff8000009ba77808 */ /* 0x000fe40005000000 */
[----:B------:R-:W-:Y:S02]  /*18800*/  FSEL R210, R148, -INF , !P0 ;  /* 0xff80000094d27808 */ /* 0x000fe40004000000 */
[----:B------:R-:W-:Y:S02]  /*18810*/  ISETP.GE.AND P6, PT, R4, R205, PT ;  /* 0x000000cd0400720c */ /* 0x000fe40003fc6270 */
[----:B------:R-:W-:-:S02]  /*18820*/  ISETP.GE.AND P4, PT, R14, R206, PT ;  /* 0x000000ce0e00720c */ /* 0x000fc40003f86270 */
[C---:B------:R-:W-:Y:S02]  /*18830*/  ISETP.GE.AND P2, PT, R5.reuse, R205, PT ;  /* 0x000000cd0500720c */ /* 0x040fe40003f46270 */
[----:B------:R-:W-:Y:S02]  /*18840*/  ISETP.GE.AND P0, PT, R5, R206, PT ;  /* 0x000000ce0500720c */ /* 0x000fe40003f06270 */
[----:B------:R-:W-:Y:S02]  /*18850*/  FSEL R139, R147, -INF , !P5 ;  /* 0xff800000938b7808 */ /* 0x000fe40006800000 */
[----:B------:R-:W-:Y:S02]  /*18860*/  ISETP.GT.AND P5, PT, R204, R195, PT ;  /* 0x000000c3cc00720c */ /* 0x000fe40003fa4270 */
[----:B------:R-:W-:Y:S02]  /*18870*/  ISETP.LT.OR P1, PT, R17, R207, P1 ;  /* 0x000000cf1100720c */ /* 0x000fe40000f21670 */
[----:B------:R-:W-:-:S02]  /*18880*/  ISETP.LT.OR P6, PT, R4, R208, P6 ;  /* 0x000000d00400720c */ /* 0x000fc400037c1670 */
[-C--:B------:R-:W-:Y:S02]  /*18890*/  ISETP.LT.OR P4, PT, R14, R207.reuse, P4 ;  /* 0x000000cf0e00720c */ /* 0x080fe40002781670 */
[C---:B------:R-:W-:Y:S02]  /*188a0*/  ISETP.LT.OR P2, PT, R5.reuse, R208, P2 ;  /* 0x000000d00500720c */ /* 0x040fe40001741670 */
[----:B------:R-:W-:Y:S02]  /*188b0*/  ISETP.LT.OR P0, PT, R5, R207, P0 ;  /* 0x000000cf0500720c */ /* 0x000fe40000701670 */
[C---:B------:R-:W-:Y:S02]  /*188c0*/  IADD3 R4, R135.reuse, 0x38, RZ ;  /* 0x0000003887047810 */ /* 0x040fe40007ffe0ff */
[----:B------:R-:W-:Y:S02]  /*188d0*/  IADD3 R135, R135, 0x39, RZ ;  /* 0x0000003987877810 */ /* 0x000fe40007ffe0ff */
[----:B------:R-:W-:-:S02]  /*188e0*/  FSEL R163, R151, -INF , !P1 ;  /* 0xff80000097a37808 */ /* 0x000fc40004800000 */
[----:B------:R-:W-:Y:S02]  /*188f0*/  FSEL R171, R150, -INF , !P4 ;  /* 0xff80000096ab7808 */ /* 0x000fe40006000000 */
[----:B------:R-:W-:Y:S02]  /*18900*/  FSEL R154, R144, -INF , !P2 ;  /* 0xff800000909a7808 */ /* 0x000fe40005000000 */
[----:B------:R-:W-:Y:S02]  /*18910*/  FSEL R151, R146, -INF , !P0 ;  /* 0xff80000092977808 */ /* 0x000fe40004000000 */
        /* <DEDUP_REMOVED lines=8> */
[----:B------:R-:W-:-:S02]  /*189a0*/  FSEL R152, R145, -INF , !P6 ;  /* 0xff80000091987808 */ /* 0x000fc40007000000 */
[----:B------:R-:W-:Y:S02]  /*189b0*/  FSEL R138, R140, -INF , !P4 ;  /* 0xff8000008c8a7808 */ /* 0x000fe40006000000 */
[----:B------:R-:W-:Y:S02]  /*189c0*/  FSEL R137, R142, -INF , !P1 ;  /* 0xff8000008e897808 */ /* 0x000fe40004800000 */
[----:B------:R-:W-:Y:S02]  /*189d0*/  FSEL R136, R141, -INF , !P2 ;  /* 0xff8000008d887808 */ /* 0x000fe40005000000 */
[----:B------:R-:W-:Y:S01]  /*189e0*/  FSEL R149, R143, -INF , !P0 ;  /* 0xff8000008f957808 */ /* 0x000fe20004000000 */
[----:B------:R-:W-:Y:S05]  /*189f0*/  @!P5 BRA `(.L_x_2335) ;  /* 0x00000ac00000d947 */ /* 0x000fea0003800000 */
[----:B------:R-:W-:Y:S05]  /*18a00*/  @!P3 BRA `(.L_x_2336) ;  /* 0x000003b00000b947 */ /* 0x000fea0003800000 */
[----:B------:R-:W-:Y:S01]  /*18a10*/  IABS R4, c[0x0][0x2d0] ;  /* 0x0000b40000047a13 */ /* 0x000fe20000000000 */
[----:B------:R-:W-:-:S03]  /*18a20*/  IMAD.SHL.U32 R5, R204, 0x40, RZ ;  /* 0x00000040cc057824 */ /* 0x000fc600078e00ff */
[----:B------:R-:W1:Y:S02]  /*18a30*/  I2F.RP R9, R4 ;  /* 0x0000000400097306 */ /* 0x000e640000209400 */
[C---:B------:R-:W-:Y:S02]  /*18a40*/  IADD3 R11, R5.reuse, -0x40, RZ ;  /* 0xffffffc0050b7810 */ /* 0x040fe40007ffe0ff */
[----:B------:R-:W-:Y:S02]  /*18a50*/  IABS R8, R5 ;  /* 0x0000000500087213 */ /* 0x000fe40000000000 */
[----:B------:R-:W-:Y:S02]  /*18a60*/  IABS R6, R11 ;  /* 0x0000000b00067213 */ /* 0x000fe40000000000 */
[----:B------:R-:W-:Y:S02]  /*18a70*/  LOP3.LUT R5, R5, c[0x0][0x2d0], RZ, 0x3c, !PT ;  /* 0x0000b40005057a12 */ /* 0x000fe400078e3cff */
[----:B------:R-:W-:-:S02]  /*18a80*/  LOP3.LUT R11, R11, c[0x0][0x2d0], RZ, 0x3c, !PT ;  /* 0x0000b4000b0b7a12 */ /* 0x000fc400078e3cff */
        /* <DEDUP_REMOVED lines=23> */
[----:B------:R-:W-:Y:S02]  /*18c00*/  ISETP.NE.AND P1, PT, RZ, c[0x0][0x2d0], PT ;  /* 0x0000b400ff007a0c */ /* 0x000fe40003f25270 */
[----:B------:R-:W-:-:S03]  /*18c10*/  LOP3.LUT R4, RZ, c[0x0][0x2d0], RZ, 0x33, !PT ;  /* 0x0000b400ff047a12 */ /* 0x000fc600078e33ff */
        /* <DEDUP_REMOVED lines=26> */
.L_x_2336:
[----:B------:R-:W-:-:S05]  /*18dc0*/  IMAD.MOV.U32 R5, RZ, RZ, c[0x0][0x198] ;  /* 0x00006600ff057624 */ /* 0x000fca00078e00ff */
[----:B------:R-:W-:-:S04]  /*18dd0*/  LEA R5, -R5, RZ, 0x6 ;  /* 0x000000ff05057211 */ /* 0x000fc800078e31ff */
[----:B------:R-:W-:Y:S02]  /*18de0*/  SHF.R.S32.HI R6, RZ, 0x1f, R5 ;  /* 0x0000001fff067819 */ /* 0x000fe40000011405 */
.L_x_2337:
[----:B------:R-:W1:Y:S02]  /*18df0*/  S2R R7, SR_TID.X ;  /* 0x0000000000077919 */ /* 0x000e640000002100 */
[----:B-1----:R-:W-:-:S04]  /*18e00*/  SHF.R.S32.HI R4, RZ, 0x1f, R7 ;  /* 0x0000001fff047819 */ /* 0x002fc80000011407 */
[----:B------:R-:W-:-:S04]  /*18e10*/  LEA.HI R4, R4, R7, RZ, 0x3 ;  /* 0x0000000704047211 */ /* 0x000fc800078f18ff */
[----:B------:R-:W-:-:S05]  /*18e20*/  LOP3.LUT R4, R4, 0xfffffff8, RZ, 0xc0, !PT ;  /* 0xfffffff804047812 */ /* 0x000fca00078ec0ff */
[----:B------:R-:W-:Y:S02]  /*18e30*/  IMAD.IADD R4, R7, 0x1, -R4 ;  /* 0x0000000107047824 */ /* 0x000fe400078e0a04 */
[----:B------:R-:W-:Y:S02]  /*18e40*/  IMAD.MOV.U32 R7, RZ, RZ, c[0x0][0x198] ;  /* 0x00006600ff077624 */ /* 0x000fe400078e00ff */
[----:B------:R-:W-:-:S05]  /*18e50*/  IMAD.SHL.U32 R8, R4, 0x8, RZ ;  /* 0x0000000804087824 */ /* 0x000fca00078e00ff */
[C---:B------:R-:W-:Y:S02]  /*18e60*/  IADD3 R4, R8.reuse, 0x80, RZ ;  /* 0x0000008008047810 */ /* 0x040fe40007ffe0ff */
[C---:B------:R-:W-:Y:S02]  /*18e70*/  ISETP.GE.AND P4, PT, R8.reuse, c[0x0][0x220], PT ;  /* 0x0000880008007a0c */ /* 0x040fe40003f86270 */
[----:B------:R-:W-:Y:S02]  /*18e80*/  IADD3 R8, R8, 0x40, RZ ;  /* 0x0000004008087810 */ /* 0x000fe40007ffe0ff */
[----:B------:R-:W-:Y:S01]  /*18e90*/  ISETP.GE.AND P0, PT, R4, c[0x0][0x220], PT ;  /* 0x0000880004007a0c */ /* 0x000fe20003f06270 */
[C---:B------:R-:W-:Y:S01]  /*18ea0*/  IMAD.SHL.U32 R4, R7.reuse, 0x10, RZ ;  /* 0x0000001007047824 */ /* 0x040fe200078e00ff */
[----:B------:R-:W-:Y:S02]  /*18eb0*/  SHF.L.U64.HI R7, R7, R0, c[0x0][0x19c] ;  /* 0x0000670007077619 */ /* 0x000fe40000010200 */
[----:B------:R-:W-:-:S02]  /*18ec0*/  ISETP.GE.AND P2, PT, R8, c[0x0][0x220], PT ;  /* 0x0000880008007a0c */ /* 0x000fc40003f46270 */
[----:B------:R-:W-:Y:S02]  /*18ed0*/  SEL R0, RZ, 0x3fffc, P0 ;  /* 0x0003fffcff007807 */ /* 0x000fe40000000000 */
[-C--:B------:R-:W-:Y:S02]  /*18ee0*/  IADD3 R9, P1, P0, R4, R5.reuse, R4 ;  /* 0x0000000504097210 */ /* 0x080fe4000783e004 */
[----:B------:R-:W-:Y:S02]  /*18ef0*/  LOP3.LUT P6, RZ, R0, 0x4, RZ, 0xc0, !PT ;  /* 0x0000000400ff7812 */ /* 0x000fe400078cc0ff */
[----:B------:R-:W-:Y:S02]  /*18f00*/  IADD3.X R8, R7, R6, R7, P1, P0 ;  /* 0x0000000607087210 */ /* 0x000fe40000fe0407 */
[----:B------:R-:W-:Y:S02]  /*18f10*/  @!P4 IADD3 R11, P0, R4, R5, RZ ;  /* 0x00000005040bc210 */ /* 0x000fe40007f1e0ff */
[----:B------:R-:W-:-:S03]  /*18f20*/  LEA R34, P1, R5, R202, 0x1 ;  /* 0x000000ca05227211 */ /* 0x000fc600078208ff */
[--C-:B------:R-:W-:Y:S01]  /*18f30*/  @!P4 IMAD.X R10, R7, 0x1, R6.reuse, P0 ;  /* 0x00000001070ac824 */ /* 0x100fe200000e0606 */
[----:B------:R-:W-:Y:S02]  /*18f40*/  LEA.HI.X R35, R5, R203, R6, 0x1, P1 ;  /* 0x000000cb05237211 */ /* 0x000fe400008f0c06 */
[CC--:B------:R-:W-:Y:S02]  /*18f50*/  @!P4 LEA R32, P1, R11.reuse, R202.reuse, 0x1 ;  /* 0x000000ca0b20c211 */ /* 0x0c0fe400078208ff */
[----:B------:R-:W-:Y:S01]  /*18f60*/  @!P2 IADD3 R0, P0, R4, R5, RZ ;  /* 0x000000050400a210 */ /* 0x000fe20007f1e0ff */
[----:B------:R-:W-:Y:S01]  /*18f70*/  @!PT LDS RZ, [RZ] ;  /* 0x00000000fffff984 */ /* 0x000fe20000000800 */
[----:B------:R-:W-:Y:S01]  /*18f80*/  @!PT LDS RZ, [RZ] ;  /* 0x00000000fffff984 */ /* 0x000fe20000000800 */
[----:B------:R-:W-:Y:S01]  /*18f90*/  @!PT LDS RZ, [RZ] ;  /* 0x00000000fffff984 */ /* 0x000fe20000000800 */
[----:B------:R1:W-:Y:S01]  /*18fa0*/  @!P4 LDGSTS.E.BYPASS.LTC128B.128 [R200+0x6000], [R34.64] ;  /* 0x0600000022c8cfae */ /* 0x0003e2000b901d44 */
[----:B------:R-:W-:Y:S02]  /*18fb0*/  @!P4 LEA.HI.X R33, R11, R203, R10, 0x1, P1 ;  /* 0x000000cb0b21c211 */ /* 0x000fe400008f0c0a */
[-C--:B------:R-:W-:Y:S01]  /*18fc0*/  @!P2 LEA R134, P1, R0, R202.reuse, 0x1 ;  /* 0x000000ca0086a211 */ /* 0x080fe200078208ff */
[C---:B------:R-:W-:Y:S01]  /*18fd0*/  @!P2 IMAD.X R10, R7.reuse, 0x1, R6, P0 ;  /* 0x00000001070aa824 */ /* 0x040fe200000e0606 */
[----:B------:R-:W-:Y:S01]  /*18fe0*/  @P6 IADD3 R5, P0, R4, R5, RZ ;  /* 0x0000000504056210 */ /* 0x000fe20007f1e0ff */
[----:B------:R1:W-:Y:S03]  /*18ff0*/  @P4 STS.128 [R200+0x6000], RZ ;  /* 0x006000ffc8004388 */ /* 0x0003e60000000c00 */
[----:B------:R-:W-:Y:S01]  /*19000*/  @!P2 LEA.HI.X R135, R0, R203, R10, 0x1, P1 ;  /* 0x000000cb0087a211 */ /* 0x000fe200008f0c0a */
[----:B------:R-:W-:Y:S01]  /*19010*/  @P6 IMAD.X R6, R7, 0x1, R6, P0 ;  /* 0x0000000107066824 */ /* 0x000fe200000e0606 */
[CC--:B------:R-:W-:Y:S01]  /*19020*/  @!P4 LEA R10, P1, R9.reuse, R202.reuse, 0x1 ;  /* 0x000000ca090ac211 */ /* 0x0c0fe200078208ff */
[----:B------:R-:W-:Y:S01]  /*19030*/  @!PT LDS RZ, [RZ] ;  /* 0x00000000fffff984 */ /* 0x000fe20000000800 */
[----:B------:R-:W-:Y:S01]  /*19040*/  @!PT LDS RZ, [RZ] ;  /* 0x00000000fffff984 */ /* 0x000fe20000000800 */
[----:B------:R-:W-:Y:S01]  /*19050*/  @!PT LDS RZ, [RZ] ;  /* 0x00000000fffff984 */ /* 0x000fe20000000800 */
[----:B------:R1:W-:Y:S01]  /*19060*/  @!P2 LDGSTS.E.BYPASS.LTC128B.128 [R200+0x8000], [R34.64+0x80] ;  /* 0x0800008022c8afae */ /* 0x0003e2000b901d44 */
[----:B------:R-:W-:-:S02]  /*19070*/  @!P2 LEA R140, P0, R9, R202, 0x1 ;  /* 0x000000ca098ca211 */ /* 0x000fc400078008ff */
[C-C-:B------:R-:W-:Y:S01]  /*19080*/  @!P4 LEA.HI.X R11, R9.reuse, R203, R8.reuse, 0x1, P1 ;  /* 0x000000cb090bc211 */ /* 0x140fe200008f0c08 */
[----:B------:R1:W-:Y:S01]  /*19090*/  @P2 STS.128 [R200+0x8000], RZ ;  /* 0x008000ffc8002388 */ /* 0x0003e20000000c00 */
[----:B------:R-:W-:Y:S02]  /*190a0*/  IADD3 R4, P1, R4, R9, RZ ;  /* 0x0000000904047210 */ /* 0x000fe40007f3e0ff */
[CCC-:B------:R-:W-:Y:S01]  /*190b0*/  @!P2 LEA.HI.X R141, R9.reuse, R203.reuse, R8.reuse, 0x1, P0 ;  /* 0x000000cb098da211 */ /* 0x1c0fe200000f0c08 */
[----:B------:R-:W-:Y:S01]  /*190c0*/  @!PT LDS RZ, [RZ] ;  /* 0x00000000fffff984 */ /* 0x000fe20000000800 */
[----:B------:R-:W-:Y:S01]  /*190d0*/  @!PT LDS RZ, [RZ] ;  /* 0x00000000fffff984 */ /* 0x000fe20000000800 */
[----:B------:R-:W-:Y:S01]  /*190e0*/  @!PT LDS RZ, [RZ] ;  /* 0x00000000fffff984 */ /* 0x000fe20000000800 */
[----:B------:R1:W-:Y:S01]  /*190f0*/  @P6 LDGSTS.E.BYPASS.LTC128B.128 [R200+0xa000], [R34.64+0x100] ;  /* 0x0a00010022c86fae */ /* 0x0003e2000b901d44 */
[-C--:B------:R-:W-:Y:S01]  /*19100*/  @P6 LEA R142, P0, R9, R202.reuse, 0x1 ;  /* 0x000000ca098e6211 */ /* 0x080fe200078008ff */
[--C-:B------:R-:W-:Y:S01]  /*19110*/  IMAD.X R7, R7, 0x1, R8.reuse, P1 ;  /* 0x0000000107077824 */ /* 0x100fe200008e0608 */
[----:B------:R-:W-:Y:S01]  /*19120*/  @!P2 LEA R144, P1, R4, R202, 0x1 ;  /* 0x000000ca0490a211 */ /* 0x000fe200078208ff */
[----:B------:R1:W-:Y:S01]  /*19130*/  @!P6 STS.128 [R200+0xa000], RZ ;  /* 0x00a000ffc800e388 */ /* 0x0003e20000000c00 */
[----:B------:R-:W-:-:S02]  /*19140*/  @P6 LEA.HI.X R143, R9, R203, R8, 0x1, P0 ;  /* 0x000000cb098f6211 */ /* 0x000fc400000f0c08 */
[CC--:B------:R-:W-:Y:S01]  /*19150*/  @!P4 LEA R146, P0, R4.reuse, R202.reuse, 0x1 ;  /* 0x000000ca0492c211 */ /* 0x0c0fe200078008ff */
[----:B------:R-:W-:Y:S01]  /*19160*/  @!PT LDS RZ, [RZ] ;  /* 0x00000000fffff984 */ /* 0x000fe20000000800 */
[----:B------:R-:W-:Y:S01]  /*19170*/  @!PT LDS RZ, [RZ] ;  /* 0x00000000fffff984 */ /* 0x000fe20000000800 */
[----:B------:R-:W-:Y:S01]  /*19180*/  @!PT LDS RZ, [RZ] ;  /* 0x00000000fffff984 */ /* 0x000fe20000000800 */
[----:B------:R1:W-:Y:S01]  /*19190*/  @!P4 LDGSTS.E.BYPASS.LTC128B.128 [R200+0x6800], [R32.64] ;  /* 0x0680000020c8cfae */ /* 0x0003e2000b901d44 */
[CCC-:B------:R-:W-:Y:S02]  /*191a0*/  @!P2 LEA.HI.X R145, R4.reuse, R203.reuse, R7.reuse, 0x1, P1 ;  /* 0x000000cb0491a211 */ /* 0x1c0fe400008f0c07 */
[C---:B------:R-:W-:Y:S01]  /*191b0*/  @!P4 LEA.HI.X R147, R4.reuse, R203, R7, 0x1, P0 ;  /* 0x000000cb0493c211 */ /* 0x040fe200000f0c07 */
[----:B------:R1:W-:Y:S01]  /*191c0*/  @P4 STS.128 [R200+0x6800], RZ ;  /* 0x006800ffc8004388 */ /* 0x0003e20000000c00 */
[----:B------:R-:W-:-:S03]  /*191d0*/  @P6 LEA R8, P0, R4, R202, 0x1 ;  /* 0x000000ca04086211 */ /* 0x000fc600078008ff */
[----:B------:R-:W-:Y:S01]  /*191e0*/  @!PT LDS RZ, [RZ] ;  /* 0x00000000fffff984 */ /* 0x000fe20000000800 */
[----:B------:R-:W-:Y:S01]  /*191f0*/  @!PT LDS RZ, [RZ] ;  /* 0x00000000fffff984 */ /* 0x000fe20000000800 */
[----:B------:R-:W-:Y:S01]  /*19200*/  @!PT LDS RZ, [RZ] ;  /* 0x00000000fffff984 */ /* 0x000fe20000000800 */
[----:B------:R1:W-:Y:S01]  /*19210*/  @!P2 LDGSTS.E.BYPASS.LTC128B.128 [R200+0x8800], [R134.64+0x80] ;  /* 0x0880008086c8afae */ /* 0x0003e2000b901d44 */
[-C--:B------:R-:W-:Y:S02]  /*19220*/  @P6 LEA.HI.X R9, R4, R203.reuse, R7, 0x1, P0 ;  /* 0x000000cb04096211 */ /* 0x080fe400000f0c07 */
[C---:B------:R-:W-:Y:S01]  /*19230*/  @P6 LEA R4, P0, R5.reuse, R202, 0x1 ;  /* 0x000000ca05046211 */ /* 0x040fe200078008ff */
[----:B------:R1:W-:Y:S01]  /*19240*/  @P2 STS.128 [R200+0x8800], RZ ;  /* 0x008800ffc8002388 */ /* 0x0003e20000000c00 */
[----:B------:R-:W-:Y:S02]  /*19250*/  IMAD.MOV.U32 R202, RZ, RZ, R34 ;  /* 0x000000ffffca7224 */ /* 0x000fe400078e0022 */
[----:B------:R-:W-:Y:S01]  /*19260*/  @P6 LEA.HI.X R5, R5, R203, R6, 0x1, P0 ;  /* 0x000000cb05056211 */ /* 0x000fe200000f0c06 */
[----:B------:R-:W-:-:S04]  /*19270*/  IMAD.MOV.U32 R203, RZ, RZ, R35 ;  /* 0x000000ffffcb7224 */ /* 0x000fc800078e0023 */
        /* <DEDUP_REMOVED lines=36> */
.L_x_2335:
[----:B-1----:R-:W-:Y:S01]  /*194c0*/  FMNMX.FTZ R5, R132, R16, !PT ;  /* 0x0000001084057209 */ /* 0x002fe20007810000 */
[----:B------:R-:W-:Y:S01]  /*194d0*/  LDSM.16.MT88.4 R8, [R185+0xc000] ;  /* 0x00c00000b908783b */ /* 0x000fe20000004200 */
[----:B------:R-:W-:-:S02]  /*194e0*/  FMNMX.FTZ R0, R3, R18, !PT ;  /* 0x0000001203007209 */ /* 0x000fc40007810000 */
[----:B------:R-:W-:Y:S01]  /*194f0*/  FMNMX.FTZ R5, R2, R5, !PT ;  /* 0x0000000502057209 */ /* 0x000fe20007810000 */
[----:B------:R-:W-:Y:S01]  /*19500*/  LDSM.16.MT88.4 R32, [R185+0xc800] ;  /* 0x00c80000b920783b */ /* 0x000fe20000004200 */
        /* <DEDUP_REMOVED lines=47> */
[--C-:B------:R-:W-:Y:S01]  /*19800*/  FFMA.FTZ R0, R13, c[0x0][0x23c], -R150.reuse ;  /* 0x00008f000d007a23 */ /* 0x100fe20000010896 */
[----:B------:R-:W-:Y:S01]  /*19810*/  LDSM.16.MT88.4 R132, [R186+0xc800] ;  /* 0x00c80000ba84783b */ /* 0x000fe20000004200 */
[----:B------:R-:W-:Y:S01]  /*19820*/  FFMA.FTZ R147, R15, c[0x0][0x23c], -R150 ;  /* 0x00008f000f937a23 */ /* 0x000fe20000010896 */
[----:B------:R-:W-:Y:S01]  /*19830*/  MUFU.EX2 R141, R141 ;  /* 0x0000008d008d7308 */ /* 0x000fe20000000800 */
[----:B------:R-:W-:Y:S01]  /*19840*/  FADD.FTZ R6, R3, -R6 ;  /* 0x8000000603067221 */ /* 0x000fe20000010000 */
[----:B------:R-:W1:Y:S01]  /*19850*/  LDSM.16.MT88.4 R12, [R186+0xc000] ;  /* 0x00c00000ba0c783b */ /* 0x000e620000004200 */
[--C-:B------:R-:W-:Y:S02]  /*19860*/  FFMA.FTZ R143, R2, c[0x0][0x23c], -R153.reuse ;  /* 0x00008f00028f7a23 */ /* 0x100fe40000010899 */
[--C-:B------:R-:W-:Y:S02]  /*19870*/  FFMA.FTZ R144, R16, c[0x0][0x23c], -R153.reuse ;  /* 0x00008f0010907a23 */ /* 0x100fe40000010899 */
[----:B------:R-:W-:Y:S01]  /*19880*/  FFMA.FTZ R142, R30, c[0x0][0x23c], -R153 ;  /* 0x00008f001e8e7a23 */ /* 0x000fe20000010899 */
[----:B------:R-:W-:Y:S01]  /*19890*/  MUFU.EX2 R0, R0 ;  /* 0x0000000000007308 */ /* 0x000fe20000000800 */
[----:B------:R-:W-:-:S02]  /*198a0*/  FFMA.FTZ R140, R18, c[0x0][0x23c], -R150 ;  /* 0x00008f00128c7a23 */ /* 0x000fc40000010896 */
[--C-:B------:R-:W-:Y:S02]  /*198b0*/  FFMA.FTZ R2, R19, c[0x0][0x23c], -R150.reuse ;  /* 0x00008f0013027a23 */ /* 0x100fe40000010896 */
[----:B------:R-:W-:Y:S01]  /*198c0*/  FMUL.FTZ R148, R4, c[0x0][0x23c] ;  /* 0x00008f0004947a20 */ /* 0x000fe20000410000 */
[----:B------:R-:W2:Y:S01]  /*198d0*/  LDSM.16.MT88.4 R16, [R188+0xc000] ;  /* 0x00c00000bc10783b */ /* 0x000ea20000004200 */
[----:B------:R-:W-:Y:S01]  /*198e0*/  FMUL.FTZ R3, R6, c[0x0][0x23c] ;  /* 0x00008f0006037a20 */ /* 0x000fe20000410000 */
[----:B------:R-:W-:Y:S01]  /*198f0*/  MUFU.EX2 R144, R144 ;  /* 0x0000009000907308 */ /* 0x000fe20000000800 */
[--C-:B------:R-:W-:Y:S02]  /*19900*/  FFMA.FTZ R155, R160, c[0x0][0x23c], -R153.reuse ;  /* 0x00008f00a09b7a23 */ /* 0x100fe40000010899 */
[--C-:B------:R-:W-:Y:S02]  /*19910*/  FFMA.FTZ R156, R28, c[0x0][0x23c], -R153.reuse ;  /* 0x00008f001c9c7a23 */ /* 0x100fe40000010899 */
[--C-:B------:R-:W-:Y:S01]  /*19920*/  FFMA.FTZ R157, R24, c[0x0][0x23c], -R153.reuse ;  /* 0x00008f00189d7a23 */ /* 0x100fe20000010899 */
[----:B------:R-:W-:Y:S01]  /*19930*/  LDSM.16.MT88.4 R28, [R184+0xc800] ;  /* 0x00c80000b81c783b */ /* 0x000fe20000004200 */
[----:B------:R-:W-:Y:S01]  /*19940*/  FFMA.FTZ R158, R20, c[0x0][0x23c], -R153 ;  /* 0x00008f00149e7a23 */ /* 0x000fe20000010899 */
[----:B------:R-:W3:Y:S01]  /*19950*/  MUFU.EX2 R143, R143 ;  /* 0x0000008f008f7308 */ /* 0x000ee20000000800 */
[----:B------:R-:W-:-:S02]  /*19960*/  FFMA.FTZ R159, R27, c[0x0][0x23c], -R150 ;  /* 0x00008f001b9f7a23 */ /* 0x000fc40000010896 */
[--C-:B------:R-:W-:Y:S02]  /*19970*/  FFMA.FTZ R162, R25, c[0x0][0x23c], -R150.reuse ;  /* 0x00008f0019a27a23 */ /* 0x100fe40000010896 */
[--C-:B------:R-:W-:Y:S01]  /*19980*/  FFMA.FTZ R160, R23, c[0x0][0x23c], -R150.reuse ;  /* 0x00008f0017a07a23 */ /* 0x100fe20000010896 */
[----:B------:R-:W-:Y:S01]  /*19990*/  LDSM.16.MT88.4 R24, [R188+0xe800] ;  /* 0x00e80000bc18783b */ /* 0x000fe20000004200 */
[----:B------:R-:W-:Y:S01]  /*199a0*/  FFMA.FTZ R161, R21, c[0x0][0x23c], -R150 ;  /* 0x00008f0015a17a23 */ /* 0x000fe20000010896 */
[----:B------:R-:W4:Y:S01]  /*199b0*/  MUFU.EX2 R142, R142 ;  /* 0x0000008e008e7308 */ /* 0x000f220000000800 */
[--C-:B------:R-:W-:Y:S01]  /*199c0*/  FFMA.FTZ R213, R170, c[0x0][0x23c], -R153.reuse ;  /* 0x00008f00aad57a23 */ /* 0x100fe20000010899 */
[----:B------:R-:W-:Y:S01]  /*199d0*/  LDSM.16.MT88.4 R20, [R186+0xe800] ;  /* 0x00e80000ba14783b */ /* 0x000fe20000004200 */
[--C-:B------:R-:W-:Y:S02]  /*199e0*/  FFMA.FTZ R215, R166, c[0x0][0x23c], -R153.reuse ;  /* 0x00008f00a6d77a23 */ /* 0x100fe40000010899 */
[----:B------:R-:W-:-:S02]  /*199f0*/  FFMA.FTZ R170, R210, c[0x0][0x23c], -R153 ;  /* 0x00008f00d2aa7a23 */ /* 0x000fc40000010899 */
[--C-:B------:R-:W-:Y:S01]  /*19a00*/  FFMA.FTZ R166, R169, c[0x0][0x23c], -R150.reuse ;  /* 0x00008f00a9a67a23 */ /* 0x100fe20000010896 */
[----:B------:R-:W-:Y:S01]  /*19a10*/  MUFU.EX2 R140, R140 ;  /* 0x0000008c008c7308 */ /* 0x000fe20000000800 */
[----:B---3--:R-:W-:Y:S01]  /*19a20*/  F2FP.PACK_AB R4, R143, R144 ;  /* 0x000000908f04723e */ /* 0x008fe200000000ff */
[----:B------:R-:W-:Y:S02]  /*19a30*/  FFMA.FTZ R168, R168, c[0x0][0x23c], -R153 ;  /* 0x00008f00a8a87a23 */ /* 0x000fe40000010899 */
[--C-:B------:R-:W-:Y:S02]  /*19a40*/  FFMA.FTZ R167, R167, c[0x0][0x23c], -R150.reuse ;  /* 0x00008f00a7a77a23 */ /* 0x100fe40000010896 */
[--C-:B------:R-:W-:Y:S02]  /*19a50*/  FFMA.FTZ R169, R171, c[0x0][0x23c], -R150.reuse ;  /* 0x00008f00aba97a23 */ /* 0x100fe40000010896 */
[----:B------:R-:W3:Y:S01]  /*19a60*/  MUFU.EX2 R2, R2 ;  /* 0x0000000200027308 */ /* 0x000ee20000000800 */
[----:B----4-:R-:W-:Y:S01]  /*19a70*/  F2FP.PACK_AB R6, R141, R142 ;  /* 0x0000008e8d06723e */ /* 0x010fe200000000ff */
[----:B------:R-:W-:-:S02]  /*19a80*/  FFMA.FTZ R210, R163, c[0x0][0x23c], -R150 ;  /* 0x00008f00a3d27a23 */ /* 0x000fc40000010896 */
[--C-:B------:R-:W-:Y:S02]  /*19a90*/  FFMA.FTZ R163, R152, c[0x0][0x23c], -R153.reuse ;  /* 0x00008f0098a37a23 */ /* 0x100fe40000010899 */
[--C-:B------:R-:W-:Y:S02]  /*19aa0*/  FFMA.FTZ R154, R154, c[0x0][0x23c], -R153.reuse ;  /* 0x00008f009a9a7a23 */ /* 0x100fe40000010899 */
[----:B------:R-:W4:Y:S01]  /*19ab0*/  MUFU.EX2 R147, R147 ;  /* 0x0000009300937308 */ /* 0x000f220000000800 */
[--C-:B------:R-:W-:Y:S02]  /*19ac0*/  FFMA.FTZ R152, R138, c[0x0][0x23c], -R153.reuse ;  /* 0x00008f008a987a23 */ /* 0x100fe40000010899 */
[--C-:B------:R-:W-:Y:S02]  /*19ad0*/  FFMA.FTZ R151, R151, c[0x0][0x23c], -R150.reuse ;  /* 0x00008f0097977a23 */ /* 0x100fe40000010896 */
[--C-:B------:R-:W-:Y:S02]  /*19ae0*/  FFMA.FTZ R212, R139, c[0x0][0x23c], -R150.reuse ;  /* 0x00008f008bd47a23 */ /* 0x100fe40000010896 */
[----:B------:R-:W-:Y:S01]  /*19af0*/  FFMA.FTZ R171, R137, c[0x0][0x23c], -R150 ;  /* 0x00008f0089ab7a23 */ /* 0x000fe20000010896 */
[----:B------:R-:W5:Y:S01]  /*19b00*/  MUFU.EX2 R148, R148 ;  /* 0x0000009400947308 */ /* 0x000f620000000800 */
[----:B---3--:R-:W-:Y:S01]  /*19b10*/  F2FP.PACK_AB R5, R2, R140 ;  /* 0x0000008c0205723e */ /* 0x008fe200000000ff */
[----:B------:R-:W-:-:S02]  /*19b20*/  FFMA.FTZ R153, R136, c[0x0][0x23c], -R153 ;  /* 0x00008f0088997a23 */ /* 0x000fc40000010899 */
[----:B------:R-:W-:Y:S01]  /*19b30*/  FFMA.FTZ R150, R149, c[0x0][0x23c], -R150 ;  /* 0x00008f0095967a23 */ /* 0x000fe20000010896 */
[----:B------:R-:W-:Y:S03]  /*19b40*/  LDSM.16.MT88.4 R136, [R186+0xd800] ;  /* 0x00d80000ba88783b */ /* 0x000fe60000004200 */
[----:B------:R-:W3:Y:S01]  /*19b50*/  MUFU.EX2 R3, R3 ;  /* 0x0000000300037308 */ /* 0x000ee20000000800 */
[----:B----4-:R-:W-:Y:S01]  /*19b60*/  F2FP.PACK_AB R7, R147, R0 ;  /* 0x000000009307723e */ /* 0x010fe200000000ff */
[----:B-----5:R-:W-:-:S06]  /*19b70*/  FMUL.FTZ R120, R120, R148 ;  /* 0x0000009478787220 */ /* 0x020fcc0000410000 */
[----:B------:R-:W-:Y:S01]  /*19b80*/  MUFU.EX2 R155, R155 ;  /* 0x0000009b009b7308 */ /* 0x000fe20000000800 */
[-C--:B------:R-:W-:Y:S02]  /*19b90*/  FMUL.FTZ R121, R121, R148.reuse ;  /* 0x0000009479797220 */ /* 0x080fe40000410000 */
[-C--:B------:R-:W-:Y:S02]  /*19ba0*/  FMUL.FTZ R116, R116, R148.reuse ;  /* 0x0000009474747220 */ /* 0x080fe40000410000 */
[----:B------:R-:W-:Y:S02]  /*19bb0*/  FMUL.FTZ R117, R117, R148 ;  /* 0x0000009475757220 */ /* 0x000fe40000410000 */
[-C--:B---3--:R-:W-:Y:S01]  /*19bc0*/  FMUL.FTZ R122, R122, R3.reuse ;  /* 0x000000037a7a7220 */ /* 0x088fe20000410000 */
[----:B------:R-:W3:Y:S01]  /*19bd0*/  MUFU.EX2 R156, R156 ;  /* 0x0000009c009c7308 */ /* 0x000ee20000000800 */
        /* <DEDUP_REMOVED lines=17> */
[C---:B--2---:R-:W-:Y:S01]  /*19cf0*/  HMMA.16816.F32 R128, R4.reuse, R16, R128 ;  /* 0x000000100480723c */ /* 0x044fe20000001880 */
[-C--:B------:R-:W-:Y:S01]  /*19d00*/  FMUL.FTZ R113, R113, R148.reuse ;  /* 0x0000009471717220 */ /* 0x080fe20000410000 */
[----:B------:R-:W-:Y:S01]  /*19d10*/  MUFU.EX2 R159, R159 ;  /* 0x0000009f009f7308 */ /* 0x000fe20000000800 */
[-C--:B------:R-:W-:Y:S02]  /*19d20*/  FMUL.FTZ R114, R114, R3.reuse ;  /* 0x0000000372727220 */ /* 0x080fe40000410000 */
[-C--:B------:R-:W-:Y:S02]  /*19d30*/  FMUL.FTZ R115, R115, R3.reuse ;  /* 0x0000000373737220 */ /* 0x080fe40000410000 */
[-C--:B------:R-:W-:Y:S01]  /*19d40*/  FMUL.FTZ R108, R108, R148.reuse ;  /* 0x000000946c6c7220 */ /* 0x080fe20000410000 */
[----:B------:R-:W-:Y:S01]  /*19d50*/  HMMA.16816.F32 R124, R4, R18, R124 ;  /* 0x00000012047c723c */ /* 0x000fe2000000187c */
[----:B------:R-:W-:Y:S01]  /*19d60*/  FMUL.FTZ R109, R109, R148 ;  /* 0x000000946d6d7220 */ /* 0x000fe20000410000 */
[----:B------:R-:W2:Y:S01]  /*19d70*/  LDSM.16.MT88.4 R16, [R184+0xc000] ;  /* 0x00c00000b810783b */ /* 0x000ea20000004200 */
        /* <DEDUP_REMOVED lines=40> */
[----:B------:R-:W-:Y:S01]  /*1a000*/  MUFU.EX2 R215, R215 ;  /* 0x000000d700d77308 */ /* 0x000fe20000000800 */
[----:B------:R-:W-:Y:S02]  /*1a010*/  FMUL.FTZ R51, R51, R3 ;  /* 0x0000000333337220 */ /* 0x000fe40000410000 */
[-C--:B------:R-:W-:Y:S01]  /*1a020*/  FMUL.FTZ R60, R60, R148.reuse ;  /* 0x000000943c3c7220 */ /* 0x080fe20000410000 */
[----:B-----5:R-:W-:Y:S01]  /*1a030*/  HMMA.16816.F32 R44, R4, R8, R44 ;  /* 0x00000008042c723c */ /* 0x020fe2000000182c */
[----:B------:R-:W-:-:S02]  /*1a040*/  FMUL.FTZ R61, R61, R148 ;  /* 0x000000943d3d7220 */ /* 0x000fc40000410000 */
[-C--:B------:R-:W-:Y:S01]  /*1a050*/  FMUL.FTZ R62, R62, R3.reuse ;  /* 0x000000033e3e7220 */ /* 0x080fe20000410000 */
[----:B------:R-:W5:Y:S01]  /*1a060*/  MUFU.EX2 R166, R166 ;  /* 0x000000a600a67308 */ /* 0x000f620000000800 */
[-C--:B------:R-:W-:Y:S02]  /*1a070*/  FMUL.FTZ R63, R63, R3.reuse ;  /* 0x000000033f3f7220 */ /* 0x080fe40000410000 */
[-C--:B------:R-:W-:Y:S01]  /*1a080*/  FMUL.FTZ R64, R64, R148.reuse ;  /* 0x0000009440407220 */ /* 0x080fe20000410000 */
[----:B------:R-:W-:Y:S01]  /*1a090*/  HMMA.16816.F32 R48, R4, R10, R48 ;  /* 0x0000000a0430723c */ /* 0x000fe20000001830 */
[----:B------:R-:W3:Y:S01]  /*1a0a0*/  LDSM.16.MT88.4 R8, [R188+0x10000] ;  /* 0x01000000bc08783b */ /* 0x000ee20000004200 */
        /* <DEDUP_REMOVED lines=31> */
[----:B---3--:R-:W-:Y:S01]  /*1a2a0*/  HMMA.16816.F32 R68, R4, R8, R68 ;  /* 0x000000080444723c */ /* 0x008fe20000001844 */
[----:B------:R-:W-:-:S02]  /*1a2b0*/  FMUL.FTZ R85, R85, R148 ;  /* 0x0000009455557220 */ /* 0x000fc40000410000 */
[-C--:B------:R-:W-:Y:S01]  /*1a2c0*/  FMUL.FTZ R86, R86, R3.reuse ;  /* 0x0000000356567220 */ /* 0x080fe20000410000 */
[----:B------:R-:W-:Y:S01]  /*1a2d0*/  MUFU.EX2 R152, R152 ;  /* 0x0000009800987308 */ /* 0x000fe20000000800 */
[-C--:B------:R-:W-:Y:S02]  /*1a2e0*/  FMUL.FTZ R87, R87, R3.reuse ;  /* 0x0000000357577220 */ /* 0x080fe40000410000 */
[-C--:B------:R-:W-:Y:S01]  /*1a2f0*/  FMUL.FTZ R88, R88, R148.reuse ;  /* 0x0000009458587220 */ /* 0x080fe20000410000 */
[----:B------:R-:W-:Y:S01]  /*1a300*/  HMMA.16816.F32 R72, R4, R10, R72 ;  /* 0x0000000a0448723c */ /* 0x000fe20000001848 */
[----:B------:R-:W3:Y:S01]  /*1a310*/  LDSM.16.MT88.4 R8, [R184+0x10000] ;  /* 0x01000000b808783b */ /* 0x000ee20000004200 */
        /* <DEDUP_REMOVED lines=31> */
[----:B---3--:R-:W-:Y:S01]  /*1a510*/  HMMA.16816.F32 R92, R4, R8, R92 ;  /* 0x00000008045c723c */ /* 0x008fe2000000185c */
        /* <DEDUP_REMOVED lines=22> */
[----:B-----5:R-:W-:Y:S01]  /*1a680*/  FADD.FTZ R0, R166, R161 ;  /* 0x000000a1a6007221 */ /* 0x020fe20000010000 */
[----:B------:R-:W-:Y:S01]  /*1a690*/  HMMA.16816.F32 R124, R4, R14, R124 ;  /* 0x0000000e047c723c */ /* 0x000fe2000000187c */
[----:B------:R-:W1:Y:S02]  /*1a6a0*/  LDSM.16.MT88.4 R12, [R188+0x10800] ;  /* 0x01080000bc0c783b */ /* 0x000e640000004200 */
[----:B------:R-:W-:-:S05]  /*1a6b0*/  FADD.FTZ R0, R167, R0 ;  /* 0x00000000a7007221 */ /* 0x000fca0000010000 */
        /* <DEDUP_REMOVED lines=121> */
.L_x_2332:
[----:B------:R-:W-:Y:S05]  /*1ae50*/  @!P5 BRA `(.L_x_2338) ;  /* 0x00003f500000d947 */ /* 0x000fea0003800000 */
[----:B------:R-:W1:Y:S01]  /*1ae60*/  S2R R213, SR_TID.X ;  /* 0x0000000000d57919 */ /* 0x000e620000002100 */
[----:B------:R-:W-:Y:S01]  /*1ae70*/  ULDC UR5, c[0x0][0x1a0] ;  /* 0x0000680000057ab9 */ /* 0x000fe20000000800 */
[----:B------:R-:W-:Y:S01]  /*1ae80*/  MOV R0, R3 ;  /* 0x0000000300007202 */ /* 0x000fe20000000f00 */
[----:B------:R-:W-:Y:S01]  /*1ae90*/  ULEA UR5, -UR5, URZ, 0x6 ;  /* 0x0000003f05057291 */ /* 0x000fe2000f8e313f */
[----:B------:R-:W-:Y:S01]  /*1aea0*/  IMAD.MOV.U32 R2, RZ, RZ, R132 ;  /* 0x000000ffff027224 */ /* 0x000fe200078e0084 */
[----:B------:R-:W-:-:S02]  /*1aeb0*/  ULDC.64 UR8, c[0x0][0x118] ;  /* 0x0000460000087ab9 */ /* 0x000fc40000000a00 */
[----:B------:R-:W-:Y:S02]  /*1aec0*/  USHF.R.S32.HI UR4, URZ, 0x1f, UR5 ;  /* 0x0000001f3f047899 */ /* 0x000fe40008011405 */
[----:B------:R-:W-:Y:S01]  /*1aed0*/  MOV R212, UR5 ;  /* 0x0000000500d47c02 */ /* 0x000fe20008000f00 */
[----:B------:R-:W-:-:S03]  /*1aee0*/  UMOV UR6, 0x4 ;  /* 0x0000000400067882 */ /* 0x000fc60000000000 */
[----:B------:R-:W-:Y:S02]  /*1aef0*/  IMAD.U32 R210, RZ, RZ, UR4 ;  /* 0x00000004ffd27e24 */ /* 0x000fe4000f8e00ff */
[----:B-1----:R-:W-:-:S05]  /*1af00*/  IMAD.SHL.U32 R213, R213, 0x2, RZ ;  /* 0x00000002d5d57824 */ /* 0x002fca00078e00ff */
[----:B------:R-:W-:Y:S02]  /*1af10*/  LOP3.LUT R213, R213, 0x6, RZ, 0xc0, !PT ;  /* 0x00000006d5d57812 */ /* 0x000fe400078ec0ff */
.L_x_2342:
[----:B------:R-:W-:Y:S01]  /*1af20*/  IADD3 R204, R204, -0x1, RZ ;  /* 0xffffffffcccc7810 */ /* 0x000fe20007ffe0ff */
[----:B------:R-:W-:Y:S04]  /*1af30*/  DEPBAR.LE SB0, 0x0 ;  /* 0x000080000000791a */ /* 0x000fe80000000000 */
[----:B------:R-:W-:Y:S01]  /*1af40*/  BAR.SYNC.DEFER_BLOCKING 0x0 ;  /* 0x0000000000007b1d */ /* 0x000fe20000010000 */
[----:B------:R-:W-:Y:S01]  /*1af50*/  MOV R4, R210 ;  /* 0x000000d200047202 */ /* 0x000fe20000000f00 */
[----:B------:R-:W-:Y:S04]  /*1af60*/  IMAD.MOV.U32 R5, RZ, RZ, R212 ;  /* 0x000000ffff057224 */ /* 0x000fe800078e00d4 */
        /* <DEDUP_REMOVED lines=11> */
[----:B------:R-:W-:Y:S01]  /*1b020*/  ISETP.GE.AND P0, PT, R4, RZ, PT ;  /* 0x000000ff0400720c */ /* 0x000fe20003f06270 */
[----:B------:R-:W-:Y:S01]  /*1b030*/  IMAD.MOV.U32 R4, RZ, RZ, 0x40 ;  /* 0x00000040ff047424 */ /* 0x000fe200078e00ff */
[----:B------:R-:W-:Y:S04]  /*1b040*/  LOP3.LUT R11, R11, c[0x0][0x2d0], RZ, 0x3c, !PT ;  /* 0x0000b4000b0b7a12 */ /* 0x000fe800078e3cff */
        /* <DEDUP_REMOVED lines=28> */
[----:B------:R-:W-:Y:S02]  /*1b210*/  LEA R6, P0, R3, R198, 0x2 ;  /* 0x000000c603067211 */ /* 0x000fe400078010ff */
[-C--:B------:R-:W-:Y:S02]  /*1b220*/  LEA.HI.X.SX32 R13, R9, R199.reuse, 0x2, P1 ;  /* 0x000000c7090d7211 */ /* 0x080fe400008f16ff */
[C---:B------:R-:W-:Y:S01]  /*1b230*/  LEA.HI.X.SX32 R7, R3.reuse, R199, 0x2, P0 ;  /* 0x000000c703077211 */ /* 0x040fe200000f16ff */
[----:B------:R-:W-:Y:S02]  /*1b240*/  IMAD.IADD R3, R3, 0x1, -R9 ;  /* 0x0000000103037824 */ /* 0x000fe400078e0a09 */
[----:B------:R-:W2:Y:S02]  /*1b250*/  LDG.E R5, [R12.64] ;  /* 0x000000080c057981 */ /* 0x000ea4000c1e1900 */
[----:B------:R-:W-:Y:S02]  /*1b260*/  IMAD R4, R3, c[0x0][0x2d0], -R4 ;  /* 0x0000b40003047a24 */ /* 0x000fe400078e0a04 */
[----:B------:R-:W2:Y:S02]  /*1b270*/  LDG.E R6, [R6.64] ;  /* 0x0000000806067981 */ /* 0x000ea4000c1e1900 */
[C---:B------:R-:W-:Y:S01]  /*1b280*/  IMAD.WIDE.U32 R8, R4.reuse, c[0x0][0x1a0], RZ ;  /* 0x0000680004087a25 */ /* 0x040fe200078e00ff */
[----:B------:R-:W-:Y:S05]  /*1b290*/  SHF.R.S32.HI R3, RZ, 0x1f, R4 ;  /* 0x0000001fff037819 */ /* 0x000fea0000011404 */
[----:B------:R-:W-:Y:S04]  /*1b2a0*/  IMAD R3, R3, c[0x0][0x1a0], RZ ;  /* 0x0000680003037a24 */ /* 0x000fe800078e02ff */
[----:B------:R-:W-:Y:S05]  /*1b2b0*/  IMAD R3, R4, c[0x0][0x1a4], R3 ;  /* 0x0000690004037a24 */ /* 0x000fea00078e0203 */
[----:B------:R-:W-:Y:S01]  /*1b2c0*/  IADD3 R9, R9, R3, RZ ;  /* 0x0000000309097210 */ /* 0x000fe20007ffe0ff */
[----:B--2---:R-:W-:Y:S04]  /*1b2d0*/  IMAD.IADD R5, R5, 0x1, -R6 ;  /* 0x0000000105057824 */ /* 0x004fe800078e0a06 */
[C---:B------:R-:W-:Y:S01]  /*1b2e0*/  IMAD.WIDE.U32 R8, R5.reuse, c[0x0][0x188], R8 ;  /* 0x0000620005087a25 */ /* 0x040fe200078e0008 */
[----:B------:R-:W-:Y:S05]  /*1b2f0*/  SHF.R.S32.HI R4, RZ, 0x1f, R5 ;  /* 0x0000001fff047819 */ /* 0x000fea0000011405 */
[----:B------:R-:W-:Y:S04]  /*1b300*/  IMAD R4, R4, c[0x0][0x188], RZ ;  /* 0x0000620004047a24 */ /* 0x000fe800078e02ff */
[----:B------:R-:W-:Y:S02]  /*1b310*/  IMAD R4, R5, c[0x0][0x18c], R4 ;  /* 0x0000630005047a24 */ /* 0x000fe400078e0204 */
[----:B------:R-:W-:Y:S02]  /*1b320*/  IMAD.MOV.U32 R5, RZ, RZ, R8 ;  /* 0x000000ffff057224 */ /* 0x000fe400078e0008 */
[----:B------:R-:W-:Y:S02]  /*1b330*/  IMAD.IADD R4, R9, 0x1, R4 ;  /* 0x0000000109047824 */ /* 0x000fe400078e0204 */
.L_x_2339:
[----:B------:R-:W-:Y:S01]  /*1b340*/  LOP3.LUT P6, RZ, R201, 0x1, RZ, 0xc0, !PT ;  /* 0x00000001c9ff7812 */ /* 0x000fe200078cc0ff */
[----:B------:R-:W-:Y:S01]  /*1b350*/  ULDC.64 UR4, c[0x0][0x1a0] ;  /* 0x0000680000047ab9 */ /* 0x000fe20000000a00 */
[-C--:B------:R-:W-:Y:S01]  /*1b360*/  LEA R214, P1, R5, R164.reuse, 0x1 ;  /* 0x000000a405d67211 */ /* 0x080fe200078208ff */
[----:B------:R-:W-:Y:S01]  /*1b370*/  USHF.L.U32 UR7, UR4, 0x4, URZ ;  /* 0x0000000404077899 */ /* 0x000fe2000800063f */
[----:B------:R-:W-:Y:S01]  /*1b380*/  LOP3.LUT P5, RZ, R201, 0x2, RZ, 0xc0, !PT ;  /* 0x00000002c9ff7812 */ /* 0x000fe200078ac0ff */
[----:B------:R-:W-:Y:S01]  /*1b390*/  USHF.L.U64.HI UR5, UR4, UR6, UR5 ;  /* 0x0000000604057299 */ /* 0x000fe20008010205 */
[-C--:B------:R-:W-:Y:S02]  /*1b3a0*/  LEA.HI.X R215, R5, R165.reuse, R4, 0x1, P1 ;  /* 0x000000a505d77211 */ /* 0x080fe400008f0c04 */
[----:B------:R-:W-:Y:S02]  /*1b3b0*/  LOP3.LUT P4, RZ, R201, 0x4, RZ, 0xc0, !PT ;  /* 0x00000004c9ff7812 */ /* 0x000fe4000788c0ff */
[----:B------:R-:W-:Y:S03]  /*1b3c0*/  IADD3 R3, P0, R5, UR7, RZ ;  /* 0x0000000705037c10 */ /* 0x000fe6000ff1e0ff */
[----:B------:R-:W-:Y:S01]  /*1b3d0*/  @!PT LDS RZ, [RZ] ;  /* 0x00000000fffff984 */ /* 0x000fe20000000800 */
[----:B------:R-:W-:Y:S01]  /*1b3e0*/  @!PT LDS RZ, [RZ] ;  /* 0x00000000fffff984 */ /* 0x000fe20000000800 */
[----:B------:R-:W-:Y:S01]  /*1b3f0*/  @!PT LDS RZ, [RZ] ;  /* 0x00000000fffff984 */ /* 0x000fe20000000800 */
[----:B------:R1:W-:Y:S01]  /*1b400*/  @P6 LDGSTS.E.BYPASS.LTC128B.128 [R200+0xc000], [R214.64] ;  /* 0x0c000000d6c86fae */ /* 0x0003e2000b901d48 */
[CC--:B------:R-:W-:Y:S02]  /*1b410*/  @P6 LEA R16, P2, R3.reuse, R164.reuse, 0x1 ;  /* 0x000000a403106211 */ /* 0x0c0fe400078408ff */
[----:B------:R-:W-:Y:S01]  /*1b420*/  IADD3.X R4, R4, UR5, RZ, P0, !PT ;  /* 0x0000000504047c10 */ /* 0x000fe200087fe4ff */
[----:B------:R-:W-:Y:S01]  /*1b430*/  @!P6 STS.128 [R200+0xc000], RZ ;  /* 0x00c000ffc800e388 */ /* 0x000fe20000000c00 */
[CC--:B------:R-:W-:Y:S02]  /*1b440*/  @P5 LEA R12, P1, R3.reuse, R164.reuse, 0x1 ;  /* 0x000000a4030c5211 */ /* 0x0c0fe400078208ff */
[CCC-:B------:R-:W-:Y:S01]  /*1b450*/  @P6 LEA.HI.X R17, R3.reuse, R165.reuse, R4.reuse, 0x1, P2 ;  /* 0x000000a503116211 */ /* 0x1c0fe200010f0c04 */
[----:B------:R-:W-:Y:S01]  /*1b460*/  @!PT LDS RZ, [RZ] ;  /* 0x00000000fffff984 */ /* 0x000fe20000000800 */
[----:B------:R-:W-:Y:S01]  /*1b470*/  @!PT LDS RZ, [RZ] ;  /* 0x00000000fffff984 */ /* 0x000fe20000000800 */
[----:B------:R-:W-:Y:S01]  /*1b480*/  @!PT LDS RZ, [RZ] ;  /* 0x00000000fffff984 */ /* 0x000fe20000000800 */
[----:B------:R1:W-:Y:S01]  /*1b490*/  @P5 LDGSTS.E.BYPASS.LTC128B.128 [R200+0xe000], [R214.64+0x80] ;  /* 0x0e000080d6c85fae */ /* 0x0003e2000b901d48 */
[CCC-:B------:R-:W-:Y:S02]  /*1b4a0*/  @P5 LEA.HI.X R13, R3.reuse, R165.reuse, R4.reuse, 0x1, P1 ;  /* 0x000000a5030d5211 */ /* 0x1c0fe400008f0c04 */
[CC--:B------:R-:W-:Y:S01]  /*1b4b0*/  @P4 LEA R10, P0, R3.reuse, R164.reuse, 0x1 ;  /* 0x000000a4030a4211 */ /* 0x0c0fe200078008ff */
[----:B------:R-:W-:Y:S01]  /*1b4c0*/  @!P5 STS.128 [R200+0xe000], RZ ;  /* 0x00e000ffc800d388 */ /* 0x000fe20000000c00 */
[C---:B------:R-:W-:Y:S02]  /*1b4d0*/  IADD3 R5, P2, R3.reuse, UR7, RZ ;  /* 0x0000000703057c10 */ /* 0x040fe4000ff5e0ff */
[-C--:B------:R-:W-:Y:S01]  /*1b4e0*/  @P4 LEA.HI.X R11, R3, R165.reuse, R4, 0x1, P0 ;  /* 0x000000a5030b4211 */ /* 0x080fe200000f0c04 */
[----:B------:R-:W-:Y:S01]  /*1b4f0*/  @!PT LDS RZ, [RZ] ;  /* 0x00000000fffff984 */ /* 0x000fe20000000800 */
[----:B------:R-:W-:Y:S01]  /*1b500*/  @!PT LDS RZ, [RZ] ;  /* 0x00000000fffff984 */ /* 0x000fe20000000800 */
[----:B------:R-:W-:Y:S01]  /*1b510*/  @!PT LDS RZ, [RZ] ;  /* 0x00000000fffff984 */ /* 0x000fe20000000800 */
[----:B------:R1:W-:Y:S01]  /*1b520*/  @P4 LDGSTS.E.BYPASS.LTC128B.128 [R200+0x10000], [R214.64+0x100] ;  /* 0x10000100d6c84fae */ /* 0x0003e2000b901d48 */
[----:B------:R-:W-:Y:S02]  /*1b530*/  IADD3.X R4, R4, UR5, RZ, P2, !PT ;  /* 0x0000000504047c10 */ /* 0x000fe400097fe4ff */
[CC--:B------:R-:W-:Y:S01]  /*1b540*/  @P6 LEA R14, P2, R5.reuse, R164.reuse, 0x1 ;  /* 0x000000a4050e6211 */ /* 0x0c0fe200078408ff */
[----:B------:R-:W-:Y:S01]  /*1b550*/  @!P4 STS.128 [R200+0x10000], RZ ;  /* 0x010000ffc800c388 */ /* 0x000fe20000000c00 */
[CC--:B------:R-:W-:Y:S02]  /*1b560*/  @P5 LEA R8, P1, R5.reuse, R164.reuse, 0x1 ;  /* 0x000000a405085211 */ /* 0x0c0fe400078208ff */
[CCC-:B------:R-:W-:Y:S01]  /*1b570*/  @P6 LEA.HI.X R15, R5.reuse, R165.reuse, R4.reuse, 0x1, P2 ;  /* 0x000000a5050f6211 */ /* 0x1c0fe200010f0c04 */
[----:B------:R-:W-:Y:S01]  /*1b580*/  @!PT LDS RZ, [RZ] ;  /* 0x00000000fffff984 */ /* 0x000fe20000000800 */
[----:B------:R-:W-:Y:S01]  /*1b590*/  @!PT LDS RZ, [RZ] ;  /* 0x00000000fffff984 */ /* 0x000fe20000000800 */
[----:B------:R-:W-:Y:S01]  /*1b5a0*/  @!PT LDS RZ, [RZ] ;  /* 0x00000000fffff984 */ /* 0x000fe20000000800 */
[----:B------:R2:W-:Y:S01]  /*1b5b0*/  @P6 LDGSTS.E.BYPASS.LTC128B.128 [R200+0xc800], [R16.64] ;  /* 0x0c80000010c86fae */ /* 0x0005e2000b901d48 */
        /* <DEDUP_REMOVED lines=19> */
[C---:B------:R-:W-:Y:S01]  /*1b6f0*/  @P4 LEA R28, P0, R3.reuse, R164, 0x1 ;  /* 0x000000a4031c4211 */ /* 0x040fe200078008ff */
[----:B------:R-:W-:Y:S03]  /*1b700*/  @!P4 STS.128 [R200+0x10800], RZ ;  /* 0x010800ffc800c388 */ /* 0x000fe60000000c00 */
[----:B------:R-:W-:Y:S01]  /*1b710*/  @P4 LEA.HI.X R29, R3, R165, R4, 0x1, P0 ;  /* 0x000000a5031d4211 */ /* 0x000fe200000f0c04 */
[----:B------:R-:W-:Y:S01]  /*1b720*/  @!PT LDS RZ, [RZ] ;  /* 0x00000000fffff984 */ /* 0x000fe20000000800 */
[----:B------:R-:W-:Y:S01]  /*1b730*/  @!PT LDS RZ, [RZ] ;  /* 0x00000000fffff984 */ /* 0x000fe20000000800 */
[----:B------:R-:W-:Y:S01]  /*1b740*/  @!PT LDS RZ, [RZ] ;  /* 0x00000000fffff984 */ /* 0x000fe20000000800 */
[----:B------:R3:W-:Y:S01]  /*1b750*/  @P6 LDGSTS.E.BYPASS.LTC128B.128 [R200+0xd000], [R14.64] ;  /* 0x0d0000000ec86fae */ /* 0x0007e2000b901d48 */
[----:B------:R-:W-:Y:S03]  /*1b760*/  ISETP.GT.AND P0, PT, R204, R195, PT ;  /* 0x000000c3cc00720c */ /* 0x000fe60003f04270 */
        /* <DEDUP_REMOVED lines=27> */
[----:B------:R-:W5:Y:S04]  /*1b920*/  LDSM.16.M88.4 R136, [R193+0x6000] ;  /* 0x00600000c188783b */ /* 0x000f680000000200 */
[----:B--2---:R-:W3:Y:S04]  /*1b930*/  LDSM.16.M88.4 R16, [R193+0x6800] ;  /* 0x00680000c110783b */ /* 0x004ee80000000200 */
[----:B------:R-:W1:Y:S04]  /*1b940*/  LDSM.16.M88.4 R24, [R193+0x7000] ;  /* 0x00700000c118783b */ /* 0x000e680000000200 */
[----:B------:R-:W0:Y:S04]  /*1b950*/  LDGDEPBAR ;  /* 0x00000000000079af */ /* 0x000e280000000000 */
[----:B------:R-:W2:Y:S04]  /*1b960*/  LDSM.16.M88.4 R32, [R193+0x7800] ;  /* 0x00780000c120783b */ /* 0x000ea80000000200 */
[----:B------:R-:W-:Y:S04]  /*1b970*/  LDSM.16.M88.4 R140, [R192] ;  /* 0x00000000c08c783b */ /* 0x000fe80000000200 */
[----:B------:R-:W1:Y:S04]  /*1b980*/  LDSM.16.M88.4 R144, [R191] ;  /* 0x00000000bf90783b */ /* 0x000e680000000200 */
[----:B------:R-:W1:Y:S04]  /*1b990*/  LDSM.16.M88.4 R148, [R183] ;  /* 0x00000000b794783b */ /* 0x000e680000000200 */
[----:B------:R-:W1:Y:S04]  /*1b9a0*/  LDSM.16.M88.4 R152, [R182] ;  /* 0x00000000b698783b */ /* 0x000e680000000200 */
[----:B------:R-:W2:Y:S01]  /*1b9b0*/  LDSM.16.M88.4 R156, [R181] ;  /* 0x00000000b59c783b */ /* 0x000ea20000000200 */
[C---:B-----5:R-:W-:Y:S03]  /*1b9c0*/  HMMA.16816.F32 R4, R132.reuse, R136, RZ ;  /* 0x000000888404723c */ /* 0x060fe600000018ff */
[----:B------:R-:W-:Y:S04]  /*1b9d0*/  LDSM.16.M88.4 R160, [R187+0x6000] ;  /* 0x00600000bba0783b */ /* 0x000fe80000000200 */
[----:B------:R-:W-:Y:S01]  /*1b9e0*/  LDSM.16.M88.4 R164, [R187+0x6800] ;  /* 0x00680000bba4783b */ /* 0x000fe20000000200 */
[C---:B----4-:R-:W-:Y:S03]  /*1b9f0*/  HMMA.16816.F32 R8, R132.reuse, R138, RZ ;  /* 0x0000008a8408723c */ /* 0x050fe600000018ff */
[----:B------:R-:W4:Y:S04]  /*1ba00*/  LDSM.16.M88.4 R136, [R190] ;  /* 0x00000000be88783b */ /* 0x000f280000000200 */
[----:B------:R-:W-:Y:S01]  /*1ba10*/  LDSM.16.M88.4 R168, [R187+0x7800] ;  /* 0x00780000bba8783b */ /* 0x000fe20000000200 */
[C---:B---3--:R-:W-:Y:S08]  /*1ba20*/  HMMA.16816.F32 R12, R132.reuse, R16, RZ ;  /* 0x00000010840c723c */ /* 0x048ff000000018ff */
[C---:B------:R-:W-:Y:S08]  /*1ba30*/  HMMA.16816.F32 R16, R132.reuse, R18, RZ ;  /* 0x000000128410723c */ /* 0x040ff000000018ff */
[C---:B-1----:R-:W-:Y:S08]  /*1ba40*/  HMMA.16816.F32 R20, R132.reuse, R24, RZ ;  /* 0x000000188414723c */ /* 0x042ff000000018ff */
[C---:B------:R-:W-:Y:S08]  /*1ba50*/  HMMA.16816.F32 R24, R132.reuse, R26, RZ ;  /* 0x0000001a8418723c */ /* 0x040ff000000018ff */
[C---:B--2---:R-:W-:Y:S08]  /*1ba60*/  HMMA.16816.F32 R28, R132.reuse, R32, RZ ;  /* 0x00000020841c723c */ /* 0x044ff000000018ff */
[----:B------:R-:W-:Y:S01]  /*1ba70*/  HMMA.16816.F32 R32, R132, R34, RZ ;  /* 0x000000228420723c */ /* 0x000fe200000018ff */
[----:B------:R-:W1:Y:S07]  /*1ba80*/  LDSM.16.M88.4 R132, [R187+0x7000] ;  /* 0x00700000bb84783b */ /* 0x000e6e0000000200 */
[C---:B------:R-:W-:Y:S08]  /*1ba90*/  HMMA.16816.F32 R4, R140.reuse, R144, R4 ;  /* 0x000000908c04723c */ /* 0x040ff00000001804 */
[C---:B------:R-:W-:Y:S01]  /*1baa0*/  HMMA.16816.F32 R8, R140.reuse, R146, R8 ;  /* 0x000000928c08723c */ /* 0x040fe20000001808 */
[----:B------:R-:W-:Y:S07]  /*1bab0*/  LDSM.16.M88.4 R144, [R189] ;  /* 0x00000000bd90783b */ /* 0x000fee0000000200 */
[C---:B------:R-:W-:Y:S08]  /*1bac0*/  HMMA.16816.F32 R12, R140.reuse, R148, R12 ;  /* 0x000000948c0c723c */ /* 0x040ff0000000180c */
[C---:B------:R-:W-:Y:S01]  /*1bad0*/  HMMA.16816.F32 R16, R140.reuse, R150, R16 ;  /* 0x000000968c10723c */ /* 0x040fe20000001810 */
[----:B------:R-:W2:Y:S07]  /*1bae0*/  LDSM.16.M88.4 R148, [R180] ;  /* 0x00000000b494783b */ /* 0x000eae0000000200 */
[C---:B------:R-:W-:Y:S08]  /*1baf0*/  HMMA.16816.F32 R20, R140.reuse, R152, R20 ;  /* 0x000000988c14723c */ /* 0x040ff00000001814 */
[C---:B------:R-:W-:Y:S01]  /*1bb00*/  HMMA.16816.F32 R24, R140.reuse, R154, R24 ;  /* 0x0000009a8c18723c */ /* 0x040fe20000001818 */
[----:B------:R-:W3:Y:S07]  /*1bb10*/  LDSM.16.M88.4 R152, [R180+0x800] ;  /* 0x00080000b498783b */ /* 0x000eee0000000200 */
[C---:B------:R-:W-:Y:S08]  /*1bb20*/  HMMA.16816.F32 R28, R140.reuse, R156, R28 ;  /* 0x0000009c8c1c723c */ /* 0x040ff0000000181c */
[----:B------:R-:W-:Y:S01]  /*1bb30*/  HMMA.16816.F32 R32, R140, R158, R32 ;  /* 0x0000009e8c20723c */ /* 0x000fe20000001820 */
[----:B------:R-:W5:Y:S04]  /*1bb40*/  LDSM.16.M88.4 R140, [R180+0x1000] ;  /* 0x00100000b48c783b */ /* 0x000f680000000200 */
[----:B------:R-:W2:Y:S03]  /*1bb50*/  LDSM.16.M88.4 R156, [R180+0x1800] ;  /* 0x00180000b49c783b */ /* 0x000ea60000000200 */
[C---:B----4-:R-:W-:Y:S08]  /*1bb60*/  HMMA.16816.F32 R4, R136.reuse, R160, R4 ;  /* 0x000000a08804723c */ /* 0x050ff00000001804 */
        /* <DEDUP_REMOVED lines=10> */
[----:B------:R-:W4:Y:S04]  /*1bc10*/  LDSM.16.M88.4 R136, [R193+0x9000] ;  /* 0x00900000c188783b */ /* 0x000f280000000200 */
[----:B------:R-:W1:Y:S03]  /*1bc20*/  LDSM.16.M88.4 R168, [R193+0x9800] ;  /* 0x00980000c1a8783b */ /* 0x000e660000000200 */
[C---:B--2---:R-:W-:Y:S08]  /*1bc30*/  HMMA.16816.F32 R4, R144.reuse, R148, R4 ;  /* 0x000000949004723c */ /* 0x044ff00000001804 */
[C---:B------:R-:W-:Y:S01]  /*1bc40*/  HMMA.16816.F32 R8, R144.reuse, R150, R8 ;  /* 0x000000969008723c */ /* 0x040fe20000001808 */
[----:B------:R-:W-:Y:S07]  /*1bc50*/  LDSM.16.M88.4 R148, [R179] ;  /* 0x00000000b394783b */ /* 0x000fee0000000200 */
[C---:B---3--:R-:W-:Y:S08]  /*1bc60*/  HMMA.16816.F32 R12, R144.reuse, R152, R12 ;  /* 0x00000098900c723c */ /* 0x048ff0000000180c */
[C---:B------:R-:W-:Y:S01]  /*1bc70*/  HMMA.16816.F32 R16, R144.reuse, R154, R16 ;  /* 0x0000009a9010723c */ /* 0x040fe20000001810 */
[----:B------:R-:W-:Y:S07]  /*1bc80*/  LDSM.16.M88.4 R152, [R178] ;  /* 0x00000000b298783b */ /* 0x000fee0000000200 */
[C---:B-----5:R-:W-:Y:S08]  /*1bc90*/  HMMA.16816.F32 R20, R144.reuse, R140, R20 ;  /* 0x0000008c9014723c */ /* 0x060ff00000001814 */
[C---:B------:R-:W-:Y:S01]  /*1bca0*/  HMMA.16816.F32 R24, R144.reuse, R142, R24 ;  /* 0x0000008e9018723c */ /* 0x040fe20000001818 */
[----:B------:R-:W2:Y:S07]  /*1bcb0*/  LDSM.16.M88.4 R140, [R192+0x2000] ;  /* 0x00200000c08c783b */ /* 0x000eae0000000200 */
[C---:B------:R-:W-:Y:S08]  /*1bcc0*/  HMMA.16816.F32 R28, R144.reuse, R156, R28 ;  /* 0x0000009c901c723c */ /* 0x040ff0000000181c */
[----:B------:R-:W-:Y:S01]  /*1bcd0*/  HMMA.16816.F32 R32, R144, R158, R32 ;  /* 0x0000009e9020723c */ /* 0x000fe20000001820 */
[----:B------:R-:W3:Y:S04]  /*1bce0*/  LDSM.16.M88.4 R144, [R177] ;  /* 0x00000000b190783b */ /* 0x000ee80000000200 */
[----:B------:R-:W5:Y:S03]  /*1bcf0*/  LDSM.16.M88.4 R156, [R176] ;  /* 0x00000000b09c783b */ /* 0x000f660000000200 */
[C---:B-1----:R-:W-:Y:S08]  /*1bd00*/  HMMA.16816.F32 R4, R132.reuse, R160, R4 ;  /* 0x000000a08404723c */ /* 0x042ff00000001804 */
[C---:B------:R-:W-:Y:S01]  /*1bd10*/  HMMA.16816.F32 R8, R132.reuse, R162, R8 ;  /* 0x000000a28408723c */ /* 0x040fe20000001808 */
[----:B------:R-:W-:Y:S07]  /*1bd20*/  LDSM.16.M88.4 R160, [R187+0x8000] ;  /* 0x00800000bba0783b */ /* 0x000fee0000000200 */
[C---:B------:R-:W-:Y:S08]  /*1bd30*/  HMMA.16816.F32 R12, R132.reuse, R164, R12 ;  /* 0x000000a4840c723c */ /* 0x040ff0000000180c */
[C---:B------:R-:W-:Y:S01]  /*1bd40*/  HMMA.16816.F32 R16, R132.reuse, R166, R16 ;  /* 0x000000a68410723c */ /* 0x040fe20000001810 */
[----:B------:R-:W-:Y:S07]  /*1bd50*/  LDSM.16.M88.4 R164, [R187+0x8800] ;  /* 0x00880000bba4783b */ /* 0x000fee0000000200 */
[C---:B----4-:R-:W-:Y:S08]  /*1bd60*/  HMMA.16816.F32 R20, R132.reuse, R136, R20 ;  /* 0x000000888414723c */ /* 0x050ff00000001814 */
        /* <DEDUP_REMOVED lines=8> */
[----:B------:R-:W-:Y:S07]  /*1bdf0*/  LDSM.16.M88.4 R148, [R180+0x2000] ;  /* 0x00200000b494783b */ /* 0x000fee0000000200 */
[C---:B------:R-:W-:Y:S08]  /*1be00*/  HMMA.16816.F32 R12, R140.reuse, R152, R12 ;  /* 0x000000988c0c723c */ /* 0x040ff0000000180c */
        /* <DEDUP_REMOVED lines=8> */
[----:B------:R-:W5:Y:S03]  /*1be90*/  LDSM.16.M88.4 R156, [R180+0x3800] ;  /* 0x00380000b49c783b */ /* 0x000f660000000200 */
        /* <DEDUP_REMOVED lines=16> */
[C---:B------:R-:W-:Y:S08]  /*1bfa0*/  HMMA.16816.F32 R12, R144.reuse, R152, R12 ;  /* 0x00000098900c723c */ /* 0x040ff0000000180c */
[C---:B------:R-:W-:Y:S01]  /*1bfb0*/  HMMA.16816.F32 R16, R144.reuse, R154, R16 ;  /* 0x0000009a9010723c */ /* 0x040fe20000001810 */
[----:B------:R-:W-:Y:S07]  /*1bfc0*/  LDSM.16.M88.4 R152, [R174] ;  /* 0x00000000ae98783b */ /* 0x000fee0000000200 */
[C---:B---3--:R-:W-:Y:S08]  /*1bfd0*/  HMMA.16816.F32 R20, R144.reuse, R140, R20 ;  /* 0x0000008c9014723c */ /* 0x048ff00000001814 */
[C---:B------:R-:W-:Y:S01]  /*1bfe0*/  HMMA.16816.F32 R24, R144.reuse, R142, R24 ;  /* 0x0000008e9018723c */ /* 0x040fe20000001818 */
[----:B------:R-:W2:Y:S07]  /*1bff0*/  LDSM.16.M88.4 R140, [R192+0x4000] ;  /* 0x00400000c08c783b */ /* 0x000eae0000000200 */
[C---:B-----5:R-:W-:Y:S08]  /*1c000*/  HMMA.16816.F32 R28, R144.reuse, R156, R28 ;  /* 0x0000009c901c723c */ /* 0x060ff0000000181c */
        /* <DEDUP_REMOVED lines=29> */
[C---:B-1----:R-:W-:Y:S01]  /*1c1e0*/  HMMA.16816.F32 R4, R136.reuse, R160, R4 ;  /* 0x000000a08804723c */ /* 0x042fe20000001804 */
[----:B------:R-:W-:Y:S04]  /*1c1f0*/  DEPBAR.LE SB0, 0x0 ;  /* 0x000080000000791a */ /* 0x000fe80000000000 */
[----:B------:R-:W-:Y:S03]  /*1c200*/  BAR.SYNC.DEFER_BLOCKING 0x0 ;  /* 0x0000000000007b1d */ /* 0x000fe60000010000 */
[C---:B------:R-:W-:Y:S08]  /*1c210*/  HMMA.16816.F32 R8, R136.reuse, R162, R8 ;  /* 0x000000a28808723c */ /* 0x040ff00000001808 */
[C---:B------:R-:W-:Y:S07]  /*1c220*/  HMMA.16816.F32 R12, R136.reuse, R164, R12 ;  /* 0x000000a4880c723c */ /* 0x040fee000000180c */
[----:B------:R-:W-:Y:S01]  /*1c230*/  IMAD.MOV.U32 R164, RZ, RZ, R214 ;  /* 0x000000ffffa47224 */ /* 0x000fe200078e00d6 */
[C---:B------:R-:W-:Y:S04]  /*1c240*/  HMMA.16816.F32 R16, R136.reuse, R166, R16 ;  /* 0x000000a68810723c */ /* 0x040fe80000001810 */
[----:B------:R-:W-:Y:S04]  /*1c250*/  IMAD.MOV.U32 R165, RZ, RZ, R215 ;  /* 0x000000ffffa57224 */ /* 0x000fe800078e00d7 */
[C---:B----4-:R-:W-:Y:S08]  /*1c260*/  HMMA.16816.F32 R20, R136.reuse, R132, R20 ;  /* 0x000000848814723c */ /* 0x050ff00000001814 */
[C---:B------:R-:W-:Y:S08]  /*1c270*/  HMMA.16816.F32 R24, R136.reuse, R134, R24 ;  /* 0x000000868818723c */ /* 0x040ff00000001818 */
[C---:B------:R-:W-:Y:S08]  /*1c280*/  HMMA.16816.F32 R28, R136.reuse, R168, R28 ;  /* 0x000000a8881c723c */ /* 0x040ff0000000181c */
[----:B------:R-:W-:Y:S08]  /*1c290*/  HMMA.16816.F32 R32, R136, R170, R32 ;  /* 0x000000aa8820723c */ /* 0x000ff00000001820 */
[C---:B--2---:R-:W-:Y:S08]  /*1c2a0*/  HMMA.16816.F32 R4, R144.reuse, R148, R4 ;  /* 0x000000949004723c */ /* 0x044ff00000001804 */
[C---:B------:R-:W-:Y:S08]  /*1c2b0*/  HMMA.16816.F32 R8, R144.reuse, R150, R8 ;  /* 0x000000969008723c */ /* 0x040ff00000001808 */
[C---:B------:R-:W-:Y:S08]  /*1c2c0*/  HMMA.16816.F32 R12, R144.reuse, R152, R12 ;  /* 0x00000098900c723c */ /* 0x040ff0000000180c */
[C---:B------:R-:W-:Y:S08]  /*1c2d0*/  HMMA.16816.F32 R16, R144.reuse, R154, R16 ;  /* 0x0000009a9010723c */ /* 0x040ff00000001810 */
[C---:B---3--:R-:W-:Y:S08]  /*1c2e0*/  HMMA.16816.F32 R20, R144.reuse, R140, R20 ;  /* 0x0000008c9014723c */ /* 0x048ff00000001814 */
        /* <DEDUP_REMOVED lines=46> */
[C---:B------:R-:W-:Y:S03]  /*1c5d0*/  SEL R137, R132.reuse, R137, !P0 ;  /* 0x0000008984897207 */ /* 0x040fe60004000000 */
[----:B------:R-:W-:Y:S01]  /*1c5e0*/  @!P2 IMAD.MOV R3, RZ, RZ, -R3 ;  /* 0x000000ffff03a224 */ /* 0x000fe200078e0a03 */
[CC--:B------:R-:W-:Y:S04]  /*1c5f0*/  LEA R138, P1, R137.reuse, R198.reuse, 0x2 ;  /* 0x000000c6898a7211 */ /* 0x0c0fe800078210ff */
[----:B------:R-:W-:Y:S01]  /*1c600*/  SEL R3, R132, R3, !P0 ;  /* 0x0000000384037207 */ /* 0x000fe20004000000 */
[----:B------:R-:W-:Y:S01]  /*1c610*/  IMAD.MOV.U32 R132, RZ, RZ, 0x40 ;  /* 0x00000040ff847424 */ /* 0x000fe200078e00ff */
[-C--:B------:R-:W-:Y:S02]  /*1c620*/  LEA.HI.X.SX32 R139, R137, R199.reuse, 0x2, P1 ;  /* 0x000000c7898b7211 */ /* 0x080fe400008f16ff */
[C---:B------:R-:W-:Y:S03]  /*1c630*/  LEA R134, P0, R3.reuse, R198, 0x2 ;  /* 0x000000c603867211 */ /* 0x040fe600078010ff */
[----:B------:R-:W2:Y:S01]  /*1c640*/  LDG.E R133, [R138.64] ;  /* 0x000000088a857981 */ /* 0x000ea2000c1e1900 */
[C---:B------:R-:W-:Y:S01]  /*1c650*/  LEA.HI.X.SX32 R135, R3.reuse, R199, 0x2, P0 ;  /* 0x000000c703877211 */ /* 0x040fe200000f16ff */
[----:B------:R-:W-:Y:S04]  /*1c660*/  IMAD.IADD R3, R3, 0x1, -R137 ;  /* 0x0000000103037824 */ /* 0x000fe800078e0a89 */
        /* <DEDUP_REMOVED lines=13> */
[----:B------:R-:W-:Y:S03]  /*1c740*/  IMAD.IADD R132, R137, 0x1, R132 ;  /* 0x0000000189847824 */ /* 0x000fe600078e0284 */
.L_x_2341:
[CC--:B------:R-:W-:Y:S01]  /*1c750*/  LEA R142, P1, R133.reuse, R202.reuse, 0x1 ;  /* 0x000000ca858e7211 */ /* 0x0c0fe200078208ff */
[----:B------:R-:W-:Y:S02]  /*1c760*/  ULDC.64 UR4, c[0x0][0x198] ;  /* 0x0000660000047ab9 */ /* 0x000fe40000000a00 */
[----:B------:R-:W-:Y:S01]  /*1c770*/  USHF.L.U32 UR7, UR4, 0x4, URZ ;  /* 0x0000000404077899 */ /* 0x000fe2000800063f */
[CC--:B------:R-:W-:Y:S01]  /*1c780*/  LEA.HI.X R143, R133.reuse, R203.reuse, R132, 0x1, P1 ;  /* 0x000000cb858f7211 */ /* 0x0c0fe200008f0c84 */
[----:B------:R-:W-:Y:S04]  /*1c790*/  USHF.L.U64.HI UR5, UR4, UR6, UR5 ;  /* 0x0000000604057299 */ /* 0x000fe80008010205 */
[----:B------:R-:W-:Y:S01]  /*1c7a0*/  @!PT LDS RZ, [RZ] ;  /* 0x00000000fffff984 */ /* 0x000fe20000000800 */
[----:B------:R-:W-:Y:S01]  /*1c7b0*/  @!PT LDS RZ, [RZ] ;  /* 0x00000000fffff984 */ /* 0x000fe20000000800 */
[----:B------:R-:W-:Y:S01]  /*1c7c0*/  @!PT LDS RZ, [RZ] ;  /* 0x00000000fffff984 */ /* 0x000fe20000000800 */
[----:B------:R1:W-:Y:S01]  /*1c7d0*/  @P6 LDGSTS.E.BYPASS.LTC128B.128 [R200+0x6000], [R142.64] ;  /* 0x060000008ec86fae */ /* 0x0003e2000b901d48 */
[----:B------:R-:W-:Y:S03]  /*1c7e0*/  IADD3 R3, P0, R133, UR7, RZ ;  /* 0x0000000785037c10 */ /* 0x000fe6000ff1e0ff */
[----:B------:R1:W-:Y:S01]  /*1c7f0*/  @!P6 STS.128 [R200+0x6000], RZ ;  /* 0x006000ffc800e388 */ /* 0x0003e20000000c00 */
[CC--:B------:R-:W-:Y:S02]  /*1c800*/  @P6 LEA R146, P2, R3.reuse, R202.reuse, 0x1 ;  /* 0x000000ca03926211 */ /* 0x0c0fe400078408ff */
[CC--:B------:R-:W-:Y:S01]  /*1c810*/  @P5 LEA R140, P1, R3.reuse, R202.reuse, 0x1 ;  /* 0x000000ca038c5211 */ /* 0x0c0fe200078208ff */
[----:B------:R-:W-:Y:S01]  /*1c820*/  @!PT LDS RZ, [RZ] ;  /* 0x00000000fffff984 */ /* 0x000fe20000000800 */
[----:B------:R-:W-:Y:S01]  /*1c830*/  @!PT LDS RZ, [RZ] ;  /* 0x00000000fffff984 */ /* 0x000fe20000000800 */
[----:B------:R-:W-:Y:S01]  /*1c840*/  @!PT LDS RZ, [RZ] ;  /* 0x00000000fffff984 */ /* 0x000fe20000000800 */
[----:B------:R1:W-:Y:S01]  /*1c850*/  @P5 LDGSTS.E.BYPASS.LTC128B.128 [R200+0x8000], [R142.64+0x80] ;  /* 0x080000808ec85fae */ /* 0x0003e2000b901d48 */
[----:B------:R-:W-:Y:S02]  /*1c860*/  IADD3.X R132, R132, UR5, RZ, P0, !PT ;  /* 0x0000000584847c10 */ /* 0x000fe400087fe4ff */
[CC--:B------:R-:W-:Y:S01]  /*1c870*/  @P4 LEA R138, P0, R3.reuse, R202.reuse, 0x1 ;  /* 0x000000ca038a4211 */ /* 0x0c0fe200078008ff */
[----:B------:R1:W-:Y:S01]  /*1c880*/  @!P5 STS.128 [R200+0x8000], RZ ;  /* 0x008000ffc800d388 */ /* 0x0003e20000000c00 */
[CCC-:B------:R-:W-:Y:S02]  /*1c890*/  @P6 LEA.HI.X R147, R3.reuse, R203.reuse, R132.reuse, 0x1, P2 ;  /* 0x000000cb03936211 */ /* 0x1c0fe400010f0c84 */
[CCC-:B------:R-:W-:Y:S01]  /*1c8a0*/  @P5 LEA.HI.X R141, R3.reuse, R203.reuse, R132.reuse, 0x1, P1 ;  /* 0x000000cb038d5211 */ /* 0x1c0fe200008f0c84 */
[----:B------:R-:W-:Y:S01]  /*1c8b0*/  @!PT LDS RZ, [RZ] ;  /* 0x00000000fffff984 */ /* 0x000fe20000000800 */
[----:B------:R-:W-:Y:S01]  /*1c8c0*/  @!PT LDS RZ, [RZ] ;  /* 0x00000000fffff984 */ /* 0x000fe20000000800 */
[----:B------:R-:W-:Y:S01]  /*1c8d0*/  @!PT LDS RZ, [RZ] ;  /* 0x00000000fffff984 */ /* 0x000fe20000000800 */
[----:B------:R1:W-:Y:S01]  /*1c8e0*/  @P4 LDGSTS.E.BYPASS.LTC128B.128 [R200+0xa000], [R142.64+0x100] ;  /* 0x0a0001008ec84fae */ /* 0x0003e2000b901d48 */
[CC--:B------:R-:W-:Y:S02]  /*1c8f0*/  @P4 LEA.HI.X R139, R3.reuse, R203.reuse, R132, 0x1, P0 ;  /* 0x000000cb038b4211 */ /* 0x0c0fe400000f0c84 */
[----:B------:R-:W-:Y:S01]  /*1c900*/  IADD3 R133, P2, R3, UR7, RZ ;  /* 0x0000000703857c10 */ /* 0x000fe2000ff5e0ff */
[----:B------:R1:W-:Y:S03]  /*1c910*/  @!P4 STS.128 [R200+0xa000], RZ ;  /* 0x00a000ffc800c388 */ /* 0x0003e60000000c00 */
[CC--:B------:R-:W-:Y:S01]  /*1c920*/  @P5 LEA R136, P1, R133.reuse, R202.reuse, 0x1 ;  /* 0x000000ca85885211 */ /* 0x0c0fe200078208ff */
[----:B------:R-:W-:Y:S01]  /*1c930*/  @!PT LDS RZ, [RZ] ;  /* 0x00000000fffff984 */ /* 0x000fe20000000800 */
[----:B------:R-:W-:Y:S01]  /*1c940*/  @!PT LDS RZ, [RZ] ;  /* 0x00000000fffff984 */ /* 0x000fe20000000800 */
[----:B------:R-:W-:Y:S01]  /*1c950*/  @!PT LDS RZ, [RZ] ;  /* 0x00000000fffff984 */ /* 0x000fe20000000800 */
[----:B------:R1:W-:Y:S01]  /*1c960*/  @P6 LDGSTS.E.BYPASS.LTC128B.128 [R200+0x6800], [R146.64] ;  /* 0x0680000092c86fae */ /* 0x0003e2000b901d48 */
[CC--:B------:R-:W-:Y:S02]  /*1c970*/  @P4 LEA R134, P0, R133.reuse, R202.reuse, 0x1 ;  /* 0x000000ca85864211 */ /* 0x0c0fe400078008ff */
[----:B------:R-:W-:Y:S01]  /*1c980*/  IADD3.X R132, R132, UR5, RZ, P2, !PT ;  /* 0x0000000584847c10 */ /* 0x000fe200097fe4ff */
[----:B------:R1:W-:Y:S01]  /*1c990*/  @!P6 STS.128 [R200+0x6800], RZ ;  /* 0x006800ffc800e388 */ /* 0x0003e20000000c00 */
[CC--:B------:R-:W-:Y:S02]  /*1c9a0*/  @P6 LEA R144, P2, R133.reuse, R202.reuse, 0x1 ;  /* 0x000000ca85906211 */ /* 0x0c0fe400078408ff */
[CCC-:B------:R-:W-:Y:S01]  /*1c9b0*/  @P5 LEA.HI.X R137, R133.reuse, R203.reuse, R132.reuse, 0x1, P1 ;  /* 0x000000cb85895211 */ /* 0x1c0fe200008f0c84 */
[----:B------:R-:W-:Y:S01]  /*1c9c0*/  @!PT LDS RZ, [RZ] ;  /* 0x00000000fffff984 */ /* 0x000fe20000000800 */
[----:B------:R-:W-:Y:S01]  /*1c9d0*/  @!PT LDS RZ, [RZ] ;  /* 0x00000000fffff984 */ /* 0x000fe20000000800 */
[----:B------:R-:W-:Y:S01]  /*1c9e0*/  @!PT LDS RZ, [RZ] ;  /* 0x00000000fffff984 */ /* 0x000fe20000000800 */
[----:B------:R1:W-:Y:S01]  /*1c9f0*/  @P5 LDGSTS.E.BYPASS.LTC128B.128 [R200+0x8800], [R140.64+0x80] ;  /* 0x088000808cc85fae */ /* 0x0003e2000b901d48 */
[CCC-:B------:R-:W-:Y:S02]  /*1ca00*/  @P6 LEA.HI.X R145, R133.reuse, R203.reuse, R132.reuse, 0x1, P2 ;  /* 0x000000cb85916211 */ /* 0x1c0fe400010f0c84 */
[CC--:B------:R-:W-:Y:S01]  /*1ca10*/  @P4 LEA.HI.X R135, R133.reuse, R203.reuse, R132, 0x1, P0 ;  /* 0x000000cb85874211 */ /* 0x0c0fe200000f0c84 */
[----:B------:R1:W-:Y:S01]  /*1ca20*/  @!P5 STS.128 [R200+0x8800], RZ ;  /* 0x008800ffc800d388 */ /* 0x0003e20000000c00 */
[----:B------:R-:W-:Y:S03]  /*1ca30*/  IADD3 R3, P2, R133, UR7, RZ ;  /* 0x0000000785037c10 */ /* 0x000fe6000ff5e0ff */
[----:B------:R-:W-:Y:S01]  /*1ca40*/  @!PT LDS RZ, [RZ] ;  /* 0x00000000fffff984 */ /* 0x000fe20000000800 */
[----:B------:R-:W-:Y:S01]  /*1ca50*/  @!PT LDS RZ, [RZ] ;  /* 0x00000000fffff984 */ /* 0x000fe20000000800 */
[----:B------:R-:W-:Y:S01]  /*1ca60*/  @!PT LDS RZ, [RZ] ;  /* 0x00000000fffff984 */ /* 0x000fe20000000800 */
[----:B------:R1:W-:Y:S01]  /*1ca70*/  @P4 LDGSTS.E.BYPASS.LTC128B.128 [R200+0xa800], [R138.64+0x100] ;  /* 0x0a8001008ac84fae */ /* 0x0003e2000b901d48 */
[CC--:B------:R-:W-:Y:S02]  /*1ca80*/  @P5 LEA R148, P1, R3.reuse, R202.reuse, 0x1 ;  /* 0x000000ca03945211 */ /* 0x0c0fe400078208ff */
[CC--:B------:R-:W-:Y:S01]  /*1ca90*/  @P4 LEA R152, P0, R3.reuse, R202.reuse, 0x1 ;  /* 0x000000ca03984211 */ /* 0x0c0fe200078008ff */
[----:B------:R1:W-:Y:S01]  /*1caa0*/  @!P4 STS.128 [R200+0xa800], RZ ;  /* 0x00a800ffc800c388 */ /* 0x0003e20000000c00 */
[----:B------:R-:W-:Y:S02]  /*1cab0*/  IADD3.X R132, R132, UR5, RZ, P2, !PT ;  /* 0x0000000584847c10 */ /* 0x000fe400097fe4ff */
[C---:B------:R-:W-:Y:S01]  /*1cac0*/  @P6 LEA R150, P2, R3.reuse, R202, 0x1 ;  /* 0x000000ca03966211 */ /* 0x040fe200078408ff */
[----:B------:R-:W-:Y:S01]  /*1cad0*/  @!PT LDS RZ, [RZ] ;  /* 0x00000000fffff984 */ /* 0x000fe20000000800 */
[----:B------:R-:W-:Y:S01]  /*1cae0*/  @!PT LDS RZ, [RZ] ;  /* 0x00000000fffff984 */ /* 0x000fe20000000800 */
[----:B------:R-:W-:Y:S01]  /*1caf0*/  @!PT LDS RZ, [RZ] ;  /* 0x00000000fffff984 */ /* 0x000fe20000000800 */
[----:B------:R1:W-:Y:S01]  /*1cb00*/  @P6 LDGSTS.E.BYPASS.LTC128B.128 [R200+0x7000], [R144.64] ;  /* 0x0700000090c86fae */ /* 0x0003e2000b901d48 */
[CC--:B------:R-:W-:Y:S01]  /*1cb10*/  @P5 LEA.HI.X R149, R3.reuse, R203.reuse, R132, 0x1, P1 ;  /* 0x000000cb03955211 */ /* 0x0c0fe200008f0c84 */
[----:B------:R-:W-:Y:S01]  /*1cb20*/  IMAD.MOV.U32 R202, RZ, RZ, R142 ;  /* 0x000000ffffca7224 */ /* 0x000fe200078e008e */
[CCC-:B------:R-:W-:Y:S01]  /*1cb30*/  @P6 LEA.HI.X R151, R3.reuse, R203.reuse, R132.reuse, 0x1, P2 ;  /* 0x000000cb03976211 */ /* 0x1c0fe200010f0c84 */
[----:B------:R1:W-:Y:S01]  /*1cb40*/  @!P6 STS.128 [R200+0x7000], RZ ;  /* 0x007000ffc800e388 */ /* 0x0003e20000000c00 */
[----:B------:R-:W-:Y:S01]  /*1cb50*/  @P4 LEA.HI.X R153, R3, R203, R132, 0x1, P0 ;  /* 0x000000cb03994211 */ /* 0x000fe200000f0c84 */
[----:B------:R-:W-:Y:S02]  /*1cb60*/  IMAD.MOV.U32 R203, RZ, RZ, R143 ;  /* 0x000000ffffcb7224 */ /* 0x000fe400078e008f */
        /* <DEDUP_REMOVED lines=26> */
.L_x_2340:
[----:B------:R-:W-:Y:S05]  /*1cd10*/  IMAD R3, R204, 0x40, R213 ;  /* 0x00000040cc037824 */ /* 0x000fea00078e02d5 */
[C---:B------:R-:W-:Y:S02]  /*1cd20*/  IADD3 R132, R3.reuse, 0x1, RZ ;  /* 0x0000000103847810 */ /* 0x040fe40007ffe0ff */
[CC--:B------:R-:W-:Y:S02]  /*1cd30*/  ISETP.GE.AND P2, PT, R3.reuse, R208.reuse, PT ;  /* 0x000000d00300720c */ /* 0x0c0fe40003f46270 */
[C---:B------:R-:W-:Y:S02]  /*1cd40*/  ISETP.GE.AND P6, PT, R132.reuse, R208, PT ;  /* 0x000000d08400720c */ /* 0x040fe40003fc6270 */
[C---:B------:R-:W-:Y:S02]  /*1cd50*/  ISETP.GE.AND P5, PT, R132.reuse, R207, PT ;  /* 0x000000cf8400720c */ /* 0x040fe40003fa6270 */
[C---:B------:R-:W-:Y:S02]  /*1cd60*/  IADD3 R133, R3.reuse, 0x8, RZ ;  /* 0x0000000803857810 */ /* 0x040fe40007ffe0ff */
[C---:B------:R-:W-:Y:S02]  /*1cd70*/  ISETP.GE.OR P5, PT, R132.reuse, R206, !P5 ;  /* 0x000000ce8400720c */ /* 0x040fe40006fa6670 */
[-C--:B------:R-:W-:Y:S02]  /*1cd80*/  ISETP.GE.OR P6, PT, R132, R205.reuse, !P6 ;  /* 0x000000cd8400720c */ /* 0x080fe400077c6670 */
[C---:B------:R-:W-:Y:S02]  /*1cd90*/  IADD3 R132, R3.reuse, 0x9, RZ ;  /* 0x0000000903847810 */ /* 0x040fe40007ffe0ff */
[----:B------:R-:W-:Y:S02]  /*1cda0*/  ISETP.GE.OR P2, PT, R3, R205, !P2 ;  /* 0x000000cd0300720c */ /* 0x000fe40005746670 */
[-C--:B------:R-:W-:Y:S02]  /*1cdb0*/  ISETP.GE.AND P1, PT, R133, R208.reuse, PT ;  /* 0x000000d08500720c */ /* 0x080fe40003f26270 */
[----:B------:R-:W-:Y:S02]  /*1cdc0*/  ISETP.GE.AND P0, PT, R3, R207, PT ;  /* 0x000000cf0300720c */ /* 0x000fe40003f06270 */
[----:B-1----:R-:W-:Y:S02]  /*1cdd0*/  FSEL R134, R4, -INF , !P2 ;  /* 0xff80000004867808 */ /* 0x002fe40005000000 */
[C---:B------:R-:W-:Y:S02]  /*1cde0*/  ISETP.GE.AND P2, PT, R132.reuse, R208, PT ;  /* 0x000000d08400720c */ /* 0x040fe40003f46270 */
[-C--:B------:R-:W-:Y:S02]  /*1cdf0*/  ISETP.GE.OR P1, PT, R133, R205.reuse, !P1 ;  /* 0x000000cd8500720c */ /* 0x080fe40004f26670 */
[----:B------:R-:W-:Y:S02]  /*1ce00*/  IADD3 R4, R3, 0x10, RZ ;  /* 0x0000001003047810 */ /* 0x000fe40007ffe0ff */
[----:B------:R-:W-:Y:S02]  /*1ce10*/  FSEL R144, R5, -INF , !P6 ;  /* 0xff80000005907808 */ /* 0x000fe40007000000 */
[C---:B------:R-:W-:Y:S02]  /*1ce20*/  IADD3 R5, R3.reuse, 0x11, RZ ;  /* 0x0000001103057810 */ /* 0x040fe40007ffe0ff */
[----:B------:R-:W-:Y:S02]  /*1ce30*/  ISETP.GE.OR P0, PT, R3, R206, !P0 ;  /* 0x000000ce0300720c */ /* 0x000fe40004706670 */
[----:B------:R-:W-:Y:S02]  /*1ce40*/  ISETP.GE.OR P2, PT, R132, R205, !P2 ;  /* 0x000000cd8400720c */ /* 0x000fe40005746670 */
[----:B------:R-:W-:Y:S02]  /*1ce50*/  FSEL R7, R7, -INF , !P5 ;  /* 0xff80000007077808 */ /* 0x000fe40006800000 */
[-C--:B------:R-:W-:Y:S02]  /*1ce60*/  ISETP.GE.AND P4, PT, R133, R207.reuse, PT ;  /* 0x000000cf8500720c */ /* 0x080fe40003f86270 */
[----:B------:R-:W-:Y:S02]  /*1ce70*/  FSEL R137, R6, -INF , !P0 ;  /* 0xff80000006897808 */ /* 0x000fe40004000000 */
[-C--:B------:R-:W-:Y:S02]  /*1ce80*/  ISETP.GE.AND P0, PT, R132, R207.reuse, PT ;  /* 0x000000cf8400720c */ /* 0x080fe40003f06270 */
[CC--:B------:R-:W-:Y:S02]  /*1ce90*/  ISETP.GE.AND P5, PT, R4.reuse, R208.reuse, PT ;  /* 0x000000d00400720c */ /* 0x0c0fe40003fa6270 */
[----:B------:R-:W-:Y:S02]  /*1cea0*/  ISETP.GE.AND P6, PT, R4, R207, PT ;  /* 0x000000cf0400720c */ /* 0x000fe40003fc6270 */
[----:B------:R-:W-:Y:S02]  /*1ceb0*/  FSEL R138, R8, -INF , !P1 ;  /* 0xff800000088a7808 */ /* 0x000fe40004800000 */
[----:B------:R-:W-:Y:S02]  /*1cec0*/  ISETP.GE.AND P1, PT, R5, R208, PT ;  /* 0x000000d00500720c */ /* 0x000fe40003f26270 */
[----:B------:R-:W-:Y:S02]  /*1ced0*/  FSEL R136, R9, -INF , !P2 ;  /* 0xff80000009887808 */ /* 0x000fe40005000000 */
[----:B------:R-:W-:Y:S02]  /*1cee0*/  FMNMX.FTZ R9, R134, R2, !PT ;  /* 0x0000000286097209 */ /* 0x000fe40007810000 */
[CC--:B------:R-:W-:Y:S02]  /*1cef0*/  ISETP.GE.OR P5, PT, R4.reuse, R205.reuse, !P5 ;  /* 0x000000cd0400720c */ /* 0x0c0fe40006fa6670 */
[-C--:B------:R-:W-:Y:S02]  /*1cf00*/  ISETP.GE.OR P6, PT, R4, R206.reuse, !P6 ;  /* 0x000000ce0400720c */ /* 0x080fe400077c6670 */
[----:B------:R-:W-:Y:S02]  /*1cf10*/  ISETP.GE.OR P1, PT, R5, R205, !P1 ;  /* 0x000000cd0500720c */ /* 0x000fe40004f26670 */
[-C--:B------:R-:W-:Y:S02]  /*1cf20*/  ISETP.GE.OR P4, PT, R133, R206.reuse, !P4 ;  /* 0x000000ce8500720c */ /* 0x080fe40006786670 */
[-C--:B------:R-:W-:Y:S02]  /*1cf30*/  ISETP.GE.OR P0, PT, R132, R206.reuse, !P0 ;  /* 0x000000ce8400720c */ /* 0x080fe40004706670 */
[----:B------:R-:W-:Y:S02]  /*1cf40*/  ISETP.GE.AND P2, PT, R5, R207, PT ;  /* 0x000000cf0500720c */ /* 0x000fe40003f46270 */
[C---:B------:R-:W-:Y:S02]  /*1cf50*/  IADD3 R4, R3.reuse, 0x18, RZ ;  /* 0x0000001803047810 */ /* 0x040fe40007ffe0ff */
[----:B------:R-:W-:Y:S02]  /*1cf60*/  IADD3 R6, R3, 0x19, RZ ;  /* 0x0000001903067810 */ /* 0x000fe40007ffe0ff */
[----:B------:R-:W-:Y:S02]  /*1cf70*/  FMNMX.FTZ R9, R144, R9, !PT ;  /* 0x0000000990097209 */ /* 0x000fe40007810000 */
[----:B------:R-:W-:Y:S02]  /*1cf80*/  FSEL R214, R12, -INF , !P5 ;  /* 0xff8000000cd67808 */ /* 0x000fe40006800000 */
[----:B------:R-:W-:Y:S02]  /*1cf90*/  FSEL R162, R13, -INF , !P1 ;  /* 0xff8000000da27808 */ /* 0x000fe40004800000 */
[----:B------:R-:W-:Y:S02]  /*1cfa0*/  ISETP.GE.OR P2, PT, R5, R206, !P2 ;  /* 0x000000ce0500720c */ /* 0x000fe40005746670 */
[----:B------:R-:W-:Y:S02]  /*1cfb0*/  FSEL R11, R11, -INF , !P0 ;  /* 0xff8000000b0b7808 */ /* 0x000fe40004000000 */
[----:B------:R-:W-:Y:S02]  /*1cfc0*/  FSEL R5, R10, -INF , !P4 ;  /* 0xff8000000a057808 */ /* 0x000fe40006000000 */
[CC--:B------:R-:W-:Y:S02]  /*1cfd0*/  ISETP.GE.AND P0, PT, R4.reuse, R208.reuse, PT ;  /* 0x000000d00400720c */ /* 0x0c0fe40003f06270 */
[-C--:B------:R-:W-:Y:S02]  /*1cfe0*/  ISETP.GE.AND P4, PT, R4, R207.reuse, PT ;  /* 0x000000cf0400720c */ /* 0x080fe40003f86270 */
[C---:B------:R-:W-:Y:S02]  /*1cff0*/  ISETP.GE.AND P5, PT, R6.reuse, R208, PT ;  /* 0x000000d00600720c */ /* 0x040fe40003fa6270 */
[----:B------:R-:W-:Y:S02]  /*1d000*/  ISETP.GE.AND P1, PT, R6, R207, PT ;  /* 0x000000cf0600720c */ /* 0x000fe40003f26270 */
[----:B------:R-:W-:Y:S02]  /*1d010*/  FMNMX.FTZ R9, R138, R9, !PT ;  /* 0x000000098a097209 */ /* 0x000fe40007810000 */
[CC--:B------:R-:W-:Y:S02]  /*1d020*/  ISETP.GE.OR P0, PT, R4.reuse, R205.reuse, !P0 ;  /* 0x000000cd0400720c */ /* 0x0c0fe40004706670 */
[-C--:B------:R-:W-:Y:S02]  /*1d030*/  ISETP.GE.OR P4, PT, R4, R206.reuse, !P4 ;  /* 0x000000ce0400720c */ /* 0x080fe40006786670 */
[C---:B------:R-:W-:Y:S02]  /*1d040*/  ISETP.GE.OR P5, PT, R6.reuse, R205, !P5 ;  /* 0x000000cd0600720c */ /* 0x040fe40006fa6670 */
[----:B------:R-:W-:Y:S02]  /*1d050*/  ISETP.GE.OR P1, PT, R6, R206, !P1 ;  /* 0x000000ce0600720c */ /* 0x000fe40004f26670 */
[C---:B------:R-:W-:Y:S02]  /*1d060*/  IADD3 R4, R3.reuse, 0x20, RZ ;  /* 0x0000002003047810 */ /* 0x040fe40007ffe0ff */
[----:B------:R-:W-:Y:S02]  /*1d070*/  IADD3 R6, R3, 0x21, RZ ;  /* 0x0000002103067810 */ /* 0x000fe40007ffe0ff */
[----:B------:R-:W-:Y:S02]  /*1d080*/  FMNMX.FTZ R10, R137, R0, !PT ;  /* 0x00000000890a7209 */ /* 0x000fe40007810000 */
[----:B------:R-:W-:Y:S02]  /*1d090*/  FMNMX.FTZ R9, R136, R9, !PT ;  /* 0x0000000988097209 */ /* 0x000fe40007810000 */
[----:B------:R-:W-:Y:S02]  /*1d0a0*/  FSEL R161, R15, -INF , !P2 ;  /* 0xff8000000fa17808 */ /* 0x000fe40005000000 */
[----:B------:R-:W-:Y:S02]  /*1d0b0*/  FSEL R142, R16, -INF , !P0 ;  /* 0xff800000108e7808 */ /* 0x000fe40004000000 */
[----:B------:R-:W-:Y:S02]  /*1d0c0*/  FSEL R140, R17, -INF , !P5 ;  /* 0xff800000118c7808 */ /* 0x000fe40006800000 */
[----:B------:R-:W-:Y:S02]  /*1d0d0*/  FMNMX.FTZ R10, R7, R10, !PT ;  /* 0x0000000a070a7209 */ /* 0x000fe40007810000 */
[-C--:B------:R-:W-:Y:S02]  /*1d0e0*/  ISETP.GE.AND P2, PT, R4, R208.reuse, PT ;  /* 0x000000d00400720c */ /* 0x080fe40003f46270 */
[C---:B------:R-:W-:Y:S02]  /*1d0f0*/  ISETP.GE.AND P0, PT, R6.reuse, R208, PT ;  /* 0x000000d00600720c */ /* 0x040fe40003f06270 */
[----:B------:R-:W-:Y:S02]  /*1d100*/  ISETP.GE.AND P5, PT, R6, R207, PT ;  /* 0x000000cf0600720c */ /* 0x000fe40003fa6270 */
[----:B------:R-:W-:Y:S02]  /*1d110*/  FMNMX.FTZ R9, R214, R9, !PT ;  /* 0x00000009d6097209 */ /* 0x000fe40007810000 */
[-C--:B------:R-:W-:Y:S02]  /*1d120*/  ISETP.GE.OR P2, PT, R4, R205.reuse, !P2 ;  /* 0x000000cd0400720c */ /* 0x080fe40005746670 */
[C---:B------:R-:W-:Y:S02]  /*1d130*/  ISETP.GE.OR P0, PT, R6.reuse, R205, !P0 ;  /* 0x000000cd0600720c */ /* 0x040fe40004706670 */
[----:B------:R-:W-:Y:S02]  /*1d140*/  ISETP.GE.OR P5, PT, R6, R206, !P5 ;  /* 0x000000ce0600720c */ /* 0x000fe40006fa6670 */
[----:B------:R-:W-:Y:S02]  /*1d150*/  IADD3 R6, R3, 0x29, RZ ;  /* 0x0000002903067810 */ /* 0x000fe40007ffe0ff */
[----:B------:R-:W-:Y:S02]  /*1d160*/  FMNMX.FTZ R10, R5, R10, !PT ;  /* 0x0000000a050a7209 */ /* 0x000fe40007810000 */
[----:B------:R-:W-:Y:S02]  /*1d170*/  FSEL R163, R14, -INF , !P6 ;  /* 0xff8000000ea37808 */ /* 0x000fe40007000000 */
[----:B------:R-:W-:Y:S02]  /*1d180*/  FMNMX.FTZ R9, R162, R9, !PT ;  /* 0x00000009a2097209 */ /* 0x000fe40007810000 */
[-C--:B------:R-:W-:Y:S02]  /*1d190*/  ISETP.GE.AND P6, PT, R4, R207.reuse, PT ;  /* 0x000000cf0400720c */ /* 0x080fe40003fc6270 */
[----:B------:R-:W-:Y:S02]  /*1d1a0*/  FSEL R160, R20, -INF , !P2 ;  /* 0xff80000014a07808 */ /* 0x000fe40005000000 */
[----:B------:R-:W-:Y:S02]  /*1d1b0*/  FSEL R158, R21, -INF , !P0 ;  /* 0xff800000159e7808 */ /* 0x000fe40004000000 */
[----:B------:R-:W-:Y:S02]  /*1d1c0*/  FMNMX.FTZ R10, R11, R10, !PT ;  /* 0x0000000a0b0a7209 */ /* 0x000fe40007810000 */
[C---:B------:R-:W-:Y:S02]  /*1d1d0*/  ISETP.GE.AND P2, PT, R6.reuse, R208, PT ;  /* 0x000000d00600720c */ /* 0x040fe40003f46270 */
[----:B------:R-:W-:Y:S02]  /*1d1e0*/  ISETP.GE.AND P0, PT, R6, R207, PT ;  /* 0x000000cf0600720c */ /* 0x000fe40003f06270 */
[----:B------:R-:W-:Y:S02]  /*1d1f0*/  FMNMX.FTZ R9, R142, R9, !PT ;  /* 0x000000098e097209 */ /* 0x000fe40007810000 */
[----:B------:R-:W-:Y:S02]  /*1d200*/  ISETP.GE.OR P6, PT, R4, R206, !P6 ;  /* 0x000000ce0400720c */ /* 0x000fe400077c6670 */
[----:B------:R-:W-:Y:S02]  /*1d210*/  IADD3 R4, R3, 0x28, RZ ;  /* 0x0000002803047810 */ /* 0x000fe40007ffe0ff */
[----:B------:R-:W-:Y:S02]  /*1d220*/  FMNMX.FTZ R10, R163, R10, !PT ;  /* 0x0000000aa30a7209 */ /* 0x000fe40007810000 */
[C---:B------:R-:W-:Y:S02]  /*1d230*/  ISETP.GE.OR P2, PT, R6.reuse, R205, !P2 ;  /* 0x000000cd0600720c */ /* 0x040fe40005746670 */
[----:B------:R-:W-:Y:S02]  /*1d240*/  ISETP.GE.OR P0, PT, R6, R206, !P0 ;  /* 0x000000ce0600720c */ /* 0x000fe40004706670 */
[----:B------:R-:W-:Y:S02]  /*1d250*/  IADD3 R6, R3, 0x31, RZ ;  /* 0x0000003103067810 */ /* 0x000fe40007ffe0ff */
[----:B------:R-:W-:Y:S02]  /*1d260*/  FSEL R143, R18, -INF , !P4 ;  /* 0xff800000128f7808 */ /* 0x000fe40006000000 */
[----:B------:R-:W-:Y:S02]  /*1d270*/  FMNMX.FTZ R9, R140, R9, !PT ;  /* 0x000000098c097209 */ /* 0x000fe40007810000 */
[C---:B------:R-:W-:Y:S02]  /*1d280*/  ISETP.GE.AND P4, PT, R4.reuse, R208, PT ;  /* 0x000000d00400720c */ /* 0x040fe40003f86270 */
[----:B------:R-:W-:Y:S02]  /*1d290*/  FSEL R141, R19, -INF , !P1 ;  /* 0xff800000138d7808 */ /* 0x000fe40004800000 */
[----:B------:R-:W-:Y:S02]  /*1d2a0*/  FSEL R154, R25, -INF , !P2 ;  /* 0xff800000199a7808 */ /* 0x000fe40005000000 */
[----:B------:R-:W-:Y:S02]  /*1d2b0*/  FMNMX.FTZ R10, R161, R10, !PT ;  /* 0x0000000aa10a7209 */ /* 0x000fe40007810000 */
[----:B------:R-:W-:Y:S02]  /*1d2c0*/  ISETP.GE.AND P1, PT, R4, R207, PT ;  /* 0x000000cf0400720c */ /* 0x000fe40003f26270 */
[----:B------:R-:W-:Y:S02]  /*1d2d0*/  ISETP.GE.AND P2, PT, R6, R208, PT ;  /* 0x000000d00600720c */ /* 0x000fe40003f46270 */
[----:B------:R-:W-:Y:S02]  /*1d2e0*/  FMNMX.FTZ R9, R160, R9, !PT ;  /* 0x00000009a0097209 */ /* 0x000fe40007810000 */
[CC--:B------:R-:W-:Y:S02]  /*1d2f0*/  ISETP.GE.OR P4, PT, R4.reuse, R205.reuse, !P4 ;  /* 0x000000cd0400720c */ /* 0x0c0fe40006786670 */
[----:B------:R-:W-:Y:S02]  /*1d300*/  IADD3 R8, R3, 0x30, RZ ;  /* 0x0000003003087810 */ /* 0x000fe40007ffe0ff */
[----:B------:R-:W-:Y:S02]  /*1d310*/  FMNMX.FTZ R10, R143, R10, !PT ;  /* 0x0000000a8f0a7209 */ /* 0x000fe40007810000 */
[----:B------:R-:W-:Y:S02]  /*1d320*/  ISETP.GE.OR P1, PT, R4, R206, !P1 ;  /* 0x000000ce0400720c */ /* 0x000fe40004f26670 */
[----:B------:R-:W-:Y:S02]  /*1d330*/  ISETP.GE.OR P2, PT, R6, R205, !P2 ;  /* 0x000000cd0600720c */ /* 0x000fe40005746670 */
[C---:B------:R-:W-:Y:S02]  /*1d340*/  IADD3 R4, R3.reuse, 0x38, RZ ;  /* 0x0000003803047810 */ /* 0x040fe40007ffe0ff */
        /* <DEDUP_REMOVED lines=8> */
[----:B------:R-:W-:Y:S02]  /*1d3d0*/  FMNMX.FTZ R9, R156, R9, !PT ;  /* 0x000000099c097209 */ /* 0x000fe40007810000 */
[-C--:B------:R-:W-:Y:S02]  /*1d3e0*/  ISETP.GE.OR P4, PT, R8, R205.reuse, !P4 ;  /* 0x000000cd0800720c */ /* 0x080fe40006786670 */
[----:B------:R-:W-:Y:S02]  /*1d3f0*/  FSEL R157, R23, -INF , !P5 ;  /* 0xff800000179d7808 */ /* 0x000fe40006800000 */
[----:B------:R-:W-:Y:S01]  /*1d400*/  FMNMX.FTZ R10, R159, R10, !PT ;  /* 0x0000000a9f0a7209 */ /* 0x000fe20007810000 */
[----:B------:R-:W-:Y:S01]  /*1d410*/  LDSM.16.MT88.4 R20, [R186+0xc000] ;  /* 0x00c00000ba14783b */ /* 0x000fe20000004200 */
[----:B------:R-:W-:Y:S02]  /*1d420*/  ISETP.GE.OR P2, PT, R3, R205, !P2 ;  /* 0x000000cd0300720c */ /* 0x000fe40005746670 */
        /* <DEDUP_REMOVED lines=8> */
[----:B------:R-:W-:Y:S02]  /*1d4b0*/  ISETP.GE.OR P4, PT, R4, R205, !P4 ;  /* 0x000000cd0400720c */ /* 0x000fe40006786670 */
[----:B------:R-:W-:Y:S02]  /*1d4c0*/  FSEL R153, R27, -INF , !P0 ;  /* 0xff8000001b997808 */ /* 0x000fe40004000000 */
[----:B------:R-:W-:Y:S02]  /*1d4d0*/  ISETP.GE.OR P1, PT, R8, R206, !P2 ;  /* 0x000000ce0800720c */ /* 0x000fe40005726670 */
[----:B------:R-:W-:Y:S02]  /*1d4e0*/  FMNMX.FTZ R8, R155, R10, !PT ;  /* 0x0000000a9b087209 */ /* 0x000fe40007810000 */
[----:B------:R-:W-:Y:S02]  /*1d4f0*/  ISETP.GE.AND P2, PT, R6, R207, PT ;  /* 0x000000cf0600720c */ /* 0x000fe40003f46270 */
[----:B------:R-:W-:Y:S02]  /*1d500*/  FSEL R148, R32, -INF , !P4 ;  /* 0xff80000020947808 */ /* 0x000fe40006000000 */
[----:B------:R-:W-:Y:S02]  /*1d510*/  FMNMX.FTZ R9, R150, R9, !PT ;  /* 0x0000000996097209 */ /* 0x000fe40007810000 */
[----:B------:R-:W-:Y:S02]  /*1d520*/  FSEL R149, R30, -INF , !P1 ;  /* 0xff8000001e957808 */ /* 0x000fe40004800000 */
[----:B------:R-:W-:Y:S02]  /*1d530*/  FMNMX.FTZ R8, R153, R8, !PT ;  /* 0x0000000899087209 */ /* 0x000fe40007810000 */
[----:B------:R-:W-:Y:S02]  /*1d540*/  ISETP.GE.OR P2, PT, R6, R206, !P2 ;  /* 0x000000ce0600720c */ /* 0x000fe40005746670 */
[----:B------:R-:W-:Y:S02]  /*1d550*/  ISETP.GE.AND P0, PT, R4, R207, PT ;  /* 0x000000cf0400720c */ /* 0x000fe40003f06270 */
        /* <DEDUP_REMOVED lines=43> */
[----:B------:R-:W-:Y:S01]  /*1d810*/  ISETP.GT.AND P0, PT, R204, R195, PT ;  /* 0x000000c3cc00720c */ /* 0x000fe20003f04270 */
[----:B------:R-:W-:Y:S02]  /*1d820*/  FMUL.FTZ R2, R4, c[0x0][0x23c] ;  /* 0x00008f0004027a20 */ /* 0x000fe40000410000 */
[----:B------:R-:W-:Y:S01]  /*1d830*/  FADD.FTZ R5, -R5, R0 ;  /* 0x0000000005057221 */ /* 0x000fe20000010100 */
[----:B------:R-:W-:Y:S01]  /*1d840*/  MUFU.EX2 R171, R171 ;  /* 0x000000ab00ab7308 */ /* 0x000fe20000000800 */
[--C-:B------:R-:W-:Y:S02]  /*1d850*/  FFMA.FTZ R217, R140, c[0x0][0x23c], -R151.reuse ;  /* 0x00008f008cd97a23 */ /* 0x100fe40000010897 */
[----:B------:R-:W-:Y:S02]  /*1d860*/  FMUL.FTZ R0, R5, c[0x0][0x23c] ;  /* 0x00008f0005007a20 */ /* 0x000fe40000410000 */
[--C-:B------:R-:W-:Y:S02]  /*1d870*/  FFMA.FTZ R218, R163, c[0x0][0x23c], -R144.reuse ;  /* 0x00008f00a3da7a23 */ /* 0x100fe40000010890 */
[--C-:B------:R-:W-:Y:S02]  /*1d880*/  FFMA.FTZ R219, R161, c[0x0][0x23c], -R144.reuse ;  /* 0x00008f00a1db7a23 */ /* 0x100fe40000010890 */
[--C-:B------:R-:W-:Y:S01]  /*1d890*/  FFMA.FTZ R220, R143, c[0x0][0x23c], -R144.reuse ;  /* 0x00008f008fdc7a23 */ /* 0x100fe20000010890 */
[----:B------:R-:W2:Y:S01]  /*1d8a0*/  MUFU.EX2 R2, R2 ;  /* 0x0000000200027308 */ /* 0x000ea20000000800 */
[--C-:B------:R-:W-:Y:S02]  /*1d8b0*/  FFMA.FTZ R221, R141, c[0x0][0x23c], -R144.reuse ;  /* 0x00008f008ddd7a23 */ /* 0x100fe40000010890 */
[----:B------:R-:W-:Y:S01]  /*1d8c0*/  LDSM.16.MT88.4 R140, [R185+0xe800] ;  /* 0x00e80000b98c783b */ /* 0x000fe20000004200 */
[----:B-1----:R-:W-:Y:S01]  /*1d8d0*/  F2FP.PACK_AB R136, R134, R135 ;  /* 0x000000878688723e */ /* 0x002fe200000000ff */
[--C-:B------:R-:W-:Y:S02]  /*1d8e0*/  FFMA.FTZ R222, R160, c[0x0][0x23c], -R151.reuse ;  /* 0x00008f00a0de7a23 */ /* 0x100fe40000010897 */
[--C-:B------:R-:W-:Y:S02]  /*1d8f0*/  FFMA.FTZ R223, R158, c[0x0][0x23c], -R151.reuse ;  /* 0x00008f009edf7a23 */ /* 0x100fe40000010897 */
[--C-:B------:R-:W-:Y:S01]  /*1d900*/  FFMA.FTZ R224, R156, c[0x0][0x23c], -R151.reuse ;  /* 0x00008f009ce07a23 */ /* 0x100fe20000010897 */
[----:B------:R-:W1:Y:S01]  /*1d910*/  MUFU.EX2 R0, R0 ;  /* 0x0000000000007308 */ /* 0x000e620000000800 */
[----:B------:R-:W-:Y:S01]  /*1d920*/  LDSM.16.MT88.4 R160, [R188+0x11800] ;  /* 0x01180000bca0783b */ /* 0x000fe20000004200 */
[--C-:B------:R-:W-:Y:S02]  /*1d930*/  FFMA.FTZ R225, R154, c[0x0][0x23c], -R151.reuse ;  /* 0x00008f009ae17a23 */ /* 0x100fe40000010897 */
[--C-:B------:R-:W-:Y:S02]  /*1d940*/  FFMA.FTZ R226, R159, c[0x0][0x23c], -R144.reuse ;  /* 0x00008f009fe27a23 */ /* 0x100fe40000010890 */
[--C-:B------:R-:W-:Y:S02]  /*1d950*/  FFMA.FTZ R227, R157, c[0x0][0x23c], -R144.reuse ;  /* 0x00008f009de37a23 */ /* 0x100fe40000010890 */
[--C-:B------:R-:W-:Y:S01]  /*1d960*/  FFMA.FTZ R228, R155, c[0x0][0x23c], -R144.reuse ;  /* 0x00008f009be47a23 */ /* 0x100fe20000010890 */
[----:B------:R-:W-:Y:S01]  /*1d970*/  LDSM.16.MT88.4 R156, [R184+0xf800] ;  /* 0x00f80000b89c783b */ /* 0x000fe20000004200 */
[----:B------:R-:W3:Y:S01]  /*1d980*/  MUFU.EX2 R170, R170 ;  /* 0x000000aa00aa7308 */ /* 0x000ee20000000800 */
[--C-:B------:R-:W-:Y:S02]  /*1d990*/  FFMA.FTZ R229, R153, c[0x0][0x23c], -R144.reuse ;  /* 0x00008f0099e57a23 */ /* 0x100fe40000010890 */
[--C-:B------:R-:W-:Y:S02]  /*1d9a0*/  FFMA.FTZ R230, R152, c[0x0][0x23c], -R151.reuse ;  /* 0x00008f0098e67a23 */ /* 0x100fe40000010897 */
[C---:B--2---:R-:W-:Y:S02]  /*1d9b0*/  FMUL.FTZ R4, R2.reuse, R128 ;  /* 0x0000008002047220 */ /* 0x044fe40000410000 */
[C---:B------:R-:W-:Y:S01]  /*1d9c0*/  FMUL.FTZ R5, R2.reuse, R129 ;  /* 0x0000008102057220 */ /* 0x040fe20000410000 */
[----:B------:R-:W-:Y:S01]  /*1d9d0*/  LDSM.16.MT88.4 R152, [R185+0xf800] ;  /* 0x00f80000b998783b */ /* 0x000fe20000004200 */
[C---:B------:R-:W-:Y:S01]  /*1d9e0*/  FMUL.FTZ R8, R2.reuse, R124 ;  /* 0x0000007c02087220 */ /* 0x040fe20000410000 */
[----:B------:R-:W-:Y:S01]  /*1d9f0*/  MUFU.EX2 R169, R169 ;  /* 0x000000a900a97308 */ /* 0x000fe20000000800 */
[C---:B------:R-:W-:Y:S02]  /*1da00*/  FMUL.FTZ R9, R2.reuse, R125 ;  /* 0x0000007d02097220 */ /* 0x040fe40000410000 */
[----:B------:R-:W-:Y:S02]  /*1da10*/  FMUL.FTZ R16, R2, R116 ;  /* 0x0000007402107220 */ /* 0x000fe40000410000 */
[C---:B-1----:R-:W-:Y:S02]  /*1da20*/  FMUL.FTZ R6, R0.reuse, R130 ;  /* 0x0000008200067220 */ /* 0x042fe40000410000 */
[C---:B------:R-:W-:Y:S02]  /*1da30*/  FMUL.FTZ R7, R0.reuse, R131 ;  /* 0x0000008300077220 */ /* 0x040fe40000410000 */
[C---:B------:R-:W-:Y:S01]  /*1da40*/  FMUL.FTZ R10, R0.reuse, R126 ;  /* 0x0000007e000a7220 */ /* 0x040fe20000410000 */
[----:B------:R-:W1:Y:S01]  /*1da50*/  MUFU.EX2 R168, R168 ;  /* 0x000000a800a87308 */ /* 0x000e620000000800 */
[----:B------:R-:W-:Y:S01]  /*1da60*/  FMUL.FTZ R11, R0, R127 ;  /* 0x0000007f000b7220 */ /* 0x000fe20000410000 */
[----:B------:R-:W-:Y:S01]  /*1da70*/  LDSM.16.MT88.4 R128, [R186+0xe800] ;  /* 0x00e80000ba80783b */ /* 0x000fe20000004200 */
[----:B------:R-:W-:Y:S01]  /*1da80*/  FMUL.FTZ R17, R2, R117 ;  /* 0x0000007502117220 */ /* 0x000fe20000410000 */
[----:B---3--:R-:W-:Y:S01]  /*1da90*/  F2FP.PACK_AB R138, R170, R171 ;  /* 0x000000abaa8a723e */ /* 0x008fe200000000ff */
[C---:B------:R-:W-:Y:S02]  /*1daa0*/  FMUL.FTZ R18, R0.reuse, R118 ;  /* 0x0000007600127220 */ /* 0x040fe40000410000 */
[----:B------:R-:W-:Y:S02]  /*1dab0*/  FMUL.FTZ R19, R0, R119 ;  /* 0x0000007700137220 */ /* 0x000fe40000410000 */
[C---:B------:R-:W-:Y:S01]  /*1dac0*/  FMUL.FTZ R24, R2.reuse, R108 ;  /* 0x0000006c02187220 */ /* 0x040fe20000410000 */
[----:B------:R-:W-:Y:S01]  /*1dad0*/  MUFU.EX2 R167, R167 ;  /* 0x000000a700a77308 */ /* 0x000fe20000000800 */
[----:B------:R-:W-:Y:S01]  /*1dae0*/  LDSM.16.MT88.4 R116, [R185+0xc800] ;  /* 0x00c80000b974783b */ /* 0x000fe20000004200 */
[----:B------:R-:W-:Y:S02]  /*1daf0*/  FMUL.FTZ R25, R2, R109 ;  /* 0x0000006d02197220 */ /* 0x000fe40000410000 */
[C---:B------:R-:W-:Y:S02]  /*1db00*/  FMUL.FTZ R26, R0.reuse, R110 ;  /* 0x0000006e001a7220 */ /* 0x040fe40000410000 */
[----:B------:R-:W-:Y:S02]  /*1db10*/  FMUL.FTZ R27, R0, R111 ;  /* 0x0000006f001b7220 */ /* 0x000fe40000410000 */
[C---:B------:R-:W-:Y:S01]  /*1db20*/  FMUL.FTZ R32, R2.reuse, R100 ;  /* 0x0000006402207220 */ /* 0x040fe20000410000 */
[----:B------:R-:W-:Y:S01]  /*1db30*/  LDSM.16.MT88.4 R108, [R184+0xe000] ;  /* 0x00e00000b86c783b */ /* 0x000fe20000004200 */
[----:B------:R-:W2:Y:S01]  /*1db40*/  MUFU.EX2 R166, R166 ;  /* 0x000000a600a67308 */ /* 0x000ea20000000800 */
[----:B------:R-:W-:Y:S02]  /*1db50*/  FMUL.FTZ R33, R2, R101 ;  /* 0x0000006502217220 */ /* 0x000fe40000410000 */
[----:B------:R-:W-:Y:S01]  /*1db60*/  FMUL.FTZ R34, R0, R102 ;  /* 0x0000006600227220 */ /* 0x000fe20000410000 */
[----:B-1----:R-:W-:Y:S01]  /*1db70*/  F2FP.PACK_AB R137, R168, R169 ;  /* 0x000000a9a889723e */ /* 0x002fe200000000ff */
[----:B------:R-:W-:Y:S02]  /*1db80*/  FMUL.FTZ R35, R0, R103 ;  /* 0x0000006700237220 */ /* 0x000fe40000410000 */
[----:B------:R-:W-:Y:S01]  /*1db90*/  LDSM.16.MT88.4 R100, [R185+0xe000] ;  /* 0x00e00000b964783b */ /* 0x000fe20000004200 */
[--C-:B------:R-:W-:Y:S02]  /*1dba0*/  FFMA.FTZ R231, R150, c[0x0][0x23c], -R151.reuse ;  /* 0x00008f0096e77a23 */ /* 0x100fe40000010897 */
[--C-:B------:R-:W-:Y:S01]  /*1dbb0*/  FFMA.FTZ R232, R148, c[0x0][0x23c], -R151.reuse ;  /* 0x00008f0094e87a23 */ /* 0x100fe20000010897 */
[----:B------:R-:W-:Y:S01]  /*1dbc0*/  MUFU.EX2 R215, R215 ;  /* 0x000000d700d77308 */ /* 0x000fe20000000800 */
[--C-:B------:R-:W-:Y:S02]  /*1dbd0*/  FFMA.FTZ R234, R149, c[0x0][0x23c], -R144.reuse ;  /* 0x00008f0095ea7a23 */ /* 0x100fe40000010890 */
[--C-:B------:R-:W-:Y:S01]  /*1dbe0*/  FFMA.FTZ R235, R147, c[0x0][0x23c], -R144.reuse ;  /* 0x00008f0093eb7a23 */ /* 0x100fe20000010890 */
[----:B------:R-:W-:Y:S01]  /*1dbf0*/  LDSM.16.MT88.4 R124, [R188+0xe800] ;  /* 0x00e80000bc7c783b */ /* 0x000fe20000004200 */
[--C-:B------:R-:W-:Y:S02]  /*1dc00*/  FFMA.FTZ R236, R145, c[0x0][0x23c], -R144.reuse ;  /* 0x00008f0091ec7a23 */ /* 0x100fe40000010890 */
[----:B------:R-:W-:Y:S02]  /*1dc10*/  FFMA.FTZ R144, R133, c[0x0][0x23c], -R144 ;  /* 0x00008f0085907a23 */ /* 0x000fe40000010890 */
[C---:B------:R-:W-:Y:S01]  /*1dc20*/  FMUL.FTZ R36, R2.reuse, R36 ;  /* 0x0000002402247220 */ /* 0x040fe20000410000 */
[----:B------:R-:W-:Y:S01]  /*1dc30*/  MUFU.EX2 R216, R216 ;  /* 0x000000d800d87308 */ /* 0x000fe20000000800 */
[----:B------:R-:W-:Y:S01]  /*1dc40*/  FMUL.FTZ R37, R2, R37 ;  /* 0x0000002502257220 */ /* 0x000fe20000410000 */
[----:B--2---:R-:W-:Y:S01]  /*1dc50*/  F2FP.PACK_AB R139, R166, R167 ;  /* 0x000000a7a68b723e */ /* 0x004fe200000000ff */
[C---:B------:R-:W-:Y:S02]  /*1dc60*/  FMUL.FTZ R38, R0.reuse, R38 ;  /* 0x0000002600267220 */ /* 0x040fe40000410000 */
[----:B------:R-:W-:Y:S02]  /*1dc70*/  FMUL.FTZ R39, R0, R39 ;  /* 0x0000002700277220 */ /* 0x000fe40000410000 */
[C---:B------:R-:W-:Y:S02]  /*1dc80*/  FMUL.FTZ R40, R2.reuse, R40 ;  /* 0x0000002802287220 */ /* 0x040fe40000410000 */
[C---:B------:R-:W-:Y:S01]  /*1dc90*/  HMMA.16816.F32 R4, R136.reuse, R12, R4 ;  /* 0x0000000c8804723c */ /* 0x040fe20000001804 */
[----:B------:R1:W-:Y:S04]  /*1dca0*/  MUFU.EX2 R133, R144 ;  /* 0x0000009000857308 */ /* 0x0003e80000000800 */
[C---:B------:R-:W-:Y:S02]  /*1dcb0*/  FMUL.FTZ R41, R2.reuse, R41 ;  /* 0x0000002902297220 */ /* 0x040fe40000410000 */
[C---:B------:R-:W-:Y:S01]  /*1dcc0*/  FMUL.FTZ R12, R2.reuse, R120 ;  /* 0x00000078020c7220 */ /* 0x040fe20000410000 */
[C---:B------:R-:W-:Y:S03]  /*1dcd0*/  HMMA.16816.F32 R8, R136.reuse, R14, R8 ;  /* 0x0000000e8808723c */ /* 0x040fe60000001808 */
[----:B------:R-:W-:Y:S01]  /*1dce0*/  MUFU.EX2 R217, R217 ;  /* 0x000000d900d97308 */ /* 0x000fe20000000800 */
[----:B------:R-:W-:Y:S02]  /*1dcf0*/  FMUL.FTZ R13, R2, R121 ;  /* 0x00000079020d7220 */ /* 0x000fe40000410000 */
[C---:B------:R-:W-:Y:S02]  /*1dd00*/  FMUL.FTZ R42, R0.reuse, R42 ;  /* 0x0000002a002a7220 */ /* 0x040fe40000410000 */
[C---:B------:R-:W-:Y:S04]  /*1dd10*/  FMUL.FTZ R14, R0.reuse, R122 ;  /* 0x0000007a000e7220 */ /* 0x040fe80000410000 */
[C---:B------:R-:W-:Y:S01]  /*1dd20*/  FMUL.FTZ R15, R0.reuse, R123 ;  /* 0x0000007b000f7220 */ /* 0x040fe20000410000 */
[----:B------:R-:W-:Y:S01]  /*1dd30*/  MUFU.EX2 R218, R218 ;  /* 0x000000da00da7308 */ /* 0x000fe20000000800 */
[----:B------:R-:W2:Y:S01]  /*1dd40*/  LDSM.16.MT88.4 R120, [R184+0xc000] ;  /* 0x00c00000b878783b */ /* 0x000ea20000004200 */
[----:B------:R-:W-:Y:S02]  /*1dd50*/  FMUL.FTZ R43, R0, R43 ;  /* 0x0000002b002b7220 */ /* 0x000fe40000410000 */
[C---:B------:R-:W-:Y:S02]  /*1dd60*/  FMUL.FTZ R44, R2.reuse, R44 ;  /* 0x0000002c022c7220 */ /* 0x040fe40000410000 */
[C---:B------:R-:W-:Y:S03]  /*1dd70*/  HMMA.16816.F32 R12, R136.reuse, R20, R12 ;  /* 0x00000014880c723c */ /* 0x040fe6000000180c */
[----:B------:R-:W-:Y:S01]  /*1dd80*/  FMUL.FTZ R45, R2, R45 ;  /* 0x0000002d022d7220 */ /* 0x000fe20000410000 */
[----:B------:R-:W3:Y:S01]  /*1dd90*/  MUFU.EX2 R219, R219 ;  /* 0x000000db00db7308 */ /* 0x000ee20000000800 */
[----:B------:R-:W-:Y:S02]  /*1dda0*/  FMUL.FTZ R46, R0, R46 ;  /* 0x0000002e002e7220 */ /* 0x000fe40000410000 */
[C---:B------:R-:W-:Y:S01]  /*1ddb0*/  FMUL.FTZ R20, R2.reuse, R112 ;  /* 0x0000007002147220 */ /* 0x040fe20000410000 */
[C---:B------:R-:W-:Y:S04]  /*1ddc0*/  HMMA.16816.F32 R16, R136.reuse, R22, R16 ;  /* 0x000000168810723c */ /* 0x040fe80000001810 */
[----:B------:R-:W-:Y:S02]  /*1ddd0*/  FMUL.FTZ R21, R2, R113 ;  /* 0x0000007102157220 */ /* 0x000fe40000410000 */
[C---:B------:R-:W-:Y:S01]  /*1dde0*/  FMUL.FTZ R47, R0.reuse, R47 ;  /* 0x0000002f002f7220 */ /* 0x040fe20000410000 */
[----:B------:R-:W-:Y:S01]  /*1ddf0*/  MUFU.EX2 R220, R220 ;  /* 0x000000dc00dc7308 */ /* 0x000fe20000000800 */
[C---:B------:R-:W-:Y:S04]  /*1de00*/  FMUL.FTZ R22, R0.reuse, R114 ;  /* 0x0000007200167220 */ /* 0x040fe80000410000 */
[----:B------:R-:W-:Y:S02]  /*1de10*/  FMUL.FTZ R23, R0, R115 ;  /* 0x0000007300177220 */ /* 0x000fe40000410000 */
[----:B------:R-:W4:Y:S01]  /*1de20*/  LDSM.16.MT88.4 R112, [R188+0xe000] ;  /* 0x00e00000bc70783b */ /* 0x000f220000004200 */
[C---:B------:R-:W-:Y:S02]  /*1de30*/  FMUL.FTZ R48, R2.reuse, R48 ;  /* 0x0000003002307220 */ /* 0x040fe40000410000 */
[----:B------:R-:W-:Y:S01]  /*1de40*/  FMUL.FTZ R49, R2, R49 ;  /* 0x0000003102317220 */ /* 0x000fe20000410000 */
[----:B------:R-:W-:Y:S01]  /*1de50*/  MUFU.EX2 R221, R221 ;  /* 0x000000dd00dd7308 */ /* 0x000fe20000000800 */
        /* <DEDUP_REMOVED lines=11> */
[----:B------:R-:W5:Y:S01]  /*1df10*/  LDSM.16.MT88.4 R104, [R186+0xe000] ;  /* 0x00e00000ba68783b */ /* 0x000f620000004200 */
[----:B------:R-:W-:Y:S02]  /*1df20*/  FMUL.FTZ R53, R2, R53 ;  /* 0x0000003502357220 */ /* 0x000fe40000410000 */
[C---:B------:R-:W-:Y:S02]  /*1df30*/  FMUL.FTZ R54, R0.reuse, R54 ;  /* 0x0000003600367220 */ /* 0x040fe40000410000 */
[C---:B--2---:R-:W-:Y:S02]  /*1df40*/  HMMA.16816.F32 R28, R136.reuse, R120, R28 ;  /* 0x00000078881c723c */ /* 0x044fe4000000181c */
        /* <DEDUP_REMOVED lines=9> */
[C---:B----4-:R-:W-:Y:S04]  /*1dfe0*/  HMMA.16816.F32 R36, R136.reuse, R112, R36 ;  /* 0x000000708824723c */ /* 0x050fe80000001824 */
[C---:B------:R-:W-:Y:S02]  /*1dff0*/  FMUL.FTZ R60, R2.reuse, R60 ;  /* 0x0000003c023c7220 */ /* 0x040fe40000410000 */
[----:B------:R-:W-:Y:S01]  /*1e000*/  FMUL.FTZ R61, R2, R61 ;  /* 0x0000003d023d7220 */ /* 0x000fe20000410000 */
[----:B------:R-:W-:Y:S01]  /*1e010*/  MUFU.EX2 R226, R226 ;  /* 0x000000e200e27308 */ /* 0x000fe20000000800 */
[C---:B------:R-:W-:Y:S01]  /*1e020*/  HMMA.16816.F32 R40, R136.reuse, R114, R40 ;  /* 0x000000728828723c */ /* 0x040fe20000001828 */
[----:B------:R-:W-:Y:S03]  /*1e030*/  LDSM.16.MT88.4 R112, [R188+0xc800] ;  /* 0x00c80000bc70783b */ /* 0x000fe60000004200 */
[C---:B------:R-:W-:Y:S02]  /*1e040*/  FMUL.FTZ R62, R0.reuse, R62 ;  /* 0x0000003e003e7220 */ /* 0x040fe40000410000 */
[----:B------:R-:W-:Y:S02]  /*1e050*/  FMUL.FTZ R63, R0, R63 ;  /* 0x0000003f003f7220 */ /* 0x000fe40000410000 */
[C---:B------:R-:W-:Y:S01]  /*1e060*/  FMUL.FTZ R64, R2.reuse, R64 ;  /* 0x0000004002407220 */ /* 0x040fe20000410000 */
[----:B------:R-:W-:Y:S01]  /*1e070*/  MUFU.EX2 R227, R227 ;  /* 0x000000e300e37308 */ /* 0x000fe20000000800 */
[C---:B-----5:R-:W-:Y:S03]  /*1e080*/  HMMA.16816.F32 R44, R136.reuse, R104, R44 ;  /* 0x00000068882c723c */ /* 0x060fe6000000182c */
[----:B------:R-:W-:Y:S02]  /*1e090*/  FMUL.FTZ R65, R2, R65 ;  /* 0x0000004102417220 */ /* 0x000fe40000410000 */
[C---:B------:R-:W-:Y:S02]  /*1e0a0*/  FMUL.FTZ R66, R0.reuse, R66 ;  /* 0x0000004200427220 */ /* 0x040fe40000410000 */
[----:B------:R-:W-:Y:S01]  /*1e0b0*/  FMUL.FTZ R67, R0, R67 ;  /* 0x0000004300437220 */ /* 0x000fe20000410000 */
[C---:B------:R-:W-:Y:S01]  /*1e0c0*/  HMMA.16816.F32 R48, R136.reuse, R106, R48 ;  /* 0x0000006a8830723c */ /* 0x040fe20000001830 */
[----:B------:R-:W2:Y:S01]  /*1e0d0*/  LDSM.16.MT88.4 R104, [R188+0x10000] ;  /* 0x01000000bc68783b */ /* 0x000ea20000004200 */
[----:B------:R-:W-:Y:S02]  /*1e0e0*/  MUFU.EX2 R228, R228 ;  /* 0x000000e400e47308 */ /* 0x000fe40000000800 */
[C---:B------:R-:W-:Y:S02]  /*1e0f0*/  FMUL.FTZ R68, R2.reuse, R68 ;  /* 0x0000004402447220 */ /* 0x040fe40000410000 */
[----:B------:R-:W-:Y:S02]  /*1e100*/  FMUL.FTZ R69, R2, R69 ;  /* 0x0000004502457220 */ /* 0x000fe40000410000 */
[C---:B------:R-:W-:Y:S04]  /*1e110*/  HMMA.16816.F32 R52, R136.reuse, R100, R52 ;  /* 0x000000648834723c */ /* 0x040fe80000001834 */
[C---:B------:R-:W-:Y:S01]  /*1e120*/  FMUL.FTZ R70, R0.reuse, R70 ;  /* 0x0000004600467220 */ /* 0x040fe20000410000 */
[----:B------:R-:W-:Y:S01]  /*1e130*/  MUFU.EX2 R229, R229 ;  /* 0x000000e500e57308 */ /* 0x000fe20000000800 */
[----:B------:R-:W-:Y:S02]  /*1e140*/  FMUL.FTZ R71, R0, R71 ;  /* 0x0000004700477220 */ /* 0x000fe40000410000 */
[C---:B------:R-:W-:Y:S01]  /*1e150*/  HMMA.16816.F32 R56, R136.reuse, R102, R56 ;  /* 0x000000668838723c */ /* 0x040fe20000001838 */
[----:B------:R-:W4:Y:S03]  /*1e160*/  LDSM.16.MT88.4 R100, [R186+0x10000] ;  /* 0x01000000ba64783b */ /* 0x000f260000004200 */
[C---:B------:R-:W-:Y:S02]  /*1e170*/  FMUL.FTZ R72, R2.reuse, R72 ;  /* 0x0000004802487220 */ /* 0x040fe40000410000 */
[----:B------:R-:W-:Y:S01]  /*1e180*/  FMUL.FTZ R73, R2, R73 ;  /* 0x0000004902497220 */ /* 0x000fe20000410000 */
[----:B------:R-:W-:Y:S01]  /*1e190*/  MUFU.EX2 R230, R230 ;  /* 0x000000e600e67308 */ /* 0x000fe20000000800 */
[C---:B------:R-:W-:Y:S04]  /*1e1a0*/  HMMA.16816.F32 R60, R136.reuse, R108, R60 ;  /* 0x0000006c883c723c */ /* 0x040fe8000000183c */
[C---:B------:R-:W-:Y:S02]  /*1e1b0*/  FMUL.FTZ R74, R0.reuse, R74 ;  /* 0x0000004a004a7220 */ /* 0x040fe40000410000 */
[----:B------:R-:W-:Y:S02]  /*1e1c0*/  FMUL.FTZ R75, R0, R75 ;  /* 0x0000004b004b7220 */ /* 0x000fe40000410000 */
[C---:B------:R-:W-:Y:S01]  /*1e1d0*/  HMMA.16816.F32 R64, R136.reuse, R110, R64 ;  /* 0x0000006e8840723c */ /* 0x040fe20000001840 */
[----:B------:R-:W5:Y:S01]  /*1e1e0*/  LDSM.16.MT88.4 R108, [R185+0x10000] ;  /* 0x01000000b96c783b */ /* 0x000f620000004200 */
[----:B------:R-:W-:Y:S02]  /*1e1f0*/  MUFU.EX2 R231, R231 ;  /* 0x000000e700e77308 */ /* 0x000fe40000000800 */
[C---:B------:R-:W-:Y:S02]  /*1e200*/  FMUL.FTZ R84, R2.reuse, R84 ;  /* 0x0000005402547220 */ /* 0x040fe40000410000 */
[----:B------:R-:W-:Y:S02]  /*1e210*/  FMUL.FTZ R85, R2, R85 ;  /* 0x0000005502557220 */ /* 0x000fe40000410000 */
[C---:B------:R-:W-:Y:S01]  /*1e220*/  FMUL.FTZ R86, R0.reuse, R86 ;  /* 0x0000005600567220 */ /* 0x040fe20000410000 */
[C---:B--2---:R-:W-:Y:S03]  /*1e230*/  HMMA.16816.F32 R68, R136.reuse, R104, R68 ;  /* 0x000000688844723c */ /* 0x044fe60000001844 */
[----:B------:R-:W-:Y:S01]  /*1e240*/  FMUL.FTZ R87, R0, R87 ;  /* 0x0000005700577220 */ /* 0x000fe20000410000 */
[----:B------:R-:W-:Y:S01]  /*1e250*/  MUFU.EX2 R232, R232 ;  /* 0x000000e800e87308 */ /* 0x000fe20000000800 */
[--C-:B------:R-:W-:Y:S02]  /*1e260*/  FFMA.FTZ R214, R214, c[0x0][0x23c], -R151.reuse ;  /* 0x00008f00d6d67a23 */ /* 0x100fe40000010897 */
[----:B------:R-:W-:Y:S01]  /*1e270*/  FFMA.FTZ R151, R146, c[0x0][0x23c], -R151 ;  /* 0x00008f0092977a23 */ /* 0x000fe20000010897 */
[C---:B------:R-:W-:Y:S01]  /*1e280*/  HMMA.16816.F32 R72, R136.reuse, R106, R72 ;  /* 0x0000006a8848723c */ /* 0x040fe20000001848 */
[----:B------:R-:W2:Y:S03]  /*1e290*/  LDSM.16.MT88.4 R104, [R184+0x10000] ;  /* 0x01000000b868783b */ /* 0x000ea60000004200 */
[C---:B------:R-:W-:Y:S02]  /*1e2a0*/  FMUL.FTZ R76, R2.reuse, R76 ;  /* 0x0000004c024c7220 */ /* 0x040fe40000410000 */
[----:B------:R-:W-:Y:S01]  /*1e2b0*/  FMUL.FTZ R77, R2, R77 ;  /* 0x0000004d024d7220 */ /* 0x000fe20000410000 */
[----:B------:R-:W5:Y:S01]  /*1e2c0*/  MUFU.EX2 R214, R214 ;  /* 0x000000d600d67308 */ /* 0x000f620000000800 */
[C---:B------:R-:W-:Y:S01]  /*1e2d0*/  FMUL.FTZ R78, R0.reuse, R78 ;  /* 0x0000004e004e7220 */ /* 0x040fe20000410000 */
[----:B-1----:R-:W-:Y:S03]  /*1e2e0*/  LDSM.16.MT88.4 R144, [R188+0xf800] ;  /* 0x00f80000bc90783b */ /* 0x002fe60000004200 */
[----:B------:R-:W-:Y:S02]  /*1e2f0*/  FMUL.FTZ R79, R0, R79 ;  /* 0x0000004f004f7220 */ /* 0x000fe40000410000 */
[C---:B------:R-:W-:Y:S02]  /*1e300*/  FMUL.FTZ R88, R2.reuse, R88 ;  /* 0x0000005802587220 */ /* 0x040fe40000410000 */
[----:B------:R-:W-:Y:S01]  /*1e310*/  FMUL.FTZ R89, R2, R89 ;  /* 0x0000005902597220 */ /* 0x000fe20000410000 */
[----:B------:R1:W1:Y:S01]  /*1e320*/  MUFU.EX2 R233, R151 ;  /* 0x0000009700e97308 */ /* 0x0002620000000800 */
[----:B------:R-:W-:Y:S01]  /*1e330*/  FMUL.FTZ R90, R0, R90 ;  /* 0x0000005a005a7220 */ /* 0x000fe20000410000 */
[C---:B----4-:R-:W-:Y:S03]  /*1e340*/  HMMA.16816.F32 R76, R136.reuse, R100, R76 ;  /* 0x00000064884c723c */ /* 0x050fe6000000184c */
[C---:B------:R-:W-:Y:S02]  /*1e350*/  FMUL.FTZ R80, R2.reuse, R80 ;  /* 0x0000005002507220 */ /* 0x040fe40000410000 */
[----:B------:R-:W-:Y:S02]  /*1e360*/  FMUL.FTZ R81, R2, R81 ;  /* 0x0000005102517220 */ /* 0x000fe40000410000 */
[C---:B------:R-:W-:Y:S01]  /*1e370*/  FMUL.FTZ R82, R0.reuse, R82 ;  /* 0x0000005200527220 */ /* 0x040fe20000410000 */
[----:B---3--:R-:W-:Y:S01]  /*1e380*/  F2FP.PACK_AB R101, R219, R218 ;  /* 0x000000dadb65723e */ /* 0x008fe200000000ff */
[C---:B------:R-:W-:Y:S01]  /*1e390*/  FMUL.FTZ R83, R0.reuse, R83 ;  /* 0x0000005300537220 */ /* 0x040fe20000410000 */
[----:B------:R-:W-:Y:S02]  /*1e3a0*/  MUFU.EX2 R234, R234 ;  /* 0x000000ea00ea7308 */ /* 0x000fe40000000800 */
[----:B------:R-:W-:Y:S01]  /*1e3b0*/  FMUL.FTZ R91, R0, R91 ;  /* 0x0000005b005b7220 */ /* 0x000fe20000410000 */
[----:B-----5:R-:W-:Y:S01]  /*1e3c0*/  F2FP.PACK_AB R100, R215, R214 ;  /* 0x000000d6d764723e */ /* 0x020fe200000000ff */
[C---:B------:R-:W-:Y:S02]  /*1e3d0*/  FMUL.FTZ R92, R2.reuse, R92 ;  /* 0x0000005c025c7220 */ /* 0x040fe40000410000 */
[C---:B------:R-:W-:Y:S03]  /*1e3e0*/  HMMA.16816.F32 R80, R136.reuse, R102, R80 ;  /* 0x000000668850723c */ /* 0x040fe60000001850 */
[----:B------:R-:W-:Y:S01]  /*1e3f0*/  FMUL.FTZ R93, R2, R93 ;  /* 0x0000005d025d7220 */ /* 0x000fe20000410000 */
[----:B------:R-:W3:Y:S01]  /*1e400*/  MUFU.EX2 R235, R235 ;  /* 0x000000eb00eb7308 */ /* 0x000ee20000000800 */
[C---:B------:R-:W-:Y:S01]  /*1e410*/  FMUL.FTZ R94, R0.reuse, R94 ;  /* 0x0000005e005e7220 */ /* 0x040fe20000410000 */
[----:B-1----:R-:W-:Y:S01]  /*1e420*/  LDSM.16.MT88.4 R148, [R186+0xf800] ;  /* 0x00f80000ba94783b */ /* 0x002fe20000004200 */
[----:B------:R-:W-:Y:S01]  /*1e430*/  FMUL.FTZ R95, R0, R95 ;  /* 0x0000005f005f7220 */ /* 0x000fe20000410000 */
[C---:B------:R-:W-:Y:S04]  /*1e440*/  HMMA.16816.F32 R84, R136.reuse, R108, R84 ;  /* 0x0000006c8854723c */ /* 0x040fe80000001854 */
[C---:B------:R-:W-:Y:S01]  /*1e450*/  FMUL.FTZ R96, R2.reuse, R96 ;  /* 0x0000006002607220 */ /* 0x040fe20000410000 */
[----:B------:R-:W-:Y:S01]  /*1e460*/  F2FP.PACK_AB R102, R217, R216 ;  /* 0x000000d8d966723e */ /* 0x000fe200000000ff */
[----:B------:R-:W-:Y:S01]  /*1e470*/  FMUL.FTZ R97, R2, R97 ;  /* 0x0000006102617220 */ /* 0x000fe20000410000 */
[----:B------:R-:W-:Y:S01]  /*1e480*/  F2FP.PACK_AB R103, R221, R220 ;  /* 0x000000dcdd67723e */ /* 0x000fe200000000ff */
[C---:B------:R-:W-:Y:S01]  /*1e490*/  HMMA.16816.F32 R88, R136.reuse, R110, R88 ;  /* 0x0000006e8858723c */ /* 0x040fe20000001858 */
[----:B------:R-:W1:Y:S01]  /*1e4a0*/  LDSM.16.MT88.4 R108, [R186+0xc800] ;  /* 0x00c80000ba6c783b */ /* 0x000e620000004200 */
[----:B------:R-:W4:Y:S02]  /*1e4b0*/  MUFU.EX2 R236, R236 ;  /* 0x000000ec00ec7308 */ /* 0x000f240000000800 */
[C---:B------:R-:W-:Y:S02]  /*1e4c0*/  FMUL.FTZ R98, R0.reuse, R98 ;  /* 0x0000006200627220 */ /* 0x040fe40000410000 */
[----:B------:R-:W-:Y:S02]  /*1e4d0*/  FMUL.FTZ R99, R0, R99 ;  /* 0x0000006300637220 */ /* 0x000fe40000410000 */
[C---:B--2---:R-:W-:Y:S04]  /*1e4e0*/  HMMA.16816.F32 R92, R136.reuse, R104, R92 ;  /* 0x00000068885c723c */ /* 0x044fe8000000185c */
[----:B------:R-:W-:Y:S02]  /*1e4f0*/  FFMA.FTZ R135, R2, R211, R135 ;  /* 0x000000d302877223 */ /* 0x000fe40000010087 */
[----:B------:R-:W-:Y:S02]  /*1e500*/  FFMA.FTZ R169, R0, R209, R169 ;  /* 0x000000d100a97223 */ /* 0x000fe400000100a9 */
[----:B------:R-:W-:Y:S01]  /*1e510*/  HMMA.16816.F32 R96, R136, R106, R96 ;  /* 0x0000006a8860723c */ /* 0x000fe20000001860 */
[----:B------:R-:W2:Y:S03]  /*1e520*/  LDSM.16.MT88.4 R104, [R184+0xe800] ;  /* 0x00e80000b868783b */ /* 0x000ea60000004200 */
[----:B------:R-:W-:Y:S02]  /*1e530*/  FADD.FTZ R134, R134, R135 ;  /* 0x0000008786867221 */ /* 0x000fe40000010000 */
[----:B------:R-:W-:Y:S01]  /*1e540*/  FADD.FTZ R168, R168, R169 ;  /* 0x000000a9a8a87221 */ /* 0x000fe20000010000 */
[----:B------:R-:W-:Y:S01]  /*1e550*/  F2FP.PACK_AB R136, R231, R230 ;  /* 0x000000e6e788723e */ /* 0x000fe200000000ff */
[C---:B------:R-:W-:Y:S05]  /*1e560*/  HMMA.16816.F32 R4, R100.reuse, R112, R4 ;  /* 0x000000706404723c */ /* 0x040fea0000001804 */
[----:B------:R-:W-:Y:S01]  /*1e570*/  F2FP.PACK_AB R138, R233, R232 ;  /* 0x000000e8e98a723e */ /* 0x000fe200000000ff */
[----:B------:R-:W-:Y:S01]  /*1e580*/  IMAD.MOV.U32 R0, RZ, RZ, R3 ;  /* 0x000000ffff007224 */ /* 0x000fe200078e0003 */
[----:B---3--:R-:W-:Y:S01]  /*1e590*/  F2FP.PACK_AB R137, R235, R234 ;  /* 0x000000eaeb89723e */ /* 0x008fe200000000ff */
[C---:B------:R-:W-:Y:S01]  /*1e5a0*/  HMMA.16816.F32 R8, R100.reuse, R114, R8 ;  /* 0x000000726408723c */ /* 0x040fe20000001808 */
[----:B------:R-:W-:Y:S03]  /*1e5b0*/  LDSM.16.MT88.4 R112, [R186+0x10800] ;  /* 0x01080000ba70783b */ /* 0x000fe60000004200 */
[----:B----4-:R-:W-:Y:S01]  /*1e5c0*/  F2FP.PACK_AB R139, R133, R236 ;  /* 0x000000ec858b723e */ /* 0x010fe200000000ff */
[----:B------:R-:W-:Y:S03]  /*1e5d0*/  IMAD.MOV.U32 R2, RZ, RZ, R132 ;  /* 0x000000ffff027224 */ /* 0x000fe600078e0084 */
        /* <DEDUP_REMOVED lines=13> */
[C---:B------:R-:W-:Y:S08]  /*1e6b0*/  HMMA.16816.F32 R48, R100.reuse, R130, R48 ;  /* 0x000000826430723c */ /* 0x040ff00000001830 */
[C---:B------:R-:W-:Y:S08]  /*1e6c0*/  HMMA.16816.F32 R52, R100.reuse, R140, R52 ;  /* 0x0000008c6434723c */ /* 0x040ff00000001834 */
[C---:B------:R-:W-:Y:S01]  /*1e6d0*/  HMMA.16816.F32 R56, R100.reuse, R142, R56 ;  /* 0x0000008e6438723c */ /* 0x040fe20000001838 */
[----:B------:R-:W-:Y:S07]  /*1e6e0*/  LDSM.16.MT88.4 R140, [R184+0xd800] ;  /* 0x00d80000b88c783b */ /* 0x000fee0000004200 */
        /* <DEDUP_REMOVED lines=8> */
[----:B------:R-:W3:Y:S07]  /*1e770*/  LDSM.16.MT88.4 R112, [R185+0xd000] ;  /* 0x00d00000b970783b */ /* 0x000eee0000004200 */
[C---:B--2---:R-:W-:Y:S08]  /*1e780*/  HMMA.16816.F32 R84, R100.reuse, R104, R84 ;  /* 0x000000686454723c */ /* 0x044ff00000001854 */
[C---:B------:R-:W-:Y:S01]  /*1e790*/  HMMA.16816.F32 R88, R100.reuse, R106, R88 ;  /* 0x0000006a6458723c */ /* 0x040fe20000001858 */
[----:B------:R-:W2:Y:S07]  /*1e7a0*/  LDSM.16.MT88.4 R104, [R188+0xf000] ;  /* 0x00f00000bc68783b */ /* 0x000eae0000004200 */
[C---:B------:R-:W-:Y:S08]  /*1e7b0*/  HMMA.16816.F32 R92, R100.reuse, R116, R92 ;  /* 0x00000074645c723c */ /* 0x040ff0000000185c */
[----:B------:R-:W-:Y:S01]  /*1e7c0*/  HMMA.16816.F32 R96, R100, R118, R96 ;  /* 0x000000766460723c */ /* 0x000fe20000001860 */
[----:B------:R-:W4:Y:S06]  /*1e7d0*/  LDSM.16.MT88.4 R116, [R186+0xf000] ;  /* 0x00f00000ba74783b */ /* 0x000f2c0000004200 */
[----:B------:R-:W-:Y:S02]  /*1e7e0*/  F2FP.PACK_AB R100, R223, R222 ;  /* 0x000000dedf64723e */ /* 0x000fe400000000ff */
[----:B------:R-:W-:Y:S03]  /*1e7f0*/  F2FP.PACK_AB R102, R225, R224 ;  /* 0x000000e0e166723e */ /* 0x000fe600000000ff */
[----:B------:R-:W-:Y:S02]  /*1e800*/  F2FP.PACK_AB R101, R227, R226 ;  /* 0x000000e2e365723e */ /* 0x000fe400000000ff */
[----:B------:R-:W-:Y:S07]  /*1e810*/  F2FP.PACK_AB R103, R229, R228 ;  /* 0x000000e4e567723e */ /* 0x000fee00000000ff */
[C---:B-1----:R-:W-:Y:S08]  /*1e820*/  HMMA.16816.F32 R4, R100.reuse, R108, R4 ;  /* 0x0000006c6404723c */ /* 0x042ff00000001804 */
[C---:B------:R-:W-:Y:S01]  /*1e830*/  HMMA.16816.F32 R8, R100.reuse, R110, R8 ;  /* 0x0000006e6408723c */ /* 0x040fe20000001808 */
[----:B------:R-:W1:Y:S07]  /*1e840*/  LDSM.16.MT88.4 R108, [R185+0xf000] ;  /* 0x00f00000b96c783b */ /* 0x000e6e0000004200 */
[C---:B------:R-:W-:Y:S08]  /*1e850*/  HMMA.16816.F32 R12, R100.reuse, R120, R12 ;  /* 0x00000078640c723c */ /* 0x040ff0000000180c */
[C---:B------:R-:W-:Y:S08]  /*1e860*/  HMMA.16816.F32 R16, R100.reuse, R122, R16 ;  /* 0x0000007a6410723c */ /* 0x040ff00000001810 */
[C---:B---3--:R-:W-:Y:S08]  /*1e870*/  HMMA.16816.F32 R20, R100.reuse, R112, R20 ;  /* 0x000000706414723c */ /* 0x048ff00000001814 */
[C---:B------:R-:W-:Y:S01]  /*1e880*/  HMMA.16816.F32 R24, R100.reuse, R114, R24 ;  /* 0x000000726418723c */ /* 0x040fe20000001818 */
[----:B------:R-:W3:Y:S07]  /*1e890*/  LDSM.16.MT88.4 R112, [R184+0xf000] ;  /* 0x00f00000b870783b */ /* 0x000eee0000004200 */
[C---:B------:R-:W-:Y:S08]  /*1e8a0*/  HMMA.16816.F32 R28, R100.reuse, R124, R28 ;  /* 0x0000007c641c723c */ /* 0x040ff0000000181c */
[C---:B------:R-:W-:Y:S01]  /*1e8b0*/  HMMA.16816.F32 R32, R100.reuse, R126, R32 ;  /* 0x0000007e6420723c */ /* 0x040fe20000001820 */
[----:B------:R-:W-:Y:S07]  /*1e8c0*/  LDSM.16.MT88.4 R124, [R188+0xd800] ;  /* 0x00d80000bc7c783b */ /* 0x000fee0000004200 */
[C---:B--2---:R-:W-:Y:S08]  /*1e8d0*/  HMMA.16816.F32 R36, R100.reuse, R104, R36 ;  /* 0x000000686424723c */ /* 0x044ff00000001824 */
[C---:B------:R-:W-:Y:S01]  /*1e8e0*/  HMMA.16816.F32 R40, R100.reuse, R106, R40 ;  /* 0x0000006a6428723c */ /* 0x040fe20000001828 */
[----:B------:R-:W2:Y:S07]  /*1e8f0*/  LDSM.16.MT88.4 R104, [R188+0x11000] ;  /* 0x01100000bc68783b */ /* 0x000eae0000004200 */
[C---:B----4-:R-:W-:Y:S08]  /*1e900*/  HMMA.16816.F32 R44, R100.reuse, R116, R44 ;  /* 0x00000074642c723c */ /* 0x050ff0000000182c */
[C---:B------:R-:W-:Y:S01]  /*1e910*/  HMMA.16816.F32 R48, R100.reuse, R118, R48 ;  /* 0x000000766430723c */ /* 0x040fe20000001830 */
[----:B------:R-:W4:Y:S07]  /*1e920*/  LDSM.16.MT88.4 R116, [R186+0x11000] ;  /* 0x01100000ba74783b */ /* 0x000f2e0000004200 */
        /* <DEDUP_REMOVED lines=9> */
[C---:B----4-:R-:W-:Y:S08]  /*1e9c0*/  HMMA.16816.F32 R76, R100.reuse, R116, R76 ;  /* 0x00000074644c723c */ /* 0x050ff0000000184c */
[C---:B------:R-:W-:Y:S01]  /*1e9d0*/  HMMA.16816.F32 R80, R100.reuse, R118, R80 ;  /* 0x000000766450723c */ /* 0x040fe20000001850 */
[----:B------:R-:W2:Y:S07]  /*1e9e0*/  LDSM.16.MT88.4 R116, [R186+0xd800] ;  /* 0x00d80000ba74783b */ /* 0x000eae0000004200 */
[C---:B-1----:R-:W-:Y:S08]  /*1e9f0*/  HMMA.16816.F32 R84, R100.reuse, R108, R84 ;  /* 0x0000006c6454723c */ /* 0x042ff00000001854 */
[C---:B------:R-:W-:Y:S08]  /*1ea00*/  HMMA.16816.F32 R88, R100.reuse, R110, R88 ;  /* 0x0000006e6458723c */ /* 0x040ff00000001858 */
[C---:B---3--:R-:W-:Y:S08]  /*1ea10*/  HMMA.16816.F32 R92, R100.reuse, R112, R92 ;  /* 0x00000070645c723c */ /* 0x048ff0000000185c */
[----:B------:R-:W-:Y:S08]  /*1ea20*/  HMMA.16816.F32 R96, R100, R114, R96 ;  /* 0x000000726460723c */ /* 0x000ff00000001860 */
[C---:B------:R-:W-:Y:S01]  /*1ea30*/  HMMA.16816.F32 R128, R136.reuse, R124, R4 ;  /* 0x0000007c8880723c */ /* 0x040fe20000001804 */
[----:B------:R-:W1:Y:S07]  /*1ea40*/  LDSM.16.MT88.4 R4, [R186+0x11800] ;  /* 0x01180000ba04783b */ /* 0x000e6e0000004200 */
[C---:B------:R-:W-:Y:S01]  /*1ea50*/  HMMA.16816.F32 R124, R136.reuse, R126, R8 ;  /* 0x0000007e887c723c */ /* 0x040fe20000001808 */
[----:B------:R-:W3:Y:S07]  /*1ea60*/  LDSM.16.MT88.4 R8, [R185+0x11800] ;  /* 0x01180000b908783b */ /* 0x000eee0000004200 */
[C---:B--2---:R-:W-:Y:S01]  /*1ea70*/  HMMA.16816.F32 R120, R136.reuse, R116, R12 ;  /* 0x000000748878723c */ /* 0x044fe2000000180c */
[----:B------:R-:W2:Y:S07]  /*1ea80*/  LDSM.16.MT88.4 R12, [R184+0x11800] ;  /* 0x01180000b80c783b */ /* 0x000eae0000004200 */
[C---:B------:R-:W-:Y:S07]  /*1ea90*/  HMMA.16816.F32 R116, R136.reuse, R118, R16 ;  /* 0x000000768874723c */ /* 0x040fee0000001810 */
[----:B------:R-:W-:Y:S01]  /*1eaa0*/  FADD.FTZ R17, R167, R168 ;  /* 0x000000a8a7117221 */ /* 0x000fe20000010000 */
[C---:B------:R-:W-:Y:S04]  /*1eab0*/  HMMA.16816.F32 R112, R136.reuse, R104, R20 ;  /* 0x000000688870723c */ /* 0x040fe80000001814 */
[----:B------:R-:W-:Y:S04]  /*1eac0*/  FADD.FTZ R17, R166, R17 ;  /* 0x00000011a6117221 */ /* 0x000fe80000010000 */
        /* <DEDUP_REMOVED lines=46> */
.L_x_2338:
        /* <DEDUP_REMOVED lines=257> */
.L_x_2343:
[----:B------:R-:W2:Y:S04]  /*1fdc0*/  S2R R58, SR_CTAID.Z ;  /* 0x00000000003a7919 */ /* 0x000ea80000002700 */
[----:B------:R-:W2:Y:S02]  /*1fdd0*/  S2R R3, SR_CTAID.Y ;  /* 0x0000000000037919 */ /* 0x000ea40000002600 */
[----:B--2---:R-:W-:-:S04]  /*1fde0*/  IMAD R57, R3, c[0x0][0x1c0], R58 ;  /* 0x0000700003397a24 */ /* 0x004fc800078e023a */
[----:B------:R-:W-:Y:S02]  /*1fdf0*/  IMAD R57, R57, c[0x0][0x214], RZ ;  /* 0x0000850039397a24 */ /* 0x000fe400078e02ff */
.L_x_2344:
[----:B------:R-:W-:Y:S01]  /*1fe00*/  BAR.SYNC.DEFER_BLOCKING 0x0 ;  /* 0x0000000000007b1d */ /* 0x000fe20000010000 */
[----:B------:R-:W-:Y:S01]  /*1fe10*/  LOP3.LUT R5, R5, 0xffffffe0, RZ, 0xc0, !PT ;  /* 0xffffffe005057812 */ /* 0x000fe200078ec0ff */
[----:B------:R-:W-:Y:S01]  /*1fe20*/  IMAD.WIDE.U32 R64, R3, c[0x0][0x1e0], RZ ;  /* 0x0000780003407a25 */ /* 0x000fe200078e00ff */
[----:B------:R-:W-:Y:S02]  /*1fe30*/  SHF.R.S32.HI R63, RZ, 0x1f, R6 ;  /* 0x0000001fff3f7819 */ /* 0x000fe40000011406 */
[----:B------:R-:W-:Y:S01]  /*1fe40*/  ISETP.NE.AND P0, PT, R197, -0x1, PT ;  /* 0xffffffffc500780c */ /* 0x000fe20003f05270 */
[----:B------:R-:W2:Y:S01]  /*1fe50*/  S2R R0, SR_TID.X ;  /* 0x0000000000007919 */ /* 0x000ea20000002100 */
[----:B------:R-:W-:Y:S01]  /*1fe60*/  IMAD.IADD R5, R4, 0x1, -R5 ;  /* 0x0000000104057824 */ /* 0x000fe200078e0a05 */
[----:B------:R-:W-:Y:S01]  /*1fe70*/  LEA.HI R63, R63, R6, RZ, 0x2 ;  /* 0x000000063f3f7211 */ /* 0x000fe200078f10ff */
[----:B------:R-:W-:Y:S01]  /*1fe80*/  ULDC.64 UR4, c[0x0][0x118] ;  /* 0x0000460000047ab9 */ /* 0x000fe20000000a00 */
[----:B------:R-:W-:Y:S02]  /*1fe90*/  BSSY B0, `(.L_x_2345) ;  /* 0x000002d000007945 */ /* 0x000fe40003800000 */
[----:B------:R-:W-:-:S02]  /*1fea0*/  LOP3.LUT P1, RZ, R5, 0x3, RZ, 0xc0, !PT ;  /* 0x0000000305ff7812 */ /* 0x000fc4000782c0ff */
[----:B------:R-:W-:-:S05]  /*1feb0*/  LOP3.LUT R63, R63, 0xffffffc, RZ, 0xc0, !PT ;  /* 0x0ffffffc3f3f7812 */ /* 0x000fca00078ec0ff */
[----:B------:R-:W-:Y:S01]  /*1fec0*/  IMAD.IADD R63, R6, 0x1, -R63 ;  /* 0x00000001063f7824 */ /* 0x000fe200078e0a3f */
[----:B------:R3:W4:Y:S04]  /*1fed0*/  LDS.128 R48, [R200] ;  /* 0x00000000c8307984 */ /* 0x0007280000000c00 */
[----:B------:R3:W1:Y:S01]  /*1fee0*/  LDS.128 R44, [R200+0x800] ;  /* 0x00080000c82c7984 */ /* 0x0006620000000c00 */
[----:B--2---:R-:W-:-:S03]  /*1fef0*/  SHF.R.S32.HI R59, RZ, 0x1f, R0 ;  /* 0x0000001fff3b7819 */ /* 0x004fc60000011400 */
[----:B------:R3:W2:Y:S01]  /*1ff00*/  LDS.128 R40, [R200+0x1000] ;  /* 0x00100000c8287984 */ /* 0x0006a20000000c00 */
[----:B------:R-:W-:-:S03]  /*1ff10*/  LEA.HI R61, R59, R0, RZ, 0x5 ;  /* 0x000000003b3d7211 */ /* 0x000fc600078f28ff */
[----:B------:R3:W1:Y:S01]  /*1ff20*/  LDS.128 R36, [R200+0x1800] ;  /* 0x00180000c8247984 */ /* 0x0006620000000c00 */
[----:B------:R-:W-:-:S03]  /*1ff30*/  LOP3.LUT R61, R61, 0xffffffe0, RZ, 0xc0, !PT ;  /* 0xffffffe03d3d7812 */ /* 0x000fc600078ec0ff */
[----:B------:R3:W1:Y:S02]  /*1ff40*/  LDS.128 R32, [R200+0x2000] ;  /* 0x00200000c8207984 */ /* 0x0006640000000c00 */
[----:B------:R-:W-:Y:S02]  /*1ff50*/  IMAD.IADD R60, R0, 0x1, -R61 ;  /* 0x00000001003c7824 */ /* 0x000fe400078e0a3d */
[----:B------:R3:W1:Y:S01]  /*1ff60*/  LDS.128 R28, [R200+0x2800] ;  /* 0x00280000c81c7984 */ /* 0x0006620000000c00 */
[----:B------:R-:W-:-:S03]  /*1ff70*/  SHF.R.S32.HI R61, RZ, 0x1f, R3 ;  /* 0x0000001fff3d7819 */ /* 0x000fc60000011403 */
[----:B------:R3:W1:Y:S01]  /*1ff80*/  LDS.128 R24, [R200+0x3000] ;  /* 0x00300000c8187984 */ /* 0x0006620000000c00 */
[----:B------:R-:W-:Y:S01]  /*1ff90*/  SHF.R.S32.HI R5, RZ, 0x1f, R60 ;  /* 0x0000001fff057819 */ /* 0x000fe2000001143c */
[----:B------:R-:W-:Y:S02]  /*1ffa0*/  IMAD R62, R61, c[0x0][0x1e0], RZ ;  /* 0x000078003d3e7a24 */ /* 0x000fe400078e02ff */
[----:B-1----:R3:W1:Y:S01]  /*1ffb0*/  LDS.128 R20, [R200+0x3800] ;  /* 0x00380000c8147984 */ /* 0x0026620000000c00 */
[----:B------:R-:W-:Y:S01]  /*1ffc0*/  LEA.HI R5, R5, R60, RZ, 0x2 ;  /* 0x0000003c05057211 */ /* 0x000fe200078f10ff */
[----:B------:R-:W-:Y:S02]  /*1ffd0*/  IMAD.WIDE.U32 R60, R197, c[0x0][0x1e8], RZ ;  /* 0x00007a00c53c7a25 */ /* 0x000fe400078e00ff */
[----:B------:R3:W1:Y:S01]  /*1ffe0*/  LDS.128 R16, [R200+0x4000] ;  /* 0x00400000c8107984 */ /* 0x0006620000000c00 */
[----:B------:R-:W-:Y:S01]  /*1fff0*/  SHF.R.S32.HI R6, RZ, 0x2, R5 ;  /* 0x00000002ff067819 */ /* 0x000fe20000011405 */
[----:B------:R-:W-:Y:S01]  /*20000*/  IMAD R62, R3, c[0x0][0x1e4], R62 ;  /* 0x00007900033e7a24 */ /* 0x000fe200078e023e */
[----:B------:R-:W-:Y:S01]  /*20010*/  SEL R3, R64, R60, !P0 ;  /* 0x0000003c40037207 */ /* 0x000fe20004000000 */
[----:B------:R3:W1:Y:S01]  /*20020*/  LDS.128 R12, [R200+0x4800] ;  /* 0x00480000c80c7984 */ /* 0x0006620000000c00 */
[----:B------:R-:W-:-:S02]  /*20030*/  IMAD R197, R197, c[0x0][0x1ec], R61 ;  /* 0x00007b00c5c57a24 */ /* 0x000fc400078e023d */
[----:B------:R-:W-:Y:S01]  /*20040*/  @!P0 IMAD.IADD R197, R65, 0x1, R62 ;  /* 0x0000000141c58824 */ /* 0x000fe200078e023e */
[----:B------:R3:W1:Y:S01]  /*20050*/  LDS.128 R8, [R200+0x5000] ;  /* 0x00500000c8087984 */ /* 0x0006620000000c00 */
[----:B------:R-:W-:-:S03]  /*20060*/  IMAD R5, R63, 0x10, R6 ;  /* 0x000000103f057824 */ /* 0x000fc600078e0206 */
[----:B------:R3:W1:Y:S01]  /*20070*/  LDS.128 R52, [R200+0x5800] ;  /* 0x00580000c8347984 */ /* 0x0006620000000c00 */
[----:B------:R-:W-:Y:S05]  /*20080*/  @P1 BRA `(.L_x_2346) ;  /* 0x000000d000001947 */ /* 0x000fea0003800000 */
[----:B----4-:R-:W4:Y:S01]  /*20090*/  S2R R6, SR_CTAID.X ;  /* 0x0000000000067919 */ /* 0x010f220000002500 */
[----:B------:R-:W-:Y:S01]  /*200a0*/  IADD3 R61, R5, 0x8, RZ ;  /* 0x00000008053d7810 */ /* 0x000fe20007ffe0ff */
[C---:B----4-:R-:W-:Y:S02]  /*200b0*/  IMAD R62, R6.reuse, 0x40, R57 ;  /* 0x00000040063e7824 */ /* 0x050fe400078e0239 */
        /* <DEDUP_REMOVED lines=10> */
.L_x_2346:
[----:B----4-:R-:W-:Y:S05]  /*20160*/  BSYNC B0 ;  /* 0x0000000000007941 */ /* 0x010fea0003800000 */
.L_x_2345:
[----:B------:R-:W4:Y:S01]  /*20170*/  S2R R5, SR_CTAID.X ;  /* 0x0000000000057919 */ /* 0x000f220000002500 */
[----:B------:R-:W-:Y:S01]  /*20180*/  LEA.HI R7, R7, R4, RZ, 0x3 ;  /* 0x0000000407077211 */ /* 0x000fe200078f18ff */
[----:B------:R-:W-:Y:S01]  /*20190*/  BSSY B0, `(.L_x_2347) ;  /* 0x0000029000007945 */ /* 0x000fe20003800000 */
[----:B------:R-:W-:Y:S02]  /*201a0*/  LEA.HI R59, R59, R0, RZ, 0x3 ;  /* 0x000000003b3b7211 */ /* 0x000fe400078f18ff */
[----:B------:R-:W-:-:S05]  /*201b0*/  LOP3.LUT R7, R7, 0xfffffff8, RZ, 0xc0, !PT ;  /* 0xfffffff807077812 */ /* 0x000fca00078ec0ff */
[----:B------:R-:W-:Y:S01]  /*201c0*/  IMAD.IADD R4, R4, 0x1, -R7 ;  /* 0x0000000104047824 */ /* 0x000fe200078e0a07 */
[----:B------:R-:W-:-:S03]  /*201d0*/  LOP3.LUT R7, R59, 0xfffffff8, RZ, 0xc0, !PT ;  /* 0xfffffff83b077812 */ /* 0x000fc600078ec0ff */
[----:B------:R-:W-:Y:S01]  /*201e0*/  IMAD.SHL.U32 R56, R4, 0x8, RZ ;  /* 0x0000000804387824 */ /* 0x000fe200078e00ff */
[----:B------:R-:W-:Y:S01]  /*201f0*/  SHF.R.S32.HI R4, RZ, 0x1f, R58 ;  /* 0x0000001fff047819 */ /* 0x000fe2000001143a */
[----:B------:R-:W-:Y:S01]  /*20200*/  IMAD.IADD R7, R0, 0x1, -R7 ;  /* 0x0000000100077824 */ /* 0x000fe200078e0a07 */
[----:B------:R-:W-:Y:S02]  /*20210*/  SHF.R.S32.HI R0, RZ, 0x3, R59 ;  /* 0x00000003ff007819 */ /* 0x000fe4000001143b */
[----:B------:R-:W-:Y:S01]  /*20220*/  SHF.R.S32.HI R57, RZ, 0x1f, R56 ;  /* 0x0000001fff397819 */ /* 0x000fe20000011438 */
[----:B------:R-:W-:Y:S02]  /*20230*/  IMAD.SHL.U32 R7, R7, 0x8, RZ ;  /* 0x0000000807077824 */ /* 0x000fe400078e00ff */
[----:B----4-:R-:W-:-:S04]  /*20240*/  IMAD.SHL.U32 R5, R5, 0x40, RZ ;  /* 0x0000004005057824 */ /* 0x010fc800078e00ff */
[----:B------:R-:W-:Y:S01]  /*20250*/  IMAD.WIDE.U32 R60, R5, c[0x0][0x1e8], R56 ;  /* 0x00007a00053c7a25 */ /* 0x000fe200078e0038 */
[----:B------:R-:W-:-:S04]  /*20260*/  SHF.R.S32.HI R2, RZ, 0x1f, R5 ;  /* 0x0000001fff027819 */ /* 0x000fc80000011405 */
[----:B------:R-:W-:Y:S01]  /*20270*/  IADD3 R60, P0, R3, R60, RZ ;  /* 0x0000003c033c7210 */ /* 0x000fe20007f1e0ff */
[----:B------:R-:W-:Y:S02]  /*20280*/  IMAD R2, R2, c[0x0][0x1e8], RZ ;  /* 0x00007a0002027a24 */ /* 0x000fe400078e02ff */
[----:B------:R-:W-:Y:S01]  /*20290*/  IMAD R3, R4, c[0x0][0x1f0], RZ ;  /* 0x00007c0004037a24 */ /* 0x000fe200078e02ff */
[----:B------:R-:W-:Y:S01]  /*202a0*/  SHF.R.S32.HI R4, RZ, 0x1f, R0 ;  /* 0x0000001fff047819 */ /* 0x000fe20000011400 */
[----:B------:R-:W-:Y:S02]  /*202b0*/  IMAD R2, R5, c[0x0][0x1ec], R2 ;  /* 0x00007b0005027a24 */ /* 0x000fe400078e0202 */
[----:B------:R-:W-:Y:S02]  /*202c0*/  IMAD.IADD R5, R196, 0x1, -R5 ;  /* 0x00000001c4057824 */ /* 0x000fe400078e0a05 */
[----:B------:R-:W-:Y:S01]  /*202d0*/  IMAD R3, R58, c[0x0][0x1f4], R3 ;  /* 0x00007d003a037a24 */ /* 0x000fe200078e0203 */
[----:B------:R-:W-:-:S02]  /*202e0*/  IADD3.X R61, R197, R61, R2, P0, !PT ;  /* 0x0000003dc53d7210 */ /* 0x000fc400007fe402 */
[----:B------:R-:W-:Y:S02]  /*202f0*/  ISETP.GE.AND P0, PT, R0, R5, PT ;  /* 0x000000050000720c */ /* 0x000fe40003f06270 */
[C---:B------:R-:W-:Y:S01]  /*20300*/  IADD3 R2, R7.reuse, 0x40, RZ ;  /* 0x0000004007027810 */ /* 0x040fe20007ffe0ff */
[----:B------:R-:W-:Y:S01]  /*20310*/  IMAD.WIDE.U32 R58, R58, c[0x0][0x1f0], R60 ;  /* 0x00007c003a3a7a25 */ /* 0x000fe200078e003c */
[----:B------:R-:W-:-:S03]  /*20320*/  IADD3 R7, R7, 0x80, RZ ;  /* 0x0000008007077810 */ /* 0x000fc60007ffe0ff */
        /* <DEDUP_REMOVED lines=15> */
.L_x_2348:
[----:B------:R-:W-:Y:S05]  /*20420*/  BSYNC B0 ;  /* 0x0000000000007941 */ /* 0x000fea0003800000 */
.L_x_2347:
[----:B------:R-:W-:Y:S01]  /*20430*/  IADD3 R6, R0, 0x10, RZ ;  /* 0x0000001000067810 */ /* 0x000fe20007ffe0ff */
[----:B------:R-:W-:Y:S03]  /*20440*/  BSSY B0, `(.L_x_2349) ;  /* 0x0000013000007945 */ /* 0x000fe60003800000 */
[----:B------:R-:W-:-:S13]  /*20450*/  ISETP.GE.AND P0, PT, R6, R5, PT ;  /* 0x000000050600720c */ /* 0x000fda0003f06270 */
[----:B------:R-:W-:Y:S05]  /*20460*/  @P0 BRA `(.L_x_2350) ;  /* 0x0000010000000947 */ /* 0x000fea0003800000 */
[----:B------:R-:W-:Y:S01]  /*20470*/  IADD3 R6, P0, R0, 0x10, RZ ;  /* 0x0000001000067810 */ /* 0x000fe20007f1e0ff */
[----:B-1--4-:R-:W-:Y:S01]  /*20480*/  IMAD.MOV.U32 R16, RZ, RZ, R58 ;  /* 0x000000ffff107224 */ /* 0x012fe200078e003a */
        /* <DEDUP_REMOVED lines=14> */
.L_x_2350:
[----:B------:R-:W-:Y:S05]  /*20570*/  BSYNC B0 ;  /* 0x0000000000007941 */ /* 0x000fea0003800000 */
.L_x_2349:
        /* <DEDUP_REMOVED lines=17> */
[----:B--2---:R1:W-:Y:S04]  /*20690*/  @!P2 STG.E.128 [R14.64], R40 ;  /* 0x000000280e00a986 */ /* 0x0043e8000c101d04 */
[----:B------:R1:W-:Y:S04]  /*206a0*/  @!P1 STG.E.128 [R14.64+0x80], R24 ;  /* 0x000080180e009986 */ /* 0x0003e8000c101d04 */
[----:B------:R1:W-:Y:S02]  /*206b0*/  @!P0 STG.E.128 [R14.64+0x100], R8 ;  /* 0x000100080e008986 */ /* 0x0003e4000c101d04 */
.L_x_2352:
[----:B------:R-:W-:Y:S05]  /*206c0*/  BSYNC B0 ;  /* 0x0000000000007941 */ /* 0x000fea0003800000 */
.L_x_2351:
[----:B------:R-:W-:-:S04]  /*206d0*/  IADD3 R6, R0, 0x30, RZ ;  /* 0x0000003000067810 */ /* 0x000fc80007ffe0ff */
[----:B------:R-:W-:-:S13]  /*206e0*/  ISETP.GE.AND P0, PT, R6, R5, PT ;  /* 0x000000050600720c */ /* 0x000fda0003f06270 */
[----:B------:R-:W-:Y:S05]  /*206f0*/  @P0 EXIT ;  /* 0x000000000000094d */ /* 0x000fea0003800000 */
[----:B------:R-:W-:Y:S02]  /*20700*/  IADD3 R0, P0, R0, 0x30, RZ ;  /* 0x0000003000007810 */ /* 0x000fe40007f1e0ff */
[----:B------:R-:W-:Y:S02]  /*20710*/  MOV R5, R61 ;  /* 0x0000003d00057202 */ /* 0x000fe40000000f00 */
[----:B------:R-:W-:Y:S01]  /*20720*/  ISETP.GE.AND P1, PT, R56, c[0x0][0x220], PT ;  /* 0x0000880038007a0c */ /* 0x000fe20003f26270 */
[----:B------:R-:W-:Y:S01]  /*20730*/  IMAD.X R3, RZ, RZ, R4, P0 ;  /* 0x000000ffff037224 */ /* 0x000fe200000e0604 */
[----:B------:R-:W-:Y:S01]  /*20740*/  ISETP.GE.AND P0, PT, R2, c[0x0][0x220], PT ;  /* 0x0000880002007a0c */ /* 0x000fe20003f06270 */
[----:B------:R-:W-:Y:S02]  /*20750*/  IMAD.MOV.U32 R4, RZ, RZ, R58 ;  /* 0x000000ffff047224 */ /* 0x000fe400078e003a */
[----:B------:R-:W-:Y:S02]  /*20760*/  IMAD R3, R3, c[0x0][0x1e8], RZ ;  /* 0x00007a0003037a24 */ /* 0x000fe400078e02ff */
[----:B------:R-:W-:-:S04]  /*20770*/  IMAD.WIDE.U32 R4, R0, c[0x0][0x1e8], R4 ;  /* 0x00007a0000047a25 */ /* 0x000fc800078e0004 */
[----:B------:R-:W-:Y:S01]  /*20780*/  IMAD R3, R0, c[0x0][0x1ec], R3 ;  /* 0x00007b0000037a24 */ /* 0x000fe200078e0203 */
[----:B------:R-:W-:-:S03]  /*20790*/  LEA R2, P2, R4, c[0x0][0x1d0], 0x1 ;  /* 0x0000740004027a11 */ /* 0x000fc600078408ff */
        /* <DEDUP_REMOVED lines=8> */
.L_x_2353:
        /* <DEDUP_REMOVED lines=14> */
.L_x_7362:


//--------------------- .text._ZN5flash24flash_fwd_splitkv_kernelI23Flash_fwd_kernel_traitsILi192ELi64ELi64ELi4ELb0ELb0EN7cutlass6half_tE19Flash_kernel_traitsILi192ELi64ELi64ELi4ES3_EELb0ELb1ELb0ELb0ELb0ELb1ELb0ELb1EEEvNS_16Flash_fwd_paramsE --------------------------
	.section	.text._ZN5flash24flash_fwd_splitkv_kernelI23Flash_fwd_kernel_traitsILi192ELi64ELi64ELi4ELb0ELb0EN7cutlass6half_tE19Flash_kernel_traitsILi192ELi64ELi64ELi4ES3_EELb0ELb1ELb0ELb0ELb0ELb1ELb0ELb1EEEvNS_16Flash_fwd_paramsE,"ax",@progbits
	.sectioninfo	@"SHI_REGISTERS=240"
	.align	128
        .global         _ZN5flash24flash_fwd_splitkv_kernelI23Flash_fwd_kernel_traitsILi192ELi64ELi64ELi4ELb0ELb0EN7cutlass6half_tE19Flash_kernel_traitsILi192ELi64ELi64ELi4ES3_EELb0ELb1ELb0ELb0ELb0ELb1ELb0ELb1EEEvNS_16Flash_fwd_paramsE
        .type           _ZN5flash24flash_fwd_splitkv_kernelI23Flash_fwd_kernel_traitsILi192ELi64ELi64ELi4ELb0ELb0EN7cutlass6half_tE19Flash_kernel_traitsILi192ELi64ELi64ELi4ES3_EELb0ELb1ELb0ELb0ELb0ELb1ELb0ELb1EEEvNS_16Flash_fwd_paramsE,@function
        .size           _ZN5flash24flash_fwd_splitkv_kernelI23Flash_fwd_kernel_traitsILi192ELi64ELi64ELi4ELb0ELb0EN7cutlass6half_tE19Flash_kernel_traitsILi192ELi64ELi64ELi4ES3_EELb0ELb1ELb0ELb0ELb0ELb1ELb0ELb1EEEvNS_16Flash_fwd_paramsE,(.L_x_7363 - _ZN5flash24flash_fwd_splitkv_kernelI23Flash_fwd_kernel_traitsILi192ELi64ELi64ELi4ELb0ELb0EN7cutlass6half_tE19Flash_kernel_traitsILi192ELi64ELi64ELi4ES3_EELb0ELb1ELb0ELb0ELb0ELb1ELb0ELb1EEEvNS_16Flash_fwd_paramsE)
        .other          _ZN5flash24flash_fwd_splitkv_kernelI23Flash_fwd_kernel_traitsILi192ELi64ELi64ELi4ELb0ELb0EN7cutlass6half_tE19Flash_kernel_traitsILi192ELi64ELi64ELi4ES3_EELb0ELb1ELb0ELb0ELb0ELb1ELb0ELb1EEEvNS_16Flash_fwd_paramsE,@"STO_CUDA_ENTRY STV_DEFAULT"
_ZN5flash24flash_fwd_splitkv_kernelI23Flash_fwd_kernel_traitsILi192ELi64ELi64ELi4ELb0ELb0EN7cutlass6half_tE19Flash_kernel_traitsILi192ELi64ELi64ELi4ES3_EELb0ELb1ELb0ELb0ELb0ELb1ELb0ELb1EEEvNS_16Flash_fwd_paramsE:
.text._ZN5flash24flash_fwd_splitkv_kernelI23Flash_fwd_kernel_traitsILi192ELi64ELi64ELi4ELb0ELb0EN7cutlass6half_tE19Flash_kernel_traitsILi192ELi64ELi64ELi4ES3_EELb0ELb1ELb0ELb0ELb0ELb1ELb0ELb1EEEvNS_16Flash_fwd_paramsE:
        /* <DEDUP_REMOVED lines=36> */
.L_x_2354:
[----:B-1-34-:R-:W-:Y:S02]  /*0240*/  MOV R71, c[0x0][0x218] ;  /* 0x0000860000477a02 */ /* 0x01afe40000000f00 */
.L_x_2355:
        /* <DEDUP_REMOVED lines=87> */
.L_x_2358:
[----:B------:R-:W-:Y:S05]  /*07c0*/  BSYNC B0 ;  /* 0x0000000000007941 */ /* 0x000fea0003800000 */
.L_x_2357:
        /* <DEDUP_REMOVED lines=20> */
.L_x_2360:
[----:B------:R-:W-:Y:S05]  /*0910*/  BSYNC B0 ;  /* 0x0000000000007941 */ /* 0x000fea0003800000 */
.L_x_2359:
        /* <DEDUP_REMOVED lines=20> */
.L_x_2362:
[----:B------:R-:W-:Y:S05]  /*0a60*/  BSYNC B0 ;  /* 0x0000000000007941 */ /* 0x000fea0003800000 */
.L_x_2361:
        /* <DEDUP_REMOVED lines=19> */
.L_x_2364:
[----:B------:R-:W-:Y:S05]  /*0ba0*/  BSYNC B0 ;  /* 0x0000000000007941 */ /* 0x000fea0003800000 */
.L_x_2363:
        /* <DEDUP_REMOVED lines=19> */
.L_x_2356:
        /* <DEDUP_REMOVED lines=90> */
.L_x_2365:
        /* <DEDUP_REMOVED lines=17> */
.L_x_2367:
        /* <DEDUP_REMOVED lines=52> */
.L_x_2366:
        /* <DEDUP_REMOVED lines=262> */
.L_x_2461:
        /* <DEDUP_REMOVED lines=18> */
.L_x_2370:
[----:B------:R-:W-:Y:S05]  /*2850*/  BSYNC B0 ;  /* 0x0000000000007941 */ /* 0x000fea0003800000 */
.L_x_2369:
        /* <DEDUP_REMOVED lines=18> */
.L_x_2372:
[----:B------:R-:W-:Y:S05]  /*2980*/  BSYNC B0 ;  /* 0x0000000000007941 */ /* 0x000fea0003800000 */
.L_x_2371:
        /* <DEDUP_REMOVED lines=18> */
.L_x_2374:
[----:B------:R-:W-:Y:S05]  /*2ab0*/  BSYNC B0 ;  /* 0x0000000000007941 */ /* 0x000fea0003800000 */
.L_x_2373:
        /* <DEDUP_REMOVED lines=18> */
.L_x_2376:
[----:B------:R-:W-:Y:S05]  /*2be0*/  BSYNC B0 ;  /* 0x0000000000007941 */ /* 0x000fea0003800000 */
.L_x_2375:
        /* <DEDUP_REMOVED lines=65> */
.L_x_2382:
[----:B------:R-:W-:Y:S05]  /*3000*/  BSYNC B0 ;  /* 0x0000000000007941 */ /* 0x000fea0003800000 */
.L_x_2381:
        /* <DEDUP_REMOVED lines=54> */
.L_x_2384:
[----:B------:R-:W-:Y:S05]  /*3370*/  BSYNC B0 ;  /* 0x0000000000007941 */ /* 0x000fea0003800000 */
.L_x_2383:
        /* <DEDUP_REMOVED lines=53> */
.L_x_2380:
[----:B------:R-:W-:Y:S05]  /*36d0*/  BSYNC B1 ;  /* 0x0000000000017941 */ /* 0x000fea0003800000 */
.L_x_2379:
        /* <DEDUP_REMOVED lines=64> */
.L_x_2388:
[----:B------:R-:W-:Y:S05]  /*3ae0*/  BSYNC B0 ;  /* 0x0000000000007941 */ /* 0x000fea0003800000 */
.L_x_2387:
        /* <DEDUP_REMOVED lines=57> */
.L_x_2390:
[----:B------:R-:W-:Y:S05]  /*3e80*/  BSYNC B0 ;  /* 0x0000000000007941 */ /* 0x000fea0003800000 */
.L_x_2389:
        /* <DEDUP_REMOVED lines=56> */
.L_x_2386:
[----:B------:R-:W-:Y:S05]  /*4210*/  BSYNC B1 ;  /* 0x0000000000017941 */ /* 0x000fea0003800000 */
.L_x_2385:
        /* <DEDUP_REMOVED lines=64> */
.L_x_2394:
[----:B------:R-:W-:Y:S05]  /*4620*/  BSYNC B0 ;  /* 0x0000000000007941 */ /* 0x000fea0003800000 */
.L_x_2393:
        /* <DEDUP_REMOVED lines=57> */
.L_x_2396:
[----:B------:R-:W-:Y:S05]  /*49c0*/  BSYNC B0 ;  /* 0x0000000000007941 */ /* 0x000fea0003800000 */
.L_x_2395:
        /* <DEDUP_REMOVED lines=56> */
.L_x_2392:
[----:B------:R-:W-:Y:S05]  /*4d50*/  BSYNC B1 ;  /* 0x0000000000017941 */ /* 0x000fea0003800000 */
.L_x_2391:
        /* <DEDUP_REMOVED lines=67> */
.L_x_2400:
[----:B------:R-:W-:Y:S05]  /*5190*/  BSYNC B0 ;  /* 0x0000000000007941 */ /* 0x000fea0003800000 */
.L_x_2399:
        /* <DEDUP_REMOVED lines=57> */
.L_x_2402:
[----:B------:R-:W-:Y:S05]  /*5530*/  BSYNC B0 ;  /* 0x0000000000007941 */ /* 0x000fea0003800000 */
.L_x_2401:
        /* <DEDUP_REMOVED lines=56> */
.L_x_2398:
[----:B------:R-:W-:Y:S05]  /*58c0*/  BSYNC B1 ;  /* 0x0000000000017941 */ /* 0x000fea0003800000 */
.L_x_2397:
        /* <DEDUP_REMOVED lines=8> */
.L_x_2378:
        /* <DEDUP_REMOVED lines=95> */
.L_x_2409:
[----:B------:R-:W-:Y:S05]  /*5f40*/  BSYNC B0 ;  /* 0x0000000000007941 */ /* 0x000fea0003800000 */
.L_x_2408:
[----:B-----5:R2:W-:Y:S02]  /*5f50*/  STG.E.128 [R108.64], R52 ;  /* 0x000000346c007986 */ /* 0x0205e4000c101d06 */
.L_x_2407:
[----:B------:R-:W-:Y:S05]  /*5f60*/  BSYNC B1 ;  /* 0x0000000000017941 */ /* 0x000fea0003800000 */
.L_x_2406:
        /* <DEDUP_REMOVED lines=94> */
.L_x_2413:
[----:B------:R-:W-:Y:S05]  /*6550*/  BSYNC B0 ;  /* 0x0000000000007941 */ /* 0x000fea0003800000 */
.L_x_2412:
[----:B-----5:R3:W-:Y:S02]  /*6560*/  STG.E.128 [R108.64+0x80], R52 ;  /* 0x000080346c007986 */ /* 0x0207e4000c101d06 */
.L_x_2411:
[----:B------:R-:W-:Y:S05]  /*6570*/  BSYNC B1 ;  /* 0x0000000000017941 */ /* 0x000fea0003800000 */
.L_x_2410:
        /* <DEDUP_REMOVED lines=93> */
.L_x_2415:
[----:B------:R-:W-:Y:S05]  /*6b50*/  BSYNC B0 ;  /* 0x0000000000007941 */ /* 0x000fea0003800000 */
.L_x_2414:
[----:B-----5:R3:W-:Y:S02]  /*6b60*/  STG.E.128 [R108.64+0x100], R52 ;  /* 0x000100346c007986 */ /* 0x0207e4000c101d06 */
.L_x_2405:
[----:B------:R-:W-:Y:S05]  /*6b70*/  BSYNC B2 ;  /* 0x0000000000027941 */ /* 0x000fea0003800000 */
.L_x_2404:
        /* <DEDUP_REMOVED lines=98> */
.L_x_2421:
[----:B------:R-:W-:Y:S05]  /*71a0*/  BSYNC B0 ;  /* 0x0000000000007941 */ /* 0x000fea0003800000 */
.L_x_2420:
[C---:B------:R-:W-:Y:S04]  /*71b0*/  LEA R2, P0, R61.reuse, R108, 0x1 ;  /* 0x0000006c3d027211 */ /* 0x040fe800078008ff */
[----:B------:R-:W-:Y:S05]  /*71c0*/  LEA.HI.X R3, R61, R109, R60, 0x1, P0 ;  /* 0x0000006d3d037211 */ /* 0x000fea00000f0c3c */
[----:B-----5:R1:W-:Y:S04]  /*71d0*/  STG.E.128 [R2.64], R56 ;  /* 0x0000003802007986 */ /* 0x0203e8000c101d06 */
.L_x_2419:
[----:B------:R-:W-:Y:S05]  /*71e0*/  BSYNC B1 ;  /* 0x0000000000017941 */ /* 0x000fea0003800000 */
.L_x_2418:
        /* <DEDUP_REMOVED lines=96> */
.L_x_2425:
[----:B------:R-:W-:Y:S05]  /*77f0*/  BSYNC B0 ;  /* 0x0000000000007941 */ /* 0x000fea0003800000 */
.L_x_2424:
[C---:B------:R-:W-:Y:S04]  /*7800*/  LEA R2, P0, R82.reuse, R108, 0x1 ;  /* 0x0000006c52027211 */ /* 0x040fe800078008ff */
[----:B------:R-:W-:Y:S05]  /*7810*/  LEA.HI.X R3, R82, R109, R81, 0x1, P0 ;  /* 0x0000006d52037211 */ /* 0x000fea00000f0c51 */
[----:B-----5:R4:W-:Y:S04]  /*7820*/  STG.E.128 [R2.64], R56 ;  /* 0x0000003802007986 */ /* 0x0209e8000c101d06 */
.L_x_2423:
[----:B------:R-:W-:Y:S05]  /*7830*/  BSYNC B1 ;  /* 0x0000000000017941 */ /* 0x000fea0003800000 */
.L_x_2422:
        /* <DEDUP_REMOVED lines=95> */
.L_x_2427:
[----:B------:R-:W-:Y:S05]  /*7e30*/  BSYNC B0 ;  /* 0x0000000000007941 */ /* 0x000fea0003800000 */
.L_x_2426:
[C---:B------:R-:W-:Y:S04]  /*7e40*/  LEA R2, P0, R90.reuse, R108, 0x1 ;  /* 0x0000006c5a027211 */ /* 0x040fe800078008ff */
[----:B------:R-:W-:Y:S05]  /*7e50*/  LEA.HI.X R3, R90, R109, R89, 0x1, P0 ;  /* 0x0000006d5a037211 */ /* 0x000fea00000f0c59 */
[----:B-----5:R4:W-:Y:S04]  /*7e60*/  STG.E.128 [R2.64], R56 ;  /* 0x0000003802007986 */ /* 0x0209e8000c101d06 */
.L_x_2417:
[----:B------:R-:W-:Y:S05]  /*7e70*/  BSYNC B2 ;  /* 0x0000000000027941 */ /* 0x000fea0003800000 */
.L_x_2416:
        /* <DEDUP_REMOVED lines=98> */
.L_x_2433:
[----:B------:R-:W-:Y:S05]  /*84a0*/  BSYNC B0 ;  /* 0x0000000000007941 */ /* 0x000fea0003800000 */
.L_x_2432:
[C---:B------:R-:W-:Y:S04]  /*84b0*/  LEA R2, P0, R170.reuse, R108, 0x1 ;  /* 0x0000006caa027211 */ /* 0x040fe800078008ff */
[----:B------:R-:W-:Y:S05]  /*84c0*/  LEA.HI.X R3, R170, R109, R76, 0x1, P0 ;  /* 0x0000006daa037211 */ /* 0x000fea00000f0c4c */
[----:B-----5:R4:W-:Y:S04]  /*84d0*/  STG.E.128 [R2.64], R56 ;  /* 0x0000003802007986 */ /* 0x0209e8000c101d06 */
.L_x_2431:
[----:B------:R-:W-:Y:S05]  /*84e0*/  BSYNC B1 ;  /* 0x0000000000017941 */ /* 0x000fea0003800000 */
.L_x_2430:
        /* <DEDUP_REMOVED lines=96> */
.L_x_2437:
[----:B------:R-:W-:Y:S05]  /*8af0*/  BSYNC B0 ;  /* 0x0000000000007941 */ /* 0x000fea0003800000 */
.L_x_2436:
[C---:B------:R-:W-:Y:S04]  /*8b00*/  LEA R2, P0, R84.reuse, R108, 0x1 ;  /* 0x0000006c54027211 */ /* 0x040fe800078008ff */
[----:B------:R-:W-:Y:S05]  /*8b10*/  LEA.HI.X R3, R84, R109, R83, 0x1, P0 ;  /* 0x0000006d54037211 */ /* 0x000fea00000f0c53 */
[----:B-----5:R4:W-:Y:S04]  /*8b20*/  STG.E.128 [R2.64], R56 ;  /* 0x0000003802007986 */ /* 0x0209e8000c101d06 */
.L_x_2435:
[----:B------:R-:W-:Y:S05]  /*8b30*/  BSYNC B1 ;  /* 0x0000000000017941 */ /* 0x000fea0003800000 */
.L_x_2434:
        /* <DEDUP_REMOVED lines=95> */
.L_x_2439:
[----:B------:R-:W-:Y:S05]  /*9130*/  BSYNC B0 ;  /* 0x0000000000007941 */ /* 0x000fea0003800000 */
.L_x_2438:
[C---:B------:R-:W-:Y:S04]  /*9140*/  LEA R2, P0, R92.reuse, R108, 0x1 ;  /* 0x0000006c5c027211 */ /* 0x040fe800078008ff */
[----:B------:R-:W-:Y:S05]  /*9150*/  LEA.HI.X R3, R92, R109, R91, 0x1, P0 ;  /* 0x0000006d5c037211 */ /* 0x000fea00000f0c5b */
[----:B-----5:R4:W-:Y:S04]  /*9160*/  STG.E.128 [R2.64], R56 ;  /* 0x0000003802007986 */ /* 0x0209e8000c101d06 */
.L_x_2429:
[----:B------:R-:W-:Y:S05]  /*9170*/  BSYNC B2 ;  /* 0x0000000000027941 */ /* 0x000fea0003800000 */
.L_x_2428:
        /* <DEDUP_REMOVED lines=100> */
.L_x_2445:
[----:B------:R-:W-:Y:S05]  /*97c0*/  BSYNC B0 ;  /* 0x0000000000007941 */ /* 0x000fea0003800000 */
.L_x_2444:
[C---:B------:R-:W-:Y:S02]  /*97d0*/  IMAD R0, R177.reuse, c[0x0][0x19c], RZ ;  /* 0x00006700b1007a24 */ /* 0x040fe400078e02ff */
[----:B------:R-:W-:Y:S05]  /*97e0*/  IMAD.WIDE.U32 R2, R177, c[0x0][0x198], R108 ;  /* 0x00006600b1027a25 */ /* 0x000fea00078e006c */
[----:B------:R-:W-:Y:S05]  /*97f0*/  IADD3 R3, R3, R0, RZ ;  /* 0x0000000003037210 */ /* 0x000fea0007ffe0ff */
[----:B-----5:R4:W-:Y:S02]  /*9800*/  STG.E.128 [R2.64], R56 ;  /* 0x0000003802007986 */ /* 0x0209e4000c101d06 */
.L_x_2443:
[----:B------:R-:W-:Y:S05]  /*9810*/  BSYNC B1 ;  /* 0x0000000000017941 */ /* 0x000fea0003800000 */
.L_x_2442:
        /* <DEDUP_REMOVED lines=96> */
.L_x_2449:
[----:B------:R-:W-:Y:S05]  /*9e20*/  BSYNC B0 ;  /* 0x0000000000007941 */ /* 0x000fea0003800000 */
.L_x_2448:
[C---:B------:R-:W-:Y:S04]  /*9e30*/  LEA R2, P0, R96.reuse, R108, 0x1 ;  /* 0x0000006c60027211 */ /* 0x040fe800078008ff */
[----:B------:R-:W-:Y:S05]  /*9e40*/  LEA.HI.X R3, R96, R109, R95, 0x1, P0 ;  /* 0x0000006d60037211 */ /* 0x000fea00000f0c5f */
[----:B-----5:R4:W-:Y:S04]  /*9e50*/  STG.E.128 [R2.64], R56 ;  /* 0x0000003802007986 */ /* 0x0209e8000c101d06 */
.L_x_2447:
[----:B------:R-:W-:Y:S05]  /*9e60*/  BSYNC B1 ;  /* 0x0000000000017941 */ /* 0x000fea0003800000 */
.L_x_2446:
        /* <DEDUP_REMOVED lines=95> */
.L_x_2451:
[----:B------:R-:W-:Y:S05]  /*a460*/  BSYNC B0 ;  /* 0x0000000000007941 */ /* 0x000fea0003800000 */
.L_x_2450:
[C---:B------:R-:W-:Y:S04]  /*a470*/  LEA R2, P0, R100.reuse, R108, 0x1 ;  /* 0x0000006c64027211 */ /* 0x040fe800078008ff */
[----:B------:R-:W-:Y:S05]  /*a480*/  LEA.HI.X R3, R100, R109, R99, 0x1, P0 ;  /* 0x0000006d64037211 */ /* 0x000fea00000f0c63 */
[----:B-----5:R4:W-:Y:S04]  /*a490*/  STG.E.128 [R2.64], R56 ;  /* 0x0000003802007986 */ /* 0x0209e8000c101d06 */
.L_x_2441:
[----:B------:R-:W-:Y:S05]  /*a4a0*/  BSYNC B2 ;  /* 0x0000000000027941 */ /* 0x000fea0003800000 */
.L_x_2440:
        /* <DEDUP_REMOVED lines=8> */
.L_x_2377:
        /* <DEDUP_REMOVED lines=11> */
.L_x_2453:
[----:B------:R-:W-:Y:S05]  /*a5e0*/  BSYNC B0 ;  /* 0x0000000000007941 */ /* 0x000fea0003800000 */
.L_x_2452:
        /* <DEDUP_REMOVED lines=24> */
.L_x_2455:
[----:B------:R-:W-:Y:S05]  /*a770*/  BSYNC B0 ;  /* 0x0000000000007941 */ /* 0x000fea0003800000 */
.L_x_2454:
        /* <DEDUP_REMOVED lines=24> */
.L_x_2457:
[----:B------:R-:W-:Y:S05]  /*a900*/  BSYNC B0 ;  /* 0x0000000000007941 */ /* 0x000fea0003800000 */
.L_x_2456:
        /* <DEDUP_REMOVED lines=27> */
.L_x_2458:
[----:B------:R-:W-:Y:S05]  /*aac0*/  BSYNC B0 ;  /* 0x0000000000007941 */ /* 0x000fea0003800000 */
.L_x_2403:
        /* <DEDUP_REMOVED lines=80> */
.L_x_2459:
        /* <DEDUP_REMOVED lines=8> */
.L_x_2460:
[----:B------:R-:W-:Y:S04]  /*b050*/  IADD3 R11, R11, -0x1, RZ ;  /* 0xffffffff0b0b7810 */ /* 0x000fe80007ffe0ff */
[----:B------:R-:W-:Y:S11]  /*b060*/  ISETP.GT.AND P0, PT, R11, R70, PT ;  /* 0x000000460b00720c */ /* 0x000ff60003f04270 */
[----:B------:R-:W-:Y:S02]  /*b070*/  @!UPT UIADD3 URZ, URZ, URZ, URZ ;  /* 0x0000003f3f3ff290 */ /* 0x000fe4000fffe03f */
[----:B------:R-:W-:-:S05]  /*b080*/  @P0 BRA `(.L_x_2461) ;  /* 0xffff76a000000947 */ /* 0x000fca000383ffff */
.L_x_2368:
        /* <DEDUP_REMOVED lines=100> */
.L_x_2470:
[----:B------:R-:W-:Y:S05]  /*b6d0*/  BSYNC B0 ;  /* 0x0000000000007941 */ /* 0x000fea0003800000 */
.L_x_2469:
[----:B-----5:R4:W-:Y:S02]  /*b6e0*/  STS.128 [R208], R16 ;  /* 0x00000010d0007388 */ /* 0x0209e40000000c00 */
.L_x_2468:
[----:B------:R-:W-:Y:S05]  /*b6f0*/  BSYNC B1 ;  /* 0x0000000000017941 */ /* 0x000fea0003800000 */
.L_x_2467:
        /* <DEDUP_REMOVED lines=46> */
.L_x_2474:
[----:B------:R-:W-:Y:S05]  /*b9e0*/  BSYNC B0 ;  /* 0x0000000000007941 */ /* 0x000fea0003800000 */
.L_x_2473:
[----:B-----5:R1:W-:Y:S02]  /*b9f0*/  STS.128 [R208+0x2000], R16 ;  /* 0x00200010d0007388 */ /* 0x0203e40000000c00 */
.L_x_2472:
[----:B------:R-:W-:Y:S05]  /*ba00*/  BSYNC B1 ;  /* 0x0000000000017941 */ /* 0x000fea0003800000 */
.L_x_2471:
        /* <DEDUP_REMOVED lines=45> */
.L_x_2476:
[----:B------:R-:W-:Y:S05]  /*bce0*/  BSYNC B0 ;  /* 0x0000000000007941 */ /* 0x000fea0003800000 */
.L_x_2475:
[----:B-----5:R4:W-:Y:S02]  /*bcf0*/  STS.128 [R208+0x4000], R16 ;  /* 0x00400010d0007388 */ /* 0x0209e40000000c00 */
.L_x_2466:
[----:B------:R-:W-:Y:S05]  /*bd00*/  BSYNC B2 ;  /* 0x0000000000027941 */ /* 0x000fea0003800000 */
.L_x_2465:
        /* <DEDUP_REMOVED lines=60> */
.L_x_2482:
[----:B------:R-:W-:Y:S05]  /*c0d0*/  BSYNC B0 ;  /* 0x0000000000007941 */ /* 0x000fea0003800000 */
.L_x_2481:
[----:B-----5:R4:W-:Y:S02]  /*c0e0*/  STS.128 [R208+0x800], R16 ;  /* 0x00080010d0007388 */ /* 0x0209e40000000c00 */
.L_x_2480:
[----:B------:R-:W-:Y:S05]  /*c0f0*/  BSYNC B1 ;  /* 0x0000000000017941 */ /* 0x000fea0003800000 */
.L_x_2479:
        /* <DEDUP_REMOVED lines=46> */
.L_x_2486:
[----:B------:R-:W-:Y:S05]  /*c3e0*/  BSYNC B0 ;  /* 0x0000000000007941 */ /* 0x000fea0003800000 */
.L_x_2485:
[----:B-----5:R1:W-:Y:S02]  /*c3f0*/  STS.128 [R208+0x2800], R16 ;  /* 0x00280010d0007388 */ /* 0x0203e40000000c00 */
.L_x_2484:
[----:B------:R-:W-:Y:S05]  /*c400*/  BSYNC B1 ;  /* 0x0000000000017941 */ /* 0x000fea0003800000 */
.L_x_2483:
        /* <DEDUP_REMOVED lines=44> */
.L_x_2488:
[----:B------:R-:W-:Y:S05]  /*c6d0*/  BSYNC B0 ;  /* 0x0000000000007941 */ /* 0x000fea0003800000 */
.L_x_2487:
[----:B-----5:R2:W-:Y:S02]  /*c6e0*/  STS.128 [R208+0x4800], R32 ;  /* 0x00480020d0007388 */ /* 0x0205e40000000c00 */
.L_x_2478:
[----:B------:R-:W-:Y:S05]  /*c6f0*/  BSYNC B2 ;  /* 0x0000000000027941 */ /* 0x000fea0003800000 */
.L_x_2477:
        /* <DEDUP_REMOVED lines=61> */
.L_x_2494:
[----:B------:R-:W-:Y:S05]  /*cad0*/  BSYNC B0 ;  /* 0x0000000000007941 */ /* 0x000fea0003800000 */
.L_x_2493:
[----:B-----5:R4:W-:Y:S02]  /*cae0*/  STS.128 [R208+0x1000], R16 ;  /* 0x00100010d0007388 */ /* 0x0209e40000000c00 */
.L_x_2492:
[----:B------:R-:W-:Y:S05]  /*caf0*/  BSYNC B1 ;  /* 0x0000000000017941 */ /* 0x000fea0003800000 */
.L_x_2491:
        /* <DEDUP_REMOVED lines=46> */
.L_x_2498:
[----:B------:R-:W-:Y:S05]  /*cde0*/  BSYNC B0 ;  /* 0x0000000000007941 */ /* 0x000fea0003800000 */
.L_x_2497:
[----:B-----5:R4:W-:Y:S02]  /*cdf0*/  STS.128 [R208+0x3000], R16 ;  /* 0x00300010d0007388 */ /* 0x0209e40000000c00 */
.L_x_2496:
[----:B------:R-:W-:Y:S05]  /*ce00*/  BSYNC B1 ;  /* 0x0000000000017941 */ /* 0x000fea0003800000 */
.L_x_2495:
        /* <DEDUP_REMOVED lines=46> */
.L_x_2500:
[----:B------:R-:W-:Y:S05]  /*d0f0*/  BSYNC B0 ;  /* 0x0000000000007941 */ /* 0x000fea0003800000 */
.L_x_2499:
[----:B-----5:R4:W-:Y:S02]  /*d100*/  STS.128 [R208+0x5000], R16 ;  /* 0x00500010d0007388 */ /* 0x0209e40000000c00 */
.L_x_2490:
[----:B------:R-:W-:Y:S05]  /*d110*/  BSYNC B2 ;  /* 0x0000000000027941 */ /* 0x000fea0003800000 */
.L_x_2489:
        /* <DEDUP_REMOVED lines=60> */
.L_x_2505:
[----:B------:R-:W-:Y:S05]  /*d4e0*/  BSYNC B0 ;  /* 0x0000000000007941 */ /* 0x000fea0003800000 */
.L_x_2504:
[----:B-----5:R4:W-:Y:S02]  /*d4f0*/  STS.128 [R208+0x1800], R16 ;  /* 0x00180010d0007388 */ /* 0x0209e40000000c00 */
.L_x_2503:
[----:B------:R-:W-:Y:S05]  /*d500*/  BSYNC B1 ;  /* 0x0000000000017941 */ /* 0x000fea0003800000 */
.L_x_2502:
        /* <DEDUP_REMOVED lines=47> */
.L_x_2509:
[----:B------:R-:W-:Y:S05]  /*d800*/  BSYNC B0 ;  /* 0x0000000000007941 */ /* 0x000fea0003800000 */
.L_x_2508:
[----:B-----5:R1:W-:Y:S02]  /*d810*/  STS.128 [R208+0x3800], R12 ;  /* 0x0038000cd0007388 */ /* 0x0203e40000000c00 */
.L_x_2507:
[----:B------:R-:W-:Y:S05]  /*d820*/  BSYNC B1 ;  /* 0x0000000000017941 */ /* 0x000fea0003800000 */
.L_x_2506:
        /* <DEDUP_REMOVED lines=45> */
.L_x_2511:
[----:B------:R-:W-:Y:S05]  /*db00*/  BSYNC B0 ;  /* 0x0000000000007941 */ /* 0x000fea0003800000 */
.L_x_2510:
[----:B-----5:R1:W-:Y:S01]  /*db10*/  STS.128 [R208+0x5800], R12 ;  /* 0x0058000cd0007388 */ /* 0x0203e20000000c00 */
[----:B------:R-:W-:Y:S05]  /*db20*/  BRA `(.L_x_2501) ;  /* 0x00004e1000007947 */ /* 0x000fea0003800000 */
.L_x_2464:
        /* <DEDUP_REMOVED lines=90> */
.L_x_2517:
[----:B------:R-:W-:Y:S05]  /*e0d0*/  BSYNC B0 ;  /* 0x0000000000007941 */ /* 0x000fea0003800000 */
.L_x_2516:
[----:B-----5:R4:W-:Y:S02]  /*e0e0*/  STS.128 [R208], R28 ;  /* 0x0000001cd0007388 */ /* 0x0209e40000000c00 */
.L_x_2515:
[----:B------:R-:W-:Y:S05]  /*e0f0*/  BSYNC B1 ;  /* 0x0000000000017941 */ /* 0x000fea0003800000 */
.L_x_2514:
        /* <DEDUP_REMOVED lines=87> */
.L_x_2521:
[----:B------:R-:W-:Y:S05]  /*e670*/  BSYNC B0 ;  /* 0x0000000000007941 */ /* 0x000fea0003800000 */
.L_x_2520:
[----:B-----5:R1:W-:Y:S02]  /*e680*/  STS.128 [R208+0x2000], R28 ;  /* 0x0020001cd0007388 */ /* 0x0203e40000000c00 */
.L_x_2519:
[----:B------:R-:W-:Y:S05]  /*e690*/  BSYNC B1 ;  /* 0x0000000000017941 */ /* 0x000fea0003800000 */
.L_x_2518:
        /* <DEDUP_REMOVED lines=86> */
.L_x_2523:
[----:B------:R-:W-:Y:S05]  /*ec00*/  BSYNC B0 ;  /* 0x0000000000007941 */ /* 0x000fea0003800000 */
.L_x_2522:
[----:B-----5:R4:W-:Y:S02]  /*ec10*/  STS.128 [R208+0x4000], R28 ;  /* 0x0040001cd0007388 */ /* 0x0209e40000000c00 */
.L_x_2513:
[----:B------:R-:W-:Y:S05]  /*ec20*/  BSYNC B2 ;  /* 0x0000000000027941 */ /* 0x000fea0003800000 */
.L_x_2512:
        /* <DEDUP_REMOVED lines=95> */
.L_x_2529:
[----:B------:R-:W-:Y:S05]  /*f220*/  BSYNC B0 ;  /* 0x0000000000007941 */ /* 0x000fea0003800000 */
.L_x_2528:
[----:B-----5:R4:W-:Y:S02]  /*f230*/  STS.128 [R208+0x800], R28 ;  /* 0x0008001cd0007388 */ /* 0x0209e40000000c00 */
.L_x_2527:
[----:B------:R-:W-:Y:S05]  /*f240*/  BSYNC B1 ;  /* 0x0000000000017941 */ /* 0x000fea0003800000 */
.L_x_2526:
        /* <DEDUP_REMOVED lines=90> */
.L_x_2533:
[----:B------:R-:W-:Y:S05]  /*f7f0*/  BSYNC B0 ;  /* 0x0000000000007941 */ /* 0x000fea0003800000 */
.L_x_2532:
[----:B-----5:R1:W-:Y:S02]  /*f800*/  STS.128 [R208+0x2800], R28 ;  /* 0x0028001cd0007388 */ /* 0x0203e40000000c00 */
.L_x_2531:
[----:B------:R-:W-:Y:S05]  /*f810*/  BSYNC B1 ;  /* 0x0000000000017941 */ /* 0x000fea0003800000 */
.L_x_2530:
        /* <DEDUP_REMOVED lines=89> */
.L_x_2535:
[----:B------:R-:W-:Y:S05]  /*fdb0*/  BSYNC B0 ;  /* 0x0000000000007941 */ /* 0x000fea0003800000 */
.L_x_2534:
[----:B-----5:R1:W-:Y:S02]  /*fdc0*/  STS.128 [R208+0x4800], R24 ;  /* 0x00480018d0007388 */ /* 0x0203e40000000c00 */
.L_x_2525:
[----:B------:R-:W-:Y:S05]  /*fdd0*/  BSYNC B2 ;  /* 0x0000000000027941 */ /* 0x000fea0003800000 */
.L_x_2524:
        /* <DEDUP_REMOVED lines=96> */
.L_x_2541:
[----:B------:R-:W-:Y:S05]  /*103e0*/  BSYNC B0 ;  /* 0x0000000000007941 */ /* 0x000fea0003800000 */
.L_x_2540:
[----:B-----5:R4:W-:Y:S02]  /*103f0*/  STS.128 [R208+0x1000], R32 ;  /* 0x00100020d0007388 */ /* 0x0209e40000000c00 */
.L_x_2539:
[----:B------:R-:W-:Y:S05]  /*10400*/  BSYNC B1 ;  /* 0x0000000000017941 */ /* 0x000fea0003800000 */
.L_x_2538:
        /* <DEDUP_REMOVED lines=90> */
.L_x_2545:
[----:B------:R-:W-:Y:S05]  /*109b0*/  BSYNC B0 ;  /* 0x0000000000007941 */ /* 0x000fea0003800000 */
.L_x_2544:
[----:B-----5:R4:W-:Y:S02]  /*109c0*/  STS.128 [R208+0x3000], R32 ;  /* 0x00300020d0007388 */ /* 0x0209e40000000c00 */
.L_x_2543:
[----:B------:R-:W-:Y:S05]  /*109d0*/  BSYNC B1 ;  /* 0x0000000000017941 */ /* 0x000fea0003800000 */
.L_x_2542:
        /* <DEDUP_REMOVED lines=89> */
.L_x_2547:
[----:B------:R-:W-:Y:S05]  /*10f70*/  BSYNC B0 ;  /* 0x0000000000007941 */ /* 0x000fea0003800000 */
.L_x_2546:
[----:B-----5:R1:W-:Y:S02]  /*10f80*/  STS.128 [R208+0x5000], R28 ;  /* 0x0050001cd0007388 */ /* 0x0203e40000000c00 */
.L_x_2537:
[----:B------:R-:W-:Y:S05]  /*10f90*/  BSYNC B2 ;  /* 0x0000000000027941 */ /* 0x000fea0003800000 */
.L_x_2536:
        /* <DEDUP_REMOVED lines=95> */
.L_x_2551:
[----:B------:R-:W-:Y:S05]  /*11590*/  BSYNC B0 ;  /* 0x0000000000007941 */ /* 0x000fea0003800000 */
.L_x_2550:
[----:B-----5:R1:W-:Y:S02]  /*115a0*/  STS.128 [R208+0x1800], R16 ;  /* 0x00180010d0007388 */ /* 0x0203e40000000c00 */
.L_x_2549:
[----:B------:R-:W-:Y:S05]  /*115b0*/  BSYNC B1 ;  /* 0x0000000000017941 */ /* 0x000fea0003800000 */
.L_x_2548:
        /* <DEDUP_REMOVED lines=91> */
.L_x_2555:
[----:B------:R-:W-:Y:S05]  /*11b70*/  BSYNC B0 ;  /* 0x0000000000007941 */ /* 0x000fea0003800000 */
.L_x_2554:
[----:B-----5:R1:W-:Y:S02]  /*11b80*/  STS.128 [R208+0x3800], R16 ;  /* 0x00380010d0007388 */ /* 0x0203e40000000c00 */
.L_x_2553:
[----:B------:R-:W-:Y:S05]  /*11b90*/  BSYNC B1 ;  /* 0x0000000000017941 */ /* 0x000fea0003800000 */
.L_x_2552:
        /* <DEDUP_REMOVED lines=94> */
.L_x_2557:
[----:B------:R-:W-:Y:S05]  /*12180*/  BSYNC B0 ;  /* 0x0000000000007941 */ /* 0x000fea0003800000 */
.L_x_2556:
[----:B-----5:R4:W-:Y:S01]  /*12190*/  STS.128 [R208+0x5800], R12 ;  /* 0x0058000cd0007388 */ /* 0x0209e20000000c00 */
[----:B------:R-:W-:Y:S05]  /*121a0*/  BRA `(.L_x_2501) ;  /* 0x0000079000007947 */ /* 0x000fea0003800000 */
.L_x_2463:
        /* <DEDUP_REMOVED lines=27> */
.L_x_2559:
[----:B------:R-:W-:Y:S05]  /*12360*/  BSYNC B0 ;  /* 0x0000000000007941 */ /* 0x000fea0003800000 */
.L_x_2558:
        /* <DEDUP_REMOVED lines=29> */
.L_x_2561:
[----:B------:R-:W-:Y:S05]  /*12540*/  BSYNC B0 ;  /* 0x0000000000007941 */ /* 0x000fea0003800000 */
.L_x_2560:
        /* <DEDUP_REMOVED lines=30> */
.L_x_2563:
[----:B------:R-:W-:Y:S05]  /*12730*/  BSYNC B0 ;  /* 0x0000000000007941 */ /* 0x000fea0003800000 */
.L_x_2562:
        /* <DEDUP_REMOVED lines=32> */
.L_x_2501:
[----:B------:R-:W-:Y:S05]  /*12940*/  BSYNC B3 ;  /* 0x0000000000037941 */ /* 0x000fea0003800000 */
.L_x_2462:
        /* <DEDUP_REMOVED lines=31> */
.L_x_2566:
[----:B------:R2:W-:Y:S02]  /*12b40*/  STS.128 [R208+0xa000], RZ ;  /* 0x00a000ffd0007388 */ /* 0x0005e40000000c00 */
.L_x_2565:
[----:B------:R-:W-:Y:S05]  /*12b50*/  BSYNC B0 ;  /* 0x0000000000007941 */ /* 0x000fea0003800000 */
.L_x_2564:
        /* <DEDUP_REMOVED lines=31> */
.L_x_2569:
[----:B------:R1:W-:Y:S02]  /*12d50*/  STS.128 [R208+0xa800], RZ ;  /* 0x00a800ffd0007388 */ /* 0x0003e40000000c00 */
.L_x_2568:
[----:B------:R-:W-:Y:S05]  /*12d60*/  BSYNC B0 ;  /* 0x0000000000007941 */ /* 0x000fea0003800000 */
.L_x_2567:
        /* <DEDUP_REMOVED lines=35> */
.L_x_2572:
[----:B------:R1:W-:Y:S02]  /*12fa0*/  STS.128 [R208+0xb000], RZ ;  /* 0x00b000ffd0007388 */ /* 0x0003e40000000c00 */
.L_x_2571:
[----:B------:R-:W-:Y:S05]  /*12fb0*/  BSYNC B0 ;  /* 0x0000000000007941 */ /* 0x000fea0003800000 */
.L_x_2570:
        /* <DEDUP_REMOVED lines=35> */
.L_x_2574:
[----:B------:R-:W-:Y:S05]  /*131f0*/  BSYNC B0 ;  /* 0x0000000000007941 */ /* 0x000fea0003800000 */
.L_x_2573:
        /* <DEDUP_REMOVED lines=37> */
.L_x_2577:
[----:B------:R1:W-:Y:S02]  /*13450*/  STS.128 [R208+0x10000], RZ ;  /* 0x010000ffd0007388 */ /* 0x0003e40000000c00 */
.L_x_2576:
[----:B------:R-:W-:Y:S05]  /*13460*/  BSYNC B0 ;  /* 0x0000000000007941 */ /* 0x000fea0003800000 */
.L_x_2575:
        /* <DEDUP_REMOVED lines=32> */
.L_x_2580:
[----:B------:R1:W-:Y:S02]  /*13670*/  STS.128 [R208+0x10800], RZ ;  /* 0x010800ffd0007388 */ /* 0x0003e40000000c00 */
.L_x_2579:
[----:B------:R-:W-:Y:S05]  /*13680*/  BSYNC B0 ;  /* 0x0000000000007941 */ /* 0x000fea0003800000 */
.L_x_2578:
        /* <DEDUP_REMOVED lines=36> */
.L_x_2583:
[----:B------:R1:W-:Y:S02]  /*138d0*/  STS.128 [R208+0x11000], RZ ;  /* 0x011000ffd0007388 */ /* 0x0003e40000000c00 */
.L_x_2582:
[----:B------:R-:W-:Y:S05]  /*138e0*/  BSYNC B0 ;  /* 0x0000000000007941 */ /* 0x000fea0003800000 */
.L_x_2581:
        /* <DEDUP_REMOVED lines=41> */
.L_x_2586:
[----:B------:R1:W-:Y:S02]  /*13b80*/  STS.128 [R208+0x11800], RZ ;  /* 0x011800ffd0007388 */ /* 0x0003e40000000c00 */
.L_x_2585:
[----:B------:R-:W-:Y:S05]  /*13b90*/  BSYNC B0 ;  /* 0x0000000000007941 */ /* 0x000fea0003800000 */
.L_x_2584:
[----:B------:R-:W-:Y:S01]  /*13ba0*/  SHF.L.U32 R0, R62, 0x6, RZ ;  /* 0x000000063e007819 */ /* 0x000fe200000006ff */
[----:B------:R-:W-:Y:S01]  /*13bb0*/  IMAD.SHL.U32 R160, R160, 0x8, RZ ;  /* 0x00000008a0a07824 */ /* 0x000fe200078e00ff */
[C---:B------:R-:W-:Y:S01]  /*13bc0*/  LEA R202, R63.reuse, R46, 0xa ;  /* 0x0000002e3fca7211 */ /* 0x040fe200078e50ff */
[----:B------:R-:W0:Y:S01]  /*13bd0*/  LDGDEPBAR ;  /* 0x00000000000079af */ /* 0x000e220000000000 */
[----:B-1----:R-:W-:Y:S01]  /*13be0*/  LOP3.LUT R5, R0, 0x1c0, RZ, 0xc0, !PT ;  /* 0x000001c000057812 */ /* 0x002fe200078ec0ff */
[----:B------:R-:W-:Y:S01]  /*13bf0*/  IMAD R63, R63, 0x10, R65 ;  /* 0x000000103f3f7824 */ /* 0x000fe200078e0241 */
[----:B------:R-:W-:Y:S02]  /*13c00*/  SHF.L.U32 R202, R202, 0x1, RZ ;  /* 0x00000001caca7819 */ /* 0x000fe400000006ff */
[----:B------:R-:W-:Y:S02]  /*13c10*/  LOP3.LUT R160, R5, 0x8, R160, 0xf8, !PT ;  /* 0x0000000805a07812 */ /* 0x000fe400078ef8a0 */
[----:B------:R-:W-:Y:S01]  /*13c20*/  SHF.R.U32.HI R201, RZ, 0x3, R5 ;  /* 0x00000003ffc97819 */ /* 0x000fe20000011605 */
[----:B------:R-:W-:Y:S01]  /*13c30*/  LDSM.16.M88.4 R56, [R202] ;  /* 0x00000000ca38783b */ /* 0x000fe20000000200 */
[----:B------:R-:W-:-:S02]  /*13c40*/  R2P PR, R62, 0x6 ;  /* 0x000000063e007804 */ /* 0x000fc40000000000 */
[----:B------:R-:W-:Y:S02]  /*13c50*/  LOP3.LUT R201, R160, R201, RZ, 0x3c, !PT ;  /* 0x000000c9a0c97212 */ /* 0x000fe400078e3cff */
[-C--:B------:R-:W-:Y:S02]  /*13c60*/  LEA R200, R47, R202.reuse, 0x1 ;  /* 0x000000ca2fc87211 */ /* 0x080fe400078e08ff */
[C---:B------:R-:W-:Y:S01]  /*13c70*/  LEA R198, R45.reuse, R202, 0x1 ;  /* 0x000000ca2dc67211 */ /* 0x040fe200078e08ff */
[----:B------:R-:W-:Y:S01]  /*13c80*/  IMAD R201, R64, 0x200, R201 ;  /* 0x0000020040c97824 */ /* 0x000fe200078e02c9 */
[----:B------:R-:W-:Y:S01]  /*13c90*/  LEA R197, R45, R200, 0x1 ;  /* 0x000000c82dc57211 */ /* 0x000fe200078e08ff */
[----:B----4-:R-:W-:Y:S01]  /*13ca0*/  LDSM.16.M88.4 R32, [R200] ;  /* 0x00000000c820783b */ /* 0x010fe20000000200 */
[----:B------:R-:W-:Y:S01]  /*13cb0*/  ISETP.GT.AND P5, PT, R212, R203, PT ;  /* 0x000000cbd400720c */ /* 0x000fe20003fa4270 */
[----:B------:R-:W-:Y:S01]  /*13cc0*/  IMAD.SHL.U32 R201, R201, 0x2, RZ ;  /* 0x00000002c9c97824 */ /* 0x000fe200078e00ff */
[----:B------:R-:W-:Y:S01]  /*13cd0*/  IADD3 R44, R44, R63, RZ ;  /* 0x0000003f2c2c7210 */ /* 0x000fe20007ffe0ff */
[----:B------:R-:W-:Y:S01]  /*13ce0*/  LDSM.16.M88.4 R4, [R198] ;  /* 0x00000000c604783b */ /* 0x000fe20000000200 */
[----:B------:R-:W-:-:S02]  /*13cf0*/  IADD3 R215, R67, -c[0x0][0x2e4], -R204 ;  /* 0x8000b90043d77a10 */ /* 0x000fc40007ffe8cc */
[C---:B------:R-:W-:Y:S01]  /*13d00*/  IADD3 R0, R201.reuse, 0x6000, RZ ;  /* 0x00006000c9007810 */ /* 0x040fe20007ffe0ff */
[----:B------:R-:W1:Y:S01]  /*13d10*/  LDSM.16.M88.4 R12, [R201+0x6000] ;  /* 0x00600000c90c783b */ /* 0x000e620000000200 */
[----:B------:R-:W-:Y:S02]  /*13d20*/  IADD3 R199, R201, 0x6020, RZ ;  /* 0x00006020c9c77810 */ /* 0x000fe40007ffe0ff */
[----:B------:R-:W-:Y:S01]  /*13d30*/  @P1 IADD3 R199, R0, -0x20, RZ ;  /* 0xffffffe000c71810 */ /* 0x000fe20007ffe0ff */
[----:B------:R-:W4:Y:S01]  /*13d40*/  LDSM.16.M88.4 R40, [R201+0x6800] ;  /* 0x00680000c928783b */ /* 0x000f220000000200 */
[----:B------:R-:W-:Y:S01]  /*13d50*/  IMAD.MOV.U32 R0, RZ, RZ, 0x40 ;  /* 0x00000040ff007424 */ /* 0x000fe200078e00ff */
[C---:B------:R-:W-:Y:S02]  /*13d60*/  IADD3 R214, R44.reuse, 0x8, RZ ;  /* 0x000000082cd67810 */ /* 0x040fe40007ffe0ff */
[----:B------:R-:W5:Y:S01]  /*13d70*/  LDSM.16.M88.4 R72, [R201+0x7000] ;  /* 0x00700000c948783b */ /* 0x000f620000000200 */
[----:B------:R-:W-:-:S02]  /*13d80*/  IADD3 R216, R44, R215, RZ ;  /* 0x000000d72cd87210 */ /* 0x000fc40007ffe0ff */
[----:B------:R-:W-:Y:S01]  /*13d90*/  SEL R0, R0, 0xffffffc0, !P2 ;  /* 0xffffffc000007807 */ /* 0x000fe20005000000 */
[----:B---3--:R-:W3:Y:S01]  /*13da0*/  LDSM.16.M88.4 R52, [R199] ;  /* 0x00000000c734783b */ /* 0x008ee20000000200 */
[----:B------:R-:W-:Y:S02]  /*13db0*/  IADD3 R215, R215, R214, RZ ;  /* 0x000000d6d7d77210 */ /* 0x000fe40007ffe0ff */
[----:B------:R-:W-:Y:S01]  /*13dc0*/  IADD3 R188, R0, R199, RZ ;  /* 0x000000c700bc7210 */ /* 0x000fe20007ffe0ff */
[----:B------:R-:W2:Y:S01]  /*13dd0*/  LDSM.16.M88.4 R80, [R201+0x7800] ;  /* 0x00780000c950783b */ /* 0x000ea20000000200 */
[----:B------:R-:W-:Y:S01]  /*13de0*/  IMAD.IADD R195, R201, 0x1, R0 ;  /* 0x00000001c9c37824 */ /* 0x000fe200078e0200 */
[----:B------:R-:W-:Y:S02]  /*13df0*/  IMNMX R216, RZ, R216, !PT ;  /* 0x000000d8ffd87217 */ /* 0x000fe40007800200 */
[----:B------:R-:W2:Y:S01]  /*13e00*/  LDSM.16.M88.4 R8, [R199+0x800] ;  /* 0x00080000c708783b */ /* 0x000ea20000000200 */
[----:B------:R-:W-:-:S02]  /*13e10*/  IMNMX R215, RZ, R215, !PT ;  /* 0x000000d7ffd77217 */ /* 0x000fc40007800200 */
[C---:B------:R-:W-:Y:S01]  /*13e20*/  IADD3 R191, R199.reuse, 0x800, RZ ;  /* 0x00000800c7bf7810 */ /* 0x040fe20007ffe0ff */
[----:B------:R-:W2:Y:S01]  /*13e30*/  LDSM.16.M88.4 R48, [R199+0x1000] ;  /* 0x00100000c730783b */ /* 0x000ea20000000200 */
[C---:B------:R-:W-:Y:S02]  /*13e40*/  IADD3 R190, R199.reuse, 0x1000, RZ ;  /* 0x00001000c7be7810 */ /* 0x040fe40007ffe0ff */
[C---:B------:R-:W-:Y:S01]  /*13e50*/  IADD3 R189, R199.reuse, 0x1800, RZ ;  /* 0x00001800c7bd7810 */ /* 0x040fe20007ffe0ff */
[----:B------:R-:W2:Y:S01]  /*13e60*/  LDSM.16.M88.4 R20, [R195+0x6000] ;  /* 0x00600000c314783b */ /* 0x000ea20000000200 */
        /* <DEDUP_REMOVED lines=8> */
[C---:B-1----:R-:W-:Y:S01]  /*13ef0*/  HMMA.16816.F32 R16, R56.reuse, R12, RZ ;  /* 0x0000000c3810723c */ /* 0x042fe200000018ff */
[----:B------:R-:W-:Y:S01]  /*13f00*/  LDSM.16.M88.4 R84, [R199+0x2000] ;  /* 0x00200000c754783b */ /* 0x000fe20000000200 */
[C---:B------:R-:W-:Y:S02]  /*13f10*/  IADD3 R181, R199.reuse, 0x5000, RZ ;  /* 0x00005000c7b57810 */ /* 0x040fe40007ffe0ff */
[----:B------:R-:W-:Y:S01]  /*13f20*/  IADD3 R180, R199, 0x5800, RZ ;  /* 0x00005800c7b47810 */ /* 0x000fe20007ffe0ff */
[----:B------:R-:W-:Y:S03]  /*13f30*/  LDSM.16.M88.4 R88, [R197+0x2000] ;  /* 0x00200000c558783b */ /* 0x000fe60000000200 */
[C---:B------:R-:W-:Y:S01]  /*13f40*/  HMMA.16816.F32 R12, R56.reuse, R14, RZ ;  /* 0x0000000e380c723c */ /* 0x040fe200000018ff */
[----:B------:R-:W-:Y:S04]  /*13f50*/  LDSM.16.M88.4 R96, [R188+0x2800] ;  /* 0x00280000bc60783b */ /* 0x000fe80000000200 */
[----:B------:R-:W-:Y:S03]  /*13f60*/  LDSM.16.M88.4 R92, [R201+0xa800] ;  /* 0x00a80000c95c783b */ /* 0x000fe60000000200 */
[C---:B----4-:R-:W-:Y:S08]  /*13f70*/  HMMA.16816.F32 R28, R56.reuse, R40, RZ ;  /* 0x00000028381c723c */ /* 0x050ff000000018ff */
[C---:B------:R-:W-:Y:S08]  /*13f80*/  HMMA.16816.F32 R40, R56.reuse, R42, RZ ;  /* 0x0000002a3828723c */ /* 0x040ff000000018ff */
[C---:B-----5:R-:W-:Y:S08]  /*13f90*/  HMMA.16816.F32 R76, R56.reuse, R72, RZ ;  /* 0x00000048384c723c */ /* 0x060ff000000018ff */
[----:B------:R-:W-:Y:S08]  /*13fa0*/  HMMA.16816.F32 R72, R56, R74, RZ ;  /* 0x0000004a3848723c */ /* 0x000ff000000018ff */
[C---:B---3--:R-:W-:Y:S08]  /*13fb0*/  HMMA.16816.F32 R16, R32.reuse, R52, R16 ;  /* 0x000000342010723c */ /* 0x048ff00000001810 */
[----:B------:R-:W-:Y:S01]  /*13fc0*/  HMMA.16816.F32 R12, R32, R54, R12 ;  /* 0x00000036200c723c */ /* 0x000fe2000000180c */
[----:B------:R-:W-:Y:S07]  /*13fd0*/  LDSM.16.M88.4 R52, [R188+0x800] ;  /* 0x00080000bc34783b */ /* 0x000fee0000000200 */
[C---:B--2---:R-:W-:Y:S08]  /*13fe0*/  HMMA.16816.F32 R68, R56.reuse, R80, RZ ;  /* 0x000000503844723c */ /* 0x044ff000000018ff */
        /* <DEDUP_REMOVED lines=103> */
[----:B------:R-:W-:-:S04]  /*14660*/  FMUL.FTZ R48, R17, c[0x0][0x2ec] ;  /* 0x0000bb0011307a20 */ /* 0x000fc80000410000 */
[----:B------:R-:W2:Y:S01]  /*14670*/  MUFU.TANH R0, R0 ;  /* 0x0000000000007308 */ /* 0x000ea20000002400 */
[----:B------:R-:W-:Y:S07]  /*14680*/  HMMA.16816.F32 R72, R52, R50, R72 ;  /* 0x000000323448723c */ /* 0x000fee0000001848 */
[----:B------:R-:W3:Y:S01]  /*14690*/  MUFU.TANH R48, R48 ;  /* 0x0000003000307308 */ /* 0x000ee20000002400 */
[----:B-1----:R-:W-:Y:S07]  /*146a0*/  HMMA.16816.F32 R96, R36, R20, R96 ;  /* 0x000000142460723c */ /* 0x002fee0000001860 */
[----:B------:R-:W-:Y:S01]  /*146b0*/  FMUL.FTZ R20, R18, c[0x0][0x2ec] ;  /* 0x0000bb0012147a20 */ /* 0x000fe20000410000 */
[----:B------:R-:W-:Y:S01]  /*146c0*/  HMMA.16816.F32 R28, R52, R92, R28 ;  /* 0x0000005c341c723c */ /* 0x000fe2000000181c */
[----:B------:R-:W-:-:S02]  /*146d0*/  FMUL.FTZ R21, R19, c[0x0][0x2ec] ;  /* 0x0000bb0013157a20 */ /* 0x000fc40000410000 */
[----:B------:R-:W1:Y:S01]  /*146e0*/  LDSM.16.M88.4 R16, [R199+0x5800] ;  /* 0x00580000c710783b */ /* 0x000e620000000200 */
[----:B------:R-:W-:Y:S01]  /*146f0*/  FMUL.FTZ R12, R12, c[0x0][0x2ec] ;  /* 0x0000bb000c0c7a20 */ /* 0x000fe20000410000 */
[----:B------:R-:W1:Y:S01]  /*14700*/  MUFU.TANH R20, R20 ;  /* 0x0000001400147308 */ /* 0x000e620000002400 */
[----:B------:R-:W-:Y:S02]  /*14710*/  FMUL.FTZ R50, R13, c[0x0][0x2ec] ;  /* 0x0000bb000d327a20 */ /* 0x000fe40000410000 */
[C---:B------:R-:W-:Y:S05]  /*14720*/  HMMA.16816.F32 R40, R52.reuse, R94, R40 ;  /* 0x0000005e3428723c */ /* 0x040fea0000001828 */
[----:B------:R5:W1:Y:S03]  /*14730*/  MUFU.TANH R49, R12 ;  /* 0x0000000c00317308 */ /* 0x000a660000002400 */
[C---:B----4-:R-:W-:Y:S05]  /*14740*/  HMMA.16816.F32 R68, R52.reuse, R84, R68 ;  /* 0x000000543444723c */ /* 0x050fea0000001844 */
[----:B------:R-:W4:Y:S03]  /*14750*/  MUFU.TANH R21, R21 ;  /* 0x0000001500157308 */ /* 0x000f260000002400 */
[----:B------:R-:W-:Y:S05]  /*14760*/  HMMA.16816.F32 R80, R52, R86, R80 ;  /* 0x000000563450723c */ /* 0x000fea0000001850 */
[----:B------:R-:W1:Y:S03]  /*14770*/  MUFU.TANH R50, R50 ;  /* 0x0000003200327308 */ /* 0x000e660000002400 */
        /* <DEDUP_REMOVED lines=32> */
[----:B------:R-:W-:Y:S01]  /*14980*/  FMUL.FTZ R12, R43, c[0x0][0x2ec] ;  /* 0x0000bb002b0c7a20 */ /* 0x000fe20000410000 */
[----:B------:R-:W-:Y:S01]  /*14990*/  HMMA.16816.F32 R80, R8, R6, R80 ;  /* 0x000000060850723c */ /* 0x000fe20000001850 */
[----:B------:R-:W-:Y:S01]  /*149a0*/  FMUL.FTZ R96, R96, c[0x0][0x2ec] ;  /* 0x0000bb0060607a20 */ /* 0x000fe20000410000 */
[----:B------:R-:W-:Y:S01]  /*149b0*/  IADD3 R5, R67, 0x1, -R204 ;  /* 0x0000000143057810 */ /* 0x000fe20007ffe8cc */
[----:B------:R-:W-:Y:S01]  /*149c0*/  FMUL.FTZ R97, R97, c[0x0][0x2ec] ;  /* 0x0000bb0061617a20 */ /* 0x000fe20000410000 */
[----:B------:R-:W2:Y:S01]  /*149d0*/  MUFU.TANH R28, R28 ;  /* 0x0000001c001c7308 */ /* 0x000ea20000002400 */
[----:B------:R-:W-:Y:S01]  /*149e0*/  FMUL.FTZ R98, R98, c[0x0][0x2ec] ;  /* 0x0000bb0062627a20 */ /* 0x000fe20000410000 */
[----:B------:R-:W-:Y:S01]  /*149f0*/  IADD3 R5, R5, c[0x0][0x2e8], RZ ;  /* 0x0000ba0005057a10 */ /* 0x000fe20007ffe0ff */
[----:B------:R-:W-:Y:S02]  /*14a00*/  FMUL.FTZ R99, R99, c[0x0][0x2ec] ;  /* 0x0000bb0063637a20 */ /* 0x000fe40000410000 */
[----:B------:R-:W-:Y:S01]  /*14a10*/  FMUL.FTZ R72, R72, c[0x0][0x2ec] ;  /* 0x0000bb0048487a20 */ /* 0x000fe20000410000 */
[----:B------:R-:W-:Y:S01]  /*14a20*/  IADD3 R214, R5, R214, RZ ;  /* 0x000000d605d67210 */ /* 0x000fe20007ffe0ff */
[----:B------:R-:W-:Y:S01]  /*14a30*/  FMUL.FTZ R73, R73, c[0x0][0x2ec] ;  /* 0x0000bb0049497a20 */ /* 0x000fe20000410000 */
[----:B------:R-:W1:Y:S01]  /*14a40*/  MUFU.TANH R29, R29 ;  /* 0x0000001d001d7308 */ /* 0x000e620000002400 */
[----:B------:R-:W-:Y:S01]  /*14a50*/  FMUL.FTZ R74, R74, c[0x0][0x2ec] ;  /* 0x0000bb004a4a7a20 */ /* 0x000fe20000410000 */
[----:B------:R-:W-:Y:S01]  /*14a60*/  IMNMX R214, R214, R67, PT ;  /* 0x00000043d6d67217 */ /* 0x000fe20003800200 */
[----:B------:R-:W-:-:S02]  /*14a70*/  FMUL.FTZ R75, R75, c[0x0][0x2ec] ;  /* 0x0000bb004b4b7a20 */ /* 0x000fc40000410000 */
[----:B------:R-:W-:Y:S02]  /*14a80*/  FMUL.FTZ R68, R68, c[0x0][0x2ec] ;  /* 0x0000bb0044447a20 */ /* 0x000fe40000410000 */
[----:B------:R-:W-:Y:S01]  /*14a90*/  FMUL.FTZ R69, R69, c[0x0][0x2ec] ;  /* 0x0000bb0045457a20 */ /* 0x000fe20000410000 */
[----:B------:R-:W1:Y:S01]  /*14aa0*/  MUFU.TANH R30, R30 ;  /* 0x0000001e001e7308 */ /* 0x000e620000002400 */
[----:B------:R-:W-:Y:S02]  /*14ab0*/  FMUL.FTZ R70, R70, c[0x0][0x2ec] ;  /* 0x0000bb0046467a20 */ /* 0x000fe40000410000 */
[----:B------:R-:W-:Y:S02]  /*14ac0*/  FMUL.FTZ R71, R71, c[0x0][0x2ec] ;  /* 0x0000bb0047477a20 */ /* 0x000fe40000410000 */
[----:B------:R-:W-:Y:S02]  /*14ad0*/  FMUL.FTZ R80, R80, c[0x0][0x2ec] ;  /* 0x0000bb0050507a20 */ /* 0x000fe40000410000 */
[----:B------:R-:W-:Y:S01]  /*14ae0*/  FMUL.FTZ R81, R81, c[0x0][0x2ec] ;  /* 0x0000bb0051517a20 */ /* 0x000fe20000410000 */
[----:B------:R-:W1:Y:S01]  /*14af0*/  MUFU.TANH R32, R32 ;  /* 0x0000002000207308 */ /* 0x000e620000002400 */
[----:B------:R-:W-:-:S02]  /*14b00*/  FMUL.FTZ R82, R82, c[0x0][0x2ec] ;  /* 0x0000bb0052527a20 */ /* 0x000fc40000410000 */
[----:B------:R-:W-:Y:S02]  /*14b10*/  FMUL.FTZ R83, R83, c[0x0][0x2ec] ;  /* 0x0000bb0053537a20 */ /* 0x000fe40000410000 */
[----:B------:R-:W-:-:S03]  /*14b20*/  IMAD.IADD R4, R44, 0x1, R5 ;  /* 0x000000012c047824 */ /* 0x000fc600078e0205 */
[----:B------:R-:W1:Y:S02]  /*14b30*/  MUFU.TANH R31, R31 ;  /* 0x0000001f001f7308 */ /* 0x000e640000002400 */
[----:B------:R-:W-:-:S06]  /*14b40*/  IMNMX R213, R4, R67, PT ;  /* 0x0000004304d57217 */ /* 0x000fcc0003800200 */
[----:B------:R-:W1:Y:S08]  /*14b50*/  MUFU.TANH R18, R18 ;  /* 0x0000001200127308 */ /* 0x000e700000002400 */
[----:B------:R-:W1:Y:S08]  /*14b60*/  MUFU.TANH R12, R12 ;  /* 0x0000000c000c7308 */ /* 0x000e700000002400 */
        /* <DEDUP_REMOVED lines=18> */
[----:B--234-:R-:W-:Y:S05]  /*14c90*/  @!P3 BRA `(.L_x_2588) ;  /* 0x000003a00000b947 */ /* 0x01cfea0003800000 */
[----:B------:R-:W-:Y:S02]  /*14ca0*/  IABS R4, c[0x0][0x2d0] ;  /* 0x0000b40000047a13 */ /* 0x000fe40000000000 */
[----:B------:R-:W-:-:S02]  /*14cb0*/  IADD3 R10, R2, -0x40, RZ ;  /* 0xffffffc0020a7810 */ /* 0x000fc40007ffe0ff */
[----:B------:R-:W2:Y:S01]  /*14cc0*/  I2F.RP R5, R4 ;  /* 0x0000000400057306 */ /* 0x000ea20000209400 */
[----:B------:R-:W-:Y:S02]  /*14cd0*/  IABS R8, R2 ;  /* 0x0000000200087213 */ /* 0x000fe40000000000 */
[----:B------:R-:W-:Y:S02]  /*14ce0*/  IABS R6, R10 ;  /* 0x0000000a00067213 */ /* 0x000fe40000000000 */
[----:B------:R-:W-:-:S03]  /*14cf0*/  LOP3.LUT R10, R10, c[0x0][0x2d0], RZ, 0x3c, !PT ;  /* 0x0000b4000a0a7a12 */ /* 0x000fc600078e3cff */
[----:B--2---:R-:W2:Y:S02]  /*14d00*/  MUFU.RCP R14, R5 ;  /* 0x00000005000e7308 */ /* 0x004ea40000001000 */
[----:B--2---:R-:W-:-:S06]  /*14d10*/  IADD3 R14, R14, 0xffffffe, RZ ;  /* 0x0ffffffe0e0e7810 */ /* 0x004fcc0007ffe0ff */
[----:B------:R-:W2:Y:S02]  /*14d20*/  F2I.FTZ.U32.TRUNC.NTZ R15, R14 ;  /* 0x0000000e000f7305 */ /* 0x000ea4000021f000 */
[----:B--2---:R-:W-:Y:S02]  /*14d30*/  IMAD.MOV R9, RZ, RZ, -R15 ;  /* 0x000000ffff097224 */ /* 0x004fe400078e0a0f */
        /* <DEDUP_REMOVED lines=17> */
[----:B------:R-:W-:Y:S02]  /*14e50*/  LOP3.LUT R4, R2, c[0x0][0x2d0], RZ, 0x3c, !PT ;  /* 0x0000b40002047a12 */ /* 0x000fe400078e3cff */
[----:B------:R-:W-:-:S02]  /*14e60*/  @!P1 IADD3 R9, R9, 0x1, RZ ;  /* 0x0000000109099810 */ /* 0x000fc40007ffe0ff */
[----:B------:R-:W-:Y:S02]  /*14e70*/  ISETP.GE.AND P2, PT, R4, RZ, PT ;  /* 0x000000ff0400720c */ /* 0x000fe40003f46270 */
[----:B------:R-:W-:Y:S02]  /*14e80*/  ISETP.NE.AND P1, PT, RZ, c[0x0][0x2d0], PT ;  /* 0x0000b400ff007a0c */ /* 0x000fe40003f25270 */
[----:B------:R-:W-:Y:S02]  /*14e90*/  LOP3.LUT R4, RZ, c[0x0][0x2d0], RZ, 0x33, !PT ;  /* 0x0000b400ff047a12 */ /* 0x000fe400078e33ff */
[----:B------:R-:W-:Y:S02]  /*14ea0*/  @P6 IADD3 R11, R11, 0x1, RZ ;  /* 0x000000010b0b6810 */ /* 0x000fe40007ffe0ff */
[----:B------:R-:W-:-:S05]  /*14eb0*/  @P4 IADD3 R9, R9, 0x1, RZ ;  /* 0x0000000109094810 */ /* 0x000fca0007ffe0ff */
[----:B------:R-:W-:Y:S01]  /*14ec0*/  @!P2 IADD3 R11, -R11, RZ, RZ ;  /* 0x000000ff0b0ba210 */ /* 0x000fe20007ffe1ff */
[----:B------:R-:W-:-:S03]  /*14ed0*/  @!P0 IMAD.MOV R9, RZ, RZ, -R9 ;  /* 0x000000ffff098224 */ /* 0x000fc600078e0a09 */
        /* <DEDUP_REMOVED lines=22> */
.L_x_2588:
[----:B------:R-:W-:-:S05]  /*15040*/  IMAD.MOV.U32 R4, RZ, RZ, c[0x0][0x198] ;  /* 0x00006600ff047624 */ /* 0x000fca00078e00ff */
[----:B------:R-:W-:-:S04]  /*15050*/  LEA R4, -R4, RZ, 0x6 ;  /* 0x000000ff04047211 */ /* 0x000fc800078e31ff */
[----:B------:R-:W-:Y:S02]  /*15060*/  SHF.R.S32.HI R5, RZ, 0x1f, R4 ;  /* 0x0000001fff057819 */ /* 0x000fe40000011404 */
.L_x_2589:
[C---:B------:R-:W-:Y:S02]  /*15070*/  LOP3.LUT P2, RZ, R3.reuse, 0x2, RZ, 0xc0, !PT ;  /* 0x0000000203ff7812 */ /* 0x040fe4000784c0ff */
[C---:B------:R-:W-:Y:S02]  /*15080*/  LOP3.LUT P1, RZ, R3.reuse, 0x4, RZ, 0xc0, !PT ;  /* 0x0000000403ff7812 */ /* 0x040fe4000782c0ff */
[C---:B------:R-:W-:Y:S02]  /*15090*/  LEA R8, P4, R4.reuse, R210, 0x1 ;  /* 0x000000d204087211 */ /* 0x040fe400078808ff */
[----:B------:R-:W-:Y:S02]  /*150a0*/  LOP3.LUT P6, RZ, R3, 0x1, RZ, 0xc0, !PT ;  /* 0x0000000103ff7812 */ /* 0x000fe400078cc0ff */
[----:B------:R-:W-:-:S05]  /*150b0*/  LEA.HI.X R9, R4, R211, R5, 0x1, P4 ;  /* 0x000000d304097211 */ /* 0x000fca00020f0c05 */
[----:B------:R-:W-:-:S04]  /*150c0*/  @P2 IADD3 R7, P0, R4, R158, RZ ;  /* 0x0000009e04072210 */ /* 0x000fc80007f1e0ff */
[----:B------:R-:W-:Y:S01]  /*150d0*/  @P2 LEA R26, P4, R7, c[0x0][0x168], 0x1 ;  /* 0x00005a00071a2a11 */ /* 0x000fe200078808ff */
[--C-:B------:R-:W-:Y:S01]  /*150e0*/  @P2 IMAD.X R10, R5, 0x1, R157.reuse, P0 ;  /* 0x00000001050a2824 */ /* 0x100fe200000e069d */
        /* <DEDUP_REMOVED lines=31> */
[C---:B------:R-:W-:Y:S01]  /*152e0*/  @P1 LEA R34, P0, R3.reuse, c[0x0][0x168], 0x1 ;  /* 0x00005a0003221a11 */ /* 0x040fe200078008ff */
        /* <DEDUP_REMOVED lines=16> */
[----:B------:R-:W-:Y:S02]  /*153f0*/  @P2 LEA R36, P4, R5, c[0x0][0x168], 0x1 ;  /* 0x00005a0005242a11 */ /* 0x000fe400078808ff */
        /* <DEDUP_REMOVED lines=8> */
[C---:B------:R-:W-:Y:S01]  /*15480*/  @P1 LEA R40, P0, R3.reuse, c[0x0][0x168], 0x1 ;  /* 0x00005a0003281a11 */ /* 0x040fe200078008ff */
        /* <DEDUP_REMOVED lines=14> */
[C-C-:B------:R-:W-:Y:S01]  /*15570*/  @P2 IMAD.X R4, R156.reuse, 0x1, R157.reuse, P4 ;  /* 0x000000019c042824 */ /* 0x140fe200020e069d */
        /* <DEDUP_REMOVED lines=31> */
.L_x_2587:
[----:B--234-:R-:W-:Y:S02]  /*15770*/  IMAD.IADD R2, R2, 0x1, R135 ;  /* 0x0000000102027824 */ /* 0x01cfe400078e0287 */
[----:B------:R-:W-:-:S03]  /*15780*/  IMAD.SHL.U32 R196, R46, 0x2, RZ ;  /* 0x000000022ec47824 */ /* 0x000fc600078e00ff */
[CC--:B------:R-:W-:Y:S01]  /*15790*/  ISETP.GE.AND P0, PT, R2.reuse, R213.reuse, PT ;  /* 0x000000d50200720c */ /* 0x0c0fe20003f06270 */
[--C-:B------:R-:W-:Y:S01]  /*157a0*/  IMAD R193, R45, 0x2, R196.reuse ;  /* 0x000000022dc17824 */ /* 0x100fe200078e02c4 */
[C---:B------:R-:W-:Y:S01]  /*157b0*/  IADD3 R4, R2.reuse, 0x1, RZ ;  /* 0x0000000102047810 */ /* 0x040fe20007ffe0ff */
[----:B------:R-:W-:Y:S01]  /*157c0*/  LDSM.16.MT88.4 R40, [R196+0xe000] ;  /* 0x00e00000c428783b */ /* 0x000fe20000004200 */
[----:B------:R-:W-:Y:S01]  /*157d0*/  ISETP.LT.OR P0, PT, R2, R216, P0 ;  /* 0x000000d80200720c */ /* 0x000fe20000701670 */
[----:B------:R-:W-:Y:S01]  /*157e0*/  IMAD R194, R47, 0x2, R196 ;  /* 0x000000022fc27824 */ /* 0x000fe200078e02c4 */
[C---:B------:R-:W-:Y:S01]  /*157f0*/  ISETP.GE.AND P6, PT, R4.reuse, R213, PT ;  /* 0x000000d50400720c */ /* 0x040fe20003fc6270 */
[----:B------:R-:W-:Y:S01]  /*15800*/  LDSM.16.MT88.4 R56, [R193+0xe000] ;  /* 0x00e00000c138783b */ /* 0x000fe20000004200 */
[-C--:B------:R-:W-:Y:S01]  /*15810*/  ISETP.GE.AND P1, PT, R4, R214.reuse, PT ;  /* 0x000000d60400720c */ /* 0x080fe20003f26270 */
[----:B------:R-:W-:Y:S01]  /*15820*/  IMAD R192, R45, 0x2, R194 ;  /* 0x000000022dc07824 */ /* 0x000fe200078e02c2 */
[C---:B------:R-:W-:Y:S01]  /*15830*/  IADD3 R3, R2.reuse, 0x8, RZ ;  /* 0x0000000802037810 */ /* 0x040fe20007ffe0ff */
[----:B------:R-:W-:Y:S01]  /*15840*/  LDSM.16.MT88.4 R124, [R196+0xc000] ;  /* 0x00c00000c47c783b */ /* 0x000fe20000004200 */
[----:B------:R-:W-:-:S02]  /*15850*/  ISETP.GE.AND P2, PT, R2, R214, PT ;  /* 0x000000d60200720c */ /* 0x000fc40003f46270 */
[----:B------:R-:W-:Y:S01]  /*15860*/  FSEL R0, R0, -INF , !P0 ;  /* 0xff80000000007808 */ /* 0x000fe20004000000 */
[----:B------:R-:W-:Y:S01]  /*15870*/  LDSM.16.MT88.4 R116, [R194+0xc000] ;  /* 0x00c00000c274783b */ /* 0x000fe20000004200 */
[C---:B------:R-:W-:Y:S02]  /*15880*/  ISETP.LT.OR P6, PT, R4.reuse, R216, P6 ;  /* 0x000000d80400720c */ /* 0x040fe400037c1670 */
[----:B------:R-:W-:Y:S01]  /*15890*/  ISETP.LT.OR P1, PT, R4, R215, P1 ;  /* 0x000000d70400720c */ /* 0x000fe20000f21670 */
[----:B------:R-:W-:Y:S01]  /*158a0*/  LDSM.16.MT88.4 R108, [R193+0xc000] ;  /* 0x00c00000c16c783b */ /* 0x000fe20000004200 */
[C---:B------:R-:W-:Y:S02]  /*158b0*/  ISETP.GE.AND P4, PT, R3.reuse, R213, PT ;  /* 0x000000d50300720c */ /* 0x040fe40003f86270 */
[----:B------:R-:W-:Y:S01]  /*158c0*/  ISETP.GE.AND P0, PT, R3, R214, PT ;  /* 0x000000d60300720c */ /* 0x000fe20003f06270 */
[----:B------:R-:W-:Y:S01]  /*158d0*/  LDSM.16.MT88.4 R100, [R192+0xc000] ;  /* 0x00c00000c064783b */ /* 0x000fe20000004200 */
[----:B------:R-:W-:-:S02]  /*158e0*/  ISETP.LT.OR P2, PT, R2, R215, P2 ;  /* 0x000000d70200720c */ /* 0x000fc40001741670 */
[----:B------:R-:W-:Y:S01]  /*158f0*/  IADD3 R4, R2, 0x9, RZ ;  /* 0x0000000902047810 */ /* 0x000fe20007ffe0ff */
[----:B------:R-:W-:Y:S01]  /*15900*/  LDSM.16.MT88.4 R64, [R192+0xe000] ;  /* 0x00e00000c040783b */ /* 0x000fe20000004200 */
[C---:B------:R-:W-:Y:S02]  /*15910*/  ISETP.LT.OR P4, PT, R3.reuse, R216, P4 ;  /* 0x000000d80300720c */ /* 0x040fe40002781670 */
[----:B------:R-:W-:Y:S01]  /*15920*/  ISETP.LT.OR P0, PT, R3, R215, P0 ;  /* 0x000000d70300720c */ /* 0x000fe20000701670 */
[----:B-1----:R-:W-:Y:S01]  /*15930*/  LDSM.16.MT88.4 R72, [R196+0x10000] ;  /* 0x01000000c448783b */ /* 0x002fe20000004200 */
[----:B------:R-:W-:Y:S02]  /*15940*/  FSEL R20, R20, -INF , !P2 ;  /* 0xff80000014147808 */ /* 0x000fe40005000000 */
[----:B------:R-:W-:Y:S01]  /*15950*/  FSEL R27, R48, -INF , !P6 ;  /* 0xff800000301b7808 */ /* 0x000fe20007000000 */
[----:B------:R-:W-:Y:S01]  /*15960*/  LDSM.16.MT88.4 R80, [R194+0x10000] ;  /* 0x01000000c250783b */ /* 0x000fe20000004200 */
[----:B------:R-:W-:-:S02]  /*15970*/  IADD3 R3, R2, 0x10, RZ ;  /* 0x0000001002037810 */ /* 0x000fc40007ffe0ff */
[CC--:B------:R-:W-:Y:S01]  /*15980*/  ISETP.GE.AND P2, PT, R4.reuse, R213.reuse, PT ;  /* 0x000000d50400720c */ /* 0x0c0fe20003f46270 */
[----:B------:R-:W-:Y:S01]  /*15990*/  LDSM.16.MT88.4 R88, [R193+0x10000] ;  /* 0x01000000c158783b */ /* 0x000fe20000004200 */
[-C--:B------:R-:W-:Y:S02]  /*159a0*/  ISETP.GE.AND P6, PT, R4, R214.reuse, PT ;  /* 0x000000d60400720c */ /* 0x080fe40003fc6270 */
[----:B------:R-:W-:Y:S01]  /*159b0*/  FSEL R25, R21, -INF , !P1 ;  /* 0xff80000015197808 */ /* 0x000fe20004800000 */
[----:B------:R-:W-:Y:S01]  /*159c0*/  LDSM.16.MT88.4 R140, [R194+0xc800] ;  /* 0x00c80000c28c783b */ /* 0x000fe20000004200 */
[----:B------:R-:W-:Y:S02]  /*159d0*/  FSEL R49, R49, -INF , !P4 ;  /* 0xff80000031317808 */ /* 0x000fe40006000000 */
[C---:B------:R-:W-:Y:S02]  /*159e0*/  ISETP.GE.AND P1, PT, R3.reuse, R213, PT ;  /* 0x000000d50300720c */ /* 0x040fe40003f26270 */
[----:B------:R-:W-:-:S02]  /*159f0*/  ISETP.GE.AND P4, PT, R3, R214, PT ;  /* 0x000000d60300720c */ /* 0x000fc40003f86270 */
[CC--:B------:R-:W-:Y:S02]  /*15a00*/  ISETP.LT.OR P2, PT, R4.reuse, R216.reuse, P2 ;  /* 0x000000d80400720c */ /* 0x0c0fe40001741670 */
[----:B------:R-:W-:Y:S02]  /*15a10*/  ISETP.LT.OR P6, PT, R4, R215, P6 ;  /* 0x000000d70400720c */ /* 0x000fe400037c1670 */
[----:B------:R-:W-:Y:S02]  /*15a20*/  IADD3 R4, R2, 0x11, RZ ;  /* 0x0000001102047810 */ /* 0x000fe40007ffe0ff */
[----:B------:R-:W-:Y:S02]  /*15a30*/  FMNMX.FTZ R6, R0, R27, !PT ;  /* 0x0000001b00067209 */ /* 0x000fe40007810000 */
[C---:B------:R-:W-:Y:S02]  /*15a40*/  ISETP.LT.OR P1, PT, R3.reuse, R216, P1 ;  /* 0x000000d80300720c */ /* 0x040fe40000f21670 */
[----:B------:R-:W-:-:S02]  /*15a50*/  ISETP.LT.OR P4, PT, R3, R215, P4 ;  /* 0x000000d70300720c */ /* 0x000fc40002781670 */
[----:B------:R-:W-:Y:S02]  /*15a60*/  FSEL R21, R22, -INF , !P0 ;  /* 0xff80000016157808 */ /* 0x000fe40004000000 */
[----:B------:R-:W-:Y:S02]  /*15a70*/  FSEL R33, R50, -INF , !P2 ;  /* 0xff80000032217808 */ /* 0x000fe40005000000 */
[----:B------:R-:W-:Y:S02]  /*15a80*/  IADD3 R3, R2, 0x18, RZ ;  /* 0x0000001802037810 */ /* 0x000fe40007ffe0ff */
[C---:B------:R-:W-:Y:S02]  /*15a90*/  ISETP.GE.AND P0, PT, R4.reuse, R213, PT ;  /* 0x000000d50400720c */ /* 0x040fe40003f06270 */
[----:B------:R-:W-:Y:S02]  /*15aa0*/  ISETP.GE.AND P2, PT, R4, R214, PT ;  /* 0x000000d60400720c */ /* 0x000fe40003f46270 */
[----:B------:R-:W-:-:S02]  /*15ab0*/  FMNMX.FTZ R6, R49, R6, !PT ;  /* 0x0000000631067209 */ /* 0x000fc40007810000 */
[----:B------:R-:W-:Y:S02]  /*15ac0*/  FSEL R23, R23, -INF , !P6 ;  /* 0xff80000017177808 */ /* 0x000fe40007000000 */
[----:B------:R-:W-:Y:S02]  /*15ad0*/  FSEL R19, R28, -INF , !P1 ;  /* 0xff8000001c137808 */ /* 0x000fe40004800000 */
[C---:B------:R-:W-:Y:S02]  /*15ae0*/  ISETP.GE.AND P6, PT, R3.reuse, R213, PT ;  /* 0x000000d50300720c */ /* 0x040fe40003fc6270 */
[----:B------:R-:W-:Y:S02]  /*15af0*/  ISETP.GE.AND P1, PT, R3, R214, PT ;  /* 0x000000d60300720c */ /* 0x000fe40003f26270 */
[C---:B------:R-:W-:Y:S02]  /*15b00*/  ISETP.LT.OR P0, PT, R4.reuse, R216, P0 ;  /* 0x000000d80400720c */ /* 0x040fe40000701670 */
[----:B------:R-:W-:-:S02]  /*15b10*/  ISETP.LT.OR P2, PT, R4, R215, P2 ;  /* 0x000000d70400720c */ /* 0x000fc40001741670 */
[----:B------:R-:W-:Y:S02]  /*15b20*/  IADD3 R4, R2, 0x19, RZ ;  /* 0x0000001902047810 */ /* 0x000fe40007ffe0ff */
[----:B------:R-:W-:Y:S02]  /*15b30*/  FMNMX.FTZ R6, R33, R6, !PT ;  /* 0x0000000621067209 */ /* 0x000fe40007810000 */
[C---:B------:R-:W-:Y:S02]  /*15b40*/  ISETP.LT.OR P6, PT, R3.reuse, R216, P6 ;  /* 0x000000d80300720c */ /* 0x040fe400037c1670 */
[----:B------:R-:W-:Y:S02]  /*15b50*/  ISETP.LT.OR P1, PT, R3, R215, P1 ;  /* 0x000000d70300720c */ /* 0x000fe40000f21670 */
[----:B------:R-:W-:Y:S02]  /*15b60*/  FSEL R15, R16, -INF , !P4 ;  /* 0xff800000100f7808 */ /* 0x000fe40006000000 */
[----:B------:R-:W-:-:S02]  /*15b70*/  FSEL R17, R29, -INF , !P0 ;  /* 0xff8000001d117808 */ /* 0x000fc40004000000 */
[----:B------:R-:W-:Y:S02]  /*15b80*/  IADD3 R3, R2, 0x20, RZ ;  /* 0x0000002002037810 */ /* 0x000fe40007ffe0ff */
[C---:B------:R-:W-:Y:S02]  /*15b90*/  ISETP.GE.AND P4, PT, R4.reuse, R213, PT ;  /* 0x000000d50400720c */ /* 0x040fe40003f86270 */
[----:B------:R-:W-:Y:S02]  /*15ba0*/  ISETP.GE.AND P0, PT, R4, R214, PT ;  /* 0x000000d60400720c */ /* 0x000fe40003f06270 */
[----:B------:R-:W-:Y:S02]  /*15bb0*/  FMNMX.FTZ R6, R19, R6, !PT ;  /* 0x0000000613067209 */ /* 0x000fe40007810000 */
[----:B------:R-:W-:Y:S02]  /*15bc0*/  FSEL R13, R30, -INF , !P2 ;  /* 0xff8000001e0d7808 */ /* 0x000fe40005000000 */
[----:B------:R-:W-:-:S02]  /*15bd0*/  FSEL R7, R32, -INF , !P6 ;  /* 0xff80000020077808 */ /* 0x000fc40007000000 */
[C---:B------:R-:W-:Y:S02]  /*15be0*/  ISETP.GE.AND P2, PT, R3.reuse, R213, PT ;  /* 0x000000d50300720c */ /* 0x040fe40003f46270 */
[----:B------:R-:W-:Y:S02]  /*15bf0*/  ISETP.GE.AND P6, PT, R3, R214, PT ;  /* 0x000000d60300720c */ /* 0x000fe40003fc6270 */
[C---:B------:R-:W-:Y:S02]  /*15c00*/  ISETP.LT.OR P4, PT, R4.reuse, R216, P4 ;  /* 0x000000d80400720c */ /* 0x040fe40002781670 */
[----:B------:R-:W-:Y:S02]  /*15c10*/  ISETP.LT.OR P0, PT, R4, R215, P0 ;  /* 0x000000d70400720c */ /* 0x000fe40000701670 */
[----:B------:R-:W-:Y:S02]  /*15c20*/  IADD3 R4, R2, 0x21, RZ ;  /* 0x0000002102047810 */ /* 0x000fe40007ffe0ff */
[----:B------:R-:W-:-:S02]  /*15c30*/  FMNMX.FTZ R8, R17, R6, !PT ;  /* 0x0000000611087209 */ /* 0x000fc40007810000 */
[----:B------:R-:W-:Y:S02]  /*15c40*/  FMNMX.FTZ R6, R20, R25, !PT ;  /* 0x0000001914067209 */ /* 0x000fe40007810000 */
[C---:B------:R-:W-:Y:S02]  /*15c50*/  ISETP.LT.OR P2, PT, R3.reuse, R216, P2 ;  /* 0x000000d80300720c */ /* 0x040fe40001741670 */
[----:B------:R-:W-:Y:S02]  /*15c60*/  ISETP.LT.OR P6, PT, R3, R215, P6 ;  /* 0x000000d70300720c */ /* 0x000fe400037c1670 */
[----:B------:R-:W-:Y:S02]  /*15c70*/  FSEL R11, R18, -INF , !P1 ;  /* 0xff800000120b7808 */ /* 0x000fe40004800000 */
[----:B------:R-:W-:Y:S02]  /*15c80*/  IADD3 R3, R2, 0x28, RZ ;  /* 0x0000002802037810 */ /* 0x000fe40007ffe0ff */
[----:B------:R-:W-:-:S02]  /*15c90*/  ISETP.GE.AND P1, PT, R4, R213, PT ;  /* 0x000000d50400720c */ /* 0x000fc40003f26270 */
[----:B------:R-:W-:Y:S02]  /*15ca0*/  FSEL R5, R31, -INF , !P4 ;  /* 0xff8000001f057808 */ /* 0x000fe40006000000 */
[----:B------:R-:W-:Y:S02]  /*15cb0*/  FMNMX.FTZ R8, R7, R8, !PT ;  /* 0x0000000807087209 */ /* 0x000fe40007810000 */
[----:B------:R-:W-:Y:S02]  /*15cc0*/  FMNMX.FTZ R6, R21, R6, !PT ;  /* 0x0000000615067209 */ /* 0x000fe40007810000 */
[----:B------:R-:W-:Y:S02]  /*15cd0*/  FSEL R9, R12, -INF , !P0 ;  /* 0xff8000000c097808 */ /* 0x000fe40004000000 */
[----:B------:R-:W-:Y:S02]  /*15ce0*/  ISETP.GE.AND P0, PT, R3, R213, PT ;  /* 0x000000d50300720c */ /* 0x000fe40003f06270 */
[----:B------:R-:W-:-:S02]  /*15cf0*/  FSEL R227, R227, -INF , !P2 ;  /* 0xff800000e3e37808 */ /* 0x000fc40005000000 */
[C---:B------:R-:W-:Y:S02]  /*15d00*/  ISETP.LT.OR P1, PT, R4.reuse, R216, P1 ;  /* 0x000000d80400720c */ /* 0x040fe40000f21670 */
[----:B------:R-:W-:Y:S02]  /*15d10*/  FMNMX.FTZ R8, R5, R8, !PT ;  /* 0x0000000805087209 */ /* 0x000fe40007810000 */
[----:B------:R-:W-:Y:S02]  /*15d20*/  ISETP.GE.AND P4, PT, R4, R214, PT ;  /* 0x000000d60400720c */ /* 0x000fe40003f86270 */
[----:B------:R-:W-:Y:S02]  /*15d30*/  FMNMX.FTZ R6, R23, R6, !PT ;  /* 0x0000000617067209 */ /* 0x000fe40007810000 */
[----:B------:R-:W-:Y:S02]  /*15d40*/  ISETP.LT.OR P0, PT, R3, R216, P0 ;  /* 0x000000d80300720c */ /* 0x000fe40000701670 */
[----:B------:R-:W-:-:S02]  /*15d50*/  FSEL R163, R163, -INF , !P1 ;  /* 0xff800000a3a37808 */ /* 0x000fc40004800000 */
[----:B------:R-:W-:Y:S02]  /*15d60*/  FMNMX.FTZ R8, R227, R8, !PT ;  /* 0x00000008e3087209 */ /* 0x000fe40007810000 */
[----:B------:R-:W-:Y:S02]  /*15d70*/  ISETP.GE.AND P2, PT, R3, R214, PT ;  /* 0x000000d60300720c */ /* 0x000fe40003f46270 */
[----:B------:R-:W-:Y:S02]  /*15d80*/  ISETP.LT.OR P4, PT, R4, R215, P4 ;  /* 0x000000d70400720c */ /* 0x000fe40002781670 */
[----:B------:R-:W-:Y:S02]  /*15d90*/  FMNMX.FTZ R6, R15, R6, !PT ;  /* 0x000000060f067209 */ /* 0x000fe40007810000 */
[----:B------:R-:W-:Y:S02]  /*15da0*/  IADD3 R4, R2, 0x29, RZ ;  /* 0x0000002902047810 */ /* 0x000fe40007ffe0ff */
[----:B------:R-:W-:-:S02]  /*15db0*/  FSEL R225, R225, -INF , !P0 ;  /* 0xff800000e1e17808 */ /* 0x000fc40004000000 */
[----:B------:R-:W-:Y:S02]  /*15dc0*/  FMNMX.FTZ R8, R163, R8, !PT ;  /* 0x00000008a3087209 */ /* 0x000fe40007810000 */
[----:B------:R-:W-:Y:S02]  /*15dd0*/  ISETP.LT.OR P2, PT, R3, R215, P2 ;  /* 0x000000d70300720c */ /* 0x000fe40001741670 */
[----:B------:R-:W-:Y:S02]  /*15de0*/  FSEL R223, R223, -INF , !P6 ;  /* 0xff800000dfdf7808 */ /* 0x000fe40007000000 */
[----:B------:R-:W-:Y:S02]  /*15df0*/  FMNMX.FTZ R6, R13, R6, !PT ;  /* 0x000000060d067209 */ /* 0x000fe40007810000 */
[----:B------:R-:W-:Y:S02]  /*15e00*/  IADD3 R3, R2, 0x30, RZ ;  /* 0x0000003002037810 */ /* 0x000fe40007ffe0ff */
[----:B------:R-:W-:-:S02]  /*15e10*/  ISETP.GE.AND P6, PT, R4, R213, PT ;  /* 0x000000d50400720c */ /* 0x000fc40003fc6270 */
[----:B------:R-:W-:Y:S02]  /*15e20*/  ISETP.GE.AND P1, PT, R4, R214, PT ;  /* 0x000000d60400720c */ /* 0x000fe40003f26270 */
[----:B------:R-:W-:Y:S02]  /*15e30*/  FMNMX.FTZ R10, R225, R8, !PT ;  /* 0x00000008e10a7209 */ /* 0x000fe40007810000 */
[----:B------:R-:W-:Y:S02]  /*15e40*/  FSEL R171, R171, -INF , !P4 ;  /* 0xff800000abab7808 */ /* 0x000fe40006000000 */
[----:B------:R-:W-:Y:S02]  /*15e50*/  FMNMX.FTZ R8, R11, R6, !PT ;  /* 0x000000060b087209 */ /* 0x000fe40007810000 */
[C---:B------:R-:W-:Y:S02]  /*15e60*/  ISETP.GE.AND P4, PT, R3.reuse, R213, PT ;  /* 0x000000d50300720c */ /* 0x040fe40003f86270 */
[----:B------:R-:W-:-:S02]  /*15e70*/  ISETP.GE.AND P0, PT, R3, R214, PT ;  /* 0x000000d60300720c */ /* 0x000fc40003f06270 */
[C---:B------:R-:W-:Y:S02]  /*15e80*/  ISETP.LT.OR P6, PT, R4.reuse, R216, P6 ;  /* 0x000000d80400720c */ /* 0x040fe400037c1670 */
[-C--:B------:R-:W-:Y:S02]  /*15e90*/  ISETP.LT.OR P1, PT, R4, R215.reuse, P1 ;  /* 0x000000d70400720c */ /* 0x080fe40000f21670 */
[----:B------:R-:W-:Y:S02]  /*15ea0*/  IADD3 R4, R2, 0x31, RZ ;  /* 0x0000003102047810 */ /* 0x000fe40007ffe0ff */
[----:B------:R-:W-:Y:S02]  /*15eb0*/  FMNMX.FTZ R8, R9, R8, !PT ;  /* 0x0000000809087209 */ /* 0x000fe40007810000 */
[C---:B------:R-:W-:Y:S02]  /*15ec0*/  ISETP.LT.OR P4, PT, R3.reuse, R216, P4 ;  /* 0x000000d80300720c */ /* 0x040fe40002781670 */
[----:B------:R-:W-:-:S02]  /*15ed0*/  ISETP.LT.OR P0, PT, R3, R215, P0 ;  /* 0x000000d70300720c */ /* 0x000fc40000701670 */
[----:B------:R-:W-:Y:S02]  /*15ee0*/  FSEL R221, R221, -INF , !P2 ;  /* 0xff800000dddd7808 */ /* 0x000fe40005000000 */
[----:B------:R-:W-:Y:S02]  /*15ef0*/  IADD3 R3, R2, 0x38, RZ ;  /* 0x0000003802037810 */ /* 0x000fe40007ffe0ff */
[----:B------:R-:W-:Y:S02]  /*15f00*/  ISETP.GE.AND P2, PT, R4, R213, PT ;  /* 0x000000d50400720c */ /* 0x000fe40003f46270 */
[----:B------:R-:W-:Y:S02]  /*15f10*/  IADD3 R2, R2, 0x39, RZ ;  /* 0x0000003902027810 */ /* 0x000fe40007ffe0ff */
[----:B------:R-:W-:Y:S02]  /*15f20*/  FMNMX.FTZ R8, R223, R8, !PT ;  /* 0x00000008df087209 */ /* 0x000fe40007810000 */
[----:B------:R-:W-:-:S02]  /*15f30*/  FSEL R219, R219, -INF , !P4 ;  /* 0xff800000dbdb7808 */ /* 0x000fc40006000000 */
[----:B------:R-:W-:Y:S02]  /*15f40*/  ISETP.LT.OR P2, PT, R4, R216, P2 ;  /* 0x000000d80400720c */ /* 0x000fe40001741670 */
[----:B------:R-:W-:Y:S02]  /*15f50*/  FSEL R167, R167, -INF , !P6 ;  /* 0xff800000a7a77808 */ /* 0x000fe40007000000 */
[-C--:B------:R-:W-:Y:S02]  /*15f60*/  ISETP.GE.AND P4, PT, R2, R213.reuse, PT ;  /* 0x000000d50200720c */ /* 0x080fe40003f86270 */
[----:B------:R-:W-:Y:S02]  /*15f70*/  FMNMX.FTZ R8, R171, R8, !PT ;  /* 0x00000008ab087209 */ /* 0x000fe40007810000 */
[----:B------:R-:W-:Y:S02]  /*15f80*/  FSEL R217, R217, -INF , !P2 ;  /* 0xff800000d9d97808 */ /* 0x000fe40005000000 */
[----:B------:R-:W-:-:S02]  /*15f90*/  ISETP.GE.AND P6, PT, R3, R213, PT ;  /* 0x000000d50300720c */ /* 0x000fc40003fc6270 */
[----:B------:R-:W-:Y:S02]  /*15fa0*/  FMNMX.FTZ R6, R167, R10, !PT ;  /* 0x0000000aa7067209 */ /* 0x000fe40007810000 */
[----:B------:R-:W-:Y:S02]  /*15fb0*/  ISETP.LT.OR P4, PT, R2, R216, P4 ;  /* 0x000000d80200720c */ /* 0x000fe40002781670 */
[----:B------:R-:W-:Y:S02]  /*15fc0*/  ISETP.GE.AND P2, PT, R4, R214, PT ;  /* 0x000000d60400720c */ /* 0x000fe40003f46270 */
[----:B------:R-:W-:Y:S02]  /*15fd0*/  FSEL R175, R175, -INF , !P1 ;  /* 0xff800000afaf7808 */ /* 0x000fe40004800000 */
[----:B------:R-:W-:Y:S02]  /*15fe0*/  FMNMX.FTZ R8, R221, R8, !PT ;  /* 0x00000008dd087209 */ /* 0x000fe40007810000 */
[----:B------:R-:W-:-:S02]  /*15ff0*/  ISETP.LT.OR P6, PT, R3, R216, P6 ;  /* 0x000000d80300720c */ /* 0x000fc400037c1670 */
[----:B------:R-:W-:Y:S02]  /*16000*/  FMNMX.FTZ R6, R219, R6, !PT ;  /* 0x00000006db067209 */ /* 0x000fe40007810000 */
[----:B------:R-:W-:Y:S02]  /*16010*/  FSEL R177, R177, -INF , !P4 ;  /* 0xff800000b1b17808 */ /* 0x000fe40006000000 */
[----:B------:R-:W-:Y:S02]  /*16020*/  ISETP.LT.OR P2, PT, R4, R215, P2 ;  /* 0x000000d70400720c */ /* 0x000fe40001741670 */
[----:B------:R-:W-:Y:S02]  /*16030*/  ISETP.GE.AND P4, PT, R3, R214, PT ;  /* 0x000000d60300720c */ /* 0x000fe40003f86270 */
[----:B------:R-:W-:Y:S02]  /*16040*/  FSEL R173, R173, -INF , !P0 ;  /* 0xff800000adad7808 */ /* 0x000fe40004000000 */
[----:B------:R-:W-:-:S02]  /*16050*/  FMNMX.FTZ R4, R175, R8, !PT ;  /* 0x00000008af047209 */ /* 0x000fc40007810000 */
[----:B------:R-:W-:Y:S02]  /*16060*/  FSEL R179, R179, -INF , !P6 ;  /* 0xff800000b3b37808 */ /* 0x000fe40007000000 */
[----:B------:R-:W-:Y:S02]  /*16070*/  FMNMX.FTZ R6, R217, R6, !PT ;  /* 0x00000006d9067209 */ /* 0x000fe40007810000 */
[----:B------:R-:W-:Y:S02]  /*16080*/  ISETP.LT.OR P4, PT, R3, R215, P4 ;  /* 0x000000d70300720c */ /* 0x000fe40002781670 */
[----:B------:R-:W-:Y:S02]  /*16090*/  ISETP.GE.AND P0, PT, R2, R214, PT ;  /* 0x000000d60200720c */ /* 0x000fe40003f06270 */
[----:B------:R-:W-:Y:S02]  /*160a0*/  FSEL R147, R147, -INF , !P2 ;  /* 0xff80000093937808 */ /* 0x000fe40005000000 */
[----:B------:R-:W-:-:S02]  /*160b0*/  FMNMX.FTZ R4, R173, R4, !PT ;  /* 0x00000004ad047209 */ /* 0x000fc40007810000 */
[----:B------:R-:W-:Y:S02]  /*160c0*/  FMNMX.FTZ R6, R179, R6, !PT ;  /* 0x00000006b3067209 */ /* 0x000fe40007810000 */
[----:B------:R-:W-:Y:S02]  /*160d0*/  ISETP.LT.OR P0, PT, R2, R215, P0 ;  /* 0x000000d70200720c */ /* 0x000fe40000701670 */
[----:B------:R-:W-:Y:S02]  /*160e0*/  FSEL R145, R145, -INF , !P4 ;  /* 0xff80000091917808 */ /* 0x000fe40006000000 */
[----:B------:R-:W-:Y:S02]  /*160f0*/  FMNMX.FTZ R4, R147, R4, !PT ;  /* 0x0000000493047209 */ /* 0x000fe40007810000 */
[----:B------:R-:W-:Y:S02]  /*16100*/  FMNMX.FTZ R6, R177, R6, !PT ;  /* 0x00000006b1067209 */ /* 0x000fe40007810000 */
[----:B------:R-:W-:-:S02]  /*16110*/  FSEL R169, R169, -INF , !P0 ;  /* 0xff800000a9a97808 */ /* 0x000fc40004000000 */
        /* <DEDUP_REMOVED lines=19> */
[--C-:B------:R-:W-:Y:S02]  /*16250*/  FFMA.FTZ R152, R49, c[0x0][0x23c], -R144.reuse ;  /* 0x00008f0031987a23 */ /* 0x100fe40000010890 */
[----:B------:R-:W-:Y:S01]  /*16260*/  FFMA.FTZ R149, R33, c[0x0][0x23c], -R144 ;  /* 0x00008f0021957a23 */ /* 0x000fe20000010890 */
[----:B------:R-:W1:Y:S01]  /*16270*/  LDSM.16.MT88.4 R48, [R194+0xe000] ;  /* 0x00e00000c230783b */ /* 0x000e620000004200 */
[--C-:B------:R-:W-:Y:S01]  /*16280*/  FFMA.FTZ R156, R20, c[0x0][0x23c], -R162.reuse ;  /* 0x00008f00149c7a23 */ /* 0x100fe200000108a2 */
[----:B------:R-:W-:Y:S01]  /*16290*/  MUFU.EX2 R157, R157 ;  /* 0x0000009d009d7308 */ /* 0x000fe20000000800 */
[--C-:B------:R-:W-:Y:S01]  /*162a0*/  FFMA.FTZ R159, R25, c[0x0][0x23c], -R162.reuse ;  /* 0x00008f00199f7a23 */ /* 0x100fe200000108a2 */
[----:B------:R-:W-:Y:S01]  /*162b0*/  LDSM.16.MT88.4 R32, [R193+0xc800] ;  /* 0x00c80000c120783b */ /* 0x000fe20000004200 */
[----:B------:R-:W-:-:S02]  /*162c0*/  FFMA.FTZ R161, R21, c[0x0][0x23c], -R162 ;  /* 0x00008f0015a17a23 */ /* 0x000fc400000108a2 */
[----:B------:R-:W-:Y:S01]  /*162d0*/  FFMA.FTZ R150, R23, c[0x0][0x23c], -R162 ;  /* 0x00008f0017967a23 */ /* 0x000fe200000108a2 */
[----:B------:R-:W-:Y:S01]  /*162e0*/  LDSM.16.MT88.4 R24, [R194+0xe800] ;  /* 0x00e80000c218783b */ /* 0x000fe20000004200 */
[--C-:B------:R-:W-:Y:S01]  /*162f0*/  FFMA.FTZ R139, R7, c[0x0][0x23c], -R144.reuse ;  /* 0x00008f00078b7a23 */ /* 0x100fe20000010890 */
[----:B------:R-:W2:Y:S01]  /*16300*/  MUFU.EX2 R154, R154 ;  /* 0x0000009a009a7308 */ /* 0x000ea20000000800 */
[--C-:B------:R-:W-:Y:S01]  /*16310*/  FFMA.FTZ R2, R5, c[0x0][0x23c], -R144.reuse ;  /* 0x00008f0005027a23 */ /* 0x100fe20000010890 */
[----:B------:R-:W-:Y:S01]  /*16320*/  LDSM.16.MT88.4 R20, [R196+0xc800] ;  /* 0x00c80000c414783b */ /* 0x000fe20000004200 */
[--C-:B------:R-:W-:Y:S02]  /*16330*/  FFMA.FTZ R155, R19, c[0x0][0x23c], -R144.reuse ;  /* 0x00008f00139b7a23 */ /* 0x100fe40000010890 */
[----:B------:R-:W-:Y:S01]  /*16340*/  FFMA.FTZ R148, R17, c[0x0][0x23c], -R144 ;  /* 0x00008f0011947a23 */ /* 0x000fe20000010890 */
[----:B------:R-:W3:Y:S01]  /*16350*/  LDSM.16.MT88.4 R4, [R192+0x10000] ;  /* 0x01000000c004783b */ /* 0x000ee20000004200 */
[--C-:B------:R-:W-:Y:S01]  /*16360*/  FFMA.FTZ R151, R11, c[0x0][0x23c], -R162.reuse ;  /* 0x00008f000b977a23 */ /* 0x100fe200000108a2 */
[----:B------:R-:W-:Y:S01]  /*16370*/  MUFU.EX2 R152, R152 ;  /* 0x0000009800987308 */ /* 0x000fe20000000800 */
[--C-:B------:R-:W-:Y:S01]  /*16380*/  FFMA.FTZ R0, R9, c[0x0][0x23c], -R162.reuse ;  /* 0x00008f0009007a23 */ /* 0x100fe200000108a2 */
[----:B------:R-:W-:Y:S01]  /*16390*/  LDSM.16.MT88.4 R16, [R193+0xe800] ;  /* 0x00e80000c110783b */ /* 0x000fe20000004200 */
[----:B------:R-:W-:-:S02]  /*163a0*/  FFMA.FTZ R153, R15, c[0x0][0x23c], -R162 ;  /* 0x00008f000f997a23 */ /* 0x000fc400000108a2 */
[----:B------:R-:W-:Y:S01]  /*163b0*/  FFMA.FTZ R138, R13, c[0x0][0x23c], -R162 ;  /* 0x00008f000d8a7a23 */ /* 0x000fe200000108a2 */
[----:B------:R-:W4:Y:S01]  /*163c0*/  LDSM.16.MT88.4 R8, [R196+0xe800] ;  /* 0x00e80000c408783b */ /* 0x000f220000004200 */
[--C-:B------:R-:W-:Y:S01]  /*163d0*/  FFMA.FTZ R158, R227, c[0x0][0x23c], -R144.reuse ;  /* 0x00008f00e39e7a23 */ /* 0x100fe20000010890 */
[----:B------:R-:W5:Y:S01]  /*163e0*/  MUFU.EX2 R149, R149 ;  /* 0x0000009500957308 */ /* 0x000f620000000800 */
[----:B--2---:R-:W-:Y:S01]  /*163f0*/  F2FP.PACK_AB R96, R154, R157 ;  /* 0x0000009d9a60723e */ /* 0x004fe200000000ff */
[----:B------:R-:W2:Y:S01]  /*16400*/  LDSM.16.MT88.4 R12, [R192+0xe800] ;  /* 0x00e80000c00c783b */ /* 0x000ea20000004200 */
[--C-:B------:R-:W-:Y:S02]  /*16410*/  FFMA.FTZ R163, R163, c[0x0][0x23c], -R144.reuse ;  /* 0x00008f00a3a37a23 */ /* 0x100fe40000010890 */
[--C-:B------:R-:W-:Y:S02]  /*16420*/  FFMA.FTZ R160, R225, c[0x0][0x23c], -R144.reuse ;  /* 0x00008f00e1a07a23 */ /* 0x100fe40000010890 */
[----:B------:R-:W-:Y:S01]  /*16430*/  FFMA.FTZ R167, R167, c[0x0][0x23c], -R144 ;  /* 0x00008f00a7a77a23 */ /* 0x000fe20000010890 */
[----:B------:R-:W-:Y:S01]  /*16440*/  MUFU.EX2 R156, R156 ;  /* 0x0000009c009c7308 */ /* 0x000fe20000000800 */
[----:B------:R-:W-:-:S02]  /*16450*/  FFMA.FTZ R166, R223, c[0x0][0x23c], -R162 ;  /* 0x00008f00dfa67a23 */ /* 0x000fc400000108a2 */
[--C-:B------:R-:W-:Y:S02]  /*16460*/  FFMA.FTZ R171, R171, c[0x0][0x23c], -R162.reuse ;  /* 0x00008f00abab7a23 */ /* 0x100fe400000108a2 */
[--C-:B------:R-:W-:Y:S02]  /*16470*/  FFMA.FTZ R168, R221, c[0x0][0x23c], -R162.reuse ;  /* 0x00008f00dda87a23 */ /* 0x100fe400000108a2 */
[----:B------:R-:W-:Y:S01]  /*16480*/  FFMA.FTZ R175, R175, c[0x0][0x23c], -R162 ;  /* 0x00008f00afaf7a23 */ /* 0x000fe200000108a2 */
[----:B------:R-:W1:Y:S01]  /*16490*/  MUFU.EX2 R159, R159 ;  /* 0x0000009f009f7308 */ /* 0x000e620000000800 */
[----:B-----5:R-:W-:Y:S01]  /*164a0*/  F2FP.PACK_AB R98, R149, R152 ;  /* 0x000000989562723e */ /* 0x020fe200000000ff */
[--C-:B------:R-:W-:Y:S02]  /*164b0*/  FFMA.FTZ R170, R219, c[0x0][0x23c], -R144.reuse ;  /* 0x00008f00dbaa7a23 */ /* 0x100fe40000010890 */
[--C-:B------:R-:W-:Y:S02]  /*164c0*/  FFMA.FTZ R217, R217, c[0x0][0x23c], -R144.reuse ;  /* 0x00008f00d9d97a23 */ /* 0x100fe40000010890 */
[----:B------:R-:W-:-:S02]  /*164d0*/  FFMA.FTZ R172, R179, c[0x0][0x23c], -R144 ;  /* 0x00008f00b3ac7a23 */ /* 0x000fc40000010890 */
[----:B------:R-:W-:Y:S01]  /*164e0*/  MUFU.EX2 R161, R161 ;  /* 0x000000a100a17308 */ /* 0x000fe20000000800 */
[----:B------:R-:W-:Y:S02]  /*164f0*/  FFMA.FTZ R219, R177, c[0x0][0x23c], -R144 ;  /* 0x00008f00b1db7a23 */ /* 0x000fe40000010890 */
[--C-:B------:R-:W-:Y:S02]  /*16500*/  FFMA.FTZ R173, R173, c[0x0][0x23c], -R162.reuse ;  /* 0x00008f00adad7a23 */ /* 0x100fe400000108a2 */
[--C-:B------:R-:W-:Y:S02]  /*16510*/  FFMA.FTZ R174, R147, c[0x0][0x23c], -R162.reuse ;  /* 0x00008f0093ae7a23 */ /* 0x100fe400000108a2 */
[--C-:B------:R-:W-:Y:S01]  /*16520*/  FFMA.FTZ R176, R145, c[0x0][0x23c], -R162.reuse ;  /* 0x00008f0091b07a23 */ /* 0x100fe200000108a2 */
[----:B------:R-:W5:Y:S01]  /*16530*/  MUFU.EX2 R150, R150 ;  /* 0x0000009600967308 */ /* 0x000f620000000800 */
[----:B-1----:R-:W-:Y:S01]  /*16540*/  F2FP.PACK_AB R97, R159, R156 ;  /* 0x0000009c9f61723e */ /* 0x002fe200000000ff */
[----:B------:R-:W-:Y:S01]  /*16550*/  FFMA.FTZ R169, R169, c[0x0][0x23c], -R162 ;  /* 0x00008f00a9a97a23 */ /* 0x000fe200000108a2 */
[----:B------:R-:W-:Y:S01]  /*16560*/  LDSM.16.MT88.4 R144, [R194+0xd800] ;  /* 0x00d80000c290783b */ /* 0x000fe20000004200 */
[----:B------:R-:W-:-:S02]  /*16570*/  FADD.FTZ R157, R157, R154 ;  /* 0x0000009a9d9d7221 */ /* 0x000fc40000010000 */
[----:B------:R-:W-:Y:S02]  /*16580*/  FADD.FTZ R156, R156, R159 ;  /* 0x0000009f9c9c7221 */ /* 0x000fe40000010000 */
[----:B------:R-:W-:Y:S01]  /*16590*/  MUFU.EX2 R155, R155 ;  /* 0x0000009b009b7308 */ /* 0x000fe20000000800 */
[----:B------:R-:W-:-:S04]  /*165a0*/  FADD.FTZ R152, R152, R157 ;  /* 0x0000009d98987221 */ /* 0x000fc80000010000 */
[----:B------:R-:W-:Y:S01]  /*165b0*/  FADD.FTZ R152, R149, R152 ;  /* 0x0000009895987221 */ /* 0x000fe20000010000 */
[----:B-----5:R-:W-:Y:S02]  /*165c0*/  F2FP.PACK_AB R99, R150, R161 ;  /* 0x000000a19663723e */ /* 0x020fe400000000ff */
        /* <DEDUP_REMOVED lines=47> */
[C---:B---3--:R-:W-:Y:S07]  /*168c0*/  HMMA.16816.F32 R92, R96.reuse, R4, RZ ;  /* 0x00000004605c723c */ /* 0x048fee00000018ff */
        /* <DEDUP_REMOVED lines=106> */
[----:B--2---:R-:W-:Y:S01]  /*16f70*/  HMMA.16816.F32 R128, R4, R12, R128 ;  /* 0x0000000c0480723c */ /* 0x004fe20000001880 */
[----:B------:R-:W-:-:S02]  /*16f80*/  FADD.FTZ R176, R176, R173 ;  /* 0x000000adb0b07221 */ /* 0x000fc40000010000 */
[----:B------:R-:W-:Y:S02]  /*16f90*/  FADD.FTZ R219, R219, R172 ;  /* 0x000000acdbdb7221 */ /* 0x000fe40000010000 */
[----:B------:R-:W-:-:S03]  /*16fa0*/  FADD.FTZ R217, R169, R176 ;  /* 0x000000b0a9d97221 */ /* 0x000fc60000010000 */
        /* <DEDUP_REMOVED lines=92> */
.L_x_2591:
[----:B------:R-:W-:-:S05]  /*17570*/  IMAD.MOV.U32 R11, RZ, RZ, c[0x0][0x1a0] ;  /* 0x00006800ff0b7624 */ /* 0x000fca00078e00ff */
[----:B------:R-:W-:-:S04]  /*17580*/  LEA R11, -R11, RZ, 0x6 ;  /* 0x000000ff0b0b7211 */ /* 0x000fc800078e31ff */
[----:B------:R-:W-:Y:S02]  /*17590*/  SHF.R.S32.HI R6, RZ, 0x1f, R11 ;  /* 0x0000001fff067819 */ /* 0x000fe4000001140b */
.L_x_2592:
        /* <DEDUP_REMOVED lines=88> */
[----:B------:R-:W-:-:S03]  /*17b20*/  @P1 LEA.HI.X R27, R136, c[0x0][0x174], R133, 0x1, P0 ;  /* 0x00005d00881b1a11 */ /* 0x000fc600000f0c85 */
        /* <DEDUP_REMOVED lines=15> */
[----:B------:R-:W-:Y:S01]  /*17c20*/  @!P4 STS.128 [R208+0xd800], RZ ;  /* 0x00d800ffd000c388 */ /* 0x000fe20000000c00 */
[----:B------:R-:W-:-:S03]  /*17c30*/  ISETP.GE.AND P4, PT, R135, R213, PT ;  /* 0x000000d58700720c */ /* 0x000fc60003f86270 */
[----:B------:R-:W-:Y:S01]  /*17c40*/  @!PT LDS RZ, [RZ] ;  /* 0x00000000fffff984 */ /* 0x000fe20000000800 */
[----:B------:R-:W-:Y:S01]  /*17c50*/  @!PT LDS RZ, [RZ] ;  /* 0x00000000fffff984 */ /* 0x000fe20000000800 */
[----:B------:R-:W-:Y:S01]  /*17c60*/  @!PT LDS RZ, [RZ] ;  /* 0x00000000fffff984 */ /* 0x000fe20000000800 */
[----:B------:R1:W-:Y:S01]  /*17c70*/  @P2 LDGSTS.E.BYPASS.LTC128B.128 [R208+0xf800], [R28.64+0x80] ;  /* 0x0f8000801cd02fae */ /* 0x0003e2000b901d44 */
[----:B------:R-:W-:-:S03]  /*17c80*/  ISETP.LT.OR P4, PT, R135, R216, P4 ;  /* 0x000000d88700720c */ /* 0x000fc60002781670 */
[----:B------:R-:W-:Y:S04]  /*17c90*/  @!P2 STS.128 [R208+0xf800], RZ ;  /* 0x00f800ffd000a388 */ /* 0x000fe80000000c00 */
[----:B------:R-:W-:Y:S01]  /*17ca0*/  @!PT LDS RZ, [RZ] ;  /* 0x00000000fffff984 */ /* 0x000fe20000000800 */
[----:B------:R-:W-:Y:S01]  /*17cb0*/  @!PT LDS RZ, [RZ] ;  /* 0x00000000fffff984 */ /* 0x000fe20000000800 */
[----:B------:R-:W-:Y:S01]  /*17cc0*/  @!PT LDS RZ, [RZ] ;  /* 0x00000000fffff984 */ /* 0x000fe20000000800 */
[----:B------:R1:W-:Y:S04]  /*17cd0*/  @P1 LDGSTS.E.BYPASS.LTC128B.128 [R208+0x11800], [R26.64+0x100] ;  /* 0x118001001ad01fae */ /* 0x0003e8000b901d44 */
[----:B------:R-:W-:Y:S04]  /*17ce0*/  @!P1 STS.128 [R208+0x11800], RZ ;  /* 0x011800ffd0009388 */ /* 0x000fe80000000c00 */
[----:B------:R-:W-:Y:S04]  /*17cf0*/  LDSM.16.M88.4 R172, [R202] ;  /* 0x00000000caac783b */ /* 0x000fe80000000200 */
[----:B---3--:R-:W4:Y:S04]  /*17d00*/  LDSM.16.M88.4 R12, [R201+0x6000] ;  /* 0x00600000c90c783b */ /* 0x008f280000000200 */
[----:B-----5:R-:W-:Y:S04]  /*17d10*/  LDSM.16.M88.4 R8, [R200] ;  /* 0x00000000c808783b */ /* 0x020fe80000000200 */
[----:B--2---:R-:W-:Y:S04]  /*17d20*/  LDSM.16.M88.4 R20, [R199] ;  /* 0x00000000c714783b */ /* 0x004fe80000000200 */
[----:B------:R-:W-:Y:S04]  /*17d30*/  LDSM.16.M88.4 R144, [R198] ;  /* 0x00000000c690783b */ /* 0x000fe80000000200 */
[----:B------:R-:W-:Y:S04]  /*17d40*/  LDSM.16.M88.4 R220, [R195+0x6000] ;  /* 0x00600000c3dc783b */ /* 0x000fe80000000200 */
[----:B------:R-:W2:Y:S04]  /*17d50*/  LDSM.16.M88.4 R136, [R201+0x6800] ;  /* 0x00680000c988783b */ /* 0x000ea80000000200 */
[----:B------:R-:W3:Y:S04]  /*17d60*/  LDSM.16.M88.4 R152, [R201+0x7000] ;  /* 0x00700000c998783b */ /* 0x000ee80000000200 */
[----:B-1----:R-:W1:Y:S04]  /*17d70*/  LDSM.16.M88.4 R4, [R201+0x7800] ;  /* 0x00780000c904783b */ /* 0x002e680000000200 */
[----:B------:R-:W-:Y:S04]  /*17d80*/  LDSM.16.M88.4 R24, [R197] ;  /* 0x00000000c518783b */ /* 0x000fe80000000200 */
[----:B------:R-:W5:Y:S01]  /*17d90*/  LDSM.16.M88.4 R164, [R188] ;  /* 0x00000000bca4783b */ /* 0x000f620000000200 */
[C---:B----4-:R-:W-:Y:S03]  /*17da0*/  HMMA.16816.F32 R16, R172.reuse, R12, RZ ;  /* 0x0000000cac10723c */ /* 0x050fe600000018ff */
[----:B------:R-:W4:Y:S04]  /*17db0*/  LDSM.16.M88.4 R160, [R191] ;  /* 0x00000000bfa0783b */ /* 0x000f280000000200 */
[----:B------:R-:W1:Y:S01]  /*17dc0*/  LDSM.16.M88.4 R28, [R189] ;  /* 0x00000000bd1c783b */ /* 0x000e620000000200 */
[C---:B------:R-:W-:Y:S03]  /*17dd0*/  HMMA.16816.F32 R12, R172.reuse, R14, RZ ;  /* 0x0000000eac0c723c */ /* 0x040fe600000018ff */
[----:B------:R-:W1:Y:S04]  /*17de0*/  LDSM.16.M88.4 R32, [R190] ;  /* 0x00000000be20783b */ /* 0x000e680000000200 */
[----:B------:R-:W-:Y:S04]  /*17df0*/  LDSM.16.M88.4 R228, [R201+0x8000] ;  /* 0x00800000c9e4783b */ /* 0x000fe80000000200 */
[----:B------:R-:W-:Y:S01]  /*17e00*/  LDSM.16.M88.4 R148, [R195+0x6800] ;  /* 0x00680000c394783b */ /* 0x000fe20000000200 */
[----:B--2---:R-:W-:Y:S03]  /*17e10*/  HMMA.16816.F32 R140, R172, R136, RZ ;  /* 0x00000088ac8c723c */ /* 0x004fe600000018ff */
[----:B------:R-:W-:Y:S04]  /*17e20*/  LDSM.16.M88.4 R168, [R195+0x7800] ;  /* 0x00780000c3a8783b */ /* 0x000fe80000000200 */
[----:B------:R-:W-:Y:S01]  /*17e30*/  LDSM.16.M88.4 R224, [R198+0x2000] ;  /* 0x00200000c6e0783b */ /* 0x000fe20000000200 */
[C---:B------:R-:W-:Y:S03]  /*17e40*/  HMMA.16816.F32 R16, R8.reuse, R20, R16 ;  /* 0x000000140810723c */ /* 0x040fe60000001810 */
[----:B------:R-:W-:Y:S04]  /*17e50*/  LDSM.16.M88.4 R232, [R184] ;  /* 0x00000000b8e8783b */ /* 0x000fe80000000200 */
[----:B------:R-:W0:Y:S01]  /*17e60*/  LDGDEPBAR ;  /* 0x00000000000079af */ /* 0x000e220000000000 */
[----:B------:R-:W-:Y:S03]  /*17e70*/  HMMA.16816.F32 R12, R8, R22, R12 ;  /* 0x00000016080c723c */ /* 0x000fe6000000180c */
[----:B------:R-:W-:Y:S05]  /*17e80*/  LDSM.16.M88.4 R20, [R195+0x7000] ;  /* 0x00700000c314783b */ /* 0x000fea0000000200 */
[----:B---3--:R-:W-:Y:S08]  /*17e90*/  HMMA.16816.F32 R156, R172, R152, RZ ;  /* 0x00000098ac9c723c */ /* 0x008ff000000018ff */
[C---:B------:R-:W-:Y:S08]  /*17ea0*/  HMMA.16816.F32 R16, R144.reuse, R220, R16 ;  /* 0x000000dc9010723c */ /* 0x040ff00000001810 */
[----:B------:R-:W-:Y:S01]  /*17eb0*/  HMMA.16816.F32 R12, R144, R222, R12 ;  /* 0x000000de900c723c */ /* 0x000fe2000000180c */
[----:B------:R-:W-:Y:S07]  /*17ec0*/  LDSM.16.M88.4 R220, [R195+0x8000] ;  /* 0x00800000c3dc783b */ /* 0x000fee0000000200 */
[C---:B------:R-:W-:Y:S08]  /*17ed0*/  HMMA.16816.F32 R136, R172.reuse, R138, RZ ;  /* 0x0000008aac88723c */ /* 0x040ff000000018ff */
[C---:B------:R-:W-:Y:S08]  /*17ee0*/  HMMA.16816.F32 R152, R172.reuse, R154, RZ ;  /* 0x0000009aac98723c */ /* 0x040ff000000018ff */
[C---:B-1----:R-:W-:Y:S08]  /*17ef0*/  HMMA.16816.F32 R176, R172.reuse, R4, RZ ;  /* 0x00000004acb0723c */ /* 0x042ff000000018ff */
[----:B------:R-:W-:Y:S01]  /*17f00*/  HMMA.16816.F32 R172, R172, R6, RZ ;  /* 0x00000006acac723c */ /* 0x000fe200000018ff */
[----:B------:R-:W1:Y:S07]  /*17f10*/  LDSM.16.M88.4 R4, [R202+0x2000] ;  /* 0x00200000ca04783b */ /* 0x000e6e0000000200 */
[C---:B-----5:R-:W-:Y:S08]  /*17f20*/  HMMA.16816.F32 R16, R24.reuse, R164, R16 ;  /* 0x000000a41810723c */ /* 0x060ff00000001810 */
[----:B------:R-:W-:Y:S01]  /*17f30*/  HMMA.16816.F32 R12, R24, R166, R12 ;  /* 0x000000a6180c723c */ /* 0x000fe2000000180c */
[----:B------:R-:W-:Y:S07]  /*17f40*/  LDSM.16.M88.4 R164, [R201+0x9000] ;  /* 0x00900000c9a4783b */ /* 0x000fee0000000200 */
[C---:B----4-:R-:W-:Y:S08]  /*17f50*/  HMMA.16816.F32 R140, R8.reuse, R160, R140 ;  /* 0x000000a0088c723c */ /* 0x050ff0000000188c */
[C---:B------:R-:W-:Y:S01]  /*17f60*/  HMMA.16816.F32 R136, R8.reuse, R162, R136 ;  /* 0x000000a20888723c */ /* 0x040fe20000001888 */
[----:B------:R-:W-:Y:S07]  /*17f70*/  LDSM.16.M88.4 R160, [R187] ;  /* 0x00000000bba0783b */ /* 0x000fee0000000200 */
[C---:B------:R-:W-:Y:S08]  /*17f80*/  HMMA.16816.F32 R176, R8.reuse, R28, R176 ;  /* 0x0000001c08b0723c */ /* 0x040ff000000018b0 */
[C---:B------:R-:W-:Y:S01]  /*17f90*/  HMMA.16816.F32 R172, R8.reuse, R30, R172 ;  /* 0x0000001e08ac723c */ /* 0x040fe200000018ac */
[----:B------:R-:W2:Y:S07]  /*17fa0*/  LDSM.16.M88.4 R28, [R200+0x2000] ;  /* 0x00200000c81c783b */ /* 0x000eae0000000200 */
[C---:B------:R-:W-:Y:S08]  /*17fb0*/  HMMA.16816.F32 R156, R8.reuse, R32, R156 ;  /* 0x00000020089c723c */ /* 0x040ff0000000189c */
[----:B------:R-:W-:Y:S01]  /*17fc0*/  HMMA.16816.F32 R152, R8, R34, R152 ;  /* 0x000000220898723c */ /* 0x000fe20000001898 */
[----:B------:R-:W3:Y:S04]  /*17fd0*/  LDSM.16.M88.4 R32, [R188+0x800] ;  /* 0x00080000bc20783b */ /* 0x000ee80000000200 */
[----:B------:R-:W4:Y:S03]  /*17fe0*/  LDSM.16.M88.4 R8, [R188+0x1000] ;  /* 0x00100000bc08783b */ /* 0x000f260000000200 */
[C---:B-1----:R-:W-:Y:S08]  /*17ff0*/  HMMA.16816.F32 R16, R4.reuse, R228, R16 ;  /* 0x000000e40410723c */ /* 0x042ff00000001810 */
[----:B------:R-:W-:Y:S01]  /*18000*/  HMMA.16816.F32 R12, R4, R230, R12 ;  /* 0x000000e6040c723c */ /* 0x000fe2000000180c */
[----:B------:R-:W-:Y:S07]  /*18010*/  LDSM.16.M88.4 R228, [R183] ;  /* 0x00000000b7e4783b */ /* 0x000fee0000000200 */
[C---:B------:R-:W-:Y:S08]  /*18020*/  HMMA.16816.F32 R140, R144.reuse, R148, R140 ;  /* 0x00000094908c723c */ /* 0x040ff0000000188c */
[C---:B------:R-:W-:Y:S01]  /*18030*/  HMMA.16816.F32 R136, R144.reuse, R150, R136 ;  /* 0x000000969088723c */ /* 0x040fe20000001888 */
[----:B------:R-:W-:Y:S07]  /*18040*/  LDSM.16.M88.4 R148, [R188+0x1800] ;  /* 0x00180000bc94783b */ /* 0x000fee0000000200 */
[C---:B------:R-:W-:Y:S08]  /*18050*/  HMMA.16816.F32 R156, R144.reuse, R20, R156 ;  /* 0x00000014909c723c */ /* 0x040ff0000000189c */
[----:B------:R-:W-:Y:S01]  /*18060*/  HMMA.16816.F32 R152, R144, R22, R152 ;  /* 0x000000169098723c */ /* 0x000fe20000001898 */
[----:B------:R-:W1:Y:S07]  /*18070*/  LDSM.16.M88.4 R20, [R201+0x8800] ;  /* 0x00880000c914783b */ /* 0x000e6e0000000200 */
[C---:B--2---:R-:W-:Y:S08]  /*18080*/  HMMA.16816.F32 R16, R28.reuse, R160, R16 ;  /* 0x000000a01c10723c */ /* 0x044ff00000001810 */
[----:B------:R-:W-:Y:S01]  /*18090*/  HMMA.16816.F32 R12, R28, R162, R12 ;  /* 0x000000a21c0c723c */ /* 0x000fe2000000180c */
[----:B------:R-:W-:Y:S07]  /*180a0*/  LDSM.16.M88.4 R160, [R201+0xa000] ;  /* 0x00a00000c9a0783b */ /* 0x000fee0000000200 */
[C---:B---3--:R-:W-:Y:S08]  /*180b0*/  HMMA.16816.F32 R140, R24.reuse, R32, R140 ;  /* 0x00000020188c723c */ /* 0x048ff0000000188c */
[----:B------:R-:W-:Y:S01]  /*180c0*/  HMMA.16816.F32 R136, R24, R34, R136 ;  /* 0x000000221888723c */ /* 0x000fe20000001888 */
[----:B------:R-:W-:Y:S07]  /*180d0*/  LDSM.16.M88.4 R32, [R186] ;  /* 0x00000000ba20783b */ /* 0x000fee0000000200 */
[C---:B------:R-:W-:Y:S08]  /*180e0*/  HMMA.16816.F32 R176, R144.reuse, R168, R176 ;  /* 0x000000a890b0723c */ /* 0x040ff000000018b0 */
[----:B------:R-:W-:Y:S01]  /*180f0*/  HMMA.16816.F32 R172, R144, R170, R172 ;  /* 0x000000aa90ac723c */ /* 0x000fe200000018ac */
[----:B------:R-:W-:Y:S04]  /*18100*/  LDSM.16.M88.4 R168, [R197+0x2000] ;  /* 0x00200000c5a8783b */ /* 0x000fe80000000200 */
[----:B------:R-:W2:Y:S03]  /*18110*/  LDSM.16.M88.4 R144, [R188+0x2000] ;  /* 0x00200000bc90783b */ /* 0x000ea60000000200 */
[C---:B----4-:R-:W-:Y:S08]  /*18120*/  HMMA.16816.F32 R156, R24.reuse, R8, R156 ;  /* 0x00000008189c723c */ /* 0x050ff0000000189c */
[----:B------:R-:W-:Y:S01]  /*18130*/  HMMA.16816.F32 R152, R24, R10, R152 ;  /* 0x0000000a1898723c */ /* 0x000fe20000001898 */
[----:B------:R-:W3:Y:S07]  /*18140*/  LDSM.16.M88.4 R8, [R201+0x9800] ;  /* 0x00980000c908783b */ /* 0x000eee0000000200 */
[C---:B------:R-:W-:Y:S08]  /*18150*/  HMMA.16816.F32 R16, R224.reuse, R220, R16 ;  /* 0x000000dce010723c */ /* 0x040ff00000001810 */
[----:B------:R-:W-:Y:S01]  /*18160*/  HMMA.16816.F32 R12, R224, R222, R12 ;  /* 0x000000dee00c723c */ /* 0x000fe2000000180c */
[----:B------:R-:W-:Y:S07]  /*18170*/  LDSM.16.M88.4 R220, [R195+0x9800] ;  /* 0x00980000c3dc783b */ /* 0x000fee0000000200 */
[C---:B-1----:R-:W-:Y:S08]  /*18180*/  HMMA.16816.F32 R140, R4.reuse, R20, R140 ;  /* 0x00000014048c723c */ /* 0x042ff0000000188c */
[----:B------:R-:W-:Y:S01]  /*18190*/  HMMA.16816.F32 R136, R4, R22, R136 ;  /* 0x000000160488723c */ /* 0x000fe20000001888 */
[----:B------:R-:W-:Y:S07]  /*181a0*/  LDSM.16.M88.4 R20, [R195+0x8800] ;  /* 0x00880000c314783b */ /* 0x000fee0000000200 */
[C---:B------:R-:W-:Y:S08]  /*181b0*/  HMMA.16816.F32 R176, R24.reuse, R148, R176 ;  /* 0x0000009418b0723c */ /* 0x040ff000000018b0 */
[----:B------:R-:W-:Y:S01]  /*181c0*/  HMMA.16816.F32 R172, R24, R150, R172 ;  /* 0x0000009618ac723c */ /* 0x000fe200000018ac */
[----:B------:R-:W1:Y:S04]  /*181d0*/  LDSM.16.M88.4 R148, [R202+0x4000] ;  /* 0x00400000ca94783b */ /* 0x000e680000000200 */
[----:B------:R-:W4:Y:S03]  /*181e0*/  LDSM.16.M88.4 R24, [R185] ;  /* 0x00000000b918783b */ /* 0x000f260000000200 */
[C---:B--2---:R-:W-:Y:S08]  /*181f0*/  HMMA.16816.F32 R16, R168.reuse, R144, R16 ;  /* 0x00000090a810723c */ /* 0x044ff00000001810 */
[----:B------:R-:W-:Y:S01]  /*18200*/  HMMA.16816.F32 R12, R168, R146, R12 ;  /* 0x00000092a80c723c */ /* 0x000fe2000000180c */
[----:B------:R-:W-:Y:S07]  /*18210*/  LDSM.16.M88.4 R144, [R201+0xa800] ;  /* 0x00a80000c990783b */ /* 0x000fee0000000200 */
[C---:B------:R-:W-:Y:S08]  /*18220*/  HMMA.16816.F32 R140, R28.reuse, R32, R140 ;  /* 0x000000201c8c723c */ /* 0x040ff0000000188c */
[----:B------:R-:W-:Y:S01]  /*18230*/  HMMA.16816.F32 R136, R28, R34, R136 ;  /* 0x000000221c88723c */ /* 0x000fe20000001888 */
[----:B------:R-:W2:Y:S07]  /*18240*/  LDSM.16.M88.4 R32, [R200+0x4000] ;  /* 0x00400000c820783b */ /* 0x000eae0000000200 */
[C---:B------:R-:W-:Y:S08]  /*18250*/  HMMA.16816.F32 R156, R4.reuse, R164, R156 ;  /* 0x000000a4049c723c */ /* 0x040ff0000000189c */
[C---:B------:R-:W-:Y:S01]  /*18260*/  HMMA.16816.F32 R152, R4.reuse, R166, R152 ;  /* 0x000000a60498723c */ /* 0x040fe20000001898 */
[----:B------:R-:W-:Y:S07]  /*18270*/  LDSM.16.M88.4 R164, [R188+0x3000] ;  /* 0x00300000bca4783b */ /* 0x000fee0000000200 */
[C---:B---3--:R-:W-:Y:S08]  /*18280*/  HMMA.16816.F32 R176, R4.reuse, R8, R176 ;  /* 0x0000000804b0723c */ /* 0x048ff000000018b0 */
[----:B------:R-:W-:Y:S01]  /*18290*/  HMMA.16816.F32 R172, R4, R10, R172 ;  /* 0x0000000a04ac723c */ /* 0x000fe200000018ac */
[----:B------:R-:W3:Y:S04]  /*182a0*/  LDSM.16.M88.4 R4, [R188+0x2800] ;  /* 0x00280000bc04783b */ /* 0x000ee80000000200 */
[----:B------:R-:W5:Y:S03]  /*182b0*/  LDSM.16.M88.4 R8, [R195+0x9000] ;  /* 0x00900000c308783b */ /* 0x000f660000000200 */
[C---:B-1----:R-:W-:Y:S08]  /*182c0*/  HMMA.16816.F32 R16, R148.reuse, R160, R16 ;  /* 0x000000a09410723c */ /* 0x042ff00000001810 */
[----:B------:R-:W-:Y:S01]  /*182d0*/  HMMA.16816.F32 R12, R148, R162, R12 ;  /* 0x000000a2940c723c */ /* 0x000fe2000000180c */
[----:B------:R-:W-:Y:S07]  /*182e0*/  LDSM.16.M88.4 R160, [R188+0x3800] ;  /* 0x00380000bca0783b */ /* 0x000fee0000000200 */
[C---:B------:R-:W-:Y:S08]  /*182f0*/  HMMA.16816.F32 R140, R224.reuse, R20, R140 ;  /* 0x00000014e08c723c */ /* 0x040ff0000000188c */
[----:B------:R-:W-:Y:S01]  /*18300*/  HMMA.16816.F32 R136, R224, R22, R136 ;  /* 0x00000016e088723c */ /* 0x000fe20000001888 */
[----:B------:R-:W-:Y:S07]  /*18310*/  LDSM.16.M88.4 R20, [R195+0xa000] ;  /* 0x00a00000c314783b */ /* 0x000fee0000000200 */
[C---:B----4-:R-:W-:Y:S08]  /*18320*/  HMMA.16816.F32 R156, R28.reuse, R24, R156 ;  /* 0x000000181c9c723c */ /* 0x050ff0000000189c */
[----:B------:R-:W-:Y:S01]  /*18330*/  HMMA.16816.F32 R152, R28, R26, R152 ;  /* 0x0000001a1c98723c */ /* 0x000fe20000001898 */
[----:B------:R-:W1:Y:S07]  /*18340*/  LDSM.16.M88.4 R24, [R198+0x4000] ;  /* 0x00400000c618783b */ /* 0x000e6e0000000200 */
[C---:B--2---:R-:W-:Y:S08]  /*18350*/  HMMA.16816.F32 R16, R32.reuse, R228, R16 ;  /* 0x000000e42010723c */ /* 0x044ff00000001810 */
[----:B------:R-:W-:Y:S08]  /*18360*/  HMMA.16816.F32 R12, R32, R230, R12 ;  /* 0x000000e6200c723c */ /* 0x000ff0000000180c */
[----:B---3--:R-:W-:Y:S08]  /*18370*/  HMMA.16816.F32 R140, R168, R4, R140 ;  /* 0x00000004a88c723c */ /* 0x008ff0000000188c */
[C---:B------:R-:W-:Y:S08]  /*18380*/  HMMA.16816.F32 R176, R28.reuse, R232, R176 ;  /* 0x000000e81cb0723c */ /* 0x040ff000000018b0 */
[----:B------:R-:W-:Y:S01]  /*18390*/  HMMA.16816.F32 R172, R28, R234, R172 ;  /* 0x000000ea1cac723c */ /* 0x000fe200000018ac */
[----:B------:R-:W-:Y:S07]  /*183a0*/  LDSM.16.M88.4 R28, [R182] ;  /* 0x00000000b61c783b */ /* 0x000fee0000000200 */
[----:B------:R-:W-:Y:S01]  /*183b0*/  HMMA.16816.F32 R136, R168, R6, R136 ;  /* 0x00000006a888723c */ /* 0x000fe20000001888 */
[----:B------:R-:W-:Y:S07]  /*183c0*/  LDSM.16.M88.4 R4, [R188+0x4000] ;  /* 0x00400000bc04783b */ /* 0x000fee0000000200 */
[C---:B-----5:R-:W-:Y:S08]  /*183d0*/  HMMA.16816.F32 R156, R224.reuse, R8, R156 ;  /* 0x00000008e09c723c */ /* 0x060ff0000000189c */
[----:B------:R-:W-:Y:S01]  /*183e0*/  HMMA.16816.F32 R152, R224, R10, R152 ;  /* 0x0000000ae098723c */ /* 0x000fe20000001898 */
[----:B------:R-:W2:Y:S07]  /*183f0*/  LDSM.16.M88.4 R8, [R197+0x4000] ;  /* 0x00400000c508783b */ /* 0x000eae0000000200 */
[C---:B-1----:R-:W-:Y:S08]  /*18400*/  HMMA.16816.F32 R16, R24.reuse, R20, R16 ;  /* 0x000000141810723c */ /* 0x042ff00000001810 */
[----:B------:R-:W-:Y:S01]  /*18410*/  HMMA.16816.F32 R12, R24, R22, R12 ;  /* 0x00000016180c723c */ /* 0x000fe2000000180c */
[----:B------:R-:W-:Y:S07]  /*18420*/  LDSM.16.M88.4 R20, [R181] ;  /* 0x00000000b514783b */ /* 0x000fee0000000200 */
[----:B------:R-:W-:Y:S08]  /*18430*/  HMMA.16816.F32 R140, R148, R144, R140 ;  /* 0x00000090948c723c */ /* 0x000ff0000000188c */
[C---:B------:R-:W-:Y:S08]  /*18440*/  HMMA.16816.F32 R176, R224.reuse, R220, R176 ;  /* 0x000000dce0b0723c */ /* 0x040ff000000018b0 */
[----:B------:R-:W-:Y:S01]  /*18450*/  HMMA.16816.F32 R172, R224, R222, R172 ;  /* 0x000000dee0ac723c */ /* 0x000fe200000018ac */
[----:B------:R-:W1:Y:S07]  /*18460*/  LDSM.16.M88.4 R220, [R201+0xb000] ;  /* 0x00b00000c9dc783b */ /* 0x000e6e0000000200 */
[----:B------:R-:W-:Y:S01]  /*18470*/  HMMA.16816.F32 R144, R148, R146, R136 ;  /* 0x000000929490723c */ /* 0x000fe20000001888 */
[----:B------:R-:W3:Y:S07]  /*18480*/  LDSM.16.M88.4 R136, [R195+0xa800] ;  /* 0x00a80000c388783b */ /* 0x000eee0000000200 */
[----:B------:R-:W-:Y:S07]  /*18490*/  HMMA.16816.F32 R156, R168, R164, R156 ;  /* 0x000000a4a89c723c */ /* 0x000fee000000189c */
[----:B------:R-:W-:Y:S01]  /*184a0*/  IMAD.MOV.U32 R164, RZ, RZ, R236 ;  /* 0x000000ffffa47224 */ /* 0x000fe200078e00ec */
[----:B--2---:R-:W-:Y:S01]  /*184b0*/  HMMA.16816.F32 R16, R8, R4, R16 ;  /* 0x000000040810723c */ /* 0x004fe20000001810 */
[----:B------:R-:W-:-:S07]  /*184c0*/  IMAD.MOV.U32 R165, RZ, RZ, R237 ;  /* 0x000000ffffa57224 */ /* 0x000fce00078e00ed */
[----:B------:R-:W-:Y:S01]  /*184d0*/  HMMA.16816.F32 R12, R8, R6, R12 ;  /* 0x00000006080c723c */ /* 0x000fe2000000180c */
[----:B------:R-:W2:Y:S07]  /*184e0*/  LDSM.16.M88.4 R4, [R201+0xb800] ;  /* 0x00b80000c904783b */ /* 0x000eae0000000200 */
[----:B------:R-:W-:Y:S08]  /*184f0*/  HMMA.16816.F32 R152, R168, R166, R152 ;  /* 0x000000a6a898723c */ /* 0x000ff00000001898 */
[----:B------:R-:W-:Y:S01]  /*18500*/  HMMA.16816.F32 R140, R32, R28, R140 ;  /* 0x0000001c208c723c */ /* 0x000fe2000000188c */
[----:B------:R-:W-:-:S02]  /*18510*/  FMUL.FTZ R17, R17, c[0x0][0x2ec] ;  /* 0x0000bb0011117a20 */ /* 0x000fc40000410000 */
[----:B------:R-:W-:Y:S02]  /*18520*/  FMUL.FTZ R2, R16, c[0x0][0x2ec] ;  /* 0x0000bb0010027a20 */ /* 0x000fe40000410000 */
[----:B------:R-:W-:Y:S03]  /*18530*/  MUFU.TANH R133, R17 ;  /* 0x0000001100857308 */ /* 0x000fe60000002400 */
[----:B------:R-:W-:Y:S01]  /*18540*/  HMMA.16816.F32 R144, R32, R30, R144 ;  /* 0x0000001e2090723c */ /* 0x000fe20000001890 */
[----:B------:R-:W-:Y:S01]  /*18550*/  LDSM.16.M88.4 R28, [R188+0x4800] ;  /* 0x00480000bc1c783b */ /* 0x000fe20000000200 */
[----:B------:R-:W-:Y:S02]  /*18560*/  FMUL.FTZ R12, R12, c[0x0][0x2ec] ;  /* 0x0000bb000c0c7a20 */ /* 0x000fe40000410000 */
[----:B------:R-:W-:Y:S01]  /*18570*/  FMUL.FTZ R13, R13, c[0x0][0x2ec] ;  /* 0x0000bb000d0d7a20 */ /* 0x000fe20000410000 */
[----:B------:R-:W4:Y:S01]  /*18580*/  MUFU.TANH R2, R2 ;  /* 0x0000000200027308 */ /* 0x000f220000002400 */
[----:B------:R-:W-:-:S02]  /*18590*/  FMUL.FTZ R14, R14, c[0x0][0x2ec] ;  /* 0x0000bb000e0e7a20 */ /* 0x000fc40000410000 */
[----:B------:R-:W-:Y:S01]  /*185a0*/  HMMA.16816.F32 R176, R168, R160, R176 ;  /* 0x000000a0a8b0723c */ /* 0x000fe200000018b0 */
[----:B------:R-:W-:-:S04]  /*185b0*/  FMUL.FTZ R15, R15, c[0x0][0x2ec] ;  /* 0x0000bb000f0f7a20 */ /* 0x000fc80000410000 */
[----:B------:R5:W2:Y:S03]  /*185c0*/  MUFU.TANH R134, R12 ;  /* 0x0000000c00867308 */ /* 0x000aa60000002400 */
[----:B-1----:R-:W-:Y:S01]  /*185d0*/  HMMA.16816.F32 R156, R148, R220, R156 ;  /* 0x000000dc949c723c */ /* 0x002fe2000000189c */
[----:B----4-:R-:W-:-:S07]  /*185e0*/  FSEL R2, R2, -INF , !P4 ;  /* 0xff80000002027808 */ /* 0x010fce0006000000 */
[----:B------:R-:W-:Y:S01]  /*185f0*/  HMMA.16816.F32 R172, R168, R162, R172 ;  /* 0x000000a2a8ac723c */ /* 0x000fe200000018ac */
[----:B------:R-:W1:Y:S01]  /*18600*/  LDSM.16.M88.4 R160, [R180] ;  /* 0x00000000b4a0783b */ /* 0x000e620000000200 */
[----:B-----5:R-:W-:-:S06]  /*18610*/  IADD3 R12, R135, 0x1, RZ ;  /* 0x00000001870c7810 */ /* 0x020fcc0007ffe0ff */
[----:B------:R-:W-:Y:S01]  /*18620*/  HMMA.16816.F32 R152, R148, R222, R152 ;  /* 0x000000de9498723c */ /* 0x000fe20000001898 */
[C---:B------:R-:W-:Y:S02]  /*18630*/  ISETP.GE.AND P6, PT, R12.reuse, R213, PT ;  /* 0x000000d50c00720c */ /* 0x040fe40003fc6270 */
[C---:B------:R-:W-:Y:S02]  /*18640*/  ISETP.GE.AND P2, PT, R12.reuse, R214, PT ;  /* 0x000000d60c00720c */ /* 0x040fe40003f46270 */
[C---:B------:R-:W-:Y:S02]  /*18650*/  ISETP.LT.OR P6, PT, R12.reuse, R216, P6 ;  /* 0x000000d80c00720c */ /* 0x040fe400037c1670 */
[----:B------:R-:W-:Y:S01]  /*18660*/  ISETP.LT.OR P2, PT, R12, R215, P2 ;  /* 0x000000d70c00720c */ /* 0x000fe20001741670 */
[C---:B---3--:R-:W-:Y:S08]  /*18670*/  HMMA.16816.F32 R140, R24.reuse, R136, R140 ;  /* 0x00000088188c723c */ /* 0x048ff0000000188c */
[----:B------:R-:W-:Y:S01]  /*18680*/  HMMA.16816.F32 R144, R24, R138, R144 ;  /* 0x0000008a1890723c */ /* 0x000fe20000001890 */
[----:B------:R-:W3:Y:S07]  /*18690*/  LDSM.16.M88.4 R136, [R195+0xb000] ;  /* 0x00b00000c388783b */ /* 0x000eee0000000200 */
[----:B--2---:R-:W-:Y:S08]  /*186a0*/  HMMA.16816.F32 R176, R148, R4, R176 ;  /* 0x0000000494b0723c */ /* 0x004ff000000018b0 */
[----:B------:R-:W-:Y:S01]  /*186b0*/  HMMA.16816.F32 R156, R32, R20, R156 ;  /* 0x00000014209c723c */ /* 0x000fe2000000189c */
[----:B------:R-:W-:Y:S06]  /*186c0*/  MUFU.TANH R20, R13 ;  /* 0x0000000d00147308 */ /* 0x000fec0000002400 */
[----:B------:R-:W-:Y:S01]  /*186d0*/  FMUL.FTZ R21, R18, c[0x0][0x2ec] ;  /* 0x0000bb0012157a20 */ /* 0x000fe20000410000 */
[----:B------:R-:W-:Y:S01]  /*186e0*/  HMMA.16816.F32 R172, R148, R6, R172 ;  /* 0x0000000694ac723c */ /* 0x000fe200000018ac */
[----:B------:R-:W2:Y:S04]  /*186f0*/  LDSM.16.M88.4 R4, [R195+0xb800] ;  /* 0x00b80000c304783b */ /* 0x000ea80000000200 */
[----:B------:R-:W4:Y:S03]  /*18700*/  MUFU.TANH R21, R21 ;  /* 0x0000001500157308 */ /* 0x000f260000002400 */
[C---:B------:R-:W-:Y:S05]  /*18710*/  HMMA.16816.F32 R152, R32.reuse, R22, R152 ;  /* 0x000000162098723c */ /* 0x040fea0000001898 */
[----:B------:R-:W5:Y:S02]  /*18720*/  MUFU.TANH R23, R14 ;  /* 0x0000000e00177308 */ /* 0x000f640000002400 */
[----:B------:R-:W-:Y:S01]  /*18730*/  FMUL.FTZ R22, R19, c[0x0][0x2ec] ;  /* 0x0000bb0013167a20 */ /* 0x000fe20000410000 */
[----:B-1----:R-:W-:Y:S01]  /*18740*/  HMMA.16816.F32 R176, R32, R160, R176 ;  /* 0x000000a020b0723c */ /* 0x002fe200000018b0 */
[----:B------:R-:W1:Y:S04]  /*18750*/  LDSM.16.M88.4 R16, [R188+0x5000] ;  /* 0x00500000bc10783b */ /* 0x000e680000000200 */
[----:B------:R-:W-:Y:S03]  /*18760*/  MUFU.TANH R22, R22 ;  /* 0x0000001600167308 */ /* 0x000fe60000002400 */
[----:B------:R-:W-:Y:S05]  /*18770*/  HMMA.16816.F32 R140, R8, R28, R140 ;  /* 0x0000001c088c723c */ /* 0x000fea000000188c */
[----:B------:R2:W-:Y:S03]  /*18780*/  MUFU.TANH R28, R15 ;  /* 0x0000000f001c7308 */ /* 0x0005e60000002400 */
[----:B---3--:R-:W-:Y:S08]  /*18790*/  HMMA.16816.F32 R156, R24, R136, R156 ;  /* 0x00000088189c723c */ /* 0x008ff0000000189c */
[----:B------:R-:W-:Y:S01]  /*187a0*/  HMMA.16816.F32 R172, R32, R162, R172 ;  /* 0x000000a220ac723c */ /* 0x000fe200000018ac */
[----:B--2---:R-:W2:Y:S01]  /*187b0*/  LDSM.16.M88.4 R12, [R188+0x5800] ;  /* 0x00580000bc0c783b */ /* 0x004ea20000000200 */
[----:B------:R-:W-:-:S06]  /*187c0*/  DEPBAR.LE SB0, 0x0 ;  /* 0x000080000000791a */ /* 0x000fcc0000000000 */
[----:B------:R-:W-:Y:S01]  /*187d0*/  HMMA.16816.F32 R152, R24, R138, R152 ;  /* 0x0000008a1898723c */ /* 0x000fe20000001898 */
[----:B------:R-:W-:Y:S02]  /*187e0*/  FMUL.FTZ R29, R140, c[0x0][0x2ec] ;  /* 0x0000bb008c1d7a20 */ /* 0x000fe40000410000 */
[----:B------:R-:W-:-:S04]  /*187f0*/  FMUL.FTZ R32, R142, c[0x0][0x2ec] ;  /* 0x0000bb008e207a20 */ /* 0x000fc80000410000 */
[----:B------:R-:W3:Y:S01]  /*18800*/  MUFU.TANH R29, R29 ;  /* 0x0000001d001d7308 */ /* 0x000ee20000002400 */
[----:B------:R-:W-:Y:S07]  /*18810*/  HMMA.16816.F32 R144, R8, R30, R144 ;  /* 0x0000001e0890723c */ /* 0x000fee0000001890 */
[----:B------:R-:W-:Y:S01]  /*18820*/  FMUL.FTZ R30, R141, c[0x0][0x2ec] ;  /* 0x0000bb008d1e7a20 */ /* 0x000fe20000410000 */
[----:B------:R-:W-:Y:S01]  /*18830*/  HMMA.16816.F32 R176, R24, R4, R176 ;  /* 0x0000000418b0723c */ /* 0x000fe200000018b0 */
[----:B------:R-:W-:Y:S06]  /*18840*/  MUFU.TANH R32, R32 ;  /* 0x0000002000207308 */ /* 0x000fec0000002400 */
[C---:B------:R-:W-:Y:S01]  /*18850*/  IADD3 R4, R135.reuse, 0x9, RZ ;  /* 0x0000000987047810 */ /* 0x040fe20007ffe0ff */
[----:B-1----:R-:W-:Y:S01]  /*18860*/  HMMA.16816.F32 R156, R8, R16, R156 ;  /* 0x00000010089c723c */ /* 0x002fe2000000189c */
[----:B------:R-:W-:Y:S01]  /*18870*/  IADD3 R5, R135, 0x8, RZ ;  /* 0x0000000887057810 */ /* 0x000fe20007ffe0ff */
[----:B------:R-:W1:Y:S01]  /*18880*/  MUFU.TANH R30, R30 ;  /* 0x0000001e001e7308 */ /* 0x000e620000002400 */
[----:B------:R-:W-:-:S02]  /*18890*/  ISETP.GE.AND P1, PT, R4, R213, PT ;  /* 0x000000d50400720c */ /* 0x000fc40003f26270 */
[C---:B------:R-:W-:Y:S02]  /*188a0*/  ISETP.GE.AND P4, PT, R4.reuse, R214, PT ;  /* 0x000000d60400720c */ /* 0x040fe40003f86270 */
[C---:B------:R-:W-:Y:S01]  /*188b0*/  ISETP.LT.OR P1, PT, R4.reuse, R216, P1 ;  /* 0x000000d80400720c */ /* 0x040fe20000f21670 */
[----:B------:R-:W-:Y:S01]  /*188c0*/  HMMA.16816.F32 R172, R24, R6, R172 ;  /* 0x0000000618ac723c */ /* 0x000fe200000018ac */
[----:B------:R-:W-:Y:S01]  /*188d0*/  ISETP.LT.OR P4, PT, R4, R215, P4 ;  /* 0x000000d70400720c */ /* 0x000fe20002781670 */
[----:B------:R-:W-:Y:S01]  /*188e0*/  FMUL.FTZ R31, R144, c[0x0][0x2ec] ;  /* 0x0000bb00901f7a20 */ /* 0x000fe20000410000 */
[----:B------:R-:W-:Y:S01]  /*188f0*/  FSEL R4, R133, -INF , !P6 ;  /* 0xff80000085047808 */ /* 0x000fe20007000000 */
[----:B------:R-:W-:Y:S01]  /*18900*/  FMUL.FTZ R136, R145, c[0x0][0x2ec] ;  /* 0x0000bb0091887a20 */ /* 0x000fe20000410000 */
[----:B------:R-:W-:Y:S01]  /*18910*/  ISETP.GE.AND P5, PT, R5, R213, PT ;  /* 0x000000d50500720c */ /* 0x000fe20003fa6270 */
[----:B------:R-:W-:Y:S01]  /*18920*/  FMUL.FTZ R17, R143, c[0x0][0x2ec] ;  /* 0x0000bb008f117a20 */ /* 0x000fe20000410000 */
[----:B------:R-:W-:Y:S01]  /*18930*/  ISETP.GE.AND P6, PT, R135, R214, PT ;  /* 0x000000d68700720c */ /* 0x000fe20003fc6270 */
[----:B------:R-:W-:Y:S01]  /*18940*/  HMMA.16816.F32 R152, R8, R18, R152 ;  /* 0x000000120898723c */ /* 0x000fe20000001898 */
[----:B------:R-:W-:Y:S01]  /*18950*/  ISETP.LT.OR P5, PT, R5, R216, P5 ;  /* 0x000000d80500720c */ /* 0x000fe20002fa1670 */
[----:B------:R-:W1:Y:S01]  /*18960*/  MUFU.TANH R31, R31 ;  /* 0x0000001f001f7308 */ /* 0x000e620000002400 */
[----:B------:R-:W-:Y:S01]  /*18970*/  ISETP.LT.OR P6, PT, R135, R215, P6 ;  /* 0x000000d78700720c */ /* 0x000fe200037c1670 */
[----:B------:R-:W-:Y:S01]  /*18980*/  FMUL.FTZ R33, R147, c[0x0][0x2ec] ;  /* 0x0000bb0093217a20 */ /* 0x000fe20000410000 */
[----:B------:R-:W-:-:S02]  /*18990*/  IADD3 R24, R135, 0x10, RZ ;  /* 0x0000001087187810 */ /* 0x000fc40007ffe0ff */
[----:B------:R-:W-:Y:S01]  /*189a0*/  IADD3 R7, R135, 0x11, RZ ;  /* 0x0000001187077810 */ /* 0x000fe20007ffe0ff */
[C---:B--2---:R-:W-:Y:S01]  /*189b0*/  HMMA.16816.F32 R176, R8.reuse, R12, R176 ;  /* 0x0000000c08b0723c */ /* 0x044fe200000018b0 */
[----:B------:R-:W-:Y:S01]  /*189c0*/  FSEL R134, R134, -INF , !P5 ;  /* 0xff80000086867808 */ /* 0x000fe20006800000 */
[----:B------:R-:W-:Y:S01]  /*189d0*/  FMUL.FTZ R19, R156, c[0x0][0x2ec] ;  /* 0x0000bb009c137a20 */ /* 0x000fe20000410000 */
[----:B----4-:R-:W-:Y:S01]  /*189e0*/  FSEL R6, R21, -INF , !P6 ;  /* 0xff80000015067808 */ /* 0x010fe20007000000 */
[----:B------:R-:W-:Y:S01]  /*189f0*/  FMUL.FTZ R157, R157, c[0x0][0x2ec] ;  /* 0x0000bb009d9d7a20 */ /* 0x000fe20000410000 */
[-C--:B------:R-:W-:Y:S01]  /*18a00*/  ISETP.GE.AND P0, PT, R5, R214.reuse, PT ;  /* 0x000000d60500720c */ /* 0x080fe20003f06270 */
[----:B------:R-:W2:Y:S01]  /*18a10*/  MUFU.TANH R136, R136 ;  /* 0x0000008800887308 */ /* 0x000ea20000002400 */
[-C--:B------:R-:W-:Y:S01]  /*18a20*/  ISETP.GE.AND P5, PT, R24, R213.reuse, PT ;  /* 0x000000d51800720c */ /* 0x080fe20003fa6270 */
[----:B------:R-:W-:Y:S01]  /*18a30*/  FMUL.FTZ R18, R146, c[0x0][0x2ec] ;  /* 0x0000bb0092127a20 */ /* 0x000fe20000410000 */
[----:B------:R-:W-:Y:S01]  /*18a40*/  ISETP.GE.AND P6, PT, R7, R213, PT ;  /* 0x000000d50700720c */ /* 0x000fe20003fc6270 */
[----:B------:R-:W-:Y:S01]  /*18a50*/  HMMA.16816.F32 R172, R8, R14, R172 ;  /* 0x0000000e08ac723c */ /* 0x000fe200000018ac */
[----:B------:R-:W-:Y:S01]  /*18a60*/  FSEL R16, R20, -INF , !P1 ;  /* 0xff80000014107808 */ /* 0x000fe20004800000 */
[----:B------:R-:W-:Y:S01]  /*18a70*/  FMUL.FTZ R158, R158, c[0x0][0x2ec] ;  /* 0x0000bb009e9e7a20 */ /* 0x000fe20000410000 */
[----:B------:R-:W-:Y:S01]  /*18a80*/  ISETP.GE.AND P1, PT, R24, R214, PT ;  /* 0x000000d61800720c */ /* 0x000fe20003f26270 */
[----:B------:R-:W-:Y:S01]  /*18a90*/  MUFU.TANH R19, R19 ;  /* 0x0000001300137308 */ /* 0x000fe20000002400 */
[-C--:B------:R-:W-:Y:S01]  /*18aa0*/  ISETP.LT.OR P0, PT, R5, R215.reuse, P0 ;  /* 0x000000d70500720c */ /* 0x080fe20000701670 */
[----:B------:R-:W-:Y:S01]  /*18ab0*/  FMUL.FTZ R152, R152, c[0x0][0x2ec] ;  /* 0x0000bb0098987a20 */ /* 0x000fe20000410000 */
[-C--:B------:R-:W-:Y:S01]  /*18ac0*/  ISETP.LT.OR P5, PT, R24, R216.reuse, P5 ;  /* 0x000000d81800720c */ /* 0x080fe20002fa1670 */
[----:B------:R-:W-:Y:S01]  /*18ad0*/  FMUL.FTZ R154, R154, c[0x0][0x2ec] ;  /* 0x0000bb009a9a7a20 */ /* 0x000fe20000410000 */
[----:B------:R-:W-:Y:S01]  /*18ae0*/  ISETP.LT.OR P6, PT, R7, R216, P6 ;  /* 0x000000d80700720c */ /* 0x000fe200037c1670 */
[----:B------:R-:W-:Y:S01]  /*18af0*/  FMUL.FTZ R159, R159, c[0x0][0x2ec] ;  /* 0x0000bb009f9f7a20 */ /* 0x000fe20000410000 */
[C---:B------:R-:W-:Y:S01]  /*18b00*/  IADD3 R20, R135.reuse, 0x18, RZ ;  /* 0x0000001887147810 */ /* 0x040fe20007ffe0ff */
[----:B------:R-:W4:Y:S01]  /*18b10*/  MUFU.TANH R170, R157 ;  /* 0x0000009d00aa7308 */ /* 0x000f220000002400 */
[----:B------:R-:W-:Y:S01]  /*18b20*/  IADD3 R12, R135, 0x19, RZ ;  /* 0x00000019870c7810 */ /* 0x000fe20007ffe0ff */
[----:B------:R-:W-:Y:S01]  /*18b30*/  FMUL.FTZ R153, R153, c[0x0][0x2ec] ;  /* 0x0000bb0099997a20 */ /* 0x000fe20000410000 */
[----:B------:R-:W-:Y:S01]  /*18b40*/  ISETP.LT.OR P1, PT, R24, R215, P1 ;  /* 0x000000d71800720c */ /* 0x000fe20000f21670 */
[----:B------:R-:W-:Y:S01]  /*18b50*/  FMUL.FTZ R151, R178, c[0x0][0x2ec] ;  /* 0x0000bb00b2977a20 */ /* 0x000fe20000410000 */
[----:B-----5:R-:W-:Y:S01]  /*18b60*/  FSEL R13, R23, -INF , !P0 ;  /* 0xff800000170d7808 */ /* 0x020fe20004000000 */
[----:B------:R-:W-:Y:S01]  /*18b70*/  FMUL.FTZ R155, R155, c[0x0][0x2ec] ;  /* 0x0000bb009b9b7a20 */ /* 0x000fe20000410000 */
[----:B---3--:R-:W-:Y:S01]  /*18b80*/  FSEL R26, R29, -INF , !P5 ;  /* 0xff8000001d1a7808 */ /* 0x008fe20006800000 */
[----:B------:R-:W3:Y:S01]  /*18b90*/  MUFU.TANH R17, R17 ;  /* 0x0000001100117308 */ /* 0x000ee20000002400 */
[----:B-1----:R-:W-:Y:S01]  /*18ba0*/  FSEL R24, R30, -INF , !P6 ;  /* 0xff8000001e187808 */ /* 0x002fe20007000000 */
[----:B------:R-:W-:Y:S01]  /*18bb0*/  FMUL.FTZ R139, R179, c[0x0][0x2ec] ;  /* 0x0000bb00b38b7a20 */ /* 0x000fe20000410000 */
[-C--:B------:R-:W-:Y:S01]  /*18bc0*/  ISETP.GE.AND P0, PT, R20, R213.reuse, PT ;  /* 0x000000d51400720c */ /* 0x080fe20003f06270 */
[----:B------:R-:W-:Y:S01]  /*18bd0*/  FMUL.FTZ R138, R172, c[0x0][0x2ec] ;  /* 0x0000bb00ac8a7a20 */ /* 0x000fe20000410000 */
[----:B------:R-:W-:Y:S01]  /*18be0*/  ISETP.GE.AND P5, PT, R12, R213, PT ;  /* 0x000000d50c00720c */ /* 0x000fe20003fa6270 */
[----:B------:R-:W-:Y:S01]  /*18bf0*/  FMUL.FTZ R137, R174, c[0x0][0x2ec] ;  /* 0x0000bb00ae897a20 */ /* 0x000fe20000410000 */
[----:B------:R-:W-:Y:S01]  /*18c00*/  ISETP.GE.AND P6, PT, R12, R214, PT ;  /* 0x000000d60c00720c */ /* 0x000fe20003fc6270 */
[----:B------:R-:W1:Y:S01]  /*18c10*/  MUFU.TANH R18, R18 ;  /* 0x0000001200127308 */ /* 0x000e620000002400 */
[-C--:B------:R-:W-:Y:S01]  /*18c20*/  ISETP.LT.OR P0, PT, R20, R216.reuse, P0 ;  /* 0x000000d81400720c */ /* 0x080fe20000701670 */
[----:B------:R-:W-:Y:S01]  /*18c30*/  FMUL.FTZ R149, R175, c[0x0][0x2ec] ;  /* 0x0000bb00af957a20 */ /* 0x000fe20000410000 */
[----:B------:R-:W-:-:S02]  /*18c40*/  ISETP.LT.OR P5, PT, R12, R216, P5 ;  /* 0x000000d80c00720c */ /* 0x000fc40002fa1670 */
[----:B------:R-:W-:Y:S02]  /*18c50*/  ISETP.LT.OR P6, PT, R12, R215, P6 ;  /* 0x000000d70c00720c */ /* 0x000fe400037c1670 */
[----:B------:R-:W-:Y:S01]  /*18c60*/  FSEL R5, R22, -INF , !P2 ;  /* 0xff80000016057808 */ /* 0x000fe20005000000 */
[----:B------:R-:W5:Y:S01]  /*18c70*/  MUFU.TANH R33, R33 ;  /* 0x0000002100217308 */ /* 0x000f620000002400 */
[C---:B------:R-:W-:Y:S02]  /*18c80*/  IADD3 R12, R135.reuse, 0x20, RZ ;  /* 0x00000020870c7810 */ /* 0x040fe40007ffe0ff */
[----:B------:R-:W-:Y:S02]  /*18c90*/  IADD3 R21, R135, 0x21, RZ ;  /* 0x0000002187157810 */ /* 0x000fe40007ffe0ff */
[----:B------:R-:W-:Y:S02]  /*18ca0*/  ISETP.GE.AND P2, PT, R7, R214, PT ;  /* 0x000000d60700720c */ /* 0x000fe40003f46270 */
[----:B------:R-:W-:Y:S01]  /*18cb0*/  FSEL R22, R31, -INF , !P0 ;  /* 0xff8000001f167808 */ /* 0x000fe20004000000 */
[----:B------:R-:W1:Y:S01]  /*18cc0*/  MUFU.TANH R171, R158 ;  /* 0x0000009e00ab7308 */ /* 0x000e620000002400 */
[----:B------:R-:W-:-:S02]  /*18cd0*/  FSEL R27, R32, -INF , !P1 ;  /* 0xff800000201b7808 */ /* 0x000fc40004800000 */
[-C--:B------:R-:W-:Y:S02]  /*18ce0*/  ISETP.GE.AND P0, PT, R12, R213.reuse, PT ;  /* 0x000000d50c00720c */ /* 0x080fe40003f06270 */
[----:B------:R-:W-:Y:S02]  /*18cf0*/  ISETP.GE.AND P1, PT, R21, R213, PT ;  /* 0x000000d51500720c */ /* 0x000fe40003f26270 */
[----:B------:R-:W-:Y:S01]  /*18d00*/  ISETP.LT.OR P2, PT, R7, R215, P2 ;  /* 0x000000d70700720c */ /* 0x000fe20001741670 */
[----:B------:R1:W-:Y:S01]  /*18d10*/  MUFU.TANH R168, R152 ;  /* 0x0000009800a87308 */ /* 0x0003e20000002400 */
[----:B------:R-:W-:Y:S02]  /*18d20*/  FSEL R7, R28, -INF , !P4 ;  /* 0xff8000001c077808 */ /* 0x000fe40006000000 */
[----:B------:R-:W-:Y:S02]  /*18d30*/  ISETP.GE.AND P4, PT, R20, R214, PT ;  /* 0x000000d61400720c */ /* 0x000fe40003f86270 */
[----:B------:R-:W-:-:S02]  /*18d40*/  ISETP.LT.OR P0, PT, R12, R216, P0 ;  /* 0x000000d80c00720c */ /* 0x000fc40000701670 */
[----:B------:R-:W-:Y:S01]  /*18d50*/  ISETP.LT.OR P1, PT, R21, R216, P1 ;  /* 0x000000d81500720c */ /* 0x000fe20000f21670 */
[----:B------:R5:W-:Y:S01]  /*18d60*/  MUFU.TANH R167, R154 ;  /* 0x0000009a00a77308 */ /* 0x000be20000002400 */
[----:B------:R-:W-:Y:S02]  /*18d70*/  IADD3 R8, R135, 0x29, RZ ;  /* 0x0000002987087810 */ /* 0x000fe40007ffe0ff */
[----:B------:R-:W-:Y:S02]  /*18d80*/  ISETP.LT.OR P4, PT, R20, R215, P4 ;  /* 0x000000d71400720c */ /* 0x000fe40002781670 */
[----:B--2---:R-:W-:Y:S01]  /*18d90*/  FSEL R20, R136, -INF , !P5 ;  /* 0xff80000088147808 */ /* 0x004fe20006800000 */
[----:B------:R-:W-:Y:S01]  /*18da0*/  FMUL.FTZ R136, R173, c[0x0][0x2ec] ;  /* 0x0000bb00ad887a20 */ /* 0x000fe20000410000 */
[----:B----4-:R-:W-:Y:S01]  /*18db0*/  FSEL R170, R170, -INF , !P1 ;  /* 0xff800000aaaa7808 */ /* 0x010fe20004800000 */
[----:B-1----:R-:W-:Y:S01]  /*18dc0*/  FMUL.FTZ R152, R177, c[0x0][0x2ec] ;  /* 0x0000bb00b1987a20 */ /* 0x002fe20000410000 */
[----:B------:R-:W1:Y:S01]  /*18dd0*/  MUFU.TANH R169, R159 ;  /* 0x0000009f00a97308 */ /* 0x000e620000002400 */
[----:B------:R-:W-:-:S02]  /*18de0*/  ISETP.GE.AND P5, PT, R12, R214, PT ;  /* 0x000000d60c00720c */ /* 0x000fc40003fa6270 */
[----:B---3--:R-:W-:Y:S02]  /*18df0*/  FSEL R25, R17, -INF , !P2 ;  /* 0xff80000011197808 */ /* 0x008fe40005000000 */
[-C--:B------:R-:W-:Y:S01]  /*18e00*/  ISETP.GE.AND P1, PT, R8, R214.reuse, PT ;  /* 0x000000d60800720c */ /* 0x080fe20003f26270 */
[----:B-----5:R-:W-:Y:S02]  /*18e10*/  FMUL.FTZ R154, R176, c[0x0][0x2ec] ;  /* 0x0000bb00b09a7a20 */ /* 0x020fe40000410000 */
[----:B------:R-:W2:Y:S01]  /*18e20*/  MUFU.TANH R166, R153 ;  /* 0x0000009900a67308 */ /* 0x000ea20000002400 */
[----:B------:R-:W-:Y:S02]  /*18e30*/  FSEL R176, R19, -INF , !P0 ;  /* 0xff80000013b07808 */ /* 0x000fe40004000000 */
[----:B------:R-:W-:Y:S02]  /*18e40*/  ISETP.GE.AND P0, PT, R8, R213, PT ;  /* 0x000000d50800720c */ /* 0x000fe40003f06270 */
[----:B------:R-:W-:-:S02]  /*18e50*/  ISETP.GE.AND P2, PT, R21, R214, PT ;  /* 0x000000d61500720c */ /* 0x000fc40003f46270 */
[----:B------:R-:W-:Y:S01]  /*18e60*/  IADD3 R9, R135, 0x28, RZ ;  /* 0x0000002887097810 */ /* 0x000fe20007ffe0ff */
[----:B------:R-:W3:Y:S01]  /*18e70*/  MUFU.TANH R152, R152 ;  /* 0x0000009800987308 */ /* 0x000ee20000002400 */
[-C--:B------:R-:W-:Y:S02]  /*18e80*/  ISETP.LT.OR P5, PT, R12, R215.reuse, P5 ;  /* 0x000000d70c00720c */ /* 0x080fe40002fa1670 */
[C---:B------:R-:W-:Y:S02]  /*18e90*/  ISETP.LT.OR P0, PT, R8.reuse, R216, P0 ;  /* 0x000000d80800720c */ /* 0x040fe40000701670 */
[-C--:B------:R-:W-:Y:S02]  /*18ea0*/  ISETP.LT.OR P1, PT, R8, R215.reuse, P1 ;  /* 0x000000d70800720c */ /* 0x080fe40000f21670 */
[----:B------:R-:W-:Y:S01]  /*18eb0*/  ISETP.LT.OR P2, PT, R21, R215, P2 ;  /* 0x000000d71500720c */ /* 0x000fe20001741670 */
[----:B------:R-:W4:Y:S01]  /*18ec0*/  MUFU.TANH R163, R155 ;  /* 0x0000009b00a37308 */ /* 0x000f220000002400 */
[----:B------:R-:W-:-:S02]  /*18ed0*/  IADD3 R8, R135, 0x31, RZ ;  /* 0x0000003187087810 */ /* 0x000fc40007ffe0ff */
[----:B------:R-:W-:Y:S02]  /*18ee0*/  FSEL R23, R18, -INF , !P4 ;  /* 0xff80000012177808 */ /* 0x000fe40006000000 */
[----:B------:R-:W-:Y:S02]  /*18ef0*/  FSEL R21, R33, -INF , !P6 ;  /* 0xff80000021157808 */ /* 0x000fe40007000000 */
[CC--:B------:R-:W-:Y:S01]  /*18f00*/  ISETP.GE.AND P4, PT, R9.reuse, R213.reuse, PT ;  /* 0x000000d50900720c */ /* 0x0c0fe20003f86270 */
[----:B------:R-:W5:Y:S01]  /*18f10*/  MUFU.TANH R154, R154 ;  /* 0x0000009a009a7308 */ /* 0x000f620000002400 */
[----:B------:R-:W-:Y:S02]  /*18f20*/  ISETP.GE.AND P6, PT, R9, R214, PT ;  /* 0x000000d60900720c */ /* 0x000fe40003fc6270 */
[----:B------:R-:W-:Y:S02]  /*18f30*/  FSEL R171, R171, -INF , !P5 ;  /* 0xff800000abab7808 */ /* 0x000fe40006800000 */
[----:B------:R-:W-:-:S02]  /*18f40*/  ISETP.GE.AND P5, PT, R8, R213, PT ;  /* 0x000000d50800720c */ /* 0x000fc40003fa6270 */
[CC--:B------:R-:W-:Y:S01]  /*18f50*/  ISETP.LT.OR P4, PT, R9.reuse, R216.reuse, P4 ;  /* 0x000000d80900720c */ /* 0x0c0fe20002781670 */
[----:B------:R-:W3:Y:S01]  /*18f60*/  MUFU.TANH R151, R151 ;  /* 0x0000009700977308 */ /* 0x000ee20000002400 */
[----:B------:R-:W-:Y:S02]  /*18f70*/  ISETP.LT.OR P6, PT, R9, R215, P6 ;  /* 0x000000d70900720c */ /* 0x000fe400037c1670 */
[----:B------:R-:W-:Y:S02]  /*18f80*/  IADD3 R9, R135, 0x30, RZ ;  /* 0x0000003087097810 */ /* 0x000fe40007ffe0ff */
[----:B------:R-:W-:Y:S02]  /*18f90*/  ISETP.LT.OR P5, PT, R8, R216, P5 ;  /* 0x000000d80800720c */ /* 0x000fe40002fa1670 */
[----:B-1----:R-:W-:Y:S01]  /*18fa0*/  FSEL R169, R169, -INF , !P2 ;  /* 0xff800000a9a97808 */ /* 0x002fe20005000000 */
[----:B------:R-:W1:Y:S01]  /*18fb0*/  MUFU.TANH R139, R139 ;  /* 0x0000008b008b7308 */ /* 0x000e620000002400 */
[----:B------:R-:W-:-:S02]  /*18fc0*/  FSEL R168, R168, -INF , !P4 ;  /* 0xff800000a8a87808 */ /* 0x000fc40006000000 */
[----:B--2---:R-:W-:Y:S02]  /*18fd0*/  FSEL R166, R166, -INF , !P0 ;  /* 0xff800000a6a67808 */ /* 0x004fe40004000000 */
[-C--:B------:R-:W-:Y:S02]  /*18fe0*/  ISETP.GE.AND P2, PT, R8, R214.reuse, PT ;  /* 0x000000d60800720c */ /* 0x080fe40003f46270 */
[C---:B------:R-:W-:Y:S01]  /*18ff0*/  ISETP.GE.AND P4, PT, R9.reuse, R213, PT ;  /* 0x000000d50900720c */ /* 0x040fe20003f86270 */
[----:B------:R-:W2:Y:S01]  /*19000*/  MUFU.TANH R138, R138 ;  /* 0x0000008a008a7308 */ /* 0x000ea20000002400 */
[----:B------:R-:W-:Y:S02]  /*19010*/  ISETP.GE.AND P0, PT, R9, R214, PT ;  /* 0x000000d60900720c */ /* 0x000fe40003f06270 */
[----:B---3--:R-:W-:Y:S02]  /*19020*/  FSEL R152, R152, -INF , !P5 ;  /* 0xff80000098987808 */ /* 0x008fe40006800000 */
[----:B------:R-:W-:-:S02]  /*19030*/  ISETP.GT.AND P5, PT, R212, R203, PT ;  /* 0x000000cbd400720c */ /* 0x000fc40003fa4270 */
[-C--:B------:R-:W-:Y:S01]  /*19040*/  ISETP.LT.OR P2, PT, R8, R215.reuse, P2 ;  /* 0x000000d70800720c */ /* 0x080fe20001741670 */
[----:B------:R-:W-:Y:S01]  /*19050*/  MUFU.TANH R136, R136 ;  /* 0x0000008800887308 */ /* 0x000fe20000002400 */
[C---:B------:R-:W-:Y:S02]  /*19060*/  ISETP.LT.OR P4, PT, R9.reuse, R216, P4 ;  /* 0x000000d80900720c */ /* 0x040fe40002781670 */
[----:B------:R-:W-:Y:S02]  /*19070*/  ISETP.LT.OR P0, PT, R9, R215, P0 ;  /* 0x000000d70900720c */ /* 0x000fe40000701670 */
[C---:B------:R-:W-:Y:S02]  /*19080*/  IADD3 R8, R135.reuse, 0x38, RZ ;  /* 0x0000003887087810 */ /* 0x040fe40007ffe0ff */
[----:B------:R-:W-:Y:S01]  /*19090*/  IADD3 R135, R135, 0x39, RZ ;  /* 0x0000003987877810 */ /* 0x000fe20007ffe0ff */
[----:B------:R-:W3:Y:S01]  /*190a0*/  MUFU.TANH R137, R137 ;  /* 0x0000008900897308 */ /* 0x000ee20000002400 */
[----:B------:R-:W-:-:S02]  /*190b0*/  FSEL R167, R167, -INF , !P6 ;  /* 0xff800000a7a77808 */ /* 0x000fc40007000000 */
[----:B----4-:R-:W-:Y:S02]  /*190c0*/  FSEL R163, R163, -INF , !P1 ;  /* 0xff800000a3a37808 */ /* 0x010fe40004800000 */
[----:B-----5:R-:W-:Y:S02]  /*190d0*/  FSEL R154, R154, -INF , !P4 ;  /* 0xff8000009a9a7808 */ /* 0x020fe40006000000 */
[----:B------:R-:W-:Y:S01]  /*190e0*/  FSEL R151, R151, -INF , !P0 ;  /* 0xff80000097977808 */ /* 0x000fe20004000000 */
[----:B------:R-:W4:Y:S01]  /*190f0*/  MUFU.TANH R149, R149 ;  /* 0x0000009500957308 */ /* 0x000f220000002400 */
[----:B------:R-:W-:Y:S01]  /*19100*/  BAR.SYNC.DEFER_BLOCKING 0x0 ;  /* 0x0000000000007b1d */ /* 0x000fe20000010000 */
        /* <DEDUP_REMOVED lines=8> */
[----:B-1----:R-:W-:-:S02]  /*19190*/  FSEL R139, R139, -INF , !P2 ;  /* 0xff8000008b8b7808 */ /* 0x002fc40005000000 */
[----:B--2---:R-:W-:Y:S02]  /*191a0*/  FSEL R138, R138, -INF , !P6 ;  /* 0xff8000008a8a7808 */ /* 0x004fe40007000000 */
[----:B---3--:R-:W-:Y:S02]  /*191b0*/  FSEL R137, R137, -INF , !P1 ;  /* 0xff80000089897808 */ /* 0x008fe40004800000 */
[----:B------:R-:W-:Y:S02]  /*191c0*/  FSEL R136, R136, -INF , !P4 ;  /* 0xff80000088887808 */ /* 0x000fe40006000000 */
[----:B----4-:R-:W-:Y:S01]  /*191d0*/  FSEL R149, R149, -INF , !P0 ;  /* 0xff80000095957808 */ /* 0x010fe20004000000 */
        /* <DEDUP_REMOVED lines=61> */
.L_x_2594:
[----:B------:R-:W-:-:S05]  /*195b0*/  IMAD.MOV.U32 R9, RZ, RZ, c[0x0][0x198] ;  /* 0x00006600ff097624 */ /* 0x000fca00078e00ff */
[----:B------:R-:W-:-:S04]  /*195c0*/  LEA R9, -R9, RZ, 0x6 ;  /* 0x000000ff09097211 */ /* 0x000fc800078e31ff */
[----:B------:R-:W-:Y:S02]  /*195d0*/  SHF.R.S32.HI R10, RZ, 0x1f, R9 ;  /* 0x0000001fff0a7819 */ /* 0x000fe40000011409 */
.L_x_2595:
        /* <DEDUP_REMOVED lines=109> */
.L_x_2593:
[----:B------:R-:W-:Y:S01]  /*19cb0*/  FMNMX.FTZ R0, R3, R6, !PT ;  /* 0x0000000603007209 */ /* 0x000fe20007810000 */
[----:B-1----:R-:W-:Y:S01]  /*19cc0*/  LDSM.16.MT88.4 R32, [R193+0xc800] ;  /* 0x00c80000c120783b */ /* 0x002fe20000004200 */
        /* <DEDUP_REMOVED lines=41> */
[----:B------:R-:W-:Y:S01]  /*19f60*/  FSETP.NEU.FTZ.AND P0, PT, R145, -INF , PT ;  /* 0xff8000009100780b */ /* 0x000fe20003f1d000 */
[----:B------:R-:W-:Y:S01]  /*19f70*/  LDSM.16.MT88.4 R8, [R193+0xc000] ;  /* 0x00c00000c108783b */ /* 0x000fe20000004200 */
[C---:B------:R-:W-:Y:S01]  /*19f80*/  FSETP.NEU.FTZ.AND P1, PT, R146.reuse, -INF , PT ;  /* 0xff8000009200780b */ /* 0x040fe20003f3d000 */
[----:B------:R-:W-:Y:S01]  /*19f90*/  FMUL.FTZ R153, R146, c[0x0][0x23c] ;  /* 0x00008f0092997a20 */ /* 0x000fe20000410000 */
[----:B------:R-:W-:-:S04]  /*19fa0*/  FSEL R150, R150, RZ, P0 ;  /* 0x000000ff96967208 */ /* 0x000fc80000000000 */
[----:B------:R-:W-:Y:S01]  /*19fb0*/  FSEL R153, R153, RZ, P1 ;  /* 0x000000ff99997208 */ /* 0x000fe20000800000 */
[--C-:B------:R-:W-:Y:S02]  /*19fc0*/  FFMA.FTZ R0, R13, c[0x0][0x23c], -R150.reuse ;  /* 0x00008f000d007a23 */ /* 0x100fe40000010896 */
[----:B------:R-:W1:Y:S01]  /*19fd0*/  LDSM.16.MT88.4 R12, [R194+0xc000] ;  /* 0x00c00000c20c783b */ /* 0x000e620000004200 */
[--C-:B------:R-:W-:Y:S01]  /*19fe0*/  FFMA.FTZ R140, R6, c[0x0][0x23c], -R150.reuse ;  /* 0x00008f00068c7a23 */ /* 0x100fe20000010896 */
[----:B------:R-:W-:Y:S01]  /*19ff0*/  FSEL R6, R145, RZ, P0 ;  /* 0x000000ff91067208 */ /* 0x000fe20000000000 */
[--C-:B------:R-:W-:Y:S01]  /*1a000*/  FFMA.FTZ R144, R2, c[0x0][0x23c], -R153.reuse ;  /* 0x00008f0002907a23 */ /* 0x100fe20000010899 */
[----:B------:R-:W-:Y:S01]  /*1a010*/  MUFU.EX2 R0, R0 ;  /* 0x0000000000007308 */ /* 0x000fe20000000800 */
[----:B------:R-:W-:Y:S01]  /*1a020*/  FFMA.FTZ R2, R5, c[0x0][0x23c], -R150 ;  /* 0x00008f0005027a23 */ /* 0x000fe20000010896 */
[----:B------:R-:W-:Y:S01]  /*1a030*/  FSEL R5, R146, RZ, P1 ;  /* 0x000000ff92057208 */ /* 0x000fe20000800000 */
[----:B------:R-:W-:-:S02]  /*1a040*/  FFMA.FTZ R143, R4, c[0x0][0x23c], -R153 ;  /* 0x00008f00048f7a23 */ /* 0x000fc40000010899 */
[----:B------:R-:W-:Y:S02]  /*1a050*/  FADD.FTZ R6, R3, -R6 ;  /* 0x8000000603067221 */ /* 0x000fe40000010000 */
[----:B------:R-:W-:Y:S01]  /*1a060*/  FADD.FTZ R4, R132, -R5 ;  /* 0x8000000584047221 */ /* 0x000fe20000010000 */
[----:B------:R-:W-:Y:S01]  /*1a070*/  MUFU.EX2 R144, R144 ;  /* 0x0000009000907308 */ /* 0x000fe20000000800 */
[--C-:B------:R-:W-:Y:S02]  /*1a080*/  FFMA.FTZ R142, R134, c[0x0][0x23c], -R153.reuse ;  /* 0x00008f00868e7a23 */ /* 0x100fe40000010899 */
[--C-:B------:R-:W-:Y:S01]  /*1a090*/  FFMA.FTZ R141, R16, c[0x0][0x23c], -R153.reuse ;  /* 0x00008f00108d7a23 */ /* 0x100fe20000010899 */
[----:B------:R-:W-:Y:S01]  /*1a0a0*/  LDSM.16.MT88.4 R132, [R194+0xc800] ;  /* 0x00c80000c284783b */ /* 0x000fe20000004200 */
[----:B------:R-:W-:Y:S02]  /*1a0b0*/  FFMA.FTZ R147, R7, c[0x0][0x23c], -R150 ;  /* 0x00008f0007937a23 */ /* 0x000fe40000010896 */
[----:B------:R-:W-:Y:S01]  /*1a0c0*/  FMUL.FTZ R148, R4, c[0x0][0x23c] ;  /* 0x00008f0004947a20 */ /* 0x000fe20000410000 */
[----:B------:R-:W2:Y:S01]  /*1a0d0*/  MUFU.EX2 R143, R143 ;  /* 0x0000008f008f7308 */ /* 0x000ea20000000800 */
[----:B------:R-:W-:Y:S01]  /*1a0e0*/  FMUL.FTZ R3, R6, c[0x0][0x23c] ;  /* 0x00008f0006037a20 */ /* 0x000fe20000410000 */
[----:B------:R-:W3:Y:S01]  /*1a0f0*/  LDSM.16.MT88.4 R16, [R196+0xc000] ;  /* 0x00c00000c410783b */ /* 0x000ee20000004200 */
[----:B------:R-:W-:-:S02]  /*1a100*/  FFMA.FTZ R155, R26, c[0x0][0x23c], -R153 ;  /* 0x00008f001a9b7a23 */ /* 0x000fc40000010899 */
[--C-:B------:R-:W-:Y:S02]  /*1a110*/  FFMA.FTZ R156, R24, c[0x0][0x23c], -R153.reuse ;  /* 0x00008f00189c7a23 */ /* 0x100fe40000010899 */
[--C-:B------:R-:W-:Y:S01]  /*1a120*/  FFMA.FTZ R157, R22, c[0x0][0x23c], -R153.reuse ;  /* 0x00008f00169d7a23 */ /* 0x100fe20000010899 */
[----:B------:R-:W-:Y:S01]  /*1a130*/  MUFU.EX2 R142, R142 ;  /* 0x0000008e008e7308 */ /* 0x000fe20000000800 */
[--C-:B------:R-:W-:Y:S02]  /*1a140*/  FFMA.FTZ R158, R20, c[0x0][0x23c], -R153.reuse ;  /* 0x00008f00149e7a23 */ /* 0x100fe40000010899 */
[--C-:B------:R-:W-:Y:S02]  /*1a150*/  FFMA.FTZ R159, R27, c[0x0][0x23c], -R150.reuse ;  /* 0x00008f001b9f7a23 */ /* 0x100fe40000010896 */
[--C-:B------:R-:W-:Y:S02]  /*1a160*/  FFMA.FTZ R162, R25, c[0x0][0x23c], -R150.reuse ;  /* 0x00008f0019a27a23 */ /* 0x100fe40000010896 */
[--C-:B------:R-:W-:Y:S01]  /*1a170*/  FFMA.FTZ R160, R23, c[0x0][0x23c], -R150.reuse ;  /* 0x00008f0017a07a23 */ /* 0x100fe20000010896 */
[----:B------:R-:W4:Y:S01]  /*1a180*/  MUFU.EX2 R141, R141 ;  /* 0x0000008d008d7308 */ /* 0x000f220000000800 */
[----:B--2---:R-:W-:Y:S01]  /*1a190*/  F2FP.PACK_AB R4, R143, R144 ;  /* 0x000000908f04723e */ /* 0x004fe200000000ff */
[----:B------:R-:W-:Y:S01]  /*1a1a0*/  FFMA.FTZ R161, R21, c[0x0][0x23c], -R150 ;  /* 0x00008f0015a17a23 */ /* 0x000fe20000010896 */
[----:B------:R-:W-:Y:S01]  /*1a1b0*/  LDSM.16.MT88.4 R24, [R196+0xe800] ;  /* 0x00e80000c418783b */ /* 0x000fe20000004200 */
[----:B------:R-:W-:-:S02]  /*1a1c0*/  FFMA.FTZ R173, R170, c[0x0][0x23c], -R153 ;  /* 0x00008f00aaad7a23 */ /* 0x000fc40000010899 */
[--C-:B------:R-:W-:Y:S01]  /*1a1d0*/  FFMA.FTZ R175, R166, c[0x0][0x23c], -R153.reuse ;  /* 0x00008f00a6af7a23 */ /* 0x100fe20000010899 */
[----:B------:R-:W-:Y:S01]  /*1a1e0*/  LDSM.16.MT88.4 R20, [R194+0xe800] ;  /* 0x00e80000c214783b */ /* 0x000fe20000004200 */
[----:B------:R-:W-:Y:S01]  /*1a1f0*/  MUFU.EX2 R140, R140 ;  /* 0x0000008c008c7308 */ /* 0x000fe20000000800 */
[--C-:B------:R-:W-:Y:S02]  /*1a200*/  FFMA.FTZ R172, R176, c[0x0][0x23c], -R153.reuse ;  /* 0x00008f00b0ac7a23 */ /* 0x100fe40000010899 */
[----:B------:R-:W-:Y:S02]  /*1a210*/  FFMA.FTZ R168, R168, c[0x0][0x23c], -R153 ;  /* 0x00008f00a8a87a23 */ /* 0x000fe40000010899 */
[--C-:B------:R-:W-:Y:S02]  /*1a220*/  FFMA.FTZ R166, R171, c[0x0][0x23c], -R150.reuse ;  /* 0x00008f00aba67a23 */ /* 0x100fe40000010896 */
[--C-:B------:R-:W-:Y:S01]  /*1a230*/  FFMA.FTZ R169, R169, c[0x0][0x23c], -R150.reuse ;  /* 0x00008f00a9a97a23 */ /* 0x100fe20000010896 */
[----:B------:R-:W2:Y:S01]  /*1a240*/  MUFU.EX2 R2, R2 ;  /* 0x0000000200027308 */ /* 0x000ea20000000800 */
[----:B----4-:R-:W-:Y:S01]  /*1a250*/  F2FP.PACK_AB R6, R141, R142 ;  /* 0x0000008e8d06723e */ /* 0x010fe200000000ff */
[----:B------:R-:W-:-:S02]  /*1a260*/  FFMA.FTZ R167, R167, c[0x0][0x23c], -R150 ;  /* 0x00008f00a7a77a23 */ /* 0x000fc40000010896 */
[--C-:B------:R-:W-:Y:S02]  /*1a270*/  FFMA.FTZ R170, R163, c[0x0][0x23c], -R150.reuse ;  /* 0x00008f00a3aa7a23 */ /* 0x100fe40000010896 */
[--C-:B------:R-:W-:Y:S02]  /*1a280*/  FFMA.FTZ R163, R152, c[0x0][0x23c], -R153.reuse ;  /* 0x00008f0098a37a23 */ /* 0x100fe40000010899 */
[----:B------:R-:W4:Y:S01]  /*1a290*/  MUFU.EX2 R147, R147 ;  /* 0x0000009300937308 */ /* 0x000f220000000800 */
[--C-:B------:R-:W-:Y:S02]  /*1a2a0*/  FFMA.FTZ R154, R154, c[0x0][0x23c], -R153.reuse ;  /* 0x00008f009a9a7a23 */ /* 0x100fe40000010899 */
[----:B------:R-:W-:Y:S02]  /*1a2b0*/  FFMA.FTZ R152, R138, c[0x0][0x23c], -R153 ;  /* 0x00008f008a987a23 */ /* 0x000fe40000010899 */
[--C-:B------:R-:W-:Y:S02]  /*1a2c0*/  FFMA.FTZ R151, R151, c[0x0][0x23c], -R150.reuse ;  /* 0x00008f0097977a23 */ /* 0x100fe40000010896 */
[--C-:B------:R-:W-:Y:S01]  /*1a2d0*/  FFMA.FTZ R174, R139, c[0x0][0x23c], -R150.reuse ;  /* 0x00008f008bae7a23 */ /* 0x100fe20000010896 */
[----:B------:R-:W5:Y:S01]  /*1a2e0*/  MUFU.EX2 R148, R148 ;  /* 0x0000009400947308 */ /* 0x000f620000000800 */
[----:B--2---:R-:W-:Y:S01]  /*1a2f0*/  F2FP.PACK_AB R5, R2, R140 ;  /* 0x0000008c0205723e */ /* 0x004fe200000000ff */
[----:B------:R-:W-:-:S02]  /*1a300*/  FFMA.FTZ R171, R137, c[0x0][0x23c], -R150 ;  /* 0x00008f0089ab7a23 */ /* 0x000fc40000010896 */
[----:B------:R-:W-:Y:S02]  /*1a310*/  FFMA.FTZ R153, R136, c[0x0][0x23c], -R153 ;  /* 0x00008f0088997a23 */ /* 0x000fe40000010899 */
[----:B------:R-:W-:Y:S01]  /*1a320*/  FFMA.FTZ R150, R149, c[0x0][0x23c], -R150 ;  /* 0x00008f0095967a23 */ /* 0x000fe20000010896 */
[----:B------:R-:W-:Y:S01]  /*1a330*/  LDSM.16.MT88.4 R136, [R194+0xd800] ;  /* 0x00d80000c288783b */ /* 0x000fe20000004200 */
[----:B------:R-:W2:Y:S01]  /*1a340*/  MUFU.EX2 R3, R3 ;  /* 0x0000000300037308 */ /* 0x000ea20000000800 */
[----:B----4-:R-:W-:Y:S01]  /*1a350*/  F2FP.PACK_AB R7, R147, R0 ;  /* 0x000000009307723e */ /* 0x010fe200000000ff */
[----:B-----5:R-:W-:-:S06]  /*1a360*/  FMUL.FTZ R120, R120, R148 ;  /* 0x0000009478787220 */ /* 0x020fcc0000410000 */
[----:B------:R-:W-:Y:S01]  /*1a370*/  MUFU.EX2 R155, R155 ;  /* 0x0000009b009b7308 */ /* 0x000fe20000000800 */
[-C--:B------:R-:W-:Y:S02]  /*1a380*/  FMUL.FTZ R121, R121, R148.reuse ;  /* 0x0000009479797220 */ /* 0x080fe40000410000 */
[-C--:B------:R-:W-:Y:S02]  /*1a390*/  FMUL.FTZ R116, R116, R148.reuse ;  /* 0x0000009474747220 */ /* 0x080fe40000410000 */
[----:B------:R-:W-:Y:S02]  /*1a3a0*/  FMUL.FTZ R117, R117, R148 ;  /* 0x0000009475757220 */ /* 0x000fe40000410000 */
[-C--:B--2---:R-:W-:Y:S01]  /*1a3b0*/  FMUL.FTZ R122, R122, R3.reuse ;  /* 0x000000037a7a7220 */ /* 0x084fe20000410000 */
        /* <DEDUP_REMOVED lines=18> */
[C---:B---3--:R-:W-:Y:S01]  /*1a4e0*/  HMMA.16816.F32 R128, R4.reuse, R16, R128 ;  /* 0x000000100480723c */ /* 0x048fe20000001880 */
        /* <DEDUP_REMOVED lines=38> */
[----:B---3--:R-:W-:Y:S01]  /*1a750*/  HMMA.16816.F32 R104, R4, R16, R104 ;  /* 0x000000100468723c */ /* 0x008fe20000001868 */
[----:B------:R-:W-:Y:S02]  /*1a760*/  FMUL.FTZ R45, R45, R148 ;  /* 0x000000942d2d7220 */ /* 0x000fe40000410000 */
[-C--:B------:R-:W-:Y:S01]  /*1a770*/  FMUL.FTZ R46, R46, R3.reuse ;  /* 0x000000032e2e7220 */ /* 0x080fe20000410000 */
[----:B------:R-:W-:Y:S01]  /*1a780*/  MUFU.EX2 R168, R168 ;  /* 0x000000a800a87308 */ /* 0x000fe20000000800 */
[----:B------:R-:W-:-:S02]  /*1a790*/  FMUL.FTZ R47, R47, R3 ;  /* 0x000000032f2f7220 */ /* 0x000fc40000410000 */
[-C--:B------:R-:W-:Y:S01]  /*1a7a0*/  FMUL.FTZ R48, R48, R148.reuse ;  /* 0x0000009430307220 */ /* 0x080fe20000410000 */
[C---:B------:R-:W-:Y:S01]  /*1a7b0*/  HMMA.16816.F32 R100, R4.reuse, R18, R100 ;  /* 0x000000120464723c */ /* 0x040fe20000001864 */
[-C--:B------:R-:W-:Y:S01]  /*1a7c0*/  FMUL.FTZ R49, R49, R148.reuse ;  /* 0x0000009431317220 */ /* 0x080fe20000410000 */
[----:B------:R-:W3:Y:S01]  /*1a7d0*/  LDSM.16.MT88.4 R16, [R193+0xe000] ;  /* 0x00e00000c110783b */ /* 0x000ee20000004200 */
        /* <DEDUP_REMOVED lines=230> */
.L_x_2590:
        /* <DEDUP_REMOVED lines=13> */
.L_x_2600:
        /* <DEDUP_REMOVED lines=66> */
.L_x_2597:
        /* <DEDUP_REMOVED lines=14> */
[----:B------:R-:W-:Y:S02]  /*1bc10*/  IADD3.X R4, R4, UR5, RZ, P0, !PT ;  /* 0x0000000504047c10 */ /* 0x000fe400087fe4ff */
[CC--:B------:R-:W-:Y:S01]  /*1bc20*/  @P5 LEA R12, P1, R3.reuse, R164.reuse, 0x1 ;  /* 0x000000a4030c5211 */ /* 0x0c0fe200078208ff */
[----:B------:R-:W-:Y:S01]  /*1bc30*/  @!P6 STS.128 [R208+0xc000], RZ ;  /* 0x00c000ffd000e388 */ /* 0x000fe20000000c00 */
[CCC-:B------:R-:W-:Y:S02]  /*1bc40*/  @P6 LEA.HI.X R17, R3.reuse, R165.reuse, R4.reuse, 0x1, P2 ;  /* 0x000000a503116211 */ /* 0x1c0fe400010f0c04 */
[CCC-:B------:R-:W-:Y:S02]  /*1bc50*/  @P5 LEA.HI.X R13, R3.reuse, R165.reuse, R4.reuse, 0x1, P1 ;  /* 0x000000a5030d5211 */ /* 0x1c0fe400008f0c04 */
[CC--:B------:R-:W-:Y:S01]  /*1bc60*/  @P4 LEA R10, P0, R3.reuse, R164.reuse, 0x1 ;  /* 0x000000a4030a4211 */ /* 0x0c0fe200078008ff */
[----:B------:R-:W-:Y:S01]  /*1bc70*/  @!PT LDS RZ, [RZ] ;  /* 0x00000000fffff984 */ /* 0x000fe20000000800 */
[----:B------:R-:W-:Y:S01]  /*1bc80*/  @!PT LDS RZ, [RZ] ;  /* 0x00000000fffff984 */ /* 0x000fe20000000800 */
[----:B------:R-:W-:Y:S01]  /*1bc90*/  @!PT LDS RZ, [RZ] ;  /* 0x00000000fffff984 */ /* 0x000fe20000000800 */
[----:B------:R1:W-:Y:S01]  /*1bca0*/  @P5 LDGSTS.E.BYPASS.LTC128B.128 [R208+0xe000], [R222.64+0x80] ;  /* 0x0e000080ded05fae */ /* 0x0003e2000b901d48 */
[C---:B------:R-:W-:Y:S02]  /*1bcb0*/  IADD3 R5, P2, R3.reuse, UR7, RZ ;  /* 0x0000000703057c10 */ /* 0x040fe4000ff5e0ff */
[-C--:B------:R-:W-:Y:S02]  /*1bcc0*/  @P4 LEA.HI.X R11, R3, R165.reuse, R4, 0x1, P0 ;  /* 0x000000a5030b4211 */ /* 0x080fe400000f0c04 */
[----:B------:R-:W-:Y:S01]  /*1bcd0*/  IADD3.X R4, R4, UR5, RZ, P2, !PT ;  /* 0x0000000504047c10 */ /* 0x000fe200097fe4ff */
[----:B------:R-:W-:Y:S01]  /*1bce0*/  @!P5 STS.128 [R208+0xe000], RZ ;  /* 0x00e000ffd000d388 */ /* 0x000fe20000000c00 */
[CC--:B------:R-:W-:Y:S02]  /*1bcf0*/  @P6 LEA R14, P2, R5.reuse, R164.reuse, 0x1 ;  /* 0x000000a4050e6211 */ /* 0x0c0fe400078408ff */
[CC--:B------:R-:W-:Y:S02]  /*1bd00*/  @P5 LEA R8, P1, R5.reuse, R164.reuse, 0x1 ;  /* 0x000000a405085211 */ /* 0x0c0fe400078208ff */
[CCC-:B------:R-:W-:Y:S01]  /*1bd10*/  @P6 LEA.HI.X R15, R5.reuse, R165.reuse, R4.reuse, 0x1, P2 ;  /* 0x000000a5050f6211 */ /* 0x1c0fe200010f0c04 */
[----:B------:R-:W-:Y:S01]  /*1bd20*/  @!PT LDS RZ, [RZ] ;  /* 0x00000000fffff984 */ /* 0x000fe20000000800 */
[----:B------:R-:W-:Y:S01]  /*1bd30*/  @!PT LDS RZ, [RZ] ;  /* 0x00000000fffff984 */ /* 0x000fe20000000800 */
[----:B------:R-:W-:Y:S01]  /*1bd40*/  @!PT LDS RZ, [RZ] ;  /* 0x00000000fffff984 */ /* 0x000fe20000000800 */
[----:B------:R1:W-:Y:S01]  /*1bd50*/  @P4 LDGSTS.E.BYPASS.LTC128B.128 [R208+0x10000], [R222.64+0x100] ;  /* 0x10000100ded04fae */ /* 0x0003e2000b901d48 */
[CCC-:B------:R-:W-:Y:S02]  /*1bd60*/  @P5 LEA.HI.X R9, R5.reuse, R165.reuse, R4.reuse, 0x1, P1 ;  /* 0x000000a505095211 */ /* 0x1c0fe400008f0c04 */
[CC--:B------:R-:W-:Y:S02]  /*1bd70*/  @P4 LEA R6, P0, R5.reuse, R164.reuse, 0x1 ;  /* 0x000000a405064211 */ /* 0x0c0fe400078008ff */
[C---:B------:R-:W-:Y:S01]  /*1bd80*/  IADD3 R3, P2, R5.reuse, UR7, RZ ;  /* 0x0000000705037c10 */ /* 0x040fe2000ff5e0ff */
[----:B------:R-:W-:Y:S01]  /*1bd90*/  @!P4 STS.128 [R208+0x10000], RZ ;  /* 0x010000ffd000c388 */ /* 0x000fe20000000c00 */
[-C--:B------:R-:W-:Y:S02]  /*1bda0*/  @P4 LEA.HI.X R7, R5, R165.reuse, R4, 0x1, P0 ;  /* 0x000000a505074211 */ /* 0x080fe400000f0c04 */
[----:B------:R-:W-:Y:S02]  /*1bdb0*/  IADD3.X R4, R4, UR5, RZ, P2, !PT ;  /* 0x0000000504047c10 */ /* 0x000fe400097fe4ff */
[CC--:B------:R-:W-:Y:S01]  /*1bdc0*/  @P6 LEA R22, P2, R3.reuse, R164.reuse, 0x1 ;  /* 0x000000a403166211 */ /* 0x0c0fe200078408ff */
[----:B------:R-:W-:Y:S01]  /*1bdd0*/  @!PT LDS RZ, [RZ] ;  /* 0x00000000fffff984 */ /* 0x000fe20000000800 */
[----:B------:R-:W-:Y:S01]  /*1bde0*/  @!PT LDS RZ, [RZ] ;  /* 0x00000000fffff984 */ /* 0x000fe20000000800 */
[----:B------:R-:W-:Y:S01]  /*1bdf0*/  @!PT LDS RZ, [RZ] ;  /* 0x00000000fffff984 */ /* 0x000fe20000000800 */
[----:B------:R2:W-:Y:S01]  /*1be00*/  @P6 LDGSTS.E.BYPASS.LTC128B.128 [R208+0xc800], [R16.64] ;  /* 0x0c80000010d06fae */ /* 0x0005e2000b901d48 */
[CC--:B------:R-:W-:Y:S02]  /*1be10*/  @P5 LEA R20, P1, R3.reuse, R164.reuse, 0x1 ;  /* 0x000000a403145211 */ /* 0x0c0fe400078208ff */
[CCC-:B------:R-:W-:Y:S02]  /*1be20*/  @P6 LEA.HI.X R23, R3.reuse, R165.reuse, R4.reuse, 0x1, P2 ;  /* 0x000000a503176211 */ /* 0x1c0fe400010f0c04 */
[CCC-:B------:R-:W-:Y:S01]  /*1be30*/  @P5 LEA.HI.X R21, R3.reuse, R165.reuse, R4.reuse, 0x1, P1 ;  /* 0x000000a503155211 */ /* 0x1c0fe200008f0c04 */
[----:B------:R-:W-:Y:S01]  /*1be40*/  @!P6 STS.128 [R208+0xc800], RZ ;  /* 0x00c800ffd000e388 */ /* 0x000fe20000000c00 */
[C---:B------:R-:W-:Y:S04]  /*1be50*/  @P4 LEA R28, P0, R3.reuse, R164, 0x1 ;  /* 0x000000a4031c4211 */ /* 0x040fe800078008ff */
[----:B------:R-:W-:Y:S01]  /*1be60*/  @P4 LEA.HI.X R29, R3, R165, R4, 0x1, P0 ;  /* 0x000000a5031d4211 */ /* 0x000fe200000f0c04 */
[----:B------:R-:W-:Y:S01]  /*1be70*/  @!PT LDS RZ, [RZ] ;  /* 0x00000000fffff984 */ /* 0x000fe20000000800 */
[----:B------:R-:W-:Y:S01]  /*1be80*/  @!PT LDS RZ, [RZ] ;  /* 0x00000000fffff984 */ /* 0x000fe20000000800 */
[----:B------:R-:W-:Y:S01]  /*1be90*/  @!PT LDS RZ, [RZ] ;  /* 0x00000000fffff984 */ /* 0x000fe20000000800 */
[----:B------:R3:W-:Y:S01]  /*1bea0*/  @P5 LDGSTS.E.BYPASS.LTC128B.128 [R208+0xe800], [R12.64+0x80] ;  /* 0x0e8000800cd05fae */ /* 0x0007e2000b901d48 */
[----:B------:R-:W-:Y:S05]  /*1beb0*/  ISETP.GT.AND P0, PT, R212, R203, PT ;  /* 0x000000cbd400720c */ /* 0x000fea0003f04270 */
        /* <DEDUP_REMOVED lines=37> */
[----:B------:R-:W5:Y:S06]  /*1c110*/  LDSM.16.M88.4 R136, [R201+0x6000] ;  /* 0x00600000c988783b */ /* 0x000f6c0000000200 */
[----:B--2---:R-:W3:Y:S06]  /*1c120*/  LDSM.16.M88.4 R16, [R201+0x6800] ;  /* 0x00680000c910783b */ /* 0x004eec0000000200 */
[----:B------:R-:W1:Y:S06]  /*1c130*/  LDSM.16.M88.4 R24, [R201+0x7000] ;  /* 0x00700000c918783b */ /* 0x000e6c0000000200 */
[----:B------:R-:W0:Y:S06]  /*1c140*/  LDGDEPBAR ;  /* 0x00000000000079af */ /* 0x000e2c0000000000 */
[----:B------:R-:W2:Y:S06]  /*1c150*/  LDSM.16.M88.4 R32, [R201+0x7800] ;  /* 0x00780000c920783b */ /* 0x000eac0000000200 */
[----:B------:R-:W-:Y:S06]  /*1c160*/  LDSM.16.M88.4 R140, [R200] ;  /* 0x00000000c88c783b */ /* 0x000fec0000000200 */
[----:B------:R-:W2:Y:S01]  /*1c170*/  LDSM.16.M88.4 R144, [R199] ;  /* 0x00000000c790783b */ /* 0x000ea20000000200 */
[C---:B-----5:R-:W-:Y:S05]  /*1c180*/  HMMA.16816.F32 R4, R132.reuse, R136, RZ ;  /* 0x000000888404723c */ /* 0x060fea00000018ff */
[----:B------:R-:W5:Y:S03]  /*1c190*/  LDSM.16.M88.4 R148, [R191] ;  /* 0x00000000bf94783b */ /* 0x000f660000000200 */
[C---:B----4-:R-:W-:Y:S03]  /*1c1a0*/  HMMA.16816.F32 R8, R132.reuse, R138, RZ ;  /* 0x0000008a8408723c */ /* 0x050fe600000018ff */
[----:B------:R-:W4:Y:S06]  /*1c1b0*/  LDSM.16.M88.4 R152, [R190] ;  /* 0x00000000be98783b */ /* 0x000f2c0000000200 */
[----:B------:R-:W4:Y:S01]  /*1c1c0*/  LDSM.16.M88.4 R156, [R189] ;  /* 0x00000000bd9c783b */ /* 0x000f220000000200 */
[C---:B---3--:R-:W-:Y:S05]  /*1c1d0*/  HMMA.16816.F32 R12, R132.reuse, R16, RZ ;  /* 0x00000010840c723c */ /* 0x048fea00000018ff */
[----:B------:R-:W-:Y:S03]  /*1c1e0*/  LDSM.16.M88.4 R160, [R198] ;  /* 0x00000000c6a0783b */ /* 0x000fe60000000200 */
[C---:B------:R-:W-:Y:S03]  /*1c1f0*/  HMMA.16816.F32 R16, R132.reuse, R18, RZ ;  /* 0x000000128410723c */ /* 0x040fe600000018ff */
[----:B------:R-:W3:Y:S05]  /*1c200*/  LDSM.16.M88.4 R164, [R195+0x6000] ;  /* 0x00600000c3a4783b */ /* 0x000eea0000000200 */
[C---:B-1----:R-:W-:Y:S01]  /*1c210*/  HMMA.16816.F32 R20, R132.reuse, R24, RZ ;  /* 0x000000188414723c */ /* 0x042fe200000018ff */
[----:B------:R-:W-:Y:S06]  /*1c220*/  LDSM.16.M88.4 R136, [R195+0x7000] ;  /* 0x00700000c388783b */ /* 0x000fec0000000200 */
[----:B------:R-:W-:Y:S01]  /*1c230*/  LDSM.16.M88.4 R168, [R195+0x7800] ;  /* 0x00780000c3a8783b */ /* 0x000fe20000000200 */
[C---:B------:R-:W-:Y:S05]  /*1c240*/  HMMA.16816.F32 R24, R132.reuse, R26, RZ ;  /* 0x0000001a8418723c */ /* 0x040fea00000018ff */
[----:B------:R-:W-:Y:S03]  /*1c250*/  LDSM.16.M88.4 R172, [R197] ;  /* 0x00000000c5ac783b */ /* 0x000fe60000000200 */
[C---:B--2---:R-:W-:Y:S03]  /*1c260*/  HMMA.16816.F32 R28, R132.reuse, R32, RZ ;  /* 0x00000020841c723c */ /* 0x044fe600000018ff */
[----:B------:R-:W-:Y:S05]  /*1c270*/  LDSM.16.M88.4 R176, [R188] ;  /* 0x00000000bcb0783b */ /* 0x000fea0000000200 */
[----:B------:R-:W-:Y:S01]  /*1c280*/  HMMA.16816.F32 R32, R132, R34, RZ ;  /* 0x000000228420723c */ /* 0x000fe200000018ff */
[----:B------:R-:W1:Y:S07]  /*1c290*/  LDSM.16.M88.4 R132, [R195+0x6800] ;  /* 0x00680000c384783b */ /* 0x000e6e0000000200 */
[C---:B------:R-:W-:Y:S08]  /*1c2a0*/  HMMA.16816.F32 R4, R140.reuse, R144, R4 ;  /* 0x000000908c04723c */ /* 0x040ff00000001804 */
[C---:B------:R-:W-:Y:S01]  /*1c2b0*/  HMMA.16816.F32 R8, R140.reuse, R146, R8 ;  /* 0x000000928c08723c */ /* 0x040fe20000001808 */
[----:B------:R-:W-:Y:S07]  /*1c2c0*/  LDSM.16.M88.4 R144, [R188+0x1000] ;  /* 0x00100000bc90783b */ /* 0x000fee0000000200 */
[C---:B-----5:R-:W-:Y:S08]  /*1c2d0*/  HMMA.16816.F32 R12, R140.reuse, R148, R12 ;  /* 0x000000948c0c723c */ /* 0x060ff0000000180c */
[C---:B------:R-:W-:Y:S01]  /*1c2e0*/  HMMA.16816.F32 R16, R140.reuse, R150, R16 ;  /* 0x000000968c10723c */ /* 0x040fe20000001810 */
[----:B------:R-:W-:Y:S07]  /*1c2f0*/  LDSM.16.M88.4 R148, [R188+0x1800] ;  /* 0x00180000bc94783b */ /* 0x000fee0000000200 */
[C---:B----4-:R-:W-:Y:S08]  /*1c300*/  HMMA.16816.F32 R20, R140.reuse, R152, R20 ;  /* 0x000000988c14723c */ /* 0x050ff00000001814 */
[C---:B------:R-:W-:Y:S01]  /*1c310*/  HMMA.16816.F32 R24, R140.reuse, R154, R24 ;  /* 0x0000009a8c18723c */ /* 0x040fe20000001818 */
[----:B------:R-:W-:Y:S07]  /*1c320*/  LDSM.16.M88.4 R152, [R202+0x2000] ;  /* 0x00200000ca98783b */ /* 0x000fee0000000200 */
[C---:B------:R-:W-:Y:S08]  /*1c330*/  HMMA.16816.F32 R28, R140.reuse, R156, R28 ;  /* 0x0000009c8c1c723c */ /* 0x040ff0000000181c */
[----:B------:R-:W-:Y:S01]  /*1c340*/  HMMA.16816.F32 R32, R140, R158, R32 ;  /* 0x0000009e8c20723c */ /* 0x000fe20000001820 */
[----:B------:R-:W2:Y:S06]  /*1c350*/  LDSM.16.M88.4 R140, [R188+0x800] ;  /* 0x00080000bc8c783b */ /* 0x000eac0000000200 */
[----:B------:R-:W4:Y:S01]  /*1c360*/  LDSM.16.M88.4 R156, [R201+0x8000] ;  /* 0x00800000c99c783b */ /* 0x000f220000000200 */
[C---:B---3--:R-:W-:Y:S08]  /*1c370*/  HMMA.16816.F32 R4, R160.reuse, R164, R4 ;  /* 0x000000a4a004723c */ /* 0x048ff00000001804 */
[C---:B------:R-:W-:Y:S01]  /*1c380*/  HMMA.16816.F32 R8, R160.reuse, R166, R8 ;  /* 0x000000a6a008723c */ /* 0x040fe20000001808 */
[----:B------:R-:W-:Y:S07]  /*1c390*/  LDSM.16.M88.4 R164, [R200+0x2000] ;  /* 0x00200000c8a4783b */ /* 0x000fee0000000200 */
        /* <DEDUP_REMOVED lines=8> */
[----:B------:R-:W5:Y:S06]  /*1c420*/  LDSM.16.M88.4 R160, [R201+0x9800] ;  /* 0x00980000c9a0783b */ /* 0x000f6c0000000200 */
[----:B------:R-:W1:Y:S01]  /*1c430*/  LDSM.16.M88.4 R168, [R187] ;  /* 0x00000000bba8783b */ /* 0x000e620000000200 */
        /* <DEDUP_REMOVED lines=13> */
[C---:B----4-:R-:W-:Y:S08]  /*1c510*/  HMMA.16816.F32 R4, R152.reuse, R156, R4 ;  /* 0x0000009c9804723c */ /* 0x050ff00000001804 */
        /* <DEDUP_REMOVED lines=34> */
[C---:B----4-:R-:W-:Y:S08]  /*1c740*/  HMMA.16816.F32 R28, R172.reuse, R152, R28 ;  /* 0x00000098ac1c723c */ /* 0x050ff0000000181c */
[----:B------:R-:W-:Y:S01]  /*1c750*/  HMMA.16816.F32 R32, R172, R154, R32 ;  /* 0x0000009aac20723c */ /* 0x000fe20000001820 */
[----:B------:R-:W4:Y:S06]  /*1c760*/  LDSM.16.M88.4 R152, [R201+0xb800] ;  /* 0x00b80000c998783b */ /* 0x000f2c0000000200 */
[----:B------:R-:W1:Y:S01]  /*1c770*/  LDSM.16.M88.4 R172, [R200+0x4000] ;  /* 0x00400000c8ac783b */ /* 0x000e620000000200 */
[C---:B-----5:R-:W-:Y:S08]  /*1c780*/  HMMA.16816.F32 R4, R156.reuse, R160, R4 ;  /* 0x000000a09c04723c */ /* 0x060ff00000001804 */
[C---:B------:R-:W-:Y:S01]  /*1c790*/  HMMA.16816.F32 R8, R156.reuse, R162, R8 ;  /* 0x000000a29c08723c */ /* 0x040fe20000001808 */
[----:B------:R-:W-:Y:S07]  /*1c7a0*/  LDSM.16.M88.4 R160, [R195+0xa000] ;  /* 0x00a00000c3a0783b */ /* 0x000fee0000000200 */
[C---:B--2---:R-:W-:Y:S08]  /*1c7b0*/  HMMA.16816.F32 R12, R156.reuse, R140, R12 ;  /* 0x0000008c9c0c723c */ /* 0x044ff0000000180c */
[C---:B------:R-:W-:Y:S01]  /*1c7c0*/  HMMA.16816.F32 R16, R156.reuse, R142, R16 ;  /* 0x0000008e9c10723c */ /* 0x040fe20000001810 */
[----:B------:R-:W2:Y:S07]  /*1c7d0*/  LDSM.16.M88.4 R140, [R182] ;  /* 0x00000000b68c783b */ /* 0x000eae0000000200 */
[C---:B------:R-:W-:Y:S08]  /*1c7e0*/  HMMA.16816.F32 R20, R156.reuse, R144, R20 ;  /* 0x000000909c14723c */ /* 0x040ff00000001814 */
[C---:B------:R-:W-:Y:S01]  /*1c7f0*/  HMMA.16816.F32 R24, R156.reuse, R146, R24 ;  /* 0x000000929c18723c */ /* 0x040fe20000001818 */
[----:B------:R-:W5:Y:S07]  /*1c800*/  LDSM.16.M88.4 R144, [R181] ;  /* 0x00000000b590783b */ /* 0x000f6e0000000200 */
        /* <DEDUP_REMOVED lines=17> */
[C---:B------:R-:W-:Y:S08]  /*1c920*/  HMMA.16816.F32 R4, R172.reuse, R176, R4 ;  /* 0x000000b0ac04723c */ /* 0x040ff00000001804 */
[C---:B------:R-:W-:Y:S08]  /*1c930*/  HMMA.16816.F32 R8, R172.reuse, R178, R8 ;  /* 0x000000b2ac08723c */ /* 0x040ff00000001808 */
[C---:B--2---:R-:W-:Y:S08]  /*1c940*/  HMMA.16816.F32 R12, R172.reuse, R140, R12 ;  /* 0x0000008cac0c723c */ /* 0x044ff0000000180c */
[C---:B------:R-:W-:Y:S08]  /*1c950*/  HMMA.16816.F32 R16, R172.reuse, R142, R16 ;  /* 0x0000008eac10723c */ /* 0x040ff00000001810 */
[C---:B-----5:R-:W-:Y:S08]  /*1c960*/  HMMA.16816.F32 R20, R172.reuse, R144, R20 ;  /* 0x00000090ac14723c */ /* 0x060ff00000001814 */
        /* <DEDUP_REMOVED lines=33> */
[----:B------:R-:W-:Y:S03]  /*1cb80*/  FMUL.FTZ R15, R15, c[0x0][0x2ec] ;  /* 0x0000bb000f0f7a20 */ /* 0x000fe60000410000 */
[----:B------:R5:W1:Y:S10]  /*1cb90*/  MUFU.TANH R144, R11 ;  /* 0x0000000b00907308 */ /* 0x000a740000002400 */
[----:B------:R-:W1:Y:S10]  /*1cba0*/  MUFU.TANH R141, R141 ;  /* 0x0000008d008d7308 */ /* 0x000e740000002400 */
[----:B------:R-:W1:Y:S01]  /*1cbb0*/  MUFU.TANH R142, R142 ;  /* 0x0000008e008e7308 */ /* 0x000e620000002400 */
[C---:B---3--:R-:W-:Y:S01]  /*1cbc0*/  HMMA.16816.F32 R20, R164.reuse, R4, R20 ;  /* 0x00000004a414723c */ /* 0x048fe20000001814 */
[----:B-----5:R-:W3:Y:S01]  /*1cbd0*/  LDSM.16.M88.4 R8, [R188+0x5800] ;  /* 0x00580000bc08783b */ /* 0x020ee20000000200 */
[----:B------:R-:W-:Y:S07]  /*1cbe0*/  DEPBAR.LE SB0, 0x0 ;  /* 0x000080000000791a */ /* 0x000fee0000000000 */
[----:B------:R-:W1:Y:S01]  /*1cbf0*/  MUFU.TANH R3, R3 ;  /* 0x0000000300037308 */ /* 0x000e620000002400 */
[----:B------:R-:W-:Y:S01]  /*1cc00*/  BAR.SYNC.DEFER_BLOCKING 0x0 ;  /* 0x0000000000007b1d */ /* 0x000fe20000010000 */
[C---:B------:R-:W-:Y:S05]  /*1cc10*/  HMMA.16816.F32 R24, R164.reuse, R6, R24 ;  /* 0x00000006a418723c */ /* 0x040fea0000001818 */
[----:B------:R-:W-:Y:S02]  /*1cc20*/  FMUL.FTZ R5, R18, c[0x0][0x2ec] ;  /* 0x0000bb0012057a20 */ /* 0x000fe40000410000 */
[----:B------:R-:W-:Y:S01]  /*1cc30*/  FMUL.FTZ R4, R19, c[0x0][0x2ec] ;  /* 0x0000bb0013047a20 */ /* 0x000fe20000410000 */
        /* <DEDUP_REMOVED lines=8> */
[----:B------:R-:W1:Y:S01]  /*1ccc0*/  MUFU.TANH R162, R162 ;  /* 0x000000a200a27308 */ /* 0x000e620000002400 */
        /* <DEDUP_REMOVED lines=17> */
[----:B------:R-:W-:Y:S07]  /*1cde0*/  FMUL.FTZ R6, R35, c[0x0][0x2ec] ;  /* 0x0000bb0023067a20 */ /* 0x000fee0000410000 */
[----:B------:R-:W1:Y:S10]  /*1cdf0*/  MUFU.TANH R5, R5 ;  /* 0x0000000500057308 */ /* 0x000e740000002400 */
[----:B------:R-:W1:Y:S10]  /*1ce00*/  MUFU.TANH R4, R4 ;  /* 0x0000000400047308 */ /* 0x000e740000002400 */
        /* <DEDUP_REMOVED lines=13> */
[----:B------:R-:W1:Y:S10]  /*1cee0*/  MUFU.TANH R17, R17 ;  /* 0x0000001100117308 */ /* 0x000e740000002400 */
[----:B------:R-:W1:Y:S10]  /*1cef0*/  MUFU.TANH R8, R8 ;  /* 0x0000000800087308 */ /* 0x000e740000002400 */
[----:B------:R-:W1:Y:S01]  /*1cf00*/  MUFU.TANH R6, R6 ;  /* 0x0000000600067308 */ /* 0x000e620000002400 */
        /* <DEDUP_REMOVED lines=10> */
[----:B------:R-:W2:Y:S01]  /*1cfb0*/  I2F.RP R11, R9 ;  /* 0x00000009000b7306 */ /* 0x000ea20000209400 */
[----:B------:R-:W-:Y:S04]  /*1cfc0*/  IADD3 R15, R10, -0x40, RZ ;  /* 0xffffffc00a0f7810 */ /* 0x000fe80007ffe0ff */
[----:B------:R-:W-:Y:S02]  /*1cfd0*/  IABS R16, R15 ;  /* 0x0000000f00107213 */ /* 0x000fe40000000000 */
[----:B------:R-:W-:Y:S03]  /*1cfe0*/  LOP3.LUT R15, R15, c[0x0][0x2d0], RZ, 0x3c, !PT ;  /* 0x0000b4000f0f7a12 */ /* 0x000fe600078e3cff */
[----:B--2---:R-:W2:Y:S02]  /*1cff0*/  MUFU.RCP R7, R11 ;  /* 0x0000000b00077308 */ /* 0x004ea40000001000 */
[----:B--2---:R-:W-:Y:S08]  /*1d000*/  IADD3 R19, R7, 0xffffffe, RZ ;  /* 0x0ffffffe07137810 */ /* 0x004ff00007ffe0ff */
[----:B------:R-:W2:Y:S02]  /*1d010*/  F2I.FTZ.U32.TRUNC.NTZ R19, R19 ;  /* 0x0000001300137305 */ /* 0x000ea4000021f000 */
[--C-:B--2---:R-:W-:Y:S04]  /*1d020*/  IMAD.MOV R14, RZ, RZ, -R19.reuse ;  /* 0x000000ffff0e7224 */ /* 0x104fe800078e0a13 */
        /* <DEDUP_REMOVED lines=18> */
[----:B------:R-:W-:Y:S07]  /*1d150*/  ISETP.GE.U32.AND P0, PT, R18, R9, PT ;  /* 0x000000091200720c */ /* 0x000fee0003f06070 */
[----:B------:R-:W-:Y:S02]  /*1d160*/  @P2 IADD3 R11, R11, 0x1, RZ ;  /* 0x000000010b0b2810 */ /* 0x000fe40007ffe0ff */
[----:B------:R-:W-:Y:S02]  /*1d170*/  ISETP.GE.AND P2, PT, R10, RZ, PT ;  /* 0x000000ff0a00720c */ /* 0x000fe40003f46270 */
[----:B------:R-:W-:Y:S02]  /*1d180*/  @!P1 IADD3 R11, -R11, RZ, RZ ;  /* 0x000000ff0b0b9210 */ /* 0x000fe40007ffe1ff */
[----:B------:R-:W-:Y:S02]  /*1d190*/  @P0 IADD3 R7, R7, 0x1, RZ ;  /* 0x0000000107070810 */ /* 0x000fe40007ffe0ff */
[----:B------:R-:W-:Y:S02]  /*1d1a0*/  ISETP.NE.AND P0, PT, RZ, c[0x0][0x2d0], PT ;  /* 0x0000b400ff007a0c */ /* 0x000fe40003f05270 */
[----:B------:R-:W-:Y:S04]  /*1d1b0*/  LOP3.LUT R10, RZ, c[0x0][0x2d0], RZ, 0x33, !PT ;  /* 0x0000b400ff0a7a12 */ /* 0x000fe800078e33ff */
[C---:B------:R-:W-:Y:S01]  /*1d1c0*/  SEL R11, R10.reuse, R11, !P0 ;  /* 0x0000000b0a0b7207 */ /* 0x040fe20004000000 */
[----:B------:R-:W-:Y:S03]  /*1d1d0*/  @!P2 IMAD.MOV R7, RZ, RZ, -R7 ;  /* 0x000000ffff07a224 */ /* 0x000fe600078e0a07 */
[CC--:B------:R-:W-:Y:S02]  /*1d1e0*/  LEA R20, P1, R11.reuse, R206.reuse, 0x2 ;  /* 0x000000ce0b147211 */ /* 0x0c0fe400078210ff */
        /* <DEDUP_REMOVED lines=21> */
.L_x_2599:
        /* <DEDUP_REMOVED lines=92> */
.L_x_2598:
[----:B--234-:R-:W-:Y:S01]  /*1d900*/  IMAD R18, R212, 0x40, R221 ;  /* 0x00000040d4127824 */ /* 0x01cfe200078e02dd */
[----:B------:R-:W-:Y:S04]  /*1d910*/  LDSM.16.MT88.4 R28, [R193+0xc000] ;  /* 0x00c00000c11c783b */ /* 0x000fe80000004200 */
[C---:B------:R-:W-:Y:S02]  /*1d920*/  IADD3 R9, R18.reuse, 0x1, RZ ;  /* 0x0000000112097810 */ /* 0x040fe40007ffe0ff */
[CC--:B------:R-:W-:Y:S02]  /*1d930*/  ISETP.GE.AND P6, PT, R18.reuse, R216.reuse, PT ;  /* 0x000000d81200720c */ /* 0x0c0fe40003fc6270 */
[C---:B------:R-:W-:Y:S02]  /*1d940*/  IADD3 R7, R18.reuse, 0x8, RZ ;  /* 0x0000000812077810 */ /* 0x040fe40007ffe0ff */
[CC--:B------:R-:W-:Y:S02]  /*1d950*/  ISETP.GE.AND P1, PT, R9.reuse, R216.reuse, PT ;  /* 0x000000d80900720c */ /* 0x0c0fe40003f26270 */
[-C--:B------:R-:W-:Y:S02]  /*1d960*/  ISETP.GE.AND P4, PT, R9, R215.reuse, PT ;  /* 0x000000d70900720c */ /* 0x080fe40003f86270 */
[C---:B------:R-:W-:Y:S02]  /*1d970*/  ISETP.GE.AND P0, PT, R18.reuse, R215, PT ;  /* 0x000000d71200720c */ /* 0x040fe40003f06270 */
[CC--:B------:R-:W-:Y:S02]  /*1d980*/  ISETP.GE.OR P6, PT, R18.reuse, R213.reuse, !P6 ;  /* 0x000000d51200720c */ /* 0x0c0fe400077c6670 */
[----:B------:R-:W-:Y:S02]  /*1d990*/  IADD3 R10, R18, 0x9, RZ ;  /* 0x00000009120a7810 */ /* 0x000fe40007ffe0ff */
[----:B------:R-:W-:Y:S02]  /*1d9a0*/  ISETP.GE.AND P2, PT, R7, R216, PT ;  /* 0x000000d80700720c */ /* 0x000fe40003f46270 */
[C---:B------:R-:W-:Y:S02]  /*1d9b0*/  ISETP.GE.OR P1, PT, R9.reuse, R213, !P1 ;  /* 0x000000d50900720c */ /* 0x040fe40004f26670 */
[-C--:B------:R-:W-:Y:S02]  /*1d9c0*/  ISETP.GE.OR P4, PT, R9, R214.reuse, !P4 ;  /* 0x000000d60900720c */ /* 0x080fe40006786670 */
[----:B-1----:R-:W-:Y:S02]  /*1d9d0*/  FSEL R9, R140, -INF , !P6 ;  /* 0xff8000008c097808 */ /* 0x002fe40007000000 */
[C---:B------:R-:W-:Y:S02]  /*1d9e0*/  ISETP.GE.AND P5, PT, R7.reuse, R215, PT ;  /* 0x000000d70700720c */ /* 0x040fe40003fa6270 */
[C---:B------:R-:W-:Y:S02]  /*1d9f0*/  ISETP.GE.OR P0, PT, R18.reuse, R214, !P0 ;  /* 0x000000d61200720c */ /* 0x040fe40004706670 */
[----:B------:R-:W-:Y:S02]  /*1da00*/  IADD3 R11, R18, 0x10, RZ ;  /* 0x00000010120b7810 */ /* 0x000fe40007ffe0ff */
[----:B------:R-:W-:Y:S02]  /*1da10*/  ISETP.GE.AND P6, PT, R10, R216, PT ;  /* 0x000000d80a00720c */ /* 0x000fe40003fc6270 */
[C---:B------:R-:W-:Y:S02]  /*1da20*/  ISETP.GE.OR P2, PT, R7.reuse, R213, !P2 ;  /* 0x000000d50700720c */ /* 0x040fe40005746670 */
[----:B------:R-:W-:Y:S02]  /*1da30*/  ISETP.GE.OR P5, PT, R7, R214, !P5 ;  /* 0x000000d60700720c */ /* 0x000fe40006fa6670 */
[----:B------:R-:W-:Y:S02]  /*1da40*/  FSEL R7, R142, -INF , !P0 ;  /* 0xff8000008e077808 */ /* 0x000fe40004000000 */
[----:B------:R-:W-:Y:S02]  /*1da50*/  FSEL R16, R141, -INF , !P1 ;  /* 0xff8000008d107808 */ /* 0x000fe40004800000 */
[----:B------:R-:W-:Y:S02]  /*1da60*/  IADD3 R15, R18, 0x11, RZ ;  /* 0x00000011120f7810 */ /* 0x000fe40007ffe0ff */
[C---:B------:R-:W-:Y:S02]  /*1da70*/  ISETP.GE.AND P0, PT, R10.reuse, R215, PT ;  /* 0x000000d70a00720c */ /* 0x040fe40003f06270 */
[----:B------:R-:W-:Y:S02]  /*1da80*/  ISETP.GE.AND P1, PT, R11, R216, PT ;  /* 0x000000d80b00720c */ /* 0x000fe40003f26270 */
[CC--:B------:R-:W-:Y:S02]  /*1da90*/  ISETP.GE.OR P6, PT, R10.reuse, R213.reuse, !P6 ;  /* 0x000000d50a00720c */ /* 0x0c0fe400077c6670 */
[----:B------:R-:W-:Y:S02]  /*1daa0*/  ISETP.GE.OR P0, PT, R10, R214, !P0 ;  /* 0x000000d60a00720c */ /* 0x000fe40004706670 */
[----:B------:R-:W-:Y:S02]  /*1dab0*/  FSEL R10, R146, -INF , !P6 ;  /* 0xff800000920a7808 */ /* 0x000fe40007000000 */
[-C--:B------:R-:W-:Y:S02]  /*1dac0*/  ISETP.GE.AND P6, PT, R15, R216.reuse, PT ;  /* 0x000000d80f00720c */ /* 0x080fe40003fc6270 */
[----:B------:R-:W-:Y:S02]  /*1dad0*/  IADD3 R20, R18, 0x18, RZ ;  /* 0x0000001812147810 */ /* 0x000fe40007ffe0ff */
[-C--:B------:R-:W-:Y:S02]  /*1dae0*/  ISETP.GE.OR P1, PT, R11, R213.reuse, !P1 ;  /* 0x000000d50b00720c */ /* 0x080fe40004f26670 */
[-C--:B------:R-:W-:Y:S02]  /*1daf0*/  ISETP.GE.OR P6, PT, R15, R213.reuse, !P6 ;  /* 0x000000d50f00720c */ /* 0x080fe400077c6670 */
[----:B------:R-:W-:Y:S02]  /*1db00*/  FSEL R172, R172, -INF , !P1 ;  /* 0xff800000acac7808 */ /* 0x000fe40004800000 */
[-C--:B------:R-:W-:Y:S02]  /*1db10*/  ISETP.GE.AND P1, PT, R20, R216.reuse, PT ;  /* 0x000000d81400720c */ /* 0x080fe40003f26270 */
[----:B------:R-:W-:Y:S02]  /*1db20*/  IADD3 R21, R18, 0x19, RZ ;  /* 0x0000001912157810 */ /* 0x000fe40007ffe0ff */
[----:B------:R-:W-:Y:S02]  /*1db30*/  FSEL R162, R162, -INF , !P6 ;  /* 0xff800000a2a27808 */ /* 0x000fe40007000000 */
[-C--:B------:R-:W-:Y:S02]  /*1db40*/  ISETP.GE.OR P1, PT, R20, R213.reuse, !P1 ;  /* 0x000000d51400720c */ /* 0x080fe40004f26670 */
[CC--:B------:R-:W-:Y:S02]  /*1db50*/  ISETP.GE.AND P6, PT, R21.reuse, R216.reuse, PT ;  /* 0x000000d81500720c */ /* 0x0c0fe40003fc6270 */
[----:B------:R-:W-:Y:S02]  /*1db60*/  FSEL R142, R12, -INF , !P1 ;  /* 0xff8000000c8e7808 */ /* 0x000fe40004800000 */
[----:B------:R-:W-:Y:S02]  /*1db70*/  ISETP.GE.OR P6, PT, R21, R213, !P6 ;  /* 0x000000d51500720c */ /* 0x000fe400077c6670 */
[----:B------:R-:W-:Y:S02]  /*1db80*/  IADD3 R12, R18, 0x28, RZ ;  /* 0x00000028120c7810 */ /* 0x000fe40007ffe0ff */
[----:B------:R-:W-:Y:S02]  /*1db90*/  FSEL R140, R13, -INF , !P6 ;  /* 0xff8000000d8c7808 */ /* 0x000fe40007000000 */
[----:B------:R-:W-:Y:S02]  /*1dba0*/  FSEL R13, R144, -INF , !P0 ;  /* 0xff800000900d7808 */ /* 0x000fe40004000000 */
[----:B------:R-:W-:Y:S02]  /*1dbb0*/  ISETP.GE.AND P0, PT, R12, R216, PT ;  /* 0x000000d80c00720c */ /* 0x000fe40003f06270 */
[-C--:B------:R-:W-:Y:S02]  /*1dbc0*/  ISETP.GE.AND P6, PT, R20, R215.reuse, PT ;  /* 0x000000d71400720c */ /* 0x080fe40003fc6270 */
[----:B------:R-:W-:Y:S02]  /*1dbd0*/  FSEL R14, R143, -INF , !P2 ;  /* 0xff8000008f0e7808 */ /* 0x000fe40005000000 */
[----:B------:R-:W-:Y:S02]  /*1dbe0*/  IADD3 R19, R18, 0x20, RZ ;  /* 0x0000002012137810 */ /* 0x000fe40007ffe0ff */
[C---:B------:R-:W-:Y:S02]  /*1dbf0*/  ISETP.GE.AND P2, PT, R11.reuse, R215, PT ;  /* 0x000000d70b00720c */ /* 0x040fe40003f46270 */
[-C--:B------:R-:W-:Y:S02]  /*1dc00*/  ISETP.GE.OR P6, PT, R20, R214.reuse, !P6 ;  /* 0x000000d61400720c */ /* 0x080fe400077c6670 */
[----:B------:R-:W-:Y:S02]  /*1dc10*/  ISETP.GE.OR P0, PT, R12, R213, !P0 ;  /* 0x000000d50c00720c */ /* 0x000fe40004706670 */
[----:B------:R-:W-:Y:S02]  /*1dc20*/  IADD3 R20, R18, 0x29, RZ ;  /* 0x0000002912147810 */ /* 0x000fe40007ffe0ff */
[----:B------:R-:W-:Y:S02]  /*1dc30*/  ISETP.GE.OR P2, PT, R11, R214, !P2 ;  /* 0x000000d60b00720c */ /* 0x000fe40005746670 */
[----:B------:R-:W-:Y:S02]  /*1dc40*/  FSEL R11, R3, -INF , !P4 ;  /* 0xff800000030b7808 */ /* 0x000fe40006000000 */
[-C--:B------:R-:W-:Y:S02]  /*1dc50*/  ISETP.GE.AND P4, PT, R19, R216.reuse, PT ;  /* 0x000000d81300720c */ /* 0x080fe40003f86270 */
[----:B------:R-:W-:Y:S02]  /*1dc60*/  FSEL R156, R156, -INF , !P0 ;  /* 0xff8000009c9c7808 */ /* 0x000fe40004000000 */
[----:B------:R-:W-:Y:S02]  /*1dc70*/  ISETP.GE.AND P0, PT, R20, R216, PT ;  /* 0x000000d81400720c */ /* 0x000fe40003f06270 */
[----:B------:R-:W-:Y:S02]  /*1dc80*/  ISETP.GE.AND P1, PT, R15, R215, PT ;  /* 0x000000d70f00720c */ /* 0x000fe40003f26270 */
[-C--:B------:R-:W-:Y:S02]  /*1dc90*/  ISETP.GE.OR P4, PT, R19, R213.reuse, !P4 ;  /* 0x000000d51300720c */ /* 0x080fe40006786670 */
[----:B------:R-:W-:Y:S02]  /*1dca0*/  IADD3 R3, R18, 0x21, RZ ;  /* 0x0000002112037810 */ /* 0x000fe40007ffe0ff */
[----:B------:R-:W-:Y:S02]  /*1dcb0*/  ISETP.GE.OR P0, PT, R20, R213, !P0 ;  /* 0x000000d51400720c */ /* 0x000fe40004706670 */
[----:B------:R-:W-:Y:S02]  /*1dcc0*/  FSEL R160, R160, -INF , !P4 ;  /* 0xff800000a0a07808 */ /* 0x000fe40006000000 */
[----:B------:R-:W-:Y:S02]  /*1dcd0*/  ISETP.GE.OR P1, PT, R15, R214, !P1 ;  /* 0x000000d60f00720c */ /* 0x000fe40004f26670 */
[----:B------:R-:W-:Y:S02]  /*1dce0*/  FSEL R15, R145, -INF , !P5 ;  /* 0xff800000910f7808 */ /* 0x000fe40006800000 */
[-C--:B------:R-:W-:Y:S02]  /*1dcf0*/  ISETP.GE.AND P5, PT, R21, R215.reuse, PT ;  /* 0x000000d71500720c */ /* 0x080fe40003fa6270 */
[----:B------:R-:W-:Y:S02]  /*1dd00*/  ISETP.GE.AND P4, PT, R3, R216, PT ;  /* 0x000000d80300720c */ /* 0x000fe40003f86270 */
[----:B------:R-:W-:Y:S02]  /*1dd10*/  FSEL R154, R154, -INF , !P0 ;  /* 0xff8000009a9a7808 */ /* 0x000fe40004000000 */
[C---:B------:R-:W-:Y:S02]  /*1dd20*/  ISETP.GE.AND P0, PT, R20.reuse, R215, PT ;  /* 0x000000d71400720c */ /* 0x040fe40003f06270 */
[----:B------:R-:W-:Y:S02]  /*1dd30*/  ISETP.GE.OR P5, PT, R21, R214, !P5 ;  /* 0x000000d61500720c */ /* 0x000fe40006fa6670 */
[----:B------:R-:W-:Y:S02]  /*1dd40*/  ISETP.GE.OR P4, PT, R3, R213, !P4 ;  /* 0x000000d50300720c */ /* 0x000fe40006786670 */
[----:B------:R-:W-:Y:S02]  /*1dd50*/  FMNMX.FTZ R21, R9, R2, !PT ;  /* 0x0000000209157209 */ /* 0x000fe40007810000 */
[----:B------:R-:W-:Y:S02]  /*1dd60*/  ISETP.GE.OR P0, PT, R20, R214, !P0 ;  /* 0x000000d61400720c */ /* 0x000fe40004706670 */
[----:B------:R-:W-:Y:S02]  /*1dd70*/  FMNMX.FTZ R20, R7, R0, !PT ;  /* 0x0000000007147209 */ /* 0x000fe40007810000 */
[----:B------:R-:W-:Y:S02]  /*1dd80*/  FSEL R158, R158, -INF , !P4 ;  /* 0xff8000009e9e7808 */ /* 0x000fe40006000000 */
[----:B------:R-:W-:Y:S02]  /*1dd90*/  FMNMX.FTZ R21, R16, R21, !PT ;  /* 0x0000001510157209 */ /* 0x000fe40007810000 */
[----:B------:R-:W-:Y:S02]  /*1dda0*/  ISETP.GE.AND P4, PT, R19, R215, PT ;  /* 0x000000d71300720c */ /* 0x000fe40003f86270 */
[----:B------:R-:W-:Y:S02]  /*1ddb0*/  FMNMX.FTZ R20, R11, R20, !PT ;  /* 0x000000140b147209 */ /* 0x000fe40007810000 */
[----:B------:R-:W-:Y:S02]  /*1ddc0*/  ISETP.GE.OR P4, PT, R19, R214, !P4 ;  /* 0x000000d61300720c */ /* 0x000fe40006786670 */
[----:B------:R-:W-:Y:S02]  /*1ddd0*/  FMNMX.FTZ R19, R14, R21, !PT ;  /* 0x000000150e137209 */ /* 0x000fe40007810000 */
[----:B------:R-:W-:Y:S02]  /*1dde0*/  FMNMX.FTZ R20, R15, R20, !PT ;  /* 0x000000140f147209 */ /* 0x000fe40007810000 */
[----:B------:R-:W-:Y:S02]  /*1ddf0*/  FMNMX.FTZ R19, R10, R19, !PT ;  /* 0x000000130a137209 */ /* 0x000fe40007810000 */
[----:B------:R-:W-:Y:S02]  /*1de00*/  FSEL R163, R163, -INF , !P2 ;  /* 0xff800000a3a37808 */ /* 0x000fe40005000000 */
[----:B------:R-:W-:Y:S02]  /*1de10*/  FMNMX.FTZ R20, R13, R20, !PT ;  /* 0x000000140d147209 */ /* 0x000fe40007810000 */
[----:B------:R-:W-:Y:S02]  /*1de20*/  FMNMX.FTZ R19, R172, R19, !PT ;  /* 0x00000013ac137209 */ /* 0x000fe40007810000 */
[----:B------:R-:W-:Y:S02]  /*1de30*/  FSEL R161, R161, -INF , !P1 ;  /* 0xff800000a1a17808 */ /* 0x000fe40004800000 */
[----:B------:R-:W-:Y:S02]  /*1de40*/  FSEL R141, R4, -INF , !P5 ;  /* 0xff800000048d7808 */ /* 0x000fe40006800000 */
[----:B------:R-:W-:Y:S02]  /*1de50*/  FMNMX.FTZ R4, R163, R20, !PT ;  /* 0x00000014a3047209 */ /* 0x000fe40007810000 */
[----:B------:R-:W-:Y:S02]  /*1de60*/  FMNMX.FTZ R19, R162, R19, !PT ;  /* 0x00000013a2137209 */ /* 0x000fe40007810000 */
[----:B------:R-:W-:Y:S02]  /*1de70*/  FSEL R143, R5, -INF , !P6 ;  /* 0xff800000058f7808 */ /* 0x000fe40007000000 */
[----:B------:R-:W-:Y:S02]  /*1de80*/  FMNMX.FTZ R4, R161, R4, !PT ;  /* 0x00000004a1047209 */ /* 0x000fe40007810000 */
[----:B------:R-:W-:Y:S02]  /*1de90*/  FMNMX.FTZ R19, R142, R19, !PT ;  /* 0x000000138e137209 */ /* 0x000fe40007810000 */
[-C--:B------:R-:W-:Y:S02]  /*1dea0*/  ISETP.GE.AND P1, PT, R12, R215.reuse, PT ;  /* 0x000000d70c00720c */ /* 0x080fe40003f26270 */
[----:B------:R-:W-:Y:S02]  /*1deb0*/  FMNMX.FTZ R4, R143, R4, !PT ;  /* 0x000000048f047209 */ /* 0x000fe40007810000 */
[----:B------:R-:W-:Y:S02]  /*1dec0*/  ISETP.GE.AND P2, PT, R3, R215, PT ;  /* 0x000000d70300720c */ /* 0x000fe40003f46270 */
[----:B------:R-:W-:Y:S02]  /*1ded0*/  FMNMX.FTZ R19, R140, R19, !PT ;  /* 0x000000138c137209 */ /* 0x000fe40007810000 */
[----:B------:R-:W-:Y:S02]  /*1dee0*/  ISETP.GE.OR P1, PT, R12, R214, !P1 ;  /* 0x000000d60c00720c */ /* 0x000fe40004f26670 */
[----:B------:R-:W-:Y:S02]  /*1def0*/  IADD3 R12, R18, 0x30, RZ ;  /* 0x00000030120c7810 */ /* 0x000fe40007ffe0ff */
[----:B------:R-:W-:Y:S02]  /*1df00*/  FSEL R159, R159, -INF , !P4 ;  /* 0xff8000009f9f7808 */ /* 0x000fe40006000000 */
[----:B------:R-:W-:Y:S02]  /*1df10*/  FMNMX.FTZ R4, R141, R4, !PT ;  /* 0x000000048d047209 */ /* 0x000fe40007810000 */
[----:B------:R-:W-:Y:S02]  /*1df20*/  ISETP.GE.OR P2, PT, R3, R214, !P2 ;  /* 0x000000d60300720c */ /* 0x000fe40005746670 */
[----:B------:R-:W-:Y:S02]  /*1df30*/  ISETP.GE.AND P6, PT, R12, R216, PT ;  /* 0x000000d80c00720c */ /* 0x000fe40003fc6270 */
[----:B------:R-:W-:Y:S02]  /*1df40*/  FMNMX.FTZ R19, R160, R19, !PT ;  /* 0x00000013a0137209 */ /* 0x000fe40007810000 */
[----:B------:R-:W-:Y:S02]  /*1df50*/  FSEL R157, R157, -INF , !P2 ;  /* 0xff8000009d9d7808 */ /* 0x000fe40005000000 */
[----:B------:R-:W-:Y:S02]  /*1df60*/  FMNMX.FTZ R20, R159, R4, !PT ;  /* 0x000000049f147209 */ /* 0x000fe40007810000 */
[----:B------:R-:W-:Y:S02]  /*1df70*/  ISETP.GE.OR P6, PT, R12, R213, !P6 ;  /* 0x000000d50c00720c */ /* 0x000fe400077c6670 */
[----:B------:R-:W-:Y:S02]  /*1df80*/  FMNMX.FTZ R19, R158, R19, !PT ;  /* 0x000000139e137209 */ /* 0x000fe40007810000 */
[----:B------:R-:W-:Y:S02]  /*1df90*/  IADD3 R5, R18, 0x31, RZ ;  /* 0x0000003112057810 */ /* 0x000fe40007ffe0ff */
[----:B------:R-:W-:Y:S02]  /*1dfa0*/  ISETP.GE.AND P2, PT, R12, R215, PT ;  /* 0x000000d70c00720c */ /* 0x000fe40003f46270 */
[----:B------:R-:W-:Y:S02]  /*1dfb0*/  FSEL R155, R155, -INF , !P1 ;  /* 0xff8000009b9b7808 */ /* 0x000fe40004800000 */
[----:B------:R-:W-:Y:S02]  /*1dfc0*/  FMNMX.FTZ R20, R157, R20, !PT ;  /* 0x000000149d147209 */ /* 0x000fe40007810000 */
[----:B------:R-:W-:Y:S02]  /*1dfd0*/  FSEL R152, R152, -INF , !P6 ;  /* 0xff80000098987808 */ /* 0x000fe40007000000 */
[----:B------:R-:W-:Y:S02]  /*1dfe0*/  FMNMX.FTZ R19, R156, R19, !PT ;  /* 0x000000139c137209 */ /* 0x000fe40007810000 */
[----:B------:R-:W-:Y:S02]  /*1dff0*/  IADD3 R3, R18, 0x38, RZ ;  /* 0x0000003812037810 */ /* 0x000fe40007ffe0ff */
[----:B------:R-:W-:Y:S02]  /*1e000*/  ISETP.GE.AND P6, PT, R5, R216, PT ;  /* 0x000000d80500720c */ /* 0x000fe40003fc6270 */
[----:B------:R-:W-:Y:S02]  /*1e010*/  ISETP.GE.OR P2, PT, R12, R214, !P2 ;  /* 0x000000d60c00720c */ /* 0x000fe40005746670 */
[----:B------:R-:W-:Y:S02]  /*1e020*/  FSEL R153, R153, -INF , !P0 ;  /* 0xff80000099997808 */ /* 0x000fe40004000000 */
[----:B------:R-:W-:Y:S02]  /*1e030*/  FMNMX.FTZ R20, R155, R20, !PT ;  /* 0x000000149b147209 */ /* 0x000fe40007810000 */
[C---:B------:R-:W-:Y:S02]  /*1e040*/  ISETP.GE.AND P1, PT, R5.reuse, R215, PT ;  /* 0x000000d70500720c */ /* 0x040fe40003f26270 */
[----:B------:R-:W-:Y:S02]  /*1e050*/  FMNMX.FTZ R19, R154, R19, !PT ;  /* 0x000000139a137209 */ /* 0x000fe40007810000 */
[----:B------:R-:W-:Y:S02]  /*1e060*/  IADD3 R18, R18, 0x39, RZ ;  /* 0x0000003912127810 */ /* 0x000fe40007ffe0ff */
[----:B------:R-:W-:Y:S02]  /*1e070*/  ISETP.GE.OR P6, PT, R5, R213, !P6 ;  /* 0x000000d50500720c */ /* 0x000fe400077c6670 */
[----:B------:R-:W-:Y:S02]  /*1e080*/  ISETP.GE.AND P5, PT, R3, R216, PT ;  /* 0x000000d80300720c */ /* 0x000fe40003fa6270 */
[----:B------:R-:W-:Y:S02]  /*1e090*/  FSEL R149, R149, -INF , !P2 ;  /* 0xff80000095957808 */ /* 0x000fe40005000000 */
[----:B------:R-:W-:Y:S02]  /*1e0a0*/  FMNMX.FTZ R20, R153, R20, !PT ;  /* 0x0000001499147209 */ /* 0x000fe40007810000 */
[----:B------:R-:W-:Y:S02]  /*1e0b0*/  ISETP.GE.OR P1, PT, R5, R214, !P1 ;  /* 0x000000d60500720c */ /* 0x000fe40004f26670 */
[C---:B------:R-:W-:Y:S02]  /*1e0c0*/  ISETP.GE.AND P0, PT, R3.reuse, R215, PT ;  /* 0x000000d70300720c */ /* 0x040fe40003f06270 */
[----:B------:R-:W-:Y:S02]  /*1e0d0*/  FSEL R150, R150, -INF , !P6 ;  /* 0xff80000096967808 */ /* 0x000fe40007000000 */
[----:B------:R-:W-:Y:S02]  /*1e0e0*/  FMNMX.FTZ R19, R152, R19, !PT ;  /* 0x0000001398137209 */ /* 0x000fe40007810000 */
[C---:B------:R-:W-:Y:S02]  /*1e0f0*/  ISETP.GE.AND P6, PT, R18.reuse, R216, PT ;  /* 0x000000d81200720c */ /* 0x040fe40003fc6270 */
[----:B------:R-:W-:Y:S02]  /*1e100*/  ISETP.GE.OR P5, PT, R3, R213, !P5 ;  /* 0x000000d50300720c */ /* 0x000fe40006fa6670 */
[----:B------:R-:W-:Y:S02]  /*1e110*/  FSEL R147, R147, -INF , !P1 ;  /* 0xff80000093937808 */ /* 0x000fe40004800000 */
[----:B------:R-:W-:Y:S02]  /*1e120*/  FMNMX.FTZ R20, R149, R20, !PT ;  /* 0x0000001495147209 */ /* 0x000fe40007810000 */
[----:B------:R-:W-:Y:S02]  /*1e130*/  ISETP.GE.OR P2, PT, R3, R214, !P0 ;  /* 0x000000d60300720c */ /* 0x000fe40004746670 */
[----:B------:R-:W-:Y:S02]  /*1e140*/  ISETP.GE.AND P0, PT, R18, R215, PT ;  /* 0x000000d71200720c */ /* 0x000fe40003f06270 */
[----:B------:R-:W-:Y:S02]  /*1e150*/  FSEL R148, R148, -INF , !P5 ;  /* 0xff80000094947808 */ /* 0x000fe40006800000 */
[----:B------:R-:W-:Y:S02]  /*1e160*/  FMNMX.FTZ R19, R150, R19, !PT ;  /* 0x0000001396137209 */ /* 0x000fe40007810000 */
[----:B------:R-:W-:Y:S02]  /*1e170*/  ISETP.GE.OR P6, PT, R18, R213, !P6 ;  /* 0x000000d51200720c */ /* 0x000fe400077c6670 */
[----:B------:R-:W-:Y:S02]  /*1e180*/  FSEL R145, R8, -INF , !P2 ;  /* 0xff80000008917808 */ /* 0x000fe40005000000 */
[----:B------:R-:W-:Y:S02]  /*1e190*/  FMNMX.FTZ R8, R147, R20, !PT ;  /* 0x0000001493087209 */ /* 0x000fe40007810000 */
[----:B------:R-:W-:Y:S01]  /*1e1a0*/  ISETP.GE.OR P0, PT, R18, R214, !P0 ;  /* 0x000000d61200720c */ /* 0x000fe20004706670 */
[----:B------:R-:W-:Y:S01]  /*1e1b0*/  LDSM.16.MT88.4 R20, [R194+0xc000] ;  /* 0x00c00000c214783b */ /* 0x000fe20000004200 */
[----:B------:R-:W-:Y:S02]  /*1e1c0*/  FSEL R146, R17, -INF , !P6 ;  /* 0xff80000011927808 */ /* 0x000fe40007000000 */
[----:B------:R-:W-:Y:S02]  /*1e1d0*/  FMNMX.FTZ R19, R148, R19, !PT ;  /* 0x0000001394137209 */ /* 0x000fe40007810000 */
[----:B------:R-:W-:Y:S02]  /*1e1e0*/  FMNMX.FTZ R8, R145, R8, !PT ;  /* 0x0000000891087209 */ /* 0x000fe40007810000 */
[----:B------:R-:W-:Y:S02]  /*1e1f0*/  FSEL R133, R6, -INF , !P0 ;  /* 0xff80000006857808 */ /* 0x000fe40004000000 */
[----:B------:R-:W-:Y:S02]  /*1e200*/  FMNMX.FTZ R4, R146, R19, !PT ;  /* 0x0000001392047209 */ /* 0x000fe40007810000 */
[----:B------:R-:W-:Y:S03]  /*1e210*/  FMNMX.FTZ R6, R133, R8, !PT ;  /* 0x0000000885067209 */ /* 0x000fe60007810000 */
[----:B------:R-:W1:Y:S08]  /*1e220*/  SHFL.BFLY PT, R17, R4, 0x2, 0x1f ;  /* 0x0c401f0004117f89 */ /* 0x000e7000000e0000 */
[----:B------:R-:W2:Y:S01]  /*1e230*/  SHFL.BFLY PT, R3, R6, 0x2, 0x1f ;  /* 0x0c401f0006037f89 */ /* 0x000ea200000e0000 */
[----:B-1----:R-:W-:Y:S07]  /*1e240*/  FMNMX.FTZ R17, R4, R17, !PT ;  /* 0x0000001104117209 */ /* 0x002fee0007810000 */
[----:B------:R-:W1:Y:S01]  /*1e250*/  SHFL.BFLY PT, R132, R17, 0x1, 0x1f ;  /* 0x0c201f0011847f89 */ /* 0x000e6200000e0000 */
[----:B--2---:R-:W-:Y:S07]  /*1e260*/  FMNMX.FTZ R4, R6, R3, !PT ;  /* 0x0000000306047209 */ /* 0x004fee0007810000 */
[----:B------:R-:W2:Y:S01]  /*1e270*/  SHFL.BFLY PT, R3, R4, 0x1, 0x1f ;  /* 0x0c201f0004037f89 */ /* 0x000ea200000e0000 */
[----:B-1----:R-:W-:Y:S04]  /*1e280*/  FMNMX.FTZ R132, R17, R132, !PT ;  /* 0x0000008411847209 */ /* 0x002fe80007810000 */
[C---:B------:R-:W-:Y:S01]  /*1e290*/  FSETP.NEU.FTZ.AND P1, PT, R132.reuse, -INF , PT ;  /* 0xff8000008400780b */ /* 0x040fe20003f3d000 */
[----:B------:R-:W-:Y:S01]  /*1e2a0*/  FMUL.FTZ R151, R132, c[0x0][0x23c] ;  /* 0x00008f0084977a20 */ /* 0x000fe20000410000 */
[----:B--2---:R-:W-:Y:S02]  /*1e2b0*/  FMNMX.FTZ R3, R4, R3, !PT ;  /* 0x0000000304037209 */ /* 0x004fe40007810000 */
[----:B------:R-:W-:Y:S02]  /*1e2c0*/  FSEL R5, R132, RZ, P1 ;  /* 0x000000ff84057208 */ /* 0x000fe40000800000 */
[C---:B------:R-:W-:Y:S01]  /*1e2d0*/  FSETP.NEU.FTZ.AND P0, PT, R3.reuse, -INF , PT ;  /* 0xff8000000300780b */ /* 0x040fe20003f1d000 */
[----:B------:R-:W-:Y:S01]  /*1e2e0*/  FMUL.FTZ R144, R3, c[0x0][0x23c] ;  /* 0x00008f0003907a20 */ /* 0x000fe20000410000 */
[----:B------:R-:W-:Y:S01]  /*1e2f0*/  FSEL R151, R151, RZ, P1 ;  /* 0x000000ff97977208 */ /* 0x000fe20000800000 */
[----:B------:R-:W-:Y:S01]  /*1e300*/  FADD.FTZ R4, -R5, R2 ;  /* 0x0000000205047221 */ /* 0x000fe20000010100 */
[----:B------:R-:W-:Y:S02]  /*1e310*/  FSEL R5, R3, RZ, P0 ;  /* 0x000000ff03057208 */ /* 0x000fe40000000000 */
[----:B------:R-:W-:Y:S01]  /*1e320*/  FSEL R144, R144, RZ, P0 ;  /* 0x000000ff90907208 */ /* 0x000fe20000000000 */
[--C-:B------:R-:W-:Y:S01]  /*1e330*/  FFMA.FTZ R171, R14, c[0x0][0x23c], -R151.reuse ;  /* 0x00008f000eab7a23 */ /* 0x100fe20000010897 */
[----:B------:R-:W-:Y:S01]  /*1e340*/  ISETP.GT.AND P0, PT, R212, R203, PT ;  /* 0x000000cbd400720c */ /* 0x000fe20003f04270 */
[----:B------:R-:W-:Y:S02]  /*1e350*/  FADD.FTZ R5, -R5, R0 ;  /* 0x0000000005057221 */ /* 0x000fe40000010100 */
[--C-:B------:R-:W-:Y:S02]  /*1e360*/  FFMA.FTZ R167, R15, c[0x0][0x23c], -R144.reuse ;  /* 0x00008f000fa77a23 */ /* 0x100fe40000010890 */
[--C-:B------:R-:W-:Y:S01]  /*1e370*/  FFMA.FTZ R166, R13, c[0x0][0x23c], -R144.reuse ;  /* 0x00008f000da67a23 */ /* 0x100fe20000010890 */
[----:B------:R-:W-:Y:S01]  /*1e380*/  MUFU.EX2 R171, R171 ;  /* 0x000000ab00ab7308 */ /* 0x000fe20000000800 */
[----:B------:R-:W1:Y:S01]  /*1e390*/  LDSM.16.MT88.4 R12, [R196+0xc000] ;  /* 0x00c00000c40c783b */ /* 0x000e620000004200 */
[--C-:B------:R-:W-:Y:S02]  /*1e3a0*/  FFMA.FTZ R135, R9, c[0x0][0x23c], -R151.reuse ;  /* 0x00008f0009877a23 */ /* 0x100fe40000010897 */
[--C-:B------:R-:W-:Y:S02]  /*1e3b0*/  FFMA.FTZ R134, R16, c[0x0][0x23c], -R151.reuse ;  /* 0x00008f0010867a23 */ /* 0x100fe40000010897 */
[--C-:B------:R-:W-:Y:S02]  /*1e3c0*/  FFMA.FTZ R170, R10, c[0x0][0x23c], -R151.reuse ;  /* 0x00008f000aaa7a23 */ /* 0x100fe40000010897 */
[--C-:B------:R-:W-:Y:S02]  /*1e3d0*/  FFMA.FTZ R169, R7, c[0x0][0x23c], -R144.reuse ;  /* 0x00008f0007a97a23 */ /* 0x100fe40000010890 */
[--C-:B------:R-:W-:Y:S01]  /*1e3e0*/  FFMA.FTZ R168, R11, c[0x0][0x23c], -R144.reuse ;  /* 0x00008f000ba87a23 */ /* 0x100fe20000010890 */
[----:B------:R-:W-:Y:S01]  /*1e3f0*/  MUFU.EX2 R135, R135 ;  /* 0x0000008700877308 */ /* 0x000fe20000000800 */
[----:B------:R-:W-:Y:S02]  /*1e400*/  FMUL.FTZ R2, R4, c[0x0][0x23c] ;  /* 0x00008f0004027a20 */ /* 0x000fe40000410000 */
[----:B------:R-:W-:Y:S02]  /*1e410*/  FMUL.FTZ R0, R5, c[0x0][0x23c] ;  /* 0x00008f0005007a20 */ /* 0x000fe40000410000 */
[--C-:B------:R-:W-:Y:S02]  /*1e420*/  FFMA.FTZ R173, R162, c[0x0][0x23c], -R151.reuse ;  /* 0x00008f00a2ad7a23 */ /* 0x100fe40000010897 */
[--C-:B------:R-:W-:Y:S02]  /*1e430*/  FFMA.FTZ R174, R142, c[0x0][0x23c], -R151.reuse ;  /* 0x00008f008eae7a23 */ /* 0x100fe40000010897 */
[--C-:B------:R-:W-:Y:S01]  /*1e440*/  FFMA.FTZ R175, R140, c[0x0][0x23c], -R151.reuse ;  /* 0x00008f008caf7a23 */ /* 0x100fe20000010897 */
[----:B------:R-:W2:Y:S01]  /*1e450*/  MUFU.EX2 R2, R2 ;  /* 0x0000000200027308 */ /* 0x000ea20000000800 */
[--C-:B------:R-:W-:Y:S02]  /*1e460*/  FFMA.FTZ R176, R163, c[0x0][0x23c], -R144.reuse ;  /* 0x00008f00a3b07a23 */ /* 0x100fe40000010890 */
[--C-:B------:R-:W-:Y:S02]  /*1e470*/  FFMA.FTZ R177, R161, c[0x0][0x23c], -R144.reuse ;  /* 0x00008f00a1b17a23 */ /* 0x100fe40000010890 */
[--C-:B------:R-:W-:Y:S02]  /*1e480*/  FFMA.FTZ R178, R143, c[0x0][0x23c], -R144.reuse ;  /* 0x00008f008fb27a23 */ /* 0x100fe40000010890 */
[--C-:B------:R-:W-:Y:S02]  /*1e490*/  FFMA.FTZ R179, R141, c[0x0][0x23c], -R144.reuse ;  /* 0x00008f008db37a23 */ /* 0x100fe40000010890 */
[----:B------:R-:W-:Y:S01]  /*1e4a0*/  LDSM.16.MT88.4 R140, [R193+0xe800] ;  /* 0x00e80000c18c783b */ /* 0x000fe20000004200 */
[----:B------:R-:W3:Y:S01]  /*1e4b0*/  MUFU.EX2 R0, R0 ;  /* 0x0000000000007308 */ /* 0x000ee20000000800 */
[--C-:B------:R-:W-:Y:S02]  /*1e4c0*/  FFMA.FTZ R222, R160, c[0x0][0x23c], -R151.reuse ;  /* 0x00008f00a0de7a23 */ /* 0x100fe40000010897 */
[--C-:B------:R-:W-:Y:S02]  /*1e4d0*/  FFMA.FTZ R223, R158, c[0x0][0x23c], -R151.reuse ;  /* 0x00008f009edf7a23 */ /* 0x100fe40000010897 */
[--C-:B------:R-:W-:Y:S02]  /*1e4e0*/  FFMA.FTZ R224, R156, c[0x0][0x23c], -R151.reuse ;  /* 0x00008f009ce07a23 */ /* 0x100fe40000010897 */
[----:B------:R-:W-:Y:S01]  /*1e4f0*/  LDSM.16.MT88.4 R160, [R196+0x11800] ;  /* 0x01180000c4a0783b */ /* 0x000fe20000004200 */
[--C-:B------:R-:W-:Y:S02]  /*1e500*/  FFMA.FTZ R225, R154, c[0x0][0x23c], -R151.reuse ;  /* 0x00008f009ae17a23 */ /* 0x100fe40000010897 */
[----:B------:R-:W4:Y:S01]  /*1e510*/  MUFU.EX2 R134, R134 ;  /* 0x0000008600867308 */ /* 0x000f220000000800 */
[--C-:B------:R-:W-:Y:S02]  /*1e520*/  FFMA.FTZ R226, R159, c[0x0][0x23c], -R144.reuse ;  /* 0x00008f009fe27a23 */ /* 0x100fe40000010890 */
[--C-:B------:R-:W-:Y:S02]  /*1e530*/  FFMA.FTZ R227, R157, c[0x0][0x23c], -R144.reuse ;  /* 0x00008f009de37a23 */ /* 0x100fe40000010890 */
[C---:B--2---:R-:W-:Y:S01]  /*1e540*/  FMUL.FTZ R4, R2.reuse, R128 ;  /* 0x0000008002047220 */ /* 0x044fe20000410000 */
[----:B------:R-:W-:Y:S01]  /*1e550*/  LDSM.16.MT88.4 R156, [R192+0xf800] ;  /* 0x00f80000c09c783b */ /* 0x000fe20000004200 */
[C---:B------:R-:W-:Y:S02]  /*1e560*/  FMUL.FTZ R5, R2.reuse, R129 ;  /* 0x0000008102057220 */ /* 0x040fe40000410000 */
[C---:B------:R-:W-:Y:S01]  /*1e570*/  FMUL.FTZ R8, R2.reuse, R124 ;  /* 0x0000007c02087220 */ /* 0x040fe20000410000 */
[----:B------:R-:W2:Y:S01]  /*1e580*/  MUFU.EX2 R170, R170 ;  /* 0x000000aa00aa7308 */ /* 0x000ea20000000800 */
[C---:B------:R-:W-:Y:S02]  /*1e590*/  FMUL.FTZ R9, R2.reuse, R125 ;  /* 0x0000007d02097220 */ /* 0x040fe40000410000 */
[----:B------:R-:W-:Y:S02]  /*1e5a0*/  FMUL.FTZ R16, R2, R116 ;  /* 0x0000007402107220 */ /* 0x000fe40000410000 */
[C---:B---3--:R-:W-:Y:S02]  /*1e5b0*/  FMUL.FTZ R6, R0.reuse, R130 ;  /* 0x0000008200067220 */ /* 0x048fe40000410000 */
[C---:B------:R-:W-:Y:S02]  /*1e5c0*/  FMUL.FTZ R7, R0.reuse, R131 ;  /* 0x0000008300077220 */ /* 0x040fe40000410000 */
[C---:B------:R-:W-:Y:S01]  /*1e5d0*/  FMUL.FTZ R10, R0.reuse, R126 ;  /* 0x0000007e000a7220 */ /* 0x040fe20000410000 */
[----:B------:R-:W-:Y:S01]  /*1e5e0*/  MUFU.EX2 R169, R169 ;  /* 0x000000a900a97308 */ /* 0x000fe20000000800 */
[----:B------:R-:W-:Y:S01]  /*1e5f0*/  FMUL.FTZ R11, R0, R127 ;  /* 0x0000007f000b7220 */ /* 0x000fe20000410000 */
[----:B------:R-:W-:Y:S01]  /*1e600*/  LDSM.16.MT88.4 R128, [R194+0xe800] ;  /* 0x00e80000c280783b */ /* 0x000fe20000004200 */
[----:B------:R-:W-:Y:S01]  /*1e610*/  FMUL.FTZ R17, R2, R117 ;  /* 0x0000007502117220 */ /* 0x000fe20000410000 */
[----:B----4-:R-:W-:Y:S01]  /*1e620*/  F2FP.PACK_AB R136, R134, R135 ;  /* 0x000000878688723e */ /* 0x010fe200000000ff */
[C---:B------:R-:W-:Y:S02]  /*1e630*/  FMUL.FTZ R18, R0.reuse, R118 ;  /* 0x0000007600127220 */ /* 0x040fe40000410000 */
[----:B------:R-:W-:Y:S02]  /*1e640*/  FMUL.FTZ R19, R0, R119 ;  /* 0x0000007700137220 */ /* 0x000fe40000410000 */
[C---:B------:R-:W-:Y:S01]  /*1e650*/  FMUL.FTZ R24, R2.reuse, R108 ;  /* 0x0000006c02187220 */ /* 0x040fe20000410000 */
[----:B------:R-:W3:Y:S01]  /*1e660*/  MUFU.EX2 R168, R168 ;  /* 0x000000a800a87308 */ /* 0x000ee20000000800 */
[----:B------:R-:W-:Y:S01]  /*1e670*/  LDSM.16.MT88.4 R116, [R193+0xc800] ;  /* 0x00c80000c174783b */ /* 0x000fe20000004200 */
[----:B------:R-:W-:Y:S01]  /*1e680*/  FMUL.FTZ R25, R2, R109 ;  /* 0x0000006d02197220 */ /* 0x000fe20000410000 */
[----:B--2---:R-:W-:Y:S01]  /*1e690*/  F2FP.PACK_AB R138, R170, R171 ;  /* 0x000000abaa8a723e */ /* 0x004fe200000000ff */
[C---:B------:R-:W-:Y:S02]  /*1e6a0*/  FMUL.FTZ R26, R0.reuse, R110 ;  /* 0x0000006e001a7220 */ /* 0x040fe40000410000 */
[----:B------:R-:W-:Y:S03]  /*1e6b0*/  FMUL.FTZ R27, R0, R111 ;  /* 0x0000006f001b7220 */ /* 0x000fe60000410000 */
[----:B------:R-:W-:Y:S01]  /*1e6c0*/  LDSM.16.MT88.4 R108, [R192+0xe000] ;  /* 0x00e00000c06c783b */ /* 0x000fe20000004200 */
[----:B------:R-:W-:Y:S01]  /*1e6d0*/  MUFU.EX2 R167, R167 ;  /* 0x000000a700a77308 */ /* 0x000fe20000000800 */
[C---:B------:R-:W-:Y:S02]  /*1e6e0*/  FMUL.FTZ R32, R2.reuse, R100 ;  /* 0x0000006402207220 */ /* 0x040fe40000410000 */
[----:B------:R-:W-:Y:S02]  /*1e6f0*/  FMUL.FTZ R33, R2, R101 ;  /* 0x0000006502217220 */ /* 0x000fe40000410000 */
[C---:B------:R-:W-:Y:S02]  /*1e700*/  FMUL.FTZ R34, R0.reuse, R102 ;  /* 0x0000006600227220 */ /* 0x040fe40000410000 */
[----:B------:R-:W-:Y:S01]  /*1e710*/  LDSM.16.MT88.4 R124, [R196+0xe800] ;  /* 0x00e80000c47c783b */ /* 0x000fe20000004200 */
[----:B------:R-:W-:Y:S02]  /*1e720*/  FMUL.FTZ R35, R0, R103 ;  /* 0x0000006700237220 */ /* 0x000fe40000410000 */
[----:B------:R-:W2:Y:S01]  /*1e730*/  MUFU.EX2 R166, R166 ;  /* 0x000000a600a67308 */ /* 0x000ea20000000800 */
[--C-:B------:R-:W-:Y:S02]  /*1e740*/  FFMA.FTZ R228, R155, c[0x0][0x23c], -R144.reuse ;  /* 0x00008f009be47a23 */ /* 0x100fe40000010890 */
[--C-:B------:R-:W-:Y:S01]  /*1e750*/  FFMA.FTZ R229, R153, c[0x0][0x23c], -R144.reuse ;  /* 0x00008f0099e57a23 */ /* 0x100fe20000010890 */
[----:B---3--:R-:W-:Y:S01]  /*1e760*/  F2FP.PACK_AB R137, R168, R169 ;  /* 0x000000a9a889723e */ /* 0x008fe200000000ff */
[----:B------:R-:W-:Y:S01]  /*1e770*/  LDSM.16.MT88.4 R100, [R193+0xe000] ;  /* 0x00e00000c164783b */ /* 0x000fe20000004200 */
        /* <DEDUP_REMOVED lines=16> */
[C---:B-1----:R-:W-:Y:S01]  /*1e880*/  HMMA.16816.F32 R4, R136.reuse, R12, R4 ;  /* 0x0000000c8804723c */ /* 0x042fe20000001804 */
        /* <DEDUP_REMOVED lines=273> */
.L_x_2596:
        /* <DEDUP_REMOVED lines=257> */
.L_x_2601:
[----:B------:R-:W2:Y:S04]  /*209b0*/  S2R R58, SR_CTAID.Z ;  /* 0x00000000003a7919 */ /* 0x000ea80000002700 */
[----:B------:R-:W2:Y:S02]  /*209c0*/  S2R R3, SR_CTAID.Y ;  /* 0x0000000000037919 */ /* 0x000ea40000002600 */
[----:B--2---:R-:W-:-:S04]  /*209d0*/  IMAD R57, R3, c[0x0][0x1c0], R58 ;  /* 0x0000700003397a24 */ /* 0x004fc800078e023a */
[----:B------:R-:W-:Y:S02]  /*209e0*/  IMAD R57, R57, c[0x0][0x214], RZ ;  /* 0x0000850039397a24 */ /* 0x000fe400078e02ff */
.L_x_2602:
        /* <DEDUP_REMOVED lines=54> */
.L_x_2604:
[----:B----4-:R-:W-:Y:S05]  /*20d50*/  BSYNC B0 ;  /* 0x0000000000007941 */ /* 0x010fea0003800000 */
.L_x_2603:
        /* <DEDUP_REMOVED lines=43> */
.L_x_2606:
[----:B------:R-:W-:Y:S05]  /*21010*/  BSYNC B0 ;  /* 0x0000000000007941 */ /* 0x000fea0003800000 */
.L_x_2605:
        /* <DEDUP_REMOVED lines=20> */
.L_x_2608:
[----:B------:R-:W-:Y:S05]  /*21160*/  BSYNC B0 ;  /* 0x0000000000007941 */ /* 0x000fea0003800000 */
.L_x_2607:
        /* <DEDUP_REMOVED lines=20> */
.L_x_2610:
[----:B------:R-:W-:Y:S05]  /*212b0*/  BSYNC B0 ;  /* 0x0000000000007941 */ /* 0x000fea0003800000 */
.L_x_2609:
        /* <DEDUP_REMOVED lines=21> */
.L_x_2611:
        /* <DEDUP_REMOVED lines=15> */
.L_x_7363:


//--------------------- .text._ZN5flash24flash_fwd_splitkv_kernelI23Flash_fwd_kernel_traitsILi192ELi64ELi64ELi4ELb0ELb0EN7cutlass6half_tE19Flash_kernel_traitsILi192ELi64ELi64ELi4ES3_EELb0ELb1ELb0ELb0ELb0ELb0ELb1ELb0EEEvNS_16Flash_fwd_paramsE --------------------------
	.section	.text._ZN5flash24flash_fwd_splitkv_kernelI23Flash_fwd_kernel_traitsILi192ELi64ELi64ELi4ELb0ELb0EN7cutlass6half_tE19Flash_kernel_traitsILi192ELi64ELi64ELi4ES3_EELb0ELb1ELb0ELb0ELb0ELb0ELb1ELb0EEEvNS_16Flash_fwd_paramsE,"ax",@progbits
	.sectioninfo	@"SHI_REGISTERS=244"
	.align	128
        .global         _ZN5flash24flash_fwd_splitkv_kernelI23Flash_fwd_kernel_traitsILi192ELi64ELi64ELi4ELb0ELb0EN7cutlass6half_tE19Flash_kernel_traitsILi192ELi64ELi64ELi4ES3_EELb0ELb1ELb0ELb0ELb0ELb0ELb1ELb0EEEvNS_16Flash_fwd_paramsE
        .type           _ZN5flash24flash_fwd_splitkv_kernelI23Flash_fwd_kernel_traitsILi192ELi64ELi64ELi4ELb0ELb0EN7cutlass6half_tE19Flash_kernel_traitsILi192ELi64ELi64ELi4ES3_EELb0ELb1ELb0ELb0ELb0ELb0ELb1ELb0EEEvNS_16Flash_fwd_paramsE,@function
        .size           _ZN5flash24flash_fwd_splitkv_kernelI23Flash_fwd_kernel_traitsILi192ELi64ELi64ELi4ELb0ELb0EN7cutlass6half_tE19Flash_kernel_traitsILi192ELi64ELi64ELi4ES3_EELb0ELb1ELb0ELb0ELb0ELb0ELb1ELb0EEEvNS_16Flash_fwd_paramsE,(.L_x_7364 - _ZN5flash24flash_fwd_splitkv_kernelI23Flash_fwd_kernel_traitsILi192ELi64ELi64ELi4ELb0ELb0EN7cutlass6half_tE19Flash_kernel_traitsILi192ELi64ELi64ELi4ES3_EELb0ELb1ELb0ELb0ELb0ELb0ELb1ELb0EEEvNS_16Flash_fwd_paramsE)
        .other          _ZN5flash24flash_fwd_splitkv_kernelI23Flash_fwd_kernel_traitsILi192ELi64ELi64ELi4ELb0ELb0EN7cutlass6half_tE19Flash_kernel_traitsILi192ELi64ELi64ELi4ES3_EELb0ELb1ELb0ELb0ELb0ELb0ELb1ELb0EEEvNS_16Flash_fwd_paramsE,@"STO_CUDA_ENTRY STV_DEFAULT"
_ZN5flash24flash_fwd_splitkv_kernelI23Flash_fwd_kernel_traitsILi192ELi64ELi64ELi4ELb0ELb0EN7cutlass6half_tE19Flash_kernel_traitsILi192ELi64ELi64ELi4ES3_EELb0ELb1ELb0ELb0ELb0ELb0ELb1ELb0EEEvNS_16Flash_fwd_paramsE:
.text._ZN5flash24flash_fwd_splitkv_kernelI23Flash_fwd_kernel_traitsILi192ELi64ELi64ELi4ELb0ELb0EN7cutlass6half_tE19Flash_kernel_traitsILi192ELi64ELi64ELi4ES3_EELb0ELb1ELb0ELb0ELb0ELb0ELb1ELb0EEEvNS_16Flash_fwd_paramsE:
        /* <DEDUP_REMOVED lines=42> */
[----:B------:R-:W4:Y:S01]  /*02a0*/  S2R R0, SR_CTAID.Y ;  /* 0x0000000000007919 */ /* 0x000f220000002600 */
        /* <DEDUP_REMOVED lines=10> */
.L_x_2612:
[----:B-1-34-:R-:W-:Y:S02]  /*0350*/  MOV R4, c[0x0][0x218] ;  /* 0x0000860000047a02 */ /* 0x01afe40000000f00 */
.L_x_2613:
[----:B------:R-:W-:-:S04]  /*0360*/  ISETP.NE.U32.AND P2, PT, RZ, c[0x0][0x258], PT ;  /* 0x00009600ff007a0c */ /* 0x000fc80003f45070 */
[----:B------:R-:W-:-:S13]  /*0370*/  ISETP.NE.AND.EX P2, PT, RZ, c[0x0][0x25c], PT, P2 ;  /* 0x00009700ff007a0c */ /* 0x000fda0003f45320 */
[----:B-1----:R-:W-:-:S05]  /*0380*/  @P2 IMAD.WIDE R6, R205, R12, c[0x0][0x258] ;  /* 0x00009600cd062625 */ /* 0x002fca00078e020c */
        /* <DEDUP_REMOVED lines=9> */
[----:B------:R-:W-:Y:S01]  /*0420*/  IABS R5, c[0x0][0x10] ;  /* 0x0000040000057a13 */ /* 0x000fe20000000000 */
[----:B------:R-:W-:Y:S01]  /*0430*/  IMAD.MOV.U32 R3, RZ, RZ, c[0x0][0x218] ;  /* 0x00008600ff037624 */ /* 0x000fe200078e00ff */
[----:B------:R-:W1:Y:S02]  /*0440*/  S2R R201, SR_TID.X ;  /* 0x0000000000c97919 */ /* 0x000e640000002100 */
[----:B------:R-:W2:Y:S02]  /*0450*/  I2F.RP R7, R5 ;  /* 0x0000000500077306 */ /* 0x000ea40000209400 */
[----:B------:R-:W-:-:S04]  /*0460*/  IADD3 R3, R3, 0x3f, RZ ;  /* 0x0000003f03037810 */ /* 0x000fc80007ffe0ff */
[----:B------:R-:W-:-:S04]  /*0470*/  SHF.R.S32.HI R6, RZ, 0x1f, R3 ;  /* 0x0000001fff067819 */ /* 0x000fc80000011403 */
[----:B------:R-:W-:-:S04]  /*0480*/  LEA.HI R6, R6, R3, RZ, 0x6 ;  /* 0x0000000306067211 */ /* 0x000fc800078f30ff */
[----:B------:R-:W-:Y:S01]  /*0490*/  LEA.HI.SX32 R6, R6, c[0x0][0x10], 0x1a ;  /* 0x0000040006067a11 */ /* 0x000fe200078fd2ff */
[----:B--2---:R-:W2:Y:S03]  /*04a0*/  MUFU.RCP R8, R7 ;  /* 0x0000000700087308 */ /* 0x004ea60000001000 */
[----:B------:R-:W-:-:S04]  /*04b0*/  IADD3 R6, R6, -0x1, RZ ;  /* 0xffffffff06067810 */ /* 0x000fc80007ffe0ff */
[----:B------:R-:W-:Y:S02]  /*04c0*/  IABS R3, R6 ;  /* 0x0000000600037213 */ /* 0x000fe40000000000 */
[----:B------:R-:W-:-:S04]  /*04d0*/  LOP3.LUT R6, R6, c[0x0][0x10], RZ, 0x3c, !PT ;  /* 0x0000040006067a12 */ /* 0x000fc800078e3cff */
[----:B------:R-:W-:Y:S02]  /*04e0*/  ISETP.GE.AND P0, PT, R6, RZ, PT ;  /* 0x000000ff0600720c */ /* 0x000fe40003f06270 */
[----:B------:R-:W-:Y:S02]  /*04f0*/  IADD3 R6, -R87, 0x7f, R84 ;  /* 0x0000007f57067810 */ /* 0x000fe40007ffe154 */
[----:B--2---:R-:W-:Y:S02]  /*0500*/  IADD3 R8, R8, 0xffffffe, RZ ;  /* 0x0ffffffe08087810 */ /* 0x004fe40007ffe0ff */
[----:B------:R-:W-:Y:S02]  /*0510*/  IADD3 R6, R6, c[0x0][0x2e8], R83 ;  /* 0x0000ba0006067a10 */ /* 0x000fe40007ffe053 */
[----:B------:R-:W2:Y:S02]  /*0520*/  F2I.FTZ.U32.TRUNC.NTZ R9, R8 ;  /* 0x0000000800097305 */ /* 0x000ea4000021f000 */
[----:B--2---:R-:W-:-:S02]  /*0530*/  IMAD.MOV R4, RZ, RZ, -R9 ;  /* 0x000000ffff047224 */ /* 0x004fc400078e0a09 */
[----:B------:R-:W-:Y:S02]  /*0540*/  IMAD.MOV.U32 R8, RZ, RZ, RZ ;  /* 0x000000ffff087224 */ /* 0x000fe400078e00ff */
[----:B------:R-:W-:-:S04]  /*0550*/  IMAD R4, R4, R5, RZ ;  /* 0x0000000504047224 */ /* 0x000fc800078e02ff */
[----:B------:R-:W-:Y:S01]  /*0560*/  IMAD.HI.U32 R4, R9, R4, R8 ;  /* 0x0000000409047227 */ /* 0x000fe200078e0008 */
[----:B------:R-:W-:-:S04]  /*0570*/  IADD3 R8, R83, R84, -R87 ;  /* 0x0000005453087210 */ /* 0x000fc80007ffe857 */
[----:B------:R-:W-:Y:S01]  /*0580*/  IADD3 R8, R8, -c[0x0][0x2e4], RZ ;  /* 0x8000b90008087a10 */ /* 0x000fe20007ffe0ff */
        /* <DEDUP_REMOVED lines=8> */
[----:B------:R-:W-:-:S04]  /*0610*/  IADD3 R5, R83, 0x3f, RZ ;  /* 0x0000003f53057810 */ /* 0x000fc80007ffe0ff */
[----:B------:R-:W-:-:S04]  /*0620*/  SHF.R.S32.HI R4, RZ, 0x1f, R5 ;  /* 0x0000001fff047819 */ /* 0x000fc80000011405 */
[----:B------:R-:W-:Y:S02]  /*0630*/  LEA.HI R4, R4, R5, RZ, 0x6 ;  /* 0x0000000504047211 */ /* 0x000fe400078f30ff */
[----:B------:R-:W-:Y:S02]  /*0640*/  SHF.R.S32.HI R5, RZ, 0x1f, R6 ;  /* 0x0000001fff057819 */ /* 0x000fe40000011406 */
[----:B------:R-:W-:Y:S02]  /*0650*/  @P2 IADD3 R7, R7, 0x1, RZ ;  /* 0x0000000107072810 */ /* 0x000fe40007ffe0ff */
[----:B------:R-:W-:Y:S02]  /*0660*/  SHF.R.S32.HI R4, RZ, 0x6, R4 ;  /* 0x00000006ff047819 */ /* 0x000fe40000011404 */
[----:B------:R-:W-:Y:S01]  /*0670*/  LEA.HI R5, R5, R6, RZ, 0x6 ;  /* 0x0000000605057211 */ /* 0x000fe200078f30ff */
[----:B------:R-:W-:Y:S01]  /*0680*/  IMAD.MOV.U32 R3, RZ, RZ, R7 ;  /* 0x000000ffff037224 */ /* 0x000fe200078e0007 */
[----:B------:R-:W-:-:S03]  /*0690*/  SHF.R.S32.HI R7, RZ, 0x1f, R8 ;  /* 0x0000001fff077819 */ /* 0x000fc60000011408 */
[----:B------:R-:W-:Y:S01]  /*06a0*/  @!P0 IMAD.MOV R3, RZ, RZ, -R3 ;  /* 0x000000ffff038224 */ /* 0x000fe200078e0a03 */
[----:B------:R-:W-:Y:S02]  /*06b0*/  @!P1 LOP3.LUT R3, RZ, c[0x0][0x10], RZ, 0x33, !PT ;  /* 0x00000400ff039a12 */ /* 0x000fe400078e33ff */
[----:B------:R-:W-:-:S03]  /*06c0*/  LEA.HI R7, R7, R8, RZ, 0x6 ;  /* 0x0000000807077211 */ /* 0x000fc600078f30ff */
[----:B------:R-:W-:Y:S01]  /*06d0*/  IMAD R196, R3, R0, RZ ;  /* 0x0000000003c47224 */ /* 0x000fe200078e02ff */
[----:B------:R-:W-:-:S03]  /*06e0*/  SHF.R.S32.HI R7, RZ, 0x6, R7 ;  /* 0x00000006ff077819 */ /* 0x000fc60000011407 */
[----:B------:R-:W-:Y:S01]  /*06f0*/  IMAD.IADD R3, R3, 0x1, R196 ;  /* 0x0000000103037824 */ /* 0x000fe200078e02c4 */
[----:B------:R-:W-:-:S04]  /*0700*/  IMNMX R196, R196, R7, !PT ;  /* 0x00000007c4c47217 */ /* 0x000fc80007800200 */
[----:B------:R-:W-:Y:S02]  /*0710*/  IMNMX R3, R4, R3, PT ;  /* 0x0000000304037217 */ /* 0x000fe40003800200 */
[----:B------:R-:W-:-:S04]  /*0720*/  SHF.R.S32.HI R4, RZ, 0x6, R5 ;  /* 0x00000006ff047819 */ /* 0x000fc80000011405 */
[----:B------:R-:W-:-:S04]  /*0730*/  IMNMX R147, R3, R4, PT ;  /* 0x0000000403937217 */ /* 0x000fc80003800200 */
[----:B------:R-:W-:-:S13]  /*0740*/  ISETP.GE.AND P0, PT, R196, R147, PT ;  /* 0x00000093c400720c */ /* 0x000fda0003f06270 */
[----:B------:R-:W-:Y:S05]  /*0750*/  @!P0 BRA `(.L_x_2614) ;  /* 0x000008a000008947 */ /* 0x000fea0003800000 */
[----:B-1----:R-:W-:Y:S01]  /*0760*/  SHF.R.S32.HI R2, RZ, 0x1f, R201 ;  /* 0x0000001fff027819 */ /* 0x002fe200000114c9 */
[----:B------:R-:W-:Y:S01]  /*0770*/  IMAD R205, R0, c[0x0][0x210], R205 ;  /* 0x0000840000cd7a24 */ /* 0x000fe200078e02cd */
[----:B------:R-:W-:Y:S01]  /*0780*/  BSSY B0, `(.L_x_2615) ;  /* 0x000001a000007945 */ /* 0x000fe20003800000 */
[----:B------:R-:W-:Y:S01]  /*0790*/  IMAD.IADD R87, R87, 0x1, -R84 ;  /* 0x0000000157577824 */ /* 0x000fe200078e0a54 */
[----:B------:R-:W-:Y:S01]  /*07a0*/  LEA.HI R2, R2, R201, RZ, 0x4 ;  /* 0x000000c902027211 */ /* 0x000fe200078f20ff */
[----:B------:R-:W-:-:S03]  /*07b0*/  IMAD R3, R205, c[0x0][0x1c0], R18 ;  /* 0x00007000cd037a24 */ /* 0x000fc600078e0212 */
[----:B------:R-:W-:Y:S01]  /*07c0*/  LOP3.LUT R4, R2, 0xfffffff0, RZ, 0xc0, !PT ;  /* 0xfffffff002047812 */ /* 0x000fe200078ec0ff */
[----:B------:R-:W-:Y:S01]  /*07d0*/  IMAD R3, R3, c[0x0][0x214], R84 ;  /* 0x0000850003037a24 */ /* 0x000fe200078e0254 */
[----:B------:R-:W-:-:S03]  /*07e0*/  SHF.R.S32.HI R0, RZ, 0x4, R2 ;  /* 0x00000004ff007819 */ /* 0x000fc60000011402 */
[----:B------:R-:W-:Y:S01]  /*07f0*/  IMAD.IADD R201, R201, 0x1, -R4 ;  /* 0x00000001c9c97824 */ /* 0x000fe200078e0a04 */
[----:B------:R-:W-:Y:S01]  /*0800*/  ISETP.GE.AND P1, PT, R0, R87, PT ;  /* 0x000000570000720c */ /* 0x000fe20003f26270 */
[----:B------:R-:W-:Y:S02]  /*0810*/  IMAD R7, R3, c[0x0][0x22c], RZ ;  /* 0x00008b0003077a24 */ /* 0x000fe400078e02ff */
[----:B------:R-:W-:-:S05]  /*0820*/  IMAD.SHL.U32 R4, R201, 0x4, RZ ;  /* 0x00000004c9047824 */ /* 0x000fca00078e00ff */
[----:B------:R-:W-:-:S05]  /*0830*/  SHF.R.S32.HI R5, RZ, 0x1f, R4 ;  /* 0x0000001fff057819 */ /* 0x000fca0000011404 */
        /* <DEDUP_REMOVED lines=14> */
.L_x_2616:
[----:B------:R-:W-:Y:S05]  /*0920*/  BSYNC B0 ;  /* 0x0000000000007941 */ /* 0x000fea0003800000 */
.L_x_2615:
        /* <DEDUP_REMOVED lines=10> */
.L_x_2618:
[----:B------:R-:W-:Y:S05]  /*09d0*/  BSYNC B0 ;  /* 0x0000000000007941 */ /* 0x000fea0003800000 */
.L_x_2617:
        /* <DEDUP_REMOVED lines=10> */
.L_x_2620:
[----:B------:R-:W-:Y:S05]  /*0a80*/  BSYNC B0 ;  /* 0x0000000000007941 */ /* 0x000fea0003800000 */
.L_x_2619:
        /* <DEDUP_REMOVED lines=10> */
.L_x_2622:
[----:B------:R-:W-:Y:S05]  /*0b30*/  BSYNC B0 ;  /* 0x0000000000007941 */ /* 0x000fea0003800000 */
.L_x_2621:
        /* <DEDUP_REMOVED lines=10> */
.L_x_2624:
[----:B------:R-:W-:Y:S05]  /*0be0*/  BSYNC B0 ;  /* 0x0000000000007941 */ /* 0x000fea0003800000 */
.L_x_2623:
        /* <DEDUP_REMOVED lines=10> */
.L_x_2626:
[----:B------:R-:W-:Y:S05]  /*0c90*/  BSYNC B0 ;  /* 0x0000000000007941 */ /* 0x000fea0003800000 */
.L_x_2625:
        /* <DEDUP_REMOVED lines=10> */
.L_x_2628:
[----:B------:R-:W-:Y:S05]  /*0d40*/  BSYNC B0 ;  /* 0x0000000000007941 */ /* 0x000fea0003800000 */
.L_x_2627:
        /* <DEDUP_REMOVED lines=10> */
.L_x_2630:
[----:B------:R-:W-:Y:S05]  /*0df0*/  BSYNC B0 ;  /* 0x0000000000007941 */ /* 0x000fea0003800000 */
.L_x_2629:
        /* <DEDUP_REMOVED lines=32> */
.L_x_2614:
[----:B-1----:R-:W-:Y:S01]  /*1000*/  ISETP.NE.U32.AND P1, PT, RZ, c[0x0][0x2c0], PT ;  /* 0x0000b000ff007a0c */ /* 0x002fe20003f25070 */
[----:B------:R-:W-:Y:S01]  /*1010*/  IMAD.MOV.U32 R0, RZ, RZ, R205 ;  /* 0x000000ffff007224 */ /* 0x000fe200078e00cd */
[----:B------:R-:W-:Y:S02]  /*1020*/  ISETP.NE.U32.AND P0, PT, RZ, c[0x0][0x2b8], PT ;  /* 0x0000ae00ff007a0c */ /* 0x000fe40003f05070 */
[----:B------:R-:W-:Y:S02]  /*1030*/  ISETP.NE.AND.EX P1, PT, RZ, c[0x0][0x2c4], PT, P1 ;  /* 0x0000b100ff007a0c */ /* 0x000fe40003f25310 */
[----:B------:R-:W-:-:S11]  /*1040*/  ISETP.NE.AND.EX P0, PT, RZ, c[0x0][0x2bc], PT, P0 ;  /* 0x0000af00ff007a0c */ /* 0x000fd60003f05300 */
[----:B------:R-:W-:Y:S01]  /*1050*/  @P1 SHF.R.S32.HI R6, RZ, 0x1f, R205 ;  /* 0x0000001fff061819 */ /* 0x000fe200000114cd */
[----:B------:R-:W-:-:S04]  /*1060*/  @P1 IMAD.WIDE.U32 R4, R205, c[0x0][0x2c8], RZ ;  /* 0x0000b200cd041a25 */ /* 0x000fc800078e00ff */
[----:B------:R-:W-:Y:S02]  /*1070*/  @P1 IMAD R6, R6, c[0x0][0x2c8], RZ ;  /* 0x0000b20006061a24 */ /* 0x000fe400078e02ff */
[----:B------:R-:W-:-:S04]  /*1080*/  @P0 IMAD.WIDE R8, R205, R12, c[0x0][0x2b8] ;  /* 0x0000ae00cd080625 */ /* 0x000fc800078e020c */
[----:B------:R-:W-:Y:S01]  /*1090*/  @P1 IMAD R3, R205, c[0x0][0x2cc], R6 ;  /* 0x0000b300cd031a24 */ /* 0x000fe200078e0206 */
[----:B------:R-:W-:Y:S01]  /*10a0*/  CS2R R206, SRZ ;  /* 0x0000000000ce7805 */ /* 0x000fe2000001ff00 */
[----:B------:R1:W5:Y:S01]  /*10b0*/  @P0 LDG.E R0, [R8.64] ;  /* 0x0000000608000981 */ /* 0x000362000c1e1900 */
[C---:B------:R-:W-:Y:S01]  /*10c0*/  @P1 LEA R206, P0, R4.reuse, c[0x0][0x2c0], 0x2 ;  /* 0x0000b00004ce1a11 */ /* 0x040fe200078010ff */
[----:B------:R-:W-:Y:S01]  /*10d0*/  @P1 IMAD.IADD R3, R5, 0x1, R3 ;  /* 0x0000000105031824 */ /* 0x000fe200078e0203 */
[----:B------:R-:W-:Y:S02]  /*10e0*/  PLOP3.LUT P3, PT, PT, PT, PT, 0x8, 0x0 ;  /* 0x000000000000781c */ /* 0x000fe40003f6e170 */
[----:B------:R-:W-:Y:S02]  /*10f0*/  IABS R6, c[0x0][0x2d0] ;  /* 0x0000b40000067a13 */ /* 0x000fe40000000000 */
        /* <DEDUP_REMOVED lines=73> */
[----:B------:R-:W-:-:S04]  /*1590*/  IMAD R10, R4, c[0x0][0x1b4], R3 ;  /* 0x00006d00040a7a24 */ /* 0x000fc800078e0203 */
[----:B------:R-:W-:Y:S01]  /*15a0*/  IMAD.IADD R10, R25, 0x1, R10 ;  /* 0x00000001190a7824 */ /* 0x000fe200078e020a */
[----:B------:R-:W-:Y:S05]  /*15b0*/  BRA `(.L_x_2632) ;  /* 0x0000044000007947 */ /* 0x000fea0003800000 */
.L_x_2631:
        /* <DEDUP_REMOVED lines=17> */
.L_x_2633:
[----:B------:R-:W-:Y:S01]  /*16d0*/  IABS R7, c[0x0][0x1c8] ;  /* 0x0000720000077a13 */ /* 0x000fe20000000000 */
[----:B------:R-:W-:Y:S01]  /*16e0*/  @P4 IMAD.IADD R11, R2, 0x1, R11 ;  /* 0x00000001020b4824 */ /* 0x000fe200078e020b */
[----:B------:R-:W-:Y:S02]  /*16f0*/  MOV R8, RZ ;  /* 0x000000ff00087202 */ /* 0x000fe40000000f00 */
[----:B------:R-:W1:Y:S01]  /*1700*/  I2F.RP R14, R7 ;  /* 0x00000007000e7306 */ /* 0x000e620000209400 */
[----:B------:R-:W-:Y:S01]  /*1710*/  MOV R15, R3 ;  /* 0x00000003000f7202 */ /* 0x000fe20000000f00 */
[----:B------:R-:W-:-:S04]  /*1720*/  @P4 IMAD.WIDE.U32 R28, R11, c[0x0][0x1a0], RZ ;  /* 0x000068000b1c4a25 */ /* 0x000fc800078e00ff */
[----:B------:R-:W-:Y:S02]  /*1730*/  @P4 IMAD R11, R11, c[0x0][0x1a4], R29 ;  /* 0x000069000b0b4a24 */ /* 0x000fe400078e021d */
        /* <DEDUP_REMOVED lines=18> */
[----:B------:R-:W-:Y:S02]  /*1860*/  ISETP.GE.U32.AND P2, PT, R8, R7, PT ;  /* 0x000000070800720c */ /* 0x000fe40003f46070 */
[----:B------:R-:W-:-:S04]  /*1870*/  LEA R7, R147, 0xffffffc0, 0x6 ;  /* 0xffffffc093077811 */ /* 0x000fc800078e30ff */
[----:B------:R-:W-:Y:S01]  /*1880*/  SHF.R.S32.HI R5, RZ, 0x1f, R7 ;  /* 0x0000001fff057819 */ /* 0x000fe20000011407 */
[----:B------:R-:W-:-:S04]  /*1890*/  IMAD.WIDE.U32 R14, R7, c[0x0][0x198], R14 ;  /* 0x00006600070e7a25 */ /* 0x000fc800078e000e */
[----:B------:R-:W-:Y:S02]  /*18a0*/  IMAD R8, R5, c[0x0][0x198], RZ ;  /* 0x0000660005087a24 */ /* 0x000fe400078e02ff */
[----:B------:R-:W-:Y:S02]  /*18b0*/  @P2 IADD3 R4, R4, 0x1, RZ ;  /* 0x0000000104042810 */ /* 0x000fe40007ffe0ff */
[----:B------:R-:W-:Y:S02]  /*18c0*/  IMAD R3, R7, c[0x0][0x19c], R8 ;  /* 0x0000670007037a24 */ /* 0x000fe400078e0208 */
[----:B------:R-:W-:Y:S02]  /*18d0*/  @!P1 IADD3 R4, -R4, RZ, RZ ;  /* 0x000000ff04049210 */ /* 0x000fe40007ffe1ff */
[----:B------:R-:W-:Y:S02]  /*18e0*/  @!P0 LOP3.LUT R4, RZ, c[0x0][0x1c8], RZ, 0x33, !PT ;  /* 0x00007200ff048a12 */ /* 0x000fe400078e33ff */
[----:B------:R-:W-:-:S02]  /*18f0*/  IADD3 R15, R15, R3, RZ ;  /* 0x000000030f0f7210 */ /* 0x000fc40007ffe0ff */
[----:B------:R-:W-:-:S03]  /*1900*/  SHF.R.S32.HI R9, RZ, 0x1f, R4 ;  /* 0x0000001fff097819 */ /* 0x000fc60000011404 */
        /* <DEDUP_REMOVED lines=15> */
.L_x_2632:
[----:B------:R-:W-:Y:S01]  /*1a00*/  ISETP.NE.AND P0, PT, R13, -0x1, PT ;  /* 0xffffffff0d00780c */ /* 0x000fe20003f05270 */
[----:B------:R-:W-:Y:S01]  /*1a10*/  IMAD.IADD R195, R87, 0x1, -R84 ;  /* 0x0000000157c37824 */ /* 0x000fe200078e0a54 */
[----:B-----5:R-:W-:Y:S01]  /*1a20*/  SHF.R.S32.HI R0, RZ, 0x1f, R201 ;  /* 0x0000001fff007819 */ /* 0x020fe200000114c9 */
[----:B------:R-:W-:Y:S03]  /*1a30*/  BSSY B0, `(.L_x_2634) ;  /* 0x0000072000007945 */ /* 0x000fe60003800000 */
[CC--:B------:R-:W-:Y:S02]  /*1a40*/  LEA.HI R8, R0.reuse, R201.reuse, RZ, 0x4 ;  /* 0x000000c900087211 */ /* 0x0c0fe400078f20ff */
[----:B------:R-:W-:Y:S02]  /*1a50*/  LEA.HI R2, R0, R201, RZ, 0x3 ;  /* 0x000000c900027211 */ /* 0x000fe400078f18ff */
[----:B------:R-:W-:-:S02]  /*1a60*/  SHF.R.S32.HI R193, RZ, 0x4, R8 ;  /* 0x00000004ffc17819 */ /* 0x000fc40000011408 */
[----:B------:R-:W-:Y:S01]  /*1a70*/  SHF.R.S32.HI R14, RZ, 0x3, R2 ;  /* 0x00000003ff0e7819 */ /* 0x000fe20000011402 */
[----:B------:R-:W-:Y:S01]  /*1a80*/  @!P0 IMAD.WIDE.U32 R20, R205, c[0x0][0x178], RZ ;  /* 0x00005e00cd148a25 */ /* 0x000fe200078e00ff */
[----:B------:R-:W-:Y:S02]  /*1a90*/  @!P0 SHF.R.S32.HI R16, RZ, 0x1f, R205 ;  /* 0x0000001fff108819 */ /* 0x000fe400000114cd */
[----:B------:R-:W-:Y:S01]  /*1aa0*/  LOP3.LUT R2, R2, 0xfffffff8, RZ, 0xc0, !PT ;  /* 0xfffffff802027812 */ /* 0x000fe200078ec0ff */
[----:B------:R-:W-:Y:S01]  /*1ab0*/  @P0 IMAD.WIDE.U32 R26, R13, c[0x0][0x190], RZ ;  /* 0x000064000d1a0a25 */ /* 0x000fe200078e00ff */
[C---:B------:R-:W-:Y:S02]  /*1ac0*/  LEA.HI R15, R8.reuse, R193, RZ, 0x1 ;  /* 0x000000c1080f7211 */ /* 0x040fe400078f08ff */
[----:B------:R-:W-:Y:S01]  /*1ad0*/  LOP3.LUT R8, R8, 0xfffffff0, RZ, 0xc0, !PT ;  /* 0xfffffff008087812 */ /* 0x000fe200078ec0ff */
[----:B------:R-:W-:Y:S01]  /*1ae0*/  @!P0 IMAD R16, R16, c[0x0][0x178], RZ ;  /* 0x00005e0010108a24 */ /* 0x000fe200078e02ff */
[CC--:B------:R-:W-:Y:S01]  /*1af0*/  LEA.HI R19, R0.reuse, R201.reuse, RZ, 0x6 ;  /* 0x000000c900137211 */ /* 0x0c0fe200078f30ff */
[----:B------:R-:W-:Y:S01]  /*1b00*/  IMAD.IADD R2, R201, 0x1, -R2 ;  /* 0x00000001c9027824 */ /* 0x000fe200078e0a02 */
[----:B------:R-:W-:Y:S01]  /*1b10*/  LEA.HI R85, R0, R201, RZ, 0x5 ;  /* 0x000000c900557211 */ /* 0x000fe200078f28ff */
[----:B------:R-:W-:Y:S01]  /*1b20*/  @!P0 IMAD R3, R205, c[0x0][0x17c], R16 ;  /* 0x00005f00cd038a24 */ /* 0x000fe200078e0210 */
[----:B------:R-:W-:Y:S01]  /*1b30*/  LOP3.LUT R16, R15, 0xfffffffe, RZ, 0xc0, !PT ;  /* 0xfffffffe0f107812 */ /* 0x000fe200078ec0ff */
[----:B------:R-:W-:Y:S01]  /*1b40*/  IMAD.IADD R8, R201, 0x1, -R8 ;  /* 0x00000001c9087824 */ /* 0x000fe200078e0a08 */
[----:B------:R-:W-:Y:S01]  /*1b50*/  SHF.R.S32.HI R15, RZ, 0x1f, R14 ;  /* 0x0000001fff0f7819 */ /* 0x000fe2000001140e */
[----:B------:R-:W-:-:S02]  /*1b60*/  @!P0 IMAD.MOV.U32 R26, RZ, RZ, R20 ;  /* 0x000000ffff1a8224 */ /* 0x000fc400078e0014 */
[----:B------:R-:W-:Y:S02]  /*1b70*/  IMAD.SHL.U32 R204, R2, 0x8, RZ ;  /* 0x0000000802cc7824 */ /* 0x000fe400078e00ff */
[----:B------:R-:W-:Y:S02]  /*1b80*/  @P0 IMAD R13, R13, c[0x0][0x194], R27 ;  /* 0x000065000d0d0a24 */ /* 0x000fe400078e021b */
[----:B------:R-:W-:Y:S01]  /*1b90*/  @!P0 IMAD.IADD R13, R21, 0x1, R3 ;  /* 0x00000001150d8824 */ /* 0x000fe200078e0203 */
[----:B------:R-:W-:Y:S01]  /*1ba0*/  SHF.R.S32.HI R3, RZ, 0x1f, R8 ;  /* 0x0000001fff037819 */ /* 0x000fe20000011408 */
[----:B------:R-:W-:Y:S01]  /*1bb0*/  IMAD.IADD R193, R193, 0x1, -R16 ;  /* 0x00000001c1c17824 */ /* 0x000fe200078e0a10 */
[----:B------:R-:W-:Y:S01]  /*1bc0*/  IADD3 R26, P0, R204, R26, RZ ;  /* 0x0000001acc1a7210 */ /* 0x000fe20007f1e0ff */
[----:B------:R-:W-:Y:S01]  /*1bd0*/  IMAD.SHL.U32 R17, R14, 0x40, RZ ;  /* 0x000000400e117824 */ /* 0x000fe200078e00ff */
[----:B------:R-:W-:Y:S01]  /*1be0*/  SHF.R.S32.HI R16, RZ, 0x1f, R204 ;  /* 0x0000001fff107819 */ /* 0x000fe200000114cc */
[----:B------:R-:W-:Y:S01]  /*1bf0*/  IMAD.SHL.U32 R202, R19, 0x8, RZ ;  /* 0x0000000813ca7824 */ /* 0x000fe200078e00ff */
[----:B------:R-:W-:Y:S01]  /*1c00*/  LEA.HI R3, R3, R8, RZ, 0x3 ;  /* 0x0000000803037211 */ /* 0x000fe200078f18ff */
[----:B------:R-:W-:Y:S01]  /*1c10*/  IMAD.WIDE R22, R23, 0x40, R14 ;  /* 0x0000004017167825 */ /* 0x000fe200078e020e */
[----:B------:R-:W-:-:S02]  /*1c20*/  IADD3 R28, P1, R204, R28, RZ ;  /* 0x0000001ccc1c7210 */ /* 0x000fc40007f3e0ff */
[----:B------:R-:W-:Y:S01]  /*1c30*/  IADD3 R24, P2, R204, R24, RZ ;  /* 0x00000018cc187210 */ /* 0x000fe20007f5e0ff */
[C---:B------:R-:W-:Y:S01]  /*1c40*/  IMAD.X R27, R16.reuse, 0x1, R13, P0 ;  /* 0x00000001101b7824 */ /* 0x040fe200000e060d */
[----:B------:R-:W-:Y:S01]  /*1c50*/  LOP3.LUT R13, R3, 0xfffffff8, RZ, 0xc0, !PT ;  /* 0xfffffff8030d7812 */ /* 0x000fe200078ec0ff */
[----:B------:R-:W-:Y:S01]  /*1c60*/  IMAD.X R29, R16, 0x1, R11, P1 ;  /* 0x00000001101d7824 */ /* 0x000fe200008e060b */
[----:B------:R-:W-:Y:S01]  /*1c70*/  IADD3 R7, P0, R14, R7, RZ ;  /* 0x000000070e077210 */ /* 0x000fe20007f1e0ff */
[----:B------:R-:W-:Y:S01]  /*1c80*/  IMAD R11, R9, c[0x0][0x1b8], RZ ;  /* 0x00006e00090b7a24 */ /* 0x000fe200078e02ff */
[----:B------:R-:W-:Y:S01]  /*1c90*/  LOP3.LUT R17, R17, 0x1c0, RZ, 0xc0, !PT ;  /* 0x000001c011117812 */ /* 0x000fe200078ec0ff */
[----:B------:R-:W-:Y:S01]  /*1ca0*/  IMAD.IADD R9, R8, 0x1, -R13 ;  /* 0x0000000108097824 */ /* 0x000fe200078e0a0d */
[----:B------:R-:W-:Y:S01]  /*1cb0*/  IADD3.X R25, R16, R10, RZ, P2, !PT ;  /* 0x0000000a10197210 */ /* 0x000fe200017fe4ff */
[C---:B------:R-:W-:Y:S01]  /*1cc0*/  IMAD R8, R4.reuse, c[0x0][0x1bc], R11 ;  /* 0x00006f0004087a24 */ /* 0x040fe200078e020b */
[----:B------:R-:W-:Y:S01]  /*1cd0*/  LOP3.LUT R20, R17, 0x38, R204, 0xf8, !PT ;  /* 0x0000003811147812 */ /* 0x000fe200078ef8cc */
[C---:B------:R-:W-:Y:S01]  /*1ce0*/  IMAD.SHL.U32 R13, R9.reuse, 0x40, RZ ;  /* 0x00000040090d7824 */ /* 0x040fe200078e00ff */
[----:B------:R-:W-:Y:S01]  /*1cf0*/  R2P PR, R9, 0x6 ;  /* 0x0000000609007804 */ /* 0x000fe20000000000 */
[----:B------:R-:W-:Y:S01]  /*1d00*/  IMAD.WIDE.U32 R28, R4, c[0x0][0x1b8], R28 ;  /* 0x00006e00041c7a25 */ /* 0x000fe200078e001c */
[----:B------:R-:W-:-:S02]  /*1d10*/  SHF.R.S32.HI R10, RZ, 0x1f, R18 ;  /* 0x0000001fff0a7819 */ /* 0x000fc40000011412 */
[----:B------:R-:W-:Y:S01]  /*1d20*/  LOP3.LUT R13, R13, 0x1c0, RZ, 0xc0, !PT ;  /* 0x000001c00d0d7812 */ /* 0x000fe200078ec0ff */
[----:B------:R-:W-:Y:S01]  /*1d30*/  IMAD.SHL.U32 R4, R193, 0x8, RZ ;  /* 0x00000008c1047824 */ /* 0x000fe200078e00ff */
[----:B------:R-:W-:Y:S01]  /*1d40*/  SHF.R.U32.HI R17, RZ, 0x3, R17 ;  /* 0x00000003ff117819 */ /* 0x000fe20000011611 */
[----:B------:R-:W-:Y:S01]  /*1d50*/  IMAD.X R5, R15, 0x1, R5, P0 ;  /* 0x000000010f057824 */ /* 0x000fe200000e0605 */
[----:B------:R-:W-:Y:S01]  /*1d60*/  ISETP.GE.AND P0, PT, R14, R195, PT ;  /* 0x000000c30e00720c */ /* 0x000fe20003f06270 */
[----:B------:R-:W-:Y:S01]  /*1d70*/  IMAD.SHL.U32 R3, R3, 0x40, RZ ;  /* 0x0000004003037824 */ /* 0x000fe200078e00ff */
[----:B------:R-:W-:Y:S01]  /*1d80*/  LOP3.LUT R4, R13, 0x8, R4, 0xf8, !PT ;  /* 0x000000080d047812 */ /* 0x000fe200078ef804 */
[----:B------:R-:W-:Y:S01]  /*1d90*/  IMAD R21, R10, c[0x0][0x1a8], RZ ;  /* 0x00006a000a157a24 */ /* 0x000fe200078e02ff */
[----:B------:R-:W-:Y:S01]  /*1da0*/  SHF.R.U32.HI R13, RZ, 0x3, R13 ;  /* 0x00000003ff0d7819 */ /* 0x000fe2000001160d */
[----:B------:R-:W-:Y:S01]  /*1db0*/  IMAD R11, R15, c[0x0][0x198], RZ ;  /* 0x000066000f0b7a24 */ /* 0x000fe200078e02ff */
[----:B------:R-:W-:Y:S01]  /*1dc0*/  IADD3 R29, R29, R8, RZ ;  /* 0x000000081d1d7210 */ /* 0x000fe20007ffe0ff */
[----:B------:R-:W-:Y:S01]  /*1dd0*/  IMAD R8, R5, c[0x0][0x1a0], RZ ;  /* 0x0000680005087a24 */ /* 0x000fe200078e02ff */
[----:B------:R-:W-:Y:S01]  /*1de0*/  LOP3.LUT R4, R4, R13, RZ, 0x3c, !PT ;  /* 0x0000000d04047212 */ /* 0x000fe200078e3cff */
[----:B------:R-:W-:Y:S01]  /*1df0*/  IMAD R21, R18, c[0x0][0x1ac], R21 ;  /* 0x00006b0012157a24 */ /* 0x000fe200078e0215 */
[----:B------:R-:W-:Y:S01]  /*1e00*/  LOP3.LUT R17, R20, R17, RZ, 0x3c, !PT ;  /* 0x0000001114117212 */ /* 0x000fe200078e3cff */
[C---:B------:R-:W-:Y:S01]  /*1e10*/  IMAD R135, R7.reuse, c[0x0][0x1a4], R8 ;  /* 0x0000690007877a24 */ /* 0x040fe200078e0208 */
[----:B------:R-:W-:Y:S01]  /*1e20*/  LOP3.LUT R0, R4, 0xfffffe00, R3, 0xf8, !PT ;  /* 0xfffffe0004007812 */ /* 0x000fe200078ef803 */
[----:B------:R-:W-:Y:S01]  /*1e30*/  IMAD.WIDE.U32 R144, R7, c[0x0][0x1a0], R28 ;  /* 0x0000680007907a25 */ /* 0x000fe200078e001c */
[----:B------:R-:W-:-:S02]  /*1e40*/  LOP3.LUT R202, R17, 0xfffffe00, R202, 0xf8, !PT ;  /* 0xfffffe0011ca7812 */ /* 0x000fc400078ef8ca */
[----:B------:R-:W-:Y:S01]  /*1e50*/  LOP3.LUT R4, R85, 0xffffffe0, RZ, 0xc0, !PT ;  /* 0xffffffe055047812 */ /* 0x000fe200078ec0ff */
[----:B------:R-:W-:Y:S01]  /*1e60*/  IMAD.MOV.U32 R7, RZ, RZ, 0x10 ;  /* 0x00000010ff077424 */ /* 0x000fe200078e00ff */
[----:B------:R-:W-:Y:S01]  /*1e70*/  MOV R5, 0x20 ;  /* 0x0000002000057802 */ /* 0x000fe20000000f00 */
[----:B------:R-:W-:Y:S01]  /*1e80*/  IMAD.WIDE.U32 R18, R18, c[0x0][0x1a8], R26 ;  /* 0x00006a0012127a25 */ /* 0x000fe200078e001a */
[----:B------:R-:W-:Y:S02]  /*1e90*/  SHF.R.S32.HI R85, RZ, 0x5, R85 ;  /* 0x00000005ff557819 */ /* 0x000fe40000011455 */
[----:B------:R-:W-:Y:S01]  /*1ea0*/  IADD3 R81, R204, 0x40, RZ ;  /* 0x00000040cc517810 */ /* 0x000fe20007ffe0ff */
[----:B------:R-:W-:Y:S01]  /*1eb0*/  IMAD R11, R14, c[0x0][0x19c], R11 ;  /* 0x000067000e0b7a24 */ /* 0x000fe200078e020b */
[----:B------:R-:W-:Y:S01]  /*1ec0*/  IADD3 R80, R204, 0x80, RZ ;  /* 0x00000080cc507810 */ /* 0x000fe20007ffe0ff */
[----:B------:R-:W-:Y:S01]  /*1ed0*/  IMAD.WIDE.U32 R24, R14, c[0x0][0x198], R24 ;  /* 0x000066000e187a25 */ /* 0x000fe200078e0018 */
[----:B------:R-:W-:-:S02]  /*1ee0*/  SEL R7, R7, 0xfffffff0, !P1 ;  /* 0xfffffff007077807 */ /* 0x000fc40004800000 */
[----:B------:R-:W-:Y:S01]  /*1ef0*/  SEL R5, R5, 0xffffffe0, !P2 ;  /* 0xffffffe005057807 */ /* 0x000fe20005000000 */
[----:B------:R-:W-:Y:S02]  /*1f00*/  IMAD.IADD R134, R25, 0x1, R11 ;  /* 0x0000000119867824 */ /* 0x000fe400078e020b */
[----:B------:R-:W-:Y:S02]  /*1f10*/  IMAD.MOV.U32 R133, RZ, RZ, R24 ;  /* 0x000000ffff857224 */ /* 0x000fe400078e0018 */
[----:B------:R-:W-:Y:S02]  /*1f20*/  IMAD.IADD R17, R201, 0x1, -R4 ;  /* 0x00000001c9117824 */ /* 0x000fe400078e0a04 */
[----:B------:R-:W-:Y:S02]  /*1f30*/  IMAD.SHL.U32 R202, R202, 0x2, RZ ;  /* 0x00000002caca7824 */ /* 0x000fe400078e00ff */
        /* <DEDUP_REMOVED lines=33> */
.L_x_2635:
[----:B------:R-:W-:Y:S05]  /*2150*/  BSYNC B0 ;  /* 0x0000000000007941 */ /* 0x000fea0003800000 */
.L_x_2634:
        /* <DEDUP_REMOVED lines=37> */
.L_x_2637:
[----:B------:R-:W-:Y:S05]  /*23b0*/  BSYNC B0 ;  /* 0x0000000000007941 */ /* 0x000fea0003800000 */
.L_x_2636:
        /* <DEDUP_REMOVED lines=37> */
.L_x_2639:
[----:B------:R-:W-:Y:S05]  /*2610*/  BSYNC B0 ;  /* 0x0000000000007941 */ /* 0x000fea0003800000 */
.L_x_2638:
        /* <DEDUP_REMOVED lines=36> */
.L_x_2641:
[----:B------:R-:W-:Y:S05]  /*2860*/  BSYNC B0 ;  /* 0x0000000000007941 */ /* 0x000fea0003800000 */
.L_x_2640:
        /* <DEDUP_REMOVED lines=31> */
.L_x_2643:
[----:B------:R-:W-:Y:S05]  /*2a60*/  BSYNC B0 ;  /* 0x0000000000007941 */ /* 0x000fea0003800000 */
.L_x_2642:
        /* <DEDUP_REMOVED lines=33> */
.L_x_2645:
[----:B------:R-:W-:Y:S05]  /*2c80*/  BSYNC B0 ;  /* 0x0000000000007941 */ /* 0x000fea0003800000 */
.L_x_2644:
[----:B------:R-:W-:Y:S01]  /*2c90*/  ISETP.GE.AND P0, PT, R9, R8, PT ;  /* 0x000000080900720c */ /* 0x000fe20003f06270 */
[----:B------:R-:W-:-:S12]  /*2ca0*/  BSSY B0, `(.L_x_2646) ;  /* 0x000001e000007945 */ /* 0x000fd80003800000 */
[----:B------:R-:W-:Y:S05]  /*2cb0*/  @P0 BRA `(.L_x_2647) ;  /* 0x000001c000000947 */ /* 0x000fea0003800000 */
[----:B------:R-:W-:Y:S01]  /*2cc0*/  ISETP.GE.AND P4, PT, R204, c[0x0][0x220], PT ;  /* 0x00008800cc007a0c */ /* 0x000fe20003f86270 */
[----:B------:R-:W-:Y:S01]  /*2cd0*/  IMAD.MOV.U32 R10, RZ, RZ, c[0x0][0x19c] ;  /* 0x00006700ff0a7624 */ /* 0x000fe200078e00ff */
[----:B------:R-:W-:Y:S02]  /*2ce0*/  ISETP.GE.AND P2, PT, R81, c[0x0][0x220], PT ;  /* 0x0000880051007a0c */ /* 0x000fe40003f46270 */
[C---:B--23--:R-:W-:Y:S02]  /*2cf0*/  LEA R19, P1, R3.reuse, R133, 0x5 ;  /* 0x0000008503137211 */ /* 0x04cfe400078228ff */
        /* <DEDUP_REMOVED lines=24> */
.L_x_2647:
[----:B------:R-:W-:Y:S05]  /*2e80*/  BSYNC B0 ;  /* 0x0000000000007941 */ /* 0x000fea0003800000 */
.L_x_2646:
[----:B------:R-:W-:Y:S01]  /*2e90*/  ISETP.GE.AND P0, PT, R13, R8, PT ;  /* 0x000000080d00720c */ /* 0x000fe20003f06270 */
[----:B------:R-:W-:-:S12]  /*2ea0*/  BSSY B0, `(.L_x_2648) ;  /* 0x0000021000007945 */ /* 0x000fd80003800000 */
[----:B------:R-:W-:Y:S05]  /*2eb0*/  @P0 BRA `(.L_x_2649) ;  /* 0x000001f000000947 */ /* 0x000fea0003800000 */
[----:B------:R-:W-:Y:S01]  /*2ec0*/  ISETP.GE.AND P4, PT, R204, c[0x0][0x220], PT ;  /* 0x00008800cc007a0c */ /* 0x000fe20003f86270 */
[----:B--23--:R-:W-:Y:S01]  /*2ed0*/  IMAD.MOV.U32 R18, RZ, RZ, R133 ;  /* 0x000000ffff127224 */ /* 0x00cfe200078e0085 */
        /* <DEDUP_REMOVED lines=29> */
.L_x_2649:
[----:B------:R-:W-:Y:S05]  /*30b0*/  BSYNC B0 ;  /* 0x0000000000007941 */ /* 0x000fea0003800000 */
.L_x_2648:
[----:B------:R-:W0:Y:S01]  /*30c0*/  LDGDEPBAR ;  /* 0x00000000000079af */ /* 0x000e220000000000 */
[----:B------:R-:W-:Y:S01]  /*30d0*/  ISETP.GE.AND P1, PT, R14, R8, PT ;  /* 0x000000080e00720c */ /* 0x000fe20003f26270 */
[----:B------:R-:W-:Y:S01]  /*30e0*/  IMAD.SHL.U32 R201, R201, 0x2, RZ ;  /* 0x00000002c9c97824 */ /* 0x000fe200078e00ff */
[----:B------:R-:W-:Y:S01]  /*30f0*/  SHF.R.S32.HI R82, RZ, 0x1f, R17 ;  /* 0x0000001fff527819 */ /* 0x000fe20000011411 */
[----:B------:R-:W-:Y:S01]  /*3100*/  BSSY B0, `(.L_x_2650) ;  /* 0x0000021000007945 */ /* 0x000fe20003800000 */
[----:B------:R-:W-:Y:S02]  /*3110*/  LEA R220, P0, R144, c[0x0][0x170], 0x1 ;  /* 0x00005c0090dc7a11 */ /* 0x000fe400078008ff */
[----:B------:R-:W-:Y:S02]  /*3120*/  LEA.HI R82, R82, R17, RZ, 0x2 ;  /* 0x0000001152527211 */ /* 0x000fe400078f10ff */
[----:B------:R-:W-:Y:S02]  /*3130*/  LOP3.LUT R201, R201, 0x6, RZ, 0xc0, !PT ;  /* 0x00000006c9c97812 */ /* 0x000fe400078ec0ff */
[----:B------:R-:W-:-:S02]  /*3140*/  LEA.HI.X R221, R144, c[0x0][0x174], R135, 0x1, P0 ;  /* 0x00005d0090dd7a11 */ /* 0x000fc400000f0c87 */
[----:B------:R-:W-:Y:S01]  /*3150*/  SHF.R.S32.HI R82, RZ, 0x2, R82 ;  /* 0x00000002ff527819 */ /* 0x000fe20000011452 */
        /* <DEDUP_REMOVED lines=9> */
[----:B------:R-:W-:Y:S01]  /*31f0*/  @!P2 IMAD.MOV.U32 R16, RZ, RZ, R220 ;  /* 0x000000ffff10a224 */ /* 0x000fe200078e00dc */
        /* <DEDUP_REMOVED lines=17> */
.L_x_2651:
[----:B------:R-:W-:Y:S05]  /*3310*/  BSYNC B0 ;  /* 0x0000000000007941 */ /* 0x000fea0003800000 */
.L_x_2650:
[----:B------:R-:W-:Y:S01]  /*3320*/  ISETP.GE.AND P0, PT, R11, R8, PT ;  /* 0x000000080b00720c */ /* 0x000fe20003f06270 */
[----:B------:R-:W-:Y:S01]  /*3330*/  IMAD.MOV.U32 R10, RZ, RZ, c[0x0][0x1a0] ;  /* 0x00006800ff0a7624 */ /* 0x000fe200078e00ff */
[----:B------:R-:W-:Y:S03]  /*3340*/  BSSY B0, `(.L_x_2652) ;  /* 0x0000020000007945 */ /* 0x000fe60003800000 */
[C---:B------:R-:W-:Y:S01]  /*3350*/  IMAD.SHL.U32 R200, R10.reuse, 0x10, RZ ;  /* 0x000000100ac87824 */ /* 0x040fe200078e00ff */
[----:B------:R-:W-:-:S07]  /*3360*/  SHF.L.U64.HI R199, R10, R12, c[0x0][0x1a4] ;  /* 0x000069000ac77619 */ /* 0x000fce000001020c */
[----:B------:R1:W-:Y:S04]  /*3370*/  @P0 STS.128 [R202+0xc800], RZ ;  /* 0x00c800ffca000388 */ /* 0x0003e80000000c00 */
[----:B------:R1:W-:Y:S04]  /*3380*/  @P0 STS.128 [R202+0xe800], RZ ;  /* 0x00e800ffca000388 */ /* 0x0003e80000000c00 */
[----:B------:R1:W-:Y:S01]  /*3390*/  @P0 STS.128 [R202+0x10800], RZ ;  /* 0x010800ffca000388 */ /* 0x0003e20000000c00 */
[----:B------:R-:W-:Y:S05]  /*33a0*/  @P0 BRA `(.L_x_2653) ;  /* 0x0000019000000947 */ /* 0x000fea0003800000 */
[----:B------:R-:W-:Y:S02]  /*33b0*/  ISETP.GE.AND P4, PT, R204, c[0x0][0x220], PT ;  /* 0x00008800cc007a0c */ /* 0x000fe40003f86270 */
[----:B------:R-:W-:-:S02]  /*33c0*/  ISETP.GE.AND P2, PT, R81, c[0x0][0x220], PT ;  /* 0x0000880051007a0c */ /* 0x000fc40003f46270 */
[----:B------:R-:W-:-:S09]  /*33d0*/  ISETP.GE.AND P0, PT, R80, c[0x0][0x220], PT ;  /* 0x0000880050007a0c */ /* 0x000fd20003f06270 */
[CC--:B--23--:R-:W-:Y:S01]  /*33e0*/  @!P4 LEA R18, P5, R200.reuse, R220.reuse, 0x1 ;  /* 0x000000dcc812c211 */ /* 0x0ccfe200078a08ff */
[----:B------:R2:W-:Y:S01]  /*33f0*/  @P4 STS.128 [R202+0xc800], RZ ;  /* 0x00c800ffca004388 */ /* 0x0005e20000000c00 */
[C---:B-1----:R-:W-:Y:S02]  /*3400*/  @!P2 LEA R16, P1, R200.reuse, R220, 0x1 ;  /* 0x000000dcc810a211 */ /* 0x042fe400078208ff */
        /* <DEDUP_REMOVED lines=13> */
[----:B--2---:R-:W-:-:S04]  /*34e0*/  LEA R16, P0, R200, R220, 0x1 ;  /* 0x000000dcc8107211 */ /* 0x004fc800078008ff */
[----:B------:R-:W-:-:S05]  /*34f0*/  LEA.HI.X R17, R200, R221, R199, 0x1, P0 ;  /* 0x000000ddc8117211 */ /* 0x000fca00000f0cc7 */
[----:B------:R-:W-:Y:S01]  /*3500*/  @!PT LDS RZ, [RZ] ;  /* 0x00000000fffff984 */ /* 0x000fe20000000800 */
[----:B------:R-:W-:Y:S01]  /*3510*/  @!PT LDS RZ, [RZ] ;  /* 0x00000000fffff984 */ /* 0x000fe20000000800 */
[----:B------:R-:W-:Y:S01]  /*3520*/  @!PT LDS RZ, [RZ] ;  /* 0x00000000fffff984 */ /* 0x000fe20000000800 */
[----:B------:R1:W-:Y:S04]  /*3530*/  LDGSTS.E.BYPASS.LTC128B.128 [R202+0x10800], [R16.64+0x100] ;  /* 0x1080010010ca7fae */ /* 0x0003e8000b901d46 */
.L_x_2653:
[----:B------:R-:W-:Y:S05]  /*3540*/  BSYNC B0 ;  /* 0x0000000000007941 */ /* 0x000fea0003800000 */
.L_x_2652:
        /* <DEDUP_REMOVED lines=11> */
[----:B------:R-:W-:-:S07]  /*3600*/  SHF.L.U64.HI R12, R10, R9, c[0x0][0x1a4] ;  /* 0x000069000a0c7619 */ /* 0x000fce0000010209 */
        /* <DEDUP_REMOVED lines=22> */
.L_x_2655:
[----:B------:R-:W-:Y:S05]  /*3770*/  BSYNC B0 ;  /* 0x0000000000007941 */ /* 0x000fea0003800000 */
.L_x_2654:
        /* <DEDUP_REMOVED lines=8> */
[----:B------:R-:W-:-:S09]  /*3800*/  ISETP.GE.AND P0, PT, R80, c[0x0][0x220], PT ;  /* 0x0000880050007a0c */ /* 0x000fd20003f06270 */
[----:B------:R-:W-:Y:S01]  /*3810*/  @!P2 MOV R9, c[0x0][0x1a4] ;  /* 0x000069000009aa02 */ /* 0x000fe20000000f00 */
[--C-:B------:R-:W-:Y:S01]  /*3820*/  @!P2 IMAD.MOV.U32 R13, RZ, RZ, R221.reuse ;  /* 0x000000ffff0da224 */ /* 0x100fe200078e00dd */
[----:B------:R-:W-:Y:S01]  /*3830*/  @!P2 MOV R12, R220 ;  /* 0x000000dc000ca202 */ /* 0x000fe20000000f00 */
[C---:B-12---:R-:W-:Y:S01]  /*3840*/  @!P1 IMAD.WIDE.U32 R16, R10.reuse, 0x60, R220 ;  /* 0x000000600a109825 */ /* 0x046fe200078e00dc */
[----:B------:R-:W-:Y:S01]  /*3850*/  @!P1 MOV R8, c[0x0][0x1a4] ;  /* 0x0000690000089a02 */ /* 0x000fe20000000f00 */
[----:B------:R1:W-:Y:S02]  /*3860*/  @P2 STS.128 [R202+0xd800], RZ ;  /* 0x00d800ffca002388 */ /* 0x0003e40000000c00 */
[----:B------:R-:W-:-:S04]  /*3870*/  @!P2 IMAD.WIDE.U32 R12, R10, 0x60, R12 ;  /* 0x000000600a0ca825 */ /* 0x000fc800078e000c */
[----:B------:R-:W-:Y:S02]  /*3880*/  @!P2 IMAD R9, R9, 0x60, RZ ;  /* 0x000000600909a824 */ /* 0x000fe400078e02ff */
[----:B------:R-:W-:-:S03]  /*3890*/  @!P1 IMAD R8, R8, 0x60, RZ ;  /* 0x0000006008089824 */ /* 0x000fc600078e02ff */
[----:B------:R-:W-:Y:S01]  /*38a0*/  @!P2 IADD3 R13, R13, R9, RZ ;  /* 0x000000090d0da210 */ /* 0x000fe20007ffe0ff */
[----:B------:R-:W-:-:S04]  /*38b0*/  @!P1 IMAD.IADD R17, R17, 0x1, R8 ;  /* 0x0000000111119824 */ /* 0x000fc800078e0208 */
        /* <DEDUP_REMOVED lines=19> */
.L_x_2657:
[----:B------:R-:W-:Y:S05]  /*39f0*/  BSYNC B0 ;  /* 0x0000000000007941 */ /* 0x000fea0003800000 */
.L_x_2656:
[C---:B--2---:R-:W-:Y:S01]  /*3a00*/  IMAD.SHL.U32 R8, R2.reuse, 0x40, RZ ;  /* 0x0000004002087824 */ /* 0x044fe200078e00ff */
[----:B------:R-:W-:Y:S01]  /*3a10*/  R2P PR, R2, 0x6 ;  /* 0x0000000602007804 */ /* 0x000fe20000000000 */
[----:B------:R-:W-:Y:S01]  /*3a20*/  IMAD.SHL.U32 R14, R14, 0x8, RZ ;  /* 0x000000080e0e7824 */ /* 0x000fe200078e00ff */
[----:B------:R-:W0:Y:S01]  /*3a30*/  LDGDEPBAR ;  /* 0x00000000000079af */ /* 0x000e220000000000 */
[C---:B------:R-:W-:Y:S01]  /*3a40*/  IMAD R194, R85.reuse, 0x400, R0 ;  /* 0x0000040055c27824 */ /* 0x040fe200078e0200 */
[----:B------:R-:W-:Y:S01]  /*3a50*/  LOP3.LUT R9, R8, 0x1c0, RZ, 0xc0, !PT ;  /* 0x000001c008097812 */ /* 0x000fe200078ec0ff */
        /* <DEDUP_REMOVED lines=15> */
[----:B------:R-:W2:Y:S01]  /*3b50*/  LDSM.16.M88.4 R32, [R193+0x6000] ;  /* 0x00600000c120783b */ /* 0x000ea20000000200 */
[C---:B------:R-:W-:Y:S02]  /*3b60*/  IADD3 R2, R193.reuse, 0x6000, RZ ;  /* 0x00006000c1027810 */ /* 0x040fe40007ffe0ff */
[----:B------:R-:W-:Y:S01]  /*3b70*/  IADD3 R191, R193, 0x6020, RZ ;  /* 0x00006020c1bf7810 */ /* 0x000fe20007ffe0ff */
[----:B-1----:R-:W1:Y:S01]  /*3b80*/  LDSM.16.M88.4 R24, [R193+0x6800] ;  /* 0x00680000c118783b */ /* 0x002e620000000200 */
[----:B------:R-:W-:Y:S01]  /*3b90*/  @P1 IADD3 R191, R2, -0x20, RZ ;  /* 0xffffffe002bf1810 */ /* 0x000fe20007ffe0ff */
[----:B------:R-:W-:Y:S02]  /*3ba0*/  IMAD.MOV.U32 R2, RZ, RZ, 0x40 ;  /* 0x00000040ff027424 */ /* 0x000fe400078e00ff */
[----:B---3--:R-:W3:Y:S01]  /*3bb0*/  LDSM.16.M88.4 R16, [R193+0x7000] ;  /* 0x00700000c110783b */ /* 0x008ee20000000200 */
[C---:B------:R-:W-:Y:S02]  /*3bc0*/  IADD3 R183, R191.reuse, 0x800, RZ ;  /* 0x00000800bfb77810 */ /* 0x040fe40007ffe0ff */
[----:B------:R-:W-:Y:S01]  /*3bd0*/  SEL R2, R2, 0xffffffc0, !P2 ;  /* 0xffffffc002027807 */ /* 0x000fe20005000000 */
[----:B------:R-:W5:Y:S01]  /*3be0*/  LDSM.16.M88.4 R8, [R193+0x7800] ;  /* 0x00780000c108783b */ /* 0x000f620000000200 */
[----:B------:R-:W-:-:S02]  /*3bf0*/  IADD3 R182, R191, 0x1000, RZ ;  /* 0x00001000bfb67810 */ /* 0x000fc40007ffe0ff */
[----:B------:R-:W-:Y:S01]  /*3c00*/  IADD3 R181, R191, 0x1800, RZ ;  /* 0x00001800bfb57810 */ /* 0x000fe20007ffe0ff */
[----:B------:R-:W4:Y:S01]  /*3c10*/  LDSM.16.M88.4 R56, [R191] ;  /* 0x00000000bf38783b */ /* 0x000f220000000200 */
[----:B------:R-:W-:Y:S01]  /*3c20*/  IMAD.IADD R187, R193, 0x1, R2 ;  /* 0x00000001c1bb7824 */ /* 0x000fe200078e0202 */
[C---:B------:R-:W-:Y:S01]  /*3c30*/  IADD3 R179, R191.reuse, 0x2000, RZ ;  /* 0x00002000bfb37810 */ /* 0x040fe20007ffe0ff */
[----:B------:R-:W-:Y:S01]  /*3c40*/  IMAD.IADD R180, R2, 0x1, R191 ;  /* 0x0000000102b47824 */ /* 0x000fe200078e02bf */
[----:B------:R-:W3:Y:S01]  /*3c50*/  LDSM.16.M88.4 R44, [R191+0x800] ;  /* 0x00080000bf2c783b */ /* 0x000ee20000000200 */
[----:B------:R-:W-:Y:S02]  /*3c60*/  IADD3 R2, R82, 0x8, RZ ;  /* 0x0000000852027810 */ /* 0x000fe40007ffe0ff */
[C---:B------:R-:W-:Y:S01]  /*3c70*/  IADD3 R178, R191.reuse, 0x2800, RZ ;  /* 0x00002800bfb27810 */ /* 0x040fe20007ffe0ff */
[----:B------:R-:W3:Y:S01]  /*3c80*/  LDSM.16.M88.4 R68, [R191+0x1000] ;  /* 0x00100000bf44783b */ /* 0x000ee20000000200 */
[----:B------:R-:W-:-:S02]  /*3c90*/  IADD3 R177, R191, 0x3000, RZ ;  /* 0x00003000bfb17810 */ /* 0x000fc40007ffe0ff */
[C---:B------:R-:W-:Y:S01]  /*3ca0*/  IADD3 R176, R191.reuse, 0x3800, RZ ;  /* 0x00003800bfb07810 */ /* 0x040fe20007ffe0ff */
[----:B------:R-:W4:Y:S01]  /*3cb0*/  LDSM.16.M88.4 R52, [R191+0x1800] ;  /* 0x00180000bf34783b */ /* 0x000f220000000200 */
[C---:B------:R-:W-:Y:S02]  /*3cc0*/  IADD3 R175, R191.reuse, 0x4000, RZ ;  /* 0x00004000bfaf7810 */ /* 0x040fe40007ffe0ff */
[C---:B------:R-:W-:Y:S01]  /*3cd0*/  IADD3 R174, R191.reuse, 0x4800, RZ ;  /* 0x00004800bfae7810 */ /* 0x040fe20007ffe0ff */
[----:B------:R-:W-:Y:S01]  /*3ce0*/  LDSM.16.M88.4 R12, [R187+0x6000] ;  /* 0x00600000bb0c783b */ /* 0x000fe20000000200 */
[C---:B------:R-:W-:Y:S02]  /*3cf0*/  IADD3 R173, R191.reuse, 0x5000, RZ ;  /* 0x00005000bfad7810 */ /* 0x040fe40007ffe0ff */
[----:B------:R-:W-:Y:S01]  /*3d00*/  IADD3 R172, R191, 0x5800, RZ ;  /* 0x00005800bfac7810 */ /* 0x000fe20007ffe0ff */
[----:B------:R-:W-:Y:S01]  /*3d10*/  LDSM.16.M88.4 R40, [R187+0x6800] ;  /* 0x00680000bb28783b */ /* 0x000fe20000000200 */
[C---:B--2---:R-:W-:Y:S03]  /*3d20*/  HMMA.16816.F32 R36, R60.reuse, R32, RZ ;  /* 0x000000203c24723c */ /* 0x044fe600000018ff */
[----:B------:R-:W-:Y:S05]  /*3d30*/  LDSM.16.M88.4 R76, [R191+0x3000] ;  /* 0x00300000bf4c783b */ /* 0x000fea0000000200 */
[C---:B------:R-:W-:Y:S08]  /*3d40*/  HMMA.16816.F32 R32, R60.reuse, R34, RZ ;  /* 0x000000223c20723c */ /* 0x040ff000000018ff */
[C---:B-1----:R-:W-:Y:S08]  /*3d50*/  HMMA.16816.F32 R28, R60.reuse, R24, RZ ;  /* 0x000000183c1c723c */ /* 0x042ff000000018ff */
[C---:B---3--:R-:W-:Y:S08]  /*3d60*/  HMMA.16816.F32 R20, R60.reuse, R16, RZ ;  /* 0x000000103c14723c */ /* 0x048ff000000018ff */
[C---:B------:R-:W-:Y:S08]  /*3d70*/  HMMA.16816.F32 R24, R60.reuse, R26, RZ ;  /* 0x0000001a3c18723c */ /* 0x040ff000000018ff */
[C---:B------:R-:W-:Y:S08]  /*3d80*/  HMMA.16816.F32 R16, R60.reuse, R18, RZ ;  /* 0x000000123c10723c */ /* 0x040ff000000018ff */
[C---:B-----5:R-:W-:Y:S08]  /*3d90*/  HMMA.16816.F32 R64, R60.reuse, R8, RZ ;  /* 0x000000083c40723c */ /* 0x060ff000000018ff */
[----:B------:R-:W-:Y:S01]  /*3da0*/  HMMA.16816.F32 R60, R60, R10, RZ ;  /* 0x0000000a3c3c723c */ /* 0x000fe200000018ff */
[----:B------:R-:W1:Y:S07]  /*3db0*/  LDSM.16.M88.4 R8, [R190] ;  /* 0x00000000be08783b */ /* 0x000e6e0000000200 */
[C---:B----4-:R-:W-:Y:S08]  /*3dc0*/  HMMA.16816.F32 R36, R48.reuse, R56, R36 ;  /* 0x000000383024723c */ /* 0x050ff00000001824 */
[C---:B------:R-:W-:Y:S01]  /*3dd0*/  HMMA.16816.F32 R32, R48.reuse, R58, R32 ;  /* 0x0000003a3020723c */ /* 0x040fe20000001820 */
[----:B------:R-:W2:Y:S07]  /*3de0*/  LDSM.16.M88.4 R56, [R187+0x7000] ;  /* 0x00700000bb38783b */ /* 0x000eae0000000200 */
[C---:B------:R-:W-:Y:S08]  /*3df0*/  HMMA.16816.F32 R28, R48.reuse, R44, R28 ;  /* 0x0000002c301c723c */ /* 0x040ff0000000181c */
[C---:B------:R-:W-:Y:S01]  /*3e00*/  HMMA.16816.F32 R24, R48.reuse, R46, R24 ;  /* 0x0000002e3018723c */ /* 0x040fe20000001818 */
[----:B------:R-:W3:Y:S07]  /*3e10*/  LDSM.16.M88.4 R44, [R187+0x7800] ;  /* 0x00780000bb2c783b */ /* 0x000eee0000000200 */
[C---:B------:R-:W-:Y:S08]  /*3e20*/  HMMA.16816.F32 R20, R48.reuse, R68, R20 ;  /* 0x000000443014723c */ /* 0x040ff00000001814 */
[C---:B------:R-:W-:Y:S01]  /*3e30*/  HMMA.16816.F32 R16, R48.reuse, R70, R16 ;  /* 0x000000463010723c */ /* 0x040fe20000001810 */
[----:B------:R-:W-:Y:S07]  /*3e40*/  LDSM.16.M88.4 R68, [R191+0x3800] ;  /* 0x00380000bf44783b */ /* 0x000fee0000000200 */
[C---:B------:R-:W-:Y:S08]  /*3e50*/  HMMA.16816.F32 R64, R48.reuse, R52, R64 ;  /* 0x000000343040723c */ /* 0x040ff00000001840 */
        /* <DEDUP_REMOVED lines=8> */
[----:B------:R-:W4:Y:S07]  /*3ee0*/  LDSM.16.M88.4 R40, [R180+0x1000] ;  /* 0x00100000b428783b */ /* 0x000f2e0000000200 */
[C---:B--2---:R-:W-:Y:S08]  /*3ef0*/  HMMA.16816.F32 R20, R8.reuse, R56, R20 ;  /* 0x000000380814723c */ /* 0x044ff00000001814 */
[C---:B------:R-:W-:Y:S01]  /*3f00*/  HMMA.16816.F32 R16, R8.reuse, R58, R16 ;  /* 0x0000003a0810723c */ /* 0x040fe20000001810 */
[----:B------:R-:W2:Y:S07]  /*3f10*/  LDSM.16.M88.4 R56, [R180+0x1800] ;  /* 0x00180000b438783b */ /* 0x000eae0000000200 */
[C---:B---3--:R-:W-:Y:S08]  /*3f20*/  HMMA.16816.F32 R64, R8.reuse, R44, R64 ;  /* 0x0000002c0840723c */ /* 0x048ff00000001840 */
[----:B------:R-:W-:Y:S01]  /*3f30*/  HMMA.16816.F32 R60, R8, R46, R60 ;  /* 0x0000002e083c723c */ /* 0x000fe2000000183c */
[----:B------:R-:W-:Y:S04]  /*3f40*/  LDSM.16.M88.4 R8, [R194+0x2000] ;  /* 0x00200000c208783b */ /* 0x000fe80000000200 */
[----:B------:R-:W3:Y:S03]  /*3f50*/  LDSM.16.M88.4 R44, [R193+0x8000] ;  /* 0x00800000c12c783b */ /* 0x000ee60000000200 */
[C---:B-1----:R-:W-:Y:S08]  /*3f60*/  HMMA.16816.F32 R36, R52.reuse, R12, R36 ;  /* 0x0000000c3424723c */ /* 0x042ff00000001824 */
[C---:B------:R-:W-:Y:S01]  /*3f70*/  HMMA.16816.F32 R32, R52.reuse, R14, R32 ;  /* 0x0000000e3420723c */ /* 0x040fe20000001820 */
[----:B------:R-:W1:Y:S07]  /*3f80*/  LDSM.16.M88.4 R12, [R193+0x8800] ;  /* 0x00880000c10c783b */ /* 0x000e6e0000000200 */
[C---:B------:R-:W-:Y:S08]  /*3f90*/  HMMA.16816.F32 R28, R52.reuse, R48, R28 ;  /* 0x00000030341c723c */ /* 0x040ff0000000181c */
[C---:B------:R-:W-:Y:S01]  /*3fa0*/  HMMA.16816.F32 R24, R52.reuse, R50, R24 ;  /* 0x000000323418723c */ /* 0x040fe20000001818 */
[----:B------:R-:W5:Y:S07]  /*3fb0*/  LDSM.16.M88.4 R48, [R193+0x9000] ;  /* 0x00900000c130783b */ /* 0x000f6e0000000200 */
[C---:B----4-:R-:W-:Y:S08]  /*3fc0*/  HMMA.16816.F32 R20, R52.reuse, R40, R20 ;  /* 0x000000283414723c */ /* 0x050ff00000001814 */
[C---:B------:R-:W-:Y:S01]  /*3fd0*/  HMMA.16816.F32 R16, R52.reuse, R42, R16 ;  /* 0x0000002a3410723c */ /* 0x040fe20000001810 */
[----:B------:R-:W4:Y:S07]  /*3fe0*/  LDSM.16.M88.4 R40, [R193+0x9800] ;  /* 0x00980000c128783b */ /* 0x000f2e0000000200 */
[C---:B--2---:R-:W-:Y:S08]  /*3ff0*/  HMMA.16816.F32 R64, R52.reuse, R56, R64 ;  /* 0x000000383440723c */ /* 0x044ff00000001840 */
[----:B------:R-:W-:Y:S01]  /*4000*/  HMMA.16816.F32 R60, R52, R58, R60 ;  /* 0x0000003a343c723c */ /* 0x000fe2000000183c */
[----:B------:R-:W-:Y:S04]  /*4010*/  LDSM.16.M88.4 R56, [R192+0x2000] ;  /* 0x00200000c038783b */ /* 0x000fe80000000200 */
[----:B------:R-:W-:Y:S03]  /*4020*/  LDSM.16.M88.4 R52, [R187+0x8800] ;  /* 0x00880000bb34783b */ /* 0x000fe60000000200 */
[C---:B---3--:R-:W-:Y:S08]  /*4030*/  HMMA.16816.F32 R36, R8.reuse, R44, R36 ;  /* 0x0000002c0824723c */ /* 0x048ff00000001824 */
        /* <DEDUP_REMOVED lines=8> */
[C---:B----4-:R-:W-:Y:S08]  /*40c0*/  HMMA.16816.F32 R64, R8.reuse, R40, R64 ;  /* 0x000000280840723c */ /* 0x050ff00000001840 */
        /* <DEDUP_REMOVED lines=78> */
[C-C-:B------:R-:W-:Y:S01]  /*45b0*/  IADD3 R9, R83.reuse, 0x1, -R87.reuse ;  /* 0x0000000153097810 */ /* 0x140fe20007ffe857 */
[----:B-----5:R-:W-:Y:S01]  /*45c0*/  HMMA.16816.F32 R36, R60, R52, R36 ;  /* 0x000000343c24723c */ /* 0x020fe20000001824 */
[----:B------:R-:W-:-:S02]  /*45d0*/  IADD3 R87, R83, -c[0x0][0x2e4], -R87 ;  /* 0x8000b90053577a10 */ /* 0x000fc40007ffe857 */
[----:B------:R-:W-:-:S03]  /*45e0*/  IADD3 R9, R9, c[0x0][0x2e8], RZ ;  /* 0x0000ba0009097a10 */ /* 0x000fc60007ffe0ff */
[C---:B------:R-:W-:Y:S02]  /*45f0*/  IMAD.IADD R211, R82.reuse, 0x1, R87 ;  /* 0x0000000152d37824 */ /* 0x040fe400078e0257 */
[----:B------:R-:W-:Y:S01]  /*4600*/  IMAD.IADD R210, R82, 0x1, R9 ;  /* 0x0000000152d27824 */ /* 0x000fe200078e0209 */
[C---:B------:R-:W-:Y:S01]  /*4610*/  HMMA.16816.F32 R32, R60.reuse, R54, R32 ;  /* 0x000000363c20723c */ /* 0x040fe20000001820 */
[--C-:B------:R-:W-:Y:S01]  /*4620*/  IMAD.IADD R208, R9, 0x1, R2.reuse ;  /* 0x0000000109d07824 */ /* 0x100fe200078e0202 */
[----:B------:R-:W-:Y:S01]  /*4630*/  IMNMX R211, RZ, R211, !PT ;  /* 0x000000d3ffd37217 */ /* 0x000fe20007800200 */
[----:B------:R-:W-:Y:S01]  /*4640*/  IMAD.IADD R209, R87, 0x1, R2 ;  /* 0x0000000157d17824 */ /* 0x000fe200078e0202 */
[-C--:B------:R-:W-:Y:S02]  /*4650*/  IMNMX R210, R210, R83.reuse, PT ;  /* 0x00000053d2d27217 */ /* 0x080fe40003800200 */
[----:B------:R-:W-:Y:S02]  /*4660*/  IMNMX R208, R208, R83, PT ;  /* 0x00000053d0d07217 */ /* 0x000fe40003800200 */
[----:B------:R-:W-:Y:S01]  /*4670*/  HMMA.16816.F32 R28, R60, R12, R28 ;  /* 0x0000000c3c1c723c */ /* 0x000fe2000000181c */
[----:B------:R-:W-:-:S07]  /*4680*/  IMNMX R209, RZ, R209, !PT ;  /* 0x000000d1ffd17217 */ /* 0x000fce0007800200 */
        /* <DEDUP_REMOVED lines=8> */
[----:B------:R-:W1:Y:S01]  /*4710*/  I2F.RP R9, R6 ;  /* 0x0000000600097306 */ /* 0x000e620000209400 */
[----:B------:R-:W-:-:S02]  /*4720*/  IADD3 R11, R4, -0x40, RZ ;  /* 0xffffffc0040b7810 */ /* 0x000fc40007ffe0ff */
[----:B------:R-:W-:Y:S02]  /*4730*/  IABS R8, R4 ;  /* 0x0000000400087213 */ /* 0x000fe40000000000 */
[----:B------:R-:W-:Y:S02]  /*4740*/  IABS R2, R11 ;  /* 0x0000000b00027213 */ /* 0x000fe40000000000 */
[----:B------:R-:W-:Y:S01]  /*4750*/  LOP3.LUT R11, R11, c[0x0][0x2d0], RZ, 0x3c, !PT ;  /* 0x0000b4000b0b7a12 */ /* 0x000fe200078e3cff */
        /* <DEDUP_REMOVED lines=12> */
[----:B------:R-:W-:Y:S01]  /*4820*/  IMAD R3, R6, R3, R2 ;  /* 0x0000000306037224 */ /* 0x000fe200078e0202 */
[----:B------:R-:W-:Y:S02]  /*4830*/  LOP3.LUT R2, R4, c[0x0][0x2d0], RZ, 0x3c, !PT ;  /* 0x0000b40004027a12 */ /* 0x000fe400078e3cff */
[C---:B------:R-:W-:Y:S02]  /*4840*/  ISETP.GT.U32.AND P0, PT, R6.reuse, R9, PT ;  /* 0x000000090600720c */ /* 0x040fe40003f04070 */
[----:B------:R-:W-:Y:S02]  /*4850*/  ISETP.GT.U32.AND P1, PT, R6, R3, PT ;  /* 0x000000030600720c */ /* 0x000fe40003f24070 */
[----:B------:R-:W-:-:S02]  /*4860*/  ISETP.GE.AND P2, PT, R2, RZ, PT ;  /* 0x000000ff0200720c */ /* 0x000fc40003f46270 */
[----:B------:R-:W-:-:S07]  /*4870*/  LOP3.LUT R2, RZ, c[0x0][0x2d0], RZ, 0x33, !PT ;  /* 0x0000b400ff027a12 */ /* 0x000fce00078e33ff */
        /* <DEDUP_REMOVED lines=34> */
.L_x_2659:
[----:B------:R-:W-:-:S04]  /*4aa0*/  LEA R2, -R3, RZ, 0x6 ;  /* 0x000000ff03027211 */ /* 0x000fc800078e31ff */
[----:B------:R-:W-:Y:S02]  /*4ab0*/  SHF.R.S32.HI R3, RZ, 0x1f, R2 ;  /* 0x0000001fff037819 */ /* 0x000fe40000011402 */
.L_x_2660:
        /* <DEDUP_REMOVED lines=119> */
.L_x_2662:
[----:B------:R-:W-:Y:S05]  /*5230*/  BSYNC B0 ;  /* 0x0000000000007941 */ /* 0x000fea0003800000 */
.L_x_2661:
[----:B------:R-:W0:Y:S01]  /*5240*/  LDGDEPBAR ;  /* 0x00000000000079af */ /* 0x000e220000000000 */
[----:B------:R-:W-:-:S04]  /*5250*/  IADD3 R133, P0, R2, R133, RZ ;  /* 0x0000008502857210 */ /* 0x000fc80007f1e0ff */
[----:B------:R-:W-:Y:S02]  /*5260*/  IADD3.X R134, R3, R134, RZ, P0, !PT ;  /* 0x0000008603867210 */ /* 0x000fe400007fe4ff */
.L_x_2658:
[----:B------:R-:W-:Y:S02]  /*5270*/  IMAD.IADD R4, R4, 0x1, R201 ;  /* 0x0000000104047824 */ /* 0x000fe400078e02c9 */
[----:B------:R-:W-:-:S03]  /*5280*/  IMAD.SHL.U32 R188, R0, 0x2, RZ ;  /* 0x0000000200bc7824 */ /* 0x000fc600078e00ff */
[C---:B------:R-:W-:Y:S01]  /*5290*/  ISETP.GE.AND P4, PT, R4.reuse, R210, PT ;  /* 0x000000d20400720c */ /* 0x040fe20003f86270 */
[--C-:B------:R-:W-:Y:S01]  /*52a0*/  IMAD R186, R7, 0x2, R188.reuse ;  /* 0x0000000207ba7824 */ /* 0x100fe200078e02bc */
[C---:B------:R-:W-:Y:S01]  /*52b0*/  IADD3 R3, R4.reuse, 0x1, RZ ;  /* 0x0000000104037810 */ /* 0x040fe20007ffe0ff */
[C---:B------:R-:W-:Y:S01]  /*52c0*/  IMAD R185, R5.reuse, 0x2, R188 ;  /* 0x0000000205b97824 */ /* 0x040fe200078e02bc */
[C---:B------:R-:W-:Y:S01]  /*52d0*/  ISETP.LT.OR P4, PT, R4.reuse, R211, P4 ;  /* 0x000000d30400720c */ /* 0x040fe20002781670 */
[----:B------:R-:W-:Y:S01]  /*52e0*/  IMAD R184, R5, 0x2, R186 ;  /* 0x0000000205b87824 */ /* 0x000fe200078e02ba */
[----:B------:R-:W-:Y:S01]  /*52f0*/  IADD3 R2, R4, 0x8, RZ ;  /* 0x0000000804027810 */ /* 0x000fe20007ffe0ff */
[----:B------:R-:W-:Y:S01]  /*5300*/  LDSM.16.MT88.4 R124, [R188+0xc000] ;  /* 0x00c00000bc7c783b */ /* 0x000fe20000004200 */
[----:B------:R-:W-:Y:S02]  /*5310*/  FSEL R36, R36, -INF , !P4 ;  /* 0xff80000024247808 */ /* 0x000fe40006000000 */
[----:B------:R-:W-:Y:S01]  /*5320*/  ISETP.GE.AND P1, PT, R4, R208, PT ;  /* 0x000000d00400720c */ /* 0x000fe20003f26270 */
[----:B------:R-:W-:Y:S01]  /*5330*/  LDSM.16.MT88.4 R116, [R186+0xc000] ;  /* 0x00c00000ba74783b */ /* 0x000fe20000004200 */
[----:B------:R-:W-:-:S02]  /*5340*/  ISETP.GE.AND P5, PT, R3, R210, PT ;  /* 0x000000d20300720c */ /* 0x000fc40003fa6270 */
[C---:B------:R-:W-:Y:S01]  /*5350*/  ISETP.GE.AND P0, PT, R3.reuse, R208, PT ;  /* 0x000000d00300720c */ /* 0x040fe20003f06270 */
[----:B------:R-:W-:Y:S01]  /*5360*/  LDSM.16.MT88.4 R108, [R185+0xc000] ;  /* 0x00c00000b96c783b */ /* 0x000fe20000004200 */
[C---:B------:R-:W-:Y:S02]  /*5370*/  ISETP.GE.AND P2, PT, R2.reuse, R210, PT ;  /* 0x000000d20200720c */ /* 0x040fe40003f46270 */
[----:B------:R-:W-:Y:S01]  /*5380*/  ISETP.GE.AND P4, PT, R2, R208, PT ;  /* 0x000000d00200720c */ /* 0x000fe20003f86270 */
[----:B------:R-:W-:Y:S01]  /*5390*/  LDSM.16.MT88.4 R100, [R184+0xc000] ;  /* 0x00c00000b864783b */ /* 0x000fe20000004200 */
[C---:B------:R-:W-:Y:S02]  /*53a0*/  ISETP.LT.OR P5, PT, R3.reuse, R211, P5 ;  /* 0x000000d30300720c */ /* 0x040fe40002fa1670 */
[-C--:B------:R-:W-:Y:S01]  /*53b0*/  ISETP.LT.OR P0, PT, R3, R209.reuse, P0 ;  /* 0x000000d10300720c */ /* 0x080fe20000701670 */
[----:B-1----:R-:W-:Y:S01]  /*53c0*/  LDSM.16.MT88.4 R48, [R186+0xe000] ;  /* 0x00e00000ba30783b */ /* 0x002fe20000004200 */
[----:B------:R-:W-:-:S02]  /*53d0*/  ISETP.LT.OR P1, PT, R4, R209, P1 ;  /* 0x000000d10400720c */ /* 0x000fc40000f21670 */
[C---:B------:R-:W-:Y:S01]  /*53e0*/  ISETP.LT.OR P2, PT, R2.reuse, R211, P2 ;  /* 0x000000d30200720c */ /* 0x040fe20001741670 */
[----:B------:R-:W-:Y:S01]  /*53f0*/  LDSM.16.MT88.4 R56, [R185+0xe000] ;  /* 0x00e00000b938783b */ /* 0x000fe20000004200 */
[----:B------:R-:W-:Y:S02]  /*5400*/  ISETP.LT.OR P4, PT, R2, R209, P4 ;  /* 0x000000d10200720c */ /* 0x000fe40002781670 */
[C---:B------:R-:W-:Y:S01]  /*5410*/  IADD3 R3, R4.reuse, 0x9, RZ ;  /* 0x0000000904037810 */ /* 0x040fe20007ffe0ff */
[----:B------:R-:W-:Y:S01]  /*5420*/  LDSM.16.MT88.4 R72, [R188+0x10000] ;  /* 0x01000000bc48783b */ /* 0x000fe20000004200 */
[----:B------:R-:W-:Y:S02]  /*5430*/  IADD3 R2, R4, 0x10, RZ ;  /* 0x0000001004027810 */ /* 0x000fe40007ffe0ff */
[----:B------:R-:W-:Y:S01]  /*5440*/  FSEL R38, R38, -INF , !P1 ;  /* 0xff80000026267808 */ /* 0x000fe20004800000 */
[----:B------:R-:W-:Y:S01]  /*5450*/  LDSM.16.MT88.4 R80, [R186+0x10000] ;  /* 0x01000000ba50783b */ /* 0x000fe20000004200 */
[----:B------:R-:W-:-:S02]  /*5460*/  FSEL R41, R37, -INF , !P5 ;  /* 0xff80000025297808 */ /* 0x000fc40006800000 */
[----:B------:R-:W-:Y:S01]  /*5470*/  FSEL R39, R39, -INF , !P0 ;  /* 0xff80000027277808 */ /* 0x000fe20004000000 */
[----:B------:R-:W-:Y:S01]  /*5480*/  LDSM.16.MT88.4 R88, [R185+0x10000] ;  /* 0x01000000b958783b */ /* 0x000fe20000004200 */
[----:B------:R-:W-:Y:S02]  /*5490*/  FSEL R43, R32, -INF , !P2 ;  /* 0xff800000202b7808 */ /* 0x000fe40005000000 */
[C---:B------:R-:W-:Y:S01]  /*54a0*/  ISETP.GE.AND P5, PT, R3.reuse, R210, PT ;  /* 0x000000d20300720c */ /* 0x040fe20003fa6270 */
[----:B------:R-:W-:Y:S01]  /*54b0*/  LDSM.16.MT88.4 R136, [R186+0xc800] ;  /* 0x00c80000ba88783b */ /* 0x000fe20000004200 */
        /* <DEDUP_REMOVED lines=16> */
[----:B------:R-:W-:Y:S02]  /*55c0*/  ISETP.GE.AND P1, PT, R2, R208, PT ;  /* 0x000000d00200720c */ /* 0x000fe40003f26270 */
[----:B------:R-:W-:Y:S02]  /*55d0*/  FMNMX.FTZ R6, R36, R41, !PT ;  /* 0x0000002924067209 */ /* 0x000fe40007810000 */
[C---:B------:R-:W-:Y:S02]  /*55e0*/  ISETP.LT.OR P5, PT, R3.reuse, R211, P5 ;  /* 0x000000d30300720c */ /* 0x040fe40002fa1670 */
[----:B------:R-:W-:Y:S02]  /*55f0*/  ISETP.LT.OR P0, PT, R3, R209, P0 ;  /* 0x000000d10300720c */ /* 0x000fe40000701670 */
[----:B------:R-:W-:-:S02]  /*5600*/  ISETP.LT.OR P4, PT, R2, R211, P4 ;  /* 0x000000d30200720c */ /* 0x000fc40002781670 */
[----:B------:R-:W-:Y:S02]  /*5610*/  ISETP.LT.OR P1, PT, R2, R209, P1 ;  /* 0x000000d10200720c */ /* 0x000fe40000f21670 */
[----:B------:R-:W-:Y:S02]  /*5620*/  FMNMX.FTZ R6, R43, R6, !PT ;  /* 0x000000062b067209 */ /* 0x000fe40007810000 */
[C---:B------:R-:W-:Y:S02]  /*5630*/  IADD3 R3, R4.reuse, 0x19, RZ ;  /* 0x0000001904037810 */ /* 0x040fe40007ffe0ff */
[----:B------:R-:W-:Y:S02]  /*5640*/  IADD3 R2, R4, 0x20, RZ ;  /* 0x0000002004027810 */ /* 0x000fe40007ffe0ff */
[----:B------:R-:W-:Y:S02]  /*5650*/  FSEL R11, R30, -INF , !P2 ;  /* 0xff8000001e0b7808 */ /* 0x000fe40005000000 */
[----:B------:R-:W-:-:S02]  /*5660*/  FSEL R29, R29, -INF , !P5 ;  /* 0xff8000001d1d7808 */ /* 0x000fc40006800000 */
[----:B------:R-:W-:Y:S02]  /*5670*/  FSEL R31, R31, -INF , !P0 ;  /* 0xff8000001f1f7808 */ /* 0x000fe40004000000 */
[----:B------:R-:W-:Y:S02]  /*5680*/  FSEL R13, R24, -INF , !P4 ;  /* 0xff800000180d7808 */ /* 0x000fe40006000000 */
[----:B------:R-:W-:Y:S02]  /*5690*/  FMNMX.FTZ R6, R33, R6, !PT ;  /* 0x0000000621067209 */ /* 0x000fe40007810000 */
[C---:B------:R-:W-:Y:S02]  /*56a0*/  ISETP.GE.AND P5, PT, R3.reuse, R210, PT ;  /* 0x000000d20300720c */ /* 0x040fe40003fa6270 */
[----:B------:R-:W-:Y:S02]  /*56b0*/  ISETP.GE.AND P0, PT, R3, R208, PT ;  /* 0x000000d00300720c */ /* 0x000fe40003f06270 */
[----:B------:R-:W-:-:S02]  /*56c0*/  ISETP.GE.AND P2, PT, R2, R210, PT ;  /* 0x000000d20200720c */ /* 0x000fc40003f46270 */
[C---:B------:R-:W-:Y:S02]  /*56d0*/  ISETP.GE.AND P4, PT, R2.reuse, R208, PT ;  /* 0x000000d00200720c */ /* 0x040fe40003f86270 */
[----:B------:R-:W-:Y:S02]  /*56e0*/  FMNMX.FTZ R6, R15, R6, !PT ;  /* 0x000000060f067209 */ /* 0x000fe40007810000 */
[C---:B------:R-:W-:Y:S02]  /*56f0*/  ISETP.LT.OR P5, PT, R3.reuse, R211, P5 ;  /* 0x000000d30300720c */ /* 0x040fe40002fa1670 */
[----:B------:R-:W-:Y:S02]  /*5700*/  ISETP.LT.OR P0, PT, R3, R209, P0 ;  /* 0x000000d10300720c */ /* 0x000fe40000701670 */
[C---:B------:R-:W-:Y:S02]  /*5710*/  ISETP.LT.OR P2, PT, R2.reuse, R211, P2 ;  /* 0x000000d30200720c */ /* 0x040fe40001741670 */
[----:B------:R-:W-:-:S02]  /*5720*/  ISETP.LT.OR P4, PT, R2, R209, P4 ;  /* 0x000000d10200720c */ /* 0x000fc40002781670 */
[C---:B------:R-:W-:Y:S02]  /*5730*/  IADD3 R3, R4.reuse, 0x21, RZ ;  /* 0x0000002104037810 */ /* 0x040fe40007ffe0ff */
[----:B------:R-:W-:Y:S02]  /*5740*/  IADD3 R2, R4, 0x28, RZ ;  /* 0x0000002804027810 */ /* 0x000fe40007ffe0ff */
[----:B------:R-:W-:Y:S02]  /*5750*/  FMNMX.FTZ R8, R29, R6, !PT ;  /* 0x000000061d087209 */ /* 0x000fe40007810000 */
[----:B------:R-:W-:Y:S02]  /*5760*/  FSEL R9, R26, -INF , !P1 ;  /* 0xff8000001a097808 */ /* 0x000fe40004800000 */
[----:B------:R-:W-:Y:S02]  /*5770*/  FSEL R25, R25, -INF , !P5 ;  /* 0xff80000019197808 */ /* 0x000fe40006800000 */
[----:B------:R-:W-:-:S02]  /*5780*/  FSEL R27, R27, -INF , !P0 ;  /* 0xff8000001b1b7808 */ /* 0x000fc40004000000 */
[----:B------:R-:W-:Y:S02]  /*5790*/  FMNMX.FTZ R6, R38, R39, !PT ;  /* 0x0000002726067209 */ /* 0x000fe40007810000 */
[C---:B------:R-:W-:Y:S02]  /*57a0*/  ISETP.GE.AND P5, PT, R3.reuse, R210, PT ;  /* 0x000000d20300720c */ /* 0x040fe40003fa6270 */
[----:B------:R-:W-:Y:S02]  /*57b0*/  ISETP.GE.AND P1, PT, R3, R208, PT ;  /* 0x000000d00300720c */ /* 0x000fe40003f26270 */
[----:B------:R-:W-:Y:S02]  /*57c0*/  ISETP.GE.AND P0, PT, R2, R210, PT ;  /* 0x000000d20200720c */ /* 0x000fe40003f06270 */
[----:B------:R-:W-:Y:S02]  /*57d0*/  FSEL R165, R20, -INF , !P2 ;  /* 0xff80000014a57808 */ /* 0x000fe40005000000 */
[----:B------:R-:W-:-:S02]  /*57e0*/  ISETP.GE.AND P2, PT, R2, R208, PT ;  /* 0x000000d00200720c */ /* 0x000fc40003f46270 */
[----:B------:R-:W-:Y:S02]  /*57f0*/  FMNMX.FTZ R8, R13, R8, !PT ;  /* 0x000000080d087209 */ /* 0x000fe40007810000 */
        /* <DEDUP_REMOVED lines=8> */
[----:B------:R-:W-:Y:S02]  /*5880*/  FMNMX.FTZ R6, R35, R6, !PT ;  /* 0x0000000623067209 */ /* 0x000fe40007810000 */
[----:B------:R-:W-:Y:S02]  /*5890*/  FSEL R229, R22, -INF , !P4 ;  /* 0xff80000016e57808 */ /* 0x000fe40006000000 */
[----:B------:R-:W-:-:S02]  /*58a0*/  FSEL R231, R16, -INF , !P0 ;  /* 0xff80000010e77808 */ /* 0x000fc40004000000 */
[----:B------:R-:W-:Y:S02]  /*58b0*/  FSEL R233, R21, -INF , !P5 ;  /* 0xff80000015e97808 */ /* 0x000fe40006800000 */
[C---:B------:R-:W-:Y:S02]  /*58c0*/  ISETP.GE.AND P4, PT, R3.reuse, R210, PT ;  /* 0x000000d20300720c */ /* 0x040fe40003f86270 */
[----:B------:R-:W-:Y:S02]  /*58d0*/  ISETP.GE.AND P0, PT, R3, R208, PT ;  /* 0x000000d00300720c */ /* 0x000fe40003f06270 */
[----:B------:R-:W-:Y:S02]  /*58e0*/  ISETP.GE.AND P5, PT, R2, R210, PT ;  /* 0x000000d20200720c */ /* 0x000fe40003fa6270 */
[----:B------:R-:W-:Y:S02]  /*58f0*/  FMNMX.FTZ R8, R165, R8, !PT ;  /* 0x00000008a5087209 */ /* 0x000fe40007810000 */
[----:B------:R-:W-:-:S02]  /*5900*/  FMNMX.FTZ R6, R11, R6, !PT ;  /* 0x000000060b067209 */ /* 0x000fc40007810000 */
[----:B------:R-:W-:Y:S02]  /*5910*/  FSEL R171, R23, -INF , !P1 ;  /* 0xff80000017ab7808 */ /* 0x000fe40004800000 */
[C---:B------:R-:W-:Y:S01]  /*5920*/  ISETP.GE.AND P1, PT, R2.reuse, R208, PT ;  /* 0x000000d00200720c */ /* 0x040fe20003f26270 */
[----:B------:R-:W-:Y:S01]  /*5930*/  LDSM.16.MT88.4 R20, [R188+0xc800] ;  /* 0x00c80000bc14783b */ /* 0x000fe20000004200 */
[C---:B------:R-:W-:Y:S02]  /*5940*/  ISETP.LT.OR P4, PT, R3.reuse, R211, P4 ;  /* 0x000000d30300720c */ /* 0x040fe40002781670 */
[----:B------:R-:W-:Y:S02]  /*5950*/  ISETP.LT.OR P0, PT, R3, R209, P0 ;  /* 0x000000d10300720c */ /* 0x000fe40000701670 */
[----:B------:R-:W-:Y:S02]  /*5960*/  ISETP.LT.OR P5, PT, R2, R211, P5 ;  /* 0x000000d30200720c */ /* 0x000fe40002fa1670 */
[----:B------:R-:W-:-:S02]  /*5970*/  IADD3 R3, R4, 0x31, RZ ;  /* 0x0000003104037810 */ /* 0x000fc40007ffe0ff */
[----:B------:R-:W-:Y:S02]  /*5980*/  FMNMX.FTZ R8, R233, R8, !PT ;  /* 0x00000008e9087209 */ /* 0x000fe40007810000 */
[----:B------:R-:W-:Y:S02]  /*5990*/  FMNMX.FTZ R6, R31, R6, !PT ;  /* 0x000000061f067209 */ /* 0x000fe40007810000 */
[----:B------:R-:W-:Y:S02]  /*59a0*/  ISETP.LT.OR P1, PT, R2, R209, P1 ;  /* 0x000000d10200720c */ /* 0x000fe40000f21670 */
[----:B------:R-:W-:Y:S02]  /*59b0*/  FSEL R227, R18, -INF , !P2 ;  /* 0xff80000012e37808 */ /* 0x000fe40005000000 */
        /* <DEDUP_REMOVED lines=13> */
[----:B------:R-:W-:-:S02]  /*5a90*/  IADD3 R4, R4, 0x39, RZ ;  /* 0x0000003904047810 */ /* 0x000fc40007ffe0ff */
[----:B------:R-:W-:Y:S02]  /*5aa0*/  FMNMX.FTZ R6, R229, R6, !PT ;  /* 0x00000006e5067209 */ /* 0x000fe40007810000 */
[----:B------:R-:W-:Y:S02]  /*5ab0*/  FSEL R219, R68, -INF , !P5 ;  /* 0xff80000044db7808 */ /* 0x000fe40006800000 */
[----:B------:R-:W-:Y:S02]  /*5ac0*/  FMNMX.FTZ R8, R223, R8, !PT ;  /* 0x00000008df087209 */ /* 0x000fe40007810000 */
[----:B------:R-:W-:Y:S02]  /*5ad0*/  ISETP.GE.AND P4, PT, R4, R210, PT ;  /* 0x000000d20400720c */ /* 0x000fe40003f86270 */
[----:B------:R-:W-:Y:S02]  /*5ae0*/  FMNMX.FTZ R6, R171, R6, !PT ;  /* 0x00000006ab067209 */ /* 0x000fe40007810000 */
[----:B------:R-:W-:-:S02]  /*5af0*/  FSEL R217, R19, -INF , !P1 ;  /* 0xff80000013d97808 */ /* 0x000fc40004800000 */
[----:B------:R-:W-:Y:S02]  /*5b00*/  FMNMX.FTZ R10, R219, R8, !PT ;  /* 0x00000008db0a7209 */ /* 0x000fe40007810000 */
[-C--:B------:R-:W-:Y:S02]  /*5b10*/  ISETP.GE.AND P1, PT, R2, R208.reuse, PT ;  /* 0x000000d00200720c */ /* 0x080fe40003f26270 */
[----:B------:R-:W-:Y:S02]  /*5b20*/  ISETP.LT.OR P4, PT, R4, R211, P4 ;  /* 0x000000d30400720c */ /* 0x000fe40002781670 */
[----:B------:R-:W-:Y:S02]  /*5b30*/  ISETP.GE.AND P2, PT, R3, R208, PT ;  /* 0x000000d00300720c */ /* 0x000fe40003f46270 */
[----:B------:R-:W-:Y:S02]  /*5b40*/  FMNMX.FTZ R8, R227, R6, !PT ;  /* 0x00000006e3087209 */ /* 0x000fe40007810000 */
[----:B------:R-:W-:-:S02]  /*5b50*/  ISETP.LT.OR P1, PT, R2, R209, P1 ;  /* 0x000000d10200720c */ /* 0x000fc40000f21670 */
[----:B------:R-:W-:Y:S02]  /*5b60*/  FSEL R215, R69, -INF , !P4 ;  /* 0xff80000045d77808 */ /* 0x000fe40006000000 */
[----:B------:R-:W-:Y:S02]  /*5b70*/  ISETP.LT.OR P2, PT, R3, R209, P2 ;  /* 0x000000d10300720c */ /* 0x000fe40001741670 */
[----:B------:R-:W-:Y:S02]  /*5b80*/  FSEL R213, R66, -INF , !P0 ;  /* 0xff80000042d57808 */ /* 0x000fe40004000000 */
[----:B------:R-:W-:Y:S02]  /*5b90*/  FMNMX.FTZ R2, R217, R8, !PT ;  /* 0x00000008d9027209 */ /* 0x000fe40007810000 */
[----:B------:R-:W-:Y:S02]  /*5ba0*/  FMNMX.FTZ R6, R215, R10, !PT ;  /* 0x0000000ad7067209 */ /* 0x000fe40007810000 */
[----:B------:R-:W-:-:S02]  /*5bb0*/  ISETP.GE.AND P0, PT, R4, R208, PT ;  /* 0x000000d00400720c */ /* 0x000fc40003f06270 */
[----:B------:R-:W-:Y:S01]  /*5bc0*/  FSEL R143, R67, -INF , !P2 ;  /* 0xff800000438f7808 */ /* 0x000fe20005000000 */
[----:B------:R-:W1:Y:S01]  /*5bd0*/  SHFL.BFLY PT, R3, R6, 0x2, 0x1f ;  /* 0x0c401f0006037f89 */ /* 0x000e6200000e0000 */
[----:B------:R-:W-:Y:S02]  /*5be0*/  FMNMX.FTZ R2, R213, R2, !PT ;  /* 0x00000002d5027209 */ /* 0x000fe40007810000 */
[----:B------:R-:W-:Y:S01]  /*5bf0*/  ISETP.LT.OR P0, PT, R4, R209, P0 ;  /* 0x000000d10400720c */ /* 0x000fe20000701670 */
[----:B------:R-:W-:Y:S01]  /*5c00*/  LDSM.16.MT88.4 R64, [R184+0xe000] ;  /* 0x00e00000b840783b */ /* 0x000fe20000004200 */
[----:B------:R-:W-:Y:S02]  /*5c10*/  FSEL R141, R70, -INF , !P1 ;  /* 0xff800000468d7808 */ /* 0x000fe40004800000 */
[----:B------:R-:W-:Y:S02]  /*5c20*/  FMNMX.FTZ R2, R143, R2, !PT ;  /* 0x000000028f027209 */ /* 0x000fe40007810000 */
[----:B------:R-:W-:-:S02]  /*5c30*/  FSEL R169, R71, -INF , !P0 ;  /* 0xff80000047a97808 */ /* 0x000fc40004000000 */
[----:B------:R-:W-:-:S04]  /*5c40*/  FMNMX.FTZ R2, R141, R2, !PT ;  /* 0x000000028d027209 */ /* 0x000fc80007810000 */
[----:B------:R-:W-:-:S05]  /*5c50*/  FMNMX.FTZ R19, R169, R2, !PT ;  /* 0x00000002a9137209 */ /* 0x000fca0007810000 */
[----:B------:R-:W2:Y:S01]  /*5c60*/  SHFL.BFLY PT, R2, R19, 0x2, 0x1f ;  /* 0x0c401f0013027f89 */ /* 0x000ea200000e0000 */
[----:B-1----:R-:W-:-:S03]  /*5c70*/  FMNMX.FTZ R17, R6, R3, !PT ;  /* 0x0000000306117209 */ /* 0x002fc60007810000 */
[----:B------:R-:W-:Y:S04]  /*5c80*/  LDSM.16.MT88.4 R4, [R184+0x10000] ;  /* 0x01000000b804783b */ /* 0x000fe80000004200 */
        /* <DEDUP_REMOVED lines=9> */
[--C-:B------:R-:W-:Y:S01]  /*5d20*/  FFMA.FTZ R157, R43, c[0x0][0x23c], -R140.reuse ;  /* 0x00008f002b9d7a23 */ /* 0x100fe2000001088c */
[----:B--2---:R-:W-:Y:S01]  /*5d30*/  FMNMX.FTZ R3, R2, R3, !PT ;  /* 0x0000000302037209 */ /* 0x004fe20007810000 */
[----:B------:R-:W1:Y:S01]  /*5d40*/  LDSM.16.MT88.4 R40, [R188+0xe000] ;  /* 0x00e00000bc28783b */ /* 0x000e620000004200 */
[--C-:B------:R-:W-:Y:S01]  /*5d50*/  FFMA.FTZ R163, R36, c[0x0][0x23c], -R140.reuse ;  /* 0x00008f0024a37a23 */ /* 0x100fe2000001088c */
[----:B------:R-:W-:Y:S01]  /*5d60*/  MUFU.EX2 R156, R156 ;  /* 0x0000009c009c7308 */ /* 0x000fe20000000800 */
[C---:B------:R-:W-:Y:S01]  /*5d70*/  FSETP.NEU.FTZ.AND P0, PT, R3.reuse, -INF , PT ;  /* 0xff8000000300780b */ /* 0x040fe20003f1d000 */
[----:B------:R-:W-:Y:S02]  /*5d80*/  FMUL.FTZ R162, R3, c[0x0][0x23c] ;  /* 0x00008f0003a27a20 */ /* 0x000fe40000410000 */
[----:B------:R-:W-:-:S02]  /*5d90*/  FFMA.FTZ R152, R33, c[0x0][0x23c], -R140 ;  /* 0x00008f0021987a23 */ /* 0x000fc4000001088c */
[--C-:B------:R-:W-:Y:S01]  /*5da0*/  FFMA.FTZ R155, R15, c[0x0][0x23c], -R140.reuse ;  /* 0x00008f000f9b7a23 */ /* 0x100fe2000001088c */
[----:B------:R-:W-:Y:S01]  /*5db0*/  FSEL R162, R162, RZ, P0 ;  /* 0x000000ffa2a27208 */ /* 0x000fe20000000000 */
[----:B------:R-:W2:Y:S01]  /*5dc0*/  MUFU.EX2 R163, R163 ;  /* 0x000000a300a37308 */ /* 0x000ea20000000800 */
[--C-:B------:R-:W-:Y:S01]  /*5dd0*/  FFMA.FTZ R150, R29, c[0x0][0x23c], -R140.reuse ;  /* 0x00008f001d967a23 */ /* 0x100fe2000001088c */
[----:B------:R-:W-:Y:S01]  /*5de0*/  LEA R214, P0, R133, c[0x0][0x168], 0x1 ;  /* 0x00005a0085d67a11 */ /* 0x000fe200078008ff */
[----:B------:R-:W-:Y:S02]  /*5df0*/  FFMA.FTZ R149, R13, c[0x0][0x23c], -R140 ;  /* 0x00008f000d957a23 */ /* 0x000fe4000001088c */
[--C-:B------:R-:W-:Y:S01]  /*5e00*/  FFMA.FTZ R154, R38, c[0x0][0x23c], -R162.reuse ;  /* 0x00008f00269a7a23 */ /* 0x100fe200000108a2 */
[----:B------:R-:W-:Y:S01]  /*5e10*/  LDSM.16.MT88.4 R12, [R184+0xe800] ;  /* 0x00e80000b80c783b */ /* 0x000fe20000004200 */
[--C-:B------:R-:W-:Y:S01]  /*5e20*/  FFMA.FTZ R159, R39, c[0x0][0x23c], -R162.reuse ;  /* 0x00008f00279f7a23 */ /* 0x100fe200000108a2 */
[----:B------:R-:W-:Y:S01]  /*5e30*/  MUFU.EX2 R157, R157 ;  /* 0x0000009d009d7308 */ /* 0x000fe20000000800 */
[----:B------:R-:W-:-:S02]  /*5e40*/  FFMA.FTZ R161, R37, c[0x0][0x23c], -R162 ;  /* 0x00008f0025a17a23 */ /* 0x000fc400000108a2 */
[--C-:B------:R-:W-:Y:S02]  /*5e50*/  FFMA.FTZ R148, R35, c[0x0][0x23c], -R162.reuse ;  /* 0x00008f0023947a23 */ /* 0x100fe400000108a2 */
[--C-:B------:R-:W-:Y:S01]  /*5e60*/  FFMA.FTZ R153, R11, c[0x0][0x23c], -R162.reuse ;  /* 0x00008f000b997a23 */ /* 0x100fe200000108a2 */
[----:B------:R-:W-:Y:S01]  /*5e70*/  LDSM.16.MT88.4 R32, [R185+0xc800] ;  /* 0x00c80000b920783b */ /* 0x000fe20000004200 */
[----:B------:R-:W-:Y:S01]  /*5e80*/  FFMA.FTZ R151, R9, c[0x0][0x23c], -R162 ;  /* 0x00008f0009977a23 */ /* 0x000fe200000108a2 */
[----:B------:R-:W3:Y:S01]  /*5e90*/  MUFU.EX2 R152, R152 ;  /* 0x0000009800987308 */ /* 0x000ee20000000800 */
[----:B--2---:R-:W-:Y:S01]  /*5ea0*/  F2FP.PACK_AB R96, R156, R163 ;  /* 0x000000a39c60723e */ /* 0x004fe200000000ff */
[----:B------:R-:W2:Y:S01]  /*5eb0*/  LDSM.16.MT88.4 R8, [R188+0xe800] ;  /* 0x00e80000bc08783b */ /* 0x000ea20000004200 */
[----:B------:R-:W-:Y:S02]  /*5ec0*/  FFMA.FTZ R146, R25, c[0x0][0x23c], -R140 ;  /* 0x00008f0019927a23 */ /* 0x000fe4000001088c */
[----:B------:R-:W-:-:S02]  /*5ed0*/  FFMA.FTZ R2, R31, c[0x0][0x23c], -R162 ;  /* 0x00008f001f027a23 */ /* 0x000fc400000108a2 */
[----:B------:R-:W-:Y:S01]  /*5ee0*/  FFMA.FTZ R0, R27, c[0x0][0x23c], -R162 ;  /* 0x00008f001b007a23 */ /* 0x000fe200000108a2 */
[----:B------:R-:W-:Y:S01]  /*5ef0*/  MUFU.EX2 R154, R154 ;  /* 0x0000009a009a7308 */ /* 0x000fe20000000800 */
[----:B------:R-:W-:Y:S01]  /*5f00*/  LDSM.16.MT88.4 R28, [R184+0xc800] ;  /* 0x00c80000b81c783b */ /* 0x000fe20000004200 */
[--C-:B------:R-:W-:Y:S02]  /*5f10*/  FFMA.FTZ R158, R165, c[0x0][0x23c], -R140.reuse ;  /* 0x00008f00a59e7a23 */ /* 0x100fe4000001088c */
[--C-:B------:R-:W-:Y:S01]  /*5f20*/  FFMA.FTZ R165, R233, c[0x0][0x23c], -R140.reuse ;  /* 0x00008f00e9a57a23 */ /* 0x100fe2000001088c */
[----:B------:R-:W-:Y:S01]  /*5f30*/  LDSM.16.MT88.4 R24, [R186+0xe800] ;  /* 0x00e80000ba18783b */ /* 0x000fe20000004200 */
[--C-:B------:R-:W-:Y:S02]  /*5f40*/  FFMA.FTZ R160, R231, c[0x0][0x23c], -R140.reuse ;  /* 0x00008f00e7a07a23 */ /* 0x100fe4000001088c */
        /* <DEDUP_REMOVED lines=9> */
[----:B------:R-:W-:Y:S01]  /*5fe0*/  FFMA.FTZ R219, R215, c[0x0][0x23c], -R140 ;  /* 0x00008f00d7db7a23 */ /* 0x000fe2000001088c */
[----:B------:R-:W3:Y:S01]  /*5ff0*/  MUFU.EX2 R148, R148 ;  /* 0x0000009400947308 */ /* 0x000ee20000000800 */
[----:B----4-:R-:W-:Y:S01]  /*6000*/  F2FP.PACK_AB R97, R159, R154 ;  /* 0x0000009a9f61723e */ /* 0x010fe200000000ff */
[----:B------:R-:W-:-:S02]  /*6010*/  FFMA.FTZ R212, R213, c[0x0][0x23c], -R162 ;  /* 0x00008f00d5d47a23 */ /* 0x000fc400000108a2 */
[--C-:B------:R-:W-:Y:S02]  /*6020*/  FFMA.FTZ R213, R143, c[0x0][0x23c], -R162.reuse ;  /* 0x00008f008fd57a23 */ /* 0x100fe400000108a2 */
[----:B------:R-:W-:Y:S02]  /*6030*/  FFMA.FTZ R215, R141, c[0x0][0x23c], -R162 ;  /* 0x00008f008dd77a23 */ /* 0x000fe400000108a2 */
[----:B------:R-:W-:Y:S01]  /*6040*/  MUFU.EX2 R155, R155 ;  /* 0x0000009b009b7308 */ /* 0x000fe20000000800 */
[--C-:B------:R-:W-:Y:S02]  /*6050*/  FFMA.FTZ R168, R225, c[0x0][0x23c], -R140.reuse ;  /* 0x00008f00e1a87a23 */ /* 0x100fe4000001088c */
[----:B------:R-:W-:Y:S02]  /*6060*/  FFMA.FTZ R223, R223, c[0x0][0x23c], -R140 ;  /* 0x00008f00dfdf7a23 */ /* 0x000fe4000001088c */
[----:B------:R-:W-:Y:S01]  /*6070*/  FFMA.FTZ R162, R169, c[0x0][0x23c], -R162 ;  /* 0x00008f00a9a27a23 */ /* 0x000fe200000108a2 */
[----:B------:R-:W-:Y:S01]  /*6080*/  LDSM.16.MT88.4 R140, [R186+0xd800] ;  /* 0x00d80000ba8c783b */ /* 0x000fe20000004200 */
[----:B------:R-:W-:Y:S01]  /*6090*/  FADD.FTZ R154, R154, R159 ;  /* 0x0000009f9a9a7221 */ /* 0x000fe20000010000 */
[----:B---3--:R-:W-:Y:S01]  /*60a0*/  F2FP.PACK_AB R99, R148, R161 ;  /* 0x000000a19463723e */ /* 0x008fe200000000ff */
[----:B------:R-:W3:Y:S01]  /*60b0*/  MUFU.EX2 R150, R150 ;  /* 0x0000009600967308 */ /* 0x000ee20000000800 */
[----:B------:R-:W-:-:S02]  /*60c0*/  FADD.FTZ R156, R163, R156 ;  /* 0x0000009ca39c7221 */ /* 0x000fc40000010000 */
[----:B------:R-:W-:Y:S02]  /*60d0*/  FADD.FTZ R161, R161, R154 ;  /* 0x0000009aa1a17221 */ /* 0x000fe40000010000 */
[----:B------:R-:W-:Y:S01]  /*60e0*/  FADD.FTZ R157, R157, R156 ;  /* 0x0000009c9d9d7221 */ /* 0x000fe20000010000 */
[----:B-1----:R-:W-:Y:S01]  /*60f0*/  HMMA.16816.F32 R36, R96, R40, RZ ;  /* 0x000000286024723c */ /* 0x002fe200000018ff */
[----:B------:R-:W-:Y:S01]  /*6100*/  FADD.FTZ R148, R148, R161 ;  /* 0x000000a194947221 */ /* 0x000fe20000010000 */
[----:B------:R-:W-:Y:S01]  /*6110*/  MUFU.EX2 R149, R149 ;  /* 0x0000009500957308 */ /* 0x000fe20000000800 */
[----:B------:R-:W-:-:S05]  /*6120*/  FADD.FTZ R152, R152, R157 ;  /* 0x0000009d98987221 */ /* 0x000fca0000010000 */
        /* <DEDUP_REMOVED lines=51> */
[----:B----4-:R-:W-:Y:S01]  /*6460*/  F2FP.PACK_AB R7, R0, R151 ;  /* 0x000000970007723e */ /* 0x010fe200000000ff */
[----:B------:R-:W-:-:S04]  /*6470*/  FADD.FTZ R151, R151, R2 ;  /* 0x0000000297977221 */ /* 0x000fc80000010000 */
[----:B------:R-:W-:Y:S02]  /*6480*/  FADD.FTZ R151, R0, R151 ;  /* 0x0000009700977221 */ /* 0x000fe40000010000 */
[C---:B--2---:R-:W-:Y:S08]  /*6490*/  HMMA.16816.F32 R36, R4.reuse, R8, R36 ;  /* 0x000000080424723c */ /* 0x044ff00000001824 */
        /* <DEDUP_REMOVED lines=35> */
[----:B-----5:R-:W-:-:S02]  /*66d0*/  F2FP.PACK_AB R4, R165, R158 ;  /* 0x0000009ea504723e */ /* 0x020fc400000000ff */
        /* <DEDUP_REMOVED lines=51> */
[----:B------:R-:W-:Y:S01]  /*6a10*/  FADD.FTZ R217, R162, R215 ;  /* 0x000000d7a2d97221 */ /* 0x000fe20000010000 */
[----:B------:R-:W-:Y:S02]  /*6a20*/  LEA.HI.X R215, R133, c[0x0][0x16c], R134, 0x1, P0 ;  /* 0x00005b0085d77a11 */ /* 0x000fe400000f0c86 */
        /* <DEDUP_REMOVED lines=38> */
[----:B------:R-:W-:-:S04]  /*6c90*/  DEPBAR.LE SB0, 0x0 ;  /* 0x000080000000791a */ /* 0x000fc80000000000 */
[----:B------:R-:W-:Y:S01]  /*6ca0*/  ULDC.64 UR4, c[0x0][0x118] ;  /* 0x0000460000047ab9 */ /* 0x000fe20000000a00 */
[----:B------:R-:W-:Y:S02]  /*6cb0*/  IABS R0, c[0x0][0x2d0] ;  /* 0x0000b40000007a13 */ /* 0x000fe40000000000 */
[----:B------:R-:W-:Y:S01]  /*6cc0*/  IADD3 R203, R147, -0x2, RZ ;  /* 0xfffffffe93cb7810 */ /* 0x000fe20007ffe0ff */
[----:B------:R-:W-:Y:S06]  /*6cd0*/  BAR.SYNC.DEFER_BLOCKING 0x0 ;  /* 0x0000000000007b1d */ /* 0x000fec0000010000 */
[----:B------:R-:W-:Y:S05]  /*6ce0*/  @!P3 BRA `(.L_x_2664) ;  /* 0x000003a00000b947 */ /* 0x000fea0003800000 */
[----:B------:R-:W1:Y:S01]  /*6cf0*/  I2F.RP R7, R0 ;  /* 0x0000000000077306 */ /* 0x000e620000209400 */
[----:B------:R-:W-:-:S05]  /*6d00*/  IMAD.SHL.U32 R2, R203, 0x40, RZ ;  /* 0x00000040cb027824 */ /* 0x000fca00078e00ff */
[----:B------:R-:W-:Y:S02]  /*6d10*/  IADD3 R10, R2, 0x40, RZ ;  /* 0x00000040020a7810 */ /* 0x000fe40007ffe0ff */
[----:B------:R-:W-:Y:S02]  /*6d20*/  IABS R4, R2 ;  /* 0x0000000200047213 */ /* 0x000fe40000000000 */
[----:B------:R-:W-:Y:S02]  /*6d30*/  IABS R6, R10 ;  /* 0x0000000a00067213 */ /* 0x000fe40000000000 */
[----:B------:R-:W-:Y:S02]  /*6d40*/  LOP3.LUT R10, R10, c[0x0][0x2d0], RZ, 0x3c, !PT ;  /* 0x0000b4000a0a7a12 */ /* 0x000fe400078e3cff */
[----:B------:R-:W-:Y:S01]  /*6d50*/  LOP3.LUT R2, R2, c[0x0][0x2d0], RZ, 0x3c, !PT ;  /* 0x0000b40002027a12 */ /* 0x000fe200078e3cff */
[----:B-1----:R-:W1:Y:S01]  /*6d60*/  MUFU.RCP R8, R7 ;  /* 0x0000000700087308 */ /* 0x002e620000001000 */
[----:B------:R-:W-:-:S02]  /*6d70*/  ISETP.GE.AND P2, PT, R10, RZ, PT ;  /* 0x000000ff0a00720c */ /* 0x000fc40003f46270 */
[----:B------:R-:W-:Y:S02]  /*6d80*/  ISETP.GE.AND P0, PT, R2, RZ, PT ;  /* 0x000000ff0200720c */ /* 0x000fe40003f06270 */
[----:B------:R-:W-:Y:S02]  /*6d90*/  LOP3.LUT R2, RZ, c[0x0][0x2d0], RZ, 0x33, !PT ;  /* 0x0000b400ff027a12 */ /* 0x000fe400078e33ff */
[----:B-1----:R-:W-:-:S04]  /*6da0*/  IADD3 R8, R8, 0xffffffe, RZ ;  /* 0x0ffffffe08087810 */ /* 0x002fc80007ffe0ff */
        /* <DEDUP_REMOVED lines=19> */
[----:B------:R-:W-:-:S07]  /*6ee0*/  ISETP.NE.AND P1, PT, RZ, c[0x0][0x2d0], PT ;  /* 0x0000b400ff007a0c */ /* 0x000fce0003f25270 */
        /* <DEDUP_REMOVED lines=18> */
[----:B--2---:R-:W-:-:S05]  /*7010*/  IMAD.IADD R6, R6, 0x1, -R7 ;  /* 0x0000000106067824 */ /* 0x004fca00078e0a07 */
[----:B------:R-:W-:-:S05]  /*7020*/  SHF.R.S32.HI R4, RZ, 0x1f, R6 ;  /* 0x0000001fff047819 */ /* 0x000fca0000011406 */
[----:B------:R-:W-:-:S04]  /*7030*/  IMAD R5, R4, c[0x0][0x188], RZ ;  /* 0x0000620004057a24 */ /* 0x000fc800078e02ff */
[C---:B------:R-:W-:Y:S02]  /*7040*/  IMAD R5, R6.reuse, c[0x0][0x18c], R5 ;  /* 0x0000630006057a24 */ /* 0x040fe400078e0205 */
[----:B------:R-:W-:-:S04]  /*7050*/  IMAD.WIDE.U32 R6, R6, c[0x0][0x188], R8 ;  /* 0x0000620006067a25 */ /* 0x000fc800078e0008 */
[----:B------:R-:W-:Y:S01]  /*7060*/  IMAD.IADD R4, R7, 0x1, R5 ;  /* 0x0000000107047824 */ /* 0x000fe200078e0205 */
[----:B------:R-:W-:Y:S01]  /*7070*/  MOV R9, R6 ;  /* 0x0000000600097202 */ /* 0x000fe20000000f00 */
[----:B------:R-:W-:Y:S05]  /*7080*/  BRA `(.L_x_2665) ;  /* 0x0000003000007947 */ /* 0x000fea0003800000 */
.L_x_2664:
[----:B------:R-:W-:-:S05]  /*7090*/  IMAD.MOV.U32 R9, RZ, RZ, c[0x0][0x1a0] ;  /* 0x00006800ff097624 */ /* 0x000fca00078e00ff */
[----:B------:R-:W-:-:S04]  /*70a0*/  LEA R9, -R9, RZ, 0x6 ;  /* 0x000000ff09097211 */ /* 0x000fc800078e31ff */
[----:B------:R-:W-:Y:S02]  /*70b0*/  SHF.R.S32.HI R4, RZ, 0x1f, R9 ;  /* 0x0000001fff047819 */ /* 0x000fe40000011409 */
.L_x_2665:
[C---:B------:R-:W-:Y:S02]  /*70c0*/  IADD3 R2, R204.reuse, 0x40, RZ ;  /* 0x00000040cc027810 */ /* 0x040fe40007ffe0ff */
[----:B------:R-:W-:Y:S02]  /*70d0*/  IADD3 R5, R204, 0x80, RZ ;  /* 0x00000080cc057810 */ /* 0x000fe40007ffe0ff */
[----:B------:R-:W-:Y:S02]  /*70e0*/  ISETP.GE.AND P4, PT, R2, c[0x0][0x220], PT ;  /* 0x0000880002007a0c */ /* 0x000fe40003f86270 */
[----:B------:R-:W-:Y:S02]  /*70f0*/  ISETP.GE.AND P2, PT, R5, c[0x0][0x220], PT ;  /* 0x0000880005007a0c */ /* 0x000fe40003f46270 */
[----:B------:R-:W-:Y:S02]  /*7100*/  ISETP.GE.AND P5, PT, R204, c[0x0][0x220], PT ;  /* 0x00008800cc007a0c */ /* 0x000fe40003fa6270 */
[----:B------:R-:W-:-:S04]  /*7110*/  LEA R212, P6, R9, R220, 0x1 ;  /* 0x000000dc09d47211 */ /* 0x000fc800078c08ff */
[----:B------:R-:W-:-:S03]  /*7120*/  LEA.HI.X R213, R9, R221, R4, 0x1, P6 ;  /* 0x000000dd09d57211 */ /* 0x000fc600030f0c04 */
[CC--:B------:R-:W-:Y:S02]  /*7130*/  @!P4 IADD3 R6, P1, R9.reuse, R144.reuse, RZ ;  /* 0x000000900906c210 */ /* 0x0c0fe40007f3e0ff */
[----:B------:R-:W-:Y:S02]  /*7140*/  @!P2 IADD3 R7, P0, R9, R144, RZ ;  /* 0x000000900907a210 */ /* 0x000fe40007f1e0ff */
[----:B------:R-:W-:Y:S01]  /*7150*/  @P5 STS.128 [R202+0xc000], RZ ;  /* 0x00c000ffca005388 */ /* 0x000fe20000000c00 */
[--C-:B------:R-:W-:Y:S01]  /*7160*/  @!P4 IMAD.X R5, R4, 0x1, R135.reuse, P1 ;  /* 0x000000010405c824 */ /* 0x100fe200008e0687 */
        /* <DEDUP_REMOVED lines=8> */
[----:B------:R-:W-:Y:S01]  /*71f0*/  IADD3 R5, P1, R200, R9, RZ ;  /* 0x00000009c8057210 */ /* 0x000fe20007f3e0ff */
[----:B------:R-:W-:Y:S01]  /*7200*/  @P4 STS.128 [R202+0xe000], RZ ;  /* 0x00e000ffca004388 */ /* 0x000fe20000000c00 */
[----:B------:R-:W-:Y:S02]  /*7210*/  @!P2 LEA.HI.X R13, R7, c[0x0][0x174], R2, 0x1, P0 ;  /* 0x00005d00070daa11 */ /* 0x000fe400000f0c02 */
[----:B------:R-:W-:Y:S01]  /*7220*/  @!P4 IADD3 R9, P0, R5, R144, RZ ;  /* 0x000000900509c210 */ /* 0x000fe20007f1e0ff */
[----:B------:R-:W-:Y:S01]  /*7230*/  IMAD.X R2, R199, 0x1, R4, P1 ;  /* 0x00000001c7027824 */ /* 0x000fe200008e0604 */
[----:B------:R-:W-:Y:S01]  /*7240*/  @!P5 LEA R16, P1, R5, R220, 0x1 ;  /* 0x000000dc0510d211 */ /* 0x000fe200078208ff */
[----:B------:R-:W-:Y:S01]  /*7250*/  @!PT LDS RZ, [RZ] ;  /* 0x00000000fffff984 */ /* 0x000fe20000000800 */
[----:B------:R-:W-:Y:S01]  /*7260*/  @!PT LDS RZ, [RZ] ;  /* 0x00000000fffff984 */ /* 0x000fe20000000800 */
[----:B------:R-:W-:Y:S01]  /*7270*/  @!PT LDS RZ, [RZ] ;  /* 0x00000000fffff984 */ /* 0x000fe20000000800 */
[----:B------:R2:W-:Y:S01]  /*7280*/  @!P4 LDGSTS.E.BYPASS.LTC128B.128 [R202+0xe000], [R18.64+0x80] ;  /* 0x0e00008012cacfae */ /* 0x0005e2000b901d44 */
[----:B------:R-:W-:Y:S01]  /*7290*/  @!P4 LEA R14, P6, R9, c[0x0][0x170], 0x1 ;  /* 0x00005c00090eca11 */ /* 0x000fe200078c08ff */
[----:B------:R-:W-:Y:S01]  /*72a0*/  @!P4 IMAD.X R4, R2, 0x1, R135, P0 ;  /* 0x000000010204c824 */ /* 0x000fe200000e0687 */
[----:B------:R-:W-:Y:S01]  /*72b0*/  @!P5 LEA.HI.X R17, R5, R221, R2, 0x1, P1 ;  /* 0x000000dd0511d211 */ /* 0x000fe200008f0c02 */
[----:B------:R-:W-:Y:S01]  /*72c0*/  @P2 STS.128 [R202+0x10000], RZ ;  /* 0x010000ffca002388 */ /* 0x000fe20000000c00 */
[----:B------:R-:W-:-:S02]  /*72d0*/  IADD3 R7, P1, R200, R5, RZ ;  /* 0x00000005c8077210 */ /* 0x000fc40007f3e0ff */
[-C--:B------:R-:W-:Y:S01]  /*72e0*/  @!P2 IADD3 R5, P0, R5, R144.reuse, RZ ;  /* 0x000000900505a210 */ /* 0x080fe20007f1e0ff */
[----:B------:R-:W-:Y:S01]  /*72f0*/  @!PT LDS RZ, [RZ] ;  /* 0x00000000fffff984 */ /* 0x000fe20000000800 */
[----:B------:R-:W-:Y:S01]  /*7300*/  @!PT LDS RZ, [RZ] ;  /* 0x00000000fffff984 */ /* 0x000fe20000000800 */
[----:B------:R-:W-:Y:S01]  /*7310*/  @!PT LDS RZ, [RZ] ;  /* 0x00000000fffff984 */ /* 0x000fe20000000800 */
[----:B------:R3:W-:Y:S01]  /*7320*/  @!P2 LDGSTS.E.BYPASS.LTC128B.128 [R202+0x10000], [R12.64+0x100] ;  /* 0x100001000ccaafae */ /* 0x0007e2000b901d44 */
[----:B------:R-:W-:Y:S01]  /*7330*/  @!P4 LEA.HI.X R15, R9, c[0x0][0x174], R4, 0x1, P6 ;  /* 0x00005d00090fca11 */ /* 0x000fe200030f0c04 */
[----:B------:R-:W-:Y:S01]  /*7340*/  IMAD.X R4, R199, 0x1, R2, P1 ;  /* 0x00000001c7047824 */ /* 0x000fe200008e0602 */
[-C--:B------:R-:W-:Y:S01]  /*7350*/  @!P4 IADD3 R6, P1, R7, R144.reuse, RZ ;  /* 0x000000900706c210 */ /* 0x080fe20007f3e0ff */
[--C-:B------:R-:W-:Y:S01]  /*7360*/  @!P2 IMAD.X R2, R2, 0x1, R135.reuse, P0 ;  /* 0x000000010202a824 */ /* 0x100fe200000e0687 */
[C---:B------:R-:W-:Y:S01]  /*7370*/  @!P2 LEA R10, P0, R5.reuse, c[0x0][0x170], 0x1 ;  /* 0x00005c00050aaa11 */ /* 0x040fe200078008ff */
[----:B------:R-:W-:Y:S03]  /*7380*/  @P5 STS.128 [R202+0xc800], RZ ;  /* 0x00c800ffca005388 */ /* 0x000fe60000000c00 */
[----:B------:R-:W-:Y:S01]  /*7390*/  @!P2 LEA.HI.X R11, R5, c[0x0][0x174], R2, 0x1, P0 ;  /* 0x00005d00050baa11 */ /* 0x000fe200000f0c02 */
[----:B------:R-:W-:Y:S01]  /*73a0*/  @!P4 IMAD.X R5, R4, 0x1, R135, P1 ;  /* 0x000000010405c824 */ /* 0x000fe200008e0687 */
[----:B------:R-:W-:Y:S01]  /*73b0*/  @!P4 LEA R24, P1, R6, c[0x0][0x170], 0x1 ;  /* 0x00005c000618ca11 */ /* 0x000fe200078208ff */
[----:B------:R-:W-:Y:S01]  /*73c0*/  @!PT LDS RZ, [RZ] ;  /* 0x00000000fffff984 */ /* 0x000fe20000000800 */
[----:B------:R-:W-:Y:S01]  /*73d0*/  @!PT LDS RZ, [RZ] ;  /* 0x00000000fffff984 */ /* 0x000fe20000000800 */
[----:B------:R-:W-:Y:S01]  /*73e0*/  @!PT LDS RZ, [RZ] ;  /* 0x00000000fffff984 */ /* 0x000fe20000000800 */
[----:B------:R2:W-:Y:S01]  /*73f0*/  @!P5 LDGSTS.E.BYPASS.LTC128B.128 [R202+0xc800], [R16.64] ;  /* 0x0c80000010cadfae */ /* 0x0005e2000b901d44 */
[----:B------:R-:W-:-:S02]  /*7400*/  @!P2 IADD3 R2, P0, R7, R144, RZ ;  /* 0x000000900702a210 */ /* 0x000fc40007f1e0ff */
[----:B------:R-:W-:Y:S01]  /*7410*/  @!P4 LEA.HI.X R25, R6, c[0x0][0x174], R5, 0x1, P1 ;  /* 0x00005d000619ca11 */ /* 0x000fe200008f0c05 */
[----:B------:R-:W-:Y:S01]  /*7420*/  @P4 STS.128 [R202+0xe800], RZ ;  /* 0x00e800ffca004388 */ /* 0x000fe20000000c00 */
[C---:B------:R-:W-:Y:S01]  /*7430*/  @!P5 LEA R6, P6, R7.reuse, R220, 0x1 ;  /* 0x000000dc0706d211 */ /* 0x040fe200078c08ff */
[----:B------:R-:W-:Y:S01]  /*7440*/  @!P2 IMAD.X R5, R4, 0x1, R135, P0 ;  /* 0x000000010405a824 */ /* 0x000fe200000e0687 */
[----:B------:R-:W-:Y:S01]  /*7450*/  IADD3 R9, P1, R200, R7, RZ ;  /* 0x00000007c8097210 */ /* 0x000fe20007f3e0ff */
[----:B------:R-:W-:Y:S01]  /*7460*/  @!PT LDS RZ, [RZ] ;  /* 0x00000000fffff984 */ /* 0x000fe20000000800 */
[----:B------:R-:W-:Y:S01]  /*7470*/  @!PT LDS RZ, [RZ] ;  /* 0x00000000fffff984 */ /* 0x000fe20000000800 */
[----:B------:R-:W-:Y:S01]  /*7480*/  @!PT LDS RZ, [RZ] ;  /* 0x00000000fffff984 */ /* 0x000fe20000000800 */
[----:B------:R3:W-:Y:S01]  /*7490*/  @!P4 LDGSTS.E.BYPASS.LTC128B.128 [R202+0xe800], [R14.64+0x80] ;  /* 0x0e8000800ecacfae */ /* 0x0007e2000b901d44 */
[C---:B------:R-:W-:Y:S02]  /*74a0*/  @!P2 LEA R26, P0, R2.reuse, c[0x0][0x170], 0x1 ;  /* 0x00005c00021aaa11 */ /* 0x040fe400078008ff */
[--C-:B------:R-:W-:Y:S01]  /*74b0*/  @!P5 LEA.HI.X R7, R7, R221, R4.reuse, 0x1, P6 ;  /* 0x000000dd0707d211 */ /* 0x100fe200030f0c04 */
[----:B------:R-:W-:Y:S01]  /*74c0*/  IMAD.X R4, R199, 0x1, R4, P1 ;  /* 0x00000001c7047824 */ /* 0x000fe200008e0604 */
[----:B------:R-:W-:Y:S01]  /*74d0*/  @!P2 LEA.HI.X R27, R2, c[0x0][0x174], R5, 0x1, P0 ;  /* 0x00005d00021baa11 */ /* 0x000fe200000f0c05 */
[----:B------:R-:W-:Y:S01]  /*74e0*/  @P2 STS.128 [R202+0x10800], RZ ;  /* 0x010800ffca002388 */ /* 0x000fe20000000c00 */
[----:B------:R-:W-:-:S02]  /*74f0*/  @!P4 IADD3 R2, P1, R9, R144, RZ ;  /* 0x000000900902c210 */ /* 0x000fc40007f3e0ff */
[C---:B------:R-:W-:Y:S01]  /*7500*/  @!P2 IADD3 R144, P0, R9.reuse, R144, RZ ;  /* 0x000000900990a210 */ /* 0x040fe20007f1e0ff */
[----:B------:R-:W-:Y:S01]  /*7510*/  @!PT LDS RZ, [RZ] ;  /* 0x00000000fffff984 */ /* 0x000fe20000000800 */
[----:B------:R-:W-:Y:S01]  /*7520*/  @!PT LDS RZ, [RZ] ;  /* 0x00000000fffff984 */ /* 0x000fe20000000800 */
[----:B------:R-:W-:Y:S01]  /*7530*/  @!PT LDS RZ, [RZ] ;  /* 0x00000000fffff984 */ /* 0x000fe20000000800 */
[----:B------:R4:W-:Y:S01]  /*7540*/  @!P2 LDGSTS.E.BYPASS.LTC128B.128 [R202+0x10800], [R10.64+0x100] ;  /* 0x108001000acaafae */ /* 0x0009e2000b901d44 */
[C---:B------:R-:W-:Y:S01]  /*7550*/  @!P5 LEA R28, P6, R9.reuse, R220, 0x1 ;  /* 0x000000dc091cd211 */ /* 0x040fe200078c08ff */
[--C-:B------:R-:W-:Y:S01]  /*7560*/  @!P4 IMAD.X R5, R4, 0x1, R135.reuse, P1 ;  /* 0x000000010405c824 */ /* 0x100fe200008e0687 */
[----:B------:R-:W-:Y:S01]  /*7570*/  @!P4 LEA R30, P1, R2, c[0x0][0x170], 0x1 ;  /* 0x00005c00021eca11 */ /* 0x000fe200078208ff */
[----:B------:R-:W-:Y:S01]  /*7580*/  @P5 STS.128 [R202+0xd000], RZ ;  /* 0x00d000ffca005388 */ /* 0x000fe20000000c00 */
[----:B------:R-:W-:Y:S01]  /*7590*/  @!P5 LEA.HI.X R29, R9, R221, R4, 0x1, P6 ;  /* 0x000000dd091dd211 */ /* 0x000fe200030f0c04 */
[----:B------:R-:W-:Y:S01]  /*75a0*/  @!P2 IMAD.X R135, R4, 0x1, R135, P0 ;  /* 0x000000010487a824 */ /* 0x000fe200000e0687 */
[----:B------:R-:W-:Y:S01]  /*75b0*/  @!P2 LEA R4, P0, R144, c[0x0][0x170], 0x1 ;  /* 0x00005c009004aa11 */ /* 0x000fe200078008ff */
[----:B------:R-:W-:Y:S01]  /*75c0*/  @!PT LDS RZ, [RZ] ;  /* 0x00000000fffff984 */ /* 0x000fe20000000800 */
[----:B------:R-:W-:Y:S01]  /*75d0*/  @!PT LDS RZ, [RZ] ;  /* 0x00000000fffff984 */ /* 0x000fe20000000800 */
[----:B------:R-:W-:Y:S01]  /*75e0*/  @!PT LDS RZ, [RZ] ;  /* 0x00000000fffff984 */ /* 0x000fe20000000800 */
[----:B------:R5:W-:Y:S01]  /*75f0*/  @!P5 LDGSTS.E.BYPASS.LTC128B.128 [R202+0xd000], [R6.64] ;  /* 0x0d00000006cadfae */ /* 0x000be2000b901d44 */
[----:B------:R-:W-:Y:S01]  /*7600*/  @!P4 LEA.HI.X R31, R2, c[0x0][0x174], R5, 0x1, P1 ;  /* 0x00005d00021fca11 */ /* 0x000fe200008f0c05 */
[----:B------:R-:W-:Y:S01]  /*7610*/  IMAD R2, R203, 0x40, R201 ;  /* 0x00000040cb027824 */ /* 0x000fe200078e02c9 */
[----:B------:R-:W-:Y:S01]  /*7620*/  @!P2 LEA.HI.X R5, R144, c[0x0][0x174], R135, 0x1, P0 ;  /* 0x00005d009005aa11 */ /* 0x000fe200000f0c87 */
[----:B------:R-:W-:Y:S03]  /*7630*/  @P4 STS.128 [R202+0xf000], RZ ;  /* 0x00f000ffca004388 */ /* 0x000fe60000000c00 */
[CC--:B------:R-:W-:Y:S01]  /*7640*/  ISETP.GE.AND P6, PT, R2.reuse, R210.reuse, PT ;  /* 0x000000d20200720c */ /* 0x0c0fe20003fc6270 */
[----:B------:R-:W-:Y:S01]  /*7650*/  @!PT LDS RZ, [RZ] ;  /* 0x00000000fffff984 */ /* 0x000fe20000000800 */
[----:B------:R-:W-:Y:S01]  /*7660*/  @!PT LDS RZ, [RZ] ;  /* 0x00000000fffff984 */ /* 0x000fe20000000800 */
[----:B------:R-:W-:Y:S01]  /*7670*/  @!PT LDS RZ, [RZ] ;  /* 0x00000000fffff984 */ /* 0x000fe20000000800 */
[----:B------:R1:W-:Y:S03]  /*7680*/  @!P4 LDGSTS.E.BYPASS.LTC128B.128 [R202+0xf000], [R24.64+0x80] ;  /* 0x0f00008018cacfae */ /* 0x0003e6000b901d44 */
[C---:B------:R-:W-:Y:S01]  /*7690*/  ISETP.LT.OR P6, PT, R2.reuse, R211, P6 ;  /* 0x000000d30200720c */ /* 0x040fe200037c1670 */
        /* <DEDUP_REMOVED lines=21> */
[----:B------:R-:W2:Y:S04]  /*77f0*/  LDSM.16.M88.4 R20, [R193+0x6000] ;  /* 0x00600000c114783b */ /* 0x000ea80000000200 */
[----:B---3--:R-:W3:Y:S04]  /*7800*/  LDSM.16.M88.4 R12, [R193+0x6800] ;  /* 0x00680000c10c783b */ /* 0x008ee80000000200 */
[----:B------:R-:W3:Y:S04]  /*7810*/  LDSM.16.M88.4 R156, [R193+0x7000] ;  /* 0x00700000c19c783b */ /* 0x000ee80000000200 */
[----:B------:R-:W3:Y:S04]  /*7820*/  LDSM.16.M88.4 R144, [R193+0x7800] ;  /* 0x00780000c190783b */ /* 0x000ee80000000200 */
[----:B----4-:R-:W-:Y:S04]  /*7830*/  LDSM.16.M88.4 R8, [R192] ;  /* 0x00000000c008783b */ /* 0x010fe80000000200 */
[----:B------:R-:W4:Y:S04]  /*7840*/  LDSM.16.M88.4 R140, [R191] ;  /* 0x00000000bf8c783b */ /* 0x000f280000000200 */
[----:B------:R-:W4:Y:S04]  /*7850*/  LDSM.16.M88.4 R136, [R183] ;  /* 0x00000000b788783b */ /* 0x000f280000000200 */
[----:B-1----:R-:W1:Y:S04]  /*7860*/  LDSM.16.M88.4 R28, [R181] ;  /* 0x00000000b51c783b */ /* 0x002e680000000200 */
[----:B------:R-:W1:Y:S04]  /*7870*/  LDSM.16.M88.4 R32, [R182] ;  /* 0x00000000b620783b */ /* 0x000e680000000200 */
[----:B------:R-:W-:Y:S01]  /*7880*/  LDSM.16.M88.4 R220, [R190] ;  /* 0x00000000bedc783b */ /* 0x000fe20000000200 */
[C---:B--2---:R-:W-:Y:S03]  /*7890*/  HMMA.16816.F32 R24, R148.reuse, R20, RZ ;  /* 0x000000149418723c */ /* 0x044fe600000018ff */
[----:B-----5:R-:W2:Y:S04]  /*78a0*/  LDSM.16.M88.4 R4, [R187+0x6000] ;  /* 0x00600000bb04783b */ /* 0x020ea80000000200 */
[----:B------:R-:W5:Y:S01]  /*78b0*/  LDSM.16.M88.4 R224, [R187+0x6800] ;  /* 0x00680000bbe0783b */ /* 0x000f620000000200 */
[C---:B---3--:R-:W-:Y:S03]  /*78c0*/  HMMA.16816.F32 R16, R148.reuse, R12, RZ ;  /* 0x0000000c9410723c */ /* 0x048fe600000018ff */
[----:B------:R-:W3:Y:S04]  /*78d0*/  LDSM.16.M88.4 R164, [R187+0x7800] ;  /* 0x00780000bba4783b */ /* 0x000ee80000000200 */
[----:B------:R-:W1:Y:S01]  /*78e0*/  LDSM.16.M88.4 R168, [R187+0x7000] ;  /* 0x00700000bba8783b */ /* 0x000e620000000200 */
[C---:B------:R-:W-:Y:S03]  /*78f0*/  HMMA.16816.F32 R20, R148.reuse, R22, RZ ;  /* 0x000000169414723c */ /* 0x040fe600000018ff */
[----:B------:R-:W0:Y:S05]  /*7900*/  LDGDEPBAR ;  /* 0x00000000000079af */ /* 0x000e2a0000000000 */
[C---:B------:R-:W-:Y:S08]  /*7910*/  HMMA.16816.F32 R12, R148.reuse, R14, RZ ;  /* 0x0000000e940c723c */ /* 0x040ff000000018ff */
[C---:B------:R-:W-:Y:S08]  /*7920*/  HMMA.16816.F32 R160, R148.reuse, R156, RZ ;  /* 0x0000009c94a0723c */ /* 0x040ff000000018ff */
[C---:B------:R-:W-:Y:S08]  /*7930*/  HMMA.16816.F32 R156, R148.reuse, R158, RZ ;  /* 0x0000009e949c723c */ /* 0x040ff000000018ff */
[C---:B------:R-:W-:Y:S08]  /*7940*/  HMMA.16816.F32 R152, R148.reuse, R144, RZ ;  /* 0x000000909498723c */ /* 0x040ff000000018ff */
[----:B------:R-:W-:Y:S01]  /*7950*/  HMMA.16816.F32 R148, R148, R146, RZ ;  /* 0x000000929494723c */ /* 0x000fe200000018ff */
[----:B------:R-:W-:Y:S07]  /*7960*/  LDSM.16.M88.4 R144, [R189] ;  /* 0x00000000bd90783b */ /* 0x000fee0000000200 */
[C---:B----4-:R-:W-:Y:S08]  /*7970*/  HMMA.16816.F32 R24, R8.reuse, R140, R24 ;  /* 0x0000008c0818723c */ /* 0x050ff00000001818 */
[C---:B------:R-:W-:Y:S01]  /*7980*/  HMMA.16816.F32 R20, R8.reuse, R142, R20 ;  /* 0x0000008e0814723c */ /* 0x040fe20000001814 */
[----:B------:R-:W4:Y:S07]  /*7990*/  LDSM.16.M88.4 R140, [R180] ;  /* 0x00000000b48c783b */ /* 0x000f2e0000000200 */
[C---:B------:R-:W-:Y:S08]  /*79a0*/  HMMA.16816.F32 R16, R8.reuse, R136, R16 ;  /* 0x000000880810723c */ /* 0x040ff00000001810 */
[C---:B------:R-:W-:Y:S01]  /*79b0*/  HMMA.16816.F32 R12, R8.reuse, R138, R12 ;  /* 0x0000008a080c723c */ /* 0x040fe2000000180c */
[----:B------:R-:W3:Y:S07]  /*79c0*/  LDSM.16.M88.4 R136, [R180+0x800] ;  /* 0x00080000b488783b */ /* 0x000eee0000000200 */
[C---:B-1----:R-:W-:Y:S08]  /*79d0*/  HMMA.16816.F32 R152, R8.reuse, R28, R152 ;  /* 0x0000001c0898723c */ /* 0x042ff00000001898 */
[C---:B------:R-:W-:Y:S08]  /*79e0*/  HMMA.16816.F32 R160, R8.reuse, R32, R160 ;  /* 0x0000002008a0723c */ /* 0x040ff000000018a0 */
[C---:B------:R-:W-:Y:S01]  /*79f0*/  HMMA.16816.F32 R156, R8.reuse, R34, R156 ;  /* 0x00000022089c723c */ /* 0x040fe2000000189c */
[----:B------:R-:W1:Y:S07]  /*7a00*/  LDSM.16.M88.4 R32, [R180+0x1000] ;  /* 0x00100000b420783b */ /* 0x000e6e0000000200 */
[----:B------:R-:W-:Y:S01]  /*7a10*/  HMMA.16816.F32 R148, R8, R30, R148 ;  /* 0x0000001e0894723c */ /* 0x000fe20000001894 */
[----:B------:R-:W1:Y:S04]  /*7a20*/  LDSM.16.M88.4 R28, [R180+0x1800] ;  /* 0x00180000b41c783b */ /* 0x000e680000000200 */
[----:B------:R-:W-:Y:S03]  /*7a30*/  LDSM.16.M88.4 R8, [R194+0x2000] ;  /* 0x00200000c208783b */ /* 0x000fe60000000200 */
[C---:B--2---:R-:W-:Y:S08]  /*7a40*/  HMMA.16816.F32 R24, R220.reuse, R4, R24 ;  /* 0x00000004dc18723c */ /* 0x044ff00000001818 */
[C---:B------:R-:W-:Y:S01]  /*7a50*/  HMMA.16816.F32 R20, R220.reuse, R6, R20 ;  /* 0x00000006dc14723c */ /* 0x040fe20000001814 */
[----:B------:R-:W2:Y:S07]  /*7a60*/  LDSM.16.M88.4 R4, [R193+0x8000] ;  /* 0x00800000c104783b */ /* 0x000eae0000000200 */
[C---:B-----5:R-:W-:Y:S08]  /*7a70*/  HMMA.16816.F32 R16, R220.reuse, R224, R16 ;  /* 0x000000e0dc10723c */ /* 0x060ff00000001810 */
[C---:B------:R-:W-:Y:S08]  /*7a80*/  HMMA.16816.F32 R12, R220.reuse, R226, R12 ;  /* 0x000000e2dc0c723c */ /* 0x040ff0000000180c */
[C---:B---3--:R-:W-:Y:S08]  /*7a90*/  HMMA.16816.F32 R152, R220.reuse, R164, R152 ;  /* 0x000000a4dc98723c */ /* 0x048ff00000001898 */
[C---:B------:R-:W-:Y:S08]  /*7aa0*/  HMMA.16816.F32 R160, R220.reuse, R168, R160 ;  /* 0x000000a8dca0723c */ /* 0x040ff000000018a0 */
[C---:B------:R-:W-:Y:S01]  /*7ab0*/  HMMA.16816.F32 R156, R220.reuse, R170, R156 ;  /* 0x000000aadc9c723c */ /* 0x040fe2000000189c */
[----:B------:R-:W-:Y:S07]  /*7ac0*/  LDSM.16.M88.4 R168, [R176] ;  /* 0x00000000b0a8783b */ /* 0x000fee0000000200 */
[----:B------:R-:W-:Y:S01]  /*7ad0*/  HMMA.16816.F32 R164, R220, R166, R148 ;  /* 0x000000a6dca4723c */ /* 0x000fe20000001894 */
[----:B------:R-:W3:Y:S07]  /*7ae0*/  LDSM.16.M88.4 R148, [R193+0x8800] ;  /* 0x00880000c194783b */ /* 0x000eee0000000200 */
[C---:B----4-:R-:W-:Y:S08]  /*7af0*/  HMMA.16816.F32 R24, R144.reuse, R140, R24 ;  /* 0x0000008c9018723c */ /* 0x050ff00000001818 */
[C---:B------:R-:W-:Y:S01]  /*7b00*/  HMMA.16816.F32 R20, R144.reuse, R142, R20 ;  /* 0x0000008e9014723c */ /* 0x040fe20000001814 */
[----:B------:R-:W4:Y:S07]  /*7b10*/  LDSM.16.M88.4 R140, [R193+0x9000] ;  /* 0x00900000c18c783b */ /* 0x000f2e0000000200 */
[C---:B------:R-:W-:Y:S08]  /*7b20*/  HMMA.16816.F32 R16, R144.reuse, R136, R16 ;  /* 0x000000889010723c */ /* 0x040ff00000001810 */
[C---:B------:R-:W-:Y:S01]  /*7b30*/  HMMA.16816.F32 R12, R144.reuse, R138, R12 ;  /* 0x0000008a900c723c */ /* 0x040fe2000000180c */
[----:B------:R-:W5:Y:S07]  /*7b40*/  LDSM.16.M88.4 R136, [R193+0x9800] ;  /* 0x00980000c188783b */ /* 0x000f6e0000000200 */
[C---:B-1----:R-:W-:Y:S08]  /*7b50*/  HMMA.16816.F32 R160, R144.reuse, R32, R160 ;  /* 0x0000002090a0723c */ /* 0x042ff000000018a0 */
[C---:B------:R-:W-:Y:S01]  /*7b60*/  HMMA.16816.F32 R156, R144.reuse, R34, R156 ;  /* 0x00000022909c723c */ /* 0x040fe2000000189c */
[----:B------:R-:W-:Y:S07]  /*7b70*/  LDSM.16.M88.4 R32, [R179] ;  /* 0x00000000b320783b */ /* 0x000fee0000000200 */
[C---:B------:R-:W-:Y:S08]  /*7b80*/  HMMA.16816.F32 R152, R144.reuse, R28, R152 ;  /* 0x0000001c9098723c */ /* 0x040ff00000001898 */
[----:B------:R-:W-:Y:S01]  /*7b90*/  HMMA.16816.F32 R164, R144, R30, R164 ;  /* 0x0000001e90a4723c */ /* 0x000fe200000018a4 */
[----:B------:R-:W-:Y:S04]  /*7ba0*/  LDSM.16.M88.4 R144, [R192+0x2000] ;  /* 0x00200000c090783b */ /* 0x000fe80000000200 */
[----:B------:R-:W1:Y:S03]  /*7bb0*/  LDSM.16.M88.4 R28, [R178] ;  /* 0x00000000b21c783b */ /* 0x000e660000000200 */
[C---:B--2---:R-:W-:Y:S08]  /*7bc0*/  HMMA.16816.F32 R24, R8.reuse, R4, R24 ;  /* 0x000000040818723c */ /* 0x044ff00000001818 */
[C---:B------:R-:W-:Y:S01]  /*7bd0*/  HMMA.16816.F32 R20, R8.reuse, R6, R20 ;  /* 0x000000060814723c */ /* 0x040fe20000001814 */
[----:B------:R-:W2:Y:S07]  /*7be0*/  LDSM.16.M88.4 R4, [R177] ;  /* 0x00000000b104783b */ /* 0x000eae0000000200 */
[C---:B---3--:R-:W-:Y:S08]  /*7bf0*/  HMMA.16816.F32 R16, R8.reuse, R148, R16 ;  /* 0x000000940810723c */ /* 0x048ff00000001810 */
[C---:B------:R-:W-:Y:S01]  /*7c00*/  HMMA.16816.F32 R12, R8.reuse, R150, R12 ;  /* 0x00000096080c723c */ /* 0x040fe2000000180c */
[----:B------:R-:W-:Y:S07]  /*7c10*/  LDSM.16.M88.4 R148, [R187+0x8000] ;  /* 0x00800000bb94783b */ /* 0x000fee0000000200 */
[C---:B----4-:R-:W-:Y:S08]  /*7c20*/  HMMA.16816.F32 R160, R8.reuse, R140, R160 ;  /* 0x0000008c08a0723c */ /* 0x050ff000000018a0 */
[C---:B------:R-:W-:Y:S01]  /*7c30*/  HMMA.16816.F32 R156, R8.reuse, R142, R156 ;  /* 0x0000008e089c723c */ /* 0x040fe2000000189c */
[----:B------:R-:W-:Y:S07]  /*7c40*/  LDSM.16.M88.4 R140, [R187+0x8800] ;  /* 0x00880000bb8c783b */ /* 0x000fee0000000200 */
[C---:B-----5:R-:W-:Y:S01]  /*7c50*/  HMMA.16816.F32 R220, R8.reuse, R136, R152 ;  /* 0x0000008808dc723c */ /* 0x060fe20000001898 */
[----:B------:R-:W3:Y:S07]  /*7c60*/  LDSM.16.M88.4 R152, [R190+0x2000] ;  /* 0x00200000be98783b */ /* 0x000eee0000000200 */
[----:B------:R-:W-:Y:S01]  /*7c70*/  HMMA.16816.F32 R164, R8, R138, R164 ;  /* 0x0000008a08a4723c */ /* 0x000fe200000018a4 */
[----:B------:R-:W4:Y:S04]  /*7c80*/  LDSM.16.M88.4 R8, [R187+0x9000] ;  /* 0x00900000bb08783b */ /* 0x000f280000000200 */
[----:B------:R-:W-:Y:S03]  /*7c90*/  LDSM.16.M88.4 R136, [R189+0x2000] ;  /* 0x00200000bd88783b */ /* 0x000fe60000000200 */
[C---:B-1----:R-:W-:Y:S08]  /*7ca0*/  HMMA.16816.F32 R16, R144.reuse, R28, R16 ;  /* 0x0000001c9010723c */ /* 0x042ff00000001810 */
[C---:B------:R-:W-:Y:S01]  /*7cb0*/  HMMA.16816.F32 R12, R144.reuse, R30, R12 ;  /* 0x0000001e900c723c */ /* 0x040fe2000000180c */
[----:B------:R-:W1:Y:S07]  /*7cc0*/  LDSM.16.M88.4 R28, [R187+0x9800] ;  /* 0x00980000bb1c783b */ /* 0x000e6e0000000200 */
[C---:B------:R-:W-:Y:S08]  /*7cd0*/  HMMA.16816.F32 R24, R144.reuse, R32, R24 ;  /* 0x000000209018723c */ /* 0x040ff00000001818 */
[C---:B------:R-:W-:Y:S01]  /*7ce0*/  HMMA.16816.F32 R20, R144.reuse, R34, R20 ;  /* 0x000000229014723c */ /* 0x040fe20000001814 */
[----:B------:R-:W5:Y:S07]  /*7cf0*/  LDSM.16.M88.4 R32, [R180+0x2000] ;  /* 0x00200000b420783b */ /* 0x000f6e0000000200 */
[C---:B--2---:R-:W-:Y:S08]  /*7d00*/  HMMA.16816.F32 R160, R144.reuse, R4, R160 ;  /* 0x0000000490a0723c */ /* 0x044ff000000018a0 */
[C---:B------:R-:W-:Y:S01]  /*7d10*/  HMMA.16816.F32 R156, R144.reuse, R6, R156 ;  /* 0x00000006909c723c */ /* 0x040fe2000000189c */
[----:B------:R-:W2:Y:S07]  /*7d20*/  LDSM.16.M88.4 R4, [R180+0x2800] ;  /* 0x00280000b404783b */ /* 0x000eae0000000200 */
[C---:B------:R-:W-:Y:S08]  /*7d30*/  HMMA.16816.F32 R220, R144.reuse, R168, R220 ;  /* 0x000000a890dc723c */ /* 0x040ff000000018dc */
[----:B------:R-:W-:Y:S01]  /*7d40*/  HMMA.16816.F32 R164, R144, R170, R164 ;  /* 0x000000aa90a4723c */ /* 0x000fe200000018a4 */
[----:B------:R-:W1:Y:S04]  /*7d50*/  LDSM.16.M88.4 R144, [R180+0x3000] ;  /* 0x00300000b490783b */ /* 0x000e680000000200 */
[----:B------:R-:W-:Y:S03]  /*7d60*/  LDSM.16.M88.4 R168, [R193+0xa800] ;  /* 0x00a80000c1a8783b */ /* 0x000fe60000000200 */
[C---:B---3--:R-:W-:Y:S08]  /*7d70*/  HMMA.16816.F32 R16, R152.reuse, R140, R16 ;  /* 0x0000008c9810723c */ /* 0x048ff00000001810 */
[C---:B------:R-:W-:Y:S01]  /*7d80*/  HMMA.16816.F32 R12, R152.reuse, R142, R12 ;  /* 0x0000008e980c723c */ /* 0x040fe2000000180c */
[----:B------:R-:W3:Y:S07]  /*7d90*/  LDSM.16.M88.4 R140, [R180+0x3800] ;  /* 0x00380000b48c783b */ /* 0x000eee0000000200 */
[C---:B------:R-:W-:Y:S08]  /*7da0*/  HMMA.16816.F32 R24, R152.reuse, R148, R24 ;  /* 0x000000949818723c */ /* 0x040ff00000001818 */
[C---:B------:R-:W-:Y:S01]  /*7db0*/  HMMA.16816.F32 R20, R152.reuse, R150, R20 ;  /* 0x000000969814723c */ /* 0x040fe20000001814 */
[----:B------:R-:W-:Y:S07]  /*7dc0*/  LDSM.16.M88.4 R148, [R194+0x4000] ;  /* 0x00400000c294783b */ /* 0x000fee0000000200 */
[C---:B----4-:R-:W-:Y:S08]  /*7dd0*/  HMMA.16816.F32 R160, R152.reuse, R8, R160 ;  /* 0x0000000898a0723c */ /* 0x050ff000000018a0 */
[C---:B------:R-:W-:Y:S01]  /*7de0*/  HMMA.16816.F32 R156, R152.reuse, R10, R156 ;  /* 0x0000000a989c723c */ /* 0x040fe2000000189c */
[----:B------:R-:W4:Y:S07]  /*7df0*/  LDSM.16.M88.4 R8, [R193+0xa000] ;  /* 0x00a00000c108783b */ /* 0x000f2e0000000200 */
[C---:B-1----:R-:W-:Y:S08]  /*7e00*/  HMMA.16816.F32 R220, R152.reuse, R28, R220 ;  /* 0x0000001c98dc723c */ /* 0x042ff000000018dc */
[----:B------:R-:W-:Y:S01]  /*7e10*/  HMMA.16816.F32 R164, R152, R30, R164 ;  /* 0x0000001e98a4723c */ /* 0x000fe200000018a4 */
[----:B------:R-:W-:Y:S07]  /*7e20*/  LDSM.16.M88.4 R28, [R175] ;  /* 0x00000000af1c783b */ /* 0x000fee0000000200 */
[C---:B-----5:R-:W-:Y:S08]  /*7e30*/  HMMA.16816.F32 R24, R136.reuse, R32, R24 ;  /* 0x000000208818723c */ /* 0x060ff00000001818 */
[C---:B--2---:R-:W-:Y:S08]  /*7e40*/  HMMA.16816.F32 R16, R136.reuse, R4, R16 ;  /* 0x000000048810723c */ /* 0x044ff00000001810 */
[C---:B------:R-:W-:Y:S01]  /*7e50*/  HMMA.16816.F32 R20, R136.reuse, R34, R20 ;  /* 0x000000228814723c */ /* 0x040fe20000001814 */
[----:B------:R-:W1:Y:S07]  /*7e60*/  LDSM.16.M88.4 R32, [R192+0x4000] ;  /* 0x00400000c020783b */ /* 0x000e6e0000000200 */
[C---:B------:R-:W-:Y:S01]  /*7e70*/  HMMA.16816.F32 R12, R136.reuse, R6, R12 ;  /* 0x00000006880c723c */ /* 0x040fe2000000180c */
[----:B------:R-:W2:Y:S07]  /*7e80*/  LDSM.16.M88.4 R4, [R193+0xb000] ;  /* 0x00b00000c104783b */ /* 0x000eae0000000200 */
[C---:B------:R-:W-:Y:S08]  /*7e90*/  HMMA.16816.F32 R160, R136.reuse, R144, R160 ;  /* 0x0000009088a0723c */ /* 0x040ff000000018a0 */
[C---:B------:R-:W-:Y:S01]  /*7ea0*/  HMMA.16816.F32 R156, R136.reuse, R146, R156 ;  /* 0x00000092889c723c */ /* 0x040fe2000000189c */
[----:B------:R-:W5:Y:S07]  /*7eb0*/  LDSM.16.M88.4 R144, [R193+0xb800] ;  /* 0x00b80000c190783b */ /* 0x000f6e0000000200 */
[C---:B---3--:R-:W-:Y:S08]  /*7ec0*/  HMMA.16816.F32 R220, R136.reuse, R140, R220 ;  /* 0x0000008c88dc723c */ /* 0x048ff000000018dc */
[----:B------:R-:W-:Y:S01]  /*7ed0*/  HMMA.16816.F32 R164, R136, R142, R164 ;  /* 0x0000008e88a4723c */ /* 0x000fe200000018a4 */
[----:B------:R-:W3:Y:S04]  /*7ee0*/  LDSM.16.M88.4 R136, [R174] ;  /* 0x00000000ae88783b */ /* 0x000ee80000000200 */
[----:B------:R-:W-:Y:S03]  /*7ef0*/  LDSM.16.M88.4 R140, [R190+0x4000] ;  /* 0x00400000be8c783b */ /* 0x000fe60000000200 */
[C---:B----4-:R-:W-:Y:S08]  /*7f00*/  HMMA.16816.F32 R24, R148.reuse, R8, R24 ;  /* 0x000000089418723c */ /* 0x050ff00000001818 */
[C---:B------:R-:W-:Y:S08]  /*7f10*/  HMMA.16816.F32 R16, R148.reuse, R168, R16 ;  /* 0x000000a89410723c */ /* 0x040ff00000001810 */
[C---:B------:R-:W-:Y:S01]  /*7f20*/  HMMA.16816.F32 R20, R148.reuse, R10, R20 ;  /* 0x0000000a9414723c */ /* 0x040fe20000001814 */
[----:B------:R-:W-:Y:S07]  /*7f30*/  LDSM.16.M88.4 R8, [R173] ;  /* 0x00000000ad08783b */ /* 0x000fee0000000200 */
[----:B------:R-:W-:Y:S01]  /*7f40*/  HMMA.16816.F32 R168, R148, R170, R12 ;  /* 0x000000aa94a8723c */ /* 0x000fe2000000180c */
[----:B------:R-:W4:Y:S07]  /*7f50*/  LDSM.16.M88.4 R12, [R187+0xa000] ;  /* 0x00a00000bb0c783b */ /* 0x000f2e0000000200 */
[----:B-1----:R-:W-:Y:S08]  /*7f60*/  HMMA.16816.F32 R24, R32, R28, R24 ;  /* 0x0000001c2018723c */ /* 0x002ff00000001818 */
[C---:B--2---:R-:W-:Y:S08]  /*7f70*/  HMMA.16816.F32 R160, R148.reuse, R4, R160 ;  /* 0x0000000494a0723c */ /* 0x044ff000000018a0 */
[C---:B------:R-:W-:Y:S01]  /*7f80*/  HMMA.16816.F32 R156, R148.reuse, R6, R156 ;  /* 0x00000006949c723c */ /* 0x040fe2000000189c */
[----:B------:R-:W1:Y:S07]  /*7f90*/  LDSM.16.M88.4 R4, [R172] ;  /* 0x00000000ac04783b */ /* 0x000e6e0000000200 */
[C---:B-----5:R-:W-:Y:S08]  /*7fa0*/  HMMA.16816.F32 R220, R148.reuse, R144, R220 ;  /* 0x0000009094dc723c */ /* 0x060ff000000018dc */
[----:B------:R-:W-:Y:S01]  /*7fb0*/  HMMA.16816.F32 R164, R148, R146, R164 ;  /* 0x0000009294a4723c */ /* 0x000fe200000018a4 */
[----:B------:R-:W-:Y:S07]  /*7fc0*/  LDSM.16.M88.4 R148, [R187+0xb000] ;  /* 0x00b00000bb94783b */ /* 0x000fee0000000200 */
[C---:B------:R-:W-:Y:S01]  /*7fd0*/  HMMA.16816.F32 R20, R32.reuse, R30, R20 ;  /* 0x0000001e2014723c */ /* 0x040fe20000001814 */
[----:B------:R-:W-:Y:S07]  /*7fe0*/  LDSM.16.M88.4 R28, [R189+0x4000] ;  /* 0x00400000bd1c783b */ /* 0x000fee0000000200 */
[C---:B---3--:R-:W-:Y:S01]  /*7ff0*/  HMMA.16816.F32 R144, R32.reuse, R136, R16 ;  /* 0x000000882090723c */ /* 0x048fe20000001810 */
[----:B------:R-:W2:Y:S07]  /*8000*/  LDSM.16.M88.4 R16, [R180+0x4000] ;  /* 0x00400000b410783b */ /* 0x000eae0000000200 */
[----:B------:R-:W-:Y:S01]  /*8010*/  HMMA.16816.F32 R168, R32, R138, R168 ;  /* 0x0000008a20a8723c */ /* 0x000fe200000018a8 */
[----:B------:R-:W3:Y:S07]  /*8020*/  LDSM.16.M88.4 R136, [R187+0xa800] ;  /* 0x00a80000bb88783b */ /* 0x000eee0000000200 */
[----:B----4-:R-:W-:Y:S08]  /*8030*/  HMMA.16816.F32 R24, R140, R12, R24 ;  /* 0x0000000c8c18723c */ /* 0x010ff00000001818 */
[C---:B------:R-:W-:Y:S08]  /*8040*/  HMMA.16816.F32 R160, R32.reuse, R8, R160 ;  /* 0x0000000820a0723c */ /* 0x040ff000000018a0 */
[----:B------:R-:W-:Y:S01]  /*8050*/  HMMA.16816.F32 R156, R32, R10, R156 ;  /* 0x0000000a209c723c */ /* 0x000fe2000000189c */
[----:B------:R-:W4:Y:S07]  /*8060*/  LDSM.16.M88.4 R8, [R187+0xb800] ;  /* 0x00b80000bb08783b */ /* 0x000f2e0000000200 */
[----:B------:R-:W-:Y:S01]  /*8070*/  HMMA.16816.F32 R20, R140, R14, R20 ;  /* 0x0000000e8c14723c */ /* 0x000fe20000001814 */
[----:B------:R-:W5:Y:S07]  /*8080*/  LDSM.16.M88.4 R12, [R180+0x4800] ;  /* 0x00480000b40c783b */ /* 0x000f6e0000000200 */
[----:B-1----:R-:W-:Y:S08]  /*8090*/  HMMA.16816.F32 R220, R32, R4, R220 ;  /* 0x0000000420dc723c */ /* 0x002ff000000018dc */
[----:B--2---:R-:W-:Y:S07]  /*80a0*/  HMMA.16816.F32 R24, R28, R16, R24 ;  /* 0x000000101c18723c */ /* 0x004fee0000001818 */
[----:B------:R-:W-:Y:S01]  /*80b0*/  IADD3 R16, R2, 0x1, RZ ;  /* 0x0000000102107810 */ /* 0x000fe20007ffe0ff */
[----:B---3--:R-:W-:Y:S03]  /*80c0*/  HMMA.16816.F32 R144, R140, R136, R144 ;  /* 0x000000888c90723c */ /* 0x008fe60000001890 */
[----:B------:R-:W-:-:S02]  /*80d0*/  ISETP.GE.AND P0, PT, R16, R210, PT ;  /* 0x000000d21000720c */ /* 0x000fc40003f06270 */
[C---:B------:R-:W-:Y:S02]  /*80e0*/  ISETP.GE.AND P1, PT, R16.reuse, R208, PT ;  /* 0x000000d01000720c */ /* 0x040fe40003f26270 */
[C---:B------:R-:W-:Y:S01]  /*80f0*/  ISETP.LT.OR P0, PT, R16.reuse, R211, P0 ;  /* 0x000000d31000720c */ /* 0x040fe20000701670 */
[----:B------:R-:W-:Y:S01]  /*8100*/  HMMA.16816.F32 R164, R32, R6, R164 ;  /* 0x0000000620a4723c */ /* 0x000fe200000018a4 */
[----:B------:R-:W1:Y:S01]  /*8110*/  LDSM.16.M88.4 R4, [R180+0x5000] ;  /* 0x00500000b404783b */ /* 0x000e620000000200 */
[----:B------:R-:W-:-:S06]  /*8120*/  ISETP.LT.OR P1, PT, R16, R209, P1 ;  /* 0x000000d11000720c */ /* 0x000fcc0000f21670 */
[----:B------:R-:W-:Y:S01]  /*8130*/  HMMA.16816.F32 R168, R140, R138, R168 ;  /* 0x0000008a8ca8723c */ /* 0x000fe200000018a8 */
[----:B------:R-:W-:Y:S02]  /*8140*/  FSEL R16, R25, -INF , !P0 ;  /* 0xff80000019107808 */ /* 0x000fe40004000000 */
[----:B------:R-:W-:Y:S02]  /*8150*/  IADD3 R25, R2, 0x10, RZ ;  /* 0x0000001002197810 */ /* 0x000fe40007ffe0ff */
[----:B------:R-:W-:-:S03]  /*8160*/  FSEL R17, R27, -INF , !P1 ;  /* 0xff8000001b117808 */ /* 0x000fc60004800000 */
[----:B------:R-:W-:Y:S07]  /*8170*/  HMMA.16816.F32 R20, R28, R18, R20 ;  /* 0x000000121c14723c */ /* 0x000fee0000001814 */
[----:B------:R-:W-:Y:S01]  /*8180*/  IADD3 R18, R2, 0x8, RZ ;  /* 0x0000000802127810 */ /* 0x000fe20007ffe0ff */
[----:B----4-:R-:W-:Y:S03]  /*8190*/  HMMA.16816.F32 R220, R140, R8, R220 ;  /* 0x000000088cdc723c */ /* 0x010fe600000018dc */
[----:B------:R-:W-:-:S04]  /*81a0*/  ISETP.GE.AND P0, PT, R18, R208, PT ;  /* 0x000000d01200720c */ /* 0x000fc80003f06270 */
[----:B------:R-:W-:Y:S01]  /*81b0*/  FSEL R8, R24, -INF , !P6 ;  /* 0xff80000018087808 */ /* 0x000fe20007000000 */
[----:B-----5:R-:W-:Y:S01]  /*81c0*/  HMMA.16816.F32 R144, R28, R12, R144 ;  /* 0x0000000c1c90723c */ /* 0x020fe20000001890 */
[----:B------:R-:W-:Y:S02]  /*81d0*/  ISETP.GE.AND P6, PT, R2, R208, PT ;  /* 0x000000d00200720c */ /* 0x000fe40003fc6270 */
[-C--:B------:R-:W-:Y:S02]  /*81e0*/  ISETP.LT.OR P0, PT, R18, R209.reuse, P0 ;  /* 0x000000d11200720c */ /* 0x080fe40000701670 */
[C---:B------:R-:W-:Y:S02]  /*81f0*/  ISETP.LT.OR P6, PT, R2.reuse, R209, P6 ;  /* 0x000000d10200720c */ /* 0x040fe400037c1670 */
[----:B------:R-:W-:Y:S01]  /*8200*/  IADD3 R24, R2, 0x9, RZ ;  /* 0x0000000902187810 */ /* 0x000fe20007ffe0ff */
[----:B------:R-:W-:Y:S01]  /*8210*/  HMMA.16816.F32 R160, R140, R148, R160 ;  /* 0x000000948ca0723c */ /* 0x000fe200000018a0 */
[----:B------:R-:W-:-:S02]  /*8220*/  FSEL R9, R26, -INF , !P6 ;  /* 0xff8000001a097808 */ /* 0x000fc40007000000 */
[-C--:B------:R-:W-:Y:S02]  /*8230*/  ISETP.GE.AND P6, PT, R18, R210.reuse, PT ;  /* 0x000000d21200720c */ /* 0x080fe40003fc6270 */
[----:B------:R-:W-:Y:S02]  /*8240*/  FSEL R19, R22, -INF , !P0 ;  /* 0xff80000016137808 */ /* 0x000fe40004000000 */
[----:B------:R-:W-:Y:S01]  /*8250*/  ISETP.LT.OR P6, PT, R18, R211, P6 ;  /* 0x000000d31200720c */ /* 0x000fe200037c1670 */
[----:B------:R-:W-:Y:S01]  /*8260*/  HMMA.16816.F32 R156, R140, R150, R156 ;  /* 0x000000968c9c723c */ /* 0x000fe2000000189c */
[----:B------:R-:W-:Y:S02]  /*8270*/  ISETP.GE.AND P1, PT, R24, R210, PT ;  /* 0x000000d21800720c */ /* 0x000fe40003f26270 */
[----:B------:R-:W-:Y:S02]  /*8280*/  FSEL R32, R20, -INF , !P6 ;  /* 0xff80000014207808 */ /* 0x000fe40007000000 */
[----:B------:R-:W-:-:S02]  /*8290*/  ISETP.GE.AND P6, PT, R24, R208, PT ;  /* 0x000000d01800720c */ /* 0x000fc40003fc6270 */
[----:B------:R-:W-:Y:S01]  /*82a0*/  ISETP.GE.AND P0, PT, R25, R210, PT ;  /* 0x000000d21900720c */ /* 0x000fe20003f06270 */
[----:B------:R-:W-:Y:S01]  /*82b0*/  HMMA.16816.F32 R168, R28, R14, R168 ;  /* 0x0000000e1ca8723c */ /* 0x000fe200000018a8 */
[----:B------:R-:W2:Y:S01]  /*82c0*/  LDSM.16.M88.4 R12, [R180+0x5800] ;  /* 0x00580000b40c783b */ /* 0x000ea20000000200 */
[----:B------:R-:W-:Y:S01]  /*82d0*/  ISETP.LT.OR P1, PT, R24, R211, P1 ;  /* 0x000000d31800720c */ /* 0x000fe20000f21670 */
[----:B------:R-:W-:-:S04]  /*82e0*/  DEPBAR.LE SB0, 0x0 ;  /* 0x000080000000791a */ /* 0x000fc80000000000 */
[----:B------:R-:W-:Y:S01]  /*82f0*/  ISETP.LT.OR P6, PT, R24, R209, P6 ;  /* 0x000000d11800720c */ /* 0x000fe200037c1670 */
[----:B------:R-:W-:Y:S01]  /*8300*/  HMMA.16816.F32 R164, R140, R10, R164 ;  /* 0x0000000a8ca4723c */ /* 0x000fe200000018a4 */
[----:B------:R-:W-:Y:S02]  /*8310*/  ISETP.LT.OR P0, PT, R25, R211, P0 ;  /* 0x000000d31900720c */ /* 0x000fe40000701670 */
[----:B------:R-:W-:Y:S02]  /*8320*/  IADD3 R20, R2, 0x11, RZ ;  /* 0x0000001102147810 */ /* 0x000fe40007ffe0ff */
[----:B------:R-:W-:Y:S02]  /*8330*/  FSEL R18, R21, -INF , !P1 ;  /* 0xff80000015127808 */ /* 0x000fe40004800000 */
[----:B------:R-:W-:Y:S01]  /*8340*/  FSEL R11, R23, -INF , !P6 ;  /* 0xff800000170b7808 */ /* 0x000fe20007000000 */
[----:B-1----:R-:W-:Y:S01]  /*8350*/  HMMA.16816.F32 R160, R28, R4, R160 ;  /* 0x000000041ca0723c */ /* 0x002fe200000018a0 */
[----:B------:R-:W-:-:S02]  /*8360*/  FSEL R26, R144, -INF , !P0 ;  /* 0xff800000901a7808 */ /* 0x000fc40004000000 */
[C---:B------:R-:W-:Y:S02]  /*8370*/  ISETP.GE.AND P1, PT, R25.reuse, R208, PT ;  /* 0x000000d01900720c */ /* 0x040fe40003f26270 */
[C---:B------:R-:W-:Y:S02]  /*8380*/  ISETP.GE.AND P6, PT, R20.reuse, R210, PT ;  /* 0x000000d21400720c */ /* 0x040fe40003fc6270 */
[C---:B------:R-:W-:Y:S01]  /*8390*/  ISETP.GE.AND P0, PT, R20.reuse, R208, PT ;  /* 0x000000d01400720c */ /* 0x040fe20003f06270 */
[----:B------:R-:W-:Y:S01]  /*83a0*/  HMMA.16816.F32 R156, R28, R6, R156 ;  /* 0x000000061c9c723c */ /* 0x000fe2000000189c */
[----:B------:R-:W-:Y:S02]  /*83b0*/  ISETP.LT.OR P1, PT, R25, R209, P1 ;  /* 0x000000d11900720c */ /* 0x000fe40000f21670 */
[C---:B------:R-:W-:Y:S02]  /*83c0*/  ISETP.LT.OR P6, PT, R20.reuse, R211, P6 ;  /* 0x000000d31400720c */ /* 0x040fe400037c1670 */
[----:B------:R-:W-:-:S02]  /*83d0*/  ISETP.LT.OR P0, PT, R20, R209, P0 ;  /* 0x000000d11400720c */ /* 0x000fc40000701670 */
[C---:B------:R-:W-:Y:S02]  /*83e0*/  IADD3 R10, R2.reuse, 0x18, RZ ;  /* 0x00000018020a7810 */ /* 0x040fe40007ffe0ff */
[----:B------:R-:W-:Y:S02]  /*83f0*/  IADD3 R4, R2, 0x19, RZ ;  /* 0x0000001902047810 */ /* 0x000fe40007ffe0ff */
[----:B------:R-:W-:Y:S02]  /*8400*/  FSEL R25, R146, -INF , !P1 ;  /* 0xff80000092197808 */ /* 0x000fe40004800000 */
[----:B------:R-:W-:Y:S02]  /*8410*/  FSEL R24, R145, -INF , !P6 ;  /* 0xff80000091187808 */ /* 0x000fe40007000000 */
[----:B------:R-:W-:Y:S01]  /*8420*/  FSEL R27, R147, -INF , !P0 ;  /* 0xff800000931b7808 */ /* 0x000fe20004000000 */
[----:B------:R-:W-:Y:S01]  /*8430*/  BAR.SYNC.DEFER_BLOCKING 0x0 ;  /* 0x0000000000007b1d */ /* 0x000fe20000010000 */
[C---:B------:R-:W-:Y:S01]  /*8440*/  ISETP.GE.AND P1, PT, R10.reuse, R210, PT ;  /* 0x000000d20a00720c */ /* 0x040fe20003f26270 */
[----:B--2---:R-:W-:Y:S01]  /*8450*/  HMMA.16816.F32 R220, R28, R12, R220 ;  /* 0x0000000c1cdc723c */ /* 0x004fe200000018dc */
[----:B------:R-:W-:-:S02]  /*8460*/  ISETP.GE.AND P0, PT, R10, R208, PT ;  /* 0x000000d00a00720c */ /* 0x000fc40003f06270 */
[----:B------:R-:W-:Y:S02]  /*8470*/  ISETP.GE.AND P6, PT, R4, R210, PT ;  /* 0x000000d20400720c */ /* 0x000fe40003fc6270 */
[C---:B------:R-:W-:Y:S02]  /*8480*/  ISETP.LT.OR P1, PT, R10.reuse, R211, P1 ;  /* 0x000000d30a00720c */ /* 0x040fe40000f21670 */
[----:B------:R-:W-:Y:S01]  /*8490*/  ISETP.LT.OR P0, PT, R10, R209, P0 ;  /* 0x000000d10a00720c */ /* 0x000fe20000701670 */
[----:B------:R-:W-:Y:S01]  /*84a0*/  HMMA.16816.F32 R164, R28, R14, R164 ;  /* 0x0000000e1ca4723c */ /* 0x000fe200000018a4 */
[----:B------:R-:W-:Y:S02]  /*84b0*/  ISETP.LT.OR P6, PT, R4, R211, P6 ;  /* 0x000000d30400720c */ /* 0x000fe400037c1670 */
[----:B------:R-:W-:Y:S02]  /*84c0*/  IADD3 R5, R2, 0x20, RZ ;  /* 0x0000002002057810 */ /* 0x000fe40007ffe0ff */
[----:B------:R-:W-:-:S02]  /*84d0*/  FSEL R22, R168, -INF , !P1 ;  /* 0xff800000a8167808 */ /* 0x000fc40004800000 */
[----:B------:R-:W-:Y:S02]  /*84e0*/  FSEL R23, R170, -INF , !P0 ;  /* 0xff800000aa177808 */ /* 0x000fe40004000000 */
[----:B------:R-:W-:Y:S02]  /*84f0*/  FSEL R20, R169, -INF , !P6 ;  /* 0xff800000a9147808 */ /* 0x000fe40007000000 */
[C---:B------:R-:W-:Y:S02]  /*8500*/  ISETP.GE.AND P1, PT, R4.reuse, R208, PT ;  /* 0x000000d00400720c */ /* 0x040fe40003f26270 */
[C---:B------:R-:W-:Y:S02]  /*8510*/  ISETP.GE.AND P0, PT, R5.reuse, R210, PT ;  /* 0x000000d20500720c */ /* 0x040fe40003f06270 */
[----:B------:R-:W-:Y:S02]  /*8520*/  ISETP.GE.AND P6, PT, R5, R208, PT ;  /* 0x000000d00500720c */ /* 0x000fe40003fc6270 */
        /* <DEDUP_REMOVED lines=10> */
[----:B------:R-:W-:Y:S02]  /*85d0*/  ISETP.GE.AND P6, PT, R5, R210, PT ;  /* 0x000000d20500720c */ /* 0x000fe40003fc6270 */
[C---:B------:R-:W-:Y:S02]  /*85e0*/  ISETP.LT.OR P1, PT, R4.reuse, R211, P1 ;  /* 0x000000d30400720c */ /* 0x040fe40000f21670 */
[----:B------:R-:W-:-:S02]  /*85f0*/  ISETP.LT.OR P0, PT, R4, R209, P0 ;  /* 0x000000d10400720c */ /* 0x000fc40000701670 */
[----:B------:R-:W-:Y:S02]  /*8600*/  ISETP.LT.OR P6, PT, R5, R211, P6 ;  /* 0x000000d30500720c */ /* 0x000fe400037c1670 */
[----:B------:R-:W-:Y:S02]  /*8610*/  IADD3 R6, R2, 0x29, RZ ;  /* 0x0000002902067810 */ /* 0x000fe40007ffe0ff */
[----:B------:R-:W-:Y:S02]  /*8620*/  FSEL R218, R161, -INF , !P1 ;  /* 0xff800000a1da7808 */ /* 0x000fe40004800000 */
[----:B------:R-:W-:Y:S02]  /*8630*/  FSEL R171, R163, -INF , !P0 ;  /* 0xff800000a3ab7808 */ /* 0x000fe40004000000 */
[----:B------:R-:W-:Y:S02]  /*8640*/  FSEL R170, R156, -INF , !P6 ;  /* 0xff8000009caa7808 */ /* 0x000fe40007000000 */
[----:B------:R-:W-:-:S02]  /*8650*/  ISETP.GE.AND P1, PT, R5, R208, PT ;  /* 0x000000d00500720c */ /* 0x000fc40003f26270 */
[C---:B------:R-:W-:Y:S02]  /*8660*/  ISETP.GE.AND P0, PT, R6.reuse, R210, PT ;  /* 0x000000d20600720c */ /* 0x040fe40003f06270 */
[C---:B------:R-:W-:Y:S02]  /*8670*/  ISETP.GE.AND P6, PT, R6.reuse, R208, PT ;  /* 0x000000d00600720c */ /* 0x040fe40003fc6270 */
[----:B------:R-:W-:Y:S02]  /*8680*/  ISETP.LT.OR P1, PT, R5, R209, P1 ;  /* 0x000000d10500720c */ /* 0x000fe40000f21670 */
[C---:B------:R-:W-:Y:S02]  /*8690*/  ISETP.LT.OR P0, PT, R6.reuse, R211, P0 ;  /* 0x000000d30600720c */ /* 0x040fe40000701670 */
[----:B------:R-:W-:Y:S02]  /*86a0*/  ISETP.LT.OR P6, PT, R6, R209, P6 ;  /* 0x000000d10600720c */ /* 0x000fe400037c1670 */
[----:B------:R-:W-:-:S02]  /*86b0*/  IADD3 R4, R2, 0x30, RZ ;  /* 0x0000003002047810 */ /* 0x000fc40007ffe0ff */
[----:B------:R-:W-:Y:S02]  /*86c0*/  IADD3 R5, R2, 0x31, RZ ;  /* 0x0000003102057810 */ /* 0x000fe40007ffe0ff */
[----:B------:R-:W-:Y:S02]  /*86d0*/  FSEL R163, R158, -INF , !P1 ;  /* 0xff8000009ea37808 */ /* 0x000fe40004800000 */
[----:B------:R-:W-:Y:S02]  /*86e0*/  FSEL R168, R157, -INF , !P0 ;  /* 0xff8000009da87808 */ /* 0x000fe40004000000 */
[----:B------:R-:W-:Y:S02]  /*86f0*/  FSEL R169, R159, -INF , !P6 ;  /* 0xff8000009fa97808 */ /* 0x000fe40007000000 */
[C---:B------:R-:W-:Y:S02]  /*8700*/  ISETP.GE.AND P1, PT, R4.reuse, R210, PT ;  /* 0x000000d20400720c */ /* 0x040fe40003f26270 */
[----:B------:R-:W-:-:S02]  /*8710*/  ISETP.GE.AND P0, PT, R4, R208, PT ;  /* 0x000000d00400720c */ /* 0x000fc40003f06270 */
[C---:B------:R-:W-:Y:S02]  /*8720*/  ISETP.GE.AND P6, PT, R5.reuse, R210, PT ;  /* 0x000000d20500720c */ /* 0x040fe40003fc6270 */
[C---:B------:R-:W-:Y:S02]  /*8730*/  ISETP.LT.OR P1, PT, R4.reuse, R211, P1 ;  /* 0x000000d30400720c */ /* 0x040fe40000f21670 */
[----:B------:R-:W-:Y:S02]  /*8740*/  ISETP.LT.OR P0, PT, R4, R209, P0 ;  /* 0x000000d10400720c */ /* 0x000fe40000701670 */
[----:B------:R-:W-:Y:S02]  /*8750*/  ISETP.LT.OR P6, PT, R5, R211, P6 ;  /* 0x000000d30500720c */ /* 0x000fe400037c1670 */
[----:B------:R-:W-:Y:S02]  /*8760*/  IADD3 R4, R2, 0x38, RZ ;  /* 0x0000003802047810 */ /* 0x000fe40007ffe0ff */
[----:B------:R-:W-:Y:S01]  /*8770*/  FSEL R152, R221, -INF , !P6 ;  /* 0xff800000dd987808 */ /* 0x000fe20007000000 */
[----:B------:R-:W-:Y:S01]  /*8780*/  IMAD.MOV.U32 R221, RZ, RZ, R213 ;  /* 0x000000ffffdd7224 */ /* 0x000fe200078e00d5 */
[----:B------:R-:W-:-:S02]  /*8790*/  ISETP.GE.AND P6, PT, R4, R208, PT ;  /* 0x000000d00400720c */ /* 0x000fc40003fc6270 */
[----:B------:R-:W-:Y:S01]  /*87a0*/  FSEL R154, R220, -INF , !P1 ;  /* 0xff800000dc9a7808 */ /* 0x000fe20004800000 */
[----:B------:R-:W-:Y:S01]  /*87b0*/  IMAD.MOV.U32 R220, RZ, RZ, R212 ;  /* 0x000000ffffdc7224 */ /* 0x000fe200078e00d4 */
[----:B------:R-:W-:Y:S02]  /*87c0*/  ISETP.LT.OR P6, PT, R4, R209, P6 ;  /* 0x000000d10400720c */ /* 0x000fe400037c1670 */
[----:B------:R-:W-:Y:S02]  /*87d0*/  FSEL R151, R222, -INF , !P0 ;  /* 0xff800000de977808 */ /* 0x000fe40004000000 */
[----:B------:R-:W-:Y:S02]  /*87e0*/  ISETP.GE.AND P1, PT, R5, R208, PT ;  /* 0x000000d00500720c */ /* 0x000fe40003f26270 */
[----:B------:R-:W-:Y:S02]  /*87f0*/  ISETP.GE.AND P0, PT, R4, R210, PT ;  /* 0x000000d20400720c */ /* 0x000fe40003f06270 */
[----:B------:R-:W-:-:S02]  /*8800*/  FSEL R137, R166, -INF , !P6 ;  /* 0xff800000a6897808 */ /* 0x000fc40007000000 */
[----:B------:R-:W-:Y:S02]  /*8810*/  ISETP.GT.AND P6, PT, R203, R196, PT ;  /* 0x000000c4cb00720c */ /* 0x000fe40003fc4270 */
[----:B------:R-:W-:Y:S02]  /*8820*/  ISETP.LT.OR P1, PT, R5, R209, P1 ;  /* 0x000000d10500720c */ /* 0x000fe40000f21670 */
[----:B------:R-:W-:Y:S02]  /*8830*/  ISETP.LT.OR P0, PT, R4, R211, P0 ;  /* 0x000000d30400720c */ /* 0x000fe40000701670 */
[----:B------:R-:W-:Y:S02]  /*8840*/  IADD3 R2, R2, 0x39, RZ ;  /* 0x0000003902027810 */ /* 0x000fe40007ffe0ff */
[----:B------:R-:W-:Y:S02]  /*8850*/  FSEL R139, R223, -INF , !P1 ;  /* 0xff800000df8b7808 */ /* 0x000fe40004800000 */
[----:B------:R-:W-:-:S02]  /*8860*/  FSEL R138, R164, -INF , !P0 ;  /* 0xff800000a48a7808 */ /* 0x000fc40004000000 */
[C---:B------:R-:W-:Y:S02]  /*8870*/  ISETP.GE.AND P1, PT, R2.reuse, R210, PT ;  /* 0x000000d20200720c */ /* 0x040fe40003f26270 */
[C---:B------:R-:W-:Y:S02]  /*8880*/  ISETP.GE.AND P0, PT, R2.reuse, R208, PT ;  /* 0x000000d00200720c */ /* 0x040fe40003f06270 */
[C---:B------:R-:W-:Y:S02]  /*8890*/  ISETP.LT.OR P1, PT, R2.reuse, R211, P1 ;  /* 0x000000d30200720c */ /* 0x040fe40000f21670 */
[----:B------:R-:W-:Y:S02]  /*88a0*/  ISETP.LT.OR P0, PT, R2, R209, P0 ;  /* 0x000000d10200720c */ /* 0x000fe40000701670 */
[----:B------:R-:W-:Y:S02]  /*88b0*/  FSEL R136, R165, -INF , !P1 ;  /* 0xff800000a5887808 */ /* 0x000fe40004800000 */
[----:B------:R-:W-:Y:S01]  /*88c0*/  FSEL R149, R167, -INF , !P0 ;  /* 0xff800000a7957808 */ /* 0x000fe20004000000 */
[----:B------:R-:W-:Y:S05]  /*88d0*/  @!P6 BRA `(.L_x_2666) ;  /* 0x00000ae00000e947 */ /* 0x000fea0003800000 */
[----:B------:R-:W-:Y:S05]  /*88e0*/  @!P3 BRA `(.L_x_2667) ;  /* 0x000003a00000b947 */ /* 0x000fea0003800000 */
[----:B------:R-:W1:Y:S01]  /*88f0*/  I2F.RP R2, R0 ;  /* 0x0000000000027306 */ /* 0x000e620000209400 */
[----:B------:R-:W-:-:S05]  /*8900*/  IMAD.SHL.U32 R5, R203, 0x40, RZ ;  /* 0x00000040cb057824 */ /* 0x000fca00078e00ff */
[----:B------:R-:W-:Y:S02]  /*8910*/  IABS R13, R5 ;  /* 0x00000005000d7213 */ /* 0x000fe40000000000 */
[C---:B------:R-:W-:Y:S02]  /*8920*/  IADD3 R6, R5.reuse, -0x40, RZ ;  /* 0xffffffc005067810 */ /* 0x040fe40007ffe0ff */
[----:B------:R-:W-:Y:S01]  /*8930*/  LOP3.LUT R5, R5, c[0x0][0x2d0], RZ, 0x3c, !PT ;  /* 0x0000b40005057a12 */ /* 0x000fe200078e3cff */
[----:B-1----:R-:W1:Y:S02]  /*8940*/  MUFU.RCP R14, R2 ;  /* 0x00000002000e7308 */ /* 0x002e640000001000 */
[----:B-1----:R-:W-:Y:S02]  /*8950*/  IADD3 R14, R14, 0xffffffe, RZ ;  /* 0x0ffffffe0e0e7810 */ /* 0x002fe40007ffe0ff */
[----:B------:R-:W-:-:S04]  /*8960*/  IABS R2, R6 ;  /* 0x0000000600027213 */ /* 0x000fc80000000000 */
[----:B------:R-:W1:Y:S01]  /*8970*/  F2I.FTZ.U32.TRUNC.NTZ R15, R14 ;  /* 0x0000000e000f7305 */ /* 0x000e62000021f000 */
[----:B------:R-:W-:Y:S01]  /*8980*/  LOP3.LUT R6, R6, c[0x0][0x2d0], RZ, 0x3c, !PT ;  /* 0x0000b40006067a12 */ /* 0x000fe200078e3cff */
[----:B-1----:R-:W-:Y:S02]  /*8990*/  IMAD.MOV R7, RZ, RZ, -R15 ;  /* 0x000000ffff077224 */ /* 0x002fe400078e0a0f */
[----:B------:R-:W-:Y:S02]  /*89a0*/  IMAD.MOV.U32 R14, RZ, RZ, RZ ;  /* 0x000000ffff0e7224 */ /* 0x000fe400078e00ff */
[----:B------:R-:W-:-:S04]  /*89b0*/  IMAD R4, R7, R0, RZ ;  /* 0x0000000007047224 */ /* 0x000fc800078e02ff */
[----:B------:R-:W-:-:S06]  /*89c0*/  IMAD.HI.U32 R4, R15, R4, R14 ;  /* 0x000000040f047227 */ /* 0x000fcc00078e000e */
[----:B------:R-:W-:-:S04]  /*89d0*/  IMAD.HI.U32 R10, R4, R13, RZ ;  /* 0x0000000d040a7227 */ /* 0x000fc800078e00ff */
[----:B------:R-:W-:Y:S01]  /*89e0*/  IMAD.HI.U32 R4, R4, R2, RZ ;  /* 0x0000000204047227 */ /* 0x000fe200078e00ff */
[----:B------:R-:W-:-:S05]  /*89f0*/  IADD3 R7, -R10, RZ, RZ ;  /* 0x000000ff0a077210 */ /* 0x000fca0007ffe1ff */
[----:B------:R-:W-:Y:S02]  /*8a00*/  IMAD R7, R0, R7, R13 ;  /* 0x0000000700077224 */ /* 0x000fe400078e020d */
[----:B------:R-:W-:-:S03]  /*8a10*/  IMAD.MOV R13, RZ, RZ, -R4 ;  /* 0x000000ffff0d7224 */ /* 0x000fc600078e0a04 */
[C---:B------:R-:W-:Y:S01]  /*8a20*/  ISETP.GT.U32.AND P1, PT, R0.reuse, R7, PT ;  /* 0x000000070000720c */ /* 0x040fe20003f24070 */
[----:B------:R-:W-:-:S05]  /*8a30*/  IMAD R13, R0, R13, R2 ;  /* 0x0000000d000d7224 */ /* 0x000fca00078e0202 */
[----:B------:R-:W-:-:S07]  /*8a40*/  ISETP.GT.U32.AND P0, PT, R0, R13, PT ;  /* 0x0000000d0000720c */ /* 0x000fce0003f04070 */
[----:B------:R-:W-:Y:S01]  /*8a50*/  @!P1 IMAD.IADD R7, R7, 0x1, -R0 ;  /* 0x0000000107079824 */ /* 0x000fe200078e0a00 */
[----:B------:R-:W-:-:S04]  /*8a60*/  @!P1 IADD3 R10, R10, 0x1, RZ ;  /* 0x000000010a0a9810 */ /* 0x000fc80007ffe0ff */
[-C--:B------:R-:W-:Y:S02]  /*8a70*/  ISETP.GE.U32.AND P1, PT, R7, R0.reuse, PT ;  /* 0x000000000700720c */ /* 0x080fe40003f26070 */
[----:B------:R-:W-:Y:S02]  /*8a80*/  @!P0 IADD3 R13, R13, -R0, RZ ;  /* 0x800000000d0d8210 */ /* 0x000fe40007ffe0ff */
[----:B------:R-:W-:Y:S02]  /*8a90*/  @!P0 IADD3 R4, R4, 0x1, RZ ;  /* 0x0000000104048810 */ /* 0x000fe40007ffe0ff */
[----:B------:R-:W-:-:S07]  /*8aa0*/  ISETP.GE.AND P0, PT, R5, RZ, PT ;  /* 0x000000ff0500720c */ /* 0x000fce0003f06270 */
[----:B------:R-:W-:Y:S02]  /*8ab0*/  @P1 IADD3 R10, R10, 0x1, RZ ;  /* 0x000000010a0a1810 */ /* 0x000fe40007ffe0ff */
[----:B------:R-:W-:Y:S02]  /*8ac0*/  ISETP.GE.U32.AND P1, PT, R13, R0, PT ;  /* 0x000000000d00720c */ /* 0x000fe40003f26070 */
[----:B------:R-:W-:Y:S02]  /*8ad0*/  LOP3.LUT R0, RZ, c[0x0][0x2d0], RZ, 0x33, !PT ;  /* 0x0000b400ff007a12 */ /* 0x000fe400078e33ff */
[----:B------:R-:W-:Y:S01]  /*8ae0*/  @!P0 IMAD.MOV R10, RZ, RZ, -R10 ;  /* 0x000000ffff0a8224 */ /* 0x000fe200078e0a0a */
[----:B------:R-:W-:-:S04]  /*8af0*/  ISETP.NE.AND P0, PT, RZ, c[0x0][0x2d0], PT ;  /* 0x0000b400ff007a0c */ /* 0x000fc80003f05270 */
[----:B------:R-:W-:-:S04]  /*8b00*/  SEL R5, R0, R10, !P0 ;  /* 0x0000000a00057207 */ /* 0x000fc80004000000 */
[----:B------:R-:W-:Y:S01]  /*8b10*/  @P1 IADD3 R4, R4, 0x1, RZ ;  /* 0x0000000104041810 */ /* 0x000fe20007ffe0ff */
[----:B------:R-:W-:Y:S01]  /*8b20*/  IMAD.WIDE R14, R5, 0x4, R206 ;  /* 0x00000004050e7825 */ /* 0x000fe200078e02ce */
[----:B------:R-:W-:-:S04]  /*8b30*/  ISETP.GE.AND P1, PT, R6, RZ, PT ;  /* 0x000000ff0600720c */ /* 0x000fc80003f26270 */
[----:B------:R-:W2:Y:S09]  /*8b40*/  LDG.E R7, [R14.64] ;  /* 0x000000040e077981 */ /* 0x000eb2000c1e1900 */
[----:B------:R-:W-:-:S05]  /*8b50*/  @!P1 IMAD.MOV R4, RZ, RZ, -R4 ;  /* 0x000000ffff049224 */ /* 0x000fca00078e0a04 */
[----:B------:R-:W-:-:S05]  /*8b60*/  SEL R0, R0, R4, !P0 ;  /* 0x0000000400007207 */ /* 0x000fca0004000000 */
[----:B------:R-:W-:-:S05]  /*8b70*/  IMAD.WIDE R12, R0, 0x4, R206 ;  /* 0x00000004000c7825 */ /* 0x000fca00078e02ce */
        /* <DEDUP_REMOVED lines=13> */
[----:B------:R-:W-:-:S04]  /*8c50*/  IMAD R5, R4, c[0x0][0x184], R5 ;  /* 0x0000610004057a24 */ /* 0x000fc800078e0205 */
[----:B------:R-:W-:Y:S01]  /*8c60*/  IMAD.IADD R6, R13, 0x1, R5 ;  /* 0x000000010d067824 */ /* 0x000fe200078e0205 */
[----:B------:R-:W-:Y:S01]  /*8c70*/  MOV R5, R12 ;  /* 0x0000000c00057202 */ /* 0x000fe20000000f00 */
[----:B------:R-:W-:Y:S05]  /*8c80*/  BRA `(.L_x_2668) ;  /* 0x0000003000007947 */ /* 0x000fea0003800000 */
.L_x_2667:
[----:B------:R-:W-:-:S05]  /*8c90*/  IMAD.MOV.U32 R5, RZ, RZ, c[0x0][0x198] ;  /* 0x00006600ff057624 */ /* 0x000fca00078e00ff */
[----:B------:R-:W-:-:S04]  /*8ca0*/  LEA R5, -R5, RZ, 0x6 ;  /* 0x000000ff05057211 */ /* 0x000fc800078e31ff */
[----:B------:R-:W-:Y:S02]  /*8cb0*/  SHF.R.S32.HI R6, RZ, 0x1f, R5 ;  /* 0x0000001fff067819 */ /* 0x000fe40000011405 */
.L_x_2668:
[-C--:B------:R-:W-:Y:S01]  /*8cc0*/  @!P4 IADD3 R7, P0, R133, R5.reuse, RZ ;  /* 0x000000058507c210 */ /* 0x080fe20007f1e0ff */
[----:B------:R1:W-:Y:S01]  /*8cd0*/  @P5 STS.128 [R202+0x6000], RZ ;  /* 0x006000ffca005388 */ /* 0x0003e20000000c00 */
[----:B------:R-:W-:Y:S02]  /*8ce0*/  BSSY B0, `(.L_x_2669) ;  /* 0x000006a000007945 */ /* 0x000fe40003800000 */
[----:B------:R-:W-:Y:S01]  /*8cf0*/  @!P4 LEA R142, P1, R7, c[0x0][0x168], 0x1 ;  /* 0x00005a00078eca11 */ /* 0x000fe200078208ff */
[----:B------:R-:W-:Y:S01]  /*8d00*/  @!P4 IMAD.X R0, R134, 0x1, R6, P0 ;  /* 0x000000018600c824 */ /* 0x000fe200000e0606 */
[----:B------:R-:W-:-:S04]  /*8d10*/  @!P2 IADD3 R13, P0, R133, R5, RZ ;  /* 0x00000005850da210 */ /* 0x000fc80007f1e0ff */
[----:B------:R-:W-:Y:S01]  /*8d20*/  @!P4 LEA.HI.X R143, R7, c[0x0][0x16c], R0, 0x1, P1 ;  /* 0x00005b00078fca11 */ /* 0x000fe200008f0c00 */
[----:B------:R-:W-:Y:S01]  /*8d30*/  @!P2 IMAD.X R2, R134, 0x1, R6, P0 ;  /* 0x000000018602a824 */ /* 0x000fe200000e0606 */
[----:B------:R-:W-:Y:S02]  /*8d40*/  @!P5 IADD3 R7, P1, R198, R5, RZ ;  /* 0x00000005c607d210 */ /* 0x000fe40007f3e0ff */
[----:B------:R-:W-:-:S03]  /*8d50*/  @!P2 LEA R14, P0, R13, c[0x0][0x168], 0x1 ;  /* 0x00005a000d0eaa11 */ /* 0x000fc600078008ff */
[----:B------:R-:W-:Y:S01]  /*8d60*/  @!P5 IMAD.X R0, R197, 0x1, R6, P1 ;  /* 0x00000001c500d824 */ /* 0x000fe200008e0606 */
[----:B------:R-:W-:Y:S02]  /*8d70*/  @!P2 LEA.HI.X R15, R13, c[0x0][0x16c], R2, 0x1, P0 ;  /* 0x00005b000d0faa11 */ /* 0x000fe400000f0c02 */
[----:B------:R-:W-:-:S04]  /*8d80*/  @!P4 IADD3 R13, P1, P0, R133, R5, R198 ;  /* 0x00000005850dc210 */ /* 0x000fc8000783e0c6 */
[----:B------:R-:W-:Y:S02]  /*8d90*/  @!P4 IADD3.X R2, R134, R6, R197, P1, P0 ;  /* 0x000000068602c210 */ /* 0x000fe40000fe04c5 */
[----:B------:R-:W-:Y:S02]  /*8da0*/  @!P5 LEA R140, P1, R7, R214, 0x1 ;  /* 0x000000d6078cd211 */ /* 0x000fe400078208ff */
[----:B------:R-:W-:Y:S02]  /*8db0*/  @!P4 LEA R34, P0, R13, c[0x0][0x168], 0x1 ;  /* 0x00005a000d22ca11 */ /* 0x000fe400078008ff */
[----:B------:R-:W-:Y:S02]  /*8dc0*/  @!P5 LEA.HI.X R141, R7, R215, R0, 0x1, P1 ;  /* 0x000000d7078dd211 */ /* 0x000fe400008f0c00 */
[----:B------:R-:W-:Y:S02]  /*8dd0*/  @!P4 LEA.HI.X R35, R13, c[0x0][0x16c], R2, 0x1, P0 ;  /* 0x00005b000d23ca11 */ /* 0x000fe400000f0c02 */
[----:B------:R-:W-:-:S04]  /*8de0*/  @!P2 IADD3 R7, P1, P0, R133, R5, R198 ;  /* 0x000000058507a210 */ /* 0x000fc8000783e0c6 */
[----:B------:R-:W-:Y:S02]  /*8df0*/  @!P2 IADD3.X R0, R134, R6, R197, P1, P0 ;  /* 0x000000068600a210 */ /* 0x000fe40000fe04c5 */
[----:B------:R-:W-:Y:S02]  /*8e00*/  @!P2 LEA R12, P0, R7, c[0x0][0x168], 0x1 ;  /* 0x00005a00070caa11 */ /* 0x000fe400078008ff */
[----:B------:R-:W-:Y:S02]  /*8e10*/  @!P5 LEA R144, P1, R5, R214, 0x1 ;  /* 0x000000d60590d211 */ /* 0x000fe400078208ff */
[----:B------:R-:W-:Y:S02]  /*8e20*/  @!P2 LEA.HI.X R13, R7, c[0x0][0x16c], R0, 0x1, P0 ;  /* 0x00005b00070daa11 */ /* 0x000fe400000f0c00 */
[----:B------:R-:W-:Y:S02]  /*8e30*/  @!P5 LEA.HI.X R145, R5, R215, R6, 0x1, P1 ;  /* 0x000000d70591d211 */ /* 0x000fe400008f0c06 */
[----:B------:R-:W-:-:S03]  /*8e40*/  IADD3 R4, P1, P0, R198, R5, R198 ;  /* 0x00000005c6047210 */ /* 0x000fc6000783e0c6 */
[----:B------:R-:W-:Y:S01]  /*8e50*/  @!PT LDS RZ, [RZ] ;  /* 0x00000000fffff984 */ /* 0x000fe20000000800 */
[----:B------:R-:W-:Y:S01]  /*8e60*/  @!PT LDS RZ, [RZ] ;  /* 0x00000000fffff984 */ /* 0x000fe20000000800 */
[----:B------:R-:W-:Y:S01]  /*8e70*/  @!PT LDS RZ, [RZ] ;  /* 0x00000000fffff984 */ /* 0x000fe20000000800 */
[----:B------:R2:W-:Y:S01]  /*8e80*/  @!P5 LDGSTS.E.BYPASS.LTC128B.128 [R202+0x6000], [R144.64] ;  /* 0x0600000090cadfae */ /* 0x0005e2000b901d44 */
[----:B------:R-:W-:Y:S02]  /*8e90*/  IADD3.X R2, R197, R6, R197, P1, P0 ;  /* 0x00000006c5027210 */ /* 0x000fe40000fe04c5 */
[----:B------:R-:W-:Y:S01]  /*8ea0*/  @!P4 IADD3 R10, P0, R133, R4, RZ ;  /* 0x00000004850ac210 */ /* 0x000fe20007f1e0ff */
[----:B------:R1:W-:Y:S01]  /*8eb0*/  @P4 STS.128 [R202+0x8000], RZ ;  /* 0x008000ffca004388 */ /* 0x0003e20000000c00 */
[----:B------:R-:W-:-:S03]  /*8ec0*/  @!P5 LEA R30, P1, R4, R214, 0x1 ;  /* 0x000000d6041ed211 */ /* 0x000fc600078208ff */
[--C-:B------:R-:W-:Y:S01]  /*8ed0*/  @!P4 IMAD.X R7, R134, 0x1, R2.reuse, P0 ;  /* 0x000000018607c824 */ /* 0x100fe200000e0602 */
[--C-:B------:R-:W-:Y:S01]  /*8ee0*/  @!P5 LEA.HI.X R31, R4, R215, R2.reuse, 0x1, P1 ;  /* 0x000000d7041fd211 */ /* 0x100fe200008f0c02 */
[----:B------:R-:W-:Y:S01]  /*8ef0*/  @!PT LDS RZ, [RZ] ;  /* 0x00000000fffff984 */ /* 0x000fe20000000800 */
[----:B------:R-:W-:Y:S01]  /*8f00*/  @!PT LDS RZ, [RZ] ;  /* 0x00000000fffff984 */ /* 0x000fe20000000800 */
[----:B------:R-:W-:Y:S01]  /*8f10*/  @!PT LDS RZ, [RZ] ;  /* 0x00000000fffff984 */ /* 0x000fe20000000800 */
[----:B------:R1:W-:Y:S01]  /*8f20*/  @!P4 LDGSTS.E.BYPASS.LTC128B.128 [R202+0x8000], [R142.64+0x80] ;  /* 0x080000808ecacfae */ /* 0x0003e2000b901d44 */
[C---:B------:R-:W-:Y:S02]  /*8f30*/  @!P4 LEA R28, P1, R10.reuse, c[0x0][0x168], 0x1 ;  /* 0x00005a000a1cca11 */ /* 0x040fe400078208ff */
[-C--:B------:R-:W-:Y:S01]  /*8f40*/  @!P2 IADD3 R0, P0, R133, R4.reuse, RZ ;  /* 0x000000048500a210 */ /* 0x080fe20007f1e0ff */
[----:B------:R1:W-:Y:S01]  /*8f50*/  @P2 STS.128 [R202+0xa000], RZ ;  /* 0x00a000ffca002388 */ /* 0x0003e20000000c00 */
[----:B------:R-:W-:Y:S02]  /*8f60*/  @!P4 LEA.HI.X R29, R10, c[0x0][0x16c], R7, 0x1, P1 ;  /* 0x00005b000a1dca11 */ /* 0x000fe400008f0c07 */
[----:B------:R-:W-:Y:S01]  /*8f70*/  IADD3 R4, P1, R198, R4, RZ ;  /* 0x00000004c6047210 */ /* 0x000fe20007f3e0ff */
[--C-:B------:R-:W-:Y:S01]  /*8f80*/  @!P2 IMAD.X R7, R134, 0x1, R2.reuse, P0 ;  /* 0x000000018607a824 */ /* 0x100fe200000e0602 */
[C---:B------:R-:W-:Y:S01]  /*8f90*/  @!P2 LEA R146, P0, R0.reuse, c[0x0][0x168], 0x1 ;  /* 0x00005a000092aa11 */ /* 0x040fe200078008ff */
[----:B------:R-:W-:Y:S01]  /*8fa0*/  @!PT LDS RZ, [RZ] ;  /* 0x00000000fffff984 */ /* 0x000fe20000000800 */
[----:B------:R-:W-:Y:S01]  /*8fb0*/  @!PT LDS RZ, [RZ] ;  /* 0x00000000fffff984 */ /* 0x000fe20000000800 */
[----:B------:R-:W-:Y:S01]  /*8fc0*/  @!PT LDS RZ, [RZ] ;  /* 0x00000000fffff984 */ /* 0x000fe20000000800 */
[----:B------:R1:W-:Y:S03]  /*8fd0*/  @!P2 LDGSTS.E.BYPASS.LTC128B.128 [R202+0xa000], [R14.64+0x100] ;  /* 0x0a0001000ecaafae */ /* 0x0003e6000b901d44 */
[----:B------:R-:W-:Y:S01]  /*8fe0*/  @!P2 LEA.HI.X R147, R0, c[0x0][0x16c], R7, 0x1, P0 ;  /* 0x00005b000093aa11 */ /* 0x000fe200000f0c07 */
[----:B------:R-:W-:Y:S01]  /*8ff0*/  IMAD.X R7, R197, 0x1, R2, P1 ;  /* 0x00000001c5077824 */ /* 0x000fe200008e0602 */
[----:B------:R-:W-:Y:S01]  /*9000*/  @!P4 IADD3 R33, P0, R133, R4, RZ ;  /* 0x000000048521c210 */ /* 0x000fe20007f1e0ff */
[----:B------:R1:W-:Y:S04]  /*9010*/  @P5 STS.128 [R202+0x6800], RZ ;  /* 0x006800ffca005388 */ /* 0x0003e80000000c00 */
[----:B------:R-:W-:Y:S01]  /*9020*/  @!P4 IMAD.X R0, R134, 0x1, R7, P0 ;  /* 0x000000018600c824 */ /* 0x000fe200000e0607 */
[C---:B------:R-:W-:Y:S01]  /*9030*/  @!P4 LEA R156, P0, R33.reuse, c[0x0][0x168], 0x1 ;  /* 0x00005a00219cca11 */ /* 0x040fe200078008ff */
[----:B------:R-:W-:Y:S01]  /*9040*/  @!PT LDS RZ, [RZ] ;  /* 0x00000000fffff984 */ /* 0x000fe20000000800 */
[----:B------:R-:W-:Y:S01]  /*9050*/  @!PT LDS RZ, [RZ] ;  /* 0x00000000fffff984 */ /* 0x000fe20000000800 */
[----:B------:R-:W-:Y:S01]  /*9060*/  @!PT LDS RZ, [RZ] ;  /* 0x00000000fffff984 */ /* 0x000fe20000000800 */
[----:B------:R1:W-:Y:S03]  /*9070*/  @!P5 LDGSTS.E.BYPASS.LTC128B.128 [R202+0x6800], [R140.64] ;  /* 0x068000008ccadfae */ /* 0x0003e6000b901d44 */
[----:B------:R-:W-:Y:S01]  /*9080*/  @!P4 LEA.HI.X R157, R33, c[0x0][0x16c], R0, 0x1, P0 ;  /* 0x00005b00219dca11 */ /* 0x000fe200000f0c00 */
[----:B------:R1:W-:Y:S01]  /*9090*/  @P4 STS.128 [R202+0x8800], RZ ;  /* 0x008800ffca004388 */ /* 0x0003e20000000c00 */
[----:B--2---:R-:W-:-:S03]  /*90a0*/  @!P5 LEA R144, P0, R4, R214, 0x1 ;  /* 0x000000d60490d211 */ /* 0x004fc600078008ff */
[----:B------:R-:W-:Y:S01]  /*90b0*/  @!PT LDS RZ, [RZ] ;  /* 0x00000000fffff984 */ /* 0x000fe20000000800 */
[----:B------:R-:W-:Y:S01]  /*90c0*/  @!PT LDS RZ, [RZ] ;  /* 0x00000000fffff984 */ /* 0x000fe20000000800 */
[----:B------:R-:W-:Y:S01]  /*90d0*/  @!PT LDS RZ, [RZ] ;  /* 0x00000000fffff984 */ /* 0x000fe20000000800 */
[----:B------:R1:W-:Y:S01]  /*90e0*/  @!P4 LDGSTS.E.BYPASS.LTC128B.128 [R202+0x8800], [R34.64+0x80] ;  /* 0x0880008022cacfae */ /* 0x0003e2000b901d44 */
[----:B------:R-:W-:-:S03]  /*90f0*/  @!P5 LEA.HI.X R145, R4, R215, R7, 0x1, P0 ;  /* 0x000000d70491d211 */ /* 0x000fc600000f0c07 */
        /* <DEDUP_REMOVED lines=40> */
.L_x_2670:
[----:B------:R-:W-:Y:S05]  /*9380*/  BSYNC B0 ;  /* 0x0000000000007941 */ /* 0x000fea0003800000 */
.L_x_2669:
[----:B------:R-:W0:Y:S01]  /*9390*/  LDGDEPBAR ;  /* 0x00000000000079af */ /* 0x000e220000000000 */
[----:B------:R-:W-:-:S04]  /*93a0*/  LEA R214, P0, R5, R214, 0x1 ;  /* 0x000000d605d67211 */ /* 0x000fc800078008ff */
[----:B------:R-:W-:Y:S02]  /*93b0*/  LEA.HI.X R215, R5, R215, R6, 0x1, P0 ;  /* 0x000000d705d77211 */ /* 0x000fe400000f0c06 */
.L_x_2666:
[----:B------:R-:W-:Y:S01]  /*93c0*/  FMNMX.FTZ R5, R132, R8, !PT ;  /* 0x0000000884057209 */ /* 0x000fe20007810000 */
[----:B-1----:R-:W-:Y:S01]  /*93d0*/  LDSM.16.MT88.4 R12, [R186+0xc000] ;  /* 0x00c00000ba0c783b */ /* 0x002fe20000004200 */
[----:B------:R-:W-:Y:S02]  /*93e0*/  FMNMX.FTZ R0, R3, R9, !PT ;  /* 0x0000000903007209 */ /* 0x000fe40007810000 */
[----:B------:R-:W-:Y:S01]  /*93f0*/  FMNMX.FTZ R5, R16, R5, !PT ;  /* 0x0000000510057209 */ /* 0x000fe20007810000 */
[----:B------:R-:W-:Y:S01]  /*9400*/  LDSM.16.MT88.4 R28, [R184+0xc800] ;  /* 0x00c80000b81c783b */ /* 0x000fe20000004200 */
        /* <DEDUP_REMOVED lines=40> */
[C---:B------:R-:W-:Y:S01]  /*9690*/  FMUL.FTZ R150, R145.reuse, c[0x0][0x23c] ;  /* 0x00008f0091967a20 */ /* 0x040fe20000410000 */
[----:B------:R-:W-:Y:S02]  /*96a0*/  FSEL R5, R146, RZ, P1 ;  /* 0x000000ff92057208 */ /* 0x000fe40000800000 */
[----:B------:R-:W-:Y:S02]  /*96b0*/  FSEL R6, R145, RZ, P0 ;  /* 0x000000ff91067208 */ /* 0x000fe40000000000 */
[----:B------:R-:W-:Y:S01]  /*96c0*/  FSEL R153, R153, RZ, P1 ;  /* 0x000000ff99997208 */ /* 0x000fe20000800000 */
[----:B------:R-:W-:Y:S01]  /*96d0*/  FADD.FTZ R4, R132, -R5 ;  /* 0x8000000584047221 */ /* 0x000fe20000010000 */
[----:B------:R-:W-:Y:S01]  /*96e0*/  FSEL R150, R150, RZ, P0 ;  /* 0x000000ff96967208 */ /* 0x000fe20000000000 */
[----:B------:R-:W-:Y:S01]  /*96f0*/  FADD.FTZ R6, R3, -R6 ;  /* 0x8000000603067221 */ /* 0x000fe20000010000 */
[----:B------:R-:W-:Y:S01]  /*9700*/  LDSM.16.MT88.4 R132, [R186+0xc800] ;  /* 0x00c80000ba84783b */ /* 0x000fe20000004200 */
[----:B------:R-:W-:-:S02]  /*9710*/  FFMA.FTZ R144, R8, c[0x0][0x23c], -R153 ;  /* 0x00008f0008907a23 */ /* 0x000fc40000010899 */
[--C-:B------:R-:W-:Y:S02]  /*9720*/  FFMA.FTZ R143, R16, c[0x0][0x23c], -R153.reuse ;  /* 0x00008f00108f7a23 */ /* 0x100fe40000010899 */
[--C-:B------:R-:W-:Y:S02]  /*9730*/  FFMA.FTZ R142, R32, c[0x0][0x23c], -R153.reuse ;  /* 0x00008f00208e7a23 */ /* 0x100fe40000010899 */
[----:B------:R-:W-:Y:S01]  /*9740*/  FFMA.FTZ R141, R18, c[0x0][0x23c], -R153 ;  /* 0x00008f00128d7a23 */ /* 0x000fe20000010899 */
[----:B------:R-:W-:Y:S01]  /*9750*/  MUFU.EX2 R144, R144 ;  /* 0x0000009000907308 */ /* 0x000fe20000000800 */
[--C-:B------:R-:W-:Y:S01]  /*9760*/  FFMA.FTZ R140, R9, c[0x0][0x23c], -R150.reuse ;  /* 0x00008f00098c7a23 */ /* 0x100fe20000010896 */
[----:B------:R-:W-:Y:S01]  /*9770*/  LDSM.16.MT88.4 R32, [R185+0xc800] ;  /* 0x00c80000b920783b */ /* 0x000fe20000004200 */
[--C-:B------:R-:W-:Y:S02]  /*9780*/  FFMA.FTZ R2, R17, c[0x0][0x23c], -R150.reuse ;  /* 0x00008f0011027a23 */ /* 0x100fe40000010896 */
[----:B------:R-:W-:-:S02]  /*9790*/  FFMA.FTZ R0, R19, c[0x0][0x23c], -R150 ;  /* 0x00008f0013007a23 */ /* 0x000fc40000010896 */
[----:B------:R-:W-:Y:S01]  /*97a0*/  FFMA.FTZ R147, R11, c[0x0][0x23c], -R150 ;  /* 0x00008f000b937a23 */ /* 0x000fe20000010896 */
[----:B------:R-:W1:Y:S01]  /*97b0*/  MUFU.EX2 R143, R143 ;  /* 0x0000008f008f7308 */ /* 0x000e620000000800 */
[----:B------:R-:W-:Y:S01]  /*97c0*/  FMUL.FTZ R148, R4, c[0x0][0x23c] ;  /* 0x00008f0004947a20 */ /* 0x000fe20000410000 */
[----:B------:R-:W2:Y:S01]  /*97d0*/  LDSM.16.MT88.4 R16, [R188+0xc000] ;  /* 0x00c00000bc10783b */ /* 0x000ea20000004200 */
[----:B------:R-:W-:Y:S02]  /*97e0*/  FMUL.FTZ R3, R6, c[0x0][0x23c] ;  /* 0x00008f0006037a20 */ /* 0x000fe40000410000 */
[--C-:B------:R-:W-:Y:S01]  /*97f0*/  FFMA.FTZ R155, R26, c[0x0][0x23c], -R153.reuse ;  /* 0x00008f001a9b7a23 */ /* 0x100fe20000010899 */
[----:B------:R-:W3:Y:S01]  /*9800*/  LDSM.16.MT88.4 R8, [R185+0xc000] ;  /* 0x00c00000b908783b */ /* 0x000ee20000004200 */
[--C-:B------:R-:W-:Y:S01]  /*9810*/  FFMA.FTZ R156, R24, c[0x0][0x23c], -R153.reuse ;  /* 0x00008f00189c7a23 */ /* 0x100fe20000010899 */
[----:B------:R-:W-:Y:S01]  /*9820*/  MUFU.EX2 R142, R142 ;  /* 0x0000008e008e7308 */ /* 0x000fe20000000800 */
[----:B------:R-:W-:-:S02]  /*9830*/  FFMA.FTZ R157, R22, c[0x0][0x23c], -R153 ;  /* 0x00008f00169d7a23 */ /* 0x000fc40000010899 */
[--C-:B------:R-:W-:Y:S02]  /*9840*/  FFMA.FTZ R158, R20, c[0x0][0x23c], -R153.reuse ;  /* 0x00008f00149e7a23 */ /* 0x100fe40000010899 */
[--C-:B------:R-:W-:Y:S02]  /*9850*/  FFMA.FTZ R159, R25, c[0x0][0x23c], -R150.reuse ;  /* 0x00008f00199f7a23 */ /* 0x100fe40000010896 */
[--C-:B------:R-:W-:Y:S01]  /*9860*/  FFMA.FTZ R162, R27, c[0x0][0x23c], -R150.reuse ;  /* 0x00008f001ba27a23 */ /* 0x100fe20000010896 */
[----:B------:R-:W4:Y:S01]  /*9870*/  MUFU.EX2 R141, R141 ;  /* 0x0000008d008d7308 */ /* 0x000f220000000800 */
[----:B-1----:R-:W-:Y:S01]  /*9880*/  F2FP.PACK_AB R4, R143, R144 ;  /* 0x000000908f04723e */ /* 0x002fe200000000ff */
[--C-:B------:R-:W-:Y:S01]  /*9890*/  FFMA.FTZ R160, R23, c[0x0][0x23c], -R150.reuse ;  /* 0x00008f0017a07a23 */ /* 0x100fe20000010896 */
[----:B------:R-:W-:Y:S01]  /*98a0*/  LDSM.16.MT88.4 R24, [R188+0xe800] ;  /* 0x00e80000bc18783b */ /* 0x000fe20000004200 */
[----:B------:R-:W-:Y:S02]  /*98b0*/  FFMA.FTZ R161, R21, c[0x0][0x23c], -R150 ;  /* 0x00008f0015a17a23 */ /* 0x000fe40000010896 */
[--C-:B------:R-:W-:Y:S01]  /*98c0*/  FFMA.FTZ R165, R170, c[0x0][0x23c], -R153.reuse ;  /* 0x00008f00aaa57a23 */ /* 0x100fe20000010899 */
[----:B------:R-:W-:Y:S01]  /*98d0*/  LDSM.16.MT88.4 R20, [R186+0xe800] ;  /* 0x00e80000ba14783b */ /* 0x000fe20000004200 */
[----:B------:R-:W-:Y:S01]  /*98e0*/  MUFU.EX2 R140, R140 ;  /* 0x0000008c008c7308 */ /* 0x000fe20000000800 */
[----:B------:R-:W-:-:S02]  /*98f0*/  FFMA.FTZ R166, R168, c[0x0][0x23c], -R153 ;  /* 0x00008f00a8a67a23 */ /* 0x000fc40000010899 */
[--C-:B------:R-:W-:Y:S02]  /*9900*/  FFMA.FTZ R164, R216, c[0x0][0x23c], -R153.reuse ;  /* 0x00008f00d8a47a23 */ /* 0x100fe40000010899 */
[----:B------:R-:W-:Y:S02]  /*9910*/  FFMA.FTZ R167, R218, c[0x0][0x23c], -R153 ;  /* 0x00008f00daa77a23 */ /* 0x000fe40000010899 */
[--C-:B------:R-:W-:Y:S01]  /*9920*/  FFMA.FTZ R168, R225, c[0x0][0x23c], -R150.reuse ;  /* 0x00008f00e1a87a23 */ /* 0x100fe20000010896 */
[----:B------:R-:W1:Y:S01]  /*9930*/  MUFU.EX2 R2, R2 ;  /* 0x0000000200027308 */ /* 0x000e620000000800 */
[----:B----4-:R-:W-:Y:S01]  /*9940*/  F2FP.PACK_AB R6, R141, R142 ;  /* 0x0000008e8d06723e */ /* 0x010fe200000000ff */
[--C-:B------:R-:W-:Y:S02]  /*9950*/  FFMA.FTZ R171, R171, c[0x0][0x23c], -R150.reuse ;  /* 0x00008f00abab7a23 */ /* 0x100fe40000010896 */
[--C-:B------:R-:W-:Y:S02]  /*9960*/  FFMA.FTZ R163, R163, c[0x0][0x23c], -R150.reuse ;  /* 0x00008f00a3a37a23 */ /* 0x100fe40000010896 */
[----:B------:R-:W-:-:S02]  /*9970*/  FFMA.FTZ R170, R169, c[0x0][0x23c], -R150 ;  /* 0x00008f00a9aa7a23 */ /* 0x000fc40000010896 */
[----:B------:R-:W-:Y:S01]  /*9980*/  MUFU.EX2 R0, R0 ;  /* 0x0000000000007308 */ /* 0x000fe20000000800 */
[--C-:B------:R-:W-:Y:S02]  /*9990*/  FFMA.FTZ R169, R152, c[0x0][0x23c], -R153.reuse ;  /* 0x00008f0098a97a23 */ /* 0x100fe40000010899 */
[--C-:B------:R-:W-:Y:S02]  /*99a0*/  FFMA.FTZ R154, R154, c[0x0][0x23c], -R153.reuse ;  /* 0x00008f009a9a7a23 */ /* 0x100fe40000010899 */
[----:B------:R-:W-:Y:S02]  /*99b0*/  FFMA.FTZ R152, R138, c[0x0][0x23c], -R153 ;  /* 0x00008f008a987a23 */ /* 0x000fe40000010899 */
[--C-:B------:R-:W-:Y:S01]  /*99c0*/  FFMA.FTZ R151, R151, c[0x0][0x23c], -R150.reuse ;  /* 0x00008f0097977a23 */ /* 0x100fe20000010896 */
[----:B------:R-:W4:Y:S01]  /*99d0*/  MUFU.EX2 R147, R147 ;  /* 0x0000009300937308 */ /* 0x000f220000000800 */
[----:B-1----:R-:W-:Y:S01]  /*99e0*/  F2FP.PACK_AB R5, R2, R140 ;  /* 0x0000008c0205723e */ /* 0x002fe200000000ff */
[----:B------:R-:W-:-:S02]  /*99f0*/  FFMA.FTZ R212, R139, c[0x0][0x23c], -R150 ;  /* 0x00008f008bd47a23 */ /* 0x000fc40000010896 */
[--C-:B------:R-:W-:Y:S02]  /*9a00*/  FFMA.FTZ R213, R137, c[0x0][0x23c], -R150.reuse ;  /* 0x00008f0089d57a23 */ /* 0x100fe40000010896 */
[----:B------:R-:W-:Y:S02]  /*9a10*/  FFMA.FTZ R153, R136, c[0x0][0x23c], -R153 ;  /* 0x00008f0088997a23 */ /* 0x000fe40000010899 */
[----:B------:R-:W1:Y:S01]  /*9a20*/  MUFU.EX2 R148, R148 ;  /* 0x0000009400947308 */ /* 0x000e620000000800 */
[----:B------:R-:W-:Y:S01]  /*9a30*/  FFMA.FTZ R150, R149, c[0x0][0x23c], -R150 ;  /* 0x00008f0095967a23 */ /* 0x000fe20000010896 */
[----:B------:R-:W-:Y:S06]  /*9a40*/  LDSM.16.MT88.4 R136, [R186+0xd800] ;  /* 0x00d80000ba88783b */ /* 0x000fec0000004200 */
[----:B------:R-:W5:Y:S01]  /*9a50*/  MUFU.EX2 R3, R3 ;  /* 0x0000000300037308 */ /* 0x000f620000000800 */
[----:B----4-:R-:W-:Y:S01]  /*9a60*/  F2FP.PACK_AB R7, R147, R0 ;  /* 0x000000009307723e */ /* 0x010fe200000000ff */
[----:B-1----:R-:W-:-:S06]  /*9a70*/  FMUL.FTZ R120, R120, R148 ;  /* 0x0000009478787220 */ /* 0x002fcc0000410000 */
[----:B------:R-:W-:Y:S01]  /*9a80*/  MUFU.EX2 R155, R155 ;  /* 0x0000009b009b7308 */ /* 0x000fe20000000800 */
[-C--:B------:R-:W-:Y:S02]  /*9a90*/  FMUL.FTZ R121, R121, R148.reuse ;  /* 0x0000009479797220 */ /* 0x080fe40000410000 */
[-C--:B------:R-:W-:Y:S02]  /*9aa0*/  FMUL.FTZ R116, R116, R148.reuse ;  /* 0x0000009474747220 */ /* 0x080fe40000410000 */
[----:B------:R-:W-:Y:S02]  /*9ab0*/  FMUL.FTZ R117, R117, R148 ;  /* 0x0000009475757220 */ /* 0x000fe40000410000 */
[-C--:B-----5:R-:W-:Y:S01]  /*9ac0*/  FMUL.FTZ R122, R122, R3.reuse ;  /* 0x000000037a7a7220 */ /* 0x0a0fe20000410000 */
[----:B------:R-:W1:Y:S01]  /*9ad0*/  MUFU.EX2 R156, R156 ;  /* 0x0000009c009c7308 */ /* 0x000e620000000800 */
[-C--:B------:R-:W-:Y:S02]  /*9ae0*/  FMUL.FTZ R123, R123, R3.reuse ;  /* 0x000000037b7b7220 */ /* 0x080fe40000410000 */
        /* <DEDUP_REMOVED lines=10> */
[----:B------:R-:W4:Y:S01]  /*9b90*/  LDSM.16.MT88.4 R12, [R188+0xe000] ;  /* 0x00e00000bc0c783b */ /* 0x000f220000004200 */
        /* <DEDUP_REMOVED lines=28> */
[----:B------:R-:W1:Y:S01]  /*9d60*/  MUFU.EX2 R161, R161 ;  /* 0x000000a100a17308 */ /* 0x000e620000000800 */
[-C--:B------:R-:W-:Y:S02]  /*9d70*/  FMUL.FTZ R43, R43, R3.reuse ;  /* 0x000000032b2b7220 */ /* 0x080fe40000410000 */
[C---:B----4-:R-:W-:Y:S01]  /*9d80*/  HMMA.16816.F32 R36, R4.reuse, R12, R36 ;  /* 0x0000000c0424723c */ /* 0x050fe20000001824 */
[-C--:B------:R-:W-:Y:S02]  /*9d90*/  FMUL.FTZ R104, R104, R148.reuse ;  /* 0x0000009468687220 */ /* 0x080fe40000410000 */
[-C--:B------:R-:W-:Y:S02]  /*9da0*/  FMUL.FTZ R105, R105, R148.reuse ;  /* 0x0000009469697220 */ /* 0x080fe40000410000 */
[-C--:B------:R-:W-:Y:S01]  /*9db0*/  FMUL.FTZ R106, R106, R3.reuse ;  /* 0x000000036a6a7220 */ /* 0x080fe20000410000 */
[----:B------:R-:W4:Y:S01]  /*9dc0*/  MUFU.EX2 R164, R164 ;  /* 0x000000a400a47308 */ /* 0x000f220000000800 */
        /* <DEDUP_REMOVED lines=120> */
[C---:B-1----:R-:W-:Y:S01]  /*a550*/  HMMA.16816.F32 R128, R4.reuse, R12, R128 ;  /* 0x0000000c0480723c */ /* 0x042fe20000001880 */
[----:B------:R-:W-:Y:S02]  /*a560*/  FADD.FTZ R3, R158, R157 ;  /* 0x0000009d9e037221 */ /* 0x000fe40000010000 */
[----:B------:R-:W-:Y:S02]  /*a570*/  FADD.FTZ R161, R161, R160 ;  /* 0x000000a0a1a17221 */ /* 0x000fe40000010000 */
[----:B----4-:R-:W-:Y:S02]  /*a580*/  FADD.FTZ R0, R164, R3 ;  /* 0x00000003a4007221 */ /* 0x010fe40000010000 */
[----:B------:R-:W-:Y:S01]  /*a590*/  FADD.FTZ R2, R168, R161 ;  /* 0x000000a1a8027221 */ /* 0x000fe20000010000 */
[----:B------:R-:W-:Y:S01]  /*a5a0*/  HMMA.16816.F32 R124, R4, R14, R124 ;  /* 0x0000000e047c723c */ /* 0x000fe2000000187c */
[----:B------:R-:W1:Y:S01]  /*a5b0*/  LDSM.16.MT88.4 R12, [R188+0x10800] ;  /* 0x01080000bc0c783b */ /* 0x000e620000004200 */
[----:B------:R-:W-:-:S02]  /*a5c0*/  FADD.FTZ R0, R167, R0 ;  /* 0x00000000a7007221 */ /* 0x000fc40000010000 */
[----:B------:R-:W-:Y:S02]  /*a5d0*/  FADD.FTZ R2, R171, R2 ;  /* 0x00000002ab027221 */ /* 0x000fe40000010000 */
[----:B------:R-:W-:Y:S02]  /*a5e0*/  FADD.FTZ R3, R165, R0 ;  /* 0x00000000a5037221 */ /* 0x000fe40000010000 */
        /* <DEDUP_REMOVED lines=35> */
[----:B------:R-:W-:Y:S02]  /*a820*/  F2FP.PACK_AB R5, R171, R168 ;  /* 0x000000a8ab05723e */ /* 0x000fe400000000ff */
[----:B------:R-:W-:Y:S02]  /*a830*/  F2FP.PACK_AB R6, R166, R165 ;  /* 0x000000a5a606723e */ /* 0x000fe400000000ff */
[----:B------:R-:W-:Y:S01]  /*a840*/  F2FP.PACK_AB R7, R170, R163 ;  /* 0x000000a3aa07723e */ /* 0x000fe200000000ff */
[----:B------:R-:W-:-:S04]  /*a850*/  FADD.FTZ R163, R163, R2 ;  /* 0x00000002a3a37221 */ /* 0x000fc80000010000 */
[----:B------:R-:W-:Y:S02]  /*a860*/  FADD.FTZ R170, R170, R163 ;  /* 0x000000a3aaaa7221 */ /* 0x000fe40000010000 */
[C---:B-1----:R-:W-:Y:S08]  /*a870*/  HMMA.16816.F32 R128, R4.reuse, R12, R128 ;  /* 0x0000000c0480723c */ /* 0x042ff00000001880 */
        /* <DEDUP_REMOVED lines=77> */
.L_x_2663:
[----:B------:R-:W-:Y:S05]  /*ad50*/  @!P6 BRA `(.L_x_2671) ;  /* 0x00003ee00000e947 */ /* 0x000fea0003800000 */
[----:B------:R-:W-:Y:S01]  /*ad60*/  ULDC UR7, c[0x0][0x1a0] ;  /* 0x0000680000077ab9 */ /* 0x000fe20000000800 */
[----:B------:R-:W-:Y:S01]  /*ad70*/  IMAD.MOV.U32 R0, RZ, RZ, R3 ;  /* 0x000000ffff007224 */ /* 0x000fe200078e0003 */
[----:B------:R-:W-:Y:S01]  /*ad80*/  ULEA UR7, -UR7, URZ, 0x6 ;  /* 0x0000003f07077291 */ /* 0x000fe2000f8e313f */
[----:B------:R-:W-:Y:S01]  /*ad90*/  IMAD.MOV.U32 R2, RZ, RZ, R132 ;  /* 0x000000ffff027224 */ /* 0x000fe200078e0084 */
[----:B------:R-:W-:-:S02]  /*ada0*/  ULDC UR6, c[0x0][0x198] ;  /* 0x0000660000067ab9 */ /* 0x000fc40000000800 */
[----:B------:R-:W-:Y:S02]  /*adb0*/  USHF.R.S32.HI UR5, URZ, 0x1f, UR7 ;  /* 0x0000001f3f057899 */ /* 0x000fe40008011407 */
[----:B------:R-:W-:Y:S01]  /*adc0*/  ULEA UR6, -UR6, URZ, 0x6 ;  /* 0x0000003f06067291 */ /* 0x000fe2000f8e313f */
[----:B------:R-:W-:Y:S01]  /*add0*/  MOV R213, UR7 ;  /* 0x0000000700d57c02 */ /* 0x000fe20008000f00 */
[----:B------:R-:W-:Y:S02]  /*ade0*/  ULDC.64 UR8, c[0x0][0x118] ;  /* 0x0000460000087ab9 */ /* 0x000fe40000000a00 */
[----:B------:R-:W-:Y:S01]  /*adf0*/  MOV R212, UR5 ;  /* 0x0000000500d47c02 */ /* 0x000fe20008000f00 */
[----:B------:R-:W-:Y:S02]  /*ae00*/  USHF.R.S32.HI UR4, URZ, 0x1f, UR6 ;  /* 0x0000001f3f047899 */ /* 0x000fe40008011406 */
.L_x_2675:
        /* <DEDUP_REMOVED lines=66> */
.L_x_2672:
[C---:B------:R-:W-:Y:S02]  /*b230*/  ISETP.GE.AND P5, PT, R204.reuse, c[0x0][0x220], PT ;  /* 0x00008800cc007a0c */ /* 0x040fe40003fa6270 */
[----:B------:R-:W-:Y:S02]  /*b240*/  IADD3 R216, R204, 0x40, RZ ;  /* 0x00000040ccd87810 */ /* 0x000fe40007ffe0ff */
[-C--:B------:R-:W-:Y:S02]  /*b250*/  LEA R222, P0, R223, R220.reuse, 0x1 ;  /* 0x000000dcdfde7211 */ /* 0x080fe400078008ff */
[----:B------:R-:W-:Y:S02]  /*b260*/  ISETP.GE.AND P4, PT, R216, c[0x0][0x220], PT ;  /* 0x00008800d8007a0c */ /* 0x000fe40003f86270 */
[----:B------:R-:W-:Y:S04]  /*b270*/  IADD3 R3, R204, 0x80, RZ ;  /* 0x00000080cc037810 */ /* 0x000fe80007ffe0ff */
[----:B------:R-:W-:Y:S01]  /*b280*/  ISETP.GE.AND P2, PT, R3, c[0x0][0x220], PT ;  /* 0x0000880003007a0c */ /* 0x000fe20003f46270 */
[----:B------:R-:W-:Y:S01]  /*b290*/  @P5 STS.128 [R202+0xc000], RZ ;  /* 0x00c000ffca005388 */ /* 0x000fe20000000c00 */
        /* <DEDUP_REMOVED lines=8> */
[----:B------:R1:W-:Y:S03]  /*b320*/  @!P5 LDGSTS.E.BYPASS.LTC128B.128 [R202+0xc000], [R222.64] ;  /* 0x0c000000decadfae */ /* 0x0003e6000b901d48 */
[CCC-:B------:R-:W-:Y:S01]  /*b330*/  @!P5 LEA.HI.X R231, R3.reuse, R221.reuse, R216.reuse, 0x1, P6 ;  /* 0x000000dd03e7d211 */ /* 0x1c0fe200030f0cd8 */
[----:B------:R-:W-:Y:S01]  /*b340*/  @P4 STS.128 [R202+0xe000], RZ ;  /* 0x00e000ffca004388 */ /* 0x000fe20000000c00 */
[C-C-:B------:R-:W-:Y:S02]  /*b350*/  @!P4 LEA.HI.X R229, R3.reuse, R221, R216.reuse, 0x1, P1 ;  /* 0x000000dd03e5c211 */ /* 0x140fe400008f0cd8 */
[CC--:B------:R-:W-:Y:S01]  /*b360*/  @!P2 LEA R226, P0, R3.reuse, R220.reuse, 0x1 ;  /* 0x000000dc03e2a211 */ /* 0x0c0fe200078008ff */
[----:B------:R-:W-:Y:S01]  /*b370*/  @!PT LDS RZ, [RZ] ;  /* 0x00000000fffff984 */ /* 0x000fe20000000800 */
[----:B------:R-:W-:Y:S01]  /*b380*/  @!PT LDS RZ, [RZ] ;  /* 0x00000000fffff984 */ /* 0x000fe20000000800 */
[----:B------:R-:W-:Y:S01]  /*b390*/  @!PT LDS RZ, [RZ] ;  /* 0x00000000fffff984 */ /* 0x000fe20000000800 */
[----:B------:R1:W-:Y:S01]  /*b3a0*/  @!P4 LDGSTS.E.BYPASS.LTC128B.128 [R202+0xe000], [R222.64+0x80] ;  /* 0x0e000080decacfae */ /* 0x0003e2000b901d48 */
[C---:B------:R-:W-:Y:S02]  /*b3b0*/  IADD3 R225, P6, R200.reuse, R3, RZ ;  /* 0x00000003c8e17210 */ /* 0x040fe40007fde0ff */
[-CC-:B------:R-:W-:Y:S01]  /*b3c0*/  @!P2 LEA.HI.X R227, R3, R221.reuse, R216.reuse, 0x1, P0 ;  /* 0x000000dd03e3a211 */ /* 0x180fe200000f0cd8 */
[----:B------:R-:W-:Y:S01]  /*b3d0*/  @P2 STS.128 [R202+0x10000], RZ ;  /* 0x010000ffca002388 */ /* 0x000fe20000000c00 */
        /* <DEDUP_REMOVED lines=11> */
[----:B------:R-:W-:Y:S01]  /*b490*/  IADD3 R3, P6, R200, R225, RZ ;  /* 0x000000e1c8037210 */ /* 0x000fe20007fde0ff */
[----:B------:R-:W-:Y:S01]  /*b4a0*/  @!PT LDS RZ, [RZ] ;  /* 0x00000000fffff984 */ /* 0x000fe20000000800 */
[----:B------:R-:W-:Y:S01]  /*b4b0*/  @!PT LDS RZ, [RZ] ;  /* 0x00000000fffff984 */ /* 0x000fe20000000800 */
[----:B------:R-:W-:Y:S01]  /*b4c0*/  @!PT LDS RZ, [RZ] ;  /* 0x00000000fffff984 */ /* 0x000fe20000000800 */
[----:B------:R1:W-:Y:S01]  /*b4d0*/  @!P5 LDGSTS.E.BYPASS.LTC128B.128 [R202+0xc800], [R230.64] ;  /* 0x0c800000e6cadfae */ /* 0x0003e2000b901d48 */
[-CC-:B------:R-:W-:Y:S02]  /*b4e0*/  @!P2 LEA.HI.X R225, R225, R221.reuse, R216.reuse, 0x1, P0 ;  /* 0x000000dde1e1a211 */ /* 0x180fe400000f0cd8 */
        /* <DEDUP_REMOVED lines=209> */
[----:B------:R-:W-:Y:S03]  /*c200*/  @!UPT UIADD3 URZ, URZ, URZ, URZ ;  /* 0x0000003f3f3ff290 */ /* 0x000fe6000fffe03f */
[----:B------:R-:W-:-:S11]  /*c210*/  @!P0 BRA `(.L_x_2673) ;  /* 0x0000098000008947 */ /* 0x000fd60003800000 */
[----:B------:R-:W-:Y:S02]  /*c220*/  MOV R133, UR6 ;  /* 0x0000000600857c02 */ /* 0x000fe40008000f00 */
[----:B------:R-:W-:Y:S01]  /*c230*/  MOV R134, UR4 ;  /* 0x0000000400867c02 */ /* 0x000fe20008000f00 */
[----:B------:R-:W-:-:S06]  /*c240*/  @!P3 BRA `(.L_x_2674) ;  /* 0x000003c00000b947 */ /* 0x000fcc0003800000 */
        /* <DEDUP_REMOVED lines=60> */
.L_x_2674:
        /* <DEDUP_REMOVED lines=89> */
.L_x_2673:
        /* <DEDUP_REMOVED lines=9> */
[-C--:B------:R-:W-:Y:S02]  /*cc30*/  ISETP.GE.OR P2, PT, R3, R210.reuse, !P2 ;  /* 0x000000d20300720c */ /* 0x080fe40005746670 */
[----:B------:R-:W-:Y:S02]  /*cc40*/  ISETP.GE.AND P1, PT, R133, R211, PT ;  /* 0x000000d38500720c */ /* 0x000fe40003f26270 */
[----:B------:R-:W-:Y:S02]  /*cc50*/  ISETP.GE.AND P0, PT, R3, R209, PT ;  /* 0x000000d10300720c */ /* 0x000fe40003f06270 */
[----:B-1----:R-:W-:Y:S02]  /*cc60*/  FSEL R134, R4, -INF , !P2 ;  /* 0xff80000004867808 */ /* 0x002fe40005000000 */
[C---:B------:R-:W-:Y:S02]  /*cc70*/  ISETP.GE.AND P2, PT, R132.reuse, R211, PT ;  /* 0x000000d38400720c */ /* 0x040fe40003f46270 */
[----:B------:R-:W-:Y:S02]  /*cc80*/  ISETP.GE.OR P1, PT, R133, R210, !P1 ;  /* 0x000000d28500720c */ /* 0x000fe40004f26670 */
        /* <DEDUP_REMOVED lines=8> */
[----:B------:R-:W-:Y:S02]  /*cd10*/  ISETP.GE.AND P0, PT, R132, R209, PT ;  /* 0x000000d18400720c */ /* 0x000fe40003f06270 */
[C---:B------:R-:W-:Y:S02]  /*cd20*/  ISETP.GE.AND P5, PT, R4.reuse, R211, PT ;  /* 0x000000d30400720c */ /* 0x040fe40003fa6270 */
[----:B------:R-:W-:Y:S02]  /*cd30*/  ISETP.GE.AND P6, PT, R4, R209, PT ;  /* 0x000000d10400720c */ /* 0x000fe40003fc6270 */
[----:B------:R-:W-:Y:S02]  /*cd40*/  FSEL R138, R8, -INF , !P1 ;  /* 0xff800000088a7808 */ /* 0x000fe40004800000 */
[----:B------:R-:W-:Y:S02]  /*cd50*/  ISETP.GE.AND P1, PT, R5, R211, PT ;  /* 0x000000d30500720c */ /* 0x000fe40003f26270 */
[----:B------:R-:W-:Y:S02]  /*cd60*/  FSEL R136, R9, -INF , !P2 ;  /* 0xff80000009887808 */ /* 0x000fe40005000000 */
[----:B------:R-:W-:Y:S02]  /*cd70*/  FMNMX.FTZ R9, R134, R2, !PT ;  /* 0x0000000286097209 */ /* 0x000fe40007810000 */
[C---:B------:R-:W-:Y:S02]  /*cd80*/  ISETP.GE.OR P5, PT, R4.reuse, R210, !P5 ;  /* 0x000000d20400720c */ /* 0x040fe40006fa6670 */
[----:B------:R-:W-:Y:S02]  /*cd90*/  ISETP.GE.OR P6, PT, R4, R208, !P6 ;  /* 0x000000d00400720c */ /* 0x000fe400077c6670 */
        /* <DEDUP_REMOVED lines=12> */
[C---:B------:R-:W-:Y:S02]  /*ce60*/  ISETP.GE.AND P0, PT, R4.reuse, R211, PT ;  /* 0x000000d30400720c */ /* 0x040fe40003f06270 */
[----:B------:R-:W-:Y:S02]  /*ce70*/  ISETP.GE.AND P4, PT, R4, R209, PT ;  /* 0x000000d10400720c */ /* 0x000fe40003f86270 */
[C---:B------:R-:W-:Y:S02]  /*ce80*/  ISETP.GE.AND P5, PT, R6.reuse, R211, PT ;  /* 0x000000d30600720c */ /* 0x040fe40003fa6270 */
[----:B------:R-:W-:Y:S02]  /*ce90*/  ISETP.GE.AND P1, PT, R6, R209, PT ;  /* 0x000000d10600720c */ /* 0x000fe40003f26270 */
[----:B------:R-:W-:Y:S02]  /*cea0*/  FMNMX.FTZ R9, R138, R9, !PT ;  /* 0x000000098a097209 */ /* 0x000fe40007810000 */
[C---:B------:R-:W-:Y:S02]  /*ceb0*/  ISETP.GE.OR P0, PT, R4.reuse, R210, !P0 ;  /* 0x000000d20400720c */ /* 0x040fe40004706670 */
[----:B------:R-:W-:Y:S02]  /*cec0*/  ISETP.GE.OR P4, PT, R4, R208, !P4 ;  /* 0x000000d00400720c */ /* 0x000fe40006786670 */
        /* <DEDUP_REMOVED lines=21> */
[----:B------:R-:W-:Y:S02]  /*d020*/  ISETP.GE.AND P6, PT, R4, R209, PT ;  /* 0x000000d10400720c */ /* 0x000fe40003fc6270 */
        /* <DEDUP_REMOVED lines=21> */
[C---:B------:R-:W-:Y:S02]  /*d180*/  ISETP.GE.OR P4, PT, R4.reuse, R210, !P4 ;  /* 0x000000d20400720c */ /* 0x040fe40006786670 */
        /* <DEDUP_REMOVED lines=8> */
[-C--:B------:R-:W-:Y:S02]  /*d210*/  ISETP.GE.AND P4, PT, R8, R211.reuse, PT ;  /* 0x000000d30800720c */ /* 0x080fe40003f86270 */
[----:B------:R-:W-:Y:S02]  /*d220*/  FSEL R150, R29, -INF , !P2 ;  /* 0xff8000001d967808 */ /* 0x000fe40005000000 */
[----:B------:R-:W-:Y:S02]  /*d230*/  FSEL R159, R22, -INF , !P6 ;  /* 0xff800000169f7808 */ /* 0x000fe40007000000 */
[----:B------:R-:W-:Y:S02]  /*d240*/  FMNMX.FTZ R10, R141, R10, !PT ;  /* 0x0000000a8d0a7209 */ /* 0x000fe40007810000 */
[----:B------:R-:W-:Y:S02]  /*d250*/  ISETP.GE.AND P2, PT, R3, R211, PT ;  /* 0x000000d30300720c */ /* 0x000fe40003f46270 */
[----:B------:R-:W-:Y:S02]  /*d260*/  FMNMX.FTZ R9, R156, R9, !PT ;  /* 0x000000099c097209 */ /* 0x000fe40007810000 */
[----:B------:R-:W-:Y:S02]  /*d270*/  ISETP.GE.OR P4, PT, R8, R210, !P4 ;  /* 0x000000d20800720c */ /* 0x000fe40006786670 */
        /* <DEDUP_REMOVED lines=412> */
.L_x_2671:
[----:B------:R-:W1:Y:S01]  /*ec40*/  SHFL.BFLY PT, R0, R217, 0x2, 0x1f ;  /* 0x0c401f00d9007f89 */ /* 0x000e6200000e0000 */
[----:B------:R-:W-:Y:S01]  /*ec50*/  MOV R7, 0x3f800000 ;  /* 0x3f80000000077802 */ /* 0x000fe20000000f00 */
[----:B------:R-:W-:Y:S01]  /*ec60*/  ULDC.64 UR4, c[0x0][0x118] ;  /* 0x0000460000047ab9 */ /* 0x000fe20000000a00 */
[----:B------:R-:W-:Y:S01]  /*ec70*/  MOV R6, 0x3f800000 ;  /* 0x3f80000000067802 */ /* 0x000fe20000000f00 */
[----:B------:R-:W2:Y:S01]  /*ec80*/  SHFL.BFLY PT, R2, R219, 0x2, 0x1f ;  /* 0x0c401f00db027f89 */ /* 0x000ea200000e0000 */
[----:B------:R-:W-:Y:S03]  /*ec90*/  BSSY B0, `(.L_x_2676) ;  /* 0x0000113000007945 */ /* 0x000fe60003800000 */
[----:B------:R-:W-:Y:S01]  /*eca0*/  BAR.SYNC.DEFER_BLOCKING 0x0 ;  /* 0x0000000000007b1d */ /* 0x000fe20000010000 */
[----:B-1----:R-:W-:-:S05]  /*ecb0*/  FADD.FTZ R5, R0, R217 ;  /* 0x000000d900057221 */ /* 0x002fca0000010000 */
[----:B------:R-:W1:Y:S01]  /*ecc0*/  S2R R0, SR_TID.X ;  /* 0x0000000000007919 */ /* 0x000e620000002100 */
[----:B--2---:R-:W-:-:S03]  /*ecd0*/  FADD.FTZ R11, R2, R219 ;  /* 0x000000db020b7221 */ /* 0x004fc60000010000 */
[----:B------:R-:W2:Y:S04]  /*ece0*/  SHFL.BFLY PT, R2, R5, 0x1, 0x1f ;  /* 0x0c201f0005027f89 */ /* 0x000ea800000e0000 */
[----:B------:R-:W3:Y:S01]  /*ecf0*/  SHFL.BFLY PT, R4, R11, 0x1, 0x1f ;  /* 0x0c201f000b047f89 */ /* 0x000ee200000e0000 */
[----:B-1----:R-:W-:-:S04]  /*ed00*/  SHF.R.S32.HI R9, RZ, 0x1f, R0 ;  /* 0x0000001fff097819 */ /* 0x002fc80000011400 */
[-C--:B------:R-:W-:Y:S01]  /*ed10*/  LEA.HI R8, R9, R0.reuse, RZ, 0x2 ;  /* 0x0000000009087211 */ /* 0x080fe200078f10ff */
[----:B--2---:R-:W-:Y:S01]  /*ed20*/  FADD.FTZ R2, R5, R2 ;  /* 0x0000000205027221 */ /* 0x004fe20000010000 */
[----:B------:R-:W-:Y:S02]  /*ed30*/  LEA.HI R12, R9, R0, RZ, 0x4 ;  /* 0x00000000090c7211 */ /* 0x000fe400078f20ff */
[----:B------:R-:W-:Y:S01]  /*ed40*/  SHF.R.S32.HI R10, RZ, 0x2, R8 ;  /* 0x00000002ff0a7819 */ /* 0x000fe20000011408 */
[----:B---3--:R-:W-:Y:S01]  /*ed50*/  FADD.FTZ R4, R11, R4 ;  /* 0x000000040b047221 */ /* 0x008fe20000010000 */
[----:B------:R-:W-:Y:S02]  /*ed60*/  SHF.R.S32.HI R5, RZ, 0x1f, R8 ;  /* 0x0000001fff057819 */ /* 0x000fe40000011408 */
[----:B------:R-:W-:Y:S02]  /*ed70*/  FSETP.NE.FTZ.AND P3, PT, R2, RZ, PT ;  /* 0x000000ff0200720b */ /* 0x000fe40003f75000 */
[----:B------:R-:W-:-:S02]  /*ed80*/  LEA.HI R5, R5, R10, RZ, 0x3 ;  /* 0x0000000a05057211 */ /* 0x000fc400078f18ff */
[----:B------:R-:W-:Y:S02]  /*ed90*/  FSETP.NE.FTZ.AND P4, PT, R4, RZ, PT ;  /* 0x000000ff0400720b */ /* 0x000fe40003f95000 */
[----:B------:R-:W-:Y:S02]  /*eda0*/  LOP3.LUT R5, R5, 0xfffffff8, RZ, 0xc0, !PT ;  /* 0xfffffff805057812 */ /* 0x000fe400078ec0ff */
[----:B------:R-:W-:Y:S02]  /*edb0*/  LEA.HI R9, R9, R0, RZ, 0x5 ;  /* 0x0000000009097211 */ /* 0x000fe400078f28ff */
[----:B------:R-:W-:Y:S02]  /*edc0*/  IADD3 R5, R10, -R5, RZ ;  /* 0x800000050a057210 */ /* 0x000fe40007ffe0ff */
[----:B------:R-:W1:Y:S01]  /*edd0*/  S2R R10, SR_TID.X ;  /* 0x00000000000a7919 */ /* 0x000e620000002100 */
[----:B------:R-:W-:Y:S01]  /*ede0*/  LOP3.LUT R17, R8, 0x1ffffffc, RZ, 0xc0, !PT ;  /* 0x1ffffffc08117812 */ /* 0x000fe200078ec0ff */
[----:B------:R-:W2:Y:S01]  /*edf0*/  @P3 MUFU.RCP R6, R2 ;  /* 0x0000000200063308 */ /* 0x000ea20000001000 */
[----:B------:R-:W-:-:S02]  /*ee00*/  LOP3.LUT R13, R12, 0xfffffff0, RZ, 0xc0, !PT ;  /* 0xfffffff00c0d7812 */ /* 0x000fc400078ec0ff */
[----:B------:R-:W-:Y:S02]  /*ee10*/  SHF.R.S32.HI R12, RZ, 0x5, R9 ;  /* 0x00000005ff0c7819 */ /* 0x000fe40000011409 */
[-C--:B------:R-:W-:Y:S02]  /*ee20*/  IADD3 R17, -R17, R0.reuse, RZ ;  /* 0x0000000011117210 */ /* 0x080fe40007ffe1ff */
[----:B------:R-:W-:Y:S01]  /*ee30*/  IADD3 R13, -R13, R0, RZ ;  /* 0x000000000d0d7210 */ /* 0x000fe20007ffe1ff */
[----:B------:R-:W3:Y:S01]  /*ee40*/  @P4 MUFU.RCP R7, R4 ;  /* 0x0000000400074308 */ /* 0x000ee20000001000 */
[C---:B------:R-:W-:Y:S02]  /*ee50*/  LOP3.LUT R16, R5.reuse, 0x1, RZ, 0xc0, !PT ;  /* 0x0000000105107812 */ /* 0x040fe400078ec0ff */
[----:B------:R-:W-:Y:S02]  /*ee60*/  SHF.L.U32 R19, R5, 0x6, RZ ;  /* 0x0000000605137819 */ /* 0x000fe400000006ff */
[----:B------:R-:W-:-:S02]  /*ee70*/  ISETP.NE.U32.AND P0, PT, R16, 0x1, PT ;  /* 0x000000011000780c */ /* 0x000fc40003f05070 */
[----:B------:R-:W-:Y:S01]  /*ee80*/  LOP3.LUT R19, R19, 0x1c0, RZ, 0xc0, !PT ;  /* 0x000001c013137812 */ /* 0x000fe200078ec0ff */
[C---:B--2---:R-:W-:Y:S01]  /*ee90*/  FMUL.FTZ R131, R6.reuse, R131 ;  /* 0x0000008306837220 */ /* 0x044fe20000410000 */
[----:B------:R-:W-:Y:S01]  /*eea0*/  R2P PR, R5, 0x6 ;  /* 0x0000000605007804 */ /* 0x000fe20000000000 */
[C---:B------:R-:W-:Y:S01]  /*eeb0*/  FMUL.FTZ R130, R6.reuse, R130 ;  /* 0x0000008206827220 */ /* 0x040fe20000410000 */
[----:B------:R-:W-:Y:S01]  /*eec0*/  LEA.HI R19, R19, R19, RZ, 0x1d ;  /* 0x0000001313137211 */ /* 0x000fe200078fe8ff */
[C---:B------:R-:W-:Y:S01]  /*eed0*/  FMUL.FTZ R127, R6.reuse, R127 ;  /* 0x0000007f067f7220 */ /* 0x040fe20000410000 */
[----:B------:R-:W-:Y:S01]  /*eee0*/  LOP3.LUT R9, R9, 0xffffffe0, RZ, 0xc0, !PT ;  /* 0xffffffe009097812 */ /* 0x000fe200078ec0ff */
[----:B------:R-:W-:Y:S01]  /*eef0*/  FMUL.FTZ R126, R6, R126 ;  /* 0x0000007e067e7220 */ /* 0x000fe20000410000 */
[----:B-1----:R-:W-:Y:S01]  /*ef00*/  SHF.R.S32.HI R11, RZ, 0x1f, R10 ;  /* 0x0000001fff0b7819 */ /* 0x002fe2000001140a */
[C---:B---3--:R-:W-:Y:S01]  /*ef10*/  FMUL.FTZ R128, R7.reuse, R128 ;  /* 0x0000008007807220 */ /* 0x048fe20000410000 */
[----:B------:R-:W-:Y:S01]  /*ef20*/  @P4 MUFU.LG2 R4, R4 ;  /* 0x0000000400044308 */ /* 0x000fe20000000c00 */
[----:B------:R-:W-:Y:S01]  /*ef30*/  FMUL.FTZ R129, R7, R129 ;  /* 0x0000008107817220 */ /* 0x000fe20000410000 */
[----:B------:R-:W-:Y:S01]  /*ef40*/  LEA.HI R14, R11, R10, RZ, 0x4 ;  /* 0x0000000a0b0e7211 */ /* 0x000fe200078f20ff */
[----:B------:R-:W-:Y:S01]  /*ef50*/  FMUL.FTZ R124, R7, R124 ;  /* 0x0000007c077c7220 */ /* 0x000fe20000410000 */
[----:B------:R-:W-:Y:S01]  /*ef60*/  LEA.HI R11, R11, R10, RZ, 0x5 ;  /* 0x0000000a0b0b7211 */ /* 0x000fe200078f28ff */
[C---:B------:R-:W-:Y:S01]  /*ef70*/  FMUL.FTZ R125, R7.reuse, R125 ;  /* 0x0000007d077d7220 */ /* 0x040fe20000410000 */
[----:B------:R-:W-:Y:S01]  /*ef80*/  SHF.R.S32.HI R8, RZ, 0x4, R14 ;  /* 0x00000004ff087819 */ /* 0x000fe2000001140e */
[C---:B------:R-:W-:Y:S01]  /*ef90*/  FMUL.FTZ R120, R7.reuse, R120 ;  /* 0x0000007807787220 */ /* 0x040fe20000410000 */
[----:B------:R-:W-:Y:S01]  /*efa0*/  LEA R14, R12, R17, 0x9 ;  /* 0x000000110c0e7211 */ /* 0x000fe200078e48ff */
[----:B------:R-:W-:Y:S01]  /*efb0*/  FMUL.FTZ R121, R7, R121 ;  /* 0x0000007907797220 */ /* 0x000fe20000410000 */
[----:B------:R-:W-:Y:S01]  /*efc0*/  SHF.L.U32 R15, R8, 0x6, RZ ;  /* 0x00000006080f7819 */ /* 0x000fe200000006ff */
[C---:B------:R-:W-:Y:S01]  /*efd0*/  FMUL.FTZ R123, R6.reuse, R123 ;  /* 0x0000007b067b7220 */ /* 0x040fe20000410000 */
[----:B------:R-:W-:Y:S01]  /*efe0*/  LEA.HI R17, R13, R13, RZ, 0x1 ;  /* 0x0000000d0d117211 */ /* 0x000fe200078f08ff */
[C---:B------:R-:W-:Y:S01]  /*eff0*/  FMUL.FTZ R122, R6.reuse, R122 ;  /* 0x0000007a067a7220 */ /* 0x040fe20000410000 */
[----:B------:R-:W-:Y:S01]  /*f000*/  LOP3.LUT R15, R15, 0x1c0, RZ, 0xc0, !PT ;  /* 0x000001c00f0f7812 */ /* 0x000fe200078ec0ff */
[----:B------:R-:W-:Y:S01]  /*f010*/  FMUL.FTZ R116, R7, R116 ;  /* 0x0000007407747220 */ /* 0x000fe20000410000 */
[----:B------:R-:W-:Y:S01]  /*f020*/  SHF.L.U32 R16, R17, 0x2, RZ ;  /* 0x0000000211107819 */ /* 0x000fe200000006ff */
[----:B------:R-:W-:Y:S01]  /*f030*/  FMUL.FTZ R117, R7, R117 ;  /* 0x0000007507757220 */ /* 0x000fe20000410000 */
[----:B------:R-:W-:Y:S01]  /*f040*/  LOP3.LUT R18, R17, 0xffffffe, RZ, 0xc0, !PT ;  /* 0x0ffffffe11127812 */ /* 0x000fe200078ec0ff */
[C---:B------:R-:W-:Y:S01]  /*f050*/  FMUL.FTZ R119, R6.reuse, R119 ;  /* 0x0000007706777220 */ /* 0x040fe20000410000 */
[----:B------:R-:W-:Y:S01]  /*f060*/  LOP3.LUT R16, R15, 0x38, R16, 0xf8, !PT ;  /* 0x000000380f107812 */ /* 0x000fe200078ef810 */
[----:B------:R-:W-:Y:S01]  /*f070*/  FMUL.FTZ R118, R6, R118 ;  /* 0x0000007606767220 */ /* 0x000fe20000410000 */
[----:B------:R-:W-:Y:S01]  /*f080*/  SHF.R.U32.HI R15, RZ, 0x3, R15 ;  /* 0x00000003ff0f7819 */ /* 0x000fe2000001160f */
[C---:B------:R-:W-:Y:S01]  /*f090*/  FMUL.FTZ R112, R7.reuse, R112 ;  /* 0x0000007007707220 */ /* 0x040fe20000410000 */
[----:B------:R-:W-:Y:S01]  /*f0a0*/  LEA R14, R14, R19, 0x1 ;  /* 0x000000130e0e7211 */ /* 0x000fe200078e08ff */
[----:B------:R-:W-:Y:S01]  /*f0b0*/  FMUL.FTZ R113, R7, R113 ;  /* 0x0000007107717220 */ /* 0x000fe20000410000 */
[----:B------:R-:W-:Y:S01]  /*f0c0*/  LOP3.LUT R15, R16, R15, RZ, 0x3c, !PT ;  /* 0x0000000f100f7212 */ /* 0x000fe200078e3cff */
[C---:B------:R-:W-:Y:S01]  /*f0d0*/  FMUL.FTZ R115, R6.reuse, R115 ;  /* 0x0000007306737220 */ /* 0x040fe20000410000 */
[----:B------:R-:W-:Y:S01]  /*f0e0*/  IADD3 R18, R13, -R18, RZ ;  /* 0x800000120d127210 */ /* 0x000fe20007ffe0ff */
[----:B------:R-:W-:Y:S01]  /*f0f0*/  FMUL.FTZ R114, R6, R114 ;  /* 0x0000007206727220 */ /* 0x000fe20000410000 */
[----:B------:R-:W-:Y:S01]  /*f100*/  STS.64 [R14.X4], R128 ;  /* 0x000000800e007388 */ /* 0x000fe20000004a00 */
[C---:B------:R-:W-:Y:S01]  /*f110*/  FMUL.FTZ R108, R7.reuse, R108 ;  /* 0x0000006c076c7220 */ /* 0x040fe20000410000 */
[----:B------:R-:W-:Y:S01]  /*f120*/  LEA R5, R18, R15, 0x2 ;  /* 0x0000000f12057211 */ /* 0x000fe200078e10ff */
[----:B------:R-:W-:Y:S01]  /*f130*/  FMUL.FTZ R109, R7, R109 ;  /* 0x0000006d076d7220 */ /* 0x000fe20000410000 */
[----:B------:R-:W-:Y:S01]  /*f140*/  MOV R15, 0x80 ;  /* 0x00000080000f7802 */ /* 0x000fe20000000f00 */
[C---:B------:R-:W-:Y:S01]  /*f150*/  FMUL.FTZ R111, R6.reuse, R111 ;  /* 0x0000006f066f7220 */ /* 0x040fe20000410000 */
[----:B------:R-:W-:Y:S01]  /*f160*/  STS.64 [R14.X4+0x800], R130 ;  /* 0x000800820e007388 */ /* 0x000fe20000004a00 */
[C---:B------:R-:W-:Y:S01]  /*f170*/  FMUL.FTZ R110, R6.reuse, R110 ;  /* 0x0000006e066e7220 */ /* 0x040fe20000410000 */
[----:B------:R-:W-:Y:S01]  /*f180*/  SEL R15, R15, 0xffffff80, !P2 ;  /* 0xffffff800f0f7807 */ /* 0x000fe20005000000 */
[----:B------:R-:W-:Y:S01]  /*f190*/  FMUL.FTZ R104, R7, R104 ;  /* 0x0000006807687220 */ /* 0x000fe20000410000 */
[----:B------:R-:W-:Y:S01]  /*f1a0*/  LOP3.LUT R11, R11, 0xffffffe0, RZ, 0xc0, !PT ;  /* 0xffffffe00b0b7812 */ /* 0x000fe200078ec0ff */
[----:B------:R-:W-:Y:S01]  /*f1b0*/  FMUL.FTZ R105, R7, R105 ;  /* 0x0000006907697220 */ /* 0x000fe20000410000 */
[----:B------:R-:W1:Y:S01]  /*f1c0*/  @P3 MUFU.LG2 R2, R2 ;  /* 0x0000000200023308 */ /* 0x000e620000000c00 */
[C---:B------:R-:W-:Y:S01]  /*f1d0*/  FMUL.FTZ R107, R6.reuse, R107 ;  /* 0x0000006b066b7220 */ /* 0x040fe20000410000 */
[----:B------:R-:W-:Y:S01]  /*f1e0*/  IADD3 R9, -R9, R0, RZ ;  /* 0x0000000009097210 */ /* 0x000fe20007ffe1ff */
[----:B------:R-:W-:Y:S01]  /*f1f0*/  FMUL.FTZ R106, R6, R106 ;  /* 0x0000006a066a7220 */ /* 0x000fe20000410000 */
[----:B------:R-:W-:Y:S01]  /*f200*/  IADD3 R11, -R11, R10, RZ ;  /* 0x0000000a0b0b7210 */ /* 0x000fe20007ffe1ff */
[----:B------:R-:W-:-:S02]  /*f210*/  FMUL.FTZ R100, R7, R100 ;  /* 0x0000006407647220 */ /* 0x000fc40000410000 */
[C---:B------:R-:W-:Y:S01]  /*f220*/  FMUL.FTZ R101, R7.reuse, R101 ;  /* 0x0000006507657220 */ /* 0x040fe20000410000 */
[----:B------:R-:W-:Y:S01]  /*f230*/  SHF.R.S32.HI R0, RZ, 0x1f, R11 ;  /* 0x0000001fff007819 */ /* 0x000fe2000001140b */
[C---:B------:R-:W-:Y:S02]  /*f240*/  FMUL.FTZ R103, R6.reuse, R103 ;  /* 0x0000006706677220 */ /* 0x040fe40000410000 */
[----:B------:R-:W-:Y:S01]  /*f250*/  FMUL.FTZ R102, R6, R102 ;  /* 0x0000006606667220 */ /* 0x000fe20000410000 */
[----:B------:R-:W-:Y:S01]  /*f260*/  LEA.HI R0, R0, R11, RZ, 0x2 ;  /* 0x0000000b00007211 */ /* 0x000fe200078f10ff */
[C---:B------:R-:W-:Y:S02]  /*f270*/  FMUL.FTZ R36, R7.reuse, R36 ;  /* 0x0000002407247220 */ /* 0x040fe40000410000 */
[----:B------:R-:W-:Y:S01]  /*f280*/  FMUL.FTZ R37, R7, R37 ;  /* 0x0000002507257220 */ /* 0x000fe20000410000 */
[----:B------:R-:W-:Y:S01]  /*f290*/  SHF.R.S32.HI R0, RZ, 0x2, R0 ;  /* 0x00000002ff007819 */ /* 0x000fe20000011400 */
[----:B------:R-:W-:-:S02]  /*f2a0*/  FMUL.FTZ R39, R6, R39 ;  /* 0x0000002706277220 */ /* 0x000fc40000410000 */
[C---:B------:R-:W-:Y:S02]  /*f2b0*/  FMUL.FTZ R38, R6.reuse, R38 ;  /* 0x0000002606267220 */ /* 0x040fe40000410000 */
[C---:B------:R-:W-:Y:S02]  /*f2c0*/  FMUL.FTZ R40, R7.reuse, R40 ;  /* 0x0000002807287220 */ /* 0x040fe40000410000 */
[C---:B------:R-:W-:Y:S02]  /*f2d0*/  FMUL.FTZ R41, R7.reuse, R41 ;  /* 0x0000002907297220 */ /* 0x040fe40000410000 */
[C---:B------:R-:W-:Y:S02]  /*f2e0*/  FMUL.FTZ R43, R6.reuse, R43 ;  /* 0x0000002b062b7220 */ /* 0x040fe40000410000 */
[----:B------:R-:W-:Y:S02]  /*f2f0*/  FMUL.FTZ R42, R6, R42 ;  /* 0x0000002a062a7220 */ /* 0x000fe40000410000 */
        /* <DEDUP_REMOVED lines=101> */
[----:B------:R1:W-:Y:S04]  /*f950*/  STS.64 [R14.X4+0x8800], R70 ;  /* 0x008800460e007388 */ /* 0x0003e80000004a00 */
[----:B------:R-:W-:Y:S04]  /*f960*/  STS.64 [R16+0x8000], R72 ;  /* 0x0080004810007388 */ /* 0x000fe80000000a00 */
[----:B------:R-:W-:Y:S04]  /*f970*/  STS.64 [R16+0x8800], R74 ;  /* 0x0088004a10007388 */ /* 0x000fe80000000a00 */
[----:B------:R-:W-:Y:S04]  /*f980*/  STS.64 [R17+0x8000], R76 ;  /* 0x0080004c11007388 */ /* 0x000fe80000000a00 */
[----:B------:R-:W-:Y:S04]  /*f990*/  STS.64 [R17+0x8800], R78 ;  /* 0x0088004e11007388 */ /* 0x000fe80000000a00 */
[----:B------:R-:W2:Y:S04]  /*f9a0*/  S2R R6, SR_CTAID.Y ;  /* 0x0000000000067919 */ /* 0x000ea80000002600 */
[----:B------:R-:W-:Y:S04]  /*f9b0*/  STS.64 [R18+0x8000], R80 ;  /* 0x0080005012007388 */ /* 0x000fe80000000a00 */
[----:B-1----:R-:W1:Y:S04]  /*f9c0*/  S2R R14, SR_CTAID.Z ;  /* 0x00000000000e7919 */ /* 0x002e680000002700 */
[----:B------:R-:W-:Y:S04]  /*f9d0*/  STS.64 [R18+0x8800], R82 ;  /* 0x0088005212007388 */ /* 0x000fe80000000a00 */
[----:B------:R-:W-:Y:S04]  /*f9e0*/  STS.64 [R19+0x8000], R84 ;  /* 0x0080005413007388 */ /* 0x000fe80000000a00 */
[----:B------:R-:W-:Y:S04]  /*f9f0*/  STS.64 [R19+0x8800], R86 ;  /* 0x0088005613007388 */ /* 0x000fe80000000a00 */
[----:B------:R-:W-:Y:S04]  /*fa00*/  STS.64 [R20+0x8000], R88 ;  /* 0x0080005814007388 */ /* 0x000fe80000000a00 */
[----:B------:R-:W-:Y:S04]  /*fa10*/  STS.64 [R20+0x8800], R90 ;  /* 0x0088005a14007388 */ /* 0x000fe80000000a00 */
[----:B------:R-:W3:Y:S04]  /*fa20*/  S2R R7, SR_CTAID.X ;  /* 0x0000000000077919 */ /* 0x000ee80000002500 */
[----:B------:R-:W-:Y:S04]  /*fa30*/  STS.64 [R21+0x8000], R92 ;  /* 0x0080005c15007388 */ /* 0x000fe80000000a00 */
[----:B------:R-:W-:Y:S04]  /*fa40*/  STS.64 [R21+0x8800], R94 ;  /* 0x0088005e15007388 */ /* 0x000fe80000000a00 */
[----:B------:R-:W-:Y:S04]  /*fa50*/  STS.64 [R15+0x8000], R96 ;  /* 0x008000600f007388 */ /* 0x000fe80000000a00 */
[----:B------:R4:W-:Y:S04]  /*fa60*/  STS.64 [R15+0x8800], R98 ;  /* 0x008800620f007388 */ /* 0x0009e80000000a00 */
[----:B------:R-:W-:Y:S01]  /*fa70*/  BAR.SYNC.DEFER_BLOCKING 0x0 ;  /* 0x0000000000007b1d */ /* 0x000fe20000010000 */
[----:B---3--:R-:W-:-:S02]  /*fa80*/  SHF.L.U32 R7, R7, 0x6, RZ ;  /* 0x0000000607077819 */ /* 0x008fc400000006ff */
[----:B----4-:R-:W-:Y:S01]  /*fa90*/  IADD3 R15, -R205, RZ, RZ ;  /* 0x000000ffcd0f7210 */ /* 0x010fe20007ffe1ff */
[----:B--2---:R-:W-:Y:S02]  /*faa0*/  IMAD R205, R6, c[0x0][0x210], R205 ;  /* 0x0000840006cd7a24 */ /* 0x004fe400078e02cd */
[----:B------:R-:W2:Y:S01]  /*fab0*/  LDS.128 R112, [R5.X4] ;  /* 0x0000000005707984 */ /* 0x000ea20000004c00 */
[----:B------:R-:W-:Y:S01]  /*fac0*/  MOV R6, 0xff800000 ;  /* 0xff80000000067802 */ /* 0x000fe20000000f00 */
[----:B------:R-:W-:Y:S02]  /*fad0*/  @P3 FFMA.FTZ R6, R3, c[0x0][0x238], R2 ;  /* 0x00008e0003063a23 */ /* 0x000fe40000010002 */
[----:B-1----:R-:W-:Y:S01]  /*fae0*/  IMAD R14, R15, c[0x0][0x1c0], R14 ;  /* 0x000070000f0e7a24 */ /* 0x002fe200078e020e */
[----:B------:R-:W-:Y:S01]  /*faf0*/  SHF.R.S32.HI R15, RZ, 0x1f, R12 ;  /* 0x0000001fff0f7819 */ /* 0x000fe2000001140c */
[----:B------:R-:W1:Y:S02]  /*fb00*/  LDS.128 R108, [R5.X4+0x800] ;  /* 0x00080000056c7984 */ /* 0x000e640000004c00 */
[----:B------:R-:W-:Y:S01]  /*fb10*/  IMAD R14, R205, c[0x0][0x1c0], R14 ;  /* 0x00007000cd0e7a24 */ /* 0x000fe200078e020e */
[----:B------:R-:W-:Y:S01]  /*fb20*/  LEA.HI R15, R15, R12, RZ, 0x2 ;  /* 0x0000000c0f0f7211 */ /* 0x000fe200078f10ff */
[----:B------:R-:W3:Y:S02]  /*fb30*/  LDS.128 R104, [R5.X4+0x1000] ;  /* 0x0010000005687984 */ /* 0x000ee40000004c00 */
[----:B------:R-:W-:Y:S01]  /*fb40*/  IMAD R7, R14, c[0x0][0x214], R7 ;  /* 0x000085000e077a24 */ /* 0x000fe200078e0207 */
[----:B------:R-:W-:Y:S01]  /*fb50*/  LOP3.LUT R15, R15, 0xffffffc, RZ, 0xc0, !PT ;  /* 0x0ffffffc0f0f7812 */ /* 0x000fe200078ec0ff */
[----:B------:R-:W4:Y:S03]  /*fb60*/  LDS.128 R100, [R5.X4+0x1800] ;  /* 0x0018000005647984 */ /* 0x000f260000004c00 */
[----:B------:R-:W-:Y:S01]  /*fb70*/  IADD3 R15, R12, -R15, RZ ;  /* 0x8000000f0c0f7210 */ /* 0x000fe20007ffe0ff */
[----:B------:R-:W1:Y:S01]  /*fb80*/  LDS.128 R88, [R5.X4+0x2000] ;  /* 0x0020000005587984 */ /* 0x000e620000004c00 */
[----:B------:R-:W-:-:S02]  /*fb90*/  SHF.L.U32 R12, R13, 0x2, RZ ;  /* 0x000000020d0c7819 */ /* 0x000fc400000006ff */
[----:B------:R-:W-:Y:S01]  /*fba0*/  LEA R10, R15, R0, 0x4 ;  /* 0x000000000f0a7211 */ /* 0x000fe200078e20ff */
[----:B------:R-:W1:Y:S01]  /*fbb0*/  LDS.128 R84, [R5.X4+0x2800] ;  /* 0x0028000005547984 */ /* 0x000e620000004c00 */
[----:B------:R-:W-:-:S03]  /*fbc0*/  SHF.R.S32.HI R13, RZ, 0x1f, R12 ;  /* 0x0000001fff0d7819 */ /* 0x000fc6000001140c */
        /* <DEDUP_REMOVED lines=31> */
.L_x_2677:
[----:B--234-:R-:W-:Y:S05]  /*fdc0*/  BSYNC B0 ;  /* 0x0000000000007941 */ /* 0x01cfea0003800000 */
.L_x_2676:
        /* <DEDUP_REMOVED lines=18> */
.L_x_2679:
[----:B------:R-:W-:Y:S05]  /*fef0*/  BSYNC B0 ;  /* 0x0000000000007941 */ /* 0x000fea0003800000 */
.L_x_2678:
        /* <DEDUP_REMOVED lines=11> */
.L_x_2681:
[----:B------:R-:W-:Y:S05]  /*ffb0*/  BSYNC B0 ;  /* 0x0000000000007941 */ /* 0x000fea0003800000 */
.L_x_2680:
        /* <DEDUP_REMOVED lines=11> */
.L_x_2683:
[----:B------:R-:W-:Y:S05]  /*10070*/  BSYNC B0 ;  /* 0x0000000000007941 */ /* 0x000fea0003800000 */
.L_x_2682:
        /* <DEDUP_REMOVED lines=11> */
.L_x_2685:
[----:B------:R-:W-:Y:S05]  /*10130*/  BSYNC B0 ;  /* 0x0000000000007941 */ /* 0x000fea0003800000 */
.L_x_2684:
        /* <DEDUP_REMOVED lines=11> */
.L_x_2687:
[----:B------:R-:W-:Y:S05]  /*101f0*/  BSYNC B0 ;  /* 0x0000000000007941 */ /* 0x000fea0003800000 */
.L_x_2686:
        /* <DEDUP_REMOVED lines=11> */
.L_x_2689:
[----:B------:R-:W-:Y:S05]  /*102b0*/  BSYNC B0 ;  /* 0x0000000000007941 */ /* 0x000fea0003800000 */
.L_x_2688:
        /* <DEDUP_REMOVED lines=11> */
.L_x_2691:
[----:B------:R-:W-:Y:S05]  /*10370*/  BSYNC B0 ;  /* 0x0000000000007941 */ /* 0x000fea0003800000 */
.L_x_2690:
        /* <DEDUP_REMOVED lines=12> */
.L_x_2692:
        /* <DEDUP_REMOVED lines=12> */
.L_x_7364:


//--------------------- .text._ZN5flash24flash_fwd_splitkv_kernelI23Flash_fwd_kernel_traitsILi192ELi64ELi64ELi4ELb0ELb0EN7cutlass6half_tE19Flash_kernel_traitsILi192ELi64ELi64ELi4ES3_EELb0ELb1ELb0ELb0ELb0ELb1ELb1ELb0EEEvNS_16Flash_fwd_paramsE --------------------------
	.section	.text._ZN5flash24flash_fwd_splitkv_kernelI23Flash_fwd_kernel_traitsILi192ELi64ELi64ELi4ELb0ELb0EN7cutlass6half_tE19Flash_kernel_traitsILi192ELi64ELi64ELi4ES3_EELb0ELb1ELb0ELb0ELb0ELb1ELb1ELb0EEEvNS_16Flash_fwd_paramsE,"ax",@progbits
	.sectioninfo	@"SHI_REGISTERS=255"
	.align	128
        .global         _ZN5flash24flash_fwd_splitkv_kernelI23Flash_fwd_kernel_traitsILi192ELi64ELi64ELi4ELb0ELb0EN7cutlass6half_tE19Flash_kernel_traitsILi192ELi64ELi64ELi4ES3_EELb0ELb1ELb0ELb0ELb0ELb1ELb1ELb0EEEvNS_16Flash_fwd_paramsE
        .type           _ZN5flash24flash_fwd_splitkv_kernelI23Flash_fwd_kernel_traitsILi192ELi64ELi64ELi4ELb0ELb0EN7cutlass6half_tE19Flash_kernel_traitsILi192ELi64ELi64ELi4ES3_EELb0ELb1ELb0ELb0ELb0ELb1ELb1ELb0EEEvNS_16Flash_fwd_paramsE,@function
        .size           _ZN5flash24flash_fwd_splitkv_kernelI23Flash_fwd_kernel_traitsILi192ELi64ELi64ELi4ELb0ELb0EN7cutlass6half_tE19Flash_kernel_traitsILi192ELi64ELi64ELi4ES3_EELb0ELb1ELb0ELb0ELb0ELb1ELb1ELb0EEEvNS_16Flash_fwd_paramsE,(.L_x_7365 - _ZN5flash24flash_fwd_splitkv_kernelI23Flash_fwd_kernel_traitsILi192ELi64ELi64ELi4ELb0ELb0EN7cutlass6half_tE19Flash_kernel_traitsILi192ELi64ELi64ELi4ES3_EELb0ELb1ELb0ELb0ELb0ELb1ELb1ELb0EEEvNS_16Flash_fwd_paramsE)
        .other          _ZN5flash24flash_fwd_splitkv_kernelI23Flash_fwd_kernel_traitsILi192ELi64ELi64ELi4ELb0ELb0EN7cutlass6half_tE19Flash_kernel_traitsILi192ELi64ELi64ELi4ES3_EELb0ELb1ELb0ELb0ELb0ELb1ELb1ELb0EEEvNS_16Flash_fwd_paramsE,@"STO_CUDA_ENTRY STV_DEFAULT"
_ZN5flash24flash_fwd_splitkv_kernelI23Flash_fwd_kernel_traitsILi192ELi64ELi64ELi4ELb0ELb0EN7cutlass6half_tE19Flash_kernel_traitsILi192ELi64ELi64ELi4ES3_EELb0ELb1ELb0ELb0ELb0ELb1ELb1ELb0EEEvNS_16Flash_fwd_paramsE:
.text._ZN5flash24flash_fwd_splitkv_kernelI23Flash_fwd_kernel_traitsILi192ELi64ELi64ELi4ELb0ELb0EN7cutlass6half_tE19Flash_kernel_traitsILi192ELi64ELi64ELi4ES3_EELb0ELb1ELb0ELb0ELb0ELb1ELb1ELb0EEEvNS_16Flash_fwd_paramsE:
        /* <DEDUP_REMOVED lines=53> */
.L_x_2693:
[----:B-1-34-:R-:W-:Y:S02]  /*0350*/  MOV R4, c[0x0][0x218] ;  /* 0x0000860000047a02 */ /* 0x01afe40000000f00 */
.L_x_2694:
        /* <DEDUP_REMOVED lines=92> */
.L_x_2697:
[----:B------:R-:W-:Y:S05]  /*0920*/  BSYNC B0 ;  /* 0x0000000000007941 */ /* 0x000fea0003800000 */
.L_x_2696:
        /* <DEDUP_REMOVED lines=10> */
.L_x_2699:
[----:B------:R-:W-:Y:S05]  /*09d0*/  BSYNC B0 ;  /* 0x0000000000007941 */ /* 0x000fea0003800000 */
.L_x_2698:
        /* <DEDUP_REMOVED lines=10> */
.L_x_2701:
[----:B------:R-:W-:Y:S05]  /*0a80*/  BSYNC B0 ;  /* 0x0000000000007941 */ /* 0x000fea0003800000 */
.L_x_2700:
        /* <DEDUP_REMOVED lines=10> */
.L_x_2703:
[----:B------:R-:W-:Y:S05]  /*0b30*/  BSYNC B0 ;  /* 0x0000000000007941 */ /* 0x000fea0003800000 */
.L_x_2702:
        /* <DEDUP_REMOVED lines=10> */
.L_x_2705:
[----:B------:R-:W-:Y:S05]  /*0be0*/  BSYNC B0 ;  /* 0x0000000000007941 */ /* 0x000fea0003800000 */
.L_x_2704:
        /* <DEDUP_REMOVED lines=10> */
.L_x_2707:
[----:B------:R-:W-:Y:S05]  /*0c90*/  BSYNC B0 ;  /* 0x0000000000007941 */ /* 0x000fea0003800000 */
.L_x_2706:
        /* <DEDUP_REMOVED lines=10> */
.L_x_2709:
[----:B------:R-:W-:Y:S05]  /*0d40*/  BSYNC B0 ;  /* 0x0000000000007941 */ /* 0x000fea0003800000 */
.L_x_2708:
        /* <DEDUP_REMOVED lines=10> */
.L_x_2711:
[----:B------:R-:W-:Y:S05]  /*0df0*/  BSYNC B0 ;  /* 0x0000000000007941 */ /* 0x000fea0003800000 */
.L_x_2710:
        /* <DEDUP_REMOVED lines=32> */
.L_x_2695:
        /* <DEDUP_REMOVED lines=92> */
.L_x_2712:
        /* <DEDUP_REMOVED lines=17> */
.L_x_2714:
        /* <DEDUP_REMOVED lines=51> */
.L_x_2713:
        /* <DEDUP_REMOVED lines=117> */
.L_x_2716:
[----:B------:R-:W-:Y:S05]  /*2150*/  BSYNC B0 ;  /* 0x0000000000007941 */ /* 0x000fea0003800000 */
.L_x_2715:
        /* <DEDUP_REMOVED lines=37> */
.L_x_2718:
[----:B------:R-:W-:Y:S05]  /*23b0*/  BSYNC B0 ;  /* 0x0000000000007941 */ /* 0x000fea0003800000 */
.L_x_2717:
        /* <DEDUP_REMOVED lines=37> */
.L_x_2720:
[----:B------:R-:W-:Y:S05]  /*2610*/  BSYNC B0 ;  /* 0x0000000000007941 */ /* 0x000fea0003800000 */
.L_x_2719:
        /* <DEDUP_REMOVED lines=36> */
.L_x_2722:
[----:B------:R-:W-:Y:S05]  /*2860*/  BSYNC B0 ;  /* 0x0000000000007941 */ /* 0x000fea0003800000 */
.L_x_2721:
        /* <DEDUP_REMOVED lines=31> */
.L_x_2724:
[----:B------:R-:W-:Y:S05]  /*2a60*/  BSYNC B0 ;  /* 0x0000000000007941 */ /* 0x000fea0003800000 */
.L_x_2723:
        /* <DEDUP_REMOVED lines=33> */
.L_x_2726:
[----:B------:R-:W-:Y:S05]  /*2c80*/  BSYNC B0 ;  /* 0x0000000000007941 */ /* 0x000fea0003800000 */
.L_x_2725:
        /* <DEDUP_REMOVED lines=31> */
.L_x_2728:
[----:B------:R-:W-:Y:S05]  /*2e80*/  BSYNC B0 ;  /* 0x0000000000007941 */ /* 0x000fea0003800000 */
.L_x_2727:
        /* <DEDUP_REMOVED lines=34> */
.L_x_2730:
[----:B------:R-:W-:Y:S05]  /*30b0*/  BSYNC B0 ;  /* 0x0000000000007941 */ /* 0x000fea0003800000 */
.L_x_2729:
        /* <DEDUP_REMOVED lines=37> */
.L_x_2732:
[----:B------:R-:W-:Y:S05]  /*3310*/  BSYNC B0 ;  /* 0x0000000000007941 */ /* 0x000fea0003800000 */
.L_x_2731:
        /* <DEDUP_REMOVED lines=34> */
.L_x_2734:
[----:B------:R-:W-:Y:S05]  /*3540*/  BSYNC B0 ;  /* 0x0000000000007941 */ /* 0x000fea0003800000 */
.L_x_2733:
        /* <DEDUP_REMOVED lines=34> */
.L_x_2736:
[----:B------:R-:W-:Y:S05]  /*3770*/  BSYNC B0 ;  /* 0x0000000000007941 */ /* 0x000fea0003800000 */
.L_x_2735:
        /* <DEDUP_REMOVED lines=39> */
.L_x_2738:
[----:B------:R-:W-:Y:S05]  /*39f0*/  BSYNC B0 ;  /* 0x0000000000007941 */ /* 0x000fea0003800000 */
.L_x_2737:
[----:B--2---:R-:W-:Y:S01]  /*3a00*/  SHF.L.U32 R8, R2, 0x6, RZ ;  /* 0x0000000602087819 */ /* 0x004fe200000006ff */
[----:B------:R-:W-:Y:S01]  /*3a10*/  IMAD.SHL.U32 R14, R14, 0x8, RZ ;  /* 0x000000080e0e7824 */ /* 0x000fe200078e00ff */
[C---:B------:R-:W-:Y:S01]  /*3a20*/  LEA R202, R97.reuse, R0, 0xa ;  /* 0x0000000061ca7211 */ /* 0x040fe200078e50ff */
[----:B------:R-:W0:Y:S01]  /*3a30*/  LDGDEPBAR ;  /* 0x00000000000079af */ /* 0x000e220000000000 */
[----:B------:R-:W-:Y:S01]  /*3a40*/  LOP3.LUT R9, R8, 0x1c0, RZ, 0xc0, !PT ;  /* 0x000001c008097812 */ /* 0x000fe200078ec0ff */
        /* <DEDUP_REMOVED lines=8> */
[----:B------:R-:W-:Y:S01]  /*3ad0*/  LEA R198, R5, R202, 0x1 ;  /* 0x000000ca05c67211 */ /* 0x000fe200078e08ff */
[----:B------:R-:W-:Y:S01]  /*3ae0*/  IMAD R201, R201, 0x200, R8 ;  /* 0x00000200c9c97824 */ /* 0x000fe200078e0208 */
[----:B------:R-:W-:Y:S01]  /*3af0*/  LEA R197, R5, R200, 0x1 ;  /* 0x000000c805c57211 */ /* 0x000fe200078e08ff */
[----:B------:R-:W-:Y:S01]  /*3b00*/  LDSM.16.M88.4 R36, [R200] ;  /* 0x00000000c824783b */ /* 0x000fe20000000200 */
[----:B------:R-:W-:Y:S01]  /*3b10*/  ISETP.GT.AND P6, PT, R211, R204, PT ;  /* 0x000000ccd300720c */ /* 0x000fe20003fc4270 */
[----:B------:R-:W-:Y:S01]  /*3b20*/  IMAD.SHL.U32 R201, R201, 0x2, RZ ;  /* 0x00000002c9c97824 */ /* 0x000fe200078e00ff */
[----:B------:R-:W-:Y:S01]  /*3b30*/  IADD3 R94, R94, R97, RZ ;  /* 0x000000615e5e7210 */ /* 0x000fe20007ffe0ff */
[----:B------:R-:W-:Y:S03]  /*3b40*/  LDSM.16.M88.4 R8, [R198] ;  /* 0x00000000c608783b */ /* 0x000fe60000000200 */
[C---:B------:R-:W-:Y:S01]  /*3b50*/  IADD3 R2, R201.reuse, 0x6000, RZ ;  /* 0x00006000c9027810 */ /* 0x040fe20007ffe0ff */
[----:B-1-3--:R-:W1:Y:S01]  /*3b60*/  LDSM.16.M88.4 R16, [R201+0x6000] ;  /* 0x00600000c910783b */ /* 0x00ae620000000200 */
[----:B------:R-:W-:-:S02]  /*3b70*/  IADD3 R199, R201, 0x6020, RZ ;  /* 0x00006020c9c77810 */ /* 0x000fc40007ffe0ff */
[----:B------:R-:W-:Y:S01]  /*3b80*/  @P1 IADD3 R199, R2, -0x20, RZ ;  /* 0xffffffe002c71810 */ /* 0x000fe20007ffe0ff */
[----:B------:R-:W2:Y:S01]  /*3b90*/  LDSM.16.M88.4 R44, [R201+0x6800] ;  /* 0x00680000c92c783b */ /* 0x000ea20000000200 */
[----:B------:R-:W-:Y:S01]  /*3ba0*/  IMAD.MOV.U32 R2, RZ, RZ, 0x40 ;  /* 0x00000040ff027424 */ /* 0x000fe200078e00ff */
[----:B------:R-:W-:Y:S02]  /*3bb0*/  IADD3 R216, R94, 0x8, RZ ;  /* 0x000000085ed87810 */ /* 0x000fe40007ffe0ff */
[----:B------:R-:W3:Y:S01]  /*3bc0*/  LDSM.16.M88.4 R64, [R201+0x7000] ;  /* 0x00700000c940783b */ /* 0x000ee20000000200 */
[C---:B------:R-:W-:Y:S02]  /*3bd0*/  IADD3 R191, R199.reuse, 0x800, RZ ;  /* 0x00000800c7bf7810 */ /* 0x040fe40007ffe0ff */
[----:B------:R-:W-:Y:S01]  /*3be0*/  SEL R2, R2, 0xffffffc0, !P2 ;  /* 0xffffffc002027807 */ /* 0x000fe20005000000 */
[----:B------:R-:W5:Y:S01]  /*3bf0*/  LDSM.16.M88.4 R52, [R199] ;  /* 0x00000000c734783b */ /* 0x000f620000000200 */
[----:B------:R-:W-:-:S02]  /*3c00*/  IADD3 R190, R199, 0x1000, RZ ;  /* 0x00001000c7be7810 */ /* 0x000fc40007ffe0ff */
[----:B------:R-:W-:Y:S01]  /*3c10*/  IADD3 R188, R2, R199, RZ ;  /* 0x000000c702bc7210 */ /* 0x000fe20007ffe0ff */
[----:B------:R-:W4:Y:S01]  /*3c20*/  LDSM.16.M88.4 R72, [R201+0x7800] ;  /* 0x00780000c948783b */ /* 0x000f220000000200 */
[----:B------:R-:W-:Y:S01]  /*3c30*/  IMAD.IADD R195, R201, 0x1, R2 ;  /* 0x00000001c9c37824 */ /* 0x000fe200078e0202 */
[C---:B------:R-:W-:Y:S02]  /*3c40*/  IADD3 R189, R199.reuse, 0x1800, RZ ;  /* 0x00001800c7bd7810 */ /* 0x040fe40007ffe0ff */
        /* <DEDUP_REMOVED lines=11> */
[----:B------:R-:W-:Y:S01]  /*3d00*/  IADD3 R180, R199, 0x5800, RZ ;  /* 0x00005800c7b47810 */ /* 0x000fe20007ffe0ff */
[----:B------:R-:W4:Y:S01]  /*3d10*/  LDSM.16.M88.4 R28, [R195+0x6800] ;  /* 0x00680000c31c783b */ /* 0x000f220000000200 */
[C---:B-1----:R-:W-:Y:S03]  /*3d20*/  HMMA.16816.F32 R20, R56.reuse, R16, RZ ;  /* 0x000000103814723c */ /* 0x042fe600000018ff */
[----:B------:R-:W-:Y:S04]  /*3d30*/  LDSM.16.M88.4 R76, [R199+0x2000] ;  /* 0x00200000c74c783b */ /* 0x000fe80000000200 */
[----:B------:R-:W-:Y:S01]  /*3d40*/  LDSM.16.M88.4 R80, [R197+0x2000] ;  /* 0x00200000c550783b */ /* 0x000fe20000000200 */
[C---:B------:R-:W-:Y:S03]  /*3d50*/  HMMA.16816.F32 R16, R56.reuse, R18, RZ ;  /* 0x000000123810723c */ /* 0x040fe600000018ff */
[----:B------:R-:W-:Y:S04]  /*3d60*/  LDSM.16.M88.4 R88, [R188+0x2800] ;  /* 0x00280000bc58783b */ /* 0x000fe80000000200 */
[----:B------:R-:W-:Y:S01]  /*3d70*/  LDSM.16.M88.4 R84, [R201+0xa800] ;  /* 0x00a80000c954783b */ /* 0x000fe20000000200 */
[C---:B--2---:R-:W-:Y:S08]  /*3d80*/  HMMA.16816.F32 R32, R56.reuse, R44, RZ ;  /* 0x0000002c3820723c */ /* 0x044ff000000018ff */
[C---:B------:R-:W-:Y:S08]  /*3d90*/  HMMA.16816.F32 R44, R56.reuse, R46, RZ ;  /* 0x0000002e382c723c */ /* 0x040ff000000018ff */
[C---:B---3--:R-:W-:Y:S08]  /*3da0*/  HMMA.16816.F32 R68, R56.reuse, R64, RZ ;  /* 0x000000403844723c */ /* 0x048ff000000018ff */
[----:B------:R-:W-:Y:S08]  /*3db0*/  HMMA.16816.F32 R64, R56, R66, RZ ;  /* 0x000000423840723c */ /* 0x000ff000000018ff */
[C---:B-----5:R-:W-:Y:S08]  /*3dc0*/  HMMA.16816.F32 R20, R36.reuse, R52, R20 ;  /* 0x000000342414723c */ /* 0x060ff00000001814 */
        /* <DEDUP_REMOVED lines=159> */
[--C-:B------:R-:W-:Y:S01]  /*47c0*/  IADD3 R9, R95, 0x1, -R99.reuse ;  /* 0x000000015f097810 */ /* 0x100fe20007ffe863 */
[----:B------:R-:W-:Y:S01]  /*47d0*/  FMUL.FTZ R89, R89, c[0x0][0x2ec] ;  /* 0x0000bb0059597a20 */ /* 0x000fe20000410000 */
[----:B------:R-:W2:Y:S01]  /*47e0*/  MUFU.TANH R32, R32 ;  /* 0x0000002000207308 */ /* 0x000ea20000002400 */
[----:B------:R-:W-:Y:S01]  /*47f0*/  FMUL.FTZ R90, R90, c[0x0][0x2ec] ;  /* 0x0000bb005a5a7a20 */ /* 0x000fe20000410000 */
[----:B------:R-:W-:Y:S01]  /*4800*/  IADD3 R9, R9, c[0x0][0x2e8], RZ ;  /* 0x0000ba0009097a10 */ /* 0x000fe20007ffe0ff */
[----:B------:R-:W-:Y:S01]  /*4810*/  FMUL.FTZ R91, R91, c[0x0][0x2ec] ;  /* 0x0000bb005b5b7a20 */ /* 0x000fe20000410000 */
[----:B------:R-:W-:Y:S01]  /*4820*/  IADD3 R99, R95, -c[0x0][0x2e4], -R99 ;  /* 0x8000b9005f637a10 */ /* 0x000fe20007ffe863 */
[----:B------:R-:W-:-:S02]  /*4830*/  FMUL.FTZ R64, R64, c[0x0][0x2ec] ;  /* 0x0000bb0040407a20 */ /* 0x000fc40000410000 */
[----:B------:R-:W-:Y:S01]  /*4840*/  FMUL.FTZ R65, R65, c[0x0][0x2ec] ;  /* 0x0000bb0041417a20 */ /* 0x000fe20000410000 */
[----:B------:R-:W1:Y:S01]  /*4850*/  MUFU.TANH R33, R33 ;  /* 0x0000002100217308 */ /* 0x000e620000002400 */
[----:B------:R-:W-:Y:S01]  /*4860*/  FMUL.FTZ R66, R66, c[0x0][0x2ec] ;  /* 0x0000bb0042427a20 */ /* 0x000fe20000410000 */
[-C--:B------:R-:W-:Y:S01]  /*4870*/  IADD3 R217, R99, R216.reuse, RZ ;  /* 0x000000d863d97210 */ /* 0x080fe20007ffe0ff */
[----:B------:R-:W-:Y:S01]  /*4880*/  FMUL.FTZ R67, R67, c[0x0][0x2ec] ;  /* 0x0000bb0043437a20 */ /* 0x000fe20000410000 */
[----:B------:R-:W-:Y:S01]  /*4890*/  IADD3 R219, R94, R99, RZ ;  /* 0x000000635edb7210 */ /* 0x000fe20007ffe0ff */
[----:B------:R-:W-:Y:S01]  /*48a0*/  FMUL.FTZ R60, R60, c[0x0][0x2ec] ;  /* 0x0000bb003c3c7a20 */ /* 0x000fe20000410000 */
[----:B------:R-:W-:Y:S01]  /*48b0*/  IADD3 R216, R9, R216, RZ ;  /* 0x000000d809d87210 */ /* 0x000fe20007ffe0ff */
[----:B------:R-:W-:Y:S01]  /*48c0*/  FMUL.FTZ R61, R61, c[0x0][0x2ec] ;  /* 0x0000bb003d3d7a20 */ /* 0x000fe20000410000 */
[----:B------:R-:W1:Y:S01]  /*48d0*/  MUFU.TANH R34, R34 ;  /* 0x0000002200227308 */ /* 0x000e620000002400 */
[----:B------:R-:W-:Y:S01]  /*48e0*/  FMUL.FTZ R62, R62, c[0x0][0x2ec] ;  /* 0x0000bb003e3e7a20 */ /* 0x000fe20000410000 */
[----:B------:R-:W-:Y:S01]  /*48f0*/  IMNMX R216, R216, R95, PT ;  /* 0x0000005fd8d87217 */ /* 0x000fe20003800200 */
[----:B------:R-:W-:Y:S01]  /*4900*/  FMUL.FTZ R63, R63, c[0x0][0x2ec] ;  /* 0x0000bb003f3f7a20 */ /* 0x000fe20000410000 */
[----:B------:R-:W-:Y:S01]  /*4910*/  IMNMX R219, RZ, R219, !PT ;  /* 0x000000dbffdb7217 */ /* 0x000fe20007800200 */
[----:B------:R-:W-:Y:S01]  /*4920*/  FMUL.FTZ R72, R72, c[0x0][0x2ec] ;  /* 0x0000bb0048487a20 */ /* 0x000fe20000410000 */
[----:B------:R-:W-:Y:S01]  /*4930*/  IMNMX R217, RZ, R217, !PT ;  /* 0x000000d9ffd97217 */ /* 0x000fe20007800200 */
        /* <DEDUP_REMOVED lines=28> */
[----:B------:R-:W2:Y:S01]  /*4b00*/  I2F.RP R3, R6 ;  /* 0x0000000600037306 */ /* 0x000ea20000209400 */
[----:B------:R-:W-:-:S02]  /*4b10*/  IADD3 R12, R4, -0x40, RZ ;  /* 0xffffffc0040c7810 */ /* 0x000fc40007ffe0ff */
[----:B------:R-:W-:Y:S02]  /*4b20*/  IABS R10, R4 ;  /* 0x00000004000a7213 */ /* 0x000fe40000000000 */
[----:B------:R-:W-:Y:S02]  /*4b30*/  IABS R8, R12 ;  /* 0x0000000c00087213 */ /* 0x000fe40000000000 */
[----:B------:R-:W-:Y:S01]  /*4b40*/  LOP3.LUT R12, R12, c[0x0][0x2d0], RZ, 0x3c, !PT ;  /* 0x0000b4000c0c7a12 */ /* 0x000fe200078e3cff */
        /* <DEDUP_REMOVED lines=21> */
[----:B------:R-:W-:Y:S02]  /*4ca0*/  LOP3.LUT R3, R4, c[0x0][0x2d0], RZ, 0x3c, !PT ;  /* 0x0000b40004037a12 */ /* 0x000fe400078e3cff */
[----:B------:R-:W-:-:S02]  /*4cb0*/  ISETP.GE.AND P0, PT, R12, RZ, PT ;  /* 0x000000ff0c00720c */ /* 0x000fc40003f06270 */
[----:B------:R-:W-:Y:S02]  /*4cc0*/  ISETP.GE.AND P2, PT, R3, RZ, PT ;  /* 0x000000ff0300720c */ /* 0x000fe40003f46270 */
[----:B------:R-:W-:Y:S02]  /*4cd0*/  @!P1 IADD3 R11, R11, 0x1, RZ ;  /* 0x000000010b0b9810 */ /* 0x000fe40007ffe0ff */
[----:B------:R-:W-:Y:S02]  /*4ce0*/  ISETP.NE.AND P1, PT, RZ, c[0x0][0x2d0], PT ;  /* 0x0000b400ff007a0c */ /* 0x000fe40003f25270 */
[----:B------:R-:W-:Y:S02]  /*4cf0*/  @P5 IADD3 R13, R13, 0x1, RZ ;  /* 0x000000010d0d5810 */ /* 0x000fe40007ffe0ff */
[----:B------:R-:W-:-:S05]  /*4d00*/  @P4 IADD3 R11, R11, 0x1, RZ ;  /* 0x000000010b0b4810 */ /* 0x000fca0007ffe0ff */
        /* <DEDUP_REMOVED lines=24> */
.L_x_2740:
[----:B------:R-:W-:-:S04]  /*4e90*/  LEA R6, -R3, RZ, 0x6 ;  /* 0x000000ff03067211 */ /* 0x000fc800078e31ff */
[----:B------:R-:W-:Y:S02]  /*4ea0*/  SHF.R.S32.HI R3, RZ, 0x1f, R6 ;  /* 0x0000001fff037819 */ /* 0x000fe40000011406 */
.L_x_2741:
        /* <DEDUP_REMOVED lines=119> */
.L_x_2743:
[----:B------:R-:W-:Y:S05]  /*5620*/  BSYNC B0 ;  /* 0x0000000000007941 */ /* 0x000fea0003800000 */
.L_x_2742:
[----:B------:R-:W0:Y:S01]  /*5630*/  LDGDEPBAR ;  /* 0x00000000000079af */ /* 0x000e220000000000 */
[----:B------:R-:W-:-:S04]  /*5640*/  IADD3 R133, P0, R6, R133, RZ ;  /* 0x0000008506857210 */ /* 0x000fc80007f1e0ff */
[----:B------:R-:W-:Y:S02]  /*5650*/  IADD3.X R134, R3, R134, RZ, P0, !PT ;  /* 0x0000008603867210 */ /* 0x000fe400007fe4ff */
.L_x_2739:
[----:B--234-:R-:W-:Y:S02]  /*5660*/  IMAD.IADD R4, R4, 0x1, R209 ;  /* 0x0000000104047824 */ /* 0x01cfe400078e02d1 */
[----:B------:R-:W-:-:S03]  /*5670*/  IMAD.SHL.U32 R196, R0, 0x2, RZ ;  /* 0x0000000200c47824 */ /* 0x000fc600078e00ff */
[CC--:B------:R-:W-:Y:S01]  /*5680*/  ISETP.GE.AND P0, PT, R4.reuse, R218.reuse, PT ;  /* 0x000000da0400720c */ /* 0x0c0fe20003f06270 */
[--C-:B------:R-:W-:Y:S01]  /*5690*/  IMAD R194, R7, 0x2, R196.reuse ;  /* 0x0000000207c27824 */ /* 0x100fe200078e02c4 */
[C---:B------:R-:W-:Y:S01]  /*56a0*/  IADD3 R6, R4.reuse, 0x1, RZ ;  /* 0x0000000104067810 */ /* 0x040fe20007ffe0ff */
[----:B------:R-:W-:Y:S01]  /*56b0*/  LDSM.16.MT88.4 R40, [R196+0xe000] ;  /* 0x00e00000c428783b */ /* 0x000fe20000004200 */
[----:B------:R-:W-:Y:S01]  /*56c0*/  ISETP.LT.OR P0, PT, R4, R219, P0 ;  /* 0x000000db0400720c */ /* 0x000fe20000701670 */
[C---:B------:R-:W-:Y:S01]  /*56d0*/  IMAD R193, R5.reuse, 0x2, R196 ;  /* 0x0000000205c17824 */ /* 0x040fe200078e02c4 */
[C---:B------:R-:W-:Y:S01]  /*56e0*/  ISETP.GE.AND P5, PT, R6.reuse, R218, PT ;  /* 0x000000da0600720c */ /* 0x040fe20003fa6270 */
[----:B------:R-:W-:Y:S01]  /*56f0*/  IMAD R192, R5, 0x2, R194 ;  /* 0x0000000205c07824 */ /* 0x000fe200078e02c2 */
[----:B------:R-:W-:Y:S01]  /*5700*/  ISETP.GE.AND P1, PT, R6, R216, PT ;  /* 0x000000d80600720c */ /* 0x000fe20003f26270 */
[----:B------:R-:W-:Y:S01]  /*5710*/  LDSM.16.MT88.4 R124, [R196+0xc000] ;  /* 0x00c00000c47c783b */ /* 0x000fe20000004200 */
[----:B------:R-:W-:-:S02]  /*5720*/  IADD3 R3, R4, 0x8, RZ ;  /* 0x0000000804037810 */ /* 0x000fc40007ffe0ff */
[----:B------:R-:W-:Y:S01]  /*5730*/  ISETP.GE.AND P2, PT, R4, R216, PT ;  /* 0x000000d80400720c */ /* 0x000fe20003f46270 */
[----:B------:R-:W-:Y:S01]  /*5740*/  LDSM.16.MT88.4 R116, [R194+0xc000] ;  /* 0x00c00000c274783b */ /* 0x000fe20000004200 */
[----:B------:R-:W-:Y:S02]  /*5750*/  FSEL R2, R2, -INF , !P0 ;  /* 0xff80000002027808 */ /* 0x000fe40004000000 */
[C---:B------:R-:W-:Y:S01]  /*5760*/  ISETP.LT.OR P5, PT, R6.reuse, R219, P5 ;  /* 0x000000db0600720c */ /* 0x040fe20002fa1670 */
[----:B------:R-:W-:Y:S01]  /*5770*/  LDSM.16.MT88.4 R108, [R193+0xc000] ;  /* 0x00c00000c16c783b */ /* 0x000fe20000004200 */
[----:B------:R-:W-:Y:S02]  /*5780*/  ISETP.LT.OR P1, PT, R6, R217, P1 ;  /* 0x000000d90600720c */ /* 0x000fe40000f21670 */
[C---:B------:R-:W-:Y:S01]  /*5790*/  ISETP.GE.AND P4, PT, R3.reuse, R218, PT ;  /* 0x000000da0300720c */ /* 0x040fe20003f86270 */
[----:B------:R-:W-:Y:S01]  /*57a0*/  LDSM.16.MT88.4 R100, [R192+0xc000] ;  /* 0x00c00000c064783b */ /* 0x000fe20000004200 */
[----:B------:R-:W-:-:S02]  /*57b0*/  ISETP.GE.AND P0, PT, R3, R216, PT ;  /* 0x000000d80300720c */ /* 0x000fc40003f06270 */
[C---:B------:R-:W-:Y:S01]  /*57c0*/  ISETP.LT.OR P2, PT, R4.reuse, R217, P2 ;  /* 0x000000d90400720c */ /* 0x040fe20001741670 */
[----:B------:R-:W-:Y:S01]  /*57d0*/  LDSM.16.MT88.4 R56, [R193+0xe000] ;  /* 0x00e00000c138783b */ /* 0x000fe20000004200 */
[----:B------:R-:W-:Y:S02]  /*57e0*/  IADD3 R6, R4, 0x9, RZ ;  /* 0x0000000904067810 */ /* 0x000fe40007ffe0ff */
[C---:B------:R-:W-:Y:S01]  /*57f0*/  ISETP.LT.OR P4, PT, R3.reuse, R219, P4 ;  /* 0x000000db0300720c */ /* 0x040fe20002781670 */
[----:B-1----:R-:W-:Y:S01]  /*5800*/  LDSM.16.MT88.4 R64, [R192+0xe000] ;  /* 0x00e00000c040783b */ /* 0x002fe20000004200 */
[----:B------:R-:W-:Y:S02]  /*5810*/  ISETP.LT.OR P0, PT, R3, R217, P0 ;  /* 0x000000d90300720c */ /* 0x000fe40000701670 */
[----:B------:R-:W-:Y:S01]  /*5820*/  FSEL R24, R24, -INF , !P2 ;  /* 0xff80000018187808 */ /* 0x000fe20005000000 */
[----:B------:R-:W-:Y:S01]  /*5830*/  LDSM.16.MT88.4 R72, [R196+0x10000] ;  /* 0x01000000c448783b */ /* 0x000fe20000004200 */
[----:B------:R-:W-:-:S02]  /*5840*/  FSEL R31, R48, -INF , !P5 ;  /* 0xff800000301f7808 */ /* 0x000fc40006800000 */
[----:B------:R-:W-:Y:S01]  /*5850*/  IADD3 R3, R4, 0x10, RZ ;  /* 0x0000001004037810 */ /* 0x000fe20007ffe0ff */
[----:B------:R-:W-:Y:S01]  /*5860*/  LDSM.16.MT88.4 R80, [R194+0x10000] ;  /* 0x01000000c250783b */ /* 0x000fe20000004200 */
[C---:B------:R-:W-:Y:S02]  /*5870*/  ISETP.GE.AND P2, PT, R6.reuse, R218, PT ;  /* 0x000000da0600720c */ /* 0x040fe40003f46270 */
[----:B------:R-:W-:Y:S01]  /*5880*/  ISETP.GE.AND P5, PT, R6, R216, PT ;  /* 0x000000d80600720c */ /* 0x000fe20003fa6270 */
[----:B------:R-:W-:Y:S01]  /*5890*/  LDSM.16.MT88.4 R88, [R193+0x10000] ;  /* 0x01000000c158783b */ /* 0x000fe20000004200 */
[----:B------:R-:W-:Y:S02]  /*58a0*/  FSEL R29, R25, -INF , !P1 ;  /* 0xff800000191d7808 */ /* 0x000fe40004800000 */
[----:B------:R-:W-:Y:S01]  /*58b0*/  FSEL R49, R49, -INF , !P4 ;  /* 0xff80000031317808 */ /* 0x000fe20006000000 */
[----:B------:R-:W-:Y:S01]  /*58c0*/  LDSM.16.MT88.4 R136, [R194+0xc800] ;  /* 0x00c80000c288783b */ /* 0x000fe20000004200 */
[----:B------:R-:W-:-:S02]  /*58d0*/  ISETP.GE.AND P1, PT, R3, R218, PT ;  /* 0x000000da0300720c */ /* 0x000fc40003f26270 */
[C---:B------:R-:W-:Y:S02]  /*58e0*/  ISETP.GE.AND P4, PT, R3.reuse, R216, PT ;  /* 0x000000d80300720c */ /* 0x040fe40003f86270 */
[C---:B------:R-:W-:Y:S02]  /*58f0*/  ISETP.LT.OR P2, PT, R6.reuse, R219, P2 ;  /* 0x000000db0600720c */ /* 0x040fe40001741670 */
[----:B------:R-:W-:Y:S02]  /*5900*/  ISETP.LT.OR P5, PT, R6, R217, P5 ;  /* 0x000000d90600720c */ /* 0x000fe40002fa1670 */
[----:B------:R-:W-:Y:S02]  /*5910*/  IADD3 R6, R4, 0x11, RZ ;  /* 0x0000001104067810 */ /* 0x000fe40007ffe0ff */
[----:B------:R-:W-:Y:S02]  /*5920*/  FMNMX.FTZ R8, R2, R31, !PT ;  /* 0x0000001f02087209 */ /* 0x000fe40007810000 */
[----:B------:R-:W-:-:S02]  /*5930*/  ISETP.LT.OR P1, PT, R3, R219, P1 ;  /* 0x000000db0300720c */ /* 0x000fc40000f21670 */
[----:B------:R-:W-:Y:S02]  /*5940*/  ISETP.LT.OR P4, PT, R3, R217, P4 ;  /* 0x000000d90300720c */ /* 0x000fe40002781670 */
[----:B------:R-:W-:Y:S02]  /*5950*/  FSEL R25, R26, -INF , !P0 ;  /* 0xff8000001a197808 */ /* 0x000fe40004000000 */
[----:B------:R-:W-:Y:S02]  /*5960*/  FSEL R37, R50, -INF , !P2 ;  /* 0xff80000032257808 */ /* 0x000fe40005000000 */
[----:B------:R-:W-:Y:S02]  /*5970*/  IADD3 R3, R4, 0x18, RZ ;  /* 0x0000001804037810 */ /* 0x000fe40007ffe0ff */
[C---:B------:R-:W-:Y:S02]  /*5980*/  ISETP.GE.AND P0, PT, R6.reuse, R218, PT ;  /* 0x000000da0600720c */ /* 0x040fe40003f06270 */
[----:B------:R-:W-:-:S02]  /*5990*/  ISETP.GE.AND P2, PT, R6, R216, PT ;  /* 0x000000d80600720c */ /* 0x000fc40003f46270 */
[----:B------:R-:W-:Y:S02]  /*59a0*/  FMNMX.FTZ R8, R49, R8, !PT ;  /* 0x0000000831087209 */ /* 0x000fe40007810000 */
[----:B------:R-:W-:Y:S02]  /*59b0*/  FSEL R27, R27, -INF , !P5 ;  /* 0xff8000001b1b7808 */ /* 0x000fe40006800000 */
[----:B------:R-:W-:Y:S02]  /*59c0*/  FSEL R23, R32, -INF , !P1 ;  /* 0xff80000020177808 */ /* 0x000fe40004800000 */
[C---:B------:R-:W-:Y:S02]  /*59d0*/  ISETP.GE.AND P5, PT, R3.reuse, R218, PT ;  /* 0x000000da0300720c */ /* 0x040fe40003fa6270 */
[----:B------:R-:W-:Y:S02]  /*59e0*/  ISETP.GE.AND P1, PT, R3, R216, PT ;  /* 0x000000d80300720c */ /* 0x000fe40003f26270 */
[----:B------:R-:W-:-:S02]  /*59f0*/  ISETP.LT.OR P0, PT, R6, R219, P0 ;  /* 0x000000db0600720c */ /* 0x000fc40000701670 */
[----:B------:R-:W-:Y:S02]  /*5a00*/  ISETP.LT.OR P2, PT, R6, R217, P2 ;  /* 0x000000d90600720c */ /* 0x000fe40001741670 */
[----:B------:R-:W-:Y:S02]  /*5a10*/  IADD3 R6, R4, 0x19, RZ ;  /* 0x0000001904067810 */ /* 0x000fe40007ffe0ff */
[----:B------:R-:W-:Y:S02]  /*5a20*/  FMNMX.FTZ R8, R37, R8, !PT ;  /* 0x0000000825087209 */ /* 0x000fe40007810000 */
[C---:B------:R-:W-:Y:S02]  /*5a30*/  ISETP.LT.OR P5, PT, R3.reuse, R219, P5 ;  /* 0x000000db0300720c */ /* 0x040fe40002fa1670 */
[----:B------:R-:W-:Y:S02]  /*5a40*/  ISETP.LT.OR P1, PT, R3, R217, P1 ;  /* 0x000000d90300720c */ /* 0x000fe40000f21670 */
[----:B------:R-:W-:-:S02]  /*5a50*/  FSEL R15, R20, -INF , !P4 ;  /* 0xff800000140f7808 */ /* 0x000fc40006000000 */
[----:B------:R-:W-:Y:S02]  /*5a60*/  FSEL R21, R33, -INF , !P0 ;  /* 0xff80000021157808 */ /* 0x000fe40004000000 */
[----:B------:R-:W-:Y:S02]  /*5a70*/  IADD3 R3, R4, 0x20, RZ ;  /* 0x0000002004037810 */ /* 0x000fe40007ffe0ff */
[C---:B------:R-:W-:Y:S02]  /*5a80*/  ISETP.GE.AND P4, PT, R6.reuse, R218, PT ;  /* 0x000000da0600720c */ /* 0x040fe40003f86270 */
[----:B------:R-:W-:Y:S02]  /*5a90*/  ISETP.GE.AND P0, PT, R6, R216, PT ;  /* 0x000000d80600720c */ /* 0x000fe40003f06270 */
[----:B------:R-:W-:Y:S02]  /*5aa0*/  FMNMX.FTZ R8, R23, R8, !PT ;  /* 0x0000000817087209 */ /* 0x000fe40007810000 */
[----:B------:R-:W-:-:S02]  /*5ab0*/  FSEL R13, R34, -INF , !P2 ;  /* 0xff800000220d7808 */ /* 0x000fc40005000000 */
[----:B------:R-:W-:Y:S02]  /*5ac0*/  FSEL R19, R36, -INF , !P5 ;  /* 0xff80000024137808 */ /* 0x000fe40006800000 */
[C---:B------:R-:W-:Y:S02]  /*5ad0*/  ISETP.GE.AND P2, PT, R3.reuse, R218, PT ;  /* 0x000000da0300720c */ /* 0x040fe40003f46270 */
[----:B------:R-:W-:Y:S02]  /*5ae0*/  ISETP.GE.AND P5, PT, R3, R216, PT ;  /* 0x000000d80300720c */ /* 0x000fe40003fa6270 */
[C---:B------:R-:W-:Y:S02]  /*5af0*/  ISETP.LT.OR P4, PT, R6.reuse, R219, P4 ;  /* 0x000000db0600720c */ /* 0x040fe40002781670 */
[----:B------:R-:W-:Y:S02]  /*5b00*/  ISETP.LT.OR P0, PT, R6, R217, P0 ;  /* 0x000000d90600720c */ /* 0x000fe40000701670 */
[----:B------:R-:W-:-:S02]  /*5b10*/  IADD3 R6, R4, 0x21, RZ ;  /* 0x0000002104067810 */ /* 0x000fc40007ffe0ff */
[----:B------:R-:W-:Y:S02]  /*5b20*/  FMNMX.FTZ R10, R21, R8, !PT ;  /* 0x00000008150a7209 */ /* 0x000fe40007810000 */
[----:B------:R-:W-:Y:S02]  /*5b30*/  FMNMX.FTZ R8, R24, R29, !PT ;  /* 0x0000001d18087209 */ /* 0x000fe40007810000 */
[C---:B------:R-:W-:Y:S02]  /*5b40*/  ISETP.LT.OR P2, PT, R3.reuse, R219, P2 ;  /* 0x000000db0300720c */ /* 0x040fe40001741670 */
[----:B------:R-:W-:Y:S02]  /*5b50*/  ISETP.LT.OR P5, PT, R3, R217, P5 ;  /* 0x000000d90300720c */ /* 0x000fe40002fa1670 */
[----:B------:R-:W-:Y:S02]  /*5b60*/  FSEL R11, R22, -INF , !P1 ;  /* 0xff800000160b7808 */ /* 0x000fe40004800000 */
[----:B------:R-:W-:-:S02]  /*5b70*/  IADD3 R3, R4, 0x28, RZ ;  /* 0x0000002804037810 */ /* 0x000fc40007ffe0ff */
[----:B------:R-:W-:Y:S02]  /*5b80*/  ISETP.GE.AND P1, PT, R6, R218, PT ;  /* 0x000000da0600720c */ /* 0x000fe40003f26270 */
[----:B------:R-:W-:Y:S02]  /*5b90*/  FSEL R17, R35, -INF , !P4 ;  /* 0xff80000023117808 */ /* 0x000fe40006000000 */
[----:B------:R-:W-:Y:S02]  /*5ba0*/  FMNMX.FTZ R10, R19, R10, !PT ;  /* 0x0000000a130a7209 */ /* 0x000fe40007810000 */
[----:B------:R-:W-:Y:S02]  /*5bb0*/  FMNMX.FTZ R8, R25, R8, !PT ;  /* 0x0000000819087209 */ /* 0x000fe40007810000 */
[----:B------:R-:W-:Y:S02]  /*5bc0*/  FSEL R9, R16, -INF , !P0 ;  /* 0xff80000010097808 */ /* 0x000fe40004000000 */
[----:B------:R-:W-:-:S02]  /*5bd0*/  ISETP.GE.AND P0, PT, R3, R218, PT ;  /* 0x000000da0300720c */ /* 0x000fc40003f06270 */
[----:B------:R-:W-:Y:S02]  /*5be0*/  FSEL R233, R233, -INF , !P2 ;  /* 0xff800000e9e97808 */ /* 0x000fe40005000000 */
[CC--:B------:R-:W-:Y:S02]  /*5bf0*/  ISETP.LT.OR P1, PT, R6.reuse, R219.reuse, P1 ;  /* 0x000000db0600720c */ /* 0x0c0fe40000f21670 */
[----:B------:R-:W-:Y:S02]  /*5c00*/  FMNMX.FTZ R10, R17, R10, !PT ;  /* 0x0000000a110a7209 */ /* 0x000fe40007810000 */
[----:B------:R-:W-:Y:S02]  /*5c10*/  ISETP.GE.AND P4, PT, R6, R216, PT ;  /* 0x000000d80600720c */ /* 0x000fe40003f86270 */
[----:B------:R-:W-:Y:S02]  /*5c20*/  FMNMX.FTZ R8, R27, R8, !PT ;  /* 0x000000081b087209 */ /* 0x000fe40007810000 */
[----:B------:R-:W-:-:S02]  /*5c30*/  ISETP.LT.OR P0, PT, R3, R219, P0 ;  /* 0x000000db0300720c */ /* 0x000fc40000701670 */
[----:B------:R-:W-:Y:S02]  /*5c40*/  FSEL R165, R165, -INF , !P1 ;  /* 0xff800000a5a57808 */ /* 0x000fe40004800000 */
[----:B------:R-:W-:Y:S02]  /*5c50*/  FMNMX.FTZ R10, R233, R10, !PT ;  /* 0x0000000ae90a7209 */ /* 0x000fe40007810000 */
[----:B------:R-:W-:Y:S02]  /*5c60*/  ISETP.GE.AND P2, PT, R3, R216, PT ;  /* 0x000000d80300720c */ /* 0x000fe40003f46270 */
[----:B------:R-:W-:Y:S02]  /*5c70*/  ISETP.LT.OR P4, PT, R6, R217, P4 ;  /* 0x000000d90600720c */ /* 0x000fe40002781670 */
[----:B------:R-:W-:Y:S02]  /*5c80*/  FMNMX.FTZ R8, R15, R8, !PT ;  /* 0x000000080f087209 */ /* 0x000fe40007810000 */
[----:B------:R-:W-:-:S02]  /*5c90*/  IADD3 R6, R4, 0x29, RZ ;  /* 0x0000002904067810 */ /* 0x000fc40007ffe0ff */
[----:B------:R-:W-:Y:S02]  /*5ca0*/  FSEL R231, R231, -INF , !P0 ;  /* 0xff800000e7e77808 */ /* 0x000fe40004000000 */
[----:B------:R-:W-:Y:S02]  /*5cb0*/  FMNMX.FTZ R10, R165, R10, !PT ;  /* 0x0000000aa50a7209 */ /* 0x000fe40007810000 */
[----:B------:R-:W-:Y:S02]  /*5cc0*/  ISETP.LT.OR P2, PT, R3, R217, P2 ;  /* 0x000000d90300720c */ /* 0x000fe40001741670 */
[----:B------:R-:W-:Y:S02]  /*5cd0*/  FSEL R227, R227, -INF , !P5 ;  /* 0xff800000e3e37808 */ /* 0x000fe40006800000 */
[----:B------:R-:W-:Y:S02]  /*5ce0*/  FMNMX.FTZ R8, R13, R8, !PT ;  /* 0x000000080d087209 */ /* 0x000fe40007810000 */
[----:B------:R-:W-:-:S02]  /*5cf0*/  IADD3 R3, R4, 0x30, RZ ;  /* 0x0000003004037810 */ /* 0x000fc40007ffe0ff */
[C---:B------:R-:W-:Y:S02]  /*5d00*/  ISETP.GE.AND P5, PT, R6.reuse, R218, PT ;  /* 0x000000da0600720c */ /* 0x040fe40003fa6270 */
[----:B------:R-:W-:Y:S02]  /*5d10*/  ISETP.GE.AND P1, PT, R6, R216, PT ;  /* 0x000000d80600720c */ /* 0x000fe40003f26270 */
[----:B------:R-:W-:Y:S02]  /*5d20*/  FMNMX.FTZ R12, R231, R10, !PT ;  /* 0x0000000ae70c7209 */ /* 0x000fe40007810000 */
[----:B------:R-:W-:Y:S02]  /*5d30*/  FSEL R171, R171, -INF , !P4 ;  /* 0xff800000abab7808 */ /* 0x000fe40006000000 */
[----:B------:R-:W-:Y:S02]  /*5d40*/  FMNMX.FTZ R10, R11, R8, !PT ;  /* 0x000000080b0a7209 */ /* 0x000fe40007810000 */
[----:B------:R-:W-:-:S02]  /*5d50*/  ISETP.GE.AND P4, PT, R3, R218, PT ;  /* 0x000000da0300720c */ /* 0x000fc40003f86270 */
[----:B------:R-:W-:Y:S02]  /*5d60*/  ISETP.GE.AND P0, PT, R3, R216, PT ;  /* 0x000000d80300720c */ /* 0x000fe40003f06270 */
[C---:B------:R-:W-:Y:S02]  /*5d70*/  ISETP.LT.OR P5, PT, R6.reuse, R219, P5 ;  /* 0x000000db0600720c */ /* 0x040fe40002fa1670 */
[----:B------:R-:W-:Y:S02]  /*5d80*/  ISETP.LT.OR P1, PT, R6, R217, P1 ;  /* 0x000000d90600720c */ /* 0x000fe40000f21670 */
[----:B------:R-:W-:Y:S02]  /*5d90*/  IADD3 R6, R4, 0x31, RZ ;  /* 0x0000003104067810 */ /* 0x000fe40007ffe0ff */
[----:B------:R-:W-:Y:S02]  /*5da0*/  FMNMX.FTZ R10, R9, R10, !PT ;  /* 0x0000000a090a7209 */ /* 0x000fe40007810000 */
[----:B------:R-:W-:-:S02]  /*5db0*/  ISETP.LT.OR P4, PT, R3, R219, P4 ;  /* 0x000000db0300720c */ /* 0x000fc40002781670 */
[----:B------:R-:W-:Y:S02]  /*5dc0*/  ISETP.LT.OR P0, PT, R3, R217, P0 ;  /* 0x000000d90300720c */ /* 0x000fe40000701670 */
[----:B------:R-:W-:Y:S02]  /*5dd0*/  FSEL R225, R225, -INF , !P2 ;  /* 0xff800000e1e17808 */ /* 0x000fe40005000000 */
[----:B------:R-:W-:Y:S02]  /*5de0*/  IADD3 R3, R4, 0x38, RZ ;  /* 0x0000003804037810 */ /* 0x000fe40007ffe0ff */
[----:B------:R-:W-:Y:S02]  /*5df0*/  ISETP.GE.AND P2, PT, R6, R218, PT ;  /* 0x000000da0600720c */ /* 0x000fe40003f46270 */
[----:B------:R-:W-:Y:S02]  /*5e00*/  IADD3 R4, R4, 0x39, RZ ;  /* 0x0000003904047810 */ /* 0x000fe40007ffe0ff */
[----:B------:R-:W-:-:S02]  /*5e10*/  FMNMX.FTZ R10, R227, R10, !PT ;  /* 0x0000000ae30a7209 */ /* 0x000fc40007810000 */
[----:B------:R-:W-:Y:S02]  /*5e20*/  FSEL R223, R223, -INF , !P4 ;  /* 0xff800000dfdf7808 */ /* 0x000fe40006000000 */
[----:B------:R-:W-:Y:S02]  /*5e30*/  ISETP.LT.OR P2, PT, R6, R219, P2 ;  /* 0x000000db0600720c */ /* 0x000fe40001741670 */
[----:B------:R-:W-:Y:S02]  /*5e40*/  FSEL R167, R167, -INF , !P5 ;  /* 0xff800000a7a77808 */ /* 0x000fe40006800000 */
[----:B------:R-:W-:Y:S02]  /*5e50*/  ISETP.GE.AND P4, PT, R4, R218, PT ;  /* 0x000000da0400720c */ /* 0x000fe40003f86270 */
[----:B------:R-:W-:Y:S02]  /*5e60*/  FMNMX.FTZ R10, R171, R10, !PT ;  /* 0x0000000aab0a7209 */ /* 0x000fe40007810000 */
[----:B------:R-:W-:-:S02]  /*5e70*/  FSEL R221, R221, -INF , !P2 ;  /* 0xff800000dddd7808 */ /* 0x000fc40005000000 */
[----:B------:R-:W-:Y:S02]  /*5e80*/  ISETP.GE.AND P5, PT, R3, R218, PT ;  /* 0x000000da0300720c */ /* 0x000fe40003fa6270 */
[----:B------:R-:W-:Y:S02]  /*5e90*/  FMNMX.FTZ R8, R167, R12, !PT ;  /* 0x0000000ca7087209 */ /* 0x000fe40007810000 */
[----:B------:R-:W-:Y:S02]  /*5ea0*/  ISETP.LT.OR P4, PT, R4, R219, P4 ;  /* 0x000000db0400720c */ /* 0x000fe40002781670 */
[----:B------:R-:W-:Y:S02]  /*5eb0*/  ISETP.GE.AND P2, PT, R6, R216, PT ;  /* 0x000000d80600720c */ /* 0x000fe40003f46270 */
[----:B------:R-:W-:Y:S02]  /*5ec0*/  FSEL R177, R177, -INF , !P1 ;  /* 0xff800000b1b17808 */ /* 0x000fe40004800000 */
[----:B------:R-:W-:-:S02]  /*5ed0*/  FMNMX.FTZ R10, R225, R10, !PT ;  /* 0x0000000ae10a7209 */ /* 0x000fc40007810000 */
[----:B------:R-:W-:Y:S02]  /*5ee0*/  ISETP.LT.OR P5, PT, R3, R219, P5 ;  /* 0x000000db0300720c */ /* 0x000fe40002fa1670 */
[----:B------:R-:W-:Y:S02]  /*5ef0*/  FMNMX.FTZ R8, R223, R8, !PT ;  /* 0x00000008df087209 */ /* 0x000fe40007810000 */
[----:B------:R-:W-:Y:S02]  /*5f00*/  FSEL R175, R175, -INF , !P4 ;  /* 0xff800000afaf7808 */ /* 0x000fe40006000000 */
[----:B------:R-:W-:Y:S02]  /*5f10*/  ISETP.LT.OR P2, PT, R6, R217, P2 ;  /* 0x000000d90600720c */ /* 0x000fe40001741670 */
[----:B------:R-:W-:Y:S02]  /*5f20*/  ISETP.GE.AND P4, PT, R3, R216, PT ;  /* 0x000000d80300720c */ /* 0x000fe40003f86270 */
[----:B------:R-:W-:-:S02]  /*5f30*/  FSEL R173, R173, -INF , !P0 ;  /* 0xff800000adad7808 */ /* 0x000fc40004000000 */
[----:B------:R-:W-:Y:S02]  /*5f40*/  FMNMX.FTZ R6, R177, R10, !PT ;  /* 0x0000000ab1067209 */ /* 0x000fe40007810000 */
[----:B------:R-:W-:Y:S02]  /*5f50*/  FSEL R179, R179, -INF , !P5 ;  /* 0xff800000b3b37808 */ /* 0x000fe40006800000 */
[----:B------:R-:W-:Y:S02]  /*5f60*/  FMNMX.FTZ R8, R221, R8, !PT ;  /* 0x00000008dd087209 */ /* 0x000fe40007810000 */
[----:B------:R-:W-:Y:S02]  /*5f70*/  ISETP.LT.OR P4, PT, R3, R217, P4 ;  /* 0x000000d90300720c */ /* 0x000fe40002781670 */
[----:B------:R-:W-:Y:S02]  /*5f80*/  ISETP.GE.AND P0, PT, R4, R216, PT ;  /* 0x000000d80400720c */ /* 0x000fe40003f06270 */
[----:B------:R-:W-:-:S02]  /*5f90*/  FSEL R143, R143, -INF , !P2 ;  /* 0xff8000008f8f7808 */ /* 0x000fc40005000000 */
[----:B------:R-:W-:Y:S02]  /*5fa0*/  FMNMX.FTZ R6, R173, R6, !PT ;  /* 0x00000006ad067209 */ /* 0x000fe40007810000 */
[----:B------:R-:W-:Y:S02]  /*5fb0*/  FMNMX.FTZ R8, R179, R8, !PT ;  /* 0x00000008b3087209 */ /* 0x000fe40007810000 */
        /* <DEDUP_REMOVED lines=18> */
[----:B------:R-:W-:Y:S01]  /*60e0*/  FSEL R140, R140, RZ, P0 ;  /* 0x000000ff8c8c7208 */ /* 0x000fe20000000000 */
[----:B------:R-:W-:Y:S01]  /*60f0*/  LDSM.16.MT88.4 R4, [R192+0x10000] ;  /* 0x01000000c004783b */ /* 0x000fe20000004200 */
        /* <DEDUP_REMOVED lines=8> */
[----:B------:R-:W1:Y:S01]  /*6180*/  LDSM.16.MT88.4 R48, [R194+0xe000] ;  /* 0x00e00000c230783b */ /* 0x000e620000004200 */
[--C-:B------:R-:W-:Y:S01]  /*6190*/  FFMA.FTZ R154, R24, c[0x0][0x23c], -R162.reuse ;  /* 0x00008f00189a7a23 */ /* 0x100fe200000108a2 */
[----:B------:R-:W-:Y:S01]  /*61a0*/  MUFU.EX2 R163, R163 ;  /* 0x000000a300a37308 */ /* 0x000fe20000000800 */
[----:B------:R-:W-:-:S02]  /*61b0*/  FFMA.FTZ R159, R29, c[0x0][0x23c], -R162 ;  /* 0x00008f001d9f7a23 */ /* 0x000fc400000108a2 */
[--C-:B------:R-:W-:Y:S01]  /*61c0*/  FFMA.FTZ R161, R25, c[0x0][0x23c], -R162.reuse ;  /* 0x00008f0019a17a23 */ /* 0x100fe200000108a2 */
[----:B------:R-:W-:Y:S01]  /*61d0*/  LDSM.16.MT88.4 R28, [R192+0xc800] ;  /* 0x00c80000c01c783b */ /* 0x000fe20000004200 */
[--C-:B------:R-:W-:Y:S02]  /*61e0*/  FFMA.FTZ R148, R27, c[0x0][0x23c], -R162.reuse ;  /* 0x00008f001b947a23 */ /* 0x100fe400000108a2 */
[--C-:B------:R-:W-:Y:S01]  /*61f0*/  FFMA.FTZ R151, R11, c[0x0][0x23c], -R162.reuse ;  /* 0x00008f000b977a23 */ /* 0x100fe200000108a2 */
[----:B------:R-:W2:Y:S01]  /*6200*/  MUFU.EX2 R156, R156 ;  /* 0x0000009c009c7308 */ /* 0x000ea20000000800 */
[----:B------:R-:W-:Y:S01]  /*6210*/  FFMA.FTZ R0, R9, c[0x0][0x23c], -R162 ;  /* 0x00008f0009007a23 */ /* 0x000fe200000108a2 */
[----:B------:R-:W-:Y:S01]  /*6220*/  LDSM.16.MT88.4 R24, [R194+0xe800] ;  /* 0x00e80000c218783b */ /* 0x000fe20000004200 */
[--C-:B------:R-:W-:Y:S02]  /*6230*/  FFMA.FTZ R155, R23, c[0x0][0x23c], -R140.reuse ;  /* 0x00008f00179b7a23 */ /* 0x100fe4000001088c */
[--C-:B------:R-:W-:Y:S01]  /*6240*/  FFMA.FTZ R150, R21, c[0x0][0x23c], -R140.reuse ;  /* 0x00008f0015967a23 */ /* 0x100fe2000001088c */
[----:B------:R-:W3:Y:S01]  /*6250*/  LDSM.16.MT88.4 R8, [R196+0xe800] ;  /* 0x00e80000c408783b */ /* 0x000ee20000004200 */
[--C-:B------:R-:W-:Y:S01]  /*6260*/  FFMA.FTZ R149, R19, c[0x0][0x23c], -R140.reuse ;  /* 0x00008f0013957a23 */ /* 0x100fe2000001088c */
[----:B------:R-:W-:Y:S01]  /*6270*/  MUFU.EX2 R157, R157 ;  /* 0x0000009d009d7308 */ /* 0x000fe20000000800 */
[----:B------:R-:W-:Y:S01]  /*6280*/  FFMA.FTZ R146, R17, c[0x0][0x23c], -R140 ;  /* 0x00008f0011927a23 */ /* 0x000fe2000001088c */
[----:B------:R-:W4:Y:S01]  /*6290*/  LDSM.16.MT88.4 R20, [R196+0xc800] ;  /* 0x00c80000c414783b */ /* 0x000f220000004200 */
[----:B------:R-:W-:-:S02]  /*62a0*/  FFMA.FTZ R153, R15, c[0x0][0x23c], -R162 ;  /* 0x00008f000f997a23 */ /* 0x000fc400000108a2 */
[----:B------:R-:W-:Y:S01]  /*62b0*/  FFMA.FTZ R2, R13, c[0x0][0x23c], -R162 ;  /* 0x00008f000d027a23 */ /* 0x000fe200000108a2 */
[----:B------:R-:W5:Y:S01]  /*62c0*/  LDSM.16.MT88.4 R16, [R193+0xe800] ;  /* 0x00e80000c110783b */ /* 0x000f620000004200 */
[--C-:B------:R-:W-:Y:S01]  /*62d0*/  FFMA.FTZ R158, R233, c[0x0][0x23c], -R140.reuse ;  /* 0x00008f00e99e7a23 */ /* 0x100fe2000001088c */
[----:B------:R-:W1:Y:S01]  /*62e0*/  MUFU.EX2 R152, R152 ;  /* 0x0000009800987308 */ /* 0x000e620000000800 */
        /* <DEDUP_REMOVED lines=9> */
[--C-:B------:R-:W-:Y:S01]  /*6380*/  FFMA.FTZ R177, R177, c[0x0][0x23c], -R162.reuse ;  /* 0x00008f00b1b17a23 */ /* 0x100fe200000108a2 */
[----:B------:R-:W3:Y:S01]  /*6390*/  MUFU.EX2 R159, R159 ;  /* 0x0000009f009f7308 */ /* 0x000ee20000000800 */
[----:B-1----:R-:W-:Y:S01]  /*63a0*/  F2FP.PACK_AB R98, R152, R157 ;  /* 0x0000009d9862723e */ /* 0x002fe200000000ff */
[----:B------:R-:W-:Y:S02]  /*63b0*/  FFMA.FTZ R172, R173, c[0x0][0x23c], -R162 ;  /* 0x00008f00adac7a23 */ /* 0x000fe400000108a2 */
[----:B------:R-:W-:Y:S01]  /*63c0*/  FFMA.FTZ R168, R223, c[0x0][0x23c], -R140 ;  /* 0x00008f00dfa87a23 */ /* 0x000fe2000001088c */
[----:B------:R-:W-:Y:S01]  /*63d0*/  LEA.HI.X R223, R133, c[0x0][0x16c], R134, 0x1, P0 ;  /* 0x00005b0085df7a11 */ /* 0x000fe200000f0c86 */
[----:B------:R-:W-:-:S02]  /*63e0*/  FFMA.FTZ R221, R221, c[0x0][0x23c], -R140 ;  /* 0x00008f00dddd7a23 */ /* 0x000fc4000001088c */
[----:B------:R-:W-:Y:S01]  /*63f0*/  MUFU.EX2 R161, R161 ;  /* 0x000000a100a17308 */ /* 0x000fe20000000800 */
[--C-:B------:R-:W-:Y:S02]  /*6400*/  FFMA.FTZ R170, R179, c[0x0][0x23c], -R140.reuse ;  /* 0x00008f00b3aa7a23 */ /* 0x100fe4000001088c */
[----:B------:R-:W-:Y:S02]  /*6410*/  FFMA.FTZ R227, R175, c[0x0][0x23c], -R140 ;  /* 0x00008f00afe37a23 */ /* 0x000fe4000001088c */
[--C-:B------:R-:W-:Y:S02]  /*6420*/  FFMA.FTZ R173, R143, c[0x0][0x23c], -R162.reuse ;  /* 0x00008f008fad7a23 */ /* 0x100fe400000108a2 */
[--C-:B------:R-:W-:Y:S01]  /*6430*/  FFMA.FTZ R174, R141, c[0x0][0x23c], -R162.reuse ;  /* 0x00008f008dae7a23 */ /* 0x100fe200000108a2 */
[----:B------:R-:W1:Y:S01]  /*6440*/  MUFU.EX2 R148, R148 ;  /* 0x0000009400947308 */ /* 0x000e620000000800 */
[----:B---3--:R-:W-:Y:S01]  /*6450*/  F2FP.PACK_AB R97, R159, R154 ;  /* 0x0000009a9f61723e */ /* 0x008fe200000000ff */
[----:B------:R-:W-:Y:S01]  /*6460*/  FFMA.FTZ R225, R169, c[0x0][0x23c], -R162 ;  /* 0x00008f00a9e17a23 */ /* 0x000fe200000108a2 */
[----:B------:R-:W-:Y:S01]  /*6470*/  LDSM.16.MT88.4 R140, [R194+0xd800] ;  /* 0x00d80000c28c783b */ /* 0x000fe20000004200 */
[----:B------:R-:W-:-:S02]  /*6480*/  FADD.FTZ R156, R163, R156 ;  /* 0x0000009ca39c7221 */ /* 0x000fc40000010000 */
[----:B------:R-:W-:Y:S02]  /*6490*/  FADD.FTZ R154, R154, R159 ;  /* 0x0000009f9a9a7221 */ /* 0x000fe40000010000 */
[----:B------:R-:W-:Y:S01]  /*64a0*/  MUFU.EX2 R155, R155 ;  /* 0x0000009b009b7308 */ /* 0x000fe20000000800 */
[----:B------:R-:W-:-:S04]  /*64b0*/  FADD.FTZ R157, R157, R156 ;  /* 0x0000009c9d9d7221 */ /* 0x000fc80000010000 */
[----:B------:R-:W-:Y:S01]  /*64c0*/  FADD.FTZ R152, R152, R157 ;  /* 0x0000009d98987221 */ /* 0x000fe20000010000 */
[----:B-1----:R-:W-:Y:S02]  /*64d0*/  F2FP.PACK_AB R99, R148, R161 ;  /* 0x000000a19463723e */ /* 0x002fe400000000ff */
        /* <DEDUP_REMOVED lines=250> */
.L_x_2745:
[----:B------:R-:W-:-:S05]  /*7480*/  IMAD.MOV.U32 R9, RZ, RZ, c[0x0][0x1a0] ;  /* 0x00006800ff097624 */ /* 0x000fca00078e00ff */
[----:B------:R-:W-:-:S04]  /*7490*/  LEA R9, -R9, RZ, 0x6 ;  /* 0x000000ff09097211 */ /* 0x000fc800078e31ff */
[----:B------:R-:W-:Y:S02]  /*74a0*/  SHF.R.S32.HI R4, RZ, 0x1f, R9 ;  /* 0x0000001fff047819 */ /* 0x000fe40000011409 */
.L_x_2746:
        /* <DEDUP_REMOVED lines=84> */
[----:B------:R-:W-:-:S02]  /*79f0*/  @!P4 LEA.HI.X R25, R2, c[0x0][0x174], R5, 0x1, P1 ;  /* 0x00005d000219ca11 */ /* 0x000fc400008f0c05 */
[----:B------:R-:W-:Y:S01]  /*7a00*/  @!P2 LEA.HI.X R5, R144, c[0x0][0x174], R135, 0x1, P0 ;  /* 0x00005d009005aa11 */ /* 0x000fe200000f0c87 */
        /* <DEDUP_REMOVED lines=26> */
[----:B---3--:R-:W2:Y:S04]  /*7bb0*/  LDSM.16.M88.4 R12, [R201+0x6000] ;  /* 0x00600000c90c783b */ /* 0x008ea80000000200 */
[----:B------:R-:W3:Y:S04]  /*7bc0*/  LDSM.16.M88.4 R140, [R201+0x6800] ;  /* 0x00680000c98c783b */ /* 0x000ee80000000200 */
[----:B------:R-:W3:Y:S04]  /*7bd0*/  LDSM.16.M88.4 R160, [R201+0x7000] ;  /* 0x00700000c9a0783b */ /* 0x000ee80000000200 */
[----:B------:R-:W-:Y:S04]  /*7be0*/  LDSM.16.M88.4 R32, [R200] ;  /* 0x00000000c820783b */ /* 0x000fe80000000200 */
[----:B----4-:R-:W4:Y:S04]  /*7bf0*/  LDSM.16.M88.4 R8, [R199] ;  /* 0x00000000c708783b */ /* 0x010f280000000200 */
[----:B------:R-:W4:Y:S04]  /*7c00*/  LDSM.16.M88.4 R168, [R201+0x7800] ;  /* 0x00780000c9a8783b */ /* 0x000f280000000200 */
[----:B------:R-:W4:Y:S04]  /*7c10*/  LDSM.16.M88.4 R144, [R191] ;  /* 0x00000000bf90783b */ /* 0x000f280000000200 */
[----:B------:R-:W4:Y:S04]  /*7c20*/  LDSM.16.M88.4 R148, [R190] ;  /* 0x00000000be94783b */ /* 0x000f280000000200 */
[----:B-----5:R-:W-:Y:S04]  /*7c30*/  LDSM.16.M88.4 R4, [R198] ;  /* 0x00000000c604783b */ /* 0x020fe80000000200 */
[----:B-1----:R-:W1:Y:S01]  /*7c40*/  LDSM.16.M88.4 R20, [R195+0x6000] ;  /* 0x00600000c314783b */ /* 0x002e620000000200 */
[C---:B--2---:R-:W-:Y:S03]  /*7c50*/  HMMA.16816.F32 R16, R152.reuse, R12, RZ ;  /* 0x0000000c9810723c */ /* 0x044fe600000018ff */
[----:B------:R-:W2:Y:S04]  /*7c60*/  LDSM.16.M88.4 R136, [R189] ;  /* 0x00000000bd88783b */ /* 0x000ea80000000200 */
[----:B------:R-:W5:Y:S01]  /*7c70*/  LDSM.16.M88.4 R24, [R195+0x6800] ;  /* 0x00680000c318783b */ /* 0x000f620000000200 */
[C---:B------:R-:W-:Y:S03]  /*7c80*/  HMMA.16816.F32 R12, R152.reuse, R14, RZ ;  /* 0x0000000e980c723c */ /* 0x040fe600000018ff */
[----:B------:R-:W-:Y:S04]  /*7c90*/  LDSM.16.M88.4 R172, [R187] ;  /* 0x00000000bbac783b */ /* 0x000fe80000000200 */
[----:B------:R-:W-:Y:S01]  /*7ca0*/  LDSM.16.M88.4 R176, [R197+0x2000] ;  /* 0x00200000c5b0783b */ /* 0x000fe20000000200 */
[C---:B---3--:R-:W-:Y:S03]  /*7cb0*/  HMMA.16816.F32 R28, R152.reuse, R140, RZ ;  /* 0x0000008c981c723c */ /* 0x048fe600000018ff */
[----:B------:R-:W-:Y:S04]  /*7cc0*/  LDSM.16.M88.4 R232, [R188+0x2800] ;  /* 0x00280000bce8783b */ /* 0x000fe80000000200 */
[----:B------:R-:W-:Y:S01]  /*7cd0*/  LDSM.16.M88.4 R228, [R201+0xa800] ;  /* 0x00a80000c9e4783b */ /* 0x000fe20000000200 */
[C---:B------:R-:W-:Y:S03]  /*7ce0*/  HMMA.16816.F32 R140, R152.reuse, R142, RZ ;  /* 0x0000008e988c723c */ /* 0x040fe600000018ff */
[----:B------:R-:W0:Y:S05]  /*7cf0*/  LDGDEPBAR ;  /* 0x00000000000079af */ /* 0x000e2a0000000000 */
[C---:B------:R-:W-:Y:S08]  /*7d00*/  HMMA.16816.F32 R164, R152.reuse, R160, RZ ;  /* 0x000000a098a4723c */ /* 0x040ff000000018ff */
[----:B------:R-:W-:Y:S08]  /*7d10*/  HMMA.16816.F32 R160, R152, R162, RZ ;  /* 0x000000a298a0723c */ /* 0x000ff000000018ff */
[C---:B----4-:R-:W-:Y:S08]  /*7d20*/  HMMA.16816.F32 R16, R32.reuse, R8, R16 ;  /* 0x000000082010723c */ /* 0x050ff00000001810 */
[----:B------:R-:W-:Y:S01]  /*7d30*/  HMMA.16816.F32 R12, R32, R10, R12 ;  /* 0x0000000a200c723c */ /* 0x000fe2000000180c */
[----:B------:R-:W3:Y:S07]  /*7d40*/  LDSM.16.M88.4 R8, [R195+0x7000] ;  /* 0x00700000c308783b */ /* 0x000eee0000000200 */
[C---:B------:R-:W-:Y:S08]  /*7d50*/  HMMA.16816.F32 R156, R152.reuse, R168, RZ ;  /* 0x000000a8989c723c */ /* 0x040ff000000018ff */
[----:B------:R-:W-:Y:S01]  /*7d60*/  HMMA.16816.F32 R152, R152, R170, RZ ;  /* 0x000000aa9898723c */ /* 0x000fe200000018ff */
[----:B------:R-:W-:Y:S07]  /*7d70*/  LDSM.16.M88.4 R168, [R188] ;  /* 0x00000000bca8783b */ /* 0x000fee0000000200 */
[C---:B------:R-:W-:Y:S08]  /*7d80*/  HMMA.16816.F32 R28, R32.reuse, R144, R28 ;  /* 0x00000090201c723c */ /* 0x040ff0000000181c */
[C---:B------:R-:W-:Y:S01]  /*7d90*/  HMMA.16816.F32 R140, R32.reuse, R146, R140 ;  /* 0x00000092208c723c */ /* 0x040fe2000000188c */
[----:B------:R-:W4:Y:S07]  /*7da0*/  LDSM.16.M88.4 R144, [R195+0x7800] ;  /* 0x00780000c390783b */ /* 0x000f2e0000000200 */
[C---:B------:R-:W-:Y:S08]  /*7db0*/  HMMA.16816.F32 R164, R32.reuse, R148, R164 ;  /* 0x0000009420a4723c */ /* 0x040ff000000018a4 */
[----:B------:R-:W-:Y:S01]  /*7dc0*/  HMMA.16816.F32 R160, R32, R150, R160 ;  /* 0x0000009620a0723c */ /* 0x000fe200000018a0 */
[----:B------:R-:W-:Y:S07]  /*7dd0*/  LDSM.16.M88.4 R148, [R188+0x800] ;  /* 0x00080000bc94783b */ /* 0x000fee0000000200 */
[C---:B-1----:R-:W-:Y:S08]  /*7de0*/  HMMA.16816.F32 R16, R4.reuse, R20, R16 ;  /* 0x000000140410723c */ /* 0x042ff00000001810 */
[----:B------:R-:W-:Y:S01]  /*7df0*/  HMMA.16816.F32 R12, R4, R22, R12 ;  /* 0x00000016040c723c */ /* 0x000fe2000000180c */
[----:B------:R-:W1:Y:S07]  /*7e00*/  LDSM.16.M88.4 R20, [R197] ;  /* 0x00000000c514783b */ /* 0x000e6e0000000200 */
[C---:B--2---:R-:W-:Y:S08]  /*7e10*/  HMMA.16816.F32 R156, R32.reuse, R136, R156 ;  /* 0x00000088209c723c */ /* 0x044ff0000000189c */
[----:B------:R-:W-:Y:S01]  /*7e20*/  HMMA.16816.F32 R152, R32, R138, R152 ;  /* 0x0000008a2098723c */ /* 0x000fe20000001898 */
[----:B------:R-:W2:Y:S04]  /*7e30*/  LDSM.16.M88.4 R136, [R188+0x1000] ;  /* 0x00100000bc88783b */ /* 0x000ea80000000200 */
[----:B------:R-:W-:Y:S03]  /*7e40*/  LDSM.16.M88.4 R32, [R202+0x2000] ;  /* 0x00200000ca20783b */ /* 0x000fe60000000200 */
[C---:B-----5:R-:W-:Y:S08]  /*7e50*/  HMMA.16816.F32 R28, R4.reuse, R24, R28 ;  /* 0x00000018041c723c */ /* 0x060ff0000000181c */
[C---:B------:R-:W-:Y:S01]  /*7e60*/  HMMA.16816.F32 R140, R4.reuse, R26, R140 ;  /* 0x0000001a048c723c */ /* 0x040fe2000000188c */
[----:B------:R-:W-:Y:S07]  /*7e70*/  LDSM.16.M88.4 R24, [R188+0x1800] ;  /* 0x00180000bc18783b */ /* 0x000fee0000000200 */
[C---:B---3--:R-:W-:Y:S08]  /*7e80*/  HMMA.16816.F32 R164, R4.reuse, R8, R164 ;  /* 0x0000000804a4723c */ /* 0x048ff000000018a4 */
[C---:B------:R-:W-:Y:S01]  /*7e90*/  HMMA.16816.F32 R160, R4.reuse, R10, R160 ;  /* 0x0000000a04a0723c */ /* 0x040fe200000018a0 */
[----:B------:R-:W3:Y:S07]  /*7ea0*/  LDSM.16.M88.4 R8, [R201+0x8000] ;  /* 0x00800000c908783b */ /* 0x000eee0000000200 */
[C---:B----4-:R-:W-:Y:S08]  /*7eb0*/  HMMA.16816.F32 R156, R4.reuse, R144, R156 ;  /* 0x00000090049c723c */ /* 0x050ff0000000189c */
[----:B------:R-:W-:Y:S01]  /*7ec0*/  HMMA.16816.F32 R152, R4, R146, R152 ;  /* 0x000000920498723c */ /* 0x000fe20000001898 */
[----:B------:R-:W4:Y:S04]  /*7ed0*/  LDSM.16.M88.4 R4, [R201+0x8800] ;  /* 0x00880000c904783b */ /* 0x000f280000000200 */
[----:B------:R-:W-:Y:S03]  /*7ee0*/  LDSM.16.M88.4 R144, [R201+0x9000] ;  /* 0x00900000c990783b */ /* 0x000fe60000000200 */
[C---:B-1----:R-:W-:Y:S08]  /*7ef0*/  HMMA.16816.F32 R16, R20.reuse, R168, R16 ;  /* 0x000000a81410723c */ /* 0x042ff00000001810 */
[C---:B------:R-:W-:Y:S01]  /*7f00*/  HMMA.16816.F32 R12, R20.reuse, R170, R12 ;  /* 0x000000aa140c723c */ /* 0x040fe2000000180c */
[----:B------:R-:W-:Y:S07]  /*7f10*/  LDSM.16.M88.4 R168, [R188+0x2000] ;  /* 0x00200000bca8783b */ /* 0x000fee0000000200 */
[C---:B------:R-:W-:Y:S08]  /*7f20*/  HMMA.16816.F32 R28, R20.reuse, R148, R28 ;  /* 0x00000094141c723c */ /* 0x040ff0000000181c */
[C---:B------:R-:W-:Y:S01]  /*7f30*/  HMMA.16816.F32 R140, R20.reuse, R150, R140 ;  /* 0x00000096148c723c */ /* 0x040fe2000000188c */
[----:B------:R-:W-:Y:S07]  /*7f40*/  LDSM.16.M88.4 R148, [R201+0x9800] ;  /* 0x00980000c994783b */ /* 0x000fee0000000200 */
[C---:B--2---:R-:W-:Y:S08]  /*7f50*/  HMMA.16816.F32 R164, R20.reuse, R136, R164 ;  /* 0x0000008814a4723c */ /* 0x044ff000000018a4 */
[----:B------:R-:W-:Y:S01]  /*7f60*/  HMMA.16816.F32 R160, R20, R138, R160 ;  /* 0x0000008a14a0723c */ /* 0x000fe200000018a0 */
[----:B------:R-:W1:Y:S07]  /*7f70*/  LDSM.16.M88.4 R136, [R200+0x2000] ;  /* 0x00200000c888783b */ /* 0x000e6e0000000200 */
[C---:B---3--:R-:W-:Y:S08]  /*7f80*/  HMMA.16816.F32 R16, R32.reuse, R8, R16 ;  /* 0x000000082010723c */ /* 0x048ff00000001810 */
[C---:B------:R-:W-:Y:S01]  /*7f90*/  HMMA.16816.F32 R12, R32.reuse, R10, R12 ;  /* 0x0000000a200c723c */ /* 0x040fe2000000180c */
[----:B------:R-:W-:Y:S07]  /*7fa0*/  LDSM.16.M88.4 R8, [R195+0x8000] ;  /* 0x00800000c308783b */ /* 0x000fee0000000200 */
[C---:B----4-:R-:W-:Y:S08]  /*7fb0*/  HMMA.16816.F32 R28, R32.reuse, R4, R28 ;  /* 0x00000004201c723c */ /* 0x050ff0000000181c */
[----:B------:R-:W-:Y:S01]  /*7fc0*/  HMMA.16816.F32 R140, R32, R6, R140 ;  /* 0x00000006208c723c */ /* 0x000fe2000000188c */
[----:B------:R-:W2:Y:S07]  /*7fd0*/  LDSM.16.M88.4 R4, [R198+0x2000] ;  /* 0x00200000c604783b */ /* 0x000eae0000000200 */
[C---:B------:R-:W-:Y:S08]  /*7fe0*/  HMMA.16816.F32 R156, R20.reuse, R24, R156 ;  /* 0x00000018149c723c */ /* 0x040ff0000000189c */
[----:B------:R-:W-:Y:S01]  /*7ff0*/  HMMA.16816.F32 R152, R20, R26, R152 ;  /* 0x0000001a1498723c */ /* 0x000fe20000001898 */
[----:B------:R-:W3:Y:S04]  /*8000*/  LDSM.16.M88.4 R24, [R186] ;  /* 0x00000000ba18783b */ /* 0x000ee80000000200 */
[----:B------:R-:W4:Y:S03]  /*8010*/  LDSM.16.M88.4 R20, [R185] ;  /* 0x00000000b914783b */ /* 0x000f260000000200 */
[----:B-1----:R-:W-:Y:S08]  /*8020*/  HMMA.16816.F32 R16, R136, R172, R16 ;  /* 0x000000ac8810723c */ /* 0x002ff00000001810 */
[C---:B------:R-:W-:Y:S08]  /*8030*/  HMMA.16816.F32 R164, R32.reuse, R144, R164 ;  /* 0x0000009020a4723c */ /* 0x040ff000000018a4 */
[----:B------:R-:W-:Y:S01]  /*8040*/  HMMA.16816.F32 R160, R32, R146, R160 ;  /* 0x0000009220a0723c */ /* 0x000fe200000018a0 */
[----:B------:R-:W1:Y:S07]  /*8050*/  LDSM.16.M88.4 R144, [R184] ;  /* 0x00000000b890783b */ /* 0x000e6e0000000200 */
[----:B------:R-:W-:Y:S01]  /*8060*/  HMMA.16816.F32 R12, R136, R174, R12 ;  /* 0x000000ae880c723c */ /* 0x000fe2000000180c */
[----:B------:R-:W-:Y:S07]  /*8070*/  LDSM.16.M88.4 R172, [R188+0x3000] ;  /* 0x00300000bcac783b */ /* 0x000fee0000000200 */
[----:B--2---:R-:W-:Y:S08]  /*8080*/  HMMA.16816.F32 R16, R4, R8, R16 ;  /* 0x000000080410723c */ /* 0x004ff00000001810 */
[C---:B------:R-:W-:Y:S08]  /*8090*/  HMMA.16816.F32 R156, R32.reuse, R148, R156 ;  /* 0x00000094209c723c */ /* 0x040ff0000000189c */
[----:B------:R-:W-:Y:S01]  /*80a0*/  HMMA.16816.F32 R152, R32, R150, R152 ;  /* 0x000000962098723c */ /* 0x000fe20000001898 */
[----:B------:R-:W-:Y:S04]  /*80b0*/  LDSM.16.M88.4 R148, [R202+0x4000] ;  /* 0x00400000ca94783b */ /* 0x000fe80000000200 */
[----:B------:R-:W2:Y:S03]  /*80c0*/  LDSM.16.M88.4 R32, [R201+0xa000] ;  /* 0x00a00000c920783b */ /* 0x000ea60000000200 */
[C---:B---3--:R-:W-:Y:S08]  /*80d0*/  HMMA.16816.F32 R28, R136.reuse, R24, R28 ;  /* 0x00000018881c723c */ /* 0x048ff0000000181c */
[C---:B------:R-:W-:Y:S01]  /*80e0*/  HMMA.16816.F32 R140, R136.reuse, R26, R140 ;  /* 0x0000001a888c723c */ /* 0x040fe2000000188c */
[----:B------:R-:W3:Y:S07]  /*80f0*/  LDSM.16.M88.4 R24, [R195+0x8800] ;  /* 0x00880000c318783b */ /* 0x000eee0000000200 */
[C---:B----4-:R-:W-:Y:S08]  /*8100*/  HMMA.16816.F32 R164, R136.reuse, R20, R164 ;  /* 0x0000001488a4723c */ /* 0x050ff000000018a4 */
[----:B------:R-:W-:Y:S01]  /*8110*/  HMMA.16816.F32 R160, R136, R22, R160 ;  /* 0x0000001688a0723c */ /* 0x000fe200000018a0 */
[----:B------:R-:W4:Y:S07]  /*8120*/  LDSM.16.M88.4 R20, [R195+0x9000] ;  /* 0x00900000c314783b */ /* 0x000f2e0000000200 */
[----:B------:R-:W-:Y:S01]  /*8130*/  HMMA.16816.F32 R12, R4, R10, R12 ;  /* 0x0000000a040c723c */ /* 0x000fe2000000180c */
[----:B------:R-:W-:Y:S07]  /*8140*/  LDSM.16.M88.4 R8, [R195+0x9800] ;  /* 0x00980000c308783b */ /* 0x000fee0000000200 */
[----:B------:R-:W-:Y:S08]  /*8150*/  HMMA.16816.F32 R16, R176, R168, R16 ;  /* 0x000000a8b010723c */ /* 0x000ff00000001810 */
[C---:B-1----:R-:W-:Y:S08]  /*8160*/  HMMA.16816.F32 R156, R136.reuse, R144, R156 ;  /* 0x00000090889c723c */ /* 0x042ff0000000189c */
[----:B------:R-:W-:Y:S01]  /*8170*/  HMMA.16816.F32 R152, R136, R146, R152 ;  /* 0x000000928898723c */ /* 0x000fe20000001898 */
[----:B------:R-:W-:Y:S04]  /*8180*/  LDSM.16.M88.4 R136, [R200+0x4000] ;  /* 0x00400000c888783b */ /* 0x000fe80000000200 */
[----:B------:R-:W1:Y:S03]  /*8190*/  LDSM.16.M88.4 R144, [R183] ;  /* 0x00000000b790783b */ /* 0x000e660000000200 */
[----:B------:R-:W-:Y:S01]  /*81a0*/  HMMA.16816.F32 R12, R176, R170, R12 ;  /* 0x000000aab00c723c */ /* 0x000fe2000000180c */
[----:B------:R-:W-:Y:S07]  /*81b0*/  LDSM.16.M88.4 R168, [R188+0x3800] ;  /* 0x00380000bca8783b */ /* 0x000fee0000000200 */
[----:B--2---:R-:W-:Y:S08]  /*81c0*/  HMMA.16816.F32 R16, R148, R32, R16 ;  /* 0x000000209410723c */ /* 0x004ff00000001810 */
[C---:B---3--:R-:W-:Y:S08]  /*81d0*/  HMMA.16816.F32 R28, R4.reuse, R24, R28 ;  /* 0x00000018041c723c */ /* 0x048ff0000000181c */
[C---:B------:R-:W-:Y:S01]  /*81e0*/  HMMA.16816.F32 R140, R4.reuse, R26, R140 ;  /* 0x0000001a048c723c */ /* 0x040fe2000000188c */
[----:B------:R-:W-:Y:S07]  /*81f0*/  LDSM.16.M88.4 R24, [R198+0x4000] ;  /* 0x00400000c618783b */ /* 0x000fee0000000200 */
[C---:B----4-:R-:W-:Y:S08]  /*8200*/  HMMA.16816.F32 R164, R4.reuse, R20, R164 ;  /* 0x0000001404a4723c */ /* 0x050ff000000018a4 */
[----:B------:R-:W-:Y:S01]  /*8210*/  HMMA.16816.F32 R160, R4, R22, R160 ;  /* 0x0000001604a0723c */ /* 0x000fe200000018a0 */
[----:B------:R-:W2:Y:S07]  /*8220*/  LDSM.16.M88.4 R20, [R195+0xa000] ;  /* 0x00a00000c314783b */ /* 0x000eae0000000200 */
[----:B------:R-:W-:Y:S01]  /*8230*/  HMMA.16816.F32 R12, R148, R34, R12 ;  /* 0x00000022940c723c */ /* 0x000fe2000000180c */
[----:B------:R-:W-:Y:S07]  /*8240*/  LDSM.16.M88.4 R32, [R182] ;  /* 0x00000000b620783b */ /* 0x000fee0000000200 */
[----:B-1----:R-:W-:Y:S08]  /*8250*/  HMMA.16816.F32 R16, R136, R144, R16 ;  /* 0x000000908810723c */ /* 0x002ff00000001810 */
[C---:B------:R-:W-:Y:S08]  /*8260*/  HMMA.16816.F32 R156, R4.reuse, R8, R156 ;  /* 0x00000008049c723c */ /* 0x040ff0000000189c */
[----:B------:R-:W-:Y:S01]  /*8270*/  HMMA.16816.F32 R152, R4, R10, R152 ;  /* 0x0000000a0498723c */ /* 0x000fe20000001898 */
[----:B------:R-:W-:Y:S04]  /*8280*/  LDSM.16.M88.4 R8, [R197+0x4000] ;  /* 0x00400000c508783b */ /* 0x000fe80000000200 */
[----:B------:R-:W1:Y:S03]  /*8290*/  LDSM.16.M88.4 R4, [R188+0x4000] ;  /* 0x00400000bc04783b */ /* 0x000e660000000200 */
[C---:B------:R-:W-:Y:S08]  /*82a0*/  HMMA.16816.F32 R28, R176.reuse, R232, R28 ;  /* 0x000000e8b01c723c */ /* 0x040ff0000000181c */
[----:B------:R-:W-:Y:S08]  /*82b0*/  HMMA.16816.F32 R140, R176, R234, R140 ;  /* 0x000000eab08c723c */ /* 0x000ff0000000188c */
[----:B------:R-:W-:Y:S01]  /*82c0*/  HMMA.16816.F32 R12, R136, R146, R12 ;  /* 0x00000092880c723c */ /* 0x000fe2000000180c */
[----:B------:R-:W3:Y:S07]  /*82d0*/  LDSM.16.M88.4 R144, [R201+0xb000] ;  /* 0x00b00000c990783b */ /* 0x000eee0000000200 */
[----:B--2---:R-:W-:Y:S08]  /*82e0*/  HMMA.16816.F32 R16, R24, R20, R16 ;  /* 0x000000141810723c */ /* 0x004ff00000001810 */
[----:B------:R-:W-:Y:S01]  /*82f0*/  HMMA.16816.F32 R232, R176, R172, R164 ;  /* 0x000000acb0e8723c */ /* 0x000fe200000018a4 */
[----:B------:R-:W-:Y:S07]  /*8300*/  LDSM.16.M88.4 R164, [R195+0xa800] ;  /* 0x00a80000c3a4783b */ /* 0x000fee0000000200 */
[C---:B------:R-:W-:Y:S07]  /*8310*/  HMMA.16816.F32 R28, R148.reuse, R228, R28 ;  /* 0x000000e4941c723c */ /* 0x040fee000000181c */
[----:B------:R-:W-:Y:S01]  /*8320*/  IMAD.MOV.U32 R228, RZ, RZ, R220 ;  /* 0x000000ffffe47224 */ /* 0x000fe200078e00dc */
[----:B------:R-:W-:Y:S01]  /*8330*/  HMMA.16816.F32 R140, R148, R230, R140 ;  /* 0x000000e6948c723c */ /* 0x000fe2000000188c */
[----:B------:R-:W-:-:S07]  /*8340*/  IMAD.MOV.U32 R229, RZ, RZ, R221 ;  /* 0x000000ffffe57224 */ /* 0x000fce00078e00dd */
[----:B------:R-:W-:Y:S01]  /*8350*/  HMMA.16816.F32 R12, R24, R22, R12 ;  /* 0x00000016180c723c */ /* 0x000fe2000000180c */
[----:B------:R-:W2:Y:S07]  /*8360*/  LDSM.16.M88.4 R20, [R201+0xb800] ;  /* 0x00b80000c914783b */ /* 0x000eae0000000200 */
[----:B-1----:R-:W-:Y:S08]  /*8370*/  HMMA.16816.F32 R16, R8, R4, R16 ;  /* 0x000000040810723c */ /* 0x002ff00000001810 */
[C---:B------:R-:W-:Y:S01]  /*8380*/  HMMA.16816.F32 R160, R176.reuse, R174, R160 ;  /* 0x000000aeb0a0723c */ /* 0x040fe200000018a0 */
[----:B------:R-:W1:Y:S07]  /*8390*/  LDSM.16.M88.4 R172, [R181] ;  /* 0x00000000b5ac783b */ /* 0x000e6e0000000200 */
[----:B------:R-:W-:Y:S08]  /*83a0*/  HMMA.16816.F32 R156, R176, R168, R156 ;  /* 0x000000a8b09c723c */ /* 0x000ff0000000189c */
[----:B---3--:R-:W-:Y:S01]  /*83b0*/  HMMA.16816.F32 R232, R148, R144, R232 ;  /* 0x0000009094e8723c */ /* 0x008fe200000018e8 */
[----:B------:R-:W-:-:S06]  /*83c0*/  FMUL.FTZ R2, R17, c[0x0][0x2ec] ;  /* 0x0000bb0011027a20 */ /* 0x000fcc0000410000 */
[----:B------:R-:W-:Y:S01]  /*83d0*/  MUFU.TANH R2, R2 ;  /* 0x0000000200027308 */ /* 0x000fe20000002400 */
[C---:B------:R-:W-:Y:S07]  /*83e0*/  HMMA.16816.F32 R28, R136.reuse, R32, R28 ;  /* 0x00000020881c723c */ /* 0x040fee000000181c */
[----:B------:R-:W-:Y:S01]  /*83f0*/  FMUL.FTZ R32, R16, c[0x0][0x2ec] ;  /* 0x0000bb0010207a20 */ /* 0x000fe20000410000 */
[----:B------:R-:W-:Y:S01]  /*8400*/  HMMA.16816.F32 R140, R136, R34, R140 ;  /* 0x00000022888c723c */ /* 0x000fe2000000188c */
[----:B------:R-:W-:-:S04]  /*8410*/  FMUL.FTZ R33, R18, c[0x0][0x2ec] ;  /* 0x0000bb0012217a20 */ /* 0x000fc80000410000 */
[----:B------:R-:W3:Y:S02]  /*8420*/  MUFU.TANH R32, R32 ;  /* 0x0000002000207308 */ /* 0x000ee40000002400 */
[----:B------:R-:W-:Y:S01]  /*8430*/  FMUL.FTZ R34, R19, c[0x0][0x2ec] ;  /* 0x0000bb0013227a20 */ /* 0x000fe20000410000 */
[----:B------:R-:W-:Y:S01]  /*8440*/  HMMA.16816.F32 R12, R8, R6, R12 ;  /* 0x00000006080c723c */ /* 0x000fe2000000180c */
[----:B------:R-:W4:Y:S04]  /*8450*/  LDSM.16.M88.4 R16, [R180] ;  /* 0x00000000b410783b */ /* 0x000f280000000200 */
[----:B------:R-:W5:Y:S01]  /*8460*/  LDSM.16.M88.4 R4, [R195+0xb000] ;  /* 0x00b00000c304783b */ /* 0x000f620000000200 */
[----:B------:R-:W1:Y:S02]  /*8470*/  MUFU.TANH R33, R33 ;  /* 0x0000002100217308 */ /* 0x000e640000002400 */
[----:B------:R-:W-:Y:S06]  /*8480*/  HMMA.16816.F32 R160, R148, R146, R160 ;  /* 0x0000009294a0723c */ /* 0x000fec00000018a0 */
[----:B------:R-:W1:Y:S02]  /*8490*/  MUFU.TANH R34, R34 ;  /* 0x0000002200227308 */ /* 0x000e640000002400 */
[----:B------:R-:W-:Y:S01]  /*84a0*/  HMMA.16816.F32 R168, R176, R170, R152 ;  /* 0x000000aab0a8723c */ /* 0x000fe20000001898 */
[----:B------:R-:W3:Y:S07]  /*84b0*/  LDSM.16.M88.4 R152, [R188+0x4800] ;  /* 0x00480000bc98783b */ /* 0x000eee0000000200 */
[----:B--2---:R-:W-:Y:S01]  /*84c0*/  HMMA.16816.F32 R156, R148, R20, R156 ;  /* 0x00000014949c723c */ /* 0x004fe2000000189c */
[----:B------:R-:W-:-:S02]  /*84d0*/  FMUL.FTZ R35, R12, c[0x0][0x2ec] ;  /* 0x0000bb000c237a20 */ /* 0x000fc40000410000 */
[----:B------:R-:W-:Y:S02]  /*84e0*/  FMUL.FTZ R135, R13, c[0x0][0x2ec] ;  /* 0x0000bb000d877a20 */ /* 0x000fe40000410000 */
[----:B------:R-:W-:Y:S02]  /*84f0*/  FMUL.FTZ R144, R14, c[0x0][0x2ec] ;  /* 0x0000bb000e907a20 */ /* 0x000fe40000410000 */
[----:B------:R-:W-:Y:S01]  /*8500*/  FMUL.FTZ R145, R15, c[0x0][0x2ec] ;  /* 0x0000bb000f917a20 */ /* 0x000fe20000410000 */
[----:B-1----:R-:W-:Y:S01]  /*8510*/  HMMA.16816.F32 R232, R136, R172, R232 ;  /* 0x000000ac88e8723c */ /* 0x002fe200000018e8 */
[----:B------:R-:W1:Y:S01]  /*8520*/  LDSM.16.M88.4 R12, [R195+0xb800] ;  /* 0x00b80000c30c783b */ /* 0x000e620000000200 */
[----:B------:R-:W2:Y:S06]  /*8530*/  MUFU.TANH R35, R35 ;  /* 0x0000002300237308 */ /* 0x000eac0000002400 */
[----:B------:R-:W-:Y:S02]  /*8540*/  HMMA.16816.F32 R28, R24, R164, R28 ;  /* 0x000000a4181c723c */ /* 0x000fe4000000181c */
[----:B------:R-:W-:Y:S06]  /*8550*/  MUFU.TANH R135, R135 ;  /* 0x0000008700877308 */ /* 0x000fec0000002400 */
[----:B------:R-:W-:Y:S02]  /*8560*/  HMMA.16816.F32 R160, R136, R174, R160 ;  /* 0x000000ae88a0723c */ /* 0x000fe400000018a0 */
[----:B------:R-:W1:Y:S06]  /*8570*/  MUFU.TANH R144, R144 ;  /* 0x0000009000907308 */ /* 0x000e6c0000002400 */
[----:B------:R-:W-:Y:S01]  /*8580*/  HMMA.16816.F32 R168, R148, R22, R168 ;  /* 0x0000001694a8723c */ /* 0x000fe200000018a8 */
[----:B------:R-:W1:Y:S01]  /*8590*/  LDSM.16.M88.4 R20, [R188+0x5000] ;  /* 0x00500000bc14783b */ /* 0x000e620000000200 */
[----:B------:R-:W1:Y:S06]  /*85a0*/  MUFU.TANH R145, R145 ;  /* 0x0000009100917308 */ /* 0x000e6c0000002400 */
[----:B------:R-:W-:Y:S08]  /*85b0*/  HMMA.16816.F32 R140, R24, R166, R140 ;  /* 0x000000a6188c723c */ /* 0x000ff0000000188c */
[----:B----4-:R-:W-:Y:S07]  /*85c0*/  HMMA.16816.F32 R156, R136, R16, R156 ;  /* 0x00000010889c723c */ /* 0x010fee000000189c */
[----:B------:R-:W-:Y:S01]  /*85d0*/  IMAD R17, R211, 0x40, R209 ;  /* 0x00000040d3117824 */ /* 0x000fe200078e02d1 */
[----:B-----5:R-:W-:Y:S04]  /*85e0*/  HMMA.16816.F32 R232, R24, R4, R232 ;  /* 0x0000000418e8723c */ /* 0x020fe800000018e8 */
[----:B------:R-:W-:-:S03]  /*85f0*/  ISETP.GE.AND P0, PT, R17, R218, PT ;  /* 0x000000da1100720c */ /* 0x000fc60003f06270 */
[C---:B------:R-:W-:Y:S01]  /*8600*/  IADD3 R4, R17.reuse, 0x1, RZ ;  /* 0x0000000111047810 */ /* 0x040fe20007ffe0ff */
[----:B---3--:R-:W-:Y:S01]  /*8610*/  HMMA.16816.F32 R28, R8, R152, R28 ;  /* 0x00000098081c723c */ /* 0x008fe2000000181c */
[-C--:B------:R-:W-:Y:S02]  /*8620*/  ISETP.LT.OR P0, PT, R17, R219.reuse, P0 ;  /* 0x000000db1100720c */ /* 0x080fe40000701670 */
[C---:B------:R-:W-:Y:S02]  /*8630*/  ISETP.GE.AND P6, PT, R4.reuse, R218, PT ;  /* 0x000000da0400720c */ /* 0x040fe40003fc6270 */
[C---:B------:R-:W-:Y:S02]  /*8640*/  ISETP.GE.AND P1, PT, R4.reuse, R216, PT ;  /* 0x000000d80400720c */ /* 0x040fe40003f26270 */
[C---:B------:R-:W-:Y:S01]  /*8650*/  ISETP.LT.OR P6, PT, R4.reuse, R219, P6 ;  /* 0x000000db0400720c */ /* 0x040fe200037c1670 */
[----:B------:R-:W-:Y:S01]  /*8660*/  HMMA.16816.F32 R160, R24, R6, R160 ;  /* 0x0000000618a0723c */ /* 0x000fe200000018a0 */
[----:B------:R-:W-:-:S02]  /*8670*/  ISETP.LT.OR P1, PT, R4, R217, P1 ;  /* 0x000000d90400720c */ /* 0x000fc40000f21670 */
[----:B------:R-:W3:Y:S01]  /*8680*/  LDSM.16.M88.4 R4, [R188+0x5800] ;  /* 0x00580000bc04783b */ /* 0x000ee20000000200 */
[----:B------:R-:W-:Y:S01]  /*8690*/  FSEL R32, R32, -INF , !P0 ;  /* 0xff80000020207808 */ /* 0x000fe20004000000 */
[----:B------:R-:W-:-:S04]  /*86a0*/  DEPBAR.LE SB0, 0x0 ;  /* 0x000080000000791a */ /* 0x000fc80000000000 */
[----:B------:R-:W-:Y:S01]  /*86b0*/  HMMA.16816.F32 R140, R8, R154, R140 ;  /* 0x0000009a088c723c */ /* 0x000fe2000000188c */
[C---:B------:R-:W-:Y:S02]  /*86c0*/  ISETP.GE.AND P0, PT, R17.reuse, R216, PT ;  /* 0x000000d81100720c */ /* 0x040fe40003f06270 */
[----:B------:R-:W-:Y:S02]  /*86d0*/  FSEL R2, R2, -INF , !P6 ;  /* 0xff80000002027808 */ /* 0x000fe40007000000 */
[----:B------:R-:W-:Y:S02]  /*86e0*/  ISETP.LT.OR P0, PT, R17, R217, P0 ;  /* 0x000000d91100720c */ /* 0x000fe40000701670 */
[----:B------:R-:W-:Y:S01]  /*86f0*/  FMUL.FTZ R28, R28, c[0x0][0x2ec] ;  /* 0x0000bb001c1c7a20 */ /* 0x000fe20000410000 */
[----:B------:R-:W-:Y:S01]  /*8700*/  HMMA.16816.F32 R168, R136, R18, R168 ;  /* 0x0000001288a8723c */ /* 0x000fe200000018a8 */
[----:B------:R-:W-:Y:S01]  /*8710*/  FMUL.FTZ R16, R30, c[0x0][0x2ec] ;  /* 0x0000bb001e107a20 */ /* 0x000fe20000410000 */
[----:B------:R-:W-:Y:S01]  /*8720*/  FSEL R33, R33, -INF , !P0 ;  /* 0xff80000021217808 */ /* 0x000fe20004000000 */
[----:B------:R-:W-:-:S02]  /*8730*/  FMUL.FTZ R29, R29, c[0x0][0x2ec] ;  /* 0x0000bb001d1d7a20 */ /* 0x000fc40000410000 */
[----:B------:R-:W4:Y:S02]  /*8740*/  MUFU.TANH R28, R28 ;  /* 0x0000001c001c7308 */ /* 0x000f240000002400 */
[----:B------:R-:W-:Y:S01]  /*8750*/  FMUL.FTZ R18, R31, c[0x0][0x2ec] ;  /* 0x0000bb001f127a20 */ /* 0x000fe20000410000 */
[----:B-1----:R-:W-:Y:S05]  /*8760*/  HMMA.16816.F32 R156, R24, R12, R156 ;  /* 0x0000000c189c723c */ /* 0x002fea000000189c */
[----:B------:R-:W1:Y:S02]  /*8770*/  MUFU.TANH R16, R16 ;  /* 0x0000001000107308 */ /* 0x000e640000002400 */
[----:B------:R-:W-:Y:S01]  /*8780*/  FSEL R13, R34, -INF , !P1 ;  /* 0xff800000220d7808 */ /* 0x000fe20004800000 */
[----:B------:R-:W-:Y:S01]  /*8790*/  HMMA.16816.F32 R160, R8, R22, R160 ;  /* 0x0000001608a0723c */ /* 0x000fe200000018a0 */
[----:B------:R-:W-:-:S02]  /*87a0*/  FMUL.FTZ R19, R140, c[0x0][0x2ec] ;  /* 0x0000bb008c137a20 */ /* 0x000fc40000410000 */
[----:B------:R-:W-:Y:S02]  /*87b0*/  FMUL.FTZ R30, R143, c[0x0][0x2ec] ;  /* 0x0000bb008f1e7a20 */ /* 0x000fe40000410000 */
[----:B------:R-:W5:Y:S02]  /*87c0*/  MUFU.TANH R29, R29 ;  /* 0x0000001d001d7308 */ /* 0x000f640000002400 */
[C---:B------:R-:W-:Y:S01]  /*87d0*/  IADD3 R22, R17.reuse, 0x8, RZ ;  /* 0x0000000811167810 */ /* 0x040fe20007ffe0ff */
[----:B------:R-:W-:Y:S01]  /*87e0*/  HMMA.16816.F32 R232, R8, R20, R232 ;  /* 0x0000001408e8723c */ /* 0x000fe200000018e8 */
[----:B------:R-:W-:Y:S02]  /*87f0*/  IADD3 R23, R17, 0x9, RZ ;  /* 0x0000000911177810 */ /* 0x000fe40007ffe0ff */
[C---:B------:R-:W-:Y:S02]  /*8800*/  ISETP.GE.AND P0, PT, R22.reuse, R218, PT ;  /* 0x000000da1600720c */ /* 0x040fe40003f06270 */
[C---:B------:R-:W-:Y:S01]  /*8810*/  ISETP.GE.AND P6, PT, R22.reuse, R216, PT ;  /* 0x000000d81600720c */ /* 0x040fe20003fc6270 */
[----:B------:R-:W1:Y:S01]  /*8820*/  MUFU.TANH R18, R18 ;  /* 0x0000001200127308 */ /* 0x000e620000002400 */
[----:B------:R-:W-:Y:S01]  /*8830*/  ISETP.GE.AND P1, PT, R23, R218, PT ;  /* 0x000000da1700720c */ /* 0x000fe20003f26270 */
[----:B------:R-:W-:Y:S01]  /*8840*/  HMMA.16816.F32 R168, R24, R14, R168 ;  /* 0x0000000e18a8723c */ /* 0x000fe200000018a8 */
[----:B------:R-:W-:Y:S01]  /*8850*/  ISETP.LT.OR P0, PT, R22, R219, P0 ;  /* 0x000000db1600720c */ /* 0x000fe20000701670 */
[----:B------:R-:W-:Y:S01]  /*8860*/  FMUL.FTZ R21, R142, c[0x0][0x2ec] ;  /* 0x0000bb008e157a20 */ /* 0x000fe20000410000 */
[----:B------:R-:W-:Y:S01]  /*8870*/  ISETP.LT.OR P6, PT, R22, R217, P6 ;  /* 0x000000d91600720c */ /* 0x000fe200037c1670 */
[----:B------:R-:W-:Y:S01]  /*8880*/  FMUL.FTZ R20, R141, c[0x0][0x2ec] ;  /* 0x0000bb008d147a20 */ /* 0x000fe20000410000 */
[----:B------:R-:W-:Y:S01]  /*8890*/  ISETP.LT.OR P1, PT, R23, R219, P1 ;  /* 0x000000db1700720c */ /* 0x000fe20000f21670 */
[----:B------:R-:W1:Y:S01]  /*88a0*/  MUFU.TANH R19, R19 ;  /* 0x0000001300137308 */ /* 0x000e620000002400 */
[----:B------:R-:W-:Y:S01]  /*88b0*/  IADD3 R22, R17, 0x10, RZ ;  /* 0x0000001011167810 */ /* 0x000fe20007ffe0ff */
[C---:B---3--:R-:W-:Y:S01]  /*88c0*/  HMMA.16816.F32 R156, R8.reuse, R4, R156 ;  /* 0x00000004089c723c */ /* 0x048fe2000000189c */
[----:B--2---:R-:W-:Y:S01]  /*88d0*/  FSEL R12, R35, -INF , !P0 ;  /* 0xff800000230c7808 */ /* 0x004fe20004000000 */
[----:B------:R-:W-:Y:S01]  /*88e0*/  FMUL.FTZ R160, R160, c[0x0][0x2ec] ;  /* 0x0000bb00a0a07a20 */ /* 0x000fe20000410000 */
[----:B------:R-:W-:Y:S01]  /*88f0*/  FSEL R31, R144, -INF , !P6 ;  /* 0xff800000901f7808 */ /* 0x000fe20007000000 */
[----:B------:R-:W-:Y:S01]  /*8900*/  FMUL.FTZ R162, R162, c[0x0][0x2ec] ;  /* 0x0000bb00a2a27a20 */ /* 0x000fe20000410000 */
[----:B------:R-:W-:Y:S01]  /*8910*/  FSEL R14, R135, -INF , !P1 ;  /* 0xff800000870e7808 */ /* 0x000fe20004800000 */
[----:B------:R-:W2:Y:S01]  /*8920*/  MUFU.TANH R21, R21 ;  /* 0x0000001500157308 */ /* 0x000ea20000002400 */
[----:B------:R-:W-:Y:S01]  /*8930*/  ISETP.GE.AND P0, PT, R23, R216, PT ;  /* 0x000000d81700720c */ /* 0x000fe20003f06270 */
[----:B------:R-:W-:Y:S01]  /*8940*/  FMUL.FTZ R164, R232, c[0x0][0x2ec] ;  /* 0x0000bb00e8a47a20 */ /* 0x000fe20000410000 */
[C---:B------:R-:W-:Y:S01]  /*8950*/  ISETP.GE.AND P6, PT, R22.reuse, R218, PT ;  /* 0x000000da1600720c */ /* 0x040fe20003fc6270 */
[----:B------:R-:W-:Y:S01]  /*8960*/  FMUL.FTZ R174, R233, c[0x0][0x2ec] ;  /* 0x0000bb00e9ae7a20 */ /* 0x000fe20000410000 */
[----:B------:R-:W-:Y:S01]  /*8970*/  ISETP.GE.AND P1, PT, R22, R216, PT ;  /* 0x000000d81600720c */ /* 0x000fe20003f26270 */
[----:B------:R-:W-:Y:S01]  /*8980*/  FMUL.FTZ R173, R234, c[0x0][0x2ec] ;  /* 0x0000bb00eaad7a20 */ /* 0x000fe20000410000 */
[----:B------:R-:W-:Y:S01]  /*8990*/  ISETP.LT.OR P0, PT, R23, R217, P0 ;  /* 0x000000d91700720c */ /* 0x000fe20000701670 */
[----:B------:R-:W3:Y:S01]  /*89a0*/  MUFU.TANH R20, R20 ;  /* 0x0000001400147308 */ /* 0x000ee20000002400 */
[C---:B------:R-:W-:Y:S01]  /*89b0*/  ISETP.LT.OR P6, PT, R22.reuse, R219, P6 ;  /* 0x000000db1600720c */ /* 0x040fe200037c1670 */
[----:B------:R-:W-:Y:S01]  /*89c0*/  FMUL.FTZ R167, R235, c[0x0][0x2ec] ;  /* 0x0000bb00eba77a20 */ /* 0x000fe20000410000 */
[----:B------:R-:W-:Y:S01]  /*89d0*/  ISETP.LT.OR P1, PT, R22, R217, P1 ;  /* 0x000000d91600720c */ /* 0x000fe20000f21670 */
[----:B------:R-:W-:Y:S01]  /*89e0*/  HMMA.16816.F32 R168, R8, R6, R168 ;  /* 0x0000000608a8723c */ /* 0x000fe200000018a8 */
[----:B------:R-:W-:Y:S01]  /*89f0*/  IADD3 R23, R17, 0x11, RZ ;  /* 0x0000001111177810 */ /* 0x000fe20007ffe0ff */
[----:B------:R-:W-:Y:S01]  /*8a00*/  FMUL.FTZ R163, R163, c[0x0][0x2ec] ;  /* 0x0000bb00a3a37a20 */ /* 0x000fe20000410000 */
[----:B------:R-:W-:Y:S01]  /*8a10*/  IADD3 R5, R17, 0x18, RZ ;  /* 0x0000001811057810 */ /* 0x000fe20007ffe0ff */
[----:B------:R-:W2:Y:S01]  /*8a20*/  MUFU.TANH R30, R30 ;  /* 0x0000001e001e7308 */ /* 0x000ea20000002400 */
[----:B------:R-:W-:Y:S01]  /*8a30*/  FSEL R15, R145, -INF , !P0 ;  /* 0xff800000910f7808 */ /* 0x000fe20004000000 */
[----:B------:R-:W-:Y:S01]  /*8a40*/  FMUL.FTZ R154, R156, c[0x0][0x2ec] ;  /* 0x0000bb009c9a7a20 */ /* 0x000fe20000410000 */
[----:B----4-:R-:W-:Y:S01]  /*8a50*/  FSEL R26, R28, -INF , !P6 ;  /* 0xff8000001c1a7808 */ /* 0x010fe20007000000 */
[----:B------:R-:W-:Y:S01]  /*8a60*/  FMUL.FTZ R161, R161, c[0x0][0x2ec] ;  /* 0x0000bb00a1a17a20 */ /* 0x000fe20000410000 */
[----:B-1----:R-:W-:Y:S01]  /*8a70*/  FSEL R27, R16, -INF , !P1 ;  /* 0xff800000101b7808 */ /* 0x002fe20004800000 */
[----:B------:R-:W-:Y:S01]  /*8a80*/  FMUL.FTZ R157, R157, c[0x0][0x2ec] ;  /* 0x0000bb009d9d7a20 */ /* 0x000fe20000410000 */
[C---:B------:R-:W-:Y:S01]  /*8a90*/  ISETP.GE.AND P0, PT, R23.reuse, R218, PT ;  /* 0x000000da1700720c */ /* 0x040fe20003f06270 */
[----:B------:R-:W1:Y:S01]  /*8aa0*/  MUFU.TANH R164, R164 ;  /* 0x000000a400a47308 */ /* 0x000e620000002400 */
[----:B------:R-:W-:Y:S01]  /*8ab0*/  ISETP.GE.AND P6, PT, R23, R216, PT ;  /* 0x000000d81700720c */ /* 0x000fe20003fc6270 */
[----:B------:R-:W-:Y:S01]  /*8ac0*/  FMUL.FTZ R151, R158, c[0x0][0x2ec] ;  /* 0x0000bb009e977a20 */ /* 0x000fe20000410000 */
[----:B------:R-:W-:Y:S01]  /*8ad0*/  ISETP.GE.AND P1, PT, R5, R218, PT ;  /* 0x000000da0500720c */ /* 0x000fe20003f26270 */
[----:B------:R-:W-:Y:S01]  /*8ae0*/  FMUL.FTZ R139, R159, c[0x0][0x2ec] ;  /* 0x0000bb009f8b7a20 */ /* 0x000fe20000410000 */
[----:B------:R-:W-:-:S02]  /*8af0*/  ISETP.LT.OR P0, PT, R23, R219, P0 ;  /* 0x000000db1700720c */ /* 0x000fc40000701670 */
[----:B------:R-:W-:Y:S01]  /*8b00*/  ISETP.LT.OR P6, PT, R23, R217, P6 ;  /* 0x000000d91700720c */ /* 0x000fe200037c1670 */
[----:B------:R-:W-:Y:S01]  /*8b10*/  MUFU.TANH R174, R174 ;  /* 0x000000ae00ae7308 */ /* 0x000fe20000002400 */
[----:B------:R-:W-:Y:S02]  /*8b20*/  ISETP.LT.OR P1, PT, R5, R219, P1 ;  /* 0x000000db0500720c */ /* 0x000fe40000f21670 */
[----:B------:R-:W-:Y:S01]  /*8b30*/  IADD3 R4, R17, 0x19, RZ ;  /* 0x0000001911047810 */ /* 0x000fe20007ffe0ff */
[----:B------:R-:W-:Y:S01]  /*8b40*/  FMUL.FTZ R137, R170, c[0x0][0x2ec] ;  /* 0x0000bb00aa897a20 */ /* 0x000fe20000410000 */
[----:B-----5:R-:W-:Y:S01]  /*8b50*/  FSEL R24, R29, -INF , !P0 ;  /* 0xff8000001d187808 */ /* 0x020fe20004000000 */
[----:B------:R-:W-:Y:S01]  /*8b60*/  FMUL.FTZ R138, R168, c[0x0][0x2ec] ;  /* 0x0000bb00a88a7a20 */ /* 0x000fe20000410000 */
[----:B------:R-:W-:Y:S01]  /*8b70*/  FSEL R25, R18, -INF , !P6 ;  /* 0xff80000012197808 */ /* 0x000fe20007000000 */
[----:B------:R-:W4:Y:S01]  /*8b80*/  MUFU.TANH R173, R173 ;  /* 0x000000ad00ad7308 */ /* 0x000f220000002400 */
[----:B------:R-:W-:Y:S01]  /*8b90*/  FSEL R22, R19, -INF , !P1 ;  /* 0xff80000013167808 */ /* 0x000fe20004800000 */
[----:B------:R-:W-:Y:S01]  /*8ba0*/  FMUL.FTZ R136, R169, c[0x0][0x2ec] ;  /* 0x0000bb00a9887a20 */ /* 0x000fe20000410000 */
[----:B------:R-:W-:Y:S01]  /*8bb0*/  ISETP.GE.AND P0, PT, R5, R216, PT ;  /* 0x000000d80500720c */ /* 0x000fe20003f06270 */
[----:B------:R-:W-:Y:S01]  /*8bc0*/  FMUL.FTZ R149, R171, c[0x0][0x2ec] ;  /* 0x0000bb00ab957a20 */ /* 0x000fe20000410000 */
[----:B------:R-:W-:-:S02]  /*8bd0*/  ISETP.GE.AND P6, PT, R4, R218, PT ;  /* 0x000000da0400720c */ /* 0x000fc40003fc6270 */
[C---:B------:R-:W-:Y:S01]  /*8be0*/  ISETP.GE.AND P1, PT, R4.reuse, R216, PT ;  /* 0x000000d80400720c */ /* 0x040fe20003f26270 */
[----:B------:R-:W5:Y:S01]  /*8bf0*/  MUFU.TANH R167, R167 ;  /* 0x000000a700a77308 */ /* 0x000f620000002400 */
[----:B------:R-:W-:Y:S02]  /*8c00*/  ISETP.LT.OR P0, PT, R5, R217, P0 ;  /* 0x000000d90500720c */ /* 0x000fe40000701670 */
[C---:B------:R-:W-:Y:S02]  /*8c10*/  ISETP.LT.OR P6, PT, R4.reuse, R219, P6 ;  /* 0x000000db0400720c */ /* 0x040fe400037c1670 */
[----:B------:R-:W-:Y:S02]  /*8c20*/  ISETP.LT.OR P1, PT, R4, R217, P1 ;  /* 0x000000d90400720c */ /* 0x000fe40000f21670 */
[----:B------:R-:W-:Y:S01]  /*8c30*/  IADD3 R4, R17, 0x20, RZ ;  /* 0x0000002011047810 */ /* 0x000fe20007ffe0ff */
[----:B------:R-:W4:Y:S01]  /*8c40*/  MUFU.TANH R172, R160 ;  /* 0x000000a000ac7308 */ /* 0x000f220000002400 */
[----:B--2---:R-:W-:-:S02]  /*8c50*/  FSEL R23, R21, -INF , !P0 ;  /* 0xff80000015177808 */ /* 0x004fc40004000000 */
[C---:B------:R-:W-:Y:S02]  /*8c60*/  ISETP.GE.AND P0, PT, R4.reuse, R218, PT ;  /* 0x000000da0400720c */ /* 0x040fe40003f06270 */
[----:B------:R-:W-:Y:S02]  /*8c70*/  IADD3 R5, R17, 0x21, RZ ;  /* 0x0000002111057810 */ /* 0x000fe40007ffe0ff */
[----:B------:R-:W-:Y:S01]  /*8c80*/  ISETP.LT.OR P0, PT, R4, R219, P0 ;  /* 0x000000db0400720c */ /* 0x000fe20000701670 */
[----:B------:R-:W2:Y:S01]  /*8c90*/  MUFU.TANH R165, R162 ;  /* 0x000000a200a57308 */ /* 0x000ea20000002400 */
[----:B---3--:R-:W-:Y:S02]  /*8ca0*/  FSEL R20, R20, -INF , !P6 ;  /* 0xff80000014147808 */ /* 0x008fe40007000000 */
[----:B------:R-:W-:Y:S02]  /*8cb0*/  FSEL R21, R30, -INF , !P1 ;  /* 0xff8000001e157808 */ /* 0x000fe40004800000 */
[----:B-1----:R-:W-:-:S02]  /*8cc0*/  FSEL R164, R164, -INF , !P0 ;  /* 0xff800000a4a47808 */ /* 0x002fc40004000000 */
[C---:B------:R-:W-:Y:S01]  /*8cd0*/  ISETP.GE.AND P6, PT, R4.reuse, R216, PT ;  /* 0x000000d80400720c */ /* 0x040fe20003fc6270 */
[----:B------:R-:W1:Y:S01]  /*8ce0*/  MUFU.TANH R163, R163 ;  /* 0x000000a300a37308 */ /* 0x000e620000002400 */
[C---:B------:R-:W-:Y:S02]  /*8cf0*/  ISETP.GE.AND P1, PT, R5.reuse, R218, PT ;  /* 0x000000da0500720c */ /* 0x040fe40003f26270 */
[C---:B------:R-:W-:Y:S02]  /*8d00*/  ISETP.GE.AND P0, PT, R5.reuse, R216, PT ;  /* 0x000000d80500720c */ /* 0x040fe40003f06270 */
[----:B------:R-:W-:Y:S02]  /*8d10*/  ISETP.LT.OR P6, PT, R4, R217, P6 ;  /* 0x000000d90400720c */ /* 0x000fe400037c1670 */
[C---:B------:R-:W-:Y:S01]  /*8d20*/  ISETP.LT.OR P1, PT, R5.reuse, R219, P1 ;  /* 0x000000db0500720c */ /* 0x040fe20000f21670 */
[----:B------:R-:W3:Y:S01]  /*8d30*/  MUFU.TANH R154, R154 ;  /* 0x0000009a009a7308 */ /* 0x000ee20000002400 */
[----:B------:R-:W-:-:S02]  /*8d40*/  ISETP.LT.OR P0, PT, R5, R217, P0 ;  /* 0x000000d90500720c */ /* 0x000fc40000701670 */
[----:B------:R-:W-:Y:S02]  /*8d50*/  IADD3 R5, R17, 0x28, RZ ;  /* 0x0000002811057810 */ /* 0x000fe40007ffe0ff */
[----:B----4-:R-:W-:Y:S02]  /*8d60*/  FSEL R173, R173, -INF , !P6 ;  /* 0xff800000adad7808 */ /* 0x010fe40007000000 */
[----:B------:R-:W-:Y:S01]  /*8d70*/  FSEL R174, R174, -INF , !P1 ;  /* 0xff800000aeae7808 */ /* 0x000fe20004800000 */
[----:B------:R-:W4:Y:S01]  /*8d80*/  MUFU.TANH R166, R161 ;  /* 0x000000a100a67308 */ /* 0x000f220000002400 */
[C---:B------:R-:W-:Y:S02]  /*8d90*/  ISETP.GE.AND P6, PT, R5.reuse, R218, PT ;  /* 0x000000da0500720c */ /* 0x040fe40003fc6270 */
[C---:B------:R-:W-:Y:S02]  /*8da0*/  ISETP.GE.AND P1, PT, R5.reuse, R216, PT ;  /* 0x000000d80500720c */ /* 0x040fe40003f26270 */
[----:B------:R-:W-:-:S02]  /*8db0*/  ISETP.LT.OR P6, PT, R5, R219, P6 ;  /* 0x000000db0500720c */ /* 0x000fc400037c1670 */
[----:B------:R-:W-:Y:S01]  /*8dc0*/  ISETP.LT.OR P1, PT, R5, R217, P1 ;  /* 0x000000d90500720c */ /* 0x000fe20000f21670 */
[----:B------:R-:W1:Y:S01]  /*8dd0*/  MUFU.TANH R152, R157 ;  /* 0x0000009d00987308 */ /* 0x000e620000002400 */
[C---:B------:R-:W-:Y:S02]  /*8de0*/  IADD3 R4, R17.reuse, 0x29, RZ ;  /* 0x0000002911047810 */ /* 0x040fe40007ffe0ff */
[----:B------:R-:W-:Y:S02]  /*8df0*/  IADD3 R5, R17, 0x30, RZ ;  /* 0x0000003011057810 */ /* 0x000fe40007ffe0ff */
[----:B-----5:R-:W-:Y:S02]  /*8e00*/  FSEL R167, R167, -INF , !P0 ;  /* 0xff800000a7a77808 */ /* 0x020fe40004000000 */
[----:B------:R-:W-:Y:S01]  /*8e10*/  FSEL R172, R172, -INF , !P6 ;  /* 0xff800000acac7808 */ /* 0x000fe20007000000 */
[----:B------:R-:W5:Y:S01]  /*8e20*/  MUFU.TANH R151, R151 ;  /* 0x0000009700977308 */ /* 0x000f620000002400 */
[----:B--2---:R-:W-:-:S02]  /*8e30*/  FSEL R165, R165, -INF , !P1 ;  /* 0xff800000a5a57808 */ /* 0x004fc40004800000 */
[C---:B------:R-:W-:Y:S02]  /*8e40*/  ISETP.GE.AND P0, PT, R4.reuse, R218, PT ;  /* 0x000000da0400720c */ /* 0x040fe40003f06270 */
[C---:B------:R-:W-:Y:S02]  /*8e50*/  ISETP.GE.AND P6, PT, R4.reuse, R216, PT ;  /* 0x000000d80400720c */ /* 0x040fe40003fc6270 */
[C---:B------:R-:W-:Y:S01]  /*8e60*/  ISETP.GE.AND P1, PT, R5.reuse, R218, PT ;  /* 0x000000da0500720c */ /* 0x040fe20003f26270 */
[----:B------:R-:W2:Y:S01]  /*8e70*/  MUFU.TANH R137, R137 ;  /* 0x0000008900897308 */ /* 0x000ea20000002400 */
[----:B------:R-:W-:Y:S01]  /*8e80*/  BAR.SYNC.DEFER_BLOCKING 0x0 ;  /* 0x0000000000007b1d */ /* 0x000fe20000010000 */
[C---:B------:R-:W-:Y:S02]  /*8e90*/  ISETP.LT.OR P0, PT, R4.reuse, R219, P0 ;  /* 0x000000db0400720c */ /* 0x040fe40000701670 */
[----:B------:R-:W-:Y:S02]  /*8ea0*/  ISETP.LT.OR P6, PT, R4, R217, P6 ;  /* 0x000000d90400720c */ /* 0x000fe400037c1670 */
[----:B------:R-:W-:-:S02]  /*8eb0*/  ISETP.LT.OR P1, PT, R5, R219, P1 ;  /* 0x000000db0500720c */ /* 0x000fc40000f21670 */
[----:B------:R-:W-:Y:S01]  /*8ec0*/  IADD3 R4, R17, 0x31, RZ ;  /* 0x0000003111047810 */ /* 0x000fe20007ffe0ff */
[----:B------:R-:W2:Y:S01]  /*8ed0*/  MUFU.TANH R139, R139 ;  /* 0x0000008b008b7308 */ /* 0x000ea20000002400 */
[----:B-1----:R-:W-:Y:S02]  /*8ee0*/  FSEL R163, R163, -INF , !P6 ;  /* 0xff800000a3a37808 */ /* 0x002fe40007000000 */
[----:B---3--:R-:W-:Y:S02]  /*8ef0*/  FSEL R154, R154, -INF , !P1 ;  /* 0xff8000009a9a7808 */ /* 0x008fe40004800000 */
[C---:B------:R-:W-:Y:S02]  /*8f00*/  ISETP.GE.AND P6, PT, R4.reuse, R218, PT ;  /* 0x000000da0400720c */ /* 0x040fe40003fc6270 */
[C---:B------:R-:W-:Y:S01]  /*8f10*/  ISETP.GE.AND P1, PT, R4.reuse, R216, PT ;  /* 0x000000d80400720c */ /* 0x040fe20003f26270 */
[----:B------:R-:W1:Y:S01]  /*8f20*/  MUFU.TANH R138, R138 ;  /* 0x0000008a008a7308 */ /* 0x000e620000002400 */
[----:B------:R-:W-:-:S02]  /*8f30*/  ISETP.LT.OR P6, PT, R4, R219, P6 ;  /* 0x000000db0400720c */ /* 0x000fc400037c1670 */
[----:B------:R-:W-:Y:S02]  /*8f40*/  ISETP.LT.OR P1, PT, R4, R217, P1 ;  /* 0x000000d90400720c */ /* 0x000fe40000f21670 */
[----:B------:R-:W-:Y:S02]  /*8f50*/  IADD3 R4, R17, 0x38, RZ ;  /* 0x0000003811047810 */ /* 0x000fe40007ffe0ff */
[----:B----4-:R-:W-:Y:S01]  /*8f60*/  FSEL R166, R166, -INF , !P0 ;  /* 0xff800000a6a67808 */ /* 0x010fe20004000000 */
[----:B------:R-:W3:Y:S01]  /*8f70*/  MUFU.TANH R136, R136 ;  /* 0x0000008800887308 */ /* 0x000ee20000002400 */
[-C--:B------:R-:W-:Y:S02]  /*8f80*/  ISETP.GE.AND P0, PT, R5, R216.reuse, PT ;  /* 0x000000d80500720c */ /* 0x080fe40003f06270 */
[----:B------:R-:W-:Y:S02]  /*8f90*/  FSEL R152, R152, -INF , !P6 ;  /* 0xff80000098987808 */ /* 0x000fe40007000000 */
[----:B------:R-:W-:-:S02]  /*8fa0*/  ISETP.GE.AND P6, PT, R4, R216, PT ;  /* 0x000000d80400720c */ /* 0x000fc40003fc6270 */
[-C--:B------:R-:W-:Y:S01]  /*8fb0*/  ISETP.LT.OR P0, PT, R5, R217.reuse, P0 ;  /* 0x000000d90500720c */ /* 0x080fe20000701670 */
[----:B------:R-:W4:Y:S01]  /*8fc0*/  MUFU.TANH R149, R149 ;  /* 0x0000009500957308 */ /* 0x000f220000002400 */
[C---:B------:R-:W-:Y:S02]  /*8fd0*/  ISETP.LT.OR P6, PT, R4.reuse, R217, P6 ;  /* 0x000000d90400720c */ /* 0x040fe400037c1670 */
[----:B-----5:R-:W-:Y:S02]  /*8fe0*/  FSEL R151, R151, -INF , !P0 ;  /* 0xff80000097977808 */ /* 0x020fe40004000000 */
[----:B------:R-:W-:Y:S02]  /*8ff0*/  ISETP.GE.AND P0, PT, R4, R218, PT ;  /* 0x000000da0400720c */ /* 0x000fe40003f06270 */
[----:B--2---:R-:W-:Y:S02]  /*9000*/  FSEL R137, R137, -INF , !P6 ;  /* 0xff80000089897808 */ /* 0x004fe40007000000 */
[----:B------:R-:W-:-:S02]  /*9010*/  ISETP.GT.AND P6, PT, R211, R204, PT ;  /* 0x000000ccd300720c */ /* 0x000fc40003fc4270 */
[----:B------:R-:W-:Y:S02]  /*9020*/  ISETP.LT.OR P0, PT, R4, R219, P0 ;  /* 0x000000db0400720c */ /* 0x000fe40000701670 */
[----:B------:R-:W-:Y:S02]  /*9030*/  IADD3 R17, R17, 0x39, RZ ;  /* 0x0000003911117810 */ /* 0x000fe40007ffe0ff */
[----:B------:R-:W-:Y:S02]  /*9040*/  FSEL R139, R139, -INF , !P1 ;  /* 0xff8000008b8b7808 */ /* 0x000fe40004800000 */
[----:B-1----:R-:W-:Y:S02]  /*9050*/  FSEL R138, R138, -INF , !P0 ;  /* 0xff8000008a8a7808 */ /* 0x002fe40004000000 */
[C---:B------:R-:W-:Y:S02]  /*9060*/  ISETP.GE.AND P1, PT, R17.reuse, R218, PT ;  /* 0x000000da1100720c */ /* 0x040fe40003f26270 */
[----:B------:R-:W-:-:S02]  /*9070*/  ISETP.GE.AND P0, PT, R17, R216, PT ;  /* 0x000000d81100720c */ /* 0x000fc40003f06270 */
[C---:B------:R-:W-:Y:S02]  /*9080*/  ISETP.LT.OR P1, PT, R17.reuse, R219, P1 ;  /* 0x000000db1100720c */ /* 0x040fe40000f21670 */
[----:B------:R-:W-:Y:S02]  /*9090*/  ISETP.LT.OR P0, PT, R17, R217, P0 ;  /* 0x000000d91100720c */ /* 0x000fe40000701670 */
[----:B---3--:R-:W-:Y:S02]  /*90a0*/  FSEL R136, R136, -INF , !P1 ;  /* 0xff80000088887808 */ /* 0x008fe40004800000 */
[----:B----4-:R-:W-:Y:S01]  /*90b0*/  FSEL R149, R149, -INF , !P0 ;  /* 0xff80000095957808 */ /* 0x010fe20004000000 */
[----:B------:R-:W-:Y:S05]  /*90c0*/  @!P6 BRA `(.L_x_2747) ;  /* 0x00000ae00000e947 */ /* 0x000fea0003800000 */
[----:B------:R-:W-:Y:S05]  /*90d0*/  @!P3 BRA `(.L_x_2748) ;  /* 0x000003a00000b947 */ /* 0x000fea0003800000 */
[----:B------:R-:W1:Y:S01]  /*90e0*/  I2F.RP R4, R0 ;  /* 0x0000000000047306 */ /* 0x000e620000209400 */
[----:B------:R-:W-:Y:S02]  /*90f0*/  IMAD.SHL.U32 R6, R211, 0x40, RZ ;  /* 0x00000040d3067824 */ /* 0x000fe400078e00ff */
[----:B------:R-:W-:-:S03]  /*9100*/  IMAD.MOV.U32 R10, RZ, RZ, RZ ;  /* 0x000000ffff0a7224 */ /* 0x000fc600078e00ff */
[----:B------:R-:W-:Y:S02]  /*9110*/  IABS R8, R6 ;  /* 0x0000000600087213 */ /* 0x000fe40000000000 */
[C---:B------:R-:W-:Y:S02]  /*9120*/  IADD3 R9, R6.reuse, -0x40, RZ ;  /* 0xffffffc006097810 */ /* 0x040fe40007ffe0ff */
[----:B------:R-:W-:Y:S01]  /*9130*/  LOP3.LUT R6, R6, c[0x0][0x2d0], RZ, 0x3c, !PT ;  /* 0x0000b40006067a12 */ /* 0x000fe200078e3cff */
[----:B-1----:R-:W1:Y:S02]  /*9140*/  MUFU.RCP R11, R4 ;  /* 0x00000004000b7308 */ /* 0x002e640000001000 */
[----:B-1----:R-:W-:Y:S02]  /*9150*/  IADD3 R11, R11, 0xffffffe, RZ ;  /* 0x0ffffffe0b0b7810 */ /* 0x002fe40007ffe0ff */
[----:B------:R-:W-:Y:S02]  /*9160*/  IABS R4, R9 ;  /* 0x0000000900047213 */ /* 0x000fe40000000000 */
[----:B------:R-:W-:-:S02]  /*9170*/  LOP3.LUT R9, R9, c[0x0][0x2d0], RZ, 0x3c, !PT ;  /* 0x0000b40009097a12 */ /* 0x000fc400078e3cff */
[----:B------:R-:W1:Y:S02]  /*9180*/  F2I.FTZ.U32.TRUNC.NTZ R11, R11 ;  /* 0x0000000b000b7305 */ /* 0x000e64000021f000 */
[----:B-1----:R-:W-:-:S04]  /*9190*/  IMAD.MOV R5, RZ, RZ, -R11 ;  /* 0x000000ffff057224 */ /* 0x002fc800078e0a0b */
[----:B------:R-:W-:-:S04]  /*91a0*/  IMAD R5, R5, R0, RZ ;  /* 0x0000000005057224 */ /* 0x000fc800078e02ff */
[----:B------:R-:W-:-:S06]  /*91b0*/  IMAD.HI.U32 R5, R11, R5, R10 ;  /* 0x000000050b057227 */ /* 0x000fcc00078e000a */
[----:B------:R-:W-:-:S05]  /*91c0*/  IMAD.HI.U32 R10, R5, R8, RZ ;  /* 0x00000008050a7227 */ /* 0x000fca00078e00ff */
[----:B------:R-:W-:-:S05]  /*91d0*/  IADD3 R7, -R10, RZ, RZ ;  /* 0x000000ff0a077210 */ /* 0x000fca0007ffe1ff */
[----:B------:R-:W-:Y:S02]  /*91e0*/  IMAD R7, R0, R7, R8 ;  /* 0x0000000700077224 */ /* 0x000fe400078e0208 */
[----:B------:R-:W-:-:S03]  /*91f0*/  IMAD.HI.U32 R8, R5, R4, RZ ;  /* 0x0000000405087227 */ /* 0x000fc600078e00ff */
[----:B------:R-:W-:Y:S01]  /*9200*/  ISETP.GT.U32.AND P1, PT, R0, R7, PT ;  /* 0x000000070000720c */ /* 0x000fe20003f24070 */
[----:B------:R-:W-:-:S04]  /*9210*/  IMAD.MOV R5, RZ, RZ, -R8 ;  /* 0x000000ffff057224 */ /* 0x000fc800078e0a08 */
[----:B------:R-:W-:-:S05]  /*9220*/  IMAD R5, R0, R5, R4 ;  /* 0x0000000500057224 */ /* 0x000fca00078e0204 */
[----:B------:R-:W-:-:S03]  /*9230*/  ISETP.GT.U32.AND P0, PT, R0, R5, PT ;  /* 0x000000050000720c */ /* 0x000fc60003f04070 */
[----:B------:R-:W-:Y:S01]  /*9240*/  @!P1 IMAD.IADD R7, R7, 0x1, -R0 ;  /* 0x0000000107079824 */ /* 0x000fe200078e0a00 */
[----:B------:R-:W-:-:S04]  /*9250*/  @!P1 IADD3 R10, R10, 0x1, RZ ;  /* 0x000000010a0a9810 */ /* 0x000fc80007ffe0ff */
[----:B------:R-:W-:-:S05]  /*9260*/  ISETP.GE.U32.AND P1, PT, R7, R0, PT ;  /* 0x000000000700720c */ /* 0x000fca0003f26070 */
[----:B------:R-:W-:Y:S02]  /*9270*/  @!P0 IADD3 R5, R5, -R0, RZ ;  /* 0x8000000005058210 */ /* 0x000fe40007ffe0ff */
[----:B------:R-:W-:Y:S02]  /*9280*/  @!P0 IADD3 R8, R8, 0x1, RZ ;  /* 0x0000000108088810 */ /* 0x000fe40007ffe0ff */
[----:B------:R-:W-:-:S04]  /*9290*/  ISETP.GE.AND P0, PT, R6, RZ, PT ;  /* 0x000000ff0600720c */ /* 0x000fc80003f06270 */
[----:B------:R-:W-:Y:S02]  /*92a0*/  @P1 IADD3 R10, R10, 0x1, RZ ;  /* 0x000000010a0a1810 */ /* 0x000fe40007ffe0ff */
[----:B------:R-:W-:Y:S02]  /*92b0*/  ISETP.GE.U32.AND P1, PT, R5, R0, PT ;  /* 0x000000000500720c */ /* 0x000fe40003f26070 */
[----:B------:R-:W-:-:S05]  /*92c0*/  LOP3.LUT R0, RZ, c[0x0][0x2d0], RZ, 0x33, !PT ;  /* 0x0000b400ff007a12 */ /* 0x000fca00078e33ff */
[----:B------:R-:W-:Y:S01]  /*92d0*/  @!P0 IMAD.MOV R10, RZ, RZ, -R10 ;  /* 0x000000ffff0a8224 */ /* 0x000fe200078e0a0a */
[----:B------:R-:W-:-:S04]  /*92e0*/  ISETP.NE.AND P0, PT, RZ, c[0x0][0x2d0], PT ;  /* 0x0000b400ff007a0c */ /* 0x000fc80003f05270 */
[----:B------:R-:W-:Y:S02]  /*92f0*/  SEL R5, R0, R10, !P0 ;  /* 0x0000000a00057207 */ /* 0x000fe40004000000 */
[----:B------:R-:W-:Y:S02]  /*9300*/  @P1 IADD3 R8, R8, 0x1, RZ ;  /* 0x0000000108081810 */ /* 0x000fe40007ffe0ff */
[----:B------:R-:W-:Y:S01]  /*9310*/  ISETP.GE.AND P1, PT, R9, RZ, PT ;  /* 0x000000ff0900720c */ /* 0x000fe20003f26270 */
[----:B------:R-:W-:-:S05]  /*9320*/  IMAD.WIDE R16, R5, 0x4, R214 ;  /* 0x0000000405107825 */ /* 0x000fca00078e02d6 */
[----:B------:R-:W2:Y:S07]  /*9330*/  LDG.E R7, [R16.64] ;  /* 0x0000000410077981 */ /* 0x000eae000c1e1900 */
[----:B------:R-:W-:-:S05]  /*9340*/  @!P1 IMAD.MOV R8, RZ, RZ, -R8 ;  /* 0x000000ffff089224 */ /* 0x000fca00078e0a08 */
[----:B------:R-:W-:-:S05]  /*9350*/  SEL R0, R0, R8, !P0 ;  /* 0x0000000800007207 */ /* 0x000fca0004000000 */
[----:B------:R-:W-:-:S05]  /*9360*/  IMAD.WIDE R10, R0, 0x4, R214 ;  /* 0x00000004000a7825 */ /* 0x000fca00078e02d6 */
[----:B------:R-:W2:Y:S01]  /*9370*/  LDG.E R6, [R10.64] ;  /* 0x000000040a067981 */ /* 0x000ea2000c1e1900 */
[----:B------:R-:W-:Y:S01]  /*9380*/  IADD3 R0, R5, -R0, RZ ;  /* 0x8000000005007210 */ /* 0x000fe20007ffe0ff */
[----:B------:R-:W-:-:S04]  /*9390*/  IMAD.MOV.U32 R5, RZ, RZ, 0x40 ;  /* 0x00000040ff057424 */ /* 0x000fc800078e00ff */
[----:B------:R-:W-:-:S05]  /*93a0*/  IMAD R5, R0, c[0x0][0x2d0], -R5 ;  /* 0x0000b40000057a24 */ /* 0x000fca00078e0a05 */
[----:B------:R-:W-:Y:S01]  /*93b0*/  SHF.R.S32.HI R0, RZ, 0x1f, R5 ;  /* 0x0000001fff007819 */ /* 0x000fe20000011405 */
[----:B------:R-:W-:-:S04]  /*93c0*/  IMAD.WIDE.U32 R8, R5, c[0x0][0x198], RZ ;  /* 0x0000660005087a25 */ /* 0x000fc800078e00ff */
[----:B------:R-:W-:-:S04]  /*93d0*/  IMAD R0, R0, c[0x0][0x198], RZ ;  /* 0x0000660000007a24 */ /* 0x000fc800078e02ff */
[----:B------:R-:W-:-:S05]  /*93e0*/  IMAD R0, R5, c[0x0][0x19c], R0 ;  /* 0x0000670005007a24 */ /* 0x000fca00078e0200 */
[----:B------:R-:W-:Y:S01]  /*93f0*/  IADD3 R9, R9, R0, RZ ;  /* 0x0000000009097210 */ /* 0x000fe20007ffe0ff */
[----:B--2---:R-:W-:-:S05]  /*9400*/  IMAD.IADD R6, R6, 0x1, -R7 ;  /* 0x0000000106067824 */ /* 0x004fca00078e0a07 */
[----:B------:R-:W-:Y:S01]  /*9410*/  SHF.R.S32.HI R4, RZ, 0x1f, R6 ;  /* 0x0000001fff047819 */ /* 0x000fe20000011406 */
[----:B------:R-:W-:-:S04]  /*9420*/  IMAD.WIDE.U32 R8, R6, c[0x0][0x180], R8 ;  /* 0x0000600006087a25 */ /* 0x000fc800078e0008 */
[----:B------:R-:W-:-:S04]  /*9430*/  IMAD R5, R4, c[0x0][0x180], RZ ;  /* 0x0000600004057a24 */ /* 0x000fc800078e02ff */
[----:B------:R-:W-:Y:S01]  /*9440*/  IMAD R5, R6, c[0x0][0x184], R5 ;  /* 0x0000610006057a24 */ /* 0x000fe200078e0205 */
[----:B------:R-:W-:-:S03]  /*9450*/  MOV R7, R8 ;  /* 0x0000000800077202 */ /* 0x000fc60000000f00 */
[----:B------:R-:W-:Y:S01]  /*9460*/  IMAD.IADD R6, R9, 0x1, R5 ;  /* 0x0000000109067824 */ /* 0x000fe200078e0205 */
[----:B------:R-:W-:Y:S05]  /*9470*/  BRA `(.L_x_2749) ;  /* 0x0000003000007947 */ /* 0x000fea0003800000 */
.L_x_2748:
[----:B------:R-:W-:-:S05]  /*9480*/  IMAD.MOV.U32 R7, RZ, RZ, c[0x0][0x198] ;  /* 0x00006600ff077624 */ /* 0x000fca00078e00ff */
[----:B------:R-:W-:-:S04]  /*9490*/  LEA R7, -R7, RZ, 0x6 ;  /* 0x000000ff07077211 */ /* 0x000fc800078e31ff */
[----:B------:R-:W-:Y:S02]  /*94a0*/  SHF.R.S32.HI R6, RZ, 0x1f, R7 ;  /* 0x0000001fff067819 */ /* 0x000fe40000011407 */
.L_x_2749:
        /* <DEDUP_REMOVED lines=34> */
[----:B------:R-:W-:Y:S01]  /*96d0*/  @!P5 LEA.HI.X R29, R5, R223, R4, 0x1, P1 ;  /* 0x000000df051dd211 */ /* 0x000fe200008f0c04 */
[----:B------:R-:W-:Y:S01]  /*96e0*/  @!PT LDS RZ, [RZ] ;  /* 0x00000000fffff984 */ /* 0x000fe20000000800 */
[----:B------:R-:W-:Y:S01]  /*96f0*/  @!PT LDS RZ, [RZ] ;  /* 0x00000000fffff984 */ /* 0x000fe20000000800 */
[----:B------:R-:W-:Y:S01]  /*9700*/  @!PT LDS RZ, [RZ] ;  /* 0x00000000fffff984 */ /* 0x000fe20000000800 */
[----:B------:R1:W-:Y:S01]  /*9710*/  @!P4 LDGSTS.E.BYPASS.LTC128B.128 [R210+0x8000], [R142.64+0x80] ;  /* 0x080000808ed2cfae */ /* 0x0003e2000b901d44 */
[----:B------:R-:W-:Y:S02]  /*9720*/  @!P4 LEA R18, P1, R9, c[0x0][0x168], 0x1 ;  /* 0x00005a000912ca11 */ /* 0x000fe400078208ff */
        /* <DEDUP_REMOVED lines=9> */
[----:B------:R1:W-:Y:S02]  /*97c0*/  @!P2 LDGSTS.E.BYPASS.LTC128B.128 [R210+0xa000], [R16.64+0x100] ;  /* 0x0a00010010d2afae */ /* 0x0003e4000b901d44 */
[----:B------:R-:W-:Y:S01]  /*97d0*/  IMAD.X R5, R205, 0x1, R4, P1 ;  /* 0x00000001cd057824 */ /* 0x000fe200008e0604 */
[----:B------:R-:W-:Y:S01]  /*97e0*/  @!P2 LEA.HI.X R147, R0, c[0x0][0x16c], R9, 0x1, P0 ;  /* 0x00005b000093aa11 */ /* 0x000fe200000f0c09 */
[----:B------:R1:W-:Y:S01]  /*97f0*/  @P5 STS.128 [R210+0x6800], RZ ;  /* 0x006800ffd2005388 */ /* 0x0003e20000000c00 */
[----:B------:R-:W-:-:S03]  /*9800*/  @!P4 IADD3 R9, P0, R133, R8, RZ ;  /* 0x000000088509c210 */ /* 0x000fc60007f1e0ff */
[----:B------:R-:W-:Y:S01]  /*9810*/  @!PT LDS RZ, [RZ] ;  /* 0x00000000fffff984 */ /* 0x000fe20000000800 */
[----:B------:R-:W-:Y:S01]  /*9820*/  @!PT LDS RZ, [RZ] ;  /* 0x00000000fffff984 */ /* 0x000fe20000000800 */
[----:B------:R-:W-:Y:S01]  /*9830*/  @!PT LDS RZ, [RZ] ;  /* 0x00000000fffff984 */ /* 0x000fe20000000800 */
[----:B------:R1:W-:Y:S02]  /*9840*/  @!P5 LDGSTS.E.BYPASS.LTC128B.128 [R210+0x6800], [R140.64] ;  /* 0x068000008cd2dfae */ /* 0x0003e4000b901d44 */
[----:B------:R-:W-:Y:S01]  /*9850*/  @!P4 IMAD.X R0, R134, 0x1, R5, P0 ;  /* 0x000000018600c824 */ /* 0x000fe200000e0605 */
[C---:B------:R-:W-:Y:S01]  /*9860*/  @!P4 LEA R156, P0, R9.reuse, c[0x0][0x168], 0x1 ;  /* 0x00005a00099cca11 */ /* 0x040fe200078008ff */
[----:B------:R1:W-:Y:S03]  /*9870*/  @P4 STS.128 [R210+0x8800], RZ ;  /* 0x008800ffd2004388 */ /* 0x0003e60000000c00 */
[----:B------:R-:W-:Y:S01]  /*9880*/  @!P4 LEA.HI.X R157, R9, c[0x0][0x16c], R0, 0x1, P0 ;  /* 0x00005b00099dca11 */ /* 0x000fe200000f0c00 */
[----:B------:R-:W-:Y:S01]  /*9890*/  @!PT LDS RZ, [RZ] ;  /* 0x00000000fffff984 */ /* 0x000fe20000000800 */
[----:B------:R-:W-:Y:S01]  /*98a0*/  @!PT LDS RZ, [RZ] ;  /* 0x00000000fffff984 */ /* 0x000fe20000000800 */
[----:B------:R-:W-:Y:S01]  /*98b0*/  @!PT LDS RZ, [RZ] ;  /* 0x00000000fffff984 */ /* 0x000fe20000000800 */
[----:B------:R1:W-:Y:S01]  /*98c0*/  @!P4 LDGSTS.E.BYPASS.LTC128B.128 [R210+0x8800], [R34.64+0x80] ;  /* 0x0880008022d2cfae */ /* 0x0003e2000b901d44 */
[----:B--2---:R-:W-:-:S03]  /*98d0*/  @!P5 LEA R144, P0, R8, R222, 0x1 ;  /* 0x000000de0890d211 */ /* 0x004fc600078008ff */
[----:B------:R1:W-:Y:S01]  /*98e0*/  @P2 STS.128 [R210+0xa800], RZ ;  /* 0x00a800ffd2002388 */ /* 0x0003e20000000c00 */
[----:B------:R-:W-:-:S03]  /*98f0*/  @!P5 LEA.HI.X R145, R8, R223, R5, 0x1, P0 ;  /* 0x000000df0891d211 */ /* 0x000fc600000f0c05 */
        /* <DEDUP_REMOVED lines=39> */
.L_x_2751:
[----:B------:R-:W-:Y:S05]  /*9b70*/  BSYNC B0 ;  /* 0x0000000000007941 */ /* 0x000fea0003800000 */
.L_x_2750:
[----:B------:R-:W0:Y:S01]  /*9b80*/  LDGDEPBAR ;  /* 0x00000000000079af */ /* 0x000e220000000000 */
[----:B------:R-:W-:-:S04]  /*9b90*/  LEA R222, P0, R7, R222, 0x1 ;  /* 0x000000de07de7211 */ /* 0x000fc800078008ff */
[----:B------:R-:W-:Y:S02]  /*9ba0*/  LEA.HI.X R223, R7, R223, R6, 0x1, P0 ;  /* 0x000000df07df7211 */ /* 0x000fe400000f0c06 */
.L_x_2747:
[----:B--2---:R-:W-:Y:S01]  /*9bb0*/  FMNMX.FTZ R5, R132, R32, !PT ;  /* 0x0000002084057209 */ /* 0x004fe20007810000 */
        /* <DEDUP_REMOVED lines=57> */
[----:B------:R-:W-:Y:S01]  /*9f50*/  FADD.FTZ R6, R3, -R6 ;  /* 0x8000000603067221 */ /* 0x000fe20000010000 */
[----:B------:R-:W-:Y:S01]  /*9f60*/  LDSM.16.MT88.4 R132, [R194+0xc800] ;  /* 0x00c80000c284783b */ /* 0x000fe20000004200 */
        /* <DEDUP_REMOVED lines=8> */
[--C-:B------:R-:W-:Y:S01]  /*9ff0*/  FFMA.FTZ R155, R26, c[0x0][0x23c], -R153.reuse ;  /* 0x00008f001a9b7a23 */ /* 0x100fe20000010899 */
[----:B------:R-:W-:Y:S01]  /*a000*/  LDSM.16.MT88.4 R28, [R192+0xc800] ;  /* 0x00c80000c01c783b */ /* 0x000fe20000004200 */
[--C-:B------:R-:W-:Y:S02]  /*a010*/  FFMA.FTZ R156, R24, c[0x0][0x23c], -R153.reuse ;  /* 0x00008f00189c7a23 */ /* 0x100fe40000010899 */
[----:B------:R-:W-:-:S02]  /*a020*/  FFMA.FTZ R157, R22, c[0x0][0x23c], -R153 ;  /* 0x00008f00169d7a23 */ /* 0x000fc40000010899 */
[--C-:B------:R-:W-:Y:S01]  /*a030*/  FFMA.FTZ R158, R20, c[0x0][0x23c], -R153.reuse ;  /* 0x00008f00149e7a23 */ /* 0x100fe20000010899 */
[----:B------:R-:W3:Y:S01]  /*a040*/  MUFU.EX2 R141, R141 ;  /* 0x0000008d008d7308 */ /* 0x000ee20000000800 */
[--C-:B------:R-:W-:Y:S02]  /*a050*/  FFMA.FTZ R159, R27, c[0x0][0x23c], -R150.reuse ;  /* 0x00008f001b9f7a23 */ /* 0x100fe40000010896 */
[--C-:B------:R-:W-:Y:S02]  /*a060*/  FFMA.FTZ R162, R25, c[0x0][0x23c], -R150.reuse ;  /* 0x00008f0019a27a23 */ /* 0x100fe40000010896 */
[--C-:B------:R-:W-:Y:S01]  /*a070*/  FFMA.FTZ R160, R23, c[0x0][0x23c], -R150.reuse ;  /* 0x00008f0017a07a23 */ /* 0x100fe20000010896 */
[----:B------:R-:W-:Y:S01]  /*a080*/  LDSM.16.MT88.4 R24, [R196+0xe800] ;  /* 0x00e80000c418783b */ /* 0x000fe20000004200 */
[----:B------:R-:W-:Y:S01]  /*a090*/  FFMA.FTZ R161, R21, c[0x0][0x23c], -R150 ;  /* 0x00008f0015a17a23 */ /* 0x000fe20000010896 */
[----:B------:R-:W-:Y:S01]  /*a0a0*/  MUFU.EX2 R140, R140 ;  /* 0x0000008c008c7308 */ /* 0x000fe20000000800 */
[----:B--2---:R-:W-:Y:S01]  /*a0b0*/  F2FP.PACK_AB R4, R143, R144 ;  /* 0x000000908f04723e */ /* 0x004fe200000000ff */
[----:B------:R-:W-:Y:S01]  /*a0c0*/  LDSM.16.MT88.4 R20, [R194+0xe800] ;  /* 0x00e80000c214783b */ /* 0x000fe20000004200 */
[----:B------:R-:W-:-:S02]  /*a0d0*/  FFMA.FTZ R171, R166, c[0x0][0x23c], -R153 ;  /* 0x00008f00a6ab7a23 */ /* 0x000fc40000010899 */
[--C-:B------:R-:W-:Y:S02]  /*a0e0*/  FFMA.FTZ R164, R164, c[0x0][0x23c], -R153.reuse ;  /* 0x00008f00a4a47a23 */ /* 0x100fe40000010899 */
[--C-:B------:R-:W-:Y:S01]  /*a0f0*/  FFMA.FTZ R169, R174, c[0x0][0x23c], -R153.reuse ;  /* 0x00008f00aea97a23 */ /* 0x100fe20000010899 */
[----:B------:R-:W2:Y:S01]  /*a100*/  MUFU.EX2 R2, R2 ;  /* 0x0000000200027308 */ /* 0x000ea20000000800 */
[----:B---3--:R-:W-:Y:S01]  /*a110*/  F2FP.PACK_AB R6, R141, R142 ;  /* 0x0000008e8d06723e */ /* 0x008fe200000000ff */
[----:B------:R-:W-:Y:S02]  /*a120*/  FFMA.FTZ R168, R172, c[0x0][0x23c], -R153 ;  /* 0x00008f00aca87a23 */ /* 0x000fe40000010899 */
[--C-:B------:R-:W-:Y:S02]  /*a130*/  FFMA.FTZ R166, R173, c[0x0][0x23c], -R150.reuse ;  /* 0x00008f00ada67a23 */ /* 0x100fe40000010896 */
[--C-:B------:R-:W-:Y:S02]  /*a140*/  FFMA.FTZ R167, R167, c[0x0][0x23c], -R150.reuse ;  /* 0x00008f00a7a77a23 */ /* 0x100fe40000010896 */
[----:B------:R-:W-:Y:S01]  /*a150*/  MUFU.EX2 R0, R0 ;  /* 0x0000000000007308 */ /* 0x000fe20000000800 */
[----:B------:R-:W-:-:S02]  /*a160*/  FFMA.FTZ R165, R165, c[0x0][0x23c], -R150 ;  /* 0x00008f00a5a57a23 */ /* 0x000fc40000010896 */
[--C-:B------:R-:W-:Y:S02]  /*a170*/  FFMA.FTZ R170, R163, c[0x0][0x23c], -R150.reuse ;  /* 0x00008f00a3aa7a23 */ /* 0x100fe40000010896 */
[--C-:B------:R-:W-:Y:S02]  /*a180*/  FFMA.FTZ R163, R152, c[0x0][0x23c], -R153.reuse ;  /* 0x00008f0098a37a23 */ /* 0x100fe40000010899 */
[--C-:B------:R-:W-:Y:S01]  /*a190*/  FFMA.FTZ R154, R154, c[0x0][0x23c], -R153.reuse ;  /* 0x00008f009a9a7a23 */ /* 0x100fe20000010899 */
[----:B------:R-:W3:Y:S01]  /*a1a0*/  MUFU.EX2 R147, R147 ;  /* 0x0000009300937308 */ /* 0x000ee20000000800 */
[----:B--2---:R-:W-:Y:S01]  /*a1b0*/  F2FP.PACK_AB R5, R2, R140 ;  /* 0x0000008c0205723e */ /* 0x004fe200000000ff */
[----:B------:R-:W-:Y:S02]  /*a1c0*/  FFMA.FTZ R152, R138, c[0x0][0x23c], -R153 ;  /* 0x00008f008a987a23 */ /* 0x000fe40000010899 */
[--C-:B------:R-:W-:Y:S02]  /*a1d0*/  FFMA.FTZ R151, R151, c[0x0][0x23c], -R150.reuse ;  /* 0x00008f0097977a23 */ /* 0x100fe40000010896 */
[----:B------:R-:W-:-:S02]  /*a1e0*/  FFMA.FTZ R172, R139, c[0x0][0x23c], -R150 ;  /* 0x00008f008bac7a23 */ /* 0x000fc40000010896 */
[----:B------:R-:W2:Y:S01]  /*a1f0*/  MUFU.EX2 R148, R148 ;  /* 0x0000009400947308 */ /* 0x000ea20000000800 */
[--C-:B------:R-:W-:Y:S02]  /*a200*/  FFMA.FTZ R173, R137, c[0x0][0x23c], -R150.reuse ;  /* 0x00008f0089ad7a23 */ /* 0x100fe40000010896 */
[----:B------:R-:W-:Y:S02]  /*a210*/  FFMA.FTZ R153, R136, c[0x0][0x23c], -R153 ;  /* 0x00008f0088997a23 */ /* 0x000fe40000010899 */
[----:B------:R-:W-:Y:S01]  /*a220*/  FFMA.FTZ R150, R149, c[0x0][0x23c], -R150 ;  /* 0x00008f0095967a23 */ /* 0x000fe20000010896 */
[----:B------:R-:W-:Y:S02]  /*a230*/  LDSM.16.MT88.4 R136, [R194+0xd800] ;  /* 0x00d80000c288783b */ /* 0x000fe40000004200 */
[----:B------:R-:W4:Y:S01]  /*a240*/  MUFU.EX2 R3, R3 ;  /* 0x0000000300037308 */ /* 0x000f220000000800 */
[----:B---3--:R-:W-:Y:S01]  /*a250*/  F2FP.PACK_AB R7, R147, R0 ;  /* 0x000000009307723e */ /* 0x008fe200000000ff */
[----:B--2---:R-:W-:-:S06]  /*a260*/  FMUL.FTZ R120, R120, R148 ;  /* 0x0000009478787220 */ /* 0x004fcc0000410000 */
        /* <DEDUP_REMOVED lines=301> */
.L_x_2744:
        /* <DEDUP_REMOVED lines=12> */
.L_x_2756:
        /* <DEDUP_REMOVED lines=66> */
.L_x_2753:
[C---:B------:R-:W-:Y:S02]  /*ba20*/  ISETP.GE.AND P5, PT, R212.reuse, c[0x0][0x220], PT ;  /* 0x00008800d4007a0c */ /* 0x040fe40003fa6270 */
[C---:B------:R-:W-:Y:S02]  /*ba30*/  IADD3 R224, R212.reuse, 0x40, RZ ;  /* 0x00000040d4e07810 */ /* 0x040fe40007ffe0ff */
[-C--:B------:R-:W-:Y:S02]  /*ba40*/  LEA R230, P0, R231, R228.reuse, 0x1 ;  /* 0x000000e4e7e67211 */ /* 0x080fe400078008ff */
[----:B------:R-:W-:Y:S02]  /*ba50*/  IADD3 R3, R212, 0x80, RZ ;  /* 0x00000080d4037810 */ /* 0x000fe40007ffe0ff */
[----:B------:R-:W-:Y:S02]  /*ba60*/  ISETP.GE.AND P4, PT, R224, c[0x0][0x220], PT ;  /* 0x00008800e0007a0c */ /* 0x000fe40003f86270 */
[----:B------:R-:W-:Y:S02]  /*ba70*/  ISETP.GE.AND P2, PT, R3, c[0x0][0x220], PT ;  /* 0x0000880003007a0c */ /* 0x000fe40003f46270 */
[C---:B------:R-:W-:Y:S01]  /*ba80*/  IADD3 R3, P1, R208.reuse, R231, RZ ;  /* 0x000000e7d0037210 */ /* 0x040fe20007f3e0ff */
[----:B------:R-:W-:Y:S01]  /*ba90*/  @P5 STS.128 [R210+0xc000], RZ ;  /* 0x00c000ffd2005388 */ /* 0x000fe20000000c00 */
[-C--:B------:R-:W-:Y:S02]  /*baa0*/  LEA.HI.X R231, R231, R229.reuse, R226, 0x1, P0 ;  /* 0x000000e5e7e77211 */ /* 0x080fe400000f0ce2 */
[----:B------:R-:W-:Y:S02]  /*bab0*/  @!P5 LEA R238, P6, R3, R228, 0x1 ;  /* 0x000000e403eed211 */ /* 0x000fe400078c08ff */
[----:B------:R-:W-:Y:S01]  /*bac0*/  IADD3.X R224, R207, R226, RZ, P1, !PT ;  /* 0x000000e2cfe07210 */ /* 0x000fe20000ffe4ff */
[----:B------:R-:W-:Y:S01]  /*bad0*/  @!PT LDS RZ, [RZ] ;  /* 0x00000000fffff984 */ /* 0x000fe20000000800 */
[----:B------:R-:W-:Y:S01]  /*bae0*/  @!PT LDS RZ, [RZ] ;  /* 0x00000000fffff984 */ /* 0x000fe20000000800 */
[----:B------:R-:W-:Y:S01]  /*baf0*/  @!PT LDS RZ, [RZ] ;  /* 0x00000000fffff984 */ /* 0x000fe20000000800 */
[----:B------:R1:W-:Y:S02]  /*bb00*/  @!P5 LDGSTS.E.BYPASS.LTC128B.128 [R210+0xc000], [R230.64] ;  /* 0x0c000000e6d2dfae */ /* 0x0003e4000b901d48 */
[CC--:B------:R-:W-:Y:S02]  /*bb10*/  @!P4 LEA R236, P1, R3.reuse, R228.reuse, 0x1 ;  /* 0x000000e403ecc211 */ /* 0x0c0fe400078208ff */
[CCC-:B------:R-:W-:Y:S02]  /*bb20*/  @!P5 LEA.HI.X R239, R3.reuse, R229.reuse, R224.reuse, 0x1, P6 ;  /* 0x000000e503efd211 */ /* 0x1c0fe400030f0ce0 */
        /* <DEDUP_REMOVED lines=14> */
[C-C-:B------:R-:W-:Y:S01]  /*bc10*/  @!P4 LEA.HI.X R241, R233.reuse, R229, R224.reuse, 0x1, P1 ;  /* 0x000000e5e9f1c211 */ /* 0x140fe200008f0ce0 */
[----:B------:R-:W-:Y:S01]  /*bc20*/  @!PT LDS RZ, [RZ] ;  /* 0x00000000fffff984 */ /* 0x000fe20000000800 */
[----:B------:R-:W-:Y:S01]  /*bc30*/  @!PT LDS RZ, [RZ] ;  /* 0x00000000fffff984 */ /* 0x000fe20000000800 */
[----:B------:R-:W-:Y:S01]  /*bc40*/  @!PT LDS RZ, [RZ] ;  /* 0x00000000fffff984 */ /* 0x000fe20000000800 */
[----:B------:R1:W-:Y:S01]  /*bc50*/  @!P2 LDGSTS.E.BYPASS.LTC128B.128 [R210+0x10000], [R230.64+0x100] ;  /* 0x10000100e6d2afae */ /* 0x0003e2000b901d48 */
[C---:B------:R-:W-:Y:S02]  /*bc60*/  @!P2 LEA R232, P0, R233.reuse, R228, 0x1 ;  /* 0x000000e4e9e8a211 */ /* 0x040fe400078008ff */
[----:B------:R-:W-:Y:S02]  /*bc70*/  IADD3 R3, P6, R208, R233, RZ ;  /* 0x000000e9d0037210 */ /* 0x000fe40007fde0ff */
[-C--:B------:R-:W-:Y:S01]  /*bc80*/  @!P2 LEA.HI.X R233, R233, R229.reuse, R224, 0x1, P0 ;  /* 0x000000e5e9e9a211 */ /* 0x080fe200000f0ce0 */
[----:B------:R-:W-:Y:S01]  /*bc90*/  @P5 STS.128 [R210+0xc800], RZ ;  /* 0x00c800ffd2005388 */ /* 0x000fe20000000c00 */
        /* <DEDUP_REMOVED lines=9> */
[C---:B------:R-:W-:Y:S01]  /*bd30*/  @!P2 LEA R228, P0, R3.reuse, R228, 0x1 ;  /* 0x000000e403e4a211 */ /* 0x040fe200078008ff */
[----:B------:R-:W-:Y:S03]  /*bd40*/  @P4 STS.128 [R210+0xe800], RZ ;  /* 0x00e800ffd2004388 */ /* 0x000fe60000000c00 */
[----:B------:R-:W-:Y:S02]  /*bd50*/  @!P2 LEA.HI.X R229, R3, R229, R224, 0x1, P0 ;  /* 0x000000e503e5a211 */ /* 0x000fe400000f0ce0 */
[----:B------:R-:W-:Y:S01]  /*bd60*/  ISETP.GT.AND P0, PT, R211, R204, PT ;  /* 0x000000ccd300720c */ /* 0x000fe20003f04270 */
        /* <DEDUP_REMOVED lines=40> */
[----:B------:R-:W1:Y:S06]  /*bff0*/  LDSM.16.M88.4 R136, [R201+0x6000] ;  /* 0x00600000c988783b */ /* 0x000e6c0000000200 */
[----:B------:R-:W2:Y:S06]  /*c000*/  LDSM.16.M88.4 R140, [R201+0x6800] ;  /* 0x00680000c98c783b */ /* 0x000eac0000000200 */
[----:B------:R-:W2:Y:S06]  /*c010*/  LDSM.16.M88.4 R144, [R201+0x7000] ;  /* 0x00700000c990783b */ /* 0x000eac0000000200 */
[----:B------:R-:W0:Y:S06]  /*c020*/  LDGDEPBAR ;  /* 0x00000000000079af */ /* 0x000e2c0000000000 */
[----:B------:R-:W3:Y:S06]  /*c030*/  LDSM.16.M88.4 R148, [R201+0x7800] ;  /* 0x00780000c994783b */ /* 0x000eec0000000200 */
[----:B------:R-:W-:Y:S06]  /*c040*/  LDSM.16.M88.4 R152, [R200] ;  /* 0x00000000c898783b */ /* 0x000fec0000000200 */
[----:B------:R-:W3:Y:S01]  /*c050*/  LDSM.16.M88.4 R156, [R199] ;  /* 0x00000000c79c783b */ /* 0x000ee20000000200 */
[C---:B-1----:R-:W-:Y:S05]  /*c060*/  HMMA.16816.F32 R4, R132.reuse, R136, RZ ;  /* 0x000000888404723c */ /* 0x042fea00000018ff */
[----:B------:R-:W1:Y:S03]  /*c070*/  LDSM.16.M88.4 R160, [R191] ;  /* 0x00000000bfa0783b */ /* 0x000e660000000200 */
[C---:B------:R-:W-:Y:S03]  /*c080*/  HMMA.16816.F32 R8, R132.reuse, R138, RZ ;  /* 0x0000008a8408723c */ /* 0x040fe600000018ff */
[----:B------:R-:W1:Y:S06]  /*c090*/  LDSM.16.M88.4 R164, [R190] ;  /* 0x00000000bea4783b */ /* 0x000e6c0000000200 */
[----:B------:R-:W1:Y:S01]  /*c0a0*/  LDSM.16.M88.4 R168, [R189] ;  /* 0x00000000bda8783b */ /* 0x000e620000000200 */
[C---:B--2---:R-:W-:Y:S05]  /*c0b0*/  HMMA.16816.F32 R12, R132.reuse, R140, RZ ;  /* 0x0000008c840c723c */ /* 0x044fea00000018ff */
[----:B------:R-:W-:Y:S03]  /*c0c0*/  LDSM.16.M88.4 R172, [R198] ;  /* 0x00000000c6ac783b */ /* 0x000fe60000000200 */
[C---:B------:R-:W-:Y:S03]  /*c0d0*/  HMMA.16816.F32 R16, R132.reuse, R142, RZ ;  /* 0x0000008e8410723c */ /* 0x040fe600000018ff */
[----:B------:R-:W2:Y:S05]  /*c0e0*/  LDSM.16.M88.4 R176, [R195+0x6000] ;  /* 0x00600000c3b0783b */ /* 0x000eaa0000000200 */
[C---:B------:R-:W-:Y:S01]  /*c0f0*/  HMMA.16816.F32 R20, R132.reuse, R144, RZ ;  /* 0x000000908414723c */ /* 0x040fe200000018ff */
[----:B------:R-:W-:Y:S06]  /*c100*/  LDSM.16.M88.4 R136, [R195+0x7000] ;  /* 0x00700000c388783b */ /* 0x000fec0000000200 */
[----:B------:R-:W-:Y:S01]  /*c110*/  LDSM.16.M88.4 R140, [R195+0x7800] ;  /* 0x00780000c38c783b */ /* 0x000fe20000000200 */
[C---:B------:R-:W-:Y:S05]  /*c120*/  HMMA.16816.F32 R24, R132.reuse, R146, RZ ;  /* 0x000000928418723c */ /* 0x040fea00000018ff */
[----:B------:R-:W-:Y:S03]  /*c130*/  LDSM.16.M88.4 R144, [R197] ;  /* 0x00000000c590783b */ /* 0x000fe60000000200 */
[C---:B---3--:R-:W-:Y:S08]  /*c140*/  HMMA.16816.F32 R28, R132.reuse, R148, RZ ;  /* 0x00000094841c723c */ /* 0x048ff000000018ff */
[----:B------:R-:W-:Y:S01]  /*c150*/  HMMA.16816.F32 R32, R132, R150, RZ ;  /* 0x000000968420723c */ /* 0x000fe200000018ff */
[----:B------:R-:W3:Y:S06]  /*c160*/  LDSM.16.M88.4 R132, [R195+0x6800] ;  /* 0x00680000c384783b */ /* 0x000eec0000000200 */
[----:B------:R-:W2:Y:S01]  /*c170*/  LDSM.16.M88.4 R148, [R188] ;  /* 0x00000000bc94783b */ /* 0x000ea20000000200 */
[C---:B------:R-:W-:Y:S08]  /*c180*/  HMMA.16816.F32 R4, R152.reuse, R156, R4 ;  /* 0x0000009c9804723c */ /* 0x040ff00000001804 */
[C---:B------:R-:W-:Y:S01]  /*c190*/  HMMA.16816.F32 R8, R152.reuse, R158, R8 ;  /* 0x0000009e9808723c */ /* 0x040fe20000001808 */
[----:B------:R-:W-:Y:S07]  /*c1a0*/  LDSM.16.M88.4 R156, [R188+0x1000] ;  /* 0x00100000bc9c783b */ /* 0x000fee0000000200 */
        /* <DEDUP_REMOVED lines=8> */
[----:B------:R-:W1:Y:S06]  /*c230*/  LDSM.16.M88.4 R152, [R188+0x800] ;  /* 0x00080000bc98783b */ /* 0x000e6c0000000200 */
[----:B------:R-:W1:Y:S01]  /*c240*/  LDSM.16.M88.4 R168, [R201+0x8000] ;  /* 0x00800000c9a8783b */ /* 0x000e620000000200 */
[C---:B--2---:R-:W-:Y:S08]  /*c250*/  HMMA.16816.F32 R4, R172.reuse, R176, R4 ;  /* 0x000000b0ac04723c */ /* 0x044ff00000001804 */
[C---:B------:R-:W-:Y:S01]  /*c260*/  HMMA.16816.F32 R8, R172.reuse, R178, R8 ;  /* 0x000000b2ac08723c */ /* 0x040fe20000001808 */
[----:B------:R-:W-:Y:S07]  /*c270*/  LDSM.16.M88.4 R176, [R187] ;  /* 0x00000000bbb0783b */ /* 0x000fee0000000200 */
[C---:B---3--:R-:W-:Y:S08]  /*c280*/  HMMA.16816.F32 R12, R172.reuse, R132, R12 ;  /* 0x00000084ac0c723c */ /* 0x048ff0000000180c */
[C---:B------:R-:W-:Y:S01]  /*c290*/  HMMA.16816.F32 R16, R172.reuse, R134, R16 ;  /* 0x00000086ac10723c */ /* 0x040fe20000001810 */
[----:B------:R-:W2:Y:S07]  /*c2a0*/  LDSM.16.M88.4 R132, [R201+0x8800] ;  /* 0x00880000c984783b */ /* 0x000eae0000000200 */
[C---:B------:R-:W-:Y:S08]  /*c2b0*/  HMMA.16816.F32 R20, R172.reuse, R136, R20 ;  /* 0x00000088ac14723c */ /* 0x040ff00000001814 */
[C---:B------:R-:W-:Y:S01]  /*c2c0*/  HMMA.16816.F32 R24, R172.reuse, R138, R24 ;  /* 0x0000008aac18723c */ /* 0x040fe20000001818 */
[----:B------:R-:W3:Y:S07]  /*c2d0*/  LDSM.16.M88.4 R136, [R201+0x9000] ;  /* 0x00900000c988783b */ /* 0x000eee0000000200 */
        /* <DEDUP_REMOVED lines=9> */
[----:B------:R-:W-:Y:S07]  /*c370*/  LDSM.16.M88.4 R152, [R184] ;  /* 0x00000000b898783b */ /* 0x000fee0000000200 */
[C---:B------:R-:W-:Y:S08]  /*c380*/  HMMA.16816.F32 R20, R144.reuse, R156, R20 ;  /* 0x0000009c9014723c */ /* 0x040ff00000001814 */
[C---:B------:R-:W-:Y:S01]  /*c390*/  HMMA.16816.F32 R24, R144.reuse, R158, R24 ;  /* 0x0000009e9018723c */ /* 0x040fe20000001818 */
[----:B------:R-:W-:Y:S07]  /*c3a0*/  LDSM.16.M88.4 R156, [R198+0x2000] ;  /* 0x00200000c69c783b */ /* 0x000fee0000000200 */
        /* <DEDUP_REMOVED lines=70> */
[C---:B------:R-:W-:Y:S08]  /*c810*/  HMMA.16816.F32 R8, R156.reuse, R162, R8 ;  /* 0x000000a29c08723c */ /* 0x040ff00000001808 */
[C---:B-1----:R-:W-:Y:S08]  /*c820*/  HMMA.16816.F32 R12, R156.reuse, R144, R12 ;  /* 0x000000909c0c723c */ /* 0x042ff0000000180c */
[C---:B------:R-:W-:Y:S08]  /*c830*/  HMMA.16816.F32 R16, R156.reuse, R146, R16 ;  /* 0x000000929c10723c */ /* 0x040ff00000001810 */
[C---:B------:R-:W-:Y:S08]  /*c840*/  HMMA.16816.F32 R20, R156.reuse, R148, R20 ;  /* 0x000000949c14723c */ /* 0x040ff00000001814 */
        /* <DEDUP_REMOVED lines=32> */
[----:B----4-:R-:W-:Y:S02]  /*ca50*/  FMUL.FTZ R235, R10, c[0x0][0x2ec] ;  /* 0x0000bb000aeb7a20 */ /* 0x010fe40000410000 */
[----:B------:R-:W-:Y:S02]  /*ca60*/  FMUL.FTZ R234, R11, c[0x0][0x2ec] ;  /* 0x0000bb000bea7a20 */ /* 0x000fe40000410000 */
        /* <DEDUP_REMOVED lines=8> */
[----:B------:R4:W1:Y:S01]  /*caf0*/  MUFU.TANH R13, R228 ;  /* 0x000000e4000d7308 */ /* 0x0008620000002400 */
        /* <DEDUP_REMOVED lines=13> */
[----:B----4-:R-:W-:Y:S02]  /*cbd0*/  FMUL.FTZ R228, R31, c[0x0][0x2ec] ;  /* 0x0000bb001fe47a20 */ /* 0x010fe40000410000 */
[----:B------:R-:W-:Y:S02]  /*cbe0*/  FMUL.FTZ R252, R28, c[0x0][0x2ec] ;  /* 0x0000bb001cfc7a20 */ /* 0x000fe40000410000 */
[----:B------:R-:W-:Y:S01]  /*cbf0*/  FMUL.FTZ R21, R29, c[0x0][0x2ec] ;  /* 0x0000bb001d157a20 */ /* 0x000fe20000410000 */
[----:B------:R4:W1:Y:S01]  /*cc00*/  MUFU.TANH R14, R228 ;  /* 0x000000e4000e7308 */ /* 0x0008620000002400 */
[----:B------:R-:W-:Y:S02]  /*cc10*/  FMUL.FTZ R15, R30, c[0x0][0x2ec] ;  /* 0x0000bb001e0f7a20 */ /* 0x000fe40000410000 */
[----:B------:R-:W-:Y:S02]  /*cc20*/  FMUL.FTZ R19, R33, c[0x0][0x2ec] ;  /* 0x0000bb0021137a20 */ /* 0x000fe40000410000 */
[----:B------:R-:W-:Y:S02]  /*cc30*/  FMUL.FTZ R18, R34, c[0x0][0x2ec] ;  /* 0x0000bb0022127a20 */ /* 0x000fe40000410000 */
[----:B------:R-:W-:Y:S03]  /*cc40*/  FMUL.FTZ R17, R35, c[0x0][0x2ec] ;  /* 0x0000bb0023117a20 */ /* 0x000fe60000410000 */
[----:B------:R5:W1:Y:S10]  /*cc50*/  MUFU.TANH R22, R229 ;  /* 0x000000e500167308 */ /* 0x000a740000002400 */
[----:B------:R-:W1:Y:S01]  /*cc60*/  MUFU.TANH R235, R235 ;  /* 0x000000eb00eb7308 */ /* 0x000e620000002400 */
[----:B----4-:R-:W-:Y:S09]  /*cc70*/  MOV R228, R230 ;  /* 0x000000e600e47202 */ /* 0x010ff20000000f00 */
[----:B------:R-:W4:Y:S01]  /*cc80*/  MUFU.TANH R234, R234 ;  /* 0x000000ea00ea7308 */ /* 0x000f220000002400 */
        /* <DEDUP_REMOVED lines=23> */
[----:B--234-:R-:W-:Y:S02]  /*ce00*/  MOV R5, UR6 ;  /* 0x0000000600057c02 */ /* 0x01cfe40008000f00 */
        /* <DEDUP_REMOVED lines=62> */
.L_x_2755:
        /* <DEDUP_REMOVED lines=89> */
.L_x_2754:
[----:B--234-:R-:W-:Y:S01]  /*d780*/  IMAD R4, R211, 0x40, R209 ;  /* 0x00000040d3047824 */ /* 0x01cfe200078e02d1 */
[----:B------:R-:W-:Y:S04]  /*d790*/  LDSM.16.MT88.4 R28, [R193+0xc000] ;  /* 0x00c00000c11c783b */ /* 0x000fe80000004200 */
[CC--:B------:R-:W-:Y:S02]  /*d7a0*/  ISETP.GE.AND P6, PT, R4.reuse, R219.reuse, PT ;  /* 0x000000db0400720c */ /* 0x0c0fe40003fc6270 */
[C---:B------:R-:W-:Y:S02]  /*d7b0*/  IADD3 R7, R4.reuse, 0x9, RZ ;  /* 0x0000000904077810 */ /* 0x040fe40007ffe0ff */
[CC--:B------:R-:W-:Y:S02]  /*d7c0*/  ISETP.GE.OR P6, PT, R4.reuse, R218.reuse, !P6 ;  /* 0x000000da0400720c */ /* 0x0c0fe400077c6670 */
[----:B------:R-:W-:Y:S02]  /*d7d0*/  IADD3 R11, R4, 0x11, RZ ;  /* 0x00000011040b7810 */ /* 0x000fe40007ffe0ff */
[----:B------:R-:W-:Y:S02]  /*d7e0*/  FSEL R224, R224, -INF , !P6 ;  /* 0xff800000e0e07808 */ /* 0x000fe40007000000 */
[CC--:B------:R-:W-:Y:S02]  /*d7f0*/  ISETP.GE.AND P6, PT, R7.reuse, R219.reuse, PT ;  /* 0x000000db0700720c */ /* 0x0c0fe40003fc6270 */
[C---:B------:R-:W-:Y:S02]  /*d800*/  IADD3 R6, R4.reuse, 0x1, RZ ;  /* 0x0000000104067810 */ /* 0x040fe40007ffe0ff */
[-C--:B------:R-:W-:Y:S02]  /*d810*/  ISETP.GE.OR P6, PT, R7, R218.reuse, !P6 ;  /* 0x000000da0700720c */ /* 0x080fe400077c6670 */
[----:B------:R-:W-:Y:S02]  /*d820*/  IADD3 R5, R4, 0x8, RZ ;  /* 0x0000000804057810 */ /* 0x000fe40007ffe0ff */
[----:B-1----:R-:W-:Y:S02]  /*d830*/  FSEL R236, R236, -INF , !P6 ;  /* 0xff800000ecec7808 */ /* 0x002fe40007000000 */
[CC--:B------:R-:W-:Y:S02]  /*d840*/  ISETP.GE.AND P6, PT, R11.reuse, R219.reuse, PT ;  /* 0x000000db0b00720c */ /* 0x0c0fe40003fc6270 */
[C---:B------:R-:W-:Y:S02]  /*d850*/  ISETP.GE.AND P1, PT, R6.reuse, R219, PT ;  /* 0x000000db0600720c */ /* 0x040fe40003f26270 */
[C---:B------:R-:W-:Y:S02]  /*d860*/  ISETP.GE.AND P4, PT, R6.reuse, R217, PT ;  /* 0x000000d90600720c */ /* 0x040fe40003f86270 */
[-C--:B------:R-:W-:Y:S02]  /*d870*/  ISETP.GE.OR P6, PT, R11, R218.reuse, !P6 ;  /* 0x000000da0b00720c */ /* 0x080fe400077c6670 */
[----:B------:R-:W-:Y:S02]  /*d880*/  ISETP.GE.AND P2, PT, R5, R219, PT ;  /* 0x000000db0500720c */ /* 0x000fe40003f46270 */
[C---:B------:R-:W-:Y:S02]  /*d890*/  ISETP.GE.OR P1, PT, R6.reuse, R218, !P1 ;  /* 0x000000da0600720c */ /* 0x040fe40004f26670 */
[----:B------:R-:W-:Y:S02]  /*d8a0*/  ISETP.GE.OR P4, PT, R6, R216, !P4 ;  /* 0x000000d80600720c */ /* 0x000fe40006786670 */
[C---:B------:R-:W-:Y:S02]  /*d8b0*/  IADD3 R6, R4.reuse, 0x10, RZ ;  /* 0x0000001004067810 */ /* 0x040fe40007ffe0ff */
[C---:B------:R-:W-:Y:S02]  /*d8c0*/  IADD3 R9, R4.reuse, 0x19, RZ ;  /* 0x0000001904097810 */ /* 0x040fe40007ffe0ff */
[----:B------:R-:W-:Y:S02]  /*d8d0*/  ISETP.GE.AND P0, PT, R4, R217, PT ;  /* 0x000000d90400720c */ /* 0x000fe40003f06270 */
[----:B------:R-:W-:Y:S02]  /*d8e0*/  FSEL R162, R239, -INF , !P6 ;  /* 0xff800000efa27808 */ /* 0x000fe40007000000 */
[----:B------:R-:W-:Y:S02]  /*d8f0*/  FSEL R226, R226, -INF , !P1 ;  /* 0xff800000e2e27808 */ /* 0x000fe40004800000 */
[----:B------:R-:W-:Y:S02]  /*d900*/  ISETP.GE.OR P2, PT, R5, R218, !P2 ;  /* 0x000000da0500720c */ /* 0x000fe40005746670 */
[-C--:B------:R-:W-:Y:S02]  /*d910*/  ISETP.GE.AND P6, PT, R9, R219.reuse, PT ;  /* 0x000000db0900720c */ /* 0x080fe40003fc6270 */
[----:B------:R-:W-:Y:S02]  /*d920*/  ISETP.GE.AND P1, PT, R6, R219, PT ;  /* 0x000000db0600720c */ /* 0x000fe40003f26270 */
[-C--:B------:R-:W-:Y:S02]  /*d930*/  ISETP.GE.AND P5, PT, R5, R217.reuse, PT ;  /* 0x000000d90500720c */ /* 0x080fe40003fa6270 */
[C---:B------:R-:W-:Y:S02]  /*d940*/  ISETP.GE.OR P0, PT, R4.reuse, R216, !P0 ;  /* 0x000000d80400720c */ /* 0x040fe40004706670 */
[----:B------:R-:W-:Y:S02]  /*d950*/  FSEL R10, R233, -INF , !P2 ;  /* 0xff800000e90a7808 */ /* 0x000fe40005000000 */
[-C--:B------:R-:W-:Y:S02]  /*d960*/  ISETP.GE.OR P6, PT, R9, R218.reuse, !P6 ;  /* 0x000000da0900720c */ /* 0x080fe400077c6670 */
[----:B------:R-:W-:Y:S02]  /*d970*/  IADD3 R8, R4, 0x18, RZ ;  /* 0x0000001804087810 */ /* 0x000fe40007ffe0ff */
[CC--:B------:R-:W-:Y:S02]  /*d980*/  ISETP.GE.AND P2, PT, R6.reuse, R217.reuse, PT ;  /* 0x000000d90600720c */ /* 0x0c0fe40003f46270 */
[----:B------:R-:W-:Y:S02]  /*d990*/  ISETP.GE.OR P1, PT, R6, R218, !P1 ;  /* 0x000000da0600720c */ /* 0x000fe40004f26670 */
[-C--:B------:R-:W-:Y:S02]  /*d9a0*/  ISETP.GE.OR P5, PT, R5, R216.reuse, !P5 ;  /* 0x000000d80500720c */ /* 0x080fe40006fa6670 */
[----:B------:R-:W-:Y:S02]  /*d9b0*/  FSEL R5, R232, -INF , !P0 ;  /* 0xff800000e8057808 */ /* 0x000fe40004000000 */
[C---:B------:R-:W-:Y:S02]  /*d9c0*/  ISETP.GE.AND P0, PT, R7.reuse, R217, PT ;  /* 0x000000d90700720c */ /* 0x040fe40003f06270 */
[----:B------:R-:W-:Y:S02]  /*d9d0*/  FSEL R140, R246, -INF , !P6 ;  /* 0xff800000f68c7808 */ /* 0x000fe40007000000 */
[-C--:B------:R-:W-:Y:S02]  /*d9e0*/  ISETP.GE.OR P2, PT, R6, R216.reuse, !P2 ;  /* 0x000000d80600720c */ /* 0x080fe40005746670 */
[----:B------:R-:W-:Y:S02]  /*d9f0*/  FSEL R170, R240, -INF , !P1 ;  /* 0xff800000f0aa7808 */ /* 0x000fe40004800000 */
[----:B------:R-:W-:Y:S02]  /*da00*/  ISETP.GE.AND P1, PT, R8, R219, PT ;  /* 0x000000db0800720c */ /* 0x000fe40003f26270 */
[----:B------:R-:W-:Y:S02]  /*da10*/  IADD3 R6, R4, 0x20, RZ ;  /* 0x0000002004067810 */ /* 0x000fe40007ffe0ff */
[C---:B------:R-:W-:Y:S02]  /*da20*/  ISETP.GE.AND P6, PT, R8.reuse, R217, PT ;  /* 0x000000d90800720c */ /* 0x040fe40003fc6270 */
[----:B------:R-:W-:Y:S02]  /*da30*/  ISETP.GE.OR P0, PT, R7, R216, !P0 ;  /* 0x000000d80700720c */ /* 0x000fe40004706670 */
[----:B------:R-:W-:Y:S02]  /*da40*/  FSEL R7, R3, -INF , !P4 ;  /* 0xff80000003077808 */ /* 0x000fe40006000000 */
[----:B------:R-:W-:Y:S02]  /*da50*/  FMNMX.FTZ R12, R5, R0, !PT ;  /* 0x00000000050c7209 */ /* 0x000fe40007810000 */
[C---:B------:R-:W-:Y:S02]  /*da60*/  ISETP.GE.OR P1, PT, R8.reuse, R218, !P1 ;  /* 0x000000da0800720c */ /* 0x040fe40004f26670 */
[----:B------:R-:W-:Y:S02]  /*da70*/  FSEL R235, R235, -INF , !P5 ;  /* 0xff800000ebeb7808 */ /* 0x000fe40006800000 */
[----:B------:R-:W-:Y:S02]  /*da80*/  ISETP.GE.OR P6, PT, R8, R216, !P6 ;  /* 0x000000d80800720c */ /* 0x000fe400077c6670 */
[----:B------:R-:W-:Y:S02]  /*da90*/  ISETP.GE.AND P4, PT, R6, R219, PT ;  /* 0x000000db0600720c */ /* 0x000fe40003f86270 */
[-C--:B------:R-:W-:Y:S02]  /*daa0*/  ISETP.GE.AND P5, PT, R9, R217.reuse, PT ;  /* 0x000000d90900720c */ /* 0x080fe40003fa6270 */
[C---:B------:R-:W-:Y:S02]  /*dab0*/  IADD3 R8, R4.reuse, 0x28, RZ ;  /* 0x0000002804087810 */ /* 0x040fe40007ffe0ff */
[----:B------:R-:W-:Y:S02]  /*dac0*/  FMNMX.FTZ R12, R7, R12, !PT ;  /* 0x0000000c070c7209 */ /* 0x000fe40007810000 */
[----:B------:R-:W-:Y:S02]  /*dad0*/  FSEL R142, R243, -INF , !P1 ;  /* 0xff800000f38e7808 */ /* 0x000fe40004800000 */
[----:B------:R-:W-:Y:S02]  /*dae0*/  IADD3 R3, R4, 0x21, RZ ;  /* 0x0000002104037810 */ /* 0x000fe40007ffe0ff */
[----:B------:R-:W-:Y:S02]  /*daf0*/  ISETP.GE.OR P4, PT, R6, R218, !P4 ;  /* 0x000000da0600720c */ /* 0x000fe40006786670 */
[----:B------:R-:W-:Y:S02]  /*db00*/  ISETP.GE.OR P5, PT, R9, R216, !P5 ;  /* 0x000000d80900720c */ /* 0x000fe40006fa6670 */
[----:B------:R-:W-:Y:S02]  /*db10*/  FSEL R9, R234, -INF , !P0 ;  /* 0xff800000ea097808 */ /* 0x000fe40004000000 */
[----:B------:R-:W-:Y:S02]  /*db20*/  FMNMX.FTZ R23, R224, R2, !PT ;  /* 0x00000002e0177209 */ /* 0x000fe40007810000 */
[----:B------:R-:W-:Y:S02]  /*db30*/  ISETP.GE.AND P1, PT, R11, R217, PT ;  /* 0x000000d90b00720c */ /* 0x000fe40003f26270 */
[----:B------:R-:W-:Y:S02]  /*db40*/  ISETP.GE.AND P0, PT, R8, R219, PT ;  /* 0x000000db0800720c */ /* 0x000fe40003f06270 */
[----:B------:R-:W-:Y:S02]  /*db50*/  FMNMX.FTZ R12, R235, R12, !PT ;  /* 0x0000000ceb0c7209 */ /* 0x000fe40007810000 */
[----:B------:R-:W-:Y:S02]  /*db60*/  FSEL R160, R247, -INF , !P4 ;  /* 0xff800000f7a07808 */ /* 0x000fe40006000000 */
[----:B------:R-:W-:Y:S02]  /*db70*/  FSEL R163, R238, -INF , !P2 ;  /* 0xff800000eea37808 */ /* 0x000fe40005000000 */
[----:B------:R-:W-:Y:S02]  /*db80*/  FMNMX.FTZ R23, R226, R23, !PT ;  /* 0x00000017e2177209 */ /* 0x000fe40007810000 */
[----:B------:R-:W-:Y:S02]  /*db90*/  ISETP.GE.OR P1, PT, R11, R216, !P1 ;  /* 0x000000d80b00720c */ /* 0x000fe40004f26670 */
[C---:B------:R-:W-:Y:S02]  /*dba0*/  ISETP.GE.AND P4, PT, R3.reuse, R219, PT ;  /* 0x000000db0300720c */ /* 0x040fe40003f86270 */
[----:B------:R-:W-:Y:S02]  /*dbb0*/  IADD3 R11, R4, 0x29, RZ ;  /* 0x00000029040b7810 */ /* 0x000fe40007ffe0ff */
[----:B------:R-:W-:Y:S02]  /*dbc0*/  ISETP.GE.OR P0, PT, R8, R218, !P0 ;  /* 0x000000da0800720c */ /* 0x000fe40004706670 */
[----:B------:R-:W-:Y:S02]  /*dbd0*/  ISETP.GE.AND P2, PT, R3, R217, PT ;  /* 0x000000d90300720c */ /* 0x000fe40003f46270 */
[----:B------:R-:W-:Y:S02]  /*dbe0*/  FMNMX.FTZ R12, R9, R12, !PT ;  /* 0x0000000c090c7209 */ /* 0x000fe40007810000 */
[----:B------:R-:W-:Y:S02]  /*dbf0*/  FSEL R156, R13, -INF , !P0 ;  /* 0xff8000000d9c7808 */ /* 0x000fe40004000000 */
[----:B------:R-:W-:Y:S02]  /*dc00*/  ISETP.GE.OR P4, PT, R3, R218, !P4 ;  /* 0x000000da0300720c */ /* 0x000fe40006786670 */
[----:B------:R-:W-:Y:S02]  /*dc10*/  ISETP.GE.AND P0, PT, R11, R219, PT ;  /* 0x000000db0b00720c */ /* 0x000fe40003f06270 */
[----:B------:R-:W-:Y:S02]  /*dc20*/  ISETP.GE.OR P2, PT, R3, R216, !P2 ;  /* 0x000000d80300720c */ /* 0x000fe40005746670 */
[----:B------:R-:W-:Y:S02]  /*dc30*/  FMNMX.FTZ R3, R10, R23, !PT ;  /* 0x000000170a037209 */ /* 0x000fe40007810000 */
[----:B------:R-:W-:Y:S02]  /*dc40*/  FSEL R161, R237, -INF , !P1 ;  /* 0xff800000eda17808 */ /* 0x000fe40004800000 */
[----:B------:R-:W-:Y:S02]  /*dc50*/  FMNMX.FTZ R12, R163, R12, !PT ;  /* 0x0000000ca30c7209 */ /* 0x000fe40007810000 */
[----:B------:R-:W-:Y:S02]  /*dc60*/  ISETP.GE.OR P0, PT, R11, R218, !P0 ;  /* 0x000000da0b00720c */ /* 0x000fe40004706670 */
[----:B------:R-:W-:Y:S02]  /*dc70*/  FMNMX.FTZ R3, R236, R3, !PT ;  /* 0x00000003ec037209 */ /* 0x000fe40007810000 */
[----:B------:R-:W-:Y:S02]  /*dc80*/  FSEL R158, R250, -INF , !P4 ;  /* 0xff800000fa9e7808 */ /* 0x000fe40006000000 */
[----:B------:R-:W-:Y:S02]  /*dc90*/  FSEL R143, R242, -INF , !P6 ;  /* 0xff800000f28f7808 */ /* 0x000fe40007000000 */
[----:B------:R-:W-:Y:S02]  /*dca0*/  FMNMX.FTZ R12, R161, R12, !PT ;  /* 0x0000000ca10c7209 */ /* 0x000fe40007810000 */
[-C--:B------:R-:W-:Y:S02]  /*dcb0*/  ISETP.GE.AND P4, PT, R6, R217.reuse, PT ;  /* 0x000000d90600720c */ /* 0x080fe40003f86270 */
[----:B------:R-:W-:Y:S02]  /*dcc0*/  FSEL R154, R251, -INF , !P0 ;  /* 0xff800000fb9a7808 */ /* 0x000fe40004000000 */
[----:B------:R-:W-:Y:S02]  /*dcd0*/  ISETP.GE.AND P0, PT, R11, R217, PT ;  /* 0x000000d90b00720c */ /* 0x000fe40003f06270 */
[----:B------:R-:W-:Y:S02]  /*dce0*/  FMNMX.FTZ R3, R170, R3, !PT ;  /* 0x00000003aa037209 */ /* 0x000fe40007810000 */
[----:B------:R-:W-:Y:S02]  /*dcf0*/  FSEL R141, R241, -INF , !P5 ;  /* 0xff800000f18d7808 */ /* 0x000fe40006800000 */
[----:B------:R-:W-:Y:S02]  /*dd00*/  FMNMX.FTZ R12, R143, R12, !PT ;  /* 0x0000000c8f0c7209 */ /* 0x000fe40007810000 */
[-C--:B------:R-:W-:Y:S02]  /*dd10*/  ISETP.GE.OR P4, PT, R6, R216.reuse, !P4 ;  /* 0x000000d80600720c */ /* 0x080fe40006786670 */
[----:B------:R-:W-:Y:S02]  /*dd20*/  ISETP.GE.OR P0, PT, R11, R216, !P0 ;  /* 0x000000d80b00720c */ /* 0x000fe40004706670 */
[----:B------:R-:W-:Y:S02]  /*dd30*/  FMNMX.FTZ R11, R162, R3, !PT ;  /* 0x00000003a20b7209 */ /* 0x000fe40007810000 */
[----:B------:R-:W-:Y:S02]  /*dd40*/  FSEL R159, R245, -INF , !P4 ;  /* 0xff800000f59f7808 */ /* 0x000fe40006000000 */
[----:B------:R-:W-:Y:S02]  /*dd50*/  FMNMX.FTZ R12, R141, R12, !PT ;  /* 0x0000000c8d0c7209 */ /* 0x000fe40007810000 */
[----:B------:R-:W-:Y:S02]  /*dd60*/  ISETP.GE.AND P1, PT, R8, R217, PT ;  /* 0x000000d90800720c */ /* 0x000fe40003f26270 */
[----:B------:R-:W-:Y:S02]  /*dd70*/  FMNMX.FTZ R11, R142, R11, !PT ;  /* 0x0000000b8e0b7209 */ /* 0x000fe40007810000 */
[----:B------:R-:W-:Y:S02]  /*dd80*/  FSEL R157, R244, -INF , !P2 ;  /* 0xff800000f49d7808 */ /* 0x000fe40005000000 */
[----:B------:R-:W-:Y:S02]  /*dd90*/  FMNMX.FTZ R12, R159, R12, !PT ;  /* 0x0000000c9f0c7209 */ /* 0x000fe40007810000 */
[----:B------:R-:W-:Y:S02]  /*dda0*/  ISETP.GE.OR P1, PT, R8, R216, !P1 ;  /* 0x000000d80800720c */ /* 0x000fe40004f26670 */
[----:B------:R-:W-:Y:S02]  /*ddb0*/  IADD3 R8, R4, 0x30, RZ ;  /* 0x0000003004087810 */ /* 0x000fe40007ffe0ff */
[----:B------:R-:W-:Y:S02]  /*ddc0*/  FMNMX.FTZ R11, R140, R11, !PT ;  /* 0x0000000b8c0b7209 */ /* 0x000fe40007810000 */
[----:B------:R-:W-:Y:S02]  /*ddd0*/  FSEL R155, R249, -INF , !P1 ;  /* 0xff800000f99b7808 */ /* 0x000fe40004800000 */
[----:B------:R-:W-:Y:S02]  /*dde0*/  FMNMX.FTZ R12, R157, R12, !PT ;  /* 0x0000000c9d0c7209 */ /* 0x000fe40007810000 */
[C---:B------:R-:W-:Y:S02]  /*ddf0*/  ISETP.GE.AND P6, PT, R8.reuse, R219, PT ;  /* 0x000000db0800720c */ /* 0x040fe40003fc6270 */
[----:B------:R-:W-:Y:S02]  /*de00*/  ISETP.GE.AND P2, PT, R8, R217, PT ;  /* 0x000000d90800720c */ /* 0x000fe40003f46270 */
[----:B------:R-:W-:Y:S02]  /*de10*/  IADD3 R6, R4, 0x31, RZ ;  /* 0x0000003104067810 */ /* 0x000fe40007ffe0ff */
[----:B------:R-:W-:Y:S02]  /*de20*/  FMNMX.FTZ R11, R160, R11, !PT ;  /* 0x0000000ba00b7209 */ /* 0x000fe40007810000 */
[----:B------:R-:W-:Y:S02]  /*de30*/  FSEL R153, R248, -INF , !P0 ;  /* 0xff800000f8997808 */ /* 0x000fe40004000000 */
[C---:B------:R-:W-:Y:S02]  /*de40*/  ISETP.GE.OR P6, PT, R8.reuse, R218, !P6 ;  /* 0x000000da0800720c */ /* 0x040fe400077c6670 */
[----:B------:R-:W-:Y:S02]  /*de50*/  ISETP.GE.OR P2, PT, R8, R216, !P2 ;  /* 0x000000d80800720c */ /* 0x000fe40005746670 */
[----:B------:R-:W-:Y:S02]  /*de60*/  FMNMX.FTZ R8, R155, R12, !PT ;  /* 0x0000000c9b087209 */ /* 0x000fe40007810000 */
[----:B------:R-:W-:Y:S02]  /*de70*/  IADD3 R3, R4, 0x38, RZ ;  /* 0x0000003804037810 */ /* 0x000fe40007ffe0ff */
[----:B------:R-:W-:Y:S02]  /*de80*/  ISETP.GE.AND P1, PT, R6, R217, PT ;  /* 0x000000d90600720c */ /* 0x000fe40003f26270 */
[----:B------:R-:W-:Y:S02]  /*de90*/  FMNMX.FTZ R11, R158, R11, !PT ;  /* 0x0000000b9e0b7209 */ /* 0x000fe40007810000 */
[----:B------:R-:W-:Y:S02]  /*dea0*/  FSEL R149, R15, -INF , !P2 ;  /* 0xff8000000f957808 */ /* 0x000fe40005000000 */
[----:B------:R-:W-:Y:S02]  /*deb0*/  FMNMX.FTZ R8, R153, R8, !PT ;  /* 0x0000000899087209 */ /* 0x000fe40007810000 */
[----:B------:R-:W-:Y:S02]  /*dec0*/  ISETP.GE.OR P1, PT, R6, R216, !P1 ;  /* 0x000000d80600720c */ /* 0x000fe40004f26670 */
[----:B------:R-:W-:Y:S02]  /*ded0*/  IADD3 R4, R4, 0x39, RZ ;  /* 0x0000003904047810 */ /* 0x000fe40007ffe0ff */
[----:B------:R-:W-:Y:S02]  /*dee0*/  ISETP.GE.AND P0, PT, R3, R217, PT ;  /* 0x000000d90300720c */ /* 0x000fe40003f06270 */
[----:B------:R-:W-:Y:S02]  /*def0*/  FSEL R152, R252, -INF , !P6 ;  /* 0xff800000fc987808 */ /* 0x000fe40007000000 */
[----:B------:R-:W-:Y:S02]  /*df00*/  FMNMX.FTZ R11, R156, R11, !PT ;  /* 0x0000000b9c0b7209 */ /* 0x000fe40007810000 */
[----:B------:R-:W-:Y:S02]  /*df10*/  ISETP.GE.AND P6, PT, R6, R219, PT ;  /* 0x000000db0600720c */ /* 0x000fe40003fc6270 */
[----:B------:R-:W-:Y:S02]  /*df20*/  FSEL R147, R14, -INF , !P1 ;  /* 0xff8000000e937808 */ /* 0x000fe40004800000 */
[----:B------:R-:W-:Y:S02]  /*df30*/  FMNMX.FTZ R8, R149, R8, !PT ;  /* 0x0000000895087209 */ /* 0x000fe40007810000 */
[C---:B------:R-:W-:Y:S02]  /*df40*/  ISETP.GE.OR P2, PT, R3.reuse, R216, !P0 ;  /* 0x000000d80300720c */ /* 0x040fe40004746670 */
[----:B------:R-:W-:Y:S02]  /*df50*/  ISETP.GE.AND P0, PT, R4, R217, PT ;  /* 0x000000d90400720c */ /* 0x000fe40003f06270 */
        /* <DEDUP_REMOVED lines=8> */
[----:B------:R-:W-:Y:S02]  /*dfe0*/  ISETP.GE.OR P5, PT, R3, R218, !P5 ;  /* 0x000000da0300720c */ /* 0x000fe40006fa6670 */
[----:B------:R-:W-:Y:S02]  /*dff0*/  ISETP.GE.AND P6, PT, R4, R219, PT ;  /* 0x000000db0400720c */ /* 0x000fe40003fc6270 */
[----:B------:R-:W-:Y:S02]  /*e000*/  FMNMX.FTZ R8, R145, R8, !PT ;  /* 0x0000000891087209 */ /* 0x000fe40007810000 */
[----:B------:R-:W-:Y:S02]  /*e010*/  FSEL R133, R17, -INF , !P0 ;  /* 0xff80000011857808 */ /* 0x000fe40004000000 */
[----:B------:R-:W-:Y:S02]  /*e020*/  FSEL R148, R22, -INF , !P5 ;  /* 0xff80000016947808 */ /* 0x000fe40006800000 */
[----:B------:R-:W-:Y:S01]  /*e030*/  FMNMX.FTZ R11, R150, R11, !PT ;  /* 0x0000000b960b7209 */ /* 0x000fe20007810000 */
[----:B------:R-:W-:Y:S01]  /*e040*/  LDSM.16.MT88.4 R20, [R194+0xc000] ;  /* 0x00c00000c214783b */ /* 0x000fe20000004200 */
        /* <DEDUP_REMOVED lines=29> */
[----:B------:R-:W-:Y:S01]  /*e220*/  ISETP.GT.AND P0, PT, R211, R204, PT ;  /* 0x000000ccd300720c */ /* 0x000fe20003f04270 */
        /* <DEDUP_REMOVED lines=10> */
[----:B------:R-:W1:Y:S01]  /*e2d0*/  MUFU.EX2 R2, R2 ;  /* 0x0000000200027308 */ /* 0x000e620000000800 */
[--C-:B------:R-:W-:Y:S02]  /*e2e0*/  FFMA.FTZ R174, R163, c[0x0][0x23c], -R144.reuse ;  /* 0x00008f00a3ae7a23 */ /* 0x100fe40000010890 */
[--C-:B------:R-:W-:Y:S02]  /*e2f0*/  FFMA.FTZ R175, R161, c[0x0][0x23c], -R144.reuse ;  /* 0x00008f00a1af7a23 */ /* 0x100fe40000010890 */
[--C-:B------:R-:W-:Y:S02]  /*e300*/  FFMA.FTZ R176, R143, c[0x0][0x23c], -R144.reuse ;  /* 0x00008f008fb07a23 */ /* 0x100fe40000010890 */
[--C-:B------:R-:W-:Y:S02]  /*e310*/  FFMA.FTZ R177, R141, c[0x0][0x23c], -R144.reuse ;  /* 0x00008f008db17a23 */ /* 0x100fe40000010890 */
[----:B------:R-:W-:Y:S01]  /*e320*/  LDSM.16.MT88.4 R140, [R193+0xe800] ;  /* 0x00e80000c18c783b */ /* 0x000fe20000004200 */
[----:B------:R-:W2:Y:S01]  /*e330*/  MUFU.EX2 R0, R0 ;  /* 0x0000000000007308 */ /* 0x000ea20000000800 */
[--C-:B------:R-:W-:Y:S02]  /*e340*/  FFMA.FTZ R178, R160, c[0x0][0x23c], -R151.reuse ;  /* 0x00008f00a0b27a23 */ /* 0x100fe40000010897 */
[--C-:B------:R-:W-:Y:S02]  /*e350*/  FFMA.FTZ R179, R158, c[0x0][0x23c], -R151.reuse ;  /* 0x00008f009eb37a23 */ /* 0x100fe40000010897 */
[--C-:B------:R-:W-:Y:S02]  /*e360*/  FFMA.FTZ R224, R156, c[0x0][0x23c], -R151.reuse ;  /* 0x00008f009ce07a23 */ /* 0x100fe40000010897 */
[----:B------:R-:W-:Y:S01]  /*e370*/  LDSM.16.MT88.4 R160, [R196+0x11800] ;  /* 0x01180000c4a0783b */ /* 0x000fe20000004200 */
[--C-:B------:R-:W-:Y:S02]  /*e380*/  FFMA.FTZ R231, R154, c[0x0][0x23c], -R151.reuse ;  /* 0x00008f009ae77a23 */ /* 0x100fe40000010897 */
[----:B------:R-:W3:Y:S01]  /*e390*/  MUFU.EX2 R134, R134 ;  /* 0x0000008600867308 */ /* 0x000ee20000000800 */
[--C-:B------:R-:W-:Y:S02]  /*e3a0*/  FFMA.FTZ R226, R159, c[0x0][0x23c], -R144.reuse ;  /* 0x00008f009fe27a23 */ /* 0x100fe40000010890 */
[--C-:B------:R-:W-:Y:S02]  /*e3b0*/  FFMA.FTZ R233, R157, c[0x0][0x23c], -R144.reuse ;  /* 0x00008f009de97a23 */ /* 0x100fe40000010890 */
[C---:B-1----:R-:W-:Y:S01]  /*e3c0*/  FMUL.FTZ R4, R2.reuse, R128 ;  /* 0x0000008002047220 */ /* 0x042fe20000410000 */
[----:B------:R-:W-:Y:S01]  /*e3d0*/  LDSM.16.MT88.4 R156, [R192+0xf800] ;  /* 0x00f80000c09c783b */ /* 0x000fe20000004200 */
[C---:B------:R-:W-:Y:S02]  /*e3e0*/  FMUL.FTZ R5, R2.reuse, R129 ;  /* 0x0000008102057220 */ /* 0x040fe40000410000 */
[C---:B------:R-:W-:Y:S01]  /*e3f0*/  FMUL.FTZ R8, R2.reuse, R124 ;  /* 0x0000007c02087220 */ /* 0x040fe20000410000 */
[----:B------:R-:W-:Y:S01]  /*e400*/  MUFU.EX2 R169, R169 ;  /* 0x000000a900a97308 */ /* 0x000fe20000000800 */
[C---:B------:R-:W-:Y:S02]  /*e410*/  FMUL.FTZ R9, R2.reuse, R125 ;  /* 0x0000007d02097220 */ /* 0x040fe40000410000 */
[----:B------:R-:W-:Y:S02]  /*e420*/  FMUL.FTZ R16, R2, R116 ;  /* 0x0000007402107220 */ /* 0x000fe40000410000 */
[C---:B--2---:R-:W-:Y:S02]  /*e430*/  FMUL.FTZ R6, R0.reuse, R130 ;  /* 0x0000008200067220 */ /* 0x044fe40000410000 */
        /* <DEDUP_REMOVED lines=10> */
[----:B------:R-:W2:Y:S01]  /*e4e0*/  MUFU.EX2 R166, R166 ;  /* 0x000000a600a67308 */ /* 0x000ea20000000800 */
[----:B------:R-:W-:Y:S01]  /*e4f0*/  LDSM.16.MT88.4 R116, [R193+0xc800] ;  /* 0x00c80000c174783b */ /* 0x000fe20000004200 */
[----:B------:R-:W-:Y:S02]  /*e500*/  FMUL.FTZ R25, R2, R109 ;  /* 0x0000006d02197220 */ /* 0x000fe40000410000 */
[C---:B------:R-:W-:Y:S02]  /*e510*/  FMUL.FTZ R26, R0.reuse, R110 ;  /* 0x0000006e001a7220 */ /* 0x040fe40000410000 */
[----:B------:R-:W-:Y:S02]  /*e520*/  FMUL.FTZ R27, R0, R111 ;  /* 0x0000006f001b7220 */ /* 0x000fe40000410000 */
[C---:B------:R-:W-:Y:S01]  /*e530*/  FMUL.FTZ R32, R2.reuse, R100 ;  /* 0x0000006402207220 */ /* 0x040fe20000410000 */
[----:B------:R-:W-:Y:S01]  /*e540*/  LDSM.16.MT88.4 R108, [R192+0xe000] ;  /* 0x00e00000c06c783b */ /* 0x000fe20000004200 */
[----:B------:R-:W-:Y:S01]  /*e550*/  MUFU.EX2 R165, R165 ;  /* 0x000000a500a57308 */ /* 0x000fe20000000800 */
[----:B------:R-:W-:Y:S02]  /*e560*/  FMUL.FTZ R33, R2, R101 ;  /* 0x0000006502217220 */ /* 0x000fe40000410000 */
[----:B------:R-:W-:Y:S01]  /*e570*/  FMUL.FTZ R34, R0, R102 ;  /* 0x0000006600227220 */ /* 0x000fe20000410000 */
[----:B-1----:R-:W-:Y:S01]  /*e580*/  F2FP.PACK_AB R138, R168, R169 ;  /* 0x000000a9a88a723e */ /* 0x002fe200000000ff */
[----:B------:R-:W-:Y:S02]  /*e590*/  FMUL.FTZ R35, R0, R103 ;  /* 0x0000006700237220 */ /* 0x000fe40000410000 */
[----:B------:R-:W-:Y:S01]  /*e5a0*/  LDSM.16.MT88.4 R100, [R193+0xe000] ;  /* 0x00e00000c164783b */ /* 0x000fe20000004200 */
[--C-:B------:R-:W-:Y:S02]  /*e5b0*/  FFMA.FTZ R230, R155, c[0x0][0x23c], -R144.reuse ;  /* 0x00008f009be67a23 */ /* 0x100fe40000010890 */
[----:B------:R-:W1:Y:S01]  /*e5c0*/  MUFU.EX2 R164, R164 ;  /* 0x000000a400a47308 */ /* 0x000e620000000800 */
[--C-:B------:R-:W-:Y:S02]  /*e5d0*/  FFMA.FTZ R235, R153, c[0x0][0x23c], -R144.reuse ;  /* 0x00008f0099eb7a23 */ /* 0x100fe40000010890 */
[--C-:B------:R-:W-:Y:S01]  /*e5e0*/  FFMA.FTZ R232, R152, c[0x0][0x23c], -R151.reuse ;  /* 0x00008f0098e87a23 */ /* 0x100fe20000010897 */
[----:B--2---:R-:W-:Y:S01]  /*e5f0*/  F2FP.PACK_AB R137, R166, R167 ;  /* 0x000000a7a689723e */ /* 0x004fe200000000ff */
        /* <DEDUP_REMOVED lines=8> */
[----:B------:R-:W-:Y:S02]  /*e680*/  FFMA.FTZ R144, R133, c[0x0][0x23c], -R144 ;  /* 0x00008f0085907a23 */ /* 0x000fe40000010890 */
[C---:B------:R-:W-:Y:S02]  /*e690*/  FMUL.FTZ R36, R2.reuse, R36 ;  /* 0x0000002402247220 */ /* 0x040fe40000410000 */
[----:B------:R-:W-:Y:S01]  /*e6a0*/  FMUL.FTZ R37, R2, R37 ;  /* 0x0000002502257220 */ /* 0x000fe20000410000 */
[----:B------:R2:W-:Y:S01]  /*e6b0*/  MUFU.EX2 R133, R144 ;  /* 0x0000009000857308 */ /* 0x0005e20000000800 */
[----:B------:R-:W-:Y:S01]  /*e6c0*/  FMUL.FTZ R38, R0, R38 ;  /* 0x0000002600267220 */ /* 0x000fe20000410000 */
[----:B-1----:R-:W-:Y:S01]  /*e6d0*/  F2FP.PACK_AB R139, R164, R165 ;  /* 0x000000a5a48b723e */ /* 0x002fe200000000ff */
[----:B------:R-:W-:Y:S02]  /*e6e0*/  FMUL.FTZ R39, R0, R39 ;  /* 0x0000002700277220 */ /* 0x000fe40000410000 */
[C---:B------:R-:W-:Y:S02]  /*e6f0*/  FMUL.FTZ R40, R2.reuse, R40 ;  /* 0x0000002802287220 */ /* 0x040fe40000410000 */
[----:B------:R-:W-:Y:S02]  /*e700*/  FMUL.FTZ R41, R2, R41 ;  /* 0x0000002902297220 */ /* 0x000fe40000410000 */
[C---:B------:R-:W-:Y:S01]  /*e710*/  HMMA.16816.F32 R4, R136.reuse, R12, R4 ;  /* 0x0000000c8804723c */ /* 0x040fe20000001804 */
[----:B------:R-:W-:Y:S04]  /*e720*/  MUFU.EX2 R172, R172 ;  /* 0x000000ac00ac7308 */ /* 0x000fe80000000800 */
[----:B------:R-:W-:Y:S02]  /*e730*/  FMUL.FTZ R42, R0, R42 ;  /* 0x0000002a002a7220 */ /* 0x000fe40000410000 */
[C---:B------:R-:W-:Y:S01]  /*e740*/  FMUL.FTZ R12, R2.reuse, R120 ;  /* 0x00000078020c7220 */ /* 0x040fe20000410000 */
[C---:B------:R-:W-:Y:S03]  /*e750*/  HMMA.16816.F32 R8, R136.reuse, R14, R8 ;  /* 0x0000000e8808723c */ /* 0x040fe60000001808 */
[----:B------:R-:W-:Y:S01]  /*e760*/  MUFU.EX2 R173, R173 ;  /* 0x000000ad00ad7308 */ /* 0x000fe20000000800 */
[----:B------:R-:W-:Y:S02]  /*e770*/  FMUL.FTZ R13, R2, R121 ;  /* 0x00000079020d7220 */ /* 0x000fe40000410000 */
[C---:B------:R-:W-:Y:S02]  /*e780*/  FMUL.FTZ R43, R0.reuse, R43 ;  /* 0x0000002b002b7220 */ /* 0x040fe40000410000 */
[C---:B------:R-:W-:Y:S04]  /*e790*/  FMUL.FTZ R14, R0.reuse, R122 ;  /* 0x0000007a000e7220 */ /* 0x040fe80000410000 */
[----:B------:R-:W-:Y:S01]  /*e7a0*/  FMUL.FTZ R15, R0, R123 ;  /* 0x0000007b000f7220 */ /* 0x000fe20000410000 */
[----:B------:R-:W-:Y:S01]  /*e7b0*/  MUFU.EX2 R174, R174 ;  /* 0x000000ae00ae7308 */ /* 0x000fe20000000800 */
[----:B------:R-:W1:Y:S01]  /*e7c0*/  LDSM.16.MT88.4 R120, [R192+0xc000] ;  /* 0x00c00000c078783b */ /* 0x000e620000004200 */
[C---:B------:R-:W-:Y:S02]  /*e7d0*/  FMUL.FTZ R44, R2.reuse, R44 ;  /* 0x0000002c022c7220 */ /* 0x040fe40000410000 */
[----:B------:R-:W-:Y:S02]  /*e7e0*/  FMUL.FTZ R45, R2, R45 ;  /* 0x0000002d022d7220 */ /* 0x000fe40000410000 */
[C---:B------:R-:W-:Y:S03]  /*e7f0*/  HMMA.16816.F32 R12, R136.reuse, R20, R12 ;  /* 0x00000014880c723c */ /* 0x040fe6000000180c */
[C---:B------:R-:W-:Y:S01]  /*e800*/  FMUL.FTZ R46, R0.reuse, R46 ;  /* 0x0000002e002e7220 */ /* 0x040fe20000410000 */
[----:B------:R-:W3:Y:S01]  /*e810*/  MUFU.EX2 R175, R175 ;  /* 0x000000af00af7308 */ /* 0x000ee20000000800 */
[----:B------:R-:W-:Y:S02]  /*e820*/  FMUL.FTZ R47, R0, R47 ;  /* 0x0000002f002f7220 */ /* 0x000fe40000410000 */
[C---:B------:R-:W-:Y:S01]  /*e830*/  FMUL.FTZ R20, R2.reuse, R112 ;  /* 0x0000007002147220 */ /* 0x040fe20000410000 */
[C---:B------:R-:W-:Y:S04]  /*e840*/  HMMA.16816.F32 R16, R136.reuse, R22, R16 ;  /* 0x000000168810723c */ /* 0x040fe80000001810 */
[C---:B------:R-:W-:Y:S02]  /*e850*/  FMUL.FTZ R21, R2.reuse, R113 ;  /* 0x0000007102157220 */ /* 0x040fe40000410000 */
[----:B------:R-:W-:Y:S01]  /*e860*/  FMUL.FTZ R48, R2, R48 ;  /* 0x0000003002307220 */ /* 0x000fe20000410000 */
[----:B------:R-:W-:Y:S01]  /*e870*/  MUFU.EX2 R176, R176 ;  /* 0x000000b000b07308 */ /* 0x000fe20000000800 */
[C---:B------:R-:W-:Y:S04]  /*e880*/  FMUL.FTZ R22, R0.reuse, R114 ;  /* 0x0000007200167220 */ /* 0x040fe80000410000 */
[----:B------:R-:W-:Y:S02]  /*e890*/  FMUL.FTZ R23, R0, R115 ;  /* 0x0000007300177220 */ /* 0x000fe40000410000 */
[----:B------:R-:W4:Y:S01]  /*e8a0*/  LDSM.16.MT88.4 R112, [R196+0xe000] ;  /* 0x00e00000c470783b */ /* 0x000f220000004200 */
[----:B------:R-:W-:Y:S02]  /*e8b0*/  FMUL.FTZ R49, R2, R49 ;  /* 0x0000003102317220 */ /* 0x000fe40000410000 */
[C---:B------:R-:W-:Y:S01]  /*e8c0*/  FMUL.FTZ R50, R0.reuse, R50 ;  /* 0x0000003200327220 */ /* 0x040fe20000410000 */
[----:B------:R-:W-:Y:S01]  /*e8d0*/  MUFU.EX2 R177, R177 ;  /* 0x000000b100b17308 */ /* 0x000fe20000000800 */
        /* <DEDUP_REMOVED lines=8> */
[C---:B------:R-:W-:Y:S03]  /*e960*/  FMUL.FTZ R30, R0.reuse, R106 ;  /* 0x0000006a001e7220 */ /* 0x040fe60000410000 */
[----:B------:R-:W-:Y:S01]  /*e970*/  MUFU.EX2 R179, R179 ;  /* 0x000000b300b37308 */ /* 0x000fe20000000800 */
[C---:B------:R-:W-:Y:S02]  /*e980*/  FMUL.FTZ R31, R0.reuse, R107 ;  /* 0x0000006b001f7220 */ /* 0x040fe40000410000 */
[----:B------:R-:W5:Y:S01]  /*e990*/  LDSM.16.MT88.4 R104, [R194+0xe000] ;  /* 0x00e00000c268783b */ /* 0x000f620000004200 */
[C---:B------:R-:W-:Y:S02]  /*e9a0*/  FMUL.FTZ R54, R0.reuse, R54 ;  /* 0x0000003600367220 */ /* 0x040fe40000410000 */
[----:B------:R-:W-:Y:S02]  /*e9b0*/  FMUL.FTZ R55, R0, R55 ;  /* 0x0000003700377220 */ /* 0x000fe40000410000 */
[C---:B-1----:R-:W-:Y:S02]  /*e9c0*/  HMMA.16816.F32 R28, R136.reuse, R120, R28 ;  /* 0x00000078881c723c */ /* 0x042fe4000000181c */
[----:B------:R-:W-:Y:S01]  /*e9d0*/  MUFU.EX2 R224, R224 ;  /* 0x000000e000e07308 */ /* 0x000fe20000000800 */
[C---:B------:R-:W-:Y:S02]  /*e9e0*/  FMUL.FTZ R56, R2.reuse, R56 ;  /* 0x0000003802387220 */ /* 0x040fe40000410000 */
[----:B------:R-:W-:Y:S02]  /*e9f0*/  FMUL.FTZ R57, R2, R57 ;  /* 0x0000003902397220 */ /* 0x000fe40000410000 */
[C---:B------:R-:W-:Y:S01]  /*ea00*/  FMUL.FTZ R58, R0.reuse, R58 ;  /* 0x0000003a003a7220 */ /* 0x040fe20000410000 */
[C---:B------:R-:W-:Y:S01]  /*ea10*/  HMMA.16816.F32 R32, R136.reuse, R122, R32 ;  /* 0x0000007a8820723c */ /* 0x040fe20000001820 */
[----:B------:R-:W-:Y:S03]  /*ea20*/  LDSM.16.MT88.4 R120, [R192+0xc800] ;  /* 0x00c80000c078783b */ /* 0x000fe60000004200 */
[----:B------:R-:W-:Y:S01]  /*ea30*/  FMUL.FTZ R59, R0, R59 ;  /* 0x0000003b003b7220 */ /* 0x000fe20000410000 */
[----:B------:R-:W-:Y:S01]  /*ea40*/  MUFU.EX2 R231, R231 ;  /* 0x000000e700e77308 */ /* 0x000fe20000000800 */
[C---:B------:R-:W-:Y:S02]  /*ea50*/  FMUL.FTZ R60, R2.reuse, R60 ;  /* 0x0000003c023c7220 */ /* 0x040fe40000410000 */
[C---:B----4-:R-:W-:Y:S04]  /*ea60*/  HMMA.16816.F32 R36, R136.reuse, R112, R36 ;  /* 0x000000708824723c */ /* 0x050fe80000001824 */
[----:B------:R-:W-:Y:S02]  /*ea70*/  FMUL.FTZ R61, R2, R61 ;  /* 0x0000003d023d7220 */ /* 0x000fe40000410000 */
[C---:B------:R-:W-:Y:S01]  /*ea80*/  FMUL.FTZ R62, R0.reuse, R62 ;  /* 0x0000003e003e7220 */ /* 0x040fe20000410000 */
[----:B------:R-:W-:Y:S01]  /*ea90*/  MUFU.EX2 R226, R226 ;  /* 0x000000e200e27308 */ /* 0x000fe20000000800 */
[C---:B------:R-:W-:Y:S01]  /*eaa0*/  HMMA.16816.F32 R40, R136.reuse, R114, R40 ;  /* 0x000000728828723c */ /* 0x040fe20000001828 */
[----:B------:R-:W-:Y:S03]  /*eab0*/  LDSM.16.MT88.4 R112, [R196+0xc800] ;  /* 0x00c80000c470783b */ /* 0x000fe60000004200 */
[----:B------:R-:W-:Y:S02]  /*eac0*/  FMUL.FTZ R63, R0, R63 ;  /* 0x0000003f003f7220 */ /* 0x000fe40000410000 */
[C---:B------:R-:W-:Y:S02]  /*ead0*/  FMUL.FTZ R64, R2.reuse, R64 ;  /* 0x0000004002407220 */ /* 0x040fe40000410000 */
[----:B------:R-:W-:Y:S01]  /*eae0*/  FMUL.FTZ R65, R2, R65 ;  /* 0x0000004102417220 */ /* 0x000fe20000410000 */
[----:B------:R-:W-:Y:S01]  /*eaf0*/  MUFU.EX2 R233, R233 ;  /* 0x000000e900e97308 */ /* 0x000fe20000000800 */
[C---:B-----5:R-:W-:Y:S03]  /*eb00*/  HMMA.16816.F32 R44, R136.reuse, R104, R44 ;  /* 0x00000068882c723c */ /* 0x060fe6000000182c */
[C---:B------:R-:W-:Y:S02]  /*eb10*/  FMUL.FTZ R66, R0.reuse, R66 ;  /* 0x0000004200427220 */ /* 0x040fe40000410000 */
[----:B------:R-:W-:Y:S02]  /*eb20*/  FMUL.FTZ R67, R0, R67 ;  /* 0x0000004300437220 */ /* 0x000fe40000410000 */
[C---:B------:R-:W-:Y:S01]  /*eb30*/  FMUL.FTZ R68, R2.reuse, R68 ;  /* 0x0000004402447220 */ /* 0x040fe20000410000 */
[C---:B------:R-:W-:Y:S01]  /*eb40*/  HMMA.16816.F32 R48, R136.reuse, R106, R48 ;  /* 0x0000006a8830723c */ /* 0x040fe20000001830 */
[----:B------:R-:W1:Y:S01]  /*eb50*/  LDSM.16.MT88.4 R104, [R196+0x10000] ;  /* 0x01000000c468783b */ /* 0x000e620000004200 */
[----:B------:R-:W-:Y:S02]  /*eb60*/  MUFU.EX2 R230, R230 ;  /* 0x000000e600e67308 */ /* 0x000fe40000000800 */
[----:B------:R-:W-:Y:S02]  /*eb70*/  FMUL.FTZ R69, R2, R69 ;  /* 0x0000004502457220 */ /* 0x000fe40000410000 */
[C---:B------:R-:W-:Y:S02]  /*eb80*/  FMUL.FTZ R70, R0.reuse, R70 ;  /* 0x0000004600467220 */ /* 0x040fe40000410000 */
[C---:B------:R-:W-:Y:S04]  /*eb90*/  HMMA.16816.F32 R52, R136.reuse, R100, R52 ;  /* 0x000000648834723c */ /* 0x040fe80000001834 */
[----:B------:R-:W-:Y:S01]  /*eba0*/  FMUL.FTZ R71, R0, R71 ;  /* 0x0000004700477220 */ /* 0x000fe20000410000 */
[----:B------:R-:W-:Y:S01]  /*ebb0*/  MUFU.EX2 R235, R235 ;  /* 0x000000eb00eb7308 */ /* 0x000fe20000000800 */
[C---:B------:R-:W-:Y:S02]  /*ebc0*/  FMUL.FTZ R72, R2.reuse, R72 ;  /* 0x0000004802487220 */ /* 0x040fe40000410000 */
[C---:B------:R-:W-:Y:S01]  /*ebd0*/  HMMA.16816.F32 R56, R136.reuse, R102, R56 ;  /* 0x000000668838723c */ /* 0x040fe20000001838 */
[----:B------:R-:W4:Y:S03]  /*ebe0*/  LDSM.16.MT88.4 R100, [R194+0x10000] ;  /* 0x01000000c264783b */ /* 0x000f260000004200 */
[----:B------:R-:W-:Y:S02]  /*ebf0*/  FMUL.FTZ R73, R2, R73 ;  /* 0x0000004902497220 */ /* 0x000fe40000410000 */
[C---:B------:R-:W-:Y:S01]  /*ec00*/  FMUL.FTZ R74, R0.reuse, R74 ;  /* 0x0000004a004a7220 */ /* 0x040fe20000410000 */
[----:B------:R-:W-:Y:S01]  /*ec10*/  MUFU.EX2 R232, R232 ;  /* 0x000000e800e87308 */ /* 0x000fe20000000800 */
        /* <DEDUP_REMOVED lines=9> */
[C---:B-1----:R-:W-:Y:S03]  /*ecb0*/  HMMA.16816.F32 R68, R136.reuse, R104, R68 ;  /* 0x000000688844723c */ /* 0x042fe60000001844 */
[--C-:B------:R-:W-:Y:S01]  /*ecc0*/  FFMA.FTZ R170, R170, c[0x0][0x23c], -R151.reuse ;  /* 0x00008f00aaaa7a23 */ /* 0x100fe20000010897 */
[----:B------:R-:W-:Y:S01]  /*ecd0*/  MUFU.EX2 R234, R234 ;  /* 0x000000ea00ea7308 */ /* 0x000fe20000000800 */
[----:B------:R-:W-:Y:S02]  /*ece0*/  FFMA.FTZ R151, R146, c[0x0][0x23c], -R151 ;  /* 0x00008f0092977a23 */ /* 0x000fe40000010897 */
[----:B--2---:R-:W-:Y:S01]  /*ecf0*/  LDSM.16.MT88.4 R144, [R196+0xf800] ;  /* 0x00f80000c490783b */ /* 0x004fe20000004200 */
[C---:B------:R-:W-:Y:S04]  /*ed00*/  HMMA.16816.F32 R72, R136.reuse, R106, R72 ;  /* 0x0000006a8848723c */ /* 0x040fe80000001848 */
[C---:B------:R-:W-:Y:S02]  /*ed10*/  FMUL.FTZ R76, R2.reuse, R76 ;  /* 0x0000004c024c7220 */ /* 0x040fe40000410000 */
[----:B------:R-:W-:Y:S01]  /*ed20*/  FMUL.FTZ R77, R2, R77 ;  /* 0x0000004d024d7220 */ /* 0x000fe20000410000 */
[----:B------:R-:W1:Y:S01]  /*ed30*/  LDSM.16.MT88.4 R104, [R192+0x10000] ;  /* 0x01000000c068783b */ /* 0x000e620000004200 */
[C---:B------:R-:W-:Y:S01]  /*ed40*/  FMUL.FTZ R78, R0.reuse, R78 ;  /* 0x0000004e004e7220 */ /* 0x040fe20000410000 */
[----:B------:R-:W2:Y:S03]  /*ed50*/  MUFU.EX2 R170, R170 ;  /* 0x000000aa00aa7308 */ /* 0x000ea60000000800 */
[----:B------:R-:W-:Y:S02]  /*ed60*/  FMUL.FTZ R79, R0, R79 ;  /* 0x0000004f004f7220 */ /* 0x000fe40000410000 */
[C---:B------:R-:W-:Y:S02]  /*ed70*/  FMUL.FTZ R88, R2.reuse, R88 ;  /* 0x0000005802587220 */ /* 0x040fe40000410000 */
[----:B------:R-:W-:Y:S02]  /*ed80*/  FMUL.FTZ R89, R2, R89 ;  /* 0x0000005902597220 */ /* 0x000fe40000410000 */
[----:B------:R-:W-:Y:S01]  /*ed90*/  FMUL.FTZ R90, R0, R90 ;  /* 0x0000005a005a7220 */ /* 0x000fe20000410000 */
[C---:B----4-:R-:W-:Y:S01]  /*eda0*/  HMMA.16816.F32 R76, R136.reuse, R100, R76 ;  /* 0x00000064884c723c */ /* 0x050fe2000000184c */
[----:B------:R4:W1:Y:S02]  /*edb0*/  MUFU.EX2 R239, R151 ;  /* 0x0000009700ef7308 */ /* 0x0008640000000800 */
[C---:B------:R-:W-:Y:S02]  /*edc0*/  FMUL.FTZ R80, R2.reuse, R80 ;  /* 0x0000005002507220 */ /* 0x040fe40000410000 */
[----:B------:R-:W-:Y:S02]  /*edd0*/  FMUL.FTZ R81, R2, R81 ;  /* 0x0000005102517220 */ /* 0x000fe40000410000 */
[C---:B------:R-:W-:Y:S01]  /*ede0*/  FMUL.FTZ R82, R0.reuse, R82 ;  /* 0x0000005200527220 */ /* 0x040fe20000410000 */
[----:B---3--:R-:W-:Y:S01]  /*edf0*/  F2FP.PACK_AB R101, R175, R174 ;  /* 0x000000aeaf65723e */ /* 0x008fe200000000ff */
[C---:B------:R-:W-:Y:S02]  /*ee00*/  FMUL.FTZ R83, R0.reuse, R83 ;  /* 0x0000005300537220 */ /* 0x040fe40000410000 */
[----:B------:R-:W-:Y:S01]  /*ee10*/  MUFU.EX2 R236, R236 ;  /* 0x000000ec00ec7308 */ /* 0x000fe20000000800 */
[----:B------:R-:W-:Y:S02]  /*ee20*/  FMUL.FTZ R91, R0, R91 ;  /* 0x0000005b005b7220 */ /* 0x000fe40000410000 */
[C---:B------:R-:W-:Y:S01]  /*ee30*/  FMUL.FTZ R92, R2.reuse, R92 ;  /* 0x0000005c025c7220 */ /* 0x040fe20000410000 */
[----:B--2---:R-:W-:Y:S01]  /*ee40*/  F2FP.PACK_AB R100, R171, R170 ;  /* 0x000000aaab64723e */ /* 0x004fe200000000ff */
[C---:B------:R-:W-:Y:S03]  /*ee50*/  HMMA.16816.F32 R80, R136.reuse, R102, R80 ;  /* 0x000000668850723c */ /* 0x040fe60000001850 */
[----:B------:R-:W-:Y:S02]  /*ee60*/  FMUL.FTZ R93, R2, R93 ;  /* 0x0000005d025d7220 */ /* 0x000fe40000410000 */
[C---:B------:R-:W-:Y:S01]  /*ee70*/  FMUL.FTZ R94, R0.reuse, R94 ;  /* 0x0000005e005e7220 */ /* 0x040fe20000410000 */
[----:B------:R-:W2:Y:S01]  /*ee80*/  MUFU.EX2 R241, R241 ;  /* 0x000000f100f17308 */ /* 0x000ea20000000800 */
[----:B------:R-:W-:Y:S01]  /*ee90*/  FMUL.FTZ R95, R0, R95 ;  /* 0x0000005f005f7220 */ /* 0x000fe20000410000 */
[C---:B-----5:R-:W-:Y:S01]  /*eea0*/  HMMA.16816.F32 R84, R136.reuse, R108, R84 ;  /* 0x0000006c8854723c */ /* 0x060fe20000001854 */
[----:B----4-:R-:W-:Y:S03]  /*eeb0*/  LDSM.16.MT88.4 R148, [R194+0xf800] ;  /* 0x00f80000c294783b */ /* 0x010fe60000004200 */
[C---:B------:R-:W-:Y:S01]  /*eec0*/  FMUL.FTZ R96, R2.reuse, R96 ;  /* 0x0000006002607220 */ /* 0x040fe20000410000 */
[----:B------:R-:W-:Y:S01]  /*eed0*/  F2FP.PACK_AB R102, R173, R172 ;  /* 0x000000acad66723e */ /* 0x000fe200000000ff */
[----:B------:R-:W-:Y:S01]  /*eee0*/  FMUL.FTZ R97, R2, R97 ;  /* 0x0000006102617220 */ /* 0x000fe20000410000 */
[----:B------:R-:W-:Y:S01]  /*eef0*/  F2FP.PACK_AB R103, R177, R176 ;  /* 0x000000b0b167723e */ /* 0x000fe200000000ff */
[C---:B------:R-:W-:Y:S01]  /*ef00*/  HMMA.16816.F32 R88, R136.reuse, R110, R88 ;  /* 0x0000006e8858723c */ /* 0x040fe20000001858 */
[----:B------:R-:W3:Y:S01]  /*ef10*/  LDSM.16.MT88.4 R108, [R194+0xc800] ;  /* 0x00c80000c26c783b */ /* 0x000ee20000004200 */
[----:B------:R-:W4:Y:S02]  /*ef20*/  MUFU.EX2 R238, R238 ;  /* 0x000000ee00ee7308 */ /* 0x000f240000000800 */
[C---:B------:R-:W-:Y:S02]  /*ef30*/  FMUL.FTZ R98, R0.reuse, R98 ;  /* 0x0000006200627220 */ /* 0x040fe40000410000 */
[----:B------:R-:W-:Y:S02]  /*ef40*/  FMUL.FTZ R99, R0, R99 ;  /* 0x0000006300637220 */ /* 0x000fe40000410000 */
[C---:B-1----:R-:W-:Y:S04]  /*ef50*/  HMMA.16816.F32 R92, R136.reuse, R104, R92 ;  /* 0x00000068885c723c */ /* 0x042fe8000000185c */
[----:B------:R-:W-:Y:S02]  /*ef60*/  FFMA.FTZ R135, R2, R227, R135 ;  /* 0x000000e302877223 */ /* 0x000fe40000010087 */
[----:B------:R-:W-:Y:S02]  /*ef70*/  FFMA.FTZ R167, R0, R225, R167 ;  /* 0x000000e100a77223 */ /* 0x000fe400000100a7 */
[----:B------:R-:W-:Y:S01]  /*ef80*/  HMMA.16816.F32 R96, R136, R106, R96 ;  /* 0x0000006a8860723c */ /* 0x000fe20000001860 */
[----:B------:R-:W1:Y:S03]  /*ef90*/  LDSM.16.MT88.4 R104, [R192+0xe800] ;  /* 0x00e80000c068783b */ /* 0x000e660000004200 */
[----:B------:R-:W-:Y:S02]  /*efa0*/  FADD.FTZ R134, R134, R135 ;  /* 0x0000008786867221 */ /* 0x000fe40000010000 */
[----:B------:R-:W-:Y:S01]  /*efb0*/  FADD.FTZ R166, R166, R167 ;  /* 0x000000a7a6a67221 */ /* 0x000fe20000010000 */
[----:B------:R-:W-:Y:S01]  /*efc0*/  F2FP.PACK_AB R136, R237, R232 ;  /* 0x000000e8ed88723e */ /* 0x000fe200000000ff */
[C---:B------:R-:W-:Y:S05]  /*efd0*/  HMMA.16816.F32 R4, R100.reuse, R112, R4 ;  /* 0x000000706404723c */ /* 0x040fea0000001804 */
[----:B------:R-:W-:Y:S01]  /*efe0*/  F2FP.PACK_AB R138, R239, R234 ;  /* 0x000000eaef8a723e */ /* 0x000fe200000000ff */
[----:B------:R-:W-:Y:S01]  /*eff0*/  IMAD.MOV.U32 R0, RZ, RZ, R3 ;  /* 0x000000ffff007224 */ /* 0x000fe200078e0003 */
[----:B--2---:R-:W-:Y:S01]  /*f000*/  F2FP.PACK_AB R137, R241, R236 ;  /* 0x000000ecf189723e */ /* 0x004fe200000000ff */
[C---:B------:R-:W-:Y:S01]  /*f010*/  HMMA.16816.F32 R8, R100.reuse, R114, R8 ;  /* 0x000000726408723c */ /* 0x040fe20000001808 */
[----:B------:R-:W-:Y:S03]  /*f020*/  LDSM.16.MT88.4 R112, [R194+0x10800] ;  /* 0x01080000c270783b */ /* 0x000fe60000004200 */
[----:B----4-:R-:W-:Y:S01]  /*f030*/  F2FP.PACK_AB R139, R133, R238 ;  /* 0x000000ee858b723e */ /* 0x010fe200000000ff */
[----:B------:R-:W-:Y:S03]  /*f040*/  IMAD.MOV.U32 R2, RZ, RZ, R132 ;  /* 0x000000ffff027224 */ /* 0x000fe600078e0084 */
[C---:B---3--:R-:W-:Y:S08]  /*f050*/  HMMA.16816.F32 R12, R100.reuse, R108, R12 ;  /* 0x0000006c640c723c */ /* 0x048ff0000000180c */
        /* <DEDUP_REMOVED lines=24> */
[----:B------:R-:W3:Y:S07]  /*f1e0*/  LDSM.16.MT88.4 R112, [R193+0xd000] ;  /* 0x00d00000c170783b */ /* 0x000eee0000004200 */
[C---:B-1----:R-:W-:Y:S08]  /*f1f0*/  HMMA.16816.F32 R84, R100.reuse, R104, R84 ;  /* 0x000000686454723c */ /* 0x042ff00000001854 */
[C---:B------:R-:W-:Y:S01]  /*f200*/  HMMA.16816.F32 R88, R100.reuse, R106, R88 ;  /* 0x0000006a6458723c */ /* 0x040fe20000001858 */
[----:B------:R-:W1:Y:S07]  /*f210*/  LDSM.16.MT88.4 R104, [R196+0xf000] ;  /* 0x00f00000c468783b */ /* 0x000e6e0000004200 */
[C---:B------:R-:W-:Y:S08]  /*f220*/  HMMA.16816.F32 R92, R100.reuse, R116, R92 ;  /* 0x00000074645c723c */ /* 0x040ff0000000185c */
[----:B------:R-:W-:Y:S01]  /*f230*/  HMMA.16816.F32 R96, R100, R118, R96 ;  /* 0x000000766460723c */ /* 0x000fe20000001860 */
[----:B------:R-:W4:Y:S06]  /*f240*/  LDSM.16.MT88.4 R116, [R194+0xf000] ;  /* 0x00f00000c274783b */ /* 0x000f2c0000004200 */
[----:B------:R-:W-:Y:S02]  /*f250*/  F2FP.PACK_AB R100, R179, R178 ;  /* 0x000000b2b364723e */ /* 0x000fe400000000ff */
[----:B------:R-:W-:Y:S03]  /*f260*/  F2FP.PACK_AB R102, R231, R224 ;  /* 0x000000e0e766723e */ /* 0x000fe600000000ff */
[----:B------:R-:W-:Y:S02]  /*f270*/  F2FP.PACK_AB R101, R233, R226 ;  /* 0x000000e2e965723e */ /* 0x000fe400000000ff */
[----:B------:R-:W-:Y:S07]  /*f280*/  F2FP.PACK_AB R103, R235, R230 ;  /* 0x000000e6eb67723e */ /* 0x000fee00000000ff */
[C---:B--2---:R-:W-:Y:S08]  /*f290*/  HMMA.16816.F32 R4, R100.reuse, R108, R4 ;  /* 0x0000006c6404723c */ /* 0x044ff00000001804 */
[C---:B------:R-:W-:Y:S01]  /*f2a0*/  HMMA.16816.F32 R8, R100.reuse, R110, R8 ;  /* 0x0000006e6408723c */ /* 0x040fe20000001808 */
[----:B------:R-:W2:Y:S07]  /*f2b0*/  LDSM.16.MT88.4 R108, [R193+0xf000] ;  /* 0x00f00000c16c783b */ /* 0x000eae0000004200 */
        /* <DEDUP_REMOVED lines=8> */
[C---:B-1----:R-:W-:Y:S08]  /*f340*/  HMMA.16816.F32 R36, R100.reuse, R104, R36 ;  /* 0x000000686424723c */ /* 0x042ff00000001824 */
[C---:B------:R-:W-:Y:S01]  /*f350*/  HMMA.16816.F32 R40, R100.reuse, R106, R40 ;  /* 0x0000006a6428723c */ /* 0x040fe20000001828 */
[----:B------:R-:W1:Y:S07]  /*f360*/  LDSM.16.MT88.4 R104, [R196+0x11000] ;  /* 0x01100000c468783b */ /* 0x000e6e0000004200 */
[C---:B----4-:R-:W-:Y:S08]  /*f370*/  HMMA.16816.F32 R44, R100.reuse, R116, R44 ;  /* 0x00000074642c723c */ /* 0x050ff0000000182c */
[C---:B------:R-:W-:Y:S01]  /*f380*/  HMMA.16816.F32 R48, R100.reuse, R118, R48 ;  /* 0x000000766430723c */ /* 0x040fe20000001830 */
[----:B------:R-:W4:Y:S07]  /*f390*/  LDSM.16.MT88.4 R116, [R194+0x11000] ;  /* 0x01100000c274783b */ /* 0x000f2e0000004200 */
        /* <DEDUP_REMOVED lines=8> */
[----:B------:R-:W-:Y:S07]  /*f420*/  LDSM.16.MT88.4 R104, [R193+0xd800] ;  /* 0x00d80000c168783b */ /* 0x000fee0000004200 */
[C---:B----4-:R-:W-:Y:S08]  /*f430*/  HMMA.16816.F32 R76, R100.reuse, R116, R76 ;  /* 0x00000074644c723c */ /* 0x050ff0000000184c */
[C---:B------:R-:W-:Y:S01]  /*f440*/  HMMA.16816.F32 R80, R100.reuse, R118, R80 ;  /* 0x000000766450723c */ /* 0x040fe20000001850 */
[----:B------:R-:W1:Y:S07]  /*f450*/  LDSM.16.MT88.4 R116, [R194+0xd800] ;  /* 0x00d80000c274783b */ /* 0x000e6e0000004200 */
[C---:B--2---:R-:W-:Y:S08]  /*f460*/  HMMA.16816.F32 R84, R100.reuse, R108, R84 ;  /* 0x0000006c6454723c */ /* 0x044ff00000001854 */
        /* <DEDUP_REMOVED lines=59> */
.L_x_2752:
        /* <DEDUP_REMOVED lines=280> */
.L_x_2758:
[----:B--234-:R-:W-:Y:S05]  /*109a0*/  BSYNC B0 ;  /* 0x0000000000007941 */ /* 0x01cfea0003800000 */
.L_x_2757:
        /* <DEDUP_REMOVED lines=18> */
.L_x_2760:
[----:B------:R-:W-:Y:S05]  /*10ad0*/  BSYNC B0 ;  /* 0x0000000000007941 */ /* 0x000fea0003800000 */
.L_x_2759:
        /* <DEDUP_REMOVED lines=11> */
.L_x_2762:
[----:B------:R-:W-:Y:S05]  /*10b90*/  BSYNC B0 ;  /* 0x0000000000007941 */ /* 0x000fea0003800000 */
.L_x_2761:
        /* <DEDUP_REMOVED lines=11> */
.L_x_2764:
[----:B------:R-:W-:Y:S05]  /*10c50*/  BSYNC B0 ;  /* 0x0000000000007941 */ /* 0x000fea0003800000 */
.L_x_2763:
        /* <DEDUP_REMOVED lines=11> */
.L_x_2766:
[----:B------:R-:W-:Y:S05]  /*10d10*/  BSYNC B0 ;  /* 0x0000000000007941 */ /* 0x000fea0003800000 */
.L_x_2765:
        /* <DEDUP_REMOVED lines=11> */
.L_x_2768:
[----:B------:R-:W-:Y:S05]  /*10dd0*/  BSYNC B0 ;  /* 0x0000000000007941 */ /* 0x000fea0003800000 */
.L_x_2767:
        /* <DEDUP_REMOVED lines=11> */
.L_x_2770:
[----:B------:R-:W-:Y:S05]  /*10e90*/  BSYNC B0 ;  /* 0x0000000000007941 */ /* 0x000fea0003800000 */
.L_x_2769:
        /* <DEDUP_REMOVED lines=11> */
.L_x_2772:
[----:B------:R-:W-:Y:S05]  /*10f50*/  BSYNC B0 ;  /* 0x0000000000007941 */ /* 0x000fea0003800000 */
.L_x_2771:
        /* <DEDUP_REMOVED lines=12> */
.L_x_2773:
        /* <DEDUP_REMOVED lines=14> */
.L_x_7365:


//--------------------- .text._ZN5flash24flash_fwd_splitkv_kernelI23Flash_fwd_kernel_traitsILi192ELi64ELi64ELi4ELb0ELb0EN7cutlass6half_tE19Flash_kernel_traitsILi192ELi64ELi64ELi4ES3_EELb0ELb1ELb0ELb0ELb0ELb0ELb1ELb1EEEvNS_16Flash_fwd_paramsE --------------------------
	.section	.text._ZN5flash24flash_fwd_splitkv_kernelI23Flash_fwd_kernel_traitsILi192ELi64ELi64ELi4ELb0ELb0EN7cutlass6half_tE19Flash_kernel_traitsILi192ELi64ELi64ELi4ES3_EELb0ELb1ELb0ELb0ELb0ELb0ELb1ELb1EEEvNS_16Flash_fwd_paramsE,"ax",@progbits
	.sectioninfo	@"SHI_REGISTERS=239"
	.align	128
        .global         _ZN5flash24flash_fwd_splitkv_kernelI23Flash_fwd_kernel_traitsILi192ELi64ELi64ELi4ELb0ELb0EN7cutlass6half_tE19Flash_kernel_traitsILi192ELi64ELi64ELi4ES3_EELb0ELb1ELb0ELb0ELb0ELb0ELb1ELb1EEEvNS_16Flash_fwd_paramsE
        .type           _ZN5flash24flash_fwd_splitkv_kernelI23Flash_fwd_kernel_traitsILi192ELi64ELi64ELi4ELb0ELb0EN7cutlass6half_tE19Flash_kernel_traitsILi192ELi64ELi64ELi4ES3_EELb0ELb1ELb0ELb0ELb0ELb0ELb1ELb1EEEvNS_16Flash_fwd_paramsE,@function
        .size           _ZN5flash24flash_fwd_splitkv_kernelI23Flash_fwd_kernel_traitsILi192ELi64ELi64ELi4ELb0ELb0EN7cutlass6half_tE19Flash_kernel_traitsILi192ELi64ELi64ELi4ES3_EELb0ELb1ELb0ELb0ELb0ELb0ELb1ELb1EEEvNS_16Flash_fwd_paramsE,(.L_x_7366 - _ZN5flash24flash_fwd_splitkv_kernelI23Flash_fwd_kernel_traitsILi192ELi64ELi64ELi4ELb0ELb0EN7cutlass6half_tE19Flash_kernel_traitsILi192ELi64ELi64ELi4ES3_EELb0ELb1ELb0ELb0ELb0ELb0ELb1ELb1EEEvNS_16Flash_fwd_paramsE)
        .other          _ZN5flash24flash_fwd_splitkv_kernelI23Flash_fwd_kernel_traitsILi192ELi64ELi64ELi4ELb0ELb0EN7cutlass6half_tE19Flash_kernel_traitsILi192ELi64ELi64ELi4ES3_EELb0ELb1ELb0ELb0ELb0ELb0ELb1ELb1EEEvNS_16Flash_fwd_paramsE,@"STO_CUDA_ENTRY STV_DEFAULT"
_ZN5flash24flash_fwd_splitkv_kernelI23Flash_fwd_kernel_traitsILi192ELi64ELi64ELi4ELb0ELb0EN7cutlass6half_tE19Flash_kernel_traitsILi192ELi64ELi64ELi4ES3_EELb0ELb1ELb0ELb0ELb0ELb0ELb1ELb1EEEvNS_16Flash_fwd_paramsE:
.text._ZN5flash24flash_fwd_splitkv_kernelI23Flash_fwd_kernel_traitsILi192ELi64ELi64ELi4ELb0ELb0EN7cutlass6half_tE19Flash_kernel_traitsILi192ELi64ELi64ELi4ES3_EELb0ELb1ELb0ELb0ELb0ELb0ELb1ELb1EEEvNS_16Flash_fwd_paramsE:
        /* <DEDUP_REMOVED lines=45> */
[----:B------:R-:W4:Y:S01]  /*02d0*/  S2R R0, SR_CTAID.Y ;  /* 0x0000000000007919 */ /* 0x000f220000002600 */
[----:B--2---:R-:W-:Y:S01]  /*02e0*/  @P1 IADD3 R196, R196, -R13, RZ ;  /* 0x8000000dc4c41210 */ /* 0x004fe20007ffe0ff */
[----:B------:R-:W-:-:S08]  /*02f0*/  @!P1 IMAD.MOV.U32 R196, RZ, RZ, c[0x0][0x214] ;  /* 0x00008500ffc49624 */ /* 0x000fd000078e00ff */
[----:B------:R-:W-:Y:S05]  /*0300*/  @!P0 BRA `(.L_x_2774) ;  /* 0x0000004000008947 */ /* 0x000fea0003800000 */
[----:B-1-34-:R-:W2:Y:S02]  /*0310*/  @P2 LDG.E R2, [R4.64+0x4] ;  /* 0x0000040604022981 */ /* 0x01aea4000c1e1900 */
[----:B--2--5:R-:W-:-:S06]  /*0320*/  @P2 IADD3 R3, R2, -R21, RZ ;  /* 0x8000001502032210 */ /* 0x024fcc0007ffe0ff */
[----:B------:R1:W5:Y:S01]  /*0330*/  @!P2 LDG.E R3, [R4.64] ;  /* 0x000000060403a981 */ /* 0x000362000c1e1900 */
[----:B------:R-:W-:Y:S05]  /*0340*/  BRA `(.L_x_2775) ;  /* 0x0000001000007947 */ /* 0x000fea0003800000 */
.L_x_2774:
[----:B-1-34-:R-:W-:Y:S02]  /*0350*/  MOV R3, c[0x0][0x218] ;  /* 0x0000860000037a02 */ /* 0x01afe40000000f00 */
.L_x_2775:
        /* <DEDUP_REMOVED lines=14> */
[----:B------:R-:W-:Y:S01]  /*0440*/  IMAD.MOV.U32 R2, RZ, RZ, c[0x0][0x218] ;  /* 0x00008600ff027624 */ /* 0x000fe200078e00ff */
[----:B------:R-:W-:Y:S01]  /*0450*/  IADD3 R10, R67, 0x3f, RZ ;  /* 0x0000003f430a7810 */ /* 0x000fe20007ffe0ff */
[----:B------:R-:W1:Y:S01]  /*0460*/  S2R R131, SR_TID.X ;  /* 0x0000000000837919 */ /* 0x000e620000002100 */
        /* <DEDUP_REMOVED lines=10> */
[----:B--2---:R-:W-:-:S04]  /*0510*/  IADD3 R8, R8, 0xffffffe, RZ ;  /* 0x0ffffffe08087810 */ /* 0x004fc80007ffe0ff */
[----:B------:R-:W2:Y:S02]  /*0520*/  F2I.FTZ.U32.TRUNC.NTZ R9, R8 ;  /* 0x0000000800097305 */ /* 0x000ea4000021f000 */
[----:B--2---:R-:W-:Y:S02]  /*0530*/  IMAD.MOV R3, RZ, RZ, -R9 ;  /* 0x000000ffff037224 */ /* 0x004fe400078e0a09 */
        /* <DEDUP_REMOVED lines=13> */
[----:B------:R-:W-:Y:S02]  /*0610*/  IADD3 R4, -R196, 0x7f, R65 ;  /* 0x0000007fc4047810 */ /* 0x000fe40007ffe141 */
[----:B------:R-:W-:Y:S02]  /*0620*/  SHF.R.S32.HI R3, RZ, 0x1f, R10 ;  /* 0x0000001fff037819 */ /* 0x000fe4000001140a */
[----:B------:R-:W-:-:S02]  /*0630*/  IADD3 R5, R4, c[0x0][0x2e8], R67 ;  /* 0x0000ba0004057a10 */ /* 0x000fc40007ffe043 */
[----:B------:R-:W-:Y:S02]  /*0640*/  LEA.HI R3, R3, R10, RZ, 0x6 ;  /* 0x0000000a03037211 */ /* 0x000fe400078f30ff */
[----:B------:R-:W-:Y:S02]  /*0650*/  SHF.R.S32.HI R4, RZ, 0x1f, R5 ;  /* 0x0000001fff047819 */ /* 0x000fe40000011405 */
[----:B------:R-:W-:Y:S02]  /*0660*/  SHF.R.S32.HI R3, RZ, 0x6, R3 ;  /* 0x00000006ff037819 */ /* 0x000fe40000011403 */
[----:B------:R-:W-:Y:S02]  /*0670*/  @P2 IADD3 R7, R7, 0x1, RZ ;  /* 0x0000000107072810 */ /* 0x000fe40007ffe0ff */
[----:B------:R-:W-:-:S03]  /*0680*/  LEA.HI R4, R4, R5, RZ, 0x6 ;  /* 0x0000000504047211 */ /* 0x000fc600078f30ff */
        /* <DEDUP_REMOVED lines=16> */
[----:B------:R-:W-:Y:S02]  /*0790*/  BSSY B0, `(.L_x_2777) ;  /* 0x000001a000007945 */ /* 0x000fe40003800000 */
[----:B------:R-:W-:Y:S01]  /*07a0*/  LEA.HI R2, R2, R131, RZ, 0x4 ;  /* 0x0000008302027211 */ /* 0x000fe200078f20ff */
[----:B------:R-:W-:-:S03]  /*07b0*/  IMAD R164, R197, c[0x0][0x1c0], R164 ;  /* 0x00007000c5a47a24 */ /* 0x000fc600078e02a4 */
[----:B------:R-:W-:Y:S01]  /*07c0*/  LOP3.LUT R4, R2, 0xfffffff0, RZ, 0xc0, !PT ;  /* 0xfffffff002047812 */ /* 0x000fe200078ec0ff */
[--C-:B------:R-:W-:Y:S01]  /*07d0*/  IMAD R3, R164, c[0x0][0x214], R65.reuse ;  /* 0x00008500a4037a24 */ /* 0x100fe200078e0241 */
[----:B------:R-:W-:Y:S01]  /*07e0*/  SHF.R.S32.HI R0, RZ, 0x4, R2 ;  /* 0x00000004ff007819 */ /* 0x000fe20000011402 */
[----:B------:R-:W-:Y:S02]  /*07f0*/  IMAD.IADD R65, R196, 0x1, -R65 ;  /* 0x00000001c4417824 */ /* 0x000fe400078e0a41 */
[----:B------:R-:W-:Y:S02]  /*0800*/  IMAD.IADD R131, R131, 0x1, -R4 ;  /* 0x0000000183837824 */ /* 0x000fe400078e0a04 */
[----:B------:R-:W-:Y:S01]  /*0810*/  IMAD R7, R3, c[0x0][0x22c], RZ ;  /* 0x00008b0003077a24 */ /* 0x000fe200078e02ff */
[----:B------:R-:W-:Y:S01]  /*0820*/  ISETP.GE.AND P1, PT, R0, R65, PT ;  /* 0x000000410000720c */ /* 0x000fe20003f26270 */
        /* <DEDUP_REMOVED lines=16> */
.L_x_2778:
[----:B------:R-:W-:Y:S05]  /*0930*/  BSYNC B0 ;  /* 0x0000000000007941 */ /* 0x000fea0003800000 */
.L_x_2777:
        /* <DEDUP_REMOVED lines=10> */
.L_x_2780:
[----:B------:R-:W-:Y:S05]  /*09e0*/  BSYNC B0 ;  /* 0x0000000000007941 */ /* 0x000fea0003800000 */
.L_x_2779:
        /* <DEDUP_REMOVED lines=10> */
.L_x_2782:
[----:B------:R-:W-:Y:S05]  /*0a90*/  BSYNC B0 ;  /* 0x0000000000007941 */ /* 0x000fea0003800000 */
.L_x_2781:
        /* <DEDUP_REMOVED lines=10> */
.L_x_2784:
[----:B------:R-:W-:Y:S05]  /*0b40*/  BSYNC B0 ;  /* 0x0000000000007941 */ /* 0x000fea0003800000 */
.L_x_2783:
        /* <DEDUP_REMOVED lines=10> */
.L_x_2786:
[----:B------:R-:W-:Y:S05]  /*0bf0*/  BSYNC B0 ;  /* 0x0000000000007941 */ /* 0x000fea0003800000 */
.L_x_2785:
        /* <DEDUP_REMOVED lines=10> */
.L_x_2788:
[----:B------:R-:W-:Y:S05]  /*0ca0*/  BSYNC B0 ;  /* 0x0000000000007941 */ /* 0x000fea0003800000 */
.L_x_2787:
        /* <DEDUP_REMOVED lines=10> */
.L_x_2790:
[----:B------:R-:W-:Y:S05]  /*0d50*/  BSYNC B0 ;  /* 0x0000000000007941 */ /* 0x000fea0003800000 */
.L_x_2789:
        /* <DEDUP_REMOVED lines=10> */
.L_x_2792:
[----:B------:R-:W-:Y:S05]  /*0e00*/  BSYNC B0 ;  /* 0x0000000000007941 */ /* 0x000fea0003800000 */
.L_x_2791:
        /* <DEDUP_REMOVED lines=32> */
.L_x_2776:
[----:B-1----:R-:W-:Y:S01]  /*1010*/  ISETP.NE.U32.AND P1, PT, RZ, c[0x0][0x2c0], PT ;  /* 0x0000b000ff007a0c */ /* 0x002fe20003f25070 */
        /* <DEDUP_REMOVED lines=41> */
[----:B------:R-:W-:Y:S02]  /*12b0*/  @!P0 IADD3 R5, -R5, RZ, RZ ;  /* 0x000000ff05058210 */ /* 0x000fe40007ffe1ff */
        /* <DEDUP_REMOVED lines=27> */
[----:B------:R-:W-:-:S03]  /*1470*/  ISETP.NE.AND P1, PT, RZ, c[0x0][0x1c8], PT ;  /* 0x00007200ff007a0c */ /* 0x000fc60003f25270 */
[----:B------:R-:W-:-:S10]  /*1480*/  @!P0 IMAD.MOV R2, RZ, RZ, -R2 ;  /* 0x000000ffff028224 */ /* 0x000fd400078e0a02 */
[----:B------:R-:W-:Y:S02]  /*1490*/  @!P1 LOP3.LUT R2, RZ, c[0x0][0x1c8], RZ, 0x33, !PT ;  /* 0x00007200ff029a12 */ /* 0x000fe400078e33ff */
[----:B--2---:R-:W-:Y:S01]  /*14a0*/  SHF.R.S32.HI R6, RZ, 0x1f, R3 ;  /* 0x0000001fff067819 */ /* 0x004fe20000011403 */
[----:B------:R-:W-:-:S04]  /*14b0*/  IMAD.WIDE.U32 R10, R3, c[0x0][0x180], RZ ;  /* 0x00006000030a7a25 */ /* 0x000fc800078e00ff */
[C---:B------:R-:W-:Y:S02]  /*14c0*/  IMAD R0, R6.reuse, c[0x0][0x180], RZ ;  /* 0x0000600006007a24 */ /* 0x040fe400078e02ff */
[----:B------:R-:W-:Y:S02]  /*14d0*/  IMAD R6, R6, c[0x0][0x188], RZ ;  /* 0x0000620006067a24 */ /* 0x000fe400078e02ff */
[----:B------:R-:W-:Y:S02]  /*14e0*/  IMAD R5, R3, c[0x0][0x184], R0 ;  /* 0x0000610003057a24 */ /* 0x000fe400078e0200 */
[----:B------:R-:W-:Y:S02]  /*14f0*/  IMAD R0, R133, c[0x0][0x198], RZ ;  /* 0x0000660085007a24 */ /* 0x000fe400078e02ff */
[----:B------:R-:W-:Y:S01]  /*1500*/  IMAD.WIDE.U32 R14, R3, c[0x0][0x188], RZ ;  /* 0x00006200030e7a25 */ /* 0x000fe200078e00ff */
[----:B------:R-:W-:-:S03]  /*1510*/  IADD3 R11, R11, R5, RZ ;  /* 0x000000050b0b7210 */ /* 0x000fc60007ffe0ff */
[C---:B------:R-:W-:Y:S01]  /*1520*/  IMAD R5, R9.reuse, c[0x0][0x19c], R0 ;  /* 0x0000670009057a24 */ /* 0x040fe200078e0200 */
[----:B------:R-:W-:Y:S01]  /*1530*/  SHF.R.S32.HI R0, RZ, 0x1f, R2 ;  /* 0x0000001fff007819 */ /* 0x000fe20000011402 */
[----:B------:R-:W-:Y:S01]  /*1540*/  IMAD.WIDE.U32 R10, R9, c[0x0][0x198], R10 ;  /* 0x00006600090a7a25 */ /* 0x000fe200078e000a */
[----:B------:R-:W-:-:S03]  /*1550*/  MOV R20, R14 ;  /* 0x0000000e00147202 */ /* 0x000fc60000000f00 */
[----:B------:R-:W-:Y:S02]  /*1560*/  IMAD.IADD R11, R11, 0x1, R5 ;  /* 0x000000010b0b7824 */ /* 0x000fe400078e0205 */
[----:B------:R-:W-:Y:S02]  /*1570*/  IMAD R5, R0, c[0x0][0x1b0], RZ ;  /* 0x00006c0000057a24 */ /* 0x000fe400078e02ff */
[----:B------:R-:W-:-:S04]  /*1580*/  IMAD.WIDE.U32 R158, R2, c[0x0][0x1b0], R10 ;  /* 0x00006c00029e7a25 */ /* 0x000fc800078e000a */
[----:B------:R-:W-:Y:S02]  /*1590*/  IMAD R5, R2, c[0x0][0x1b4], R5 ;  /* 0x00006d0002057a24 */ /* 0x000fe400078e0205 */
[----:B------:R-:W-:-:S03]  /*15a0*/  IMAD R21, R3, c[0x0][0x18c], R6 ;  /* 0x0000630003157a24 */ /* 0x000fc600078e0206 */
[----:B------:R-:W-:Y:S01]  /*15b0*/  IADD3 R5, R159, R5, RZ ;  /* 0x000000059f057210 */ /* 0x000fe20007ffe0ff */
[----:B------:R-:W-:Y:S01]  /*15c0*/  IMAD.IADD R21, R15, 0x1, R21 ;  /* 0x000000010f157824 */ /* 0x000fe200078e0215 */
[----:B------:R-:W-:Y:S05]  /*15d0*/  BRA `(.L_x_2794) ;  /* 0x0000043000007947 */ /* 0x000fea0003800000 */
.L_x_2793:
        /* <DEDUP_REMOVED lines=15> */
.L_x_2795:
[----:B------:R-:W-:Y:S01]  /*16d0*/  IABS R7, c[0x0][0x1c8] ;  /* 0x0000720000077a13 */ /* 0x000fe20000000000 */
[----:B------:R-:W-:-:S03]  /*16e0*/  @P4 IMAD.IADD R21, R6, 0x1, R21 ;  /* 0x0000000106154824 */ /* 0x000fc600078e0215 */
[----:B------:R-:W1:Y:S08]  /*16f0*/  I2F.RP R12, R7 ;  /* 0x00000007000c7306 */ /* 0x000e700000209400 */
[----:B-1----:R-:W1:Y:S02]  /*1700*/  MUFU.RCP R10, R12 ;  /* 0x0000000c000a7308 */ /* 0x002e640000001000 */
[----:B-1----:R-:W-:-:S06]  /*1710*/  IADD3 R10, R10, 0xffffffe, RZ ;  /* 0x0ffffffe0a0a7810 */ /* 0x002fcc0007ffe0ff */
[----:B------:R-:W1:Y:S02]  /*1720*/  F2I.FTZ.U32.TRUNC.NTZ R11, R10 ;  /* 0x0000000a000b7305 */ /* 0x000e64000021f000 */
[----:B-1----:R-:W-:Y:S02]  /*1730*/  IMAD.MOV R0, RZ, RZ, -R11 ;  /* 0x000000ffff007224 */ /* 0x002fe400078e0a0b */
[----:B------:R-:W-:Y:S02]  /*1740*/  IMAD.MOV.U32 R10, RZ, RZ, RZ ;  /* 0x000000ffff0a7224 */ /* 0x000fe400078e00ff */
[----:B------:R-:W-:Y:S01]  /*1750*/  IMAD R2, R0, R7, RZ ;  /* 0x0000000700027224 */ /* 0x000fe200078e02ff */
[----:B------:R-:W-:-:S03]  /*1760*/  IABS R0, R164 ;  /* 0x000000a400007213 */ /* 0x000fc60000000000 */
[----:B------:R-:W-:Y:S01]  /*1770*/  IMAD.HI.U32 R2, R11, R2, R10 ;  /* 0x000000020b027227 */ /* 0x000fe200078e000a */
[----:B------:R-:W-:-:S05]  /*1780*/  MOV R9, R0 ;  /* 0x0000000000097202 */ /* 0x000fca0000000f00 */
[----:B------:R-:W-:-:S04]  /*1790*/  IMAD.HI.U32 R2, R2, R9, RZ ;  /* 0x0000000902027227 */ /* 0x000fc800078e00ff */
[----:B------:R-:W-:-:S04]  /*17a0*/  IMAD.MOV R0, RZ, RZ, -R2 ;  /* 0x000000ffff007224 */ /* 0x000fc800078e0a02 */
[----:B------:R-:W-:Y:S01]  /*17b0*/  IMAD R0, R7, R0, R9 ;  /* 0x0000000007007224 */ /* 0x000fe200078e0209 */
[----:B------:R-:W-:-:S04]  /*17c0*/  MOV R9, R5 ;  /* 0x0000000500097202 */ /* 0x000fc80000000f00 */
[----:B------:R-:W-:-:S13]  /*17d0*/  ISETP.GT.U32.AND P0, PT, R7, R0, PT ;  /* 0x000000000700720c */ /* 0x000fda0003f04070 */
[-C--:B------:R-:W-:Y:S02]  /*17e0*/  @!P0 IADD3 R0, R0, -R7.reuse, RZ ;  /* 0x8000000700008210 */ /* 0x080fe40007ffe0ff */
[----:B------:R-:W-:Y:S02]  /*17f0*/  @!P0 IADD3 R2, R2, 0x1, RZ ;  /* 0x0000000102028810 */ /* 0x000fe40007ffe0ff */
[----:B------:R-:W-:Y:S02]  /*1800*/  ISETP.GE.U32.AND P2, PT, R0, R7, PT ;  /* 0x000000070000720c */ /* 0x000fe40003f46070 */
[----:B------:R-:W-:Y:S02]  /*1810*/  LOP3.LUT R0, R164, c[0x0][0x1c8], RZ, 0x3c, !PT ;  /* 0x00007200a4007a12 */ /* 0x000fe400078e3cff */
[----:B------:R-:W-:Y:S02]  /*1820*/  ISETP.NE.AND P0, PT, RZ, c[0x0][0x1c8], PT ;  /* 0x00007200ff007a0c */ /* 0x000fe40003f05270 */
[----:B------:R-:W-:-:S02]  /*1830*/  ISETP.GE.AND P1, PT, R0, RZ, PT ;  /* 0x000000ff0000720c */ /* 0x000fc40003f26270 */
[----:B------:R-:W-:-:S04]  /*1840*/  LEA R7, R134, 0xffffffc0, 0x6 ;  /* 0xffffffc086077811 */ /* 0x000fc800078e30ff */
[----:B------:R-:W-:Y:S01]  /*1850*/  SHF.R.S32.HI R133, RZ, 0x1f, R7 ;  /* 0x0000001fff857819 */ /* 0x000fe20000011407 */
[----:B------:R-:W-:Y:S01]  /*1860*/  IMAD.WIDE.U32 R10, R7, c[0x0][0x198], R8 ;  /* 0x00006600070a7a25 */ /* 0x000fe200078e0008 */
[----:B------:R-:W-:-:S03]  /*1870*/  @P2 IADD3 R2, R2, 0x1, RZ ;  /* 0x0000000102022810 */ /* 0x000fc60007ffe0ff */
[----:B------:R-:W-:Y:S02]  /*1880*/  IMAD R0, R133, c[0x0][0x198], RZ ;  /* 0x0000660085007a24 */ /* 0x000fe400078e02ff */
[----:B------:R-:W-:Y:S01]  /*1890*/  @!P1 IMAD.MOV R2, RZ, RZ, -R2 ;  /* 0x000000ffff029224 */ /* 0x000fe200078e0a02 */
[----:B------:R-:W-:Y:S01]  /*18a0*/  @!P0 LOP3.LUT R2, RZ, c[0x0][0x1c8], RZ, 0x33, !PT ;  /* 0x00007200ff028a12 */ /* 0x000fe200078e33ff */
[----:B------:R-:W-:Y:S02]  /*18b0*/  IMAD R5, R7, c[0x0][0x19c], R0 ;  /* 0x0000670007057a24 */ /* 0x000fe400078e0200 */
[----:B------:R-:W-:Y:S01]  /*18c0*/  @P4 IMAD.WIDE.U32 R8, R21, c[0x0][0x1a0], RZ ;  /* 0x0000680015084a25 */ /* 0x000fe200078e00ff */
[----:B------:R-:W-:Y:S02]  /*18d0*/  SHF.R.S32.HI R0, RZ, 0x1f, R2 ;  /* 0x0000001fff007819 */ /* 0x000fe40000011402 */
[----:B------:R-:W-:Y:S01]  /*18e0*/  IADD3 R11, R11, R5, RZ ;  /* 0x000000050b0b7210 */ /* 0x000fe20007ffe0ff */
[----:B------:R-:W-:-:S02]  /*18f0*/  @P4 IMAD R21, R21, c[0x0][0x1a4], R9 ;  /* 0x0000690015154a24 */ /* 0x000fc400078e0209 */
[----:B------:R-:W-:Y:S02]  /*1900*/  IMAD R5, R0, c[0x0][0x1b0], RZ ;  /* 0x00006c0000057a24 */ /* 0x000fe400078e02ff */
[----:B------:R-:W-:-:S04]  /*1910*/  IMAD.WIDE.U32 R158, R2, c[0x0][0x1b0], R10 ;  /* 0x00006c00029e7a25 */ /* 0x000fc800078e000a */
[----:B------:R-:W-:Y:S02]  /*1920*/  IMAD R5, R2, c[0x0][0x1b4], R5 ;  /* 0x00006d0002057a24 */ /* 0x000fe400078e0205 */
[----:B------:R-:W-:Y:S02]  /*1930*/  @P4 IMAD.MOV.U32 R20, RZ, RZ, R8 ;  /* 0x000000ffff144224 */ /* 0x000fe400078e0008 */
[----:B------:R-:W-:Y:S01]  /*1940*/  IMAD.MOV.U32 R9, RZ, RZ, R7 ;  /* 0x000000ffff097224 */ /* 0x000fe200078e0007 */
        /* <DEDUP_REMOVED lines=12> */
.L_x_2794:
        /* <DEDUP_REMOVED lines=9> */
[-C--:B------:R-:W-:Y:S01]  /*1aa0*/  LEA.HI R8, R156, R131.reuse, RZ, 0x6 ;  /* 0x000000839c087211 */ /* 0x080fe200078f30ff */
[----:B------:R-:W-:Y:S01]  /*1ab0*/  IMAD R167, R167, c[0x0][0x1a8], RZ ;  /* 0x00006a00a7a77a24 */ /* 0x000fe200078e02ff */
[----:B------:R-:W-:Y:S01]  /*1ac0*/  LOP3.LUT R62, R162, 0xfffffff8, RZ, 0xc0, !PT ;  /* 0xfffffff8a23e7812 */ /* 0x000fe200078ec0ff */
[----:B------:R-:W-:Y:S01]  /*1ad0*/  IMAD.HI.U32 R152, R11, R152, R22 ;  /* 0x000000980b987227 */ /* 0x000fe200078e0016 */
[----:B------:R-:W-:-:S02]  /*1ae0*/  LEA.HI R11, R156, R131, RZ, 0x4 ;  /* 0x000000839c0b7211 */ /* 0x000fc400078f20ff */
[----:B------:R-:W-:Y:S01]  /*1af0*/  SHF.R.S32.HI R162, RZ, 0x3, R162 ;  /* 0x00000003ffa27819 */ /* 0x000fe200000114a2 */
[----:B------:R-:W-:Y:S01]  /*1b00*/  @!P0 IMAD R6, R4, c[0x0][0x178], RZ ;  /* 0x00005e0004068a24 */ /* 0x000fe200078e02ff */
[----:B------:R-:W-:Y:S01]  /*1b10*/  LOP3.LUT R46, R11, 0xfffffff0, RZ, 0xc0, !PT ;  /* 0xfffffff00b2e7812 */ /* 0x000fe200078ec0ff */
[----:B------:R-:W-:Y:S01]  /*1b20*/  @P0 IMAD.WIDE.U32 R18, R13, c[0x0][0x190], RZ ;  /* 0x000064000d120a25 */ /* 0x000fe200078e00ff */
[----:B------:R-:W-:Y:S02]  /*1b30*/  SHF.R.S32.HI R64, RZ, 0x4, R11 ;  /* 0x00000004ff407819 */ /* 0x000fe4000001140b */
[----:B------:R-:W-:Y:S01]  /*1b40*/  SHF.R.S32.HI R163, RZ, 0x1f, R162 ;  /* 0x0000001fffa37819 */ /* 0x000fe200000114a2 */
[----:B------:R-:W-:Y:S01]  /*1b50*/  @!P0 IMAD.WIDE.U32 R14, R197, c[0x0][0x178], RZ ;  /* 0x00005e00c50e8a25 */ /* 0x000fe200078e00ff */
[----:B------:R-:W-:Y:S02]  /*1b60*/  LEA.HI R11, R11, R64, RZ, 0x1 ;  /* 0x000000400b0b7211 */ /* 0x000fe400078f08ff */
[----:B------:R-:W-:Y:S01]  /*1b70*/  SHF.R.S32.HI R155, RZ, 0x1, R152 ;  /* 0x00000001ff9b7819 */ /* 0x000fe20000011498 */
[----:B-----5:R-:W-:Y:S01]  /*1b80*/  @!P0 IMAD R3, R197, c[0x0][0x17c], R6 ;  /* 0x00005f00c5038a24 */ /* 0x020fe200078e0206 */
[----:B------:R-:W-:Y:S01]  /*1b90*/  LOP3.LUT R11, R11, 0xfffffffe, RZ, 0xc0, !PT ;  /* 0xfffffffe0b0b7812 */ /* 0x000fe200078ec0ff */
[----:B------:R-:W-:Y:S01]  /*1ba0*/  IMAD.IADD R46, R131, 0x1, -R46 ;  /* 0x00000001832e7824 */ /* 0x000fe200078e0a2e */
[----:B------:R-:W-:Y:S01]  /*1bb0*/  LEA.HI R156, R156, R131, RZ, 0x5 ;  /* 0x000000839c9c7211 */ /* 0x000fe200078f28ff */
[----:B------:R-:W-:Y:S01]  /*1bc0*/  @P0 IMAD R13, R13, c[0x0][0x194], R19 ;  /* 0x000065000d0d0a24 */ /* 0x000fe200078e0213 */
[----:B------:R-:W-:Y:S01]  /*1bd0*/  MOV R73, 0x20 ;  /* 0x0000002000497802 */ /* 0x000fe20000000f00 */
[----:B------:R-:W-:Y:S01]  /*1be0*/  @!P0 IMAD.IADD R13, R15, 0x1, R3 ;  /* 0x000000010f0d8824 */ /* 0x000fe200078e0203 */
[----:B------:R-:W-:Y:S01]  /*1bf0*/  SHF.R.S32.HI R3, RZ, 0x1f, R46 ;  /* 0x0000001fff037819 */ /* 0x000fe2000001142e */
[----:B------:R-:W-:Y:S01]  /*1c00*/  IMAD.IADD R62, R131, 0x1, -R62 ;  /* 0x00000001833e7824 */ /* 0x000fe200078e0a3e */
[----:B------:R-:W-:Y:S01]  /*1c10*/  SHF.R.S32.HI R63, RZ, 0x5, R156 ;  /* 0x00000005ff3f7819 */ /* 0x000fe2000001149c */
[----:B------:R-:W-:Y:S01]  /*1c20*/  @P0 IMAD.MOV.U32 R12, RZ, RZ, R18 ;  /* 0x000000ffff0c0224 */ /* 0x000fe200078e0012 */
[----:B------:R-:W-:Y:S01]  /*1c30*/  LEA.HI R3, R3, R46, RZ, 0x3 ;  /* 0x0000002e03037211 */ /* 0x000fe200078f18ff */
[----:B------:R-:W-:Y:S01]  /*1c40*/  @!P0 IMAD.MOV.U32 R12, RZ, RZ, R14 ;  /* 0x000000ffff0c8224 */ /* 0x000fe200078e000e */
[----:B------:R-:W-:Y:S01]  /*1c50*/  SHF.L.U32 R14, R62, 0x3, RZ ;  /* 0x000000033e0e7819 */ /* 0x000fe200000006ff */
[----:B------:R-:W-:Y:S01]  /*1c60*/  IMAD.IADD R64, R64, 0x1, -R11 ;  /* 0x0000000140407824 */ /* 0x000fe200078e0a0b */
[----:B------:R-:W-:Y:S01]  /*1c70*/  LOP3.LUT R11, R3, 0xfffffff8, RZ, 0xc0, !PT ;  /* 0xfffffff8030b7812 */ /* 0x000fe200078ec0ff */
[----:B------:R-:W-:Y:S01]  /*1c80*/  IMAD.SHL.U32 R157, R162, 0x40, RZ ;  /* 0x00000040a29d7824 */ /* 0x000fe200078e00ff */
[----:B------:R-:W-:Y:S01]  /*1c90*/  IADD3 R12, P0, R14, R12, RZ ;  /* 0x0000000c0e0c7210 */ /* 0x000fe20007f1e0ff */
[----:B------:R-:W-:Y:S01]  /*1ca0*/  IMAD.WIDE R16, R17, 0x40, R162 ;  /* 0x0000004011107825 */ /* 0x000fe200078e02a2 */
[----:B------:R-:W-:-:S02]  /*1cb0*/  SHF.R.S32.HI R15, RZ, 0x1f, R14 ;  /* 0x0000001fff0f7819 */ /* 0x000fc4000001140e */
[----:B------:R-:W-:Y:S01]  /*1cc0*/  LOP3.LUT R157, R157, 0x1c0, RZ, 0xc0, !PT ;  /* 0x000001c09d9d7812 */ /* 0x000fe200078ec0ff */
[----:B------:R-:W-:Y:S01]  /*1cd0*/  IMAD.IADD R46, R46, 0x1, -R11 ;  /* 0x000000012e2e7824 */ /* 0x000fe200078e0a0b */
[----:B------:R-:W-:Y:S01]  /*1ce0*/  IADD3 R11, R14, 0x40, RZ ;  /* 0x000000400e0b7810 */ /* 0x000fe20007ffe0ff */
[----:B------:R-:W-:Y:S01]  /*1cf0*/  IMAD.X R13, R15, 0x1, R13, P0 ;  /* 0x000000010f0d7824 */ /* 0x000fe200000e060d */
[----:B------:R-:W-:Y:S01]  /*1d00*/  LOP3.LUT R6, R157, 0x38, R14, 0xf8, !PT ;  /* 0x000000389d067812 */ /* 0x000fe200078ef80e */
[----:B------:R-:W-:Y:S01]  /*1d10*/  IMAD R18, R17, c[0x0][0x190], RZ ;  /* 0x0000640011127a24 */ /* 0x000fe200078e02ff */
[----:B------:R-:W-:Y:S01]  /*1d20*/  ISETP.GE.AND P0, PT, R11, c[0x0][0x220], PT ;  /* 0x000088000b007a0c */ /* 0x000fe20003f06270 */
[C---:B------:R-:W-:Y:S01]  /*1d30*/  IMAD.WIDE.U32 R12, R16.reuse, c[0x0][0x190], R12 ;  /* 0x00006400100c7a25 */ /* 0x040fe200078e000c */
[----:B------:R-:W-:Y:S02]  /*1d40*/  SHF.R.U32.HI R157, RZ, 0x3, R157 ;  /* 0x00000003ff9d7819 */ /* 0x000fe4000001169d */
[----:B------:R-:W-:Y:S01]  /*1d50*/  SEL R17, RZ, 0xffffffff, P0 ;  /* 0xffffffffff117807 */ /* 0x000fe20000000000 */
[----:B------:R-:W-:Y:S01]  /*1d60*/  IMAD R18, R16, c[0x0][0x194], R18 ;  /* 0x0000650010127a24 */ /* 0x000fe200078e0212 */
[----:B------:R-:W-:Y:S01]  /*1d70*/  IADD3 R20, P0, R14, R20, RZ ;  /* 0x000000140e147210 */ /* 0x000fe20007f1e0ff */
[----:B------:R-:W-:Y:S01]  /*1d80*/  IMAD.SHL.U32 R8, R8, 0x8, RZ ;  /* 0x0000000808087824 */ /* 0x000fe200078e00ff */
[----:B------:R-:W-:Y:S01]  /*1d90*/  LOP3.LUT R157, R6, R157, RZ, 0x3c, !PT ;  /* 0x0000009d069d7212 */ /* 0x000fe200078e3cff */
[----:B------:R-:W-:Y:S01]  /*1da0*/  IMAD.IADD R19, R13, 0x1, R18 ;  /* 0x000000010d137824 */ /* 0x000fe200078e0212 */
[----:B------:R-:W-:Y:S01]  /*1db0*/  LOP3.LUT P4, RZ, R46, 0x4, RZ, 0xc0, !PT ;  /* 0x000000042eff7812 */ /* 0x000fe2000788c0ff */
[----:B------:R-:W-:Y:S01]  /*1dc0*/  IMAD.X R21, R15, 0x1, R21, P0 ;  /* 0x000000010f157824 */ /* 0x000fe200000e0615 */
[----:B------:R-:W-:Y:S01]  /*1dd0*/  IADD3 R136, P0, R162, R9, RZ ;  /* 0x00000009a2887210 */ /* 0x000fe20007f1e0ff */
[----:B------:R-:W-:Y:S01]  /*1de0*/  IMAD R13, R0, c[0x0][0x1b8], RZ ;  /* 0x00006e00000d7a24 */ /* 0x000fe200078e02ff */
[----:B------:R-:W-:Y:S01]  /*1df0*/  LOP3.LUT R157, R157, 0xfffffe00, R8, 0xf8, !PT ;  /* 0xfffffe009d9d7812 */ /* 0x000fe200078ef808 */
[----:B------:R-:W-:Y:S01]  /*1e00*/  IMAD.WIDE.U32 R20, R2, c[0x0][0x1b8], R20 ;  /* 0x00006e0002147a25 */ /* 0x000fe200078e0014 */
[----:B------:R-:W-:-:S02]  /*1e10*/  LOP3.LUT P2, RZ, R46, 0x2, RZ, 0xc0, !PT ;  /* 0x000000022eff7812 */ /* 0x000fc4000784c0ff */
[----:B------:R-:W-:Y:S01]  /*1e20*/  ISETP.GE.AND P1, PT, R14, c[0x0][0x220], PT ;  /* 0x000088000e007a0c */ /* 0x000fe20003f26270 */
[----:B------:R-:W-:Y:S01]  /*1e30*/  IMAD R8, R2, c[0x0][0x1bc], R13 ;  /* 0x00006f0002087a24 */ /* 0x000fe200078e020d */
[C---:B------:R-:W-:Y:S01]  /*1e40*/  IADD3 R10, R14.reuse, 0x80, RZ ;  /* 0x000000800e0a7810 */ /* 0x040fe20007ffe0ff */
[----:B------:R-:W-:Y:S01]  /*1e50*/  IMAD.X R133, R163, 0x1, R133, P0 ;  /* 0x00000001a3857824 */ /* 0x000fe200000e0685 */
[----:B------:R-:W-:Y:S01]  /*1e60*/  IADD3 R158, P0, R14, R158, RZ ;  /* 0x0000009e0e9e7210 */ /* 0x000fe20007f1e0ff */
[----:B------:R-:W-:Y:S01]  /*1e70*/  IMAD.IADD R9, R21, 0x1, R8 ;  /* 0x0000000115097824 */ /* 0x000fe200078e0208 */
[----:B------:R-:W-:Y:S01]  /*1e80*/  SEL R6, RZ, 0x1, P1 ;  /* 0x00000001ff067807 */ /* 0x000fe20000800000 */
[----:B------:R-:W-:Y:S01]  /*1e90*/  IMAD R133, R133, c[0x0][0x1a0], RZ ;  /* 0x0000680085857a24 */ /* 0x000fe200078e02ff */
[----:B------:R-:W-:Y:S01]  /*1ea0*/  IADD3.X R159, R15, R5, RZ, P0, !PT ;  /* 0x000000050f9f7210 */ /* 0x000fe200007fe4ff */
[----:B------:R-:W-:Y:S01]  /*1eb0*/  IMAD.MOV.U32 R8, RZ, RZ, R20 ;  /* 0x000000ffff087224 */ /* 0x000fe200078e0014 */
[----:B------:R-:W-:Y:S01]  /*1ec0*/  MOV R18, R12 ;  /* 0x0000000c00127202 */ /* 0x000fe20000000f00 */
[----:B------:R-:W-:Y:S01]  /*1ed0*/  IMAD R133, R136, c[0x0][0x1a4], R133 ;  /* 0x0000690088857a24 */ /* 0x000fe200078e0285 */
[----:B------:R-:W-:Y:S01]  /*1ee0*/  ISETP.GE.AND P1, PT, R10, c[0x0][0x220], PT ;  /* 0x000088000a007a0c */ /* 0x000fe20003f26270 */
[----:B------:R-:W-:Y:S01]  /*1ef0*/  IMAD.WIDE.U32 R136, R136, c[0x0][0x1a0], R8 ;  /* 0x0000680088887a25 */ /* 0x000fe200078e0008 */
[----:B------:R-:W-:-:S02]  /*1f00*/  SHF.R.S32.HI R9, RZ, 0x1f, R68 ;  /* 0x0000001fff097819 */ /* 0x000fc40000011444 */
[----:B------:R-:W-:Y:S01]  /*1f10*/  LOP3.LUT R156, R156, 0xffffffe0, RZ, 0xc0, !PT ;  /* 0xffffffe09c9c7812 */ /* 0x000fe200078ec0ff */
[----:B------:R-:W-:Y:S01]  /*1f20*/  IMAD.SHL.U32 R46, R46, 0x40, RZ ;  /* 0x000000402e2e7824 */ /* 0x000fe200078e00ff */
[----:B------:R-:W-:Y:S01]  /*1f30*/  LEA.HI R66, R9, R68, RZ, 0x6 ;  /* 0x0000004409427211 */ /* 0x000fe200078f30ff */
[----:B------:R-:W-:Y:S01]  /*1f40*/  IMAD.SHL.U32 R13, R64, 0x8, RZ ;  /* 0x00000008400d7824 */ /* 0x000fe200078e00ff */
[----:B------:R-:W-:Y:S01]  /*1f50*/  SEL R154, RZ, 0x4, P1 ;  /* 0x00000004ff9a7807 */ /* 0x000fe20000800000 */
[----:B------:R-:W-:Y:S01]  /*1f60*/  IMAD.SHL.U32 R150, R62, 0x4, RZ ;  /* 0x000000043e967824 */ /* 0x000fe200078e00ff */
[----:B------:R-:W-:Y:S01]  /*1f70*/  SHF.R.S32.HI R66, RZ, 0x6, R66 ;  /* 0x00000006ff427819 */ /* 0x000fe20000011442 */
[----:B------:R-:W-:Y:S01]  /*1f80*/  IMAD.SHL.U32 R3, R3, 0x40, RZ ;  /* 0x0000004003037824 */ /* 0x000fe200078e00ff */
[----:B------:R-:W-:Y:S01]  /*1f90*/  LOP3.LUT R46, R46, 0x1c0, RZ, 0xc0, !PT ;  /* 0x000001c02e2e7812 */ /* 0x000fe200078ec0ff */
[----:B------:R-:W-:Y:S01]  /*1fa0*/  IMAD.SHL.U32 R17, R17, 0x2, RZ ;  /* 0x0000000211117824 */ /* 0x000fe200078e00ff */
[----:B------:R-:W-:Y:S01]  /*1fb0*/  IMNMX R66, R195, R66, !PT ;  /* 0x00000042c3427217 */ /* 0x000fe20007800200 */
[----:B------:R-:W-:Y:S01]  /*1fc0*/  IMAD R151, R162, R155, R150 ;  /* 0x0000009ba2977224 */ /* 0x000fe200078e0296 */
[----:B------:R-:W-:Y:S01]  /*1fd0*/  LOP3.LUT R13, R46, 0x8, R13, 0xf8, !PT ;  /* 0x000000082e0d7812 */ /* 0x000fe200078ef80d */
[----:B------:R-:W-:Y:S01]  /*1fe0*/  IMAD R161, R163, c[0x0][0x198], RZ ;  /* 0x00006600a3a17a24 */ /* 0x000fe200078e02ff */
[----:B------:R-:W-:Y:S01]  /*1ff0*/  ISETP.GT.AND P0, PT, R134, R66, PT ;  /* 0x000000428600720c */ /* 0x000fe20003f04270 */
[----:B------:R-:W-:Y:S01]  /*2000*/  IMAD R167, R164, c[0x0][0x1ac], R167 ;  /* 0x00006b00a4a77a24 */ /* 0x000fe200078e02a7 */
[----:B------:R-:W-:Y:S01]  /*2010*/  SHF.R.U32.HI R46, RZ, 0x3, R46 ;  /* 0x00000003ff2e7819 */ /* 0x000fe2000001162e */
[----:B------:R-:W-:Y:S01]  /*2020*/  IMAD.MOV.U32 R47, RZ, RZ, 0x10 ;  /* 0x00000010ff2f7424 */ /* 0x000fe200078e00ff */
[----:B------:R-:W-:Y:S01]  /*2030*/  LOP3.LUT R17, R17, 0x2, R6, 0xe2, !PT ;  /* 0x0000000211117812 */ /* 0x000fe200078ee206 */
[----:B------:R-:W-:Y:S01]  /*2040*/  IMAD.MOV.U32 R173, RZ, RZ, c[0x0][0x198] ;  /* 0x00006600ffad7624 */ /* 0x000fe200078e00ff */
[----:B------:R-:W-:Y:S01]  /*2050*/  LOP3.LUT R46, R13, R46, RZ, 0x3c, !PT ;  /* 0x0000002e0d2e7212 */ /* 0x000fe200078e3cff */
[----:B------:R-:W-:Y:S01]  /*2060*/  IMAD.IADD R150, R150, 0x1, R151 ;  /* 0x0000000196967824 */ /* 0x000fe200078e0297 */
[----:B------:R-:W-:Y:S01]  /*2070*/  LOP3.LUT R154, R17, R154, RZ, 0xfc, !PT ;  /* 0x0000009a119a7212 */ /* 0x000fe200078efcff */
[----:B------:R-:W-:Y:S01]  /*2080*/  IMAD.WIDE.U32 R164, R164, c[0x0][0x1a8], R18 ;  /* 0x00006a00a4a47a25 */ /* 0x000fe200078e0012 */
[----:B------:R-:W-:-:S02]  /*2090*/  LOP3.LUT R46, R46, 0xfffffe00, R3, 0xf8, !PT ;  /* 0xfffffe002e2e7812 */ /* 0x000fc400078ef803 */
[-C--:B------:R-:W-:Y:S01]  /*20a0*/  SHF.L.U64.HI R60, R173, R98.reuse, c[0x0][0x19c] ;  /* 0x00006700ad3c7619 */ /* 0x080fe20000010262 */
[----:B------:R-:W-:Y:S01]  /*20b0*/  IMAD.MOV.U32 R3, RZ, RZ, c[0x0][0x1a0] ;  /* 0x00006800ff037624 */ /* 0x000fe200078e00ff */
[----:B------:R-:W-:Y:S01]  /*20c0*/  SHF.R.S32.HI R130, RZ, 0x1f, R151 ;  /* 0x0000001fff827819 */ /* 0x000fe20000011497 */
[C---:B------:R-:W-:Y:S01]  /*20d0*/  IMAD R161, R162.reuse, c[0x0][0x19c], R161 ;  /* 0x00006700a2a17a24 */ /* 0x040fe200078e02a1 */
[----:B------:R-:W-:Y:S01]  /*20e0*/  SHF.R.S32.HI R129, RZ, 0x1f, R150 ;  /* 0x0000001fff817819 */ /* 0x000fe20000011496 */
[----:B------:R-:W-:Y:S01]  /*20f0*/  IMAD.WIDE.U32 R158, R162, c[0x0][0x198], R158 ;  /* 0x00006600a29e7a25 */ /* 0x000fe200078e009e */
[----:B------:R-:W-:Y:S02]  /*2100*/  SHF.L.U64.HI R118, R3, R98, c[0x0][0x1a4] ;  /* 0x0000690003767619 */ /* 0x000fe40000010262 */
[----:B------:R-:W-:Y:S01]  /*2110*/  SEL R47, R47, 0xfffffff0, !P2 ;  /* 0xfffffff02f2f7807 */ /* 0x000fe20005000000 */
[----:B------:R-:W-:Y:S01]  /*2120*/  IMAD.SHL.U32 R119, R3, 0x10, RZ ;  /* 0x0000001003777824 */ /* 0x000fe200078e00ff */
[----:B------:R-:W-:Y:S01]  /*2130*/  SEL R45, R73, 0xffffffe0, !P4 ;  /* 0xffffffe0492d7807 */ /* 0x000fe20006000000 */
[----:B------:R-:W-:-:S02]  /*2140*/  IMAD.SHL.U32 R61, R173, 0x10, RZ ;  /* 0x00000010ad3d7824 */ /* 0x000fc400078e00ff */
[----:B------:R-:W-:Y:S02]  /*2150*/  IMAD.IADD R156, R131, 0x1, -R156 ;  /* 0x00000001839c7824 */ /* 0x000fe400078e0a9c */
[----:B------:R-:W-:Y:S02]  /*2160*/  IMAD.SHL.U32 R153, R155, 0x10, RZ ;  /* 0x000000109b997824 */ /* 0x000fe400078e00ff */
[----:B------:R-:W-:Y:S02]  /*2170*/  IMAD.IADD R161, R159, 0x1, R161 ;  /* 0x000000019fa17824 */ /* 0x000fe400078e02a1 */
[----:B------:R-:W-:Y:S02]  /*2180*/  IMAD.IADD R133, R137, 0x1, R133 ;  /* 0x0000000189857824 */ /* 0x000fe400078e0285 */
[----:B------:R-:W-:Y:S02]  /*2190*/  IMAD.IADD R167, R165, 0x1, R167 ;  /* 0x00000001a5a77824 */ /* 0x000fe400078e02a7 */
[----:B------:R-:W-:Y:S01]  /*21a0*/  @!P5 IMAD.MOV.U32 R116, RZ, RZ, RZ ;  /* 0x000000ffff74d224 */ /* 0x000fe200078e00ff */
[----:B------:R-:W-:Y:S05]  /*21b0*/  @!P0 BRA `(.L_x_2796) ;  /* 0x000092c000008947 */ /* 0x000fea0003800000 */
[----:B-1----:R-:W-:Y:S01]  /*21c0*/  SHF.R.S32.HI R5, RZ, 0x1f, R7 ;  /* 0x0000001fff057819 */ /* 0x002fe20000011407 */
[C---:B------:R-:W-:Y:S01]  /*21d0*/  IMAD R6, R4.reuse, c[0x0][0x280], RZ ;  /* 0x0000a00004067a24 */ /* 0x040fe200078e02ff */
[--C-:B------:R-:W-:Y:S01]  /*21e0*/  SHF.R.S32.HI R9, RZ, 0x1f, R68.reuse ;  /* 0x0000001fff097819 */ /* 0x100fe20000011444 */
[----:B------:R-:W-:Y:S01]  /*21f0*/  IMAD R4, R4, c[0x0][0x278], RZ ;  /* 0x00009e0004047a24 */ /* 0x000fe200078e02ff */
[----:B------:R-:W-:Y:S01]  /*2200*/  IADD3 R8, P1, P0, R7, R162, -R68 ;  /* 0x000000a207087210 */ /* 0x000fe2000783e844 */
[----:B------:R-:W-:Y:S01]  /*2210*/  IMAD.WIDE.U32 R12, R197, c[0x0][0x278], R14 ;  /* 0x00009e00c50c7a25 */ /* 0x000fe200078e000e */
[----:B------:R-:W-:Y:S01]  /*2220*/  IADD3 R78, P4, R61, 0x40, RZ ;  /* 0x000000403d4e7810 */ /* 0x000fe20007f9e0ff */
[----:B------:R-:W-:Y:S01]  /*2230*/  UMOV UR8, 0x60 ;  /* 0x0000006000087882 */ /* 0x000fe20000000000 */
[----:B------:R-:W-:Y:S01]  /*2240*/  IADD3.X R5, R5, R163, ~R9, P1, P0 ;  /* 0x000000a305057210 */ /* 0x000fe20000fe0c09 */
[----:B------:R-:W-:Y:S01]  /*2250*/  IMAD R4, R197, c[0x0][0x27c], R4 ;  /* 0x00009f00c5047a24 */ /* 0x000fe200078e0204 */
[----:B------:R-:W-:Y:S01]  /*2260*/  IADD3 R86, P2, R61, 0x80, RZ ;  /* 0x000000803d567810 */ /* 0x000fe20007f5e0ff */
[----:B------:R-:W-:Y:S01]  /*2270*/  IMAD R6, R197, c[0x0][0x284], R6 ;  /* 0x0000a100c5067a24 */ /* 0x000fe200078e0206 */
[----:B------:R-:W-:Y:S01]  /*2280*/  IADD3 R141, R153, 0x40, RZ ;  /* 0x00000040998d7810 */ /* 0x000fe20007ffe0ff */
[----:B------:R-:W-:Y:S01]  /*2290*/  IMAD.WIDE.U32 R16, R197, c[0x0][0x280], R14 ;  /* 0x0000a000c5107a25 */ /* 0x000fe200078e000e */
[----:B------:R-:W-:Y:S01]  /*22a0*/  IADD3 R140, R153, 0x80, RZ ;  /* 0x00000080998c7810 */ /* 0x000fe20007ffe0ff */
[----:B------:R-:W-:Y:S01]  /*22b0*/  ULDC.64 UR4, c[0x0][0x1a0] ;  /* 0x0000680000047ab9 */ /* 0x000fe20000000a00 */
[----:B------:R-:W-:Y:S01]  /*22c0*/  LOP3.LUT R145, R154, 0xffff, RZ, 0xc0, !PT ;  /* 0x0000ffff9a917812 */ /* 0x000fe200078ec0ff */
[----:B------:R-:W-:Y:S01]  /*22d0*/  IMAD R9, R5, c[0x0][0x290], RZ ;  /* 0x0000a40005097a24 */ /* 0x000fe200078e02ff */
[----:B------:R-:W-:Y:S01]  /*22e0*/  UIMAD UR9, UR8, UR5, URZ ;  /* 0x00000005080972a4 */ /* 0x000fe2000f8e023f */
[----:B------:R-:W-:Y:S01]  /*22f0*/  IMAD.IADD R13, R13, 0x1, R4 ;  /* 0x000000010d0d7824 */ /* 0x000fe200078e0204 */
[----:B------:R-:W-:Y:S01]  /*2300*/  UIMAD.WIDE.U32 UR10, UR8, UR4, URZ ;  /* 0x00000004080a72a5 */ /* 0x000fe2000f8e003f */
[----:B------:R-:W-:Y:S01]  /*2310*/  IMAD R5, R5, c[0x0][0x288], RZ ;  /* 0x0000a20005057a24 */ /* 0x000fe200078e02ff */
[----:B------:R-:W-:Y:S01]  /*2320*/  ULDC UR5, c[0x0][0x294] ;  /* 0x0000a50000057ab9 */ /* 0x000fe20000000800 */
[----:B------:R-:W-:Y:S01]  /*2330*/  IMAD.IADD R17, R17, 0x1, R6 ;  /* 0x0000000111117824 */ /* 0x000fe200078e0206 */
[----:B------:R-:W-:Y:S01]  /*2340*/  UIMAD UR5, UR8, UR5, URZ ;  /* 0x00000005080572a4 */ /* 0x000fe2000f8e023f */
[C---:B------:R-:W-:Y:S01]  /*2350*/  IMAD R4, R8.reuse, c[0x0][0x28c], R5 ;  /* 0x0000a30008047a24 */ /* 0x040fe200078e0205 */
[C---:B------:R-:W-:Y:S01]  /*2360*/  LOP3.LUT R149, R145.reuse, 0x1, RZ, 0xc0, !PT ;  /* 0x0000000191957812 */ /* 0x040fe200078ec0ff */
[----:B------:R-:W-:Y:S01]  /*2370*/  IMAD.WIDE.U32 R12, R8, c[0x0][0x288], R12 ;  /* 0x0000a200080c7a25 */ /* 0x000fe200078e000c */
[C---:B------:R-:W-:Y:S01]  /*2380*/  LOP3.LUT R147, R145.reuse, 0x2, RZ, 0xc0, !PT ;  /* 0x0000000291937812 */ /* 0x040fe200078ec0ff */
[----:B------:R-:W-:Y:S01]  /*2390*/  ULDC UR4, c[0x0][0x230] ;  /* 0x00008c0000047ab9 */ /* 0x000fe20000000800 */
[----:B------:R-:W-:Y:S01]  /*23a0*/  IADD3 R148, R162, 0x10, RZ ;  /* 0x00000010a2947810 */ /* 0x000fe20007ffe0ff */
[----:B------:R-:W-:Y:S01]  /*23b0*/  IMAD R9, R8, c[0x0][0x294], R9 ;  /* 0x0000a50008097a24 */ /* 0x000fe200078e0209 */
[----:B------:R-:W-:Y:S01]  /*23c0*/  IADD3 R146, R162, 0x20, RZ ;  /* 0x00000020a2927810 */ /* 0x000fe20007ffe0ff */
[----:B------:R-:W-:Y:S01]  /*23d0*/  IMAD.WIDE.U32 R16, R8, c[0x0][0x290], R16 ;  /* 0x0000a40008107a25 */ /* 0x000fe200078e0010 */
[----:B------:R-:W-:Y:S01]  /*23e0*/  IADD3 R143, R162, 0x30, RZ ;  /* 0x00000030a28f7810 */ /* 0x000fe20007ffe0ff */
[----:B------:R-:W-:Y:S01]  /*23f0*/  UIADD3 UR9, UR11, UR9, URZ ;  /* 0x000000090b097290 */ /* 0x000fe2000fffe03f */
[----:B------:R-:W-:Y:S01]  /*2400*/  SHF.R.S32.HI R128, RZ, 0x1f, R153 ;  /* 0x0000001fff807819 */ /* 0x000fe20000011499 */
[----:B------:R-:W-:Y:S01]  /*2410*/  IMAD.IADD R116, R116, 0x1, R7 ;  /* 0x0000000174747824 */ /* 0x000fe200078e0207 */
[----:B------:R-:W-:Y:S01]  /*2420*/  LOP3.LUT R145, R145, 0x4, RZ, 0xc0, !PT ;  /* 0x0000000491917812 */ /* 0x000fe200078ec0ff */
[----:B------:R-:W-:Y:S01]  /*2430*/  IMAD.IADD R7, R13, 0x1, R4 ;  /* 0x000000010d077824 */ /* 0x000fe200078e0204 */
[----:B------:R-:W-:Y:S01]  /*2440*/  SHF.R.S32.HI R126, RZ, 0x1f, R141 ;  /* 0x0000001fff7e7819 */ /* 0x000fe2000001148d */
[----:B------:R-:W-:Y:S01]  /*2450*/  IMAD.IADD R5, R17, 0x1, R9 ;  /* 0x0000000111057824 */ /* 0x000fe200078e0209 */
[----:B------:R-:W-:Y:S01]  /*2460*/  SHF.R.S32.HI R124, RZ, 0x1f, R140 ;  /* 0x0000001fff7c7819 */ /* 0x000fe2000001148c */
[----:B------:R-:W-:Y:S01]  /*2470*/  IMAD.MOV.U32 R4, RZ, RZ, R16 ;  /* 0x000000ffff047224 */ /* 0x000fe200078e0010 */
[----:B------:R-:W-:Y:S01]  /*2480*/  ULDC.U8 UR8, c[0x0][0x313] ;  /* 0x0000c4c000087ab9 */ /* 0x000fe20000000000 */
[----:B------:R-:W-:-:S02]  /*2490*/  IMAD R111, R0, c[0x0][0x2a0], RZ ;  /* 0x0000a800006f7a24 */ /* 0x000fc400078e02ff */
[----:B------:R-:W-:-:S04]  /*24a0*/  IMAD.WIDE.U32 R4, R2, c[0x0][0x2a0], R4 ;  /* 0x0000a80002047a25 */ /* 0x000fc800078e0004 */
[----:B------:R-:W-:Y:S01]  /*24b0*/  IMAD R111, R2, c[0x0][0x2a4], R111 ;  /* 0x0000a900026f7a24 */ /* 0x000fe200078e026f */
[----:B------:R-:W-:Y:S01]  /*24c0*/  LEA R110, P1, R4, c[0x0][0x270], 0x1 ;  /* 0x00009c00046e7a11 */ /* 0x000fe200078208ff */
[----:B------:R-:W-:Y:S02]  /*24d0*/  IMAD R113, R0, c[0x0][0x298], RZ ;  /* 0x0000a60000717a24 */ /* 0x000fe400078e02ff */
[----:B------:R-:W-:Y:S02]  /*24e0*/  IMAD.IADD R111, R5, 0x1, R111 ;  /* 0x00000001056f7824 */ /* 0x000fe400078e026f */
[----:B------:R-:W-:Y:S02]  /*24f0*/  IMAD.MOV.U32 R6, RZ, RZ, R12 ;  /* 0x000000ffff067224 */ /* 0x000fe400078e000c */
[----:B------:R-:W-:Y:S01]  /*2500*/  IMAD.WIDE.U32 R102, R3, 0x20, RZ ;  /* 0x0000002003667825 */ /* 0x000fe200078e00ff */
[----:B------:R-:W-:Y:S02]  /*2510*/  LEA.HI.X R111, R4, c[0x0][0x274], R111, 0x1, P1 ;  /* 0x00009d00046f7a11 */ /* 0x000fe400008f0c6f */
[----:B------:R-:W-:Y:S01]  /*2520*/  LEA R106, P1, R158, c[0x0][0x168], 0x1 ;  /* 0x00005a009e6a7a11 */ /* 0x000fe200078208ff */
[----:B------:R-:W-:-:S02]  /*2530*/  IMAD R113, R2, c[0x0][0x29c], R113 ;  /* 0x0000a70002717a24 */ /* 0x000fc400078e0271 */
[----:B------:R-:W-:Y:S01]  /*2540*/  IMAD R116, R155, R116, RZ ;  /* 0x000000749b747224 */ /* 0x000fe200078e02ff */
[----:B------:R-:W-:Y:S01]  /*2550*/  LEA.HI.X R105, R158, c[0x0][0x16c], R161, 0x1, P1 ;  /* 0x00005b009e697a11 */ /* 0x000fe200008f0ca1 */
[----:B------:R-:W-:-:S03]  /*2560*/  IMAD.WIDE.U32 R2, R2, c[0x0][0x298], R6 ;  /* 0x0000a60002027a25 */ /* 0x000fc600078e0006 */
[----:B------:R-:W-:Y:S01]  /*2570*/  SHF.R.S32.HI R117, RZ, 0x1f, R116 ;  /* 0x0000001fff757819 */ /* 0x000fe20000011474 */
[----:B------:R-:W-:Y:S01]  /*2580*/  IMAD.MOV.U32 R72, RZ, RZ, c[0x0][0x288] ;  /* 0x0000a200ff487624 */ /* 0x000fe200078e00ff */
[-C--:B------:R-:W-:Y:S01]  /*2590*/  IADD3 R48, P1, R151, R116.reuse, RZ ;  /* 0x0000007497307210 */ /* 0x080fe20007f3e0ff */
[----:B------:R-:W-:Y:S01]  /*25a0*/  IMAD.X R79, RZ, RZ, R60, P4 ;  /* 0x000000ffff4f7224 */ /* 0x000fe200020e063c */
[----:B------:R-:W-:Y:S01]  /*25b0*/  IADD3 R113, R3, R113, RZ ;  /* 0x0000007103717210 */ /* 0x000fe20007ffe0ff */
[----:B------:R-:W-:Y:S01]  /*25c0*/  IMAD R0, R73, c[0x0][0x1a4], RZ ;  /* 0x0000690049007a24 */ /* 0x000fe200078e02ff */
[----:B------:R-:W-:Y:S01]  /*25d0*/  LEA R112, P0, R2, c[0x0][0x268], 0x1 ;  /* 0x00009a0002707a11 */ /* 0x000fe200078008ff */
[----:B------:R-:W-:Y:S01]  /*25e0*/  IMAD.X R3, R130, 0x1, R117, P1 ;  /* 0x0000000182037824 */ /* 0x000fe200008e0675 */
[----:B------:R-:W-:Y:S01]  /*25f0*/  IADD3 R116, P5, R150, R116, RZ ;  /* 0x0000007496747210 */ /* 0x000fe20007fbe0ff */
[----:B------:R-:W-:Y:S01]  /*2600*/  IMAD.SHL.U32 R70, R72, 0x10, RZ ;  /* 0x0000001048467824 */ /* 0x000fe200078e00ff */
[----:B------:R-:W-:Y:S01]  /*2610*/  LEA.HI.X R113, R2, c[0x0][0x26c], R113, 0x1, P0 ;  /* 0x00009b0002717a11 */ /* 0x000fe200000f0c71 */
[----:B------:R-:W-:Y:S01]  /*2620*/  IMAD.IADD R0, R103, 0x1, R0 ;  /* 0x0000000167007824 */ /* 0x000fe200078e0200 */
[C---:B------:R-:W-:Y:S01]  /*2630*/  LEA R108, P0, R136.reuse, c[0x0][0x170], 0x1 ;  /* 0x00005c00886c7a11 */ /* 0x040fe200078008ff */
[----:B------:R-:W-:Y:S01]  /*2640*/  IMAD.X R117, R129, 0x1, R117, P5 ;  /* 0x0000000181757824 */ /* 0x000fe200028e0675 */
[C---:B------:R-:W-:Y:S01]  /*2650*/  IADD3 R80, P4, R61.reuse, R78, RZ ;  /* 0x0000004e3d507210 */ /* 0x040fe20007f9e0ff */
[----:B------:R-:W-:Y:S01]  /*2660*/  IMAD.X R87, RZ, RZ, R60, P2 ;  /* 0x000000ffff577224 */ /* 0x000fe200010e063c */
[----:B------:R-:W-:Y:S01]  /*2670*/  LEA.HI.X R109, R136, c[0x0][0x174], R133, 0x1, P0 ;  /* 0x00005d00886d7a11 */ /* 0x000fe200000f0c85 */
[----:B------:R-:W-:Y:S01]  /*2680*/  IMAD.SHL.U32 R103, R102, 0x2, RZ ;  /* 0x0000000266677824 */ /* 0x000fe200078e00ff */
[----:B------:R-:W-:Y:S01]  /*2690*/  SHF.L.U64.HI R69, R72, R98, c[0x0][0x28c] ;  /* 0x0000a30048457619 */ /* 0x000fe20000010262 */
[----:B------:R-:W-:Y:S01]  /*26a0*/  IMAD.X R81, R60, 0x1, R79, P4 ;  /* 0x000000013c517824 */ /* 0x000fe200020e064f */
[----:B------:R-:W-:Y:S01]  /*26b0*/  IADD3 R75, P0, R70, 0x40, RZ ;  /* 0x00000040464b7810 */ /* 0x000fe20007f1e0ff */
[----:B------:R-:W-:Y:S01]  /*26c0*/  IMAD.MOV.U32 R170, RZ, RZ, c[0x0][0x290] ;  /* 0x0000a400ffaa7624 */ /* 0x000fe200078e00ff */
[C---:B------:R-:W-:Y:S01]  /*26d0*/  SHF.L.U64.HI R117, R116.reuse, 0x1, R117 ;  /* 0x0000000174757819 */ /* 0x040fe20000010275 */
[----:B------:R-:W-:Y:S01]  /*26e0*/  IMAD.SHL.U32 R116, R116, 0x2, RZ ;  /* 0x0000000274747824 */ /* 0x000fe200078e00ff */
[----:B------:R-:W-:Y:S01]  /*26f0*/  IADD3 R88, P2, R61, R86, RZ ;  /* 0x000000563d587210 */ /* 0x000fe20007f5e0ff */
[----:B------:R-:W-:Y:S01]  /*2700*/  IMAD.MOV.U32 R71, RZ, RZ, 0x5 ;  /* 0x00000005ff477424 */ /* 0x000fe200078e00ff */
[----:B------:R-:W-:Y:S01]  /*2710*/  IADD3 R83, P4, R70, 0x80, RZ ;  /* 0x0000008046537810 */ /* 0x000fe20007f9e0ff */
[----:B------:R-:W-:Y:S01]  /*2720*/  IMAD.X R74, RZ, RZ, R69, P0 ;  /* 0x000000ffff4a7224 */ /* 0x000fe200000e0645 */
[----:B------:R-:W-:Y:S01]  /*2730*/  SHF.L.U64.HI R102, R102, 0x1, R0 ;  /* 0x0000000166667819 */ /* 0x000fe20000010200 */
[C---:B------:R-:W-:Y:S01]  /*2740*/  IMAD.IADD R139, R153.reuse, 0x1, R141 ;  /* 0x00000001998b7824 */ /* 0x040fe200078e028d */
[----:B------:R-:W-:Y:S01]  /*2750*/  IADD3.X R89, R60, R87, RZ, P2, !PT ;  /* 0x000000573c597210 */ /* 0x000fe200017fe4ff */
[----:B------:R-:W-:Y:S01]  /*2760*/  IMAD.IADD R138, R153, 0x1, R140 ;  /* 0x00000001998a7824 */ /* 0x000fe200078e028c */
[----:B------:R-:W-:Y:S01]  /*2770*/  IADD3 R97, P1, R61, R88, RZ ;  /* 0x000000583d617210 */ /* 0x000fe20007f3e0ff */
[----:B------:R-:W-:Y:S01]  /*2780*/  IMAD.SHL.U32 R99, R170, 0x10, RZ ;  /* 0x00000010aa637824 */ /* 0x000fe200078e00ff */
[C---:B------:R-:W-:Y:S01]  /*2790*/  SHF.L.U64.HI R0, R48.reuse, 0x1, R3 ;  /* 0x0000000130007819 */ /* 0x040fe20000010203 */
[----:B------:R-:W-:Y:S01]  /*27a0*/  IMAD.SHL.U32 R48, R48, 0x2, RZ ;  /* 0x0000000230307824 */ /* 0x000fe200078e00ff */
[----:B------:R-:W-:Y:S01]  /*27b0*/  IADD3.X R82, RZ, R69, RZ, P4, !PT ;  /* 0x00000045ff527210 */ /* 0x000fe200027fe4ff */
[----:B------:R-:W-:Y:S01]  /*27c0*/  IMAD.X R96, R60, 0x1, R89, P1 ;  /* 0x000000013c607824 */ /* 0x000fe200008e0659 */
[----:B------:R-:W-:Y:S01]  /*27d0*/  IADD3 R85, P5, R83, R70, RZ ;  /* 0x0000004653557210 */ /* 0x000fe20007fbe0ff */
[----:B------:R-:W-:Y:S01]  /*27e0*/  IMAD.SHL.U32 R144, R155, 0x20, RZ ;  /* 0x000000209b907824 */ /* 0x000fe200078e00ff */
[----:B------:R-:W-:Y:S01]  /*27f0*/  IADD3 R93, P2, R61, R80, RZ ;  /* 0x000000503d5d7210 */ /* 0x000fe20007f5e0ff */
[----:B------:R-:W-:Y:S01]  /*2800*/  IMAD R142, R155, 0x30, RZ ;  /* 0x000000309b8e7824 */ /* 0x000fe200078e02ff */
[----:B------:R-:W-:Y:S01]  /*2810*/  IADD3 R77, P0, R75, R70, RZ ;  /* 0x000000464b4d7210 */ /* 0x000fe20007f1e0ff */
[----:B------:R-:W-:Y:S01]  /*2820*/  IMAD.X R84, R82, 0x1, R69, P5 ;  /* 0x0000000152547824 */ /* 0x000fe200028e0645 */
[----:B------:R-:W-:Y:S01]  /*2830*/  IADD3 R114, P4, R116, c[0x0][0x2b0], RZ ;  /* 0x0000ac0074727a10 */ /* 0x000fe20007f9e0ff */
[C---:B------:R-:W-:Y:S01]  /*2840*/  IMAD.IADD R135, R153.reuse, 0x1, R139 ;  /* 0x0000000199877824 */ /* 0x040fe200078e028b */
[C---:B------:R-:W-:Y:S01]  /*2850*/  SHF.L.U64.HI R98, R170.reuse, R98, c[0x0][0x294] ;  /* 0x0000a500aa627619 */ /* 0x040fe20000010262 */
[----:B------:R-:W-:Y:S01]  /*2860*/  IMAD.IADD R132, R153, 0x1, R138 ;  /* 0x0000000199847824 */ /* 0x000fe200078e028a */
[----:B------:R-:W-:Y:S01]  /*2870*/  SHF.L.U64.HI R100, R170, R71, c[0x0][0x294] ;  /* 0x0000a500aa647619 */ /* 0x000fe20000010247 */
[----:B------:R-:W-:Y:S01]  /*2880*/  IMAD.X R92, R60, 0x1, R81, P2 ;  /* 0x000000013c5c7824 */ /* 0x000fe200010e0651 */
[C---:B------:R-:W-:Y:S01]  /*2890*/  SHF.L.U32 R101, R170.reuse, 0x5, RZ ;  /* 0x00000005aa657819 */ /* 0x040fe200000006ff */
[----:B------:R-:W-:Y:S01]  /*28a0*/  IMAD.WIDE.U32 R170, R170, 0x60, RZ ;  /* 0x00000060aaaa7825 */ /* 0x000fe200078e00ff */
[----:B------:R-:W-:-:S02]  /*28b0*/  IADD3.X R115, R117, c[0x0][0x2b4], RZ, P4, !PT ;  /* 0x0000ad0075737a10 */ /* 0x000fc400027fe4ff */
[----:B------:R-:W-:Y:S01]  /*28c0*/  IADD3 R16, P1, R48, c[0x0][0x2b0], RZ ;  /* 0x0000ac0030107a10 */ /* 0x000fe20007f3e0ff */
[----:B------:R-:W-:Y:S01]  /*28d0*/  IMAD.X R76, R74, 0x1, R69, P0 ;  /* 0x000000014a4c7824 */ /* 0x000fe200000e0645 */
[-C--:B------:R-:W-:Y:S01]  /*28e0*/  IADD3 R91, P5, R77, R70.reuse, RZ ;  /* 0x000000464d5b7210 */ /* 0x080fe20007fbe0ff */
[----:B------:R-:W-:Y:S01]  /*28f0*/  IMAD R73, R73, c[0x0][0x19c], RZ ;  /* 0x0000670049497a24 */ /* 0x000fe200078e02ff */
[----:B------:R-:W-:Y:S01]  /*2900*/  IADD3 R95, P4, R85, R70, RZ ;  /* 0x00000046555f7210 */ /* 0x000fe20007f9e0ff */
[----:B------:R-:W-:Y:S01]  /*2910*/  IMAD.WIDE.U32 R172, R173, 0x20, RZ ;  /* 0x00000020adac7825 */ /* 0x000fe200078e00ff */
[----:B------:R-:W-:Y:S02]  /*2920*/  IADD3 R116, P2, R116, c[0x0][0x2a8], RZ ;  /* 0x0000aa0074747a10 */ /* 0x000fe40007f5e0ff */
[----:B------:R-:W-:Y:S01]  /*2930*/  IADD3 R48, P0, R48, c[0x0][0x2a8], RZ ;  /* 0x0000aa0030307a10 */ /* 0x000fe20007f1e0ff */
[----:B------:R-:W-:Y:S01]  /*2940*/  IMAD.MOV.U32 R9, RZ, RZ, R134 ;  /* 0x000000ffff097224 */ /* 0x000fe200078e0086 */
[C---:B------:R-:W-:Y:S01]  /*2950*/  SHF.L.U64.HI R71, R72.reuse, R71, c[0x0][0x28c] ;  /* 0x0000a30048477619 */ /* 0x040fe20000010247 */
[----:B------:R-:W-:Y:S01]  /*2960*/  IMAD.SHL.U32 R72, R72, 0x20, RZ ;  /* 0x0000002048487824 */ /* 0x000fe200078e00ff */
[----:B------:R-:W-:Y:S01]  /*2970*/  SHF.L.U64.HI R100, R101, 0x1, R100 ;  /* 0x0000000165647819 */ /* 0x000fe20000010264 */
[----:B------:R-:W-:Y:S01]  /*2980*/  IMAD.IADD R73, R173, 0x1, R73 ;  /* 0x00000001ad497824 */ /* 0x000fe200078e0249 */
[----:B------:R-:W-:Y:S01]  /*2990*/  SHF.L.U64.HI R98, R99, 0x1, R98 ;  /* 0x0000000163627819 */ /* 0x000fe20000010262 */
[----:B------:R-:W-:Y:S01]  /*29a0*/  IMAD.SHL.U32 R101, R101, 0x2, RZ ;  /* 0x0000000265657824 */ /* 0x000fe200078e00ff */
[----:B------:R-:W-:Y:S01]  /*29b0*/  SHF.R.S32.HI R127, RZ, 0x1f, R144 ;  /* 0x0000001fff7f7819 */ /* 0x000fe20000011490 */
[----:B------:R-:W-:Y:S01]  /*29c0*/  IMAD.SHL.U32 R99, R99, 0x2, RZ ;  /* 0x0000000263637824 */ /* 0x000fe200078e00ff */
[----:B------:R-:W-:Y:S01]  /*29d0*/  SHF.R.S32.HI R125, RZ, 0x1f, R142 ;  /* 0x0000001fff7d7819 */ /* 0x000fe2000001148e */
[----:B------:R-:W-:Y:S01]  /*29e0*/  IMAD.X R90, R76, 0x1, R69, P5 ;  /* 0x000000014c5a7824 */ /* 0x000fe200028e0645 */
[----:B------:R-:W-:Y:S01]  /*29f0*/  SHF.R.S32.HI R123, RZ, 0x1f, R139 ;  /* 0x0000001fff7b7819 */ /* 0x000fe2000001148b */
[----:B------:R-:W-:Y:S01]  /*2a00*/  IMAD.X R94, R84, 0x1, R69, P4 ;  /* 0x00000001545e7824 */ /* 0x000fe200020e0645 */
[----:B------:R-:W-:-:S02]  /*2a10*/  SHF.R.S32.HI R122, RZ, 0x1f, R138 ;  /* 0x0000001fff7a7819 */ /* 0x000fc4000001148a */
[----:B------:R-:W-:Y:S02]  /*2a20*/  IADD3 R104, R171, UR5, RZ ;  /* 0x00000005ab687c10 */ /* 0x000fe4000fffe0ff */
[----:B------:R-:W-:Y:S02]  /*2a30*/  SHF.R.S32.HI R121, RZ, 0x1f, R135 ;  /* 0x0000001fff797819 */ /* 0x000fe40000011487 */
[----:B------:R-:W-:Y:S02]  /*2a40*/  SHF.R.S32.HI R120, RZ, 0x1f, R132 ;  /* 0x0000001fff787819 */ /* 0x000fe40000011484 */
[----:B------:R-:W-:Y:S02]  /*2a50*/  IADD3.X R117, R117, c[0x0][0x2ac], RZ, P2, !PT ;  /* 0x0000ab0075757a10 */ /* 0x000fe400017fe4ff */
[C---:B------:R-:W-:Y:S02]  /*2a60*/  IADD3.X R17, R0.reuse, c[0x0][0x2b4], RZ, P1, !PT ;  /* 0x0000ad0000117a10 */ /* 0x040fe40000ffe4ff */
[----:B------:R-:W-:-:S02]  /*2a70*/  IADD3.X R49, R0, c[0x0][0x2ac], RZ, P0, !PT ;  /* 0x0000ab0000317a10 */ /* 0x000fc400007fe4ff */
.L_x_2889:
        /* <DEDUP_REMOVED lines=8> */
[----:B--23--:R-:W-:-:S05]  /*2b00*/  @!P6 BRA `(.L_x_2798) ;  /* 0x000000900000e947 */ /* 0x00cfca0003800000 */
        /* <DEDUP_REMOVED lines=9> */
.L_x_2798:
[----:B------:R-:W-:Y:S05]  /*2ba0*/  BSYNC B0 ;  /* 0x0000000000007941 */ /* 0x000fea0003800000 */
.L_x_2797:
        /* <DEDUP_REMOVED lines=18> */
.L_x_2800:
[----:B------:R-:W-:Y:S05]  /*2cd0*/  BSYNC B0 ;  /* 0x0000000000007941 */ /* 0x000fea0003800000 */
.L_x_2799:
        /* <DEDUP_REMOVED lines=18> */
.L_x_2802:
[----:B------:R-:W-:Y:S05]  /*2e00*/  BSYNC B0 ;  /* 0x0000000000007941 */ /* 0x000fea0003800000 */
.L_x_2801:
        /* <DEDUP_REMOVED lines=18> */
.L_x_2804:
[----:B------:R-:W-:Y:S05]  /*2f30*/  BSYNC B0 ;  /* 0x0000000000007941 */ /* 0x000fea0003800000 */
.L_x_2803:
        /* <DEDUP_REMOVED lines=65> */
.L_x_2810:
[----:B------:R-:W-:Y:S05]  /*3350*/  BSYNC B0 ;  /* 0x0000000000007941 */ /* 0x000fea0003800000 */
.L_x_2809:
        /* <DEDUP_REMOVED lines=54> */
.L_x_2812:
[----:B------:R-:W-:Y:S05]  /*36c0*/  BSYNC B0 ;  /* 0x0000000000007941 */ /* 0x000fea0003800000 */
.L_x_2811:
        /* <DEDUP_REMOVED lines=53> */
.L_x_2808:
[----:B------:R-:W-:Y:S05]  /*3a20*/  BSYNC B1 ;  /* 0x0000000000017941 */ /* 0x000fea0003800000 */
.L_x_2807:
        /* <DEDUP_REMOVED lines=64> */
.L_x_2816:
[----:B------:R-:W-:Y:S05]  /*3e30*/  BSYNC B0 ;  /* 0x0000000000007941 */ /* 0x000fea0003800000 */
.L_x_2815:
        /* <DEDUP_REMOVED lines=57> */
.L_x_2818:
[----:B------:R-:W-:Y:S05]  /*41d0*/  BSYNC B0 ;  /* 0x0000000000007941 */ /* 0x000fea0003800000 */
.L_x_2817:
        /* <DEDUP_REMOVED lines=56> */
.L_x_2814:
[----:B------:R-:W-:Y:S05]  /*4560*/  BSYNC B1 ;  /* 0x0000000000017941 */ /* 0x000fea0003800000 */
.L_x_2813:
        /* <DEDUP_REMOVED lines=64> */
.L_x_2822:
[----:B------:R-:W-:Y:S05]  /*4970*/  BSYNC B0 ;  /* 0x0000000000007941 */ /* 0x000fea0003800000 */
.L_x_2821:
        /* <DEDUP_REMOVED lines=57> */
.L_x_2824:
[----:B------:R-:W-:Y:S05]  /*4d10*/  BSYNC B0 ;  /* 0x0000000000007941 */ /* 0x000fea0003800000 */
.L_x_2823:
        /* <DEDUP_REMOVED lines=56> */
.L_x_2820:
[----:B------:R-:W-:Y:S05]  /*50a0*/  BSYNC B1 ;  /* 0x0000000000017941 */ /* 0x000fea0003800000 */
.L_x_2819:
        /* <DEDUP_REMOVED lines=68> */
.L_x_2828:
[----:B------:R-:W-:Y:S05]  /*54f0*/  BSYNC B0 ;  /* 0x0000000000007941 */ /* 0x000fea0003800000 */
.L_x_2827:
        /* <DEDUP_REMOVED lines=57> */
.L_x_2830:
[----:B------:R-:W-:Y:S05]  /*5890*/  BSYNC B0 ;  /* 0x0000000000007941 */ /* 0x000fea0003800000 */
.L_x_2829:
        /* <DEDUP_REMOVED lines=56> */
.L_x_2826:
[----:B------:R-:W-:Y:S05]  /*5c20*/  BSYNC B1 ;  /* 0x0000000000017941 */ /* 0x000fea0003800000 */
.L_x_2825:
        /* <DEDUP_REMOVED lines=8> */
.L_x_2806:
        /* <DEDUP_REMOVED lines=95> */
.L_x_2837:
[----:B------:R-:W-:Y:S05]  /*62a0*/  BSYNC B0 ;  /* 0x0000000000007941 */ /* 0x000fea0003800000 */
.L_x_2836:
[----:B------:R-:W-:Y:S05]  /*62b0*/  MOV R107, R105 ;  /* 0x00000069006b7202 */ /* 0x000fea0000000f00 */
[----:B-----5:R2:W-:Y:S02]  /*62c0*/  STG.E.128 [R106.64], R52 ;  /* 0x000000346a007986 */ /* 0x0205e4000c101d06 */
.L_x_2835:
[----:B------:R-:W-:Y:S05]  /*62d0*/  BSYNC B1 ;  /* 0x0000000000017941 */ /* 0x000fea0003800000 */
.L_x_2834:
        /* <DEDUP_REMOVED lines=94> */
.L_x_2841:
[----:B------:R-:W-:Y:S05]  /*68c0*/  BSYNC B0 ;  /* 0x0000000000007941 */ /* 0x000fea0003800000 */
.L_x_2840:
[----:B------:R-:W-:Y:S05]  /*68d0*/  MOV R107, R105 ;  /* 0x00000069006b7202 */ /* 0x000fea0000000f00 */
[----:B-----5:R3:W-:Y:S02]  /*68e0*/  STG.E.128 [R106.64+0x80], R52 ;  /* 0x000080346a007986 */ /* 0x0207e4000c101d06 */
.L_x_2839:
[----:B------:R-:W-:Y:S05]  /*68f0*/  BSYNC B1 ;  /* 0x0000000000017941 */ /* 0x000fea0003800000 */
.L_x_2838:
        /* <DEDUP_REMOVED lines=93> */
.L_x_2843:
[----:B------:R-:W-:Y:S05]  /*6ed0*/  BSYNC B0 ;  /* 0x0000000000007941 */ /* 0x000fea0003800000 */
.L_x_2842:
[----:B------:R-:W-:Y:S05]  /*6ee0*/  MOV R107, R105 ;  /* 0x00000069006b7202 */ /* 0x000fea0000000f00 */
[----:B-----5:R3:W-:Y:S02]  /*6ef0*/  STG.E.128 [R106.64+0x100], R52 ;  /* 0x000100346a007986 */ /* 0x0207e4000c101d06 */
.L_x_2833:
[----:B------:R-:W-:Y:S05]  /*6f00*/  BSYNC B2 ;  /* 0x0000000000027941 */ /* 0x000fea0003800000 */
.L_x_2832:
        /* <DEDUP_REMOVED lines=98> */
.L_x_2849:
[----:B------:R-:W-:Y:S05]  /*7530*/  BSYNC B0 ;  /* 0x0000000000007941 */ /* 0x000fea0003800000 */
.L_x_2848:
[C---:B------:R-:W-:Y:S04]  /*7540*/  LEA R2, P0, R61.reuse, R106, 0x1 ;  /* 0x0000006a3d027211 */ /* 0x040fe800078008ff */
[----:B------:R-:W-:Y:S05]  /*7550*/  LEA.HI.X R3, R61, R105, R60, 0x1, P0 ;  /* 0x000000693d037211 */ /* 0x000fea00000f0c3c */
[----:B-----5:R1:W-:Y:S04]  /*7560*/  STG.E.128 [R2.64], R56 ;  /* 0x0000003802007986 */ /* 0x0203e8000c101d06 */
.L_x_2847:
[----:B------:R-:W-:Y:S05]  /*7570*/  BSYNC B1 ;  /* 0x0000000000017941 */ /* 0x000fea0003800000 */
.L_x_2846:
        /* <DEDUP_REMOVED lines=96> */
.L_x_2853:
[----:B------:R-:W-:Y:S05]  /*7b80*/  BSYNC B0 ;  /* 0x0000000000007941 */ /* 0x000fea0003800000 */
.L_x_2852:
[C---:B------:R-:W-:Y:S04]  /*7b90*/  LEA R2, P0, R78.reuse, R106, 0x1 ;  /* 0x0000006a4e027211 */ /* 0x040fe800078008ff */
[----:B------:R-:W-:Y:S05]  /*7ba0*/  LEA.HI.X R3, R78, R105, R79, 0x1, P0 ;  /* 0x000000694e037211 */ /* 0x000fea00000f0c4f */
[----:B-----5:R4:W-:Y:S04]  /*7bb0*/  STG.E.128 [R2.64], R56 ;  /* 0x0000003802007986 */ /* 0x0209e8000c101d06 */
.L_x_2851:
[----:B------:R-:W-:Y:S05]  /*7bc0*/  BSYNC B1 ;  /* 0x0000000000017941 */ /* 0x000fea0003800000 */
.L_x_2850:
        /* <DEDUP_REMOVED lines=23> */
[----:B-1----:R-:W-:Y:S02]  /*7d40*/  LEA R176, P0, R107, R114, 0x1 ;  /* 0x000000726bb07211 */ /* 0x002fe400078008ff */
[-C--:B------:R-:W-:Y:S01]  /*7d50*/  LEA.HI.X.SX32 R174, R175, R124.reuse, 0x1, P5 ;  /* 0x0000007cafae7211 */ /* 0x080fe200028f0eff */
[----:B------:R-:W2:Y:S01]  /*7d60*/  LDG.E.128 R28, [R18.64] ;  /* 0x00000006121c7981 */ /* 0x000ea2000c1e1d00 */
[----:B------:R-:W-:Y:S02]  /*7d70*/  MOV R175, RZ ;  /* 0x000000ff00af7202 */ /* 0x000fe40000000f00 */
[----:B------:R-:W-:Y:S02]  /*7d80*/  @P4 IADD3 R175, RZ, -UR5, RZ ;  /* 0x80000005ffaf4c10 */ /* 0x000fe4000fffe0ff */
[----:B------:R-:W-:Y:S02]  /*7d90*/  LEA.HI.X R177, R107, R115, R174, 0x1, P0 ;  /* 0x000000736bb17211 */ /* 0x000fe400000f0cae */
[----:B------:R-:W-:Y:S04]  /*7da0*/  IADD3 R107, P0, R140, R175, RZ ;  /* 0x000000af8c6b7210 */ /* 0x000fe80007f1e0ff */
[----:B------:R-:W-:Y:S01]  /*7db0*/  LEA.HI.X.SX32 R174, R175, R124, 0x1, P0 ;  /* 0x0000007cafae7211 */ /* 0x000fe200000f0eff */
[----:B------:R-:W3:Y:S01]  /*7dc0*/  LDG.E.128 R176, [R176.64] ;  /* 0x00000006b0b07981 */ /* 0x000ee2000c1e1d00 */
        /* <DEDUP_REMOVED lines=16> */
[----:B------:R-:W-:Y:S01]  /*7ed0*/  HADD2.F32 R24, -RZ, R178.H0_H0 ;  /* 0x200000b2ff187230 */ /* 0x000fe20000004100 */
[----:B------:R-:W-:Y:S01]  /*7ee0*/  @!P4 FADD.FTZ R23, -R23, -RZ ;  /* 0x800000ff1717c221 */ /* 0x000fe20000010100 */
[----:B----4-:R-:W-:Y:S01]  /*7ef0*/  HADD2.F32 R35, -RZ, R52.H0_H0 ;  /* 0x20000034ff237230 */ /* 0x010fe20000004100 */
        /* <DEDUP_REMOVED lines=44> */
.L_x_2855:
[----:B------:R-:W-:Y:S05]  /*81c0*/  BSYNC B0 ;  /* 0x0000000000007941 */ /* 0x000fea0003800000 */
.L_x_2854:
[C---:B------:R-:W-:Y:S04]  /*81d0*/  LEA R2, P0, R86.reuse, R106, 0x1 ;  /* 0x0000006a56027211 */ /* 0x040fe800078008ff */
[----:B------:R-:W-:Y:S05]  /*81e0*/  LEA.HI.X R3, R86, R105, R87, 0x1, P0 ;  /* 0x0000006956037211 */ /* 0x000fea00000f0c57 */
[----:B-----5:R4:W-:Y:S04]  /*81f0*/  STG.E.128 [R2.64], R56 ;  /* 0x0000003802007986 */ /* 0x0209e8000c101d06 */
.L_x_2845:
[----:B------:R-:W-:Y:S05]  /*8200*/  BSYNC B2 ;  /* 0x0000000000027941 */ /* 0x000fea0003800000 */
.L_x_2844:
        /* <DEDUP_REMOVED lines=98> */
.L_x_2861:
[----:B------:R-:W-:Y:S05]  /*8830*/  BSYNC B0 ;  /* 0x0000000000007941 */ /* 0x000fea0003800000 */
.L_x_2860:
[C---:B------:R-:W-:Y:S04]  /*8840*/  LEA R2, P0, R172.reuse, R106, 0x1 ;  /* 0x0000006aac027211 */ /* 0x040fe800078008ff */
[----:B------:R-:W-:Y:S05]  /*8850*/  LEA.HI.X R3, R172, R105, R73, 0x1, P0 ;  /* 0x00000069ac037211 */ /* 0x000fea00000f0c49 */
[----:B-----5:R4:W-:Y:S04]  /*8860*/  STG.E.128 [R2.64], R56 ;  /* 0x0000003802007986 */ /* 0x0209e8000c101d06 */
.L_x_2859:
[----:B------:R-:W-:Y:S05]  /*8870*/  BSYNC B1 ;  /* 0x0000000000017941 */ /* 0x000fea0003800000 */
.L_x_2858:
        /* <DEDUP_REMOVED lines=96> */
.L_x_2865:
[----:B------:R-:W-:Y:S05]  /*8e80*/  BSYNC B0 ;  /* 0x0000000000007941 */ /* 0x000fea0003800000 */
.L_x_2864:
[C---:B------:R-:W-:Y:S04]  /*8e90*/  LEA R2, P0, R80.reuse, R106, 0x1 ;  /* 0x0000006a50027211 */ /* 0x040fe800078008ff */
[----:B------:R-:W-:Y:S05]  /*8ea0*/  LEA.HI.X R3, R80, R105, R81, 0x1, P0 ;  /* 0x0000006950037211 */ /* 0x000fea00000f0c51 */
[----:B-----5:R4:W-:Y:S04]  /*8eb0*/  STG.E.128 [R2.64], R56 ;  /* 0x0000003802007986 */ /* 0x0209e8000c101d06 */
.L_x_2863:
[----:B------:R-:W-:Y:S05]  /*8ec0*/  BSYNC B1 ;  /* 0x0000000000017941 */ /* 0x000fea0003800000 */
.L_x_2862:
        /* <DEDUP_REMOVED lines=95> */
.L_x_2867:
[----:B------:R-:W-:Y:S05]  /*94c0*/  BSYNC B0 ;  /* 0x0000000000007941 */ /* 0x000fea0003800000 */
.L_x_2866:
[C---:B------:R-:W-:Y:S04]  /*94d0*/  LEA R2, P0, R88.reuse, R106, 0x1 ;  /* 0x0000006a58027211 */ /* 0x040fe800078008ff */
[----:B------:R-:W-:Y:S05]  /*94e0*/  LEA.HI.X R3, R88, R105, R89, 0x1, P0 ;  /* 0x0000006958037211 */ /* 0x000fea00000f0c59 */
[----:B-----5:R4:W-:Y:S04]  /*94f0*/  STG.E.128 [R2.64], R56 ;  /* 0x0000003802007986 */ /* 0x0209e8000c101d06 */
.L_x_2857:
[----:B------:R-:W-:Y:S05]  /*9500*/  BSYNC B2 ;  /* 0x0000000000027941 */ /* 0x000fea0003800000 */
.L_x_2856:
        /* <DEDUP_REMOVED lines=100> */
.L_x_2873:
[----:B------:R-:W-:Y:S05]  /*9b50*/  BSYNC B0 ;  /* 0x0000000000007941 */ /* 0x000fea0003800000 */
.L_x_2872:
[C---:B------:R-:W-:Y:S01]  /*9b60*/  IMAD R0, R175.reuse, c[0x0][0x19c], RZ ;  /* 0x00006700af007a24 */ /* 0x040fe200078e02ff */
[----:B--23--:R-:W-:Y:S05]  /*9b70*/  MOV R107, R105 ;  /* 0x00000069006b7202 */ /* 0x00cfea0000000f00 */
[----:B------:R-:W-:Y:S05]  /*9b80*/  IMAD.WIDE.U32 R2, R175, c[0x0][0x198], R106 ;  /* 0x00006600af027a25 */ /* 0x000fea00078e006a */
[----:B------:R-:W-:Y:S05]  /*9b90*/  IADD3 R3, R3, R0, RZ ;  /* 0x0000000003037210 */ /* 0x000fea0007ffe0ff */
[----:B-----5:R2:W-:Y:S02]  /*9ba0*/  STG.E.128 [R2.64], R56 ;  /* 0x0000003802007986 */ /* 0x0205e4000c101d06 */
.L_x_2871:
[----:B------:R-:W-:Y:S05]  /*9bb0*/  BSYNC B1 ;  /* 0x0000000000017941 */ /* 0x000fea0003800000 */
.L_x_2870:
        /* <DEDUP_REMOVED lines=96> */
.L_x_2877:
[----:B------:R-:W-:Y:S05]  /*a1c0*/  BSYNC B0 ;  /* 0x0000000000007941 */ /* 0x000fea0003800000 */
.L_x_2876:
[C---:B------:R-:W-:Y:S04]  /*a1d0*/  LEA R2, P0, R93.reuse, R106, 0x1 ;  /* 0x0000006a5d027211 */ /* 0x040fe800078008ff */
[----:B------:R-:W-:Y:S05]  /*a1e0*/  LEA.HI.X R3, R93, R105, R92, 0x1, P0 ;  /* 0x000000695d037211 */ /* 0x000fea00000f0c5c */
[----:B-----5:R2:W-:Y:S04]  /*a1f0*/  STG.E.128 [R2.64], R56 ;  /* 0x0000003802007986 */ /* 0x0205e8000c101d06 */
.L_x_2875:
[----:B------:R-:W-:Y:S05]  /*a200*/  BSYNC B1 ;  /* 0x0000000000017941 */ /* 0x000fea0003800000 */
.L_x_2874:
        /* <DEDUP_REMOVED lines=95> */
.L_x_2879:
[----:B------:R-:W-:Y:S05]  /*a800*/  BSYNC B0 ;  /* 0x0000000000007941 */ /* 0x000fea0003800000 */
.L_x_2878:
[C---:B------:R-:W-:Y:S04]  /*a810*/  LEA R2, P0, R97.reuse, R106, 0x1 ;  /* 0x0000006a61027211 */ /* 0x040fe800078008ff */
[----:B------:R-:W-:Y:S05]  /*a820*/  LEA.HI.X R3, R97, R105, R96, 0x1, P0 ;  /* 0x0000006961037211 */ /* 0x000fea00000f0c60 */
[----:B-----5:R2:W-:Y:S04]  /*a830*/  STG.E.128 [R2.64], R56 ;  /* 0x0000003802007986 */ /* 0x0205e8000c101d06 */
.L_x_2869:
[----:B------:R-:W-:Y:S05]  /*a840*/  BSYNC B2 ;  /* 0x0000000000027941 */ /* 0x000fea0003800000 */
.L_x_2868:
        /* <DEDUP_REMOVED lines=8> */
.L_x_2805:
        /* <DEDUP_REMOVED lines=14> */
.L_x_2881:
[----:B------:R-:W-:Y:S05]  /*a9b0*/  BSYNC B0 ;  /* 0x0000000000007941 */ /* 0x000fea0003800000 */
.L_x_2880:
        /* <DEDUP_REMOVED lines=24> */
.L_x_2883:
[----:B------:R-:W-:Y:S05]  /*ab40*/  BSYNC B0 ;  /* 0x0000000000007941 */ /* 0x000fea0003800000 */
.L_x_2882:
        /* <DEDUP_REMOVED lines=24> */
.L_x_2885:
[----:B------:R-:W-:Y:S05]  /*acd0*/  BSYNC B0 ;  /* 0x0000000000007941 */ /* 0x000fea0003800000 */
.L_x_2884:
        /* <DEDUP_REMOVED lines=28> */
.L_x_2886:
[----:B------:R-:W-:Y:S05]  /*aea0*/  BSYNC B0 ;  /* 0x0000000000007941 */ /* 0x000fea0003800000 */
.L_x_2831:
        /* <DEDUP_REMOVED lines=80> */
.L_x_2887:
        /* <DEDUP_REMOVED lines=9> */
.L_x_2888:
[----:B------:R-:W-:Y:S04]  /*b440*/  IADD3 R9, R9, -0x1, RZ ;  /* 0xffffffff09097810 */ /* 0x000fe80007ffe0ff */
[----:B------:R-:W-:Y:S11]  /*b450*/  ISETP.GT.AND P0, PT, R9, R66, PT ;  /* 0x000000420900720c */ /* 0x000ff60003f04270 */
[----:B------:R-:W-:Y:S02]  /*b460*/  @!UPT UIADD3 URZ, URZ, URZ, URZ ;  /* 0x0000003f3f3ff290 */ /* 0x000fe4000fffe03f */
[----:B------:R-:W-:-:S05]  /*b470*/  @P0 BRA `(.L_x_2889) ;  /* 0xffff760000000947 */ /* 0x000fca000383ffff */
.L_x_2796:
        /* <DEDUP_REMOVED lines=8> */
[C---:B--2---:R-:W-:Y:S01]  /*b500*/  SHF.L.U64.HI R7, R3.reuse, R0, c[0x0][0x194] ;  /* 0x0000650003077619 */ /* 0x044fe20000010200 */
        /* <DEDUP_REMOVED lines=91> */
.L_x_2898:
[----:B------:R-:W-:Y:S05]  /*bac0*/  BSYNC B0 ;  /* 0x0000000000007941 */ /* 0x000fea0003800000 */
.L_x_2897:
[----:B-----5:R4:W-:Y:S02]  /*bad0*/  STS.128 [R200], R20 ;  /* 0x00000014c8007388 */ /* 0x0209e40000000c00 */
.L_x_2896:
[----:B------:R-:W-:Y:S05]  /*bae0*/  BSYNC B1 ;  /* 0x0000000000017941 */ /* 0x000fea0003800000 */
.L_x_2895:
        /* <DEDUP_REMOVED lines=46> */
.L_x_2902:
[----:B------:R-:W-:Y:S05]  /*bdd0*/  BSYNC B0 ;  /* 0x0000000000007941 */ /* 0x000fea0003800000 */
.L_x_2901:
[----:B-----5:R1:W-:Y:S02]  /*bde0*/  STS.128 [R200+0x2000], R20 ;  /* 0x00200014c8007388 */ /* 0x0203e40000000c00 */
.L_x_2900:
[----:B------:R-:W-:Y:S05]  /*bdf0*/  BSYNC B1 ;  /* 0x0000000000017941 */ /* 0x000fea0003800000 */
.L_x_2899:
        /* <DEDUP_REMOVED lines=8> */
[--C-:B-----5:R-:W-:Y:S02]  /*be80*/  HADD2.F32 R24, -RZ, R29.reuse.H0_H0 ;  /* 0x2000001dff187230 */ /* 0x120fe40000004100 */
[----:B------:R-:W-:Y:S02]  /*be90*/  HADD2.F32 R25, -RZ, R29.H1_H1 ;  /* 0x3000001dff197230 */ /* 0x000fe40000004100 */
[--C-:B-1----:R-:W-:Y:S02]  /*bea0*/  HADD2.F32 R22, -RZ, R31.reuse.H1_H1 ;  /* 0x3000001fff167230 */ /* 0x102fe40000004100 */
[----:B------:R-:W-:-:S02]  /*beb0*/  HADD2.F32 R23, -RZ, R31.H0_H0 ;  /* 0x2000001fff177230 */ /* 0x000fc40000004100 */
[----:B--2---:R-:W-:Y:S02]  /*bec0*/  HADD2.F32 R2, -RZ, R4.H1_H1 ;  /* 0x30000004ff027230 */ /* 0x004fe40000004100 */
[----:B------:R-:W-:Y:S02]  /*bed0*/  HADD2.F32 R0, -RZ, R5.H1_H1 ;  /* 0x30000005ff007230 */ /* 0x000fe40000004100 */
[----:B----4-:R-:W-:Y:S01]  /*bee0*/  HADD2.F32 R21, -RZ, R7.H1_H1 ;  /* 0x30000007ff157230 */ /* 0x010fe20000004100 */
[-C--:B------:R-:W-:Y:S01]  /*bef0*/  FMUL.FTZ R19, R25, R2.reuse ;  /* 0x0000000219137220 */ /* 0x080fe20000410000 */
[----:B------:R-:W-:Y:S01]  /*bf00*/  HADD2.F32 R20, -RZ, R6.H1_H1 ;  /* 0x30000006ff147230 */ /* 0x000fe20000004100 */
[----:B------:R-:W-:Y:S01]  /*bf10*/  FMUL.FTZ R18, R24, R2 ;  /* 0x0000000218127220 */ /* 0x000fe20000410000 */
[----:B------:R-:W-:Y:S01]  /*bf20*/  HADD2.F32 R4, -RZ, R4.H0_H0 ;  /* 0x20000004ff047230 */ /* 0x000fe20000004100 */
[CC--:B------:R-:W-:Y:S01]  /*bf30*/  FMUL.FTZ R2, R22.reuse, R0.reuse ;  /* 0x0000000016027220 */ /* 0x0c0fe20000410000 */
[----:B------:R-:W-:Y:S01]  /*bf40*/  HADD2.F32 R5, -RZ, R5.H0_H0 ;  /* 0x20000005ff057230 */ /* 0x000fe20000004100 */
[C---:B------:R-:W-:Y:S01]  /*bf50*/  FMUL.FTZ R0, R23.reuse, R0 ;  /* 0x0000000017007220 */ /* 0x040fe20000410000 */
[----:B------:R-:W-:Y:S01]  /*bf60*/  HADD2.F32 R27, -RZ, R7.H0_H0 ;  /* 0x20000007ff1b7230 */ /* 0x000fe20000004100 */
[-C--:B------:R-:W-:Y:S01]  /*bf70*/  FFMA.FTZ R2, R23, R21.reuse, -R2 ;  /* 0x0000001517027223 */ /* 0x080fe20000010802 */
[--C-:B------:R-:W-:Y:S01]  /*bf80*/  HADD2.F32 R23, -RZ, R28.reuse.H0_H0 ;  /* 0x2000001cff177230 */ /* 0x100fe20000004100 */
[-C--:B------:R-:W-:Y:S01]  /*bf90*/  FFMA.FTZ R18, R25, R20.reuse, R18 ;  /* 0x0000001419127223 */ /* 0x080fe20000010012 */
[----:B------:R-:W-:Y:S01]  /*bfa0*/  HADD2.F32 R25, -RZ, R28.H1_H1 ;  /* 0x3000001cff197230 */ /* 0x000fe20000004100 */
[----:B------:R-:W-:Y:S01]  /*bfb0*/  FFMA.FTZ R21, R22, R21, R0 ;  /* 0x0000001516157223 */ /* 0x000fe20000010000 */
        /* <DEDUP_REMOVED lines=16> */
.L_x_2904:
[----:B------:R-:W-:Y:S05]  /*c0c0*/  BSYNC B0 ;  /* 0x0000000000007941 */ /* 0x000fea0003800000 */
.L_x_2903:
[----:B-----5:R2:W-:Y:S02]  /*c0d0*/  STS.128 [R200+0x4000], R28 ;  /* 0x0040001cc8007388 */ /* 0x0205e40000000c00 */
.L_x_2894:
[----:B------:R-:W-:Y:S05]  /*c0e0*/  BSYNC B2 ;  /* 0x0000000000027941 */ /* 0x000fea0003800000 */
.L_x_2893:
[----:B-1--4-:R-:W-:Y:S01]  /*c0f0*/  IADD3 R20, R162, 0x10, RZ ;  /* 0x00000010a2147810 */ /* 0x012fe20007ffe0ff */
        /* <DEDUP_REMOVED lines=20> */
[----:B--2---:R-:W2:Y:S04]  /*c240*/  LDG.E.64 R4, [R36.64] ;  /* 0x0000000624047981 */ /* 0x004ea8000c1e1b00 */
[----:B---3--:R-:W3:Y:S01]  /*c250*/  LDG.E.64 R6, [R18.64] ;  /* 0x0000000612067981 */ /* 0x008ee2000c1e1b00 */
[----:B-----5:R-:W-:Y:S01]  /*c260*/  MOV R0, R27 ;  /* 0x0000001b00007202 */ /* 0x020fe20000000f00 */
[--C-:B------:R-:W-:Y:S01]  /*c270*/  HADD2.F32 R30, -RZ, R25.reuse.H1_H1 ;  /* 0x30000019ff1e7230 */ /* 0x100fe20000004100 */
[----:B------:R-:W-:Y:S01]  /*c280*/  MOV R28, R26 ;  /* 0x0000001a001c7202 */ /* 0x000fe20000000f00 */
[----:B------:R-:W-:Y:S02]  /*c290*/  HADD2.F32 R29, -RZ, R25.H0_H0 ;  /* 0x20000019ff1d7230 */ /* 0x000fe40000004100 */
[----:B------:R-:W-:-:S02]  /*c2a0*/  HADD2.F32 R27, -RZ, R0.H0_H0 ;  /* 0x20000000ff1b7230 */ /* 0x000fc40000004100 */
[----:B------:R-:W-:Y:S02]  /*c2b0*/  HADD2.F32 R26, -RZ, R0.H1_H1 ;  /* 0x30000000ff1a7230 */ /* 0x000fe40000004100 */
        /* <DEDUP_REMOVED lines=21> */
[----:B------:R-:W-:-:S02]  /*c410*/  FMUL.FTZ R24, R25, R4 ;  /* 0x0000000419187220 */ /* 0x000fc40000410000 */
[----:B------:R-:W-:Y:S01]  /*c420*/  FFMA.FTZ R7, R25, R6, -R7 ;  /* 0x0000000619077223 */ /* 0x000fe20000010807 */
[----:B------:R-:W-:Y:S01]  /*c430*/  F2FP.PACK_AB R25, R21, R22 ;  /* 0x000000161519723e */ /* 0x000fe200000000ff */
[-C--:B------:R-:W-:Y:S02]  /*c440*/  FMUL.FTZ R4, R28, R5.reuse ;  /* 0x000000051c047220 */ /* 0x080fe40000410000 */
[C---:B------:R-:W-:Y:S02]  /*c450*/  FMUL.FTZ R5, R0.reuse, R5 ;  /* 0x0000000500057220 */ /* 0x040fe40000410000 */
[----:B------:R-:W-:Y:S01]  /*c460*/  FFMA.FTZ R24, R27, R6, R24 ;  /* 0x000000061b187223 */ /* 0x000fe20000010018 */
[----:B------:R-:W-:Y:S01]  /*c470*/  F2FP.PACK_AB R27, R23, R2 ;  /* 0x00000002171b723e */ /* 0x000fe200000000ff */
[-C--:B------:R-:W-:Y:S02]  /*c480*/  FFMA.FTZ R4, R0, R29.reuse, -R4 ;  /* 0x0000001d00047223 */ /* 0x080fe40000010804 */
[----:B------:R-:W-:Y:S01]  /*c490*/  FFMA.FTZ R5, R28, R29, R5 ;  /* 0x0000001d1c057223 */ /* 0x000fe20000010005 */
[----:B------:R-:W-:-:S04]  /*c4a0*/  F2FP.PACK_AB R24, R24, R7 ;  /* 0x000000071818723e */ /* 0x000fc800000000ff */
[----:B------:R-:W-:Y:S02]  /*c4b0*/  F2FP.PACK_AB R26, R5, R4 ;  /* 0x00000004051a723e */ /* 0x000fe400000000ff */
.L_x_2910:
[----:B------:R-:W-:Y:S05]  /*c4c0*/  BSYNC B0 ;  /* 0x0000000000007941 */ /* 0x000fea0003800000 */
.L_x_2909:
[----:B-----5:R1:W-:Y:S02]  /*c4d0*/  STS.128 [R200+0x800], R24 ;  /* 0x00080018c8007388 */ /* 0x0203e40000000c00 */
.L_x_2908:
[----:B------:R-:W-:Y:S05]  /*c4e0*/  BSYNC B1 ;  /* 0x0000000000017941 */ /* 0x000fea0003800000 */
.L_x_2907:
        /* <DEDUP_REMOVED lines=47> */
.L_x_2914:
[----:B------:R-:W-:Y:S05]  /*c7e0*/  BSYNC B0 ;  /* 0x0000000000007941 */ /* 0x000fea0003800000 */
.L_x_2913:
[----:B-----5:R1:W-:Y:S02]  /*c7f0*/  STS.128 [R200+0x2800], R24 ;  /* 0x00280018c8007388 */ /* 0x0203e40000000c00 */
.L_x_2912:
[----:B------:R-:W-:Y:S05]  /*c800*/  BSYNC B1 ;  /* 0x0000000000017941 */ /* 0x000fea0003800000 */
.L_x_2911:
[----:B------:R1:W-:Y:S01]  /*c810*/  @P0 STS.128 [R200+0x4800], RZ ;  /* 0x004800ffc8000388 */ /* 0x0003e20000000c00 */
[----:B------:R-:W-:Y:S05]  /*c820*/  @P0 BRA `(.L_x_2906) ;  /* 0x000002c000000947 */ /* 0x000fea0003800000 */
[----:B-1--4-:R-:W5:Y:S01]  /*c830*/  LDG.E.128 R32, [R32.64+0x100] ;  /* 0x0001000620207981 */ /* 0x012f62000c1e1d00 */
[----:B------:R-:W-:Y:S01]  /*c840*/  ISETP.GE.AND P2, PT, R10, c[0x0][0x230], PT ;  /* 0x00008c000a007a0c */ /* 0x000fe20003f46270 */
[----:B------:R-:W-:-:S12]  /*c850*/  BSSY B0, `(.L_x_2915) ;  /* 0x0000028000007945 */ /* 0x000fd80003800000 */
[----:B------:R-:W-:Y:S05]  /*c860*/  @P2 BRA `(.L_x_2916) ;  /* 0x0000026000002947 */ /* 0x000fea0003800000 */
[----:B------:R-:W4:Y:S04]  /*c870*/  LDG.E.64 R4, [R36.64+0x80] ;  /* 0x0000800624047981 */ /* 0x000f28000c1e1b00 */
[----:B--2---:R-:W2:Y:S01]  /*c880*/  LDG.E.64 R6, [R18.64+0x80] ;  /* 0x0000800612067981 */ /* 0x004ea2000c1e1b00 */
[--C-:B-----5:R-:W-:Y:S02]  /*c890*/  HADD2.F32 R26, -RZ, R33.reuse.H0_H0 ;  /* 0x20000021ff1a7230 */ /* 0x120fe40000004100 */
        /* <DEDUP_REMOVED lines=15> */
[----:B------:R-:W-:Y:S01]  /*c990*/  HADD2.F32 R6, -RZ, R6.H0_H0 ;  /* 0x20000006ff067230 */ /* 0x000fe20000004100 */
[-C--:B------:R-:W-:Y:S01]  /*c9a0*/  FFMA.FTZ R18, R25, R22.reuse, R18 ;  /* 0x0000001619127223 */ /* 0x080fe20000010012 */
[--C-:B------:R-:W-:Y:S01]  /*c9b0*/  HADD2.F32 R25, -RZ, R32.reuse.H1_H1 ;  /* 0x30000020ff197230 */ /* 0x100fe20000004100 */
[----:B------:R-:W-:Y:S01]  /*c9c0*/  FFMA.FTZ R21, R23, R21, R0 ;  /* 0x0000001517157223 */ /* 0x000fe20000010000 */
[----:B------:R-:W-:Y:S01]  /*c9d0*/  HADD2.F32 R23, -RZ, R32.H0_H0 ;  /* 0x20000020ff177230 */ /* 0x000fe20000004100 */
[----:B------:R-:W-:Y:S01]  /*c9e0*/  FFMA.FTZ R19, R26, R22, -R19 ;  /* 0x000000161a137223 */ /* 0x000fe20000010813 */
        /* <DEDUP_REMOVED lines=14> */
.L_x_2916:
[----:B------:R-:W-:Y:S05]  /*cad0*/  BSYNC B0 ;  /* 0x0000000000007941 */ /* 0x000fea0003800000 */
.L_x_2915:
[----:B-----5:R1:W-:Y:S02]  /*cae0*/  STS.128 [R200+0x4800], R32 ;  /* 0x00480020c8007388 */ /* 0x0203e40000000c00 */
.L_x_2906:
[----:B------:R-:W-:Y:S05]  /*caf0*/  BSYNC B2 ;  /* 0x0000000000027941 */ /* 0x000fea0003800000 */
.L_x_2905:
        /* <DEDUP_REMOVED lines=10> */
[C---:B--2---:R-:W-:Y:S02]  /*cba0*/  IMAD.SHL.U32 R28, R5.reuse, 0x2, RZ ;  /* 0x00000002051c7824 */ /* 0x044fe400078e00ff */
[----:B------:R2:W-:Y:S01]  /*cbb0*/  @P2 STS.128 [R200+0x1000], RZ ;  /* 0x001000ffc8002388 */ /* 0x0005e20000000c00 */
[----:B------:R-:W-:Y:S02]  /*cbc0*/  SHF.L.U64.HI R0, R5, 0x1, R0 ;  /* 0x0000000105007819 */ /* 0x000fe40000010200 */
[C---:B------:R-:W-:Y:S02]  /*cbd0*/  IADD3 R18, P5, R28.reuse, c[0x0][0x2a8], RZ ;  /* 0x0000aa001c127a10 */ /* 0x040fe40007fbe0ff */
[----:B------:R-:W-:Y:S02]  /*cbe0*/  IADD3 R28, P4, R28, c[0x0][0x2b0], RZ ;  /* 0x0000ac001c1c7a10 */ /* 0x000fe40007f9e0ff */
[----:B------:R-:W-:-:S02]  /*cbf0*/  IADD3.X R19, R0, c[0x0][0x2ac], RZ, P5, !PT ;  /* 0x0000ab0000137a10 */ /* 0x000fc40002ffe4ff */
[----:B------:R-:W-:Y:S01]  /*cc00*/  IADD3.X R29, R0, c[0x0][0x2b4], RZ, P4, !PT ;  /* 0x0000ad00001d7a10 */ /* 0x000fe200027fe4ff */
[----:B------:R-:W-:Y:S05]  /*cc10*/  @P2 BRA `(.L_x_2920) ;  /* 0x000002e000002947 */ /* 0x000fea0003800000 */
[----:B-1----:R1:W5:Y:S01]  /*cc20*/  LDG.E.128 R24, [R12.64] ;  /* 0x000000060c187981 */ /* 0x002362000c1e1d00 */
[----:B------:R-:W-:Y:S01]  /*cc30*/  ISETP.GE.AND P2, PT, R14, c[0x0][0x230], PT ;  /* 0x00008c000e007a0c */ /* 0x000fe20003f46270 */
[----:B------:R-:W-:-:S12]  /*cc40*/  BSSY B0, `(.L_x_2921) ;  /* 0x000002a000007945 */ /* 0x000fd80003800000 */
[----:B------:R-:W-:Y:S05]  /*cc50*/  @P2 BRA `(.L_x_2922) ;  /* 0x0000028000002947 */ /* 0x000fea0003800000 */
[----:B--2---:R-:W2:Y:S04]  /*cc60*/  LDG.E.64 R4, [R28.64] ;  /* 0x000000061c047981 */ /* 0x004ea8000c1e1b00 */
[----:B---3--:R-:W3:Y:S01]  /*cc70*/  LDG.E.64 R6, [R18.64] ;  /* 0x0000000612067981 */ /* 0x008ee2000c1e1b00 */
[----:B-----5:R-:W-:Y:S01]  /*cc80*/  HADD2.F32 R30, -RZ, R27.H0_H0 ;  /* 0x2000001bff1e7230 */ /* 0x020fe20000004100 */
[----:B------:R-:W-:Y:S01]  /*cc90*/  MOV R31, R26 ;  /* 0x0000001a001f7202 */ /* 0x000fe20000000f00 */
[----:B----4-:R-:W-:Y:S02]  /*cca0*/  HADD2.F32 R32, -RZ, R25.H1_H1 ;  /* 0x30000019ff207230 */ /* 0x010fe40000004100 */
        /* <DEDUP_REMOVED lines=35> */
.L_x_2922:
[----:B------:R-:W-:Y:S05]  /*cee0*/  BSYNC B0 ;  /* 0x0000000000007941 */ /* 0x000fea0003800000 */
.L_x_2921:
[----:B-----5:R1:W-:Y:S02]  /*cef0*/  STS.128 [R200+0x1000], R24 ;  /* 0x00100018c8007388 */ /* 0x0203e40000000c00 */
.L_x_2920:
[----:B------:R-:W-:Y:S05]  /*cf00*/  BSYNC B1 ;  /* 0x0000000000017941 */ /* 0x000fea0003800000 */
.L_x_2919:
        /* <DEDUP_REMOVED lines=47> */
.L_x_2926:
[----:B------:R-:W-:Y:S05]  /*d200*/  BSYNC B0 ;  /* 0x0000000000007941 */ /* 0x000fea0003800000 */
.L_x_2925:
[----:B-----5:R1:W-:Y:S02]  /*d210*/  STS.128 [R200+0x3000], R24 ;  /* 0x00300018c8007388 */ /* 0x0203e40000000c00 */
.L_x_2924:
[----:B------:R-:W-:Y:S05]  /*d220*/  BSYNC B1 ;  /* 0x0000000000017941 */ /* 0x000fea0003800000 */
.L_x_2923:
        /* <DEDUP_REMOVED lines=9> */
[--C-:B------:R-:W-:Y:S02]  /*d2c0*/  HADD2.F32 R27, -RZ, R25.reuse.H0_H0 ;  /* 0x20000019ff1b7230 */ /* 0x100fe40000004100 */
[----:B------:R-:W-:Y:S02]  /*d2d0*/  HADD2.F32 R25, -RZ, R25.H1_H1 ;  /* 0x30000019ff197230 */ /* 0x000fe40000004100 */
[----:B------:R-:W-:-:S02]  /*d2e0*/  HADD2.F32 R23, -RZ, R21.H0_H0 ;  /* 0x20000015ff177230 */ /* 0x000fc40000004100 */
[----:B------:R-:W-:Y:S02]  /*d2f0*/  HADD2.F32 R21, -RZ, R21.H1_H1 ;  /* 0x30000015ff157230 */ /* 0x000fe40000004100 */
[----:B--2---:R-:W-:Y:S02]  /*d300*/  HADD2.F32 R0, -RZ, R5.H1_H1 ;  /* 0x30000005ff007230 */ /* 0x004fe40000004100 */
[----:B-1----:R-:W-:Y:S02]  /*d310*/  HADD2.F32 R12, -RZ, R4.H1_H1 ;  /* 0x30000004ff0c7230 */ /* 0x002fe40000004100 */
[----:B---3--:R-:W-:Y:S01]  /*d320*/  HADD2.F32 R19, -RZ, R7.H1_H1 ;  /* 0x30000007ff137230 */ /* 0x008fe20000004100 */
[-C--:B------:R-:W-:Y:S01]  /*d330*/  FMUL.FTZ R2, R21, R0.reuse ;  /* 0x0000000015027220 */ /* 0x080fe20000410000 */
[----:B------:R-:W-:Y:S01]  /*d340*/  HADD2.F32 R18, -RZ, R6.H1_H1 ;  /* 0x30000006ff127230 */ /* 0x000fe20000004100 */
[----:B------:R-:W-:Y:S01]  /*d350*/  FMUL.FTZ R0, R23, R0 ;  /* 0x0000000017007220 */ /* 0x000fe20000410000 */
[----:B------:R-:W-:Y:S01]  /*d360*/  HADD2.F32 R4, -RZ, R4.H0_H0 ;  /* 0x20000004ff047230 */ /* 0x000fe20000004100 */
[-C--:B------:R-:W-:Y:S01]  /*d370*/  FMUL.FTZ R13, R25, R12.reuse ;  /* 0x0000000c190d7220 */ /* 0x080fe20000410000 */
[----:B------:R-:W-:Y:S01]  /*d380*/  HADD2.F32 R5, -RZ, R5.H0_H0 ;  /* 0x20000005ff057230 */ /* 0x000fe20000004100 */
[-C--:B------:R-:W-:Y:S01]  /*d390*/  FFMA.FTZ R2, R23, R19.reuse, -R2 ;  /* 0x0000001317027223 */ /* 0x080fe20000010802 */
[----:B------:R-:W-:Y:S01]  /*d3a0*/  HADD2.F32 R23, -RZ, R24.H1_H1 ;  /* 0x30000018ff177230 */ /* 0x000fe20000004100 */
[----:B------:R-:W-:Y:S01]  /*d3b0*/  FMUL.FTZ R12, R27, R12 ;  /* 0x0000000c1b0c7220 */ /* 0x000fe20000410000 */
[----:B------:R-:W-:Y:S01]  /*d3c0*/  HADD2.F32 R6, -RZ, R6.H0_H0 ;  /* 0x20000006ff067230 */ /* 0x000fe20000004100 */
        /* <DEDUP_REMOVED lines=16> */
[----:B------:R-:W-:Y:S02]  /*d4d0*/  F2FP.PACK_AB R25, R12, R13 ;  /* 0x0000000d0c19723e */ /* 0x000fe400000000ff */
[----:B------:R-:W-:-:S02]  /*d4e0*/  F2FP.PACK_AB R24, R18, R7 ;  /* 0x000000071218723e */ /* 0x000fc400000000ff */
[----:B------:R-:W-:Y:S02]  /*d4f0*/  F2FP.PACK_AB R26, R5, R4 ;  /* 0x00000004051a723e */ /* 0x000fe400000000ff */
.L_x_2928:
[----:B------:R-:W-:Y:S05]  /*d500*/  BSYNC B0 ;  /* 0x0000000000007941 */ /* 0x000fea0003800000 */
.L_x_2927:
[----:B-----5:R1:W-:Y:S02]  /*d510*/  STS.128 [R200+0x5000], R24 ;  /* 0x00500018c8007388 */ /* 0x0203e40000000c00 */
.L_x_2918:
[----:B------:R-:W-:Y:S05]  /*d520*/  BSYNC B2 ;  /* 0x0000000000027941 */ /* 0x000fea0003800000 */
.L_x_2917:
[----:B--2---:R-:W-:-:S04]  /*d530*/  IADD3 R28, R162, 0x30, RZ ;  /* 0x00000030a21c7810 */ /* 0x004fc80007ffe0ff */
        /* <DEDUP_REMOVED lines=8> */
[C---:B-1----:R-:W-:Y:S02]  /*d5c0*/  IMAD.SHL.U32 R24, R0.reuse, 0x2, RZ ;  /* 0x0000000200187824 */ /* 0x042fe400078e00ff */
[----:B------:R1:W-:Y:S01]  /*d5d0*/  @P2 STS.128 [R200+0x1800], RZ ;  /* 0x001800ffc8002388 */ /* 0x0003e20000000c00 */
[----:B------:R-:W-:Y:S02]  /*d5e0*/  SHF.L.U64.HI R0, R0, 0x1, R17 ;  /* 0x0000000100007819 */ /* 0x000fe40000010211 */
[C---:B------:R-:W-:Y:S02]  /*d5f0*/  IADD3 R6, P5, R24.reuse, c[0x0][0x2a8], RZ ;  /* 0x0000aa0018067a10 */ /* 0x040fe40007fbe0ff */
[----:B------:R-:W-:Y:S02]  /*d600*/  IADD3 R24, P4, R24, c[0x0][0x2b0], RZ ;  /* 0x0000ac0018187a10 */ /* 0x000fe40007f9e0ff */
[----:B------:R-:W-:-:S02]  /*d610*/  IADD3.X R7, R0, c[0x0][0x2ac], RZ, P5, !PT ;  /* 0x0000ab0000077a10 */ /* 0x000fc40002ffe4ff */
        /* <DEDUP_REMOVED lines=19> */
[----:B------:R-:W-:Y:S01]  /*d750*/  FMUL.FTZ R13, R23, R13 ;  /* 0x0000000d170d7220 */ /* 0x000fe20000410000 */
[----:B------:R-:W-:Y:S01]  /*d760*/  HADD2.F32 R2, -RZ, R2.H0_H0 ;  /* 0x20000002ff027230 */ /* 0x000fe20000004100 */
[-C--:B------:R-:W-:Y:S01]  /*d770*/  FMUL.FTZ R12, R18, R0.reuse ;  /* 0x00000000120c7220 */ /* 0x080fe20000410000 */
[----:B------:R-:W-:Y:S01]  /*d780*/  HADD2.F32 R3, -RZ, R3.H0_H0 ;  /* 0x20000003ff037230 */ /* 0x000fe20000004100 */
[----:B------:R-:W-:Y:S01]  /*d790*/  FMUL.FTZ R0, R19, R0 ;  /* 0x0000000013007220 */ /* 0x000fe20000410000 */
[----:B------:R-:W-:Y:S01]  /*d7a0*/  HADD2.F32 R4, -RZ, R4.H0_H0 ;  /* 0x20000004ff047230 */ /* 0x000fe20000004100 */
[----:B------:R-:W-:-:S02]  /*d7b0*/  FFMA.FTZ R14, R23, R17, -R14 ;  /* 0x00000011170e7223 */ /* 0x000fc4000001080e */
[----:B------:R-:W-:Y:S01]  /*d7c0*/  FFMA.FTZ R13, R26, R17, R13 ;  /* 0x000000111a0d7223 */ /* 0x000fe2000001000d */
[--C-:B------:R-:W-:Y:S01]  /*d7d0*/  HADD2.F32 R17, -RZ, R16.reuse.H0_H0 ;  /* 0x20000010ff117230 */ /* 0x100fe20000004100 */
[-C--:B------:R-:W-:Y:S01]  /*d7e0*/  FFMA.FTZ R12, R19, R15.reuse, -R12 ;  /* 0x0000000f130c7223 */ /* 0x080fe2000001080c */
[----:B------:R-:W-:Y:S01]  /*d7f0*/  HADD2.F32 R19, -RZ, R16.H1_H1 ;  /* 0x30000010ff137230 */ /* 0x000fe20000004100 */
[----:B------:R-:W-:Y:S01]  /*d800*/  FFMA.FTZ R15, R18, R15, R0 ;  /* 0x0000000f120f7223 */ /* 0x000fe20000010000 */
[--C-:B------:R-:W-:Y:S01]  /*d810*/  HADD2.F32 R16, -RZ, R21.reuse.H1_H1 ;  /* 0x30000015ff107230 */ /* 0x100fe20000004100 */
[-C--:B------:R-:W-:Y:S01]  /*d820*/  FMUL.FTZ R18, R17, R2.reuse ;  /* 0x0000000211127220 */ /* 0x080fe20000410000 */
[----:B------:R-:W-:Y:S02]  /*d830*/  HADD2.F32 R0, -RZ, R21.H0_H0 ;  /* 0x20000015ff007230 */ /* 0x000fe40000004100 */
[----:B------:R-:W-:Y:S01]  /*d840*/  HADD2.F32 R21, -RZ, R5.H0_H0 ;  /* 0x20000005ff157230 */ /* 0x000fe20000004100 */
[----:B------:R-:W-:-:S02]  /*d850*/  FMUL.FTZ R5, R19, R2 ;  /* 0x0000000213057220 */ /* 0x000fc40000410000 */
[-C--:B------:R-:W-:Y:S02]  /*d860*/  FMUL.FTZ R2, R16, R3.reuse ;  /* 0x0000000310027220 */ /* 0x080fe40000410000 */
[C---:B------:R-:W-:Y:S02]  /*d870*/  FMUL.FTZ R3, R0.reuse, R3 ;  /* 0x0000000300037220 */ /* 0x040fe40000410000 */
[----:B------:R-:W-:Y:S01]  /*d880*/  FFMA.FTZ R5, R17, R4, -R5 ;  /* 0x0000000411057223 */ /* 0x000fe20000010805 */
[----:B------:R-:W-:Y:S01]  /*d890*/  F2FP.PACK_AB R17, R13, R14 ;  /* 0x0000000e0d11723e */ /* 0x000fe200000000ff */
[----:B------:R-:W-:Y:S01]  /*d8a0*/  FFMA.FTZ R18, R19, R4, R18 ;  /* 0x0000000413127223 */ /* 0x000fe20000010012 */
[----:B------:R-:W-:Y:S01]  /*d8b0*/  F2FP.PACK_AB R19, R15, R12 ;  /* 0x0000000c0f13723e */ /* 0x000fe200000000ff */
[-C--:B------:R-:W-:Y:S02]  /*d8c0*/  FFMA.FTZ R2, R0, R21.reuse, -R2 ;  /* 0x0000001500027223 */ /* 0x080fe40000010802 */
[----:B------:R-:W-:Y:S01]  /*d8d0*/  FFMA.FTZ R3, R16, R21, R3 ;  /* 0x0000001510037223 */ /* 0x000fe20000010003 */
[----:B------:R-:W-:-:S04]  /*d8e0*/  F2FP.PACK_AB R16, R18, R5 ;  /* 0x000000051210723e */ /* 0x000fc800000000ff */
[----:B------:R-:W-:Y:S02]  /*d8f0*/  F2FP.PACK_AB R18, R3, R2 ;  /* 0x000000020312723e */ /* 0x000fe400000000ff */
.L_x_2933:
[----:B------:R-:W-:Y:S05]  /*d900*/  BSYNC B0 ;  /* 0x0000000000007941 */ /* 0x000fea0003800000 */
.L_x_2932:
[----:B-----5:R1:W-:Y:S02]  /*d910*/  STS.128 [R200+0x1800], R16 ;  /* 0x00180010c8007388 */ /* 0x0203e40000000c00 */
.L_x_2931:
[----:B------:R-:W-:Y:S05]  /*d920*/  BSYNC B1 ;  /* 0x0000000000017941 */ /* 0x000fea0003800000 */
.L_x_2930:
        /* <DEDUP_REMOVED lines=9> */
[--C-:B-1---5:R-:W-:Y:S01]  /*d9c0*/  HADD2.F32 R17, -RZ, R15.reuse.H1_H1 ;  /* 0x3000000fff117230 */ /* 0x122fe20000004100 */
[----:B------:R-:W-:Y:S01]  /*d9d0*/  MOV R19, R14 ;  /* 0x0000000e00137202 */ /* 0x000fe20000000f00 */
[----:B------:R-:W-:Y:S02]  /*d9e0*/  HADD2.F32 R18, -RZ, R15.H0_H0 ;  /* 0x2000000fff127230 */ /* 0x000fe40000004100 */
[--C-:B------:R-:W-:Y:S02]  /*d9f0*/  HADD2.F32 R23, -RZ, R13.reuse.H0_H0 ;  /* 0x2000000dff177230 */ /* 0x100fe40000004100 */
[----:B------:R-:W-:-:S02]  /*da00*/  HADD2.F32 R21, -RZ, R13.H1_H1 ;  /* 0x3000000dff157230 */ /* 0x000fc40000004100 */
[----:B--2---:R-:W-:Y:S02]  /*da10*/  HADD2.F32 R0, -RZ, R3.H1_H1 ;  /* 0x30000003ff007230 */ /* 0x004fe40000004100 */
[----:B------:R-:W-:Y:S02]  /*da20*/  HADD2.F32 R26, -RZ, R2.H1_H1 ;  /* 0x30000002ff1a7230 */ /* 0x000fe40000004100 */
[----:B---3--:R-:W-:Y:S01]  /*da30*/  HADD2.F32 R15, -RZ, R5.H1_H1 ;  /* 0x30000005ff0f7230 */ /* 0x008fe20000004100 */
[-C--:B------:R-:W-:Y:S01]  /*da40*/  FMUL.FTZ R11, R17, R0.reuse ;  /* 0x00000000110b7220 */ /* 0x080fe20000410000 */
[----:B------:R-:W-:Y:S01]  /*da50*/  HADD2.F32 R16, -RZ, R4.H1_H1 ;  /* 0x30000004ff107230 */ /* 0x000fe20000004100 */
[C---:B------:R-:W-:Y:S01]  /*da60*/  FMUL.FTZ R0, R18.reuse, R0 ;  /* 0x0000000012007220 */ /* 0x040fe20000410000 */
        /* <DEDUP_REMOVED lines=15> */
[----:B------:R-:W-:Y:S01]  /*db60*/  FMUL.FTZ R5, R17, R2 ;  /* 0x0000000211057220 */ /* 0x000fe20000410000 */
[----:B------:R-:W-:Y:S01]  /*db70*/  F2FP.PACK_AB R13, R13, R14 ;  /* 0x0000000e0d0d723e */ /* 0x000fe200000000ff */
[----:B------:R-:W-:-:S02]  /*db80*/  FMUL.FTZ R2, R16, R3 ;  /* 0x0000000310027220 */ /* 0x000fc40000410000 */
[----:B------:R-:W-:Y:S02]  /*db90*/  FMUL.FTZ R3, R12, R3 ;  /* 0x000000030c037220 */ /* 0x000fe40000410000 */
[-C--:B------:R-:W-:Y:S01]  /*dba0*/  FFMA.FTZ R5, R15, R4.reuse, -R5 ;  /* 0x000000040f057223 */ /* 0x080fe20000010805 */
[----:B------:R-:W-:Y:S01]  /*dbb0*/  F2FP.PACK_AB R15, R0, R11 ;  /* 0x0000000b000f723e */ /* 0x000fe200000000ff */
[----:B------:R-:W-:Y:S02]  /*dbc0*/  FFMA.FTZ R18, R17, R4, R18 ;  /* 0x0000000411127223 */ /* 0x000fe40000010012 */
[-C--:B------:R-:W-:Y:S02]  /*dbd0*/  FFMA.FTZ R2, R12, R19.reuse, -R2 ;  /* 0x000000130c027223 */ /* 0x080fe40000010802 */
[----:B------:R-:W-:Y:S01]  /*dbe0*/  FFMA.FTZ R3, R16, R19, R3 ;  /* 0x0000001310037223 */ /* 0x000fe20000010003 */
[----:B------:R-:W-:-:S04]  /*dbf0*/  F2FP.PACK_AB R12, R18, R5 ;  /* 0x00000005120c723e */ /* 0x000fc800000000ff */
[----:B------:R-:W-:Y:S02]  /*dc00*/  F2FP.PACK_AB R14, R3, R2 ;  /* 0x00000002030e723e */ /* 0x000fe400000000ff */
.L_x_2937:
[----:B------:R-:W-:Y:S05]  /*dc10*/  BSYNC B0 ;  /* 0x0000000000007941 */ /* 0x000fea0003800000 */
.L_x_2936:
[----:B-----5:R1:W-:Y:S02]  /*dc20*/  STS.128 [R200+0x3800], R12 ;  /* 0x0038000cc8007388 */ /* 0x0203e40000000c00 */
.L_x_2935:
[----:B------:R-:W-:Y:S05]  /*dc30*/  BSYNC B1 ;  /* 0x0000000000017941 */ /* 0x000fea0003800000 */
.L_x_2934:
        /* <DEDUP_REMOVED lines=14> */
[----:B------:R-:W-:Y:S02]  /*dd20*/  HADD2.F32 R16, -RZ, R2.H1_H1 ;  /* 0x30000002ff107230 */ /* 0x000fe40000004100 */
[----:B-1-3--:R-:W-:Y:S01]  /*dd30*/  HADD2.F32 R9, -RZ, R5.H1_H1 ;  /* 0x30000005ff097230 */ /* 0x00afe20000004100 */
        /* <DEDUP_REMOVED lines=29> */
.L_x_2939:
[----:B------:R-:W-:Y:S05]  /*df10*/  BSYNC B0 ;  /* 0x0000000000007941 */ /* 0x000fea0003800000 */
.L_x_2938:
[----:B-----5:R1:W-:Y:S01]  /*df20*/  STS.128 [R200+0x5800], R12 ;  /* 0x0058000cc8007388 */ /* 0x0203e20000000c00 */
[----:B------:R-:W-:Y:S05]  /*df30*/  BRA `(.L_x_2929) ;  /* 0x00004e4000007947 */ /* 0x000fea0003800000 */
.L_x_2892:
        /* <DEDUP_REMOVED lines=30> */
[----:B----4-:R-:W-:Y:S01]  /*e120*/  MOV R30, R23 ;  /* 0x00000017001e7202 */ /* 0x010fe20000000f00 */
[----:B------:R-:W-:Y:S02]  /*e130*/  HADD2.F32 R36, -RZ, R20.H0_H0 ;  /* 0x20000014ff247230 */ /* 0x000fe40000004100 */
[--C-:B--2---:R-:W-:Y:S02]  /*e140*/  HADD2.F32 R23, -RZ, R4.reuse.H0_H0 ;  /* 0x20000004ff177230 */ /* 0x104fe40000004100 */
[----:B------:R-:W-:Y:S02]  /*e150*/  HADD2.F32 R31, -RZ, R4.H1_H1 ;  /* 0x30000004ff1f7230 */ /* 0x000fe40000004100 */
[--C-:B------:R-:W-:Y:S01]  /*e160*/  HADD2.F32 R4, -RZ, R5.reuse.H0_H0 ;  /* 0x20000005ff047230 */ /* 0x100fe20000004100 */
[----:B------:R-:W-:Y:S01]  /*e170*/  @!P4 FADD.FTZ R23, -R23, -RZ ;  /* 0x800000ff1717c221 */ /* 0x000fe20000010100 */
[----:B------:R-:W-:-:S02]  /*e180*/  HADD2.F32 R34, -RZ, R5.H1_H1 ;  /* 0x30000005ff227230 */ /* 0x000fc40000004100 */
[--C-:B------:R-:W-:Y:S02]  /*e190*/  HADD2.F32 R5, -RZ, R6.reuse.H0_H0 ;  /* 0x20000006ff057230 */ /* 0x100fe40000004100 */
[----:B------:R-:W-:Y:S02]  /*e1a0*/  HADD2.F32 R35, -RZ, R6.H1_H1 ;  /* 0x30000006ff237230 */ /* 0x000fe40000004100 */
[----:B------:R-:W-:Y:S01]  /*e1b0*/  HADD2.F32 R6, -RZ, R7.H0_H0 ;  /* 0x20000007ff067230 */ /* 0x000fe20000004100 */
[----:B------:R-:W-:Y:S01]  /*e1c0*/  @!P4 FADD.FTZ R4, -R4, -RZ ;  /* 0x800000ff0404c221 */ /* 0x000fe20000010100 */
[----:B------:R-:W-:Y:S01]  /*e1d0*/  HADD2.F32 R37, -RZ, R21.H0_H0 ;  /* 0x20000015ff257230 */ /* 0x000fe20000004100 */
[----:B------:R-:W-:Y:S01]  /*e1e0*/  FMUL.FTZ R36, R36, R23 ;  /* 0x0000001724247220 */ /* 0x000fe20000410000 */
[----:B------:R-:W-:Y:S01]  /*e1f0*/  HADD2.F32 R20, -RZ, R20.H1_H1 ;  /* 0x30000014ff147230 */ /* 0x000fe20000004100 */
[----:B------:R-:W-:Y:S01]  /*e200*/  @!P4 FADD.FTZ R31, -R31, -RZ ;  /* 0x800000ff1f1fc221 */ /* 0x000fe20000010100 */
[----:B------:R-:W-:Y:S01]  /*e210*/  HADD2.F32 R23, -RZ, R30.H0_H0 ;  /* 0x2000001eff177230 */ /* 0x000fe20000004100 */
[----:B------:R-:W-:Y:S01]  /*e220*/  @!P4 FADD.FTZ R6, -R6, -RZ ;  /* 0x800000ff0606c221 */ /* 0x000fe20000010100 */
[----:B------:R-:W-:Y:S01]  /*e230*/  HADD2.F32 R7, -RZ, R7.H1_H1 ;  /* 0x30000007ff077230 */ /* 0x000fe20000004100 */
[----:B------:R-:W-:Y:S01]  /*e240*/  FMUL.FTZ R37, R37, R4 ;  /* 0x0000000425257220 */ /* 0x000fe20000410000 */
[----:B------:R-:W-:Y:S01]  /*e250*/  HADD2.F32 R4, -RZ, R22.H0_H0 ;  /* 0x20000016ff047230 */ /* 0x000fe20000004100 */
[----:B------:R-:W-:Y:S01]  /*e260*/  FMUL.FTZ R20, R20, R31 ;  /* 0x0000001f14147220 */ /* 0x000fe20000410000 */
[----:B------:R-:W-:Y:S01]  /*e270*/  HADD2.F32 R21, -RZ, R21.H1_H1 ;  /* 0x30000015ff157230 */ /* 0x000fe20000004100 */
[----:B------:R-:W-:Y:S01]  /*e280*/  @!P4 FADD.FTZ R5, -R5, -RZ ;  /* 0x800000ff0505c221 */ /* 0x000fe20000010100 */
[--C-:B-----5:R-:W-:Y:S01]  /*e290*/  HADD2.F32 R31, -RZ, R24.reuse.H1_H1 ;  /* 0x30000018ff1f7230 */ /* 0x120fe20000004100 */
[----:B------:R-:W-:Y:S01]  /*e2a0*/  FMUL.FTZ R6, R23, R6 ;  /* 0x0000000617067220 */ /* 0x000fe20000410000 */
[----:B------:R-:W-:Y:S01]  /*e2b0*/  HADD2.F32 R23, -RZ, R24.H0_H0 ;  /* 0x20000018ff177230 */ /* 0x000fe20000004100 */
[----:B------:R-:W-:Y:S01]  /*e2c0*/  @!P4 FADD.FTZ R34, -R34, -RZ ;  /* 0x800000ff2222c221 */ /* 0x000fe20000010100 */
[----:B------:R-:W-:Y:S01]  /*e2d0*/  HADD2.F32 R22, -RZ, R22.H1_H1 ;  /* 0x30000016ff167230 */ /* 0x000fe20000004100 */
[----:B------:R-:W-:Y:S01]  /*e2e0*/  @!P4 FADD.FTZ R35, -R35, -RZ ;  /* 0x800000ff2323c221 */ /* 0x000fe20000010100 */
[----:B------:R-:W-:Y:S01]  /*e2f0*/  HADD2.F32 R30, -RZ, R30.H1_H1 ;  /* 0x3000001eff1e7230 */ /* 0x000fe20000004100 */
[----:B------:R-:W-:Y:S01]  /*e300*/  @!P4 FADD.FTZ R7, -R7, -RZ ;  /* 0x800000ff0707c221 */ /* 0x000fe20000010100 */
[--C-:B---3--:R-:W-:Y:S01]  /*e310*/  HADD2.F32 R24, -RZ, R16.reuse.H1_H1 ;  /* 0x30000010ff187230 */ /* 0x108fe20000004100 */
[----:B------:R-:W-:Y:S01]  /*e320*/  FMUL.FTZ R5, R4, R5 ;  /* 0x0000000504057220 */ /* 0x000fe20000410000 */
[----:B------:R-:W-:Y:S01]  /*e330*/  HADD2.F32 R4, -RZ, R16.H0_H0 ;  /* 0x20000010ff047230 */ /* 0x000fe20000004100 */
[----:B------:R-:W-:Y:S01]  /*e340*/  FMUL.FTZ R21, R21, R34 ;  /* 0x0000002215157220 */ /* 0x000fe20000410000 */
        /* <DEDUP_REMOVED lines=26> */
.L_x_2945:
[----:B------:R-:W-:Y:S05]  /*e4f0*/  BSYNC B0 ;  /* 0x0000000000007941 */ /* 0x000fea0003800000 */
.L_x_2944:
[----:B-----5:R4:W-:Y:S02]  /*e500*/  STS.128 [R200], R24 ;  /* 0x00000018c8007388 */ /* 0x0209e40000000c00 */
.L_x_2943:
[----:B------:R-:W-:Y:S05]  /*e510*/  BSYNC B1 ;  /* 0x0000000000017941 */ /* 0x000fea0003800000 */
.L_x_2942:
        /* <DEDUP_REMOVED lines=27> */
[----:B--2---:R-:W-:Y:S01]  /*e6d0*/  MOV R30, R23 ;  /* 0x00000017001e7202 */ /* 0x004fe20000000f00 */
[----:B------:R-:W-:Y:S02]  /*e6e0*/  HADD2.F32 R36, -RZ, R20.H0_H0 ;  /* 0x20000014ff247230 */ /* 0x000fe40000004100 */
[--C-:B---3--:R-:W-:Y:S02]  /*e6f0*/  HADD2.F32 R23, -RZ, R4.reuse.H0_H0 ;  /* 0x20000004ff177230 */ /* 0x108fe40000004100 */
        /* <DEDUP_REMOVED lines=28> */
[--C-:B----4-:R-:W-:Y:S01]  /*e8c0*/  HADD2.F32 R24, -RZ, R16.reuse.H1_H1 ;  /* 0x30000010ff187230 */ /* 0x110fe20000004100 */
        /* <DEDUP_REMOVED lines=29> */
.L_x_2949:
[----:B------:R-:W-:Y:S05]  /*eaa0*/  BSYNC B0 ;  /* 0x0000000000007941 */ /* 0x000fea0003800000 */
.L_x_2948:
[----:B-----5:R1:W-:Y:S02]  /*eab0*/  STS.128 [R200+0x2000], R24 ;  /* 0x00200018c8007388 */ /* 0x0203e40000000c00 */
.L_x_2947:
[----:B------:R-:W-:Y:S05]  /*eac0*/  BSYNC B1 ;  /* 0x0000000000017941 */ /* 0x000fea0003800000 */
.L_x_2946:
        /* <DEDUP_REMOVED lines=26> */
[----:B-1--4-:R-:W-:Y:S01]  /*ec70*/  MOV R28, R23 ;  /* 0x00000017001c7202 */ /* 0x012fe20000000f00 */
        /* <DEDUP_REMOVED lines=60> */
.L_x_2951:
[----:B------:R-:W-:Y:S05]  /*f040*/  BSYNC B0 ;  /* 0x0000000000007941 */ /* 0x000fea0003800000 */
.L_x_2950:
[----:B-----5:R4:W-:Y:S02]  /*f050*/  STS.128 [R200+0x4000], R24 ;  /* 0x00400018c8007388 */ /* 0x0209e40000000c00 */
.L_x_2941:
[----:B------:R-:W-:Y:S05]  /*f060*/  BSYNC B2 ;  /* 0x0000000000027941 */ /* 0x000fea0003800000 */
.L_x_2940:
        /* <DEDUP_REMOVED lines=9> */
[----:B-12-4-:R1:W5:Y:S01]  /*f100*/  LDG.E.128 R28, [R32.64] ;  /* 0x00000006201c7981 */ /* 0x016362000c1e1d00 */
        /* <DEDUP_REMOVED lines=17> */
[----:B------:R-:W2:Y:S01]  /*f220*/  LDG.E.128 R24, [R24.64] ;  /* 0x0000000618187981 */ /* 0x000ea2000c1e1d00 */
[----:B------:R-:W-:Y:S02]  /*f230*/  LEA.HI.X R7, R5, c[0x0][0x2b4], R4, 0x1, P4 ;  /* 0x0000ad0005077a11 */ /* 0x000fe400020f0c04 */
[----:B------:R-:W-:-:S04]  /*f240*/  IADD3 R17, P4, R18, R17, RZ ;  /* 0x0000001112117210 */ /* 0x000fc80007f9e0ff */
[----:B------:R-:W4:Y:S01]  /*f250*/  LDG.E.128 R4, [R6.64] ;  /* 0x0000000606047981 */ /* 0x000f22000c1e1d00 */
[----:B------:R-:W-:Y:S02]  /*f260*/  LEA.HI.X.SX32 R16, R18, R16, 0x1, P4 ;  /* 0x0000001012107211 */ /* 0x000fe400020f0eff */
[----:B------:R-:W-:-:S04]  /*f270*/  LEA R18, P4, R17, c[0x0][0x2a8], 0x1 ;  /* 0x0000aa0011127a11 */ /* 0x000fc800078808ff */
[----:B------:R-:W-:-:S06]  /*f280*/  LEA.HI.X R19, R17, c[0x0][0x2ac], R16, 0x1, P4 ;  /* 0x0000ab0011137a11 */ /* 0x000fcc00020f0c10 */
[----:B---3--:R-:W3:Y:S01]  /*f290*/  LDG.E.128 R16, [R18.64] ;  /* 0x0000000612107981 */ /* 0x008ee2000c1e1d00 */
[----:B--2---:R-:W-:Y:S02]  /*f2a0*/  HADD2.F32 R36, -RZ, R24.H0_H0 ;  /* 0x20000018ff247230 */ /* 0x004fe40000004100 */
[----:B------:R-:W-:Y:S02]  /*f2b0*/  HADD2.F32 R35, -RZ, R25.H0_H0 ;  /* 0x20000019ff237230 */ /* 0x000fe40000004100 */
[--C-:B----4-:R-:W-:Y:S02]  /*f2c0*/  HADD2.F32 R21, -RZ, R4.reuse.H0_H0 ;  /* 0x20000004ff157230 */ /* 0x110fe40000004100 */
        /* <DEDUP_REMOVED lines=57> */
.L_x_2957:
[----:B------:R-:W-:Y:S05]  /*f660*/  BSYNC B0 ;  /* 0x0000000000007941 */ /* 0x000fea0003800000 */
.L_x_2956:
[----:B-----5:R2:W-:Y:S02]  /*f670*/  STS.128 [R200+0x800], R28 ;  /* 0x0008001cc8007388 */ /* 0x0205e40000000c00 */
.L_x_2955:
[----:B------:R-:W-:Y:S05]  /*f680*/  BSYNC B1 ;  /* 0x0000000000017941 */ /* 0x000fea0003800000 */
.L_x_2954:
[----:B------:R1:W-:Y:S01]  /*f690*/  @P1 STS.128 [R200+0x2800], RZ ;  /* 0x002800ffc8001388 */ /* 0x0003e20000000c00 */
[----:B------:R-:W-:Y:S01]  /*f6a0*/  BSSY B1, `(.L_x_2958) ;  /* 0x000005b000017945 */ /* 0x000fe20003800000 */
[----:B------:R-:W-:Y:S05]  /*f6b0*/  @P1 BRA `(.L_x_2959) ;  /* 0x0000059000001947 */ /* 0x000fea0003800000 */
[----:B-12-4-:R1:W5:Y:S01]  /*f6c0*/  LDG.E.128 R28, [R32.64+0x80] ;  /* 0x00008006201c7981 */ /* 0x016362000c1e1d00 */
        /* <DEDUP_REMOVED lines=18> */
[----:B------:R-:W2:Y:S01]  /*f7f0*/  LDG.E.128 R24, [R24.64+0x80] ;  /* 0x0000800618187981 */ /* 0x000ea2000c1e1d00 */
        /* <DEDUP_REMOVED lines=67> */
.L_x_2961:
[----:B------:R-:W-:Y:S05]  /*fc30*/  BSYNC B0 ;  /* 0x0000000000007941 */ /* 0x000fea0003800000 */
.L_x_2960:
[----:B-----5:R2:W-:Y:S02]  /*fc40*/  STS.128 [R200+0x2800], R28 ;  /* 0x0028001cc8007388 */ /* 0x0205e40000000c00 */
.L_x_2959:
[----:B------:R-:W-:Y:S05]  /*fc50*/  BSYNC B1 ;  /* 0x0000000000017941 */ /* 0x000fea0003800000 */
.L_x_2958:
        /* <DEDUP_REMOVED lines=18> */
[----:B--2---:R-:W-:Y:S01]  /*fd80*/  IMAD.WIDE R28, R5, 0x2, R32 ;  /* 0x00000002051c7825 */ /* 0x004fe200078e0220 */
        /* <DEDUP_REMOVED lines=11> */
[----:B-1----:R-:W-:Y:S02]  /*fe40*/  HADD2.F32 R33, -RZ, R29.H0_H0 ;  /* 0x2000001dff217230 */ /* 0x002fe40000004100 */
        /* <DEDUP_REMOVED lines=58> */
.L_x_2963:
[----:B------:R-:W-:Y:S05]  /*101f0*/  BSYNC B0 ;  /* 0x0000000000007941 */ /* 0x000fea0003800000 */
.L_x_2962:
[----:B-----5:R4:W-:Y:S02]  /*10200*/  STS.128 [R200+0x4800], R24 ;  /* 0x00480018c8007388 */ /* 0x0209e40000000c00 */
.L_x_2953:
[----:B------:R-:W-:Y:S05]  /*10210*/  BSYNC B2 ;  /* 0x0000000000027941 */ /* 0x000fea0003800000 */
.L_x_2952:
        /* <DEDUP_REMOVED lines=28> */
[----:B------:R-:W2:Y:S03]  /*103e0*/  LDG.E.128 R24, [R24.64] ;  /* 0x0000000618187981 */ /* 0x000ea6000c1e1d00 */
        /* <DEDUP_REMOVED lines=26> */
[----:B------:R-:W-:-:S02]  /*10590*/  @!P2 FADD.FTZ R7, -R7, -RZ ;  /* 0x800000ff0707a221 */ /* 0x000fc40000010100 */
[----:B------:R-:W-:Y:S01]  /*105a0*/  FMUL.FTZ R25, R25, R32 ;  /* 0x0000002019197220 */ /* 0x000fe20000410000 */
[----:B------:R-:W-:Y:S01]  /*105b0*/  HADD2.F32 R32, -RZ, R26.H0_H0 ;  /* 0x2000001aff207230 */ /* 0x000fe20000004100 */
[----:B------:R-:W-:Y:S01]  /*105c0*/  @!P2 FADD.FTZ R5, -R5, -RZ ;  /* 0x800000ff0505a221 */ /* 0x000fe20000010100 */
[----:B------:R-:W-:Y:S01]  /*105d0*/  HADD2.F32 R24, -RZ, R24.H1_H1 ;  /* 0x30000018ff187230 */ /* 0x000fe20000004100 */
[----:B------:R-:W-:Y:S01]  /*105e0*/  FMUL.FTZ R6, R21, R6 ;  /* 0x0000000615067220 */ /* 0x000fe20000410000 */
[----:B------:R-:W-:Y:S01]  /*105f0*/  HADD2.F32 R26, -RZ, R26.H1_H1 ;  /* 0x3000001aff1a7230 */ /* 0x000fe20000004100 */
[----:B------:R-:W-:Y:S01]  /*10600*/  FMUL.FTZ R7, R4, R7 ;  /* 0x0000000704077220 */ /* 0x000fe20000410000 */
[----:B-----5:R-:W-:Y:S01]  /*10610*/  HADD2.F32 R21, -RZ, R28.H0_H0 ;  /* 0x2000001cff157230 */ /* 0x020fe20000004100 */
[----:B------:R-:W-:Y:S01]  /*10620*/  @!P2 FADD.FTZ R23, -R23, -RZ ;  /* 0x800000ff1717a221 */ /* 0x000fe20000010100 */
[--C-:B---3--:R-:W-:Y:S01]  /*10630*/  HADD2.F32 R4, -RZ, R16.reuse.H0_H0 ;  /* 0x20000010ff047230 */ /* 0x108fe20000004100 */
        /* <DEDUP_REMOVED lines=30> */
.L_x_2969:
[----:B------:R-:W-:Y:S05]  /*10820*/  BSYNC B0 ;  /* 0x0000000000007941 */ /* 0x000fea0003800000 */
.L_x_2968:
[----:B-----5:R2:W-:Y:S02]  /*10830*/  STS.128 [R200+0x1000], R28 ;  /* 0x0010001cc8007388 */ /* 0x0205e40000000c00 */
.L_x_2967:
[----:B------:R-:W-:Y:S05]  /*10840*/  BSYNC B1 ;  /* 0x0000000000017941 */ /* 0x000fea0003800000 */
.L_x_2966:
        /* <DEDUP_REMOVED lines=22> */
[----:B------:R-:W2:Y:S03]  /*109b0*/  LDG.E.128 R24, [R24.64+0x80] ;  /* 0x0000800618187981 */ /* 0x000ea6000c1e1d00 */
        /* <DEDUP_REMOVED lines=67> */
.L_x_2973:
[----:B------:R-:W-:Y:S05]  /*10df0*/  BSYNC B0 ;  /* 0x0000000000007941 */ /* 0x000fea0003800000 */
.L_x_2972:
[----:B-----5:R2:W-:Y:S02]  /*10e00*/  STS.128 [R200+0x3000], R28 ;  /* 0x0030001cc8007388 */ /* 0x0205e40000000c00 */
.L_x_2971:
[----:B------:R-:W-:Y:S05]  /*10e10*/  BSYNC B1 ;  /* 0x0000000000017941 */ /* 0x000fea0003800000 */
.L_x_2970:
        /* <DEDUP_REMOVED lines=31> */
[--C-:B-1--4-:R-:W-:Y:S02]  /*11010*/  HADD2.F32 R12, -RZ, R4.reuse.H0_H0 ;  /* 0x20000004ff0c7230 */ /* 0x112fe40000004100 */
        /* <DEDUP_REMOVED lines=57> */
.L_x_2975:
[----:B------:R-:W-:Y:S05]  /*113b0*/  BSYNC B0 ;  /* 0x0000000000007941 */ /* 0x000fea0003800000 */
.L_x_2974:
[----:B-----5:R4:W-:Y:S02]  /*113c0*/  STS.128 [R200+0x5000], R24 ;  /* 0x00500018c8007388 */ /* 0x0209e40000000c00 */
.L_x_2965:
[----:B------:R-:W-:Y:S05]  /*113d0*/  BSYNC B2 ;  /* 0x0000000000027941 */ /* 0x000fea0003800000 */
.L_x_2964:
        /* <DEDUP_REMOVED lines=22> */
[----:B------:R-:W-:-:S03]  /*11540*/  IMAD.WIDE R24, R7, 0x2, R8 ;  /* 0x0000000207187825 */ /* 0x000fc600078e0208 */
        /* <DEDUP_REMOVED lines=38> */
[----:B-----5:R-:W-:Y:S01]  /*117b0*/  HADD2.F32 R3, -RZ, R16.H0_H0 ;  /* 0x20000010ff037230 */ /* 0x020fe20000004100 */
[----:B------:R-:W-:Y:S01]  /*117c0*/  @!P2 FADD.FTZ R5, -R5, -RZ ;  /* 0x800000ff0505a221 */ /* 0x000fe20000010100 */
[----:B---3--:R-:W-:Y:S01]  /*117d0*/  HADD2.F32 R4, -RZ, R12.H0_H0 ;  /* 0x2000000cff047230 */ /* 0x008fe20000004100 */
        /* <DEDUP_REMOVED lines=31> */
.L_x_2979:
[----:B------:R-:W-:Y:S05]  /*119d0*/  BSYNC B0 ;  /* 0x0000000000007941 */ /* 0x000fea0003800000 */
.L_x_2978:
[----:B-----5:R4:W-:Y:S02]  /*119e0*/  STS.128 [R200+0x1800], R16 ;  /* 0x00180010c8007388 */ /* 0x0209e40000000c00 */
.L_x_2977:
[----:B------:R-:W-:Y:S05]  /*119f0*/  BSYNC B1 ;  /* 0x0000000000017941 */ /* 0x000fea0003800000 */
.L_x_2976:
        /* <DEDUP_REMOVED lines=16> */
[----:B------:R-:W-:Y:S01]  /*11b00*/  IMAD.WIDE R24, R7, 0x2, R8 ;  /* 0x0000000207187825 */ /* 0x000fe200078e0208 */
[----:B------:R-:W-:Y:S02]  /*11b10*/  IADD3 R11, P2, R3, R0, RZ ;  /* 0x00000000030b7210 */ /* 0x000fe40007f5e0ff */
[----:B------:R-:W-:Y:S02]  /*11b20*/  @P1 IADD3 R12, -R155, RZ, RZ ;  /* 0x000000ff9b0c1210 */ /* 0x000fe40007ffe1ff */
[----:B------:R-:W-:Y:S01]  /*11b30*/  LEA.HI.X.SX32 R3, R3, R2, 0x1, P2 ;  /* 0x0000000203037211 */ /* 0x000fe200010f0eff */
[----:B--2---:R-:W2:Y:S01]  /*11b40*/  LDG.E.128 R24, [R24.64+0x80] ;  /* 0x0000800618187981 */ /* 0x004ea2000c1e1d00 */
[----:B------:R-:W-:-:S04]  /*11b50*/  IADD3 R5, P2, R4, R11, RZ ;  /* 0x0000000b04057210 */ /* 0x000fc80007f5e0ff */
[----:B------:R-:W-:Y:S02]  /*11b60*/  LEA.HI.X.SX32 R4, R4, R3, 0x1, P2 ;  /* 0x0000000304047211 */ /* 0x000fe400010f0eff */
[----:B------:R-:W-:-:S04]  /*11b70*/  LEA R6, P2, R5, c[0x0][0x2b0], 0x1 ;  /* 0x0000ac0005067a11 */ /* 0x000fc800078408ff */
[----:B------:R-:W-:Y:S02]  /*11b80*/  LEA.HI.X R7, R5, c[0x0][0x2b4], R4, 0x1, P2 ;  /* 0x0000ad0005077a11 */ /* 0x000fe400010f0c04 */
[----:B------:R-:W-:-:S04]  /*11b90*/  IADD3 R11, P2, R12, R11, RZ ;  /* 0x0000000b0c0b7210 */ /* 0x000fc80007f5e0ff */
[----:B---3--:R-:W3:Y:S01]  /*11ba0*/  LDG.E.128 R4, [R6.64] ;  /* 0x0000000606047981 */ /* 0x008ee2000c1e1d00 */
[----:B------:R-:W-:Y:S02]  /*11bb0*/  LEA.HI.X.SX32 R12, R12, R3, 0x1, P2 ;  /* 0x000000030c0c7211 */ /* 0x000fe400010f0eff */
[----:B------:R-:W-:-:S04]  /*11bc0*/  LEA R14, P2, R11, c[0x0][0x2a8], 0x1 ;  /* 0x0000aa000b0e7a11 */ /* 0x000fc800078408ff */
[----:B------:R-:W-:-:S06]  /*11bd0*/  LEA.HI.X R15, R11, c[0x0][0x2ac], R12, 0x1, P2 ;  /* 0x0000ab000b0f7a11 */ /* 0x000fcc00010f0c0c */
[----:B----4-:R-:W4:Y:S01]  /*11be0*/  LDG.E.128 R12, [R14.64] ;  /* 0x000000060e0c7981 */ /* 0x010f22000c1e1d00 */
[--C-:B--2---:R-:W-:Y:S02]  /*11bf0*/  HADD2.F32 R30, -RZ, R24.reuse.H0_H0 ;  /* 0x20000018ff1e7230 */ /* 0x104fe40000004100 */
[--C-:B------:R-:W-:Y:S02]  /*11c00*/  HADD2.F32 R29, -RZ, R25.reuse.H0_H0 ;  /* 0x20000019ff1d7230 */ /* 0x100fe40000004100 */
[----:B------:R-:W-:Y:S02]  /*11c10*/  HADD2.F32 R24, -RZ, R24.H1_H1 ;  /* 0x30000018ff187230 */ /* 0x000fe40000004100 */
[----:B------:R-:W-:Y:S02]  /*11c20*/  HADD2.F32 R32, -RZ, R25.H1_H1 ;  /* 0x30000019ff207230 */ /* 0x000fe40000004100 */
[--C-:B---3--:R-:W-:Y:S02]  /*11c30*/  HADD2.F32 R3, -RZ, R4.reuse.H0_H0 ;  /* 0x20000004ff037230 */ /* 0x108fe40000004100 */
[----:B------:R-:W-:-:S02]  /*11c40*/  HADD2.F32 R11, -RZ, R4.H1_H1 ;  /* 0x30000004ff0b7230 */ /* 0x000fc40000004100 */
[--C-:B------:R-:W-:Y:S02]  /*11c50*/  HADD2.F32 R4, -RZ, R5.reuse.H0_H0 ;  /* 0x20000005ff047230 */ /* 0x100fe40000004100 */
[----:B------:R-:W-:Y:S01]  /*11c60*/  HADD2.F32 R21, -RZ, R5.H1_H1 ;  /* 0x30000005ff157230 */ /* 0x000fe20000004100 */
[----:B------:R-:W-:Y:S01]  /*11c70*/  @!P1 FADD.FTZ R3, -R3, -RZ ;  /* 0x800000ff03039221 */ /* 0x000fe20000010100 */
[--C-:B------:R-:W-:Y:S01]  /*11c80*/  HADD2.F32 R5, -RZ, R6.reuse.H0_H0 ;  /* 0x20000006ff057230 */ /* 0x100fe20000004100 */
[----:B------:R-:W-:Y:S01]  /*11c90*/  @!P1 FADD.FTZ R4, -R4, -RZ ;  /* 0x800000ff04049221 */ /* 0x000fe20000010100 */
[----:B------:R-:W-:Y:S02]  /*11ca0*/  HADD2.F32 R23, -RZ, R6.H1_H1 ;  /* 0x30000006ff177230 */ /* 0x000fe40000004100 */
[--C-:B------:R-:W-:Y:S02]  /*11cb0*/  HADD2.F32 R6, -RZ, R7.reuse.H0_H0 ;  /* 0x20000007ff067230 */ /* 0x100fe40000004100 */
[----:B------:R-:W-:Y:S01]  /*11cc0*/  HADD2.F32 R7, -RZ, R7.H1_H1 ;  /* 0x30000007ff077230 */ /* 0x000fe20000004100 */
[----:B------:R-:W-:Y:S01]  /*11cd0*/  FMUL.FTZ R30, R30, R3 ;  /* 0x000000031e1e7220 */ /* 0x000fe20000410000 */
[--C-:B------:R-:W-:Y:S01]  /*11ce0*/  HADD2.F32 R3, -RZ, R27.reuse.H0_H0 ;  /* 0x2000001bff037230 */ /* 0x100fe20000004100 */
[----:B------:R-:W-:Y:S01]  /*11cf0*/  FMUL.FTZ R29, R29, R4 ;  /* 0x000000041d1d7220 */ /* 0x000fe20000410000 */
[----:B------:R-:W-:Y:S01]  /*11d00*/  HADD2.F32 R4, -RZ, R27.H1_H1 ;  /* 0x3000001bff047230 */ /* 0x000fe20000004100 */
[----:B------:R-:W-:-:S02]  /*11d10*/  @!P1 FADD.FTZ R11, -R11, -RZ ;  /* 0x800000ff0b0b9221 */ /* 0x000fc40000010100 */
[----:B------:R-:W-:Y:S02]  /*11d20*/  @!P1 FADD.FTZ R21, -R21, -RZ ;  /* 0x800000ff15159221 */ /* 0x000fe40000010100 */
[----:B------:R-:W-:Y:S02]  /*11d30*/  @!P1 FADD.FTZ R6, -R6, -RZ ;  /* 0x800000ff06069221 */ /* 0x000fe40000010100 */
[----:B------:R-:W-:Y:S01]  /*11d40*/  @!P1 FADD.FTZ R7, -R7, -RZ ;  /* 0x800000ff07079221 */ /* 0x000fe20000010100 */
[--C-:B------:R-:W-:Y:S01]  /*11d50*/  HADD2.F32 R34, -RZ, R26.reuse.H0_H0 ;  /* 0x2000001aff227230 */ /* 0x100fe20000004100 */
[----:B------:R-:W-:Y:S01]  /*11d60*/  FMUL.FTZ R24, R24, R11 ;  /* 0x0000000b18187220 */ /* 0x000fe20000410000 */
[----:B------:R-:W-:Y:S01]  /*11d70*/  HADD2.F32 R26, -RZ, R26.H1_H1 ;  /* 0x3000001aff1a7230 */ /* 0x000fe20000004100 */
[----:B------:R-:W-:Y:S01]  /*11d80*/  FMUL.FTZ R32, R32, R21 ;  /* 0x0000001520207220 */ /* 0x000fe20000410000 */
[--C-:B-----5:R-:W-:Y:S01]  /*11d90*/  HADD2.F32 R11, -RZ, R16.reuse.H1_H1 ;  /* 0x30000010ff0b7230 */ /* 0x120fe20000004100 */
[----:B------:R-:W-:Y:S01]  /*11da0*/  FMUL.FTZ R6, R3, R6 ;  /* 0x0000000603067220 */ /* 0x000fe20000410000 */
[----:B------:R-:W-:Y:S01]  /*11db0*/  HADD2.F32 R3, -RZ, R16.H0_H0 ;  /* 0x20000010ff037230 */ /* 0x000fe20000004100 */
[----:B------:R-:W-:Y:S01]  /*11dc0*/  FMUL.FTZ R7, R4, R7 ;  /* 0x0000000704077220 */ /* 0x000fe20000410000 */
[--C-:B----4-:R-:W-:Y:S01]  /*11dd0*/  HADD2.F32 R4, -RZ, R12.reuse.H0_H0 ;  /* 0x2000000cff047230 */ /* 0x110fe20000004100 */
[----:B------:R-:W-:Y:S01]  /*11de0*/  @!P1 FADD.FTZ R23, -R23, -RZ ;  /* 0x800000ff17179221 */ /* 0x000fe20000010100 */
[----:B------:R-:W-:Y:S01]  /*11df0*/  HADD2.F32 R21, -RZ, R12.H1_H1 ;  /* 0x3000000cff157230 */ /* 0x000fe20000004100 */
[----:B------:R-:W-:Y:S01]  /*11e00*/  @!P1 FADD.FTZ R5, -R5, -RZ ;  /* 0x800000ff05059221 */ /* 0x000fe20000010100 */
[----:B------:R-:W-:Y:S01]  /*11e10*/  HADD2.F32 R16, -RZ, R17.H0_H0 ;  /* 0x20000011ff107230 */ /* 0x000fe20000004100 */
[----:B------:R-:W-:Y:S01]  /*11e20*/  FMUL.FTZ R23, R26, R23 ;  /* 0x000000171a177220 */ /* 0x000fe20000410000 */
[----:B------:R-:W-:Y:S01]  /*11e30*/  HADD2.F32 R12, -RZ, R13.H0_H0 ;  /* 0x2000000dff0c7230 */ /* 0x000fe20000004100 */
        /* <DEDUP_REMOVED lines=23> */
.L_x_2983:
[----:B------:R-:W-:Y:S05]  /*11fb0*/  BSYNC B0 ;  /* 0x0000000000007941 */ /* 0x000fea0003800000 */
.L_x_2982:
[----:B-----5:R1:W-:Y:S02]  /*11fc0*/  STS.128 [R200+0x3800], R16 ;  /* 0x00380010c8007388 */ /* 0x0203e40000000c00 */
.L_x_2981:
[----:B------:R-:W-:Y:S05]  /*11fd0*/  BSYNC B1 ;  /* 0x0000000000017941 */ /* 0x000fea0003800000 */
.L_x_2980:
[----:B------:R1:W-:Y:S01]  /*11fe0*/  @P0 STS.128 [R200+0x5800], RZ ;  /* 0x005800ffc8000388 */ /* 0x0003e20000000c00 */
[----:B------:R-:W-:Y:S05]  /*11ff0*/  @P0 BRA `(.L_x_2929) ;  /* 0x00000d8000000947 */ /* 0x000fea0003800000 */
[----:B------:R1:W5:Y:S01]  /*12000*/  LDG.E.128 R12, [R8.64+0x100] ;  /* 0x00010006080c7981 */ /* 0x000362000c1e1d00 */
[----:B------:R-:W-:Y:S01]  /*12010*/  ISETP.GE.AND P0, PT, R10, c[0x0][0x230], PT ;  /* 0x00008c000a007a0c */ /* 0x000fe20003f06270 */
[----:B------:R-:W-:Y:S01]  /*12020*/  BSSY B0, `(.L_x_2984) ;  /* 0x000005a000007945 */ /* 0x000fe20003800000 */
[----:B-1--4-:R-:W-:-:S05]  /*12030*/  IADD3 R16, P1, R8, 0x100, RZ ;  /* 0x0000010008107810 */ /* 0x012fca0007f3e0ff */
        /* <DEDUP_REMOVED lines=12> */
[----:B------:R-:W-:Y:S01]  /*12100*/  IMAD.WIDE R16, R4, 0x2, R16 ;  /* 0x0000000204107825 */ /* 0x000fe200078e0210 */
[----:B------:R-:W-:-:S04]  /*12110*/  IADD3 R0, P1, R7, R0, RZ ;  /* 0x0000000007007210 */ /* 0x000fc80007f3e0ff */
[----:B------:R-:W-:Y:S01]  /*12120*/  LEA.HI.X.SX32 R2, R7, R2, 0x1, P1 ;  /* 0x0000000207027211 */ /* 0x000fe200008f0eff */
[----:B------:R-:W4:Y:S01]  /*12130*/  LDG.E.128 R16, [R16.64] ;  /* 0x0000000610107981 */ /* 0x000f22000c1e1d00 */
[----:B------:R-:W-:-:S04]  /*12140*/  IADD3 R5, P1, R3, R0, RZ ;  /* 0x0000000003057210 */ /* 0x000fc80007f3e0ff */
[----:B------:R-:W-:Y:S02]  /*12150*/  LEA.HI.X.SX32 R6, R3, R2, 0x1, P1 ;  /* 0x0000000203067211 */ /* 0x000fe400008f0eff */
[C---:B------:R-:W-:Y:S02]  /*12160*/  LEA R24, P1, R5.reuse, c[0x0][0x2b0], 0x1 ;  /* 0x0000ac0005187a11 */ /* 0x040fe400078208ff */
[----:B------:R-:W-:Y:S02]  /*12170*/  MOV R3, RZ ;  /* 0x000000ff00037202 */ /* 0x000fe40000000f00 */
[----:B------:R-:W-:Y:S02]  /*12180*/  LEA.HI.X R25, R5, c[0x0][0x2b4], R6, 0x1, P1 ;  /* 0x0000ad0005197a11 */ /* 0x000fe400008f0c06 */
[----:B------:R-:W-:-:S03]  /*12190*/  @P0 IADD3 R3, -R152, RZ, RZ ;  /* 0x000000ff98030210 */ /* 0x000fc60007ffe1ff */
[----:B--2---:R1:W2:Y:S01]  /*121a0*/  LDG.E.128 R4, [R24.64] ;  /* 0x0000000618047981 */ /* 0x0042a2000c1e1d00 */
[----:B------:R-:W-:-:S04]  /*121b0*/  IADD3 R0, P1, R3, R0, RZ ;  /* 0x0000000003007210 */ /* 0x000fc80007f3e0ff */
[----:B------:R-:W-:Y:S02]  /*121c0*/  LEA.HI.X.SX32 R3, R3, R2, 0x1, P1 ;  /* 0x0000000203037211 */ /* 0x000fe400008f0eff */
[----:B------:R-:W-:-:S04]  /*121d0*/  LEA R8, P1, R0, c[0x0][0x2a8], 0x1 ;  /* 0x0000aa0000087a11 */ /* 0x000fc800078208ff */
[----:B------:R-:W-:-:S06]  /*121e0*/  LEA.HI.X R9, R0, c[0x0][0x2ac], R3, 0x1, P1 ;  /* 0x0000ab0000097a11 */ /* 0x000fcc00008f0c03 */
[----:B---3--:R-:W3:Y:S01]  /*121f0*/  LDG.E.128 R8, [R8.64] ;  /* 0x0000000608087981 */ /* 0x008ee2000c1e1d00 */
[--C-:B----4-:R-:W-:Y:S02]  /*12200*/  HADD2.F32 R23, -RZ, R17.reuse.H0_H0 ;  /* 0x20000011ff177230 */ /* 0x110fe40000004100 */
[----:B-1----:R-:W-:Y:S02]  /*12210*/  HADD2.F32 R24, -RZ, R17.H1_H1 ;  /* 0x30000011ff187230 */ /* 0x002fe40000004100 */
        /* <DEDUP_REMOVED lines=58> */
.L_x_2985:
[----:B------:R-:W-:Y:S05]  /*125c0*/  BSYNC B0 ;  /* 0x0000000000007941 */ /* 0x000fea0003800000 */
.L_x_2984:
[----:B-----5:R1:W-:Y:S01]  /*125d0*/  STS.128 [R200+0x5800], R12 ;  /* 0x0058000cc8007388 */ /* 0x0203e20000000c00 */
[----:B------:R-:W-:Y:S05]  /*125e0*/  BRA `(.L_x_2929) ;  /* 0x0000079000007947 */ /* 0x000fea0003800000 */
.L_x_2891:
        /* <DEDUP_REMOVED lines=27> */
.L_x_2987:
[----:B------:R-:W-:Y:S05]  /*127a0*/  BSYNC B0 ;  /* 0x0000000000007941 */ /* 0x000fea0003800000 */
.L_x_2986:
        /* <DEDUP_REMOVED lines=29> */
.L_x_2989:
[----:B------:R-:W-:Y:S05]  /*12980*/  BSYNC B0 ;  /* 0x0000000000007941 */ /* 0x000fea0003800000 */
.L_x_2988:
[----:B------:R-:W-:Y:S01]  /*12990*/  IADD3 R22, R162, 0x20, RZ ;  /* 0x00000020a2167810 */ /* 0x000fe20007ffe0ff */
[----:B------:R-:W-:Y:S03]  /*129a0*/  BSSY B0, `(.L_x_2990) ;  /* 0x000001d000007945 */ /* 0x000fe60003800000 */
[----:B------:R-:W-:-:S13]  /*129b0*/  ISETP.GE.AND P2, PT, R22, R5, PT ;  /* 0x000000051600720c */ /* 0x000fda0003f46270 */
[----:B------:R-:W-:Y:S05]  /*129c0*/  @P2 BRA `(.L_x_2991) ;  /* 0x000001a000002947 */ /* 0x000fea0003800000 */
[----:B------:R-:W-:Y:S01]  /*129d0*/  ISETP.GE.AND P4, PT, R14, c[0x0][0x220], PT ;  /* 0x000088000e007a0c */ /* 0x000fe20003f86270 */
[----:B------:R-:W-:Y:S01]  /*129e0*/  IMAD.MOV.U32 R0, RZ, RZ, c[0x0][0x194] ;  /* 0x00006500ff007624 */ /* 0x000fe200078e00ff */
[----:B-12---:R-:W-:-:S04]  /*129f0*/  LEA R7, P2, R3, R164, 0x5 ;  /* 0x000000a403077211 */ /* 0x006fc800078428ff */
        /* <DEDUP_REMOVED lines=23> */
.L_x_2991:
[----:B------:R-:W-:Y:S05]  /*12b70*/  BSYNC B0 ;  /* 0x0000000000007941 */ /* 0x000fea0003800000 */
.L_x_2990:
[----:B------:R-:W-:-:S04]  /*12b80*/  IADD3 R28, R162, 0x30, RZ ;  /* 0x00000030a21c7810 */ /* 0x000fc80007ffe0ff */
[----:B------:R-:W-:-:S13]  /*12b90*/  ISETP.GE.AND P2, PT, R28, R5, PT ;  /* 0x000000051c00720c */ /* 0x000fda0003f46270 */
[----:B------:R-:W-:Y:S05]  /*12ba0*/  @P2 BRA `(.L_x_2929) ;  /* 0x000001d000002947 */ /* 0x000fea0003800000 */
[----:B------:R-:W-:Y:S01]  /*12bb0*/  ISETP.GE.AND P4, PT, R14, c[0x0][0x220], PT ;  /* 0x000088000e007a0c */ /* 0x000fe20003f86270 */
[----:B------:R-:W-:Y:S01]  /*12bc0*/  IMAD.MOV.U32 R4, RZ, RZ, R164 ;  /* 0x000000ffff047224 */ /* 0x000fe200078e00a4 */
[----:B------:R-:W-:Y:S01]  /*12bd0*/  ULDC UR4, c[0x0][0x194] ;  /* 0x0000650000047ab9 */ /* 0x000fe20000000800 */
[----:B------:R-:W-:Y:S01]  /*12be0*/  IMAD.MOV.U32 R5, RZ, RZ, R167 ;  /* 0x000000ffff057224 */ /* 0x000fe200078e00a7 */
[----:B------:R-:W-:-:S03]  /*12bf0*/  UIMAD UR4, UR4, 0x30, URZ ;  /* 0x00000030040478a4 */ /* 0x000fc6000f8e023f */
[----:B------:R-:W-:-:S05]  /*12c00*/  IMAD.WIDE.U32 R4, R3, 0x30, R4 ;  /* 0x0000003003047825 */ /* 0x000fca00078e0004 */
[----:B------:R-:W-:Y:S01]  /*12c10*/  IADD3 R0, R5, UR4, RZ ;  /* 0x0000000405007c10 */ /* 0x000fe2000fffe0ff */
[----:B------:R4:W-:Y:S01]  /*12c20*/  @P4 STS.128 [R200+0x1800], RZ ;  /* 0x001800ffc8004388 */ /* 0x0009e20000000c00 */
[C---:B-12---:R-:W-:Y:S02]  /*12c30*/  @!P4 LEA R6, P5, R4.reuse, c[0x0][0x160], 0x1 ;  /* 0x000058000406ca11 */ /* 0x046fe400078a08ff */
        /* <DEDUP_REMOVED lines=14> */
[----:B----4-:R-:W-:-:S04]  /*12d20*/  LEA R2, P0, R4, c[0x0][0x160], 0x1 ;  /* 0x0000580004027a11 */ /* 0x010fc800078008ff */
[----:B------:R-:W-:-:S05]  /*12d30*/  LEA.HI.X R3, R4, c[0x0][0x164], R0, 0x1, P0 ;  /* 0x0000590004037a11 */ /* 0x000fca00000f0c00 */
[----:B------:R-:W-:Y:S01]  /*12d40*/  @!PT LDS RZ, [RZ] ;  /* 0x00000000fffff984 */ /* 0x000fe20000000800 */
[----:B------:R-:W-:Y:S01]  /*12d50*/  @!PT LDS RZ, [RZ] ;  /* 0x00000000fffff984 */ /* 0x000fe20000000800 */
[----:B------:R-:W-:Y:S01]  /*12d60*/  @!PT LDS RZ, [RZ] ;  /* 0x00000000fffff984 */ /* 0x000fe20000000800 */
[----:B------:R1:W-:Y:S04]  /*12d70*/  LDGSTS.E.BYPASS.LTC128B.128 [R200+0x5800], [R2.64+0x100] ;  /* 0x0580010002c87fae */ /* 0x0003e8000b901d46 */
.L_x_2929:
[----:B------:R-:W-:Y:S05]  /*12d80*/  BSYNC B3 ;  /* 0x0000000000037941 */ /* 0x000fea0003800000 */
.L_x_2890:
[----:B------:R-:W-:Y:S01]  /*12d90*/  IADD3 R204, R134, -0x1, RZ ;  /* 0xffffffff86cc7810 */ /* 0x000fe20007ffe0ff */
[----:B------:R-:W-:Y:S01]  /*12da0*/  BSSY B0, `(.L_x_2992) ;  /* 0x000001e000007945 */ /* 0x000fe20003800000 */
[----:B------:R-:W-:Y:S02]  /*12db0*/  LEA R202, P0, R158, c[0x0][0x168], 0x1 ;  /* 0x00005a009eca7a11 */ /* 0x000fe400078008ff */
[----:B------:R-:W-:Y:S01]  /*12dc0*/  LOP3.LUT R201, R154, 0xff, RZ, 0xc0, !PT ;  /* 0x000000ff9ac97812 */ /* 0x000fe200078ec0ff */
[----:B-1--4-:R-:W-:Y:S01]  /*12dd0*/  IMAD.SHL.U32 R2, R204, 0x40, RZ ;  /* 0x00000040cc027824 */ /* 0x012fe200078e00ff */
[----:B------:R-:W-:-:S03]  /*12de0*/  LEA.HI.X R203, R158, c[0x0][0x16c], R161, 0x1, P0 ;  /* 0x00005b009ecb7a11 */ /* 0x000fc600000f0ca1 */
[----:B------:R-:W-:-:S05]  /*12df0*/  IMAD.IADD R5, R67, 0x1, -R2 ;  /* 0x0000000143057824 */ /* 0x000fca00078e0a02 */
[----:B------:R-:W-:-:S13]  /*12e00*/  ISETP.GE.AND P1, PT, R162, R5, PT ;  /* 0x00000005a200720c */ /* 0x000fda0003f26270 */
[----:B------:R-:W-:Y:S05]  /*12e10*/  @P1 BRA `(.L_x_2993) ;  /* 0x0000016000001947 */ /* 0x000fea0003800000 */
[C---:B------:R-:W-:Y:S02]  /*12e20*/  LOP3.LUT R0, R201.reuse, 0x1, RZ, 0xc0, !PT ;  /* 0x00000001c9007812 */ /* 0x040fe400078ec0ff */
[----:B------:R-:W-:Y:S02]  /*12e30*/  R2P PR, R201, 0x6 ;  /* 0x00000006c9007804 */ /* 0x000fe40000000000 */
[----:B------:R-:W-:-:S13]  /*12e40*/  ISETP.NE.U32.AND P0, PT, R0, 0x1, PT ;  /* 0x000000010000780c */ /* 0x000fda0003f05070 */
[----:B--2---:R-:W-:Y:S02]  /*12e50*/  @!P0 IMAD.MOV.U32 R6, RZ, RZ, R202 ;  /* 0x000000ffff068224 */ /* 0x004fe400078e00ca */
        /* <DEDUP_REMOVED lines=17> */
.L_x_2994:
[----:B------:R2:W-:Y:S02]  /*12f70*/  STS.128 [R200+0xa000], RZ ;  /* 0x00a000ffc8007388 */ /* 0x0005e40000000c00 */
.L_x_2993:
[----:B------:R-:W-:Y:S05]  /*12f80*/  BSYNC B0 ;  /* 0x0000000000007941 */ /* 0x000fea0003800000 */
.L_x_2992:
[----:B------:R-:W-:Y:S01]  /*12f90*/  ISETP.GE.AND P0, PT, R20, R5, PT ;  /* 0x000000051400720c */ /* 0x000fe20003f06270 */
[----:B------:R-:W-:-:S12]  /*12fa0*/  BSSY B0, `(.L_x_2995) ;  /* 0x000001f000007945 */ /* 0x000fd80003800000 */
[----:B------:R-:W-:Y:S05]  /*12fb0*/  @P0 BRA `(.L_x_2996) ;  /* 0x000001d000000947 */ /* 0x000fea0003800000 */
[C---:B------:R-:W-:Y:S02]  /*12fc0*/  LOP3.LUT R0, R201.reuse, 0x1, RZ, 0xc0, !PT ;  /* 0x00000001c9007812 */ /* 0x040fe400078ec0ff */
[----:B------:R-:W-:Y:S02]  /*12fd0*/  LOP3.LUT P0, RZ, R201, 0x2, RZ, 0xc0, !PT ;  /* 0x00000002c9ff7812 */ /* 0x000fe4000780c0ff */
[----:B------:R-:W-:Y:S02]  /*12fe0*/  ISETP.NE.U32.AND P1, PT, R0, 0x1, PT ;  /* 0x000000010000780c */ /* 0x000fe40003f25070 */
[----:B------:R-:W-:-:S05]  /*12ff0*/  IADD3 R3, P2, R61, R158, RZ ;  /* 0x0000009e3d037210 */ /* 0x000fca0007f5e0ff */
[----:B------:R-:W-:-:S04]  /*13000*/  IMAD.X R0, R60, 0x1, R161, P2 ;  /* 0x000000013c007824 */ /* 0x000fc800010e06a1 */
[----:B-12---:R-:W-:Y:S02]  /*13010*/  @P0 LEA R6, P2, R3, c[0x0][0x168], 0x1 ;  /* 0x00005a0003060a11 */ /* 0x006fe400078408ff */
        /* <DEDUP_REMOVED lines=22> */
.L_x_2997:
[----:B------:R2:W-:Y:S02]  /*13180*/  STS.128 [R200+0xa800], RZ ;  /* 0x00a800ffc8007388 */ /* 0x0005e40000000c00 */
.L_x_2996:
[----:B------:R-:W-:Y:S05]  /*13190*/  BSYNC B0 ;  /* 0x0000000000007941 */ /* 0x000fea0003800000 */
.L_x_2995:
[----:B------:R-:W-:Y:S01]  /*131a0*/  ISETP.GE.AND P0, PT, R22, R5, PT ;  /* 0x000000051600720c */ /* 0x000fe20003f06270 */
[----:B------:R-:W-:-:S12]  /*131b0*/  BSSY B0, `(.L_x_2998) ;  /* 0x0000023000007945 */ /* 0x000fd80003800000 */
[----:B------:R-:W-:Y:S05]  /*131c0*/  @P0 BRA `(.L_x_2999) ;  /* 0x0000021000000947 */ /* 0x000fea0003800000 */
[C---:B------:R-:W-:Y:S01]  /*131d0*/  LOP3.LUT R0, R201.reuse, 0x1, RZ, 0xc0, !PT ;  /* 0x00000001c9007812 */ /* 0x040fe200078ec0ff */
[----:B------:R-:W-:Y:S01]  /*131e0*/  IMAD.MOV.U32 R3, RZ, RZ, c[0x0][0x198] ;  /* 0x00006600ff037624 */ /* 0x000fe200078e00ff */
[----:B------:R-:W-:Y:S01]  /*131f0*/  LOP3.LUT P0, RZ, R201, 0x2, RZ, 0xc0, !PT ;  /* 0x00000002c9ff7812 */ /* 0x000fe2000780c0ff */
[----:B------:R-:W-:Y:S01]  /*13200*/  IMAD.MOV.U32 R4, RZ, RZ, 0x5 ;  /* 0x00000005ff047424 */ /* 0x000fe200078e00ff */
[----:B------:R-:W-:Y:S01]  /*13210*/  ISETP.NE.U32.AND P1, PT, R0, 0x1, PT ;  /* 0x000000010000780c */ /* 0x000fe20003f25070 */
[----:B-12---:R-:W-:-:S03]  /*13220*/  IMAD.SHL.U32 R7, R3, 0x20, RZ ;  /* 0x0000002003077824 */ /* 0x006fc600078e00ff */
        /* <DEDUP_REMOVED lines=26> */
.L_x_3000:
[----:B------:R2:W-:Y:S02]  /*133d0*/  STS.128 [R200+0xb000], RZ ;  /* 0x00b000ffc8007388 */ /* 0x0005e40000000c00 */
.L_x_2999:
[----:B------:R-:W-:Y:S05]  /*133e0*/  BSYNC B0 ;  /* 0x0000000000007941 */ /* 0x000fea0003800000 */
.L_x_2998:
[----:B------:R-:W-:Y:S01]  /*133f0*/  ISETP.GE.AND P0, PT, R28, R5, PT ;  /* 0x000000051c00720c */ /* 0x000fe20003f06270 */
[----:B------:R-:W-:-:S12]  /*13400*/  BSSY B0, `(.L_x_3001) ;  /* 0x0000022000007945 */ /* 0x000fd80003800000 */
[----:B------:R-:W-:Y:S05]  /*13410*/  @P0 BRA `(.L_x_3002) ;  /* 0x0000020000000947 */ /* 0x000fea0003800000 */
[C---:B------:R-:W-:Y:S01]  /*13420*/  LOP3.LUT R0, R201.reuse, 0x1, RZ, 0xc0, !PT ;  /* 0x00000001c9007812 */ /* 0x040fe200078ec0ff */
[----:B------:R-:W-:Y:S01]  /*13430*/  IMAD.MOV.U32 R3, RZ, RZ, c[0x0][0x198] ;  /* 0x00006600ff037624 */ /* 0x000fe200078e00ff */
[C---:B------:R-:W-:Y:S02]  /*13440*/  LOP3.LUT P2, RZ, R201.reuse, 0x2, RZ, 0xc0, !PT ;  /* 0x00000002c9ff7812 */ /* 0x040fe4000784c0ff */
[----:B------:R-:W-:Y:S01]  /*13450*/  ISETP.NE.U32.AND P4, PT, R0, 0x1, PT ;  /* 0x000000010000780c */ /* 0x000fe20003f85070 */
[----:B------:R-:W-:Y:S01]  /*13460*/  IMAD.MOV.U32 R0, RZ, RZ, c[0x0][0x19c] ;  /* 0x00006700ff007624 */ /* 0x000fe200078e00ff */
[----:B------:R-:W-:Y:S02]  /*13470*/  LOP3.LUT P1, RZ, R201, 0x4, RZ, 0xc0, !PT ;  /* 0x00000004c9ff7812 */ /* 0x000fe4000782c0ff */
[----:B------:R-:W-:Y:S01]  /*13480*/  MOV R160, R158 ;  /* 0x0000009e00a07202 */ /* 0x000fe20000000f00 */
[----:B------:R-:W-:-:S04]  /*13490*/  IMAD R4, R0, 0x30, RZ ;  /* 0x0000003000047824 */ /* 0x000fc800078e02ff */
[----:B-12---:R-:W-:-:S04]  /*134a0*/  IMAD.WIDE.U32 R6, R3, 0x30, R160 ;  /* 0x0000003003067825 */ /* 0x006fc800078e00a0 */
        /* <DEDUP_REMOVED lines=23> */
.L_x_3002:
[----:B------:R-:W-:Y:S05]  /*13620*/  BSYNC B0 ;  /* 0x0000000000007941 */ /* 0x000fea0003800000 */
.L_x_3001:
        /* <DEDUP_REMOVED lines=19> */
[----:B-12---:R-:W-:Y:S02]  /*13760*/  @!P0 IMAD.MOV.U32 R6, RZ, RZ, R164 ;  /* 0x000000ffff068224 */ /* 0x006fe400078e00a4 */
        /* <DEDUP_REMOVED lines=17> */
.L_x_3005:
[----:B------:R2:W-:Y:S02]  /*13880*/  STS.128 [R200+0x10000], RZ ;  /* 0x010000ffc8007388 */ /* 0x0005e40000000c00 */
.L_x_3004:
[----:B------:R-:W-:Y:S05]  /*13890*/  BSYNC B0 ;  /* 0x0000000000007941 */ /* 0x000fea0003800000 */
.L_x_3003:
        /* <DEDUP_REMOVED lines=9> */
[CC--:B-12---:R-:W-:Y:S02]  /*13930*/  @P1 LEA R6, P0, R119.reuse, R164.reuse, 0x1 ;  /* 0x000000a477061211 */ /* 0x0c6fe400078008ff */
        /* <DEDUP_REMOVED lines=22> */
.L_x_3008:
[----:B------:R2:W-:Y:S02]  /*13aa0*/  STS.128 [R200+0x10800], RZ ;  /* 0x010800ffc8007388 */ /* 0x0005e40000000c00 */
.L_x_3007:
[----:B------:R-:W-:Y:S05]  /*13ab0*/  BSYNC B0 ;  /* 0x0000000000007941 */ /* 0x000fea0003800000 */
.L_x_3006:
[----:B------:R-:W-:Y:S01]  /*13ac0*/  ISETP.GE.AND P0, PT, R22, R5, PT ;  /* 0x000000051600720c */ /* 0x000fe20003f06270 */
[----:B------:R-:W-:-:S12]  /*13ad0*/  BSSY B0, `(.L_x_3009) ;  /* 0x0000024000007945 */ /* 0x000fd80003800000 */
[----:B------:R1:W-:Y:S04]  /*13ae0*/  @P0 STS.128 [R200+0xd000], RZ ;  /* 0x00d000ffc8000388 */ /* 0x0003e80000000c00 */
[----:B------:R1:W-:Y:S04]  /*13af0*/  @P0 STS.128 [R200+0xf000], RZ ;  /* 0x00f000ffc8000388 */ /* 0x0003e80000000c00 */
[----:B------:R1:W-:Y:S01]  /*13b00*/  @P0 STS.128 [R200+0x11000], RZ ;  /* 0x011000ffc8000388 */ /* 0x0003e20000000c00 */
[----:B------:R-:W-:Y:S05]  /*13b10*/  @P0 BRA `(.L_x_3010) ;  /* 0x000001f000000947 */ /* 0x000fea0003800000 */
[C---:B------:R-:W-:Y:S01]  /*13b20*/  LOP3.LUT R0, R201.reuse, 0x1, RZ, 0xc0, !PT ;  /* 0x00000001c9007812 */ /* 0x040fe200078ec0ff */
[----:B-12---:R-:W-:Y:S01]  /*13b30*/  IMAD.MOV.U32 R7, RZ, RZ, c[0x0][0x1a0] ;  /* 0x00006800ff077624 */ /* 0x006fe200078e00ff */
        /* <DEDUP_REMOVED lines=28> */
.L_x_3011:
[----:B------:R2:W-:Y:S02]  /*13d00*/  STS.128 [R200+0x11000], RZ ;  /* 0x011000ffc8007388 */ /* 0x0005e40000000c00 */
.L_x_3010:
[----:B------:R-:W-:Y:S05]  /*13d10*/  BSYNC B0 ;  /* 0x0000000000007941 */ /* 0x000fea0003800000 */
.L_x_3009:
        /* <DEDUP_REMOVED lines=10> */
[----:B-12---:R-:W-:Y:S01]  /*13dc0*/  @!P0 MOV R6, c[0x0][0x1a4] ;  /* 0x0000690000068a02 */ /* 0x006fe20000000f00 */
        /* <DEDUP_REMOVED lines=30> */
.L_x_3014:
[----:B------:R2:W-:Y:S02]  /*13fb0*/  STS.128 [R200+0x11800], RZ ;  /* 0x011800ffc8007388 */ /* 0x0005e40000000c00 */
.L_x_3013:
[----:B------:R-:W-:Y:S05]  /*13fc0*/  BSYNC B0 ;  /* 0x0000000000007941 */ /* 0x000fea0003800000 */
.L_x_3012:
[C---:B------:R-:W-:Y:S01]  /*13fd0*/  IMAD.SHL.U32 R0, R62.reuse, 0x40, RZ ;  /* 0x000000403e007824 */ /* 0x040fe200078e00ff */
[----:B------:R-:W-:Y:S01]  /*13fe0*/  R2P PR, R62, 0x6 ;  /* 0x000000063e007804 */ /* 0x000fe20000000000 */
[----:B------:R-:W-:Y:S01]  /*13ff0*/  IMAD.SHL.U32 R162, R162, 0x8, RZ ;  /* 0x00000008a2a27824 */ /* 0x000fe200078e00ff */
[----:B------:R-:W0:Y:S01]  /*14000*/  LDGDEPBAR ;  /* 0x00000000000079af */ /* 0x000e220000000000 */
[----:B------:R-:W-:Y:S01]  /*14010*/  IMAD R194, R63, 0x400, R46 ;  /* 0x000004003fc27824 */ /* 0x000fe200078e022e */
[----:B-1----:R-:W-:Y:S02]  /*14020*/  LOP3.LUT R5, R0, 0x1c0, RZ, 0xc0, !PT ;  /* 0x000001c000057812 */ /* 0x002fe400078ec0ff */
        /* <DEDUP_REMOVED lines=13> */
[----:B------:R-:W1:Y:S01]  /*14100*/  LDSM.16.M88.4 R28, [R193+0x6000] ;  /* 0x00600000c11c783b */ /* 0x000e620000000200 */
[C---:B------:R-:W-:Y:S02]  /*14110*/  IADD3 R0, R193.reuse, 0x6000, RZ ;  /* 0x00006000c1007810 */ /* 0x040fe40007ffe0ff */
[----:B------:R-:W-:Y:S01]  /*14120*/  IADD3 R191, R193, 0x6020, RZ ;  /* 0x00006020c1bf7810 */ /* 0x000fe20007ffe0ff */
[----:B------:R-:W5:Y:S01]  /*14130*/  LDSM.16.M88.4 R20, [R193+0x6800] ;  /* 0x00680000c114783b */ /* 0x000f620000000200 */
[----:B------:R-:W-:Y:S01]  /*14140*/  @P1 IADD3 R191, R0, -0x20, RZ ;  /* 0xffffffe000bf1810 */ /* 0x000fe20007ffe0ff */
[----:B------:R-:W-:Y:S02]  /*14150*/  IMAD.MOV.U32 R0, RZ, RZ, 0x40 ;  /* 0x00000040ff007424 */ /* 0x000fe400078e00ff */
[----:B------:R-:W2:Y:S01]  /*14160*/  LDSM.16.M88.4 R12, [R193+0x7000] ;  /* 0x00700000c10c783b */ /* 0x000ea20000000200 */
[C---:B------:R-:W-:Y:S02]  /*14170*/  IADD3 R183, R191.reuse, 0x800, RZ ;  /* 0x00000800bfb77810 */ /* 0x040fe40007ffe0ff */
[----:B------:R-:W-:Y:S01]  /*14180*/  SEL R0, R0, 0xffffffc0, !P2 ;  /* 0xffffffc000007807 */ /* 0x000fe20005000000 */
[----:B--2---:R-:W2:Y:S01]  /*14190*/  LDSM.16.M88.4 R4, [R193+0x7800] ;  /* 0x00780000c104783b */ /* 0x004ea20000000200 */
[----:B------:R-:W-:-:S02]  /*141a0*/  IADD3 R182, R191, 0x1000, RZ ;  /* 0x00001000bfb67810 */ /* 0x000fc40007ffe0ff */
[----:B------:R-:W-:Y:S01]  /*141b0*/  IADD3 R181, R191, 0x1800, RZ ;  /* 0x00001800bfb57810 */ /* 0x000fe20007ffe0ff */
[----:B------:R-:W3:Y:S01]  /*141c0*/  LDSM.16.M88.4 R56, [R191] ;  /* 0x00000000bf38783b */ /* 0x000ee20000000200 */
[----:B------:R-:W-:Y:S01]  /*141d0*/  IMAD.IADD R187, R193, 0x1, R0 ;  /* 0x00000001c1bb7824 */ /* 0x000fe200078e0200 */
[----:B------:R-:W-:Y:S01]  /*141e0*/  IADD3 R179, R191, 0x2000, RZ ;  /* 0x00002000bfb37810 */ /* 0x000fe20007ffe0ff */
[----:B------:R-:W-:Y:S01]  /*141f0*/  IMAD.IADD R180, R0, 0x1, R191 ;  /* 0x0000000100b47824 */ /* 0x000fe200078e02bf */
[----:B------:R-:W4:Y:S01]  /*14200*/  LDSM.16.M88.4 R40, [R191+0x800] ;  /* 0x00080000bf28783b */ /* 0x000f220000000200 */
[----:B------:R-:W-:Y:S01]  /*14210*/  IMAD R0, R63, 0x10, R65 ;  /* 0x000000103f007824 */ /* 0x000fe200078e0241 */
[C---:B------:R-:W-:Y:S02]  /*14220*/  IADD3 R178, R191.reuse, 0x2800, RZ ;  /* 0x00002800bfb27810 */ /* 0x040fe40007ffe0ff */
        /* <DEDUP_REMOVED lines=13> */
[C---:B-----5:R-:W-:Y:S08]  /*14300*/  HMMA.16816.F32 R24, R68.reuse, R20, RZ ;  /* 0x000000144418723c */ /* 0x060ff000000018ff */
[C---:B------:R-:W-:Y:S08]  /*14310*/  HMMA.16816.F32 R16, R68.reuse, R12, RZ ;  /* 0x0000000c4410723c */ /* 0x040ff000000018ff */
        /* <DEDUP_REMOVED lines=8> */
[C---:B----4-:R-:W-:Y:S08]  /*143a0*/  HMMA.16816.F32 R24, R48.reuse, R40, R24 ;  /* 0x000000283018723c */ /* 0x050ff00000001818 */
        /* <DEDUP_REMOVED lines=123> */
[----:B------:R-:W-:Y:S01]  /*14b60*/  IMAD.IADD R4, R3, 0x1, R0 ;  /* 0x0000000103047824 */ /* 0x000fe200078e0200 */
[----:B-----5:R-:W-:Y:S01]  /*14b70*/  HMMA.16816.F32 R24, R68, R8, R24 ;  /* 0x000000084418723c */ /* 0x020fe20000001818 */
[----:B------:R-:W-:-:S03]  /*14b80*/  IADD3 R5, R67, -c[0x0][0x2e4], -R196 ;  /* 0x8000b90043057a10 */ /* 0x000fc60007ffe8c4 */
[C---:B------:R-:W-:Y:S02]  /*14b90*/  IADD3 R0, R4.reuse, 0x8, RZ ;  /* 0x0000000804007810 */ /* 0x040fe40007ffe0ff */
[----:B------:R-:W-:Y:S01]  /*14ba0*/  IMAD.IADD R208, R4, 0x1, R5 ;  /* 0x0000000104d07824 */ /* 0x000fe200078e0205 */
[----:B------:R-:W-:Y:S01]  /*14bb0*/  IADD3 R8, R67, 0x1, -R196 ;  /* 0x0000000143087810 */ /* 0x000fe20007ffe8c4 */
[C---:B------:R-:W-:Y:S01]  /*14bc0*/  HMMA.16816.F32 R32, R68.reuse, R52, R32 ;  /* 0x000000344420723c */ /* 0x040fe20000001820 */
[--C-:B------:R-:W-:Y:S02]  /*14bd0*/  IMAD.IADD R207, R5, 0x1, R0.reuse ;  /* 0x0000000105cf7824 */ /* 0x100fe400078e0200 */
[----:B------:R-:W-:Y:S02]  /*14be0*/  IADD3 R3, R8, c[0x0][0x2e8], RZ ;  /* 0x0000ba0008037a10 */ /* 0x000fe40007ffe0ff */
[----:B------:R-:W-:Y:S02]  /*14bf0*/  IMNMX R208, RZ, R208, !PT ;  /* 0x000000d0ffd07217 */ /* 0x000fe40007800200 */
[----:B------:R-:W-:Y:S01]  /*14c00*/  IMNMX R207, RZ, R207, !PT ;  /* 0x000000cfffcf7217 */ /* 0x000fe20007800200 */
[----:B------:R-:W-:Y:S01]  /*14c10*/  IMAD.IADD R4, R4, 0x1, R3 ;  /* 0x0000000104047824 */ /* 0x000fe200078e0203 */
[----:B------:R-:W-:Y:S01]  /*14c20*/  HMMA.16816.F32 R28, R68, R54, R28 ;  /* 0x00000036441c723c */ /* 0x000fe2000000181c */
[----:B------:R-:W-:-:S03]  /*14c30*/  IMAD.IADD R206, R3, 0x1, R0 ;  /* 0x0000000103ce7824 */ /* 0x000fc600078e0200 */
[-C--:B------:R-:W-:Y:S02]  /*14c40*/  IMNMX R205, R4, R67.reuse, PT ;  /* 0x0000004304cd7217 */ /* 0x080fe40003800200 */
[----:B------:R-:W-:Y:S02]  /*14c50*/  IMNMX R206, R206, R67, PT ;  /* 0x00000043cece7217 */ /* 0x000fe40003800200 */
        /* <DEDUP_REMOVED lines=62> */
[----:B------:R-:W-:-:S05]  /*15040*/  IMAD.WIDE.U32 R4, R4, c[0x0][0x180], R6 ;  /* 0x0000600004047a25 */ /* 0x000fca00078e0006 */
[----:B------:R-:W-:Y:S01]  /*15050*/  IADD3 R5, R5, R3, RZ ;  /* 0x0000000305057210 */ /* 0x000fe20007ffe0ff */
[----:B------:R-:W-:Y:S05]  /*15060*/  BRA `(.L_x_3017) ;  /* 0x0000003000007947 */ /* 0x000fea0003800000 */
.L_x_3016:
[----:B------:R-:W-:-:S05]  /*15070*/  IMAD.MOV.U32 R4, RZ, RZ, c[0x0][0x198] ;  /* 0x00006600ff047624 */ /* 0x000fca00078e00ff */
[----:B------:R-:W-:-:S04]  /*15080*/  LEA R4, -R4, RZ, 0x6 ;  /* 0x000000ff04047211 */ /* 0x000fc800078e31ff */
[----:B------:R-:W-:Y:S02]  /*15090*/  SHF.R.S32.HI R5, RZ, 0x1f, R4 ;  /* 0x0000001fff057819 */ /* 0x000fe40000011404 */
.L_x_3017:
        /* <DEDUP_REMOVED lines=112> */
.L_x_3015:
        /* <DEDUP_REMOVED lines=480> */
.L_x_3019:
[----:B------:R-:W-:-:S05]  /*175a0*/  IMAD.MOV.U32 R5, RZ, RZ, c[0x0][0x1a0] ;  /* 0x00006800ff057624 */ /* 0x000fca00078e00ff */
[----:B------:R-:W-:-:S04]  /*175b0*/  LEA R5, -R5, RZ, 0x6 ;  /* 0x000000ff05057211 */ /* 0x000fc800078e31ff */
[----:B------:R-:W-:Y:S02]  /*175c0*/  SHF.R.S32.HI R12, RZ, 0x1f, R5 ;  /* 0x0000001fff0c7819 */ /* 0x000fe40000011405 */
.L_x_3020:
[C---:B------:R-:W-:Y:S01]  /*175d0*/  LOP3.LUT P5, RZ, R201.reuse, 0x2, RZ, 0xc0, !PT ;  /* 0x00000002c9ff7812 */ /* 0x040fe200078ac0ff */
[----:B------:R-:W-:Y:S01]  /*175e0*/  IMAD.MOV.U32 R7, RZ, RZ, c[0x0][0x1a0] ;  /* 0x00006800ff077624 */ /* 0x000fe200078e00ff */
[C---:B------:R-:W-:Y:S01]  /*175f0*/  LOP3.LUT P4, RZ, R201.reuse, 0x4, RZ, 0xc0, !PT ;  /* 0x00000004c9ff7812 */ /* 0x040fe2000788c0ff */
[----:B------:R-:W-:Y:S01]  /*17600*/  IMAD.MOV.U32 R0, RZ, RZ, 0x4 ;  /* 0x00000004ff007424 */ /* 0x000fe200078e00ff */
[----:B------:R-:W-:Y:S01]  /*17610*/  LOP3.LUT P2, RZ, R201, 0x1, RZ, 0xc0, !PT ;  /* 0x00000001c9ff7812 */ /* 0x000fe2000784c0ff */
[----:B------:R-:W-:Y:S01]  /*17620*/  IMAD.SHL.U32 R4, R7, 0x10, RZ ;  /* 0x0000001007047824 */ /* 0x000fe200078e00ff */
[----:B------:R-:W-:Y:S01]  /*17630*/  LEA R220, P6, R5, R164, 0x1 ;  /* 0x000000a405dc7211 */ /* 0x000fe200078c08ff */
[----:B------:R-:W-:Y:S01]  /*17640*/  IMAD R135, R204, 0x40, R135 ;  /* 0x00000040cc877824 */ /* 0x000fe200078e0287 */
[----:B------:R-:W-:Y:S02]  /*17650*/  SHF.L.U64.HI R2, R7, R0, c[0x0][0x1a4] ;  /* 0x0000690007027619 */ /* 0x000fe40000010200 */
[----:B------:R-:W-:-:S03]  /*17660*/  LEA.HI.X R221, R5, R165, R12, 0x1, P6 ;  /* 0x000000a505dd7211 */ /* 0x000fc600030f0c0c */
[----:B------:R-:W-:-:S04]  /*17670*/  @P5 IADD3 R9, P0, R5, R136, RZ ;  /* 0x0000008805095210 */ /* 0x000fc80007f1e0ff */
[C---:B------:R-:W-:Y:S01]  /*17680*/  @P5 LEA R20, P1, R9.reuse, c[0x0][0x170], 0x1 ;  /* 0x00005c0009145a11 */ /* 0x040fe200078208ff */
[----:B------:R-:W-:Y:S01]  /*17690*/  @P5 IMAD.X R6, R12, 0x1, R133, P0 ;  /* 0x000000010c065824 */ /* 0x000fe200000e0685 */
[----:B------:R-:W-:Y:S01]  /*176a0*/  IADD3 R7, P0, R4, R5, RZ ;  /* 0x0000000504077210 */ /* 0x000fe20007f1e0ff */
[----:B------:R-:W-:Y:S01]  /*176b0*/  @!PT LDS RZ, [RZ] ;  /* 0x00000000fffff984 */ /* 0x000fe20000000800 */
[----:B------:R-:W-:Y:S01]  /*176c0*/  @!PT LDS RZ, [RZ] ;  /* 0x00000000fffff984 */ /* 0x000fe20000000800 */
[----:B------:R-:W-:Y:S01]  /*176d0*/  @!PT LDS RZ, [RZ] ;  /* 0x00000000fffff984 */ /* 0x000fe20000000800 */
[----:B------:R1:W-:Y:S03]  /*176e0*/  @P2 LDGSTS.E.BYPASS.LTC128B.128 [R200+0xc000], [R220.64] ;  /* 0x0c000000dcc82fae */ /* 0x0003e6000b901d44 */
[----:B------:R-:W-:Y:S01]  /*176f0*/  @P5 LEA.HI.X R21, R9, c[0x0][0x174], R6, 0x1, P1 ;  /* 0x00005d0009155a11 */ /* 0x000fe200008f0c06 */
[----:B------:R-:W-:Y:S01]  /*17700*/  IMAD.X R6, R2, 0x1, R12, P0 ;  /* 0x0000000102067824 */ /* 0x000fe200000e060c */
[-C--:B------:R-:W-:Y:S01]  /*17710*/  @P4 IADD3 R10, P1, R5, R136.reuse, RZ ;  /* 0x00000088050a4210 */ /* 0x080fe20007f3e0ff */
[----:B------:R-:W-:Y:S01]  /*17720*/  @!P2 STS.128 [R200+0xc000], RZ ;  /* 0x00c000ffc800a388 */ /* 0x000fe20000000c00 */
[----:B------:R-:W-:-:S03]  /*17730*/  @P5 IADD3 R8, P0, R7, R136, RZ ;  /* 0x0000008807085210 */ /* 0x000fc60007f1e0ff */
[--C-:B------:R-:W-:Y:S01]  /*17740*/  @P4 IMAD.X R9, R12, 0x1, R133.reuse, P1 ;  /* 0x000000010c094824 */ /* 0x100fe200008e0685 */
[----:B------:R-:W-:Y:S01]  /*17750*/  @P4 LEA R12, P1, R10, c[0x0][0x170], 0x1 ;  /* 0x00005c000a0c4a11 */ /* 0x000fe200078208ff */
[----:B------:R-:W-:Y:S01]  /*17760*/  @P5 IMAD.X R5, R6, 0x1, R133, P0 ;  /* 0x0000000106055824 */ /* 0x000fe200000e0685 */
[----:B------:R-:W-:Y:S01]  /*17770*/  @P5 LEA R16, P0, R8, c[0x0][0x170], 0x1 ;  /* 0x00005c0008105a11 */ /* 0x000fe200078008ff */
[----:B------:R-:W-:Y:S01]  /*17780*/  @!PT LDS RZ, [RZ] ;  /* 0x00000000fffff984 */ /* 0x000fe20000000800 */
[----:B------:R-:W-:Y:S01]  /*17790*/  @!PT LDS RZ, [RZ] ;  /* 0x00000000fffff984 */ /* 0x000fe20000000800 */
[----:B------:R-:W-:Y:S01]  /*177a0*/  @!PT LDS RZ, [RZ] ;  /* 0x00000000fffff984 */ /* 0x000fe20000000800 */
[----:B------:R2:W-:Y:S01]  /*177b0*/  @P5 LDGSTS.E.BYPASS.LTC128B.128 [R200+0xe000], [R20.64+0x80] ;  /* 0x0e00008014c85fae */ /* 0x0005e2000b901d44 */
[----:B------:R-:W-:Y:S02]  /*177c0*/  @P4 LEA.HI.X R13, R10, c[0x0][0x174], R9, 0x1, P1 ;  /* 0x00005d000a0d4a11 */ /* 0x000fe400008f0c09 */
[C---:B------:R-:W-:Y:S01]  /*177d0*/  @P2 LEA R18, P1, R7.reuse, R164, 0x1 ;  /* 0x000000a407122211 */ /* 0x040fe200078208ff */
[----:B------:R-:W-:Y:S01]  /*177e0*/  @!P5 STS.128 [R200+0xe000], RZ ;  /* 0x00e000ffc800d388 */ /* 0x000fe20000000c00 */
[----:B------:R-:W-:Y:S02]  /*177f0*/  @P5 LEA.HI.X R17, R8, c[0x0][0x174], R5, 0x1, P0 ;  /* 0x00005d0008115a11 */ /* 0x000fe400000f0c05 */
[C---:B------:R-:W-:Y:S01]  /*17800*/  @P4 IADD3 R8, P0, R7.reuse, R136, RZ ;  /* 0x0000008807084210 */ /* 0x040fe20007f1e0ff */
[----:B------:R-:W-:Y:S01]  /*17810*/  @!PT LDS RZ, [RZ] ;  /* 0x00000000fffff984 */ /* 0x000fe20000000800 */
[----:B------:R-:W-:Y:S01]  /*17820*/  @!PT LDS RZ, [RZ] ;  /* 0x00000000fffff984 */ /* 0x000fe20000000800 */
[----:B------:R-:W-:Y:S01]  /*17830*/  @!PT LDS RZ, [RZ] ;  /* 0x00000000fffff984 */ /* 0x000fe20000000800 */
[----:B------:R3:W-:Y:S01]  /*17840*/  @P4 LDGSTS.E.BYPASS.LTC128B.128 [R200+0x10000], [R12.64+0x100] ;  /* 0x100001000cc84fae */ /* 0x0007e2000b901d44 */
[----:B------:R-:W-:-:S02]  /*17850*/  @P2 LEA.HI.X R19, R7, R165, R6, 0x1, P1 ;  /* 0x000000a507132211 */ /* 0x000fc400008f0c06 */
[----:B------:R-:W-:Y:S01]  /*17860*/  IADD3 R7, P1, R4, R7, RZ ;  /* 0x0000000704077210 */ /* 0x000fe20007f3e0ff */
[----:B------:R-:W-:Y:S01]  /*17870*/  @P4 IMAD.X R5, R6, 0x1, R133, P0 ;  /* 0x0000000106054824 */ /* 0x000fe200000e0685 */
[----:B------:R-:W-:Y:S01]  /*17880*/  @P4 LEA R10, P0, R8, c[0x0][0x170], 0x1 ;  /* 0x00005c00080a4a11 */ /* 0x000fe200078008ff */
[----:B------:R-:W-:Y:S02]  /*17890*/  @!P4 STS.128 [R200+0x10000], RZ ;  /* 0x010000ffc800c388 */ /* 0x000fe40000000c00 */
[----:B------:R-:W-:Y:S01]  /*178a0*/  IMAD.X R6, R2, 0x1, R6, P1 ;  /* 0x0000000102067824 */ /* 0x000fe200008e0606 */
[C---:B------:R-:W-:Y:S01]  /*178b0*/  @P2 LEA R14, P1, R7.reuse, R164, 0x1 ;  /* 0x000000a4070e2211 */ /* 0x040fe200078208ff */
[----:B------:R-:W-:Y:S01]  /*178c0*/  @!PT LDS RZ, [RZ] ;  /* 0x00000000fffff984 */ /* 0x000fe20000000800 */
[----:B------:R-:W-:Y:S01]  /*178d0*/  @!PT LDS RZ, [RZ] ;  /* 0x00000000fffff984 */ /* 0x000fe20000000800 */
[----:B------:R-:W-:Y:S01]  /*178e0*/  @!PT LDS RZ, [RZ] ;  /* 0x00000000fffff984 */ /* 0x000fe20000000800 */
[----:B------:R4:W-:Y:S01]  /*178f0*/  @P2 LDGSTS.E.BYPASS.LTC128B.128 [R200+0xc800], [R18.64] ;  /* 0x0c80000012c82fae */ /* 0x0009e2000b901d44 */
[----:B------:R-:W-:Y:S02]  /*17900*/  @P4 LEA.HI.X R11, R8, c[0x0][0x174], R5, 0x1, P0 ;  /* 0x00005d00080b4a11 */ /* 0x000fe400000f0c05 */
[----:B------:R-:W-:Y:S01]  /*17910*/  IADD3 R5, P6, R4, R7, RZ ;  /* 0x0000000704057210 */ /* 0x000fe20007fde0ff */
[----:B------:R-:W-:Y:S01]  /*17920*/  @!P2 STS.128 [R200+0xc800], RZ ;  /* 0x00c800ffc800a388 */ /* 0x000fe20000000c00 */
[----:B------:R-:W-:-:S02]  /*17930*/  @P2 LEA.HI.X R15, R7, R165, R6, 0x1, P1 ;  /* 0x000000a5070f2211 */ /* 0x000fc400008f0c06 */
[CC--:B------:R-:W-:Y:S01]  /*17940*/  @P5 IADD3 R8, P0, R7.reuse, R136.reuse, RZ ;  /* 0x0000008807085210 */ /* 0x0c0fe20007f1e0ff */
[----:B------:R-:W-:Y:S01]  /*17950*/  IMAD.X R2, R2, 0x1, R6, P6 ;  /* 0x0000000102027824 */ /* 0x000fe200030e0606 */
[----:B------:R-:W-:Y:S01]  /*17960*/  @P4 IADD3 R4, P1, R7, R136, RZ ;  /* 0x0000008807044210 */ /* 0x000fe20007f3e0ff */
[----:B------:R-:W-:Y:S01]  /*17970*/  @!PT LDS RZ, [RZ] ;  /* 0x00000000fffff984 */ /* 0x000fe20000000800 */
[----:B------:R-:W-:Y:S01]  /*17980*/  @!PT LDS RZ, [RZ] ;  /* 0x00000000fffff984 */ /* 0x000fe20000000800 */
[----:B------:R-:W-:Y:S01]  /*17990*/  @!PT LDS RZ, [RZ] ;  /* 0x00000000fffff984 */ /* 0x000fe20000000800 */
[----:B------:R4:W-:Y:S02]  /*179a0*/  @P5 LDGSTS.E.BYPASS.LTC128B.128 [R200+0xe800], [R16.64+0x80] ;  /* 0x0e80008010c85fae */ /* 0x0009e4000b901d44 */
[--C-:B------:R-:W-:Y:S01]  /*179b0*/  @P5 IMAD.X R7, R6, 0x1, R133.reuse, P0 ;  /* 0x0000000106075824 */ /* 0x100fe200000e0685 */
[----:B------:R-:W-:Y:S01]  /*179c0*/  @P5 LEA R22, P0, R8, c[0x0][0x170], 0x1 ;  /* 0x00005c0008165a11 */ /* 0x000fe200078008ff */
[----:B------:R-:W-:Y:S01]  /*179d0*/  @P4 IMAD.X R9, R6, 0x1, R133, P1 ;  /* 0x0000000106094824 */ /* 0x000fe200008e0685 */
[----:B------:R-:W-:Y:S01]  /*179e0*/  @P4 LEA R24, P1, R4, c[0x0][0x170], 0x1 ;  /* 0x00005c0004184a11 */ /* 0x000fe200078208ff */
[----:B------:R-:W-:Y:S01]  /*179f0*/  @!P5 STS.128 [R200+0xe800], RZ ;  /* 0x00e800ffc800d388 */ /* 0x000fe20000000c00 */
[----:B------:R-:W-:-:S02]  /*17a00*/  @P5 LEA.HI.X R23, R8, c[0x0][0x174], R7, 0x1, P0 ;  /* 0x00005d0008175a11 */ /* 0x000fc400000f0c07 */
[----:B------:R-:W-:Y:S01]  /*17a10*/  @P4 LEA.HI.X R25, R4, c[0x0][0x174], R9, 0x1, P1 ;  /* 0x00005d0004194a11 */ /* 0x000fe200008f0c09 */
[----:B------:R-:W-:Y:S01]  /*17a20*/  @!PT LDS RZ, [RZ] ;  /* 0x00000000fffff984 */ /* 0x000fe20000000800 */
[----:B------:R-:W-:Y:S01]  /*17a30*/  @!PT LDS RZ, [RZ] ;  /* 0x00000000fffff984 */ /* 0x000fe20000000800 */
[----:B------:R-:W-:Y:S01]  /*17a40*/  @!PT LDS RZ, [RZ] ;  /* 0x00000000fffff984 */ /* 0x000fe20000000800 */
[----:B------:R5:W-:Y:S01]  /*17a50*/  @P4 LDGSTS.E.BYPASS.LTC128B.128 [R200+0x10800], [R10.64+0x100] ;  /* 0x108001000ac84fae */ /* 0x000be2000b901d44 */
[C---:B------:R-:W-:Y:S02]  /*17a60*/  @P5 IADD3 R6, P6, R5.reuse, R136, RZ ;  /* 0x0000008805065210 */ /* 0x040fe40007fde0ff */
[C---:B------:R-:W-:Y:S01]  /*17a70*/  @P2 LEA R8, P1, R5.reuse, R164, 0x1 ;  /* 0x000000a405082211 */ /* 0x040fe200078208ff */
[----:B------:R-:W-:Y:S01]  /*17a80*/  @!P4 STS.128 [R200+0x10800], RZ ;  /* 0x010800ffc800c388 */ /* 0x000fe20000000c00 */
[C---:B------:R-:W-:Y:S02]  /*17a90*/  @P4 IADD3 R136, P0, R5.reuse, R136, RZ ;  /* 0x0000008805884210 */ /* 0x040fe40007f1e0ff */
[----:B------:R-:W-:Y:S01]  /*17aa0*/  @P2 LEA.HI.X R9, R5, R165, R2, 0x1, P1 ;  /* 0x000000a505092211 */ /* 0x000fe200008f0c02 */
[--C-:B------:R-:W-:Y:S01]  /*17ab0*/  @P5 IMAD.X R5, R2, 0x1, R133.reuse, P6 ;  /* 0x0000000102055824 */ /* 0x100fe200030e0685 */
[----:B------:R-:W-:Y:S01]  /*17ac0*/  @P5 LEA R4, P1, R6, c[0x0][0x170], 0x1 ;  /* 0x00005c0006045a11 */ /* 0x000fe200078208ff */
[----:B------:R-:W-:Y:S01]  /*17ad0*/  @P4 IMAD.X R133, R2, 0x1, R133, P0 ;  /* 0x0000000102854824 */ /* 0x000fe200000e0685 */
[----:B------:R-:W-:Y:S01]  /*17ae0*/  @!PT LDS RZ, [RZ] ;  /* 0x00000000fffff984 */ /* 0x000fe20000000800 */
[----:B------:R-:W-:Y:S01]  /*17af0*/  @!PT LDS RZ, [RZ] ;  /* 0x00000000fffff984 */ /* 0x000fe20000000800 */
[----:B------:R-:W-:Y:S01]  /*17b00*/  @!PT LDS RZ, [RZ] ;  /* 0x00000000fffff984 */ /* 0x000fe20000000800 */
[----:B------:R3:W-:Y:S01]  /*17b10*/  @P2 LDGSTS.E.BYPASS.LTC128B.128 [R200+0xd000], [R14.64] ;  /* 0x0d0000000ec82fae */ /* 0x0007e2000b901d44 */
[----:B------:R-:W-:-:S02]  /*17b20*/  @P4 LEA R28, P0, R136, c[0x0][0x170], 0x1 ;  /* 0x00005c00881c4a11 */ /* 0x000fc400078008ff */
[----:B------:R-:W-:Y:S01]  /*17b30*/  @P5 LEA.HI.X R5, R6, c[0x0][0x174], R5, 0x1, P1 ;  /* 0x00005d0006055a11 */ /* 0x000fe200008f0c05 */
[----:B------:R-:W-:Y:S01]  /*17b40*/  @!P2 STS.128 [R200+0xd000], RZ ;  /* 0x00d000ffc800a388 */ /* 0x000fe20000000c00 */
[----:B------:R-:W-:Y:S02]  /*17b50*/  @P4 LEA.HI.X R29, R136, c[0x0][0x174], R133, 0x1, P0 ;  /* 0x00005d00881d4a11 */ /* 0x000fe400000f0c85 */
[C---:B------:R-:W-:Y:S01]  /*17b60*/  ISETP.GE.AND P0, PT, R135.reuse, R206, PT ;  /* 0x000000ce8700720c */ /* 0x040fe20003f06270 */
[----:B------:R-:W-:Y:S01]  /*17b70*/  @!PT LDS RZ, [RZ] ;  /* 0x00000000fffff984 */ /* 0x000fe20000000800 */
[----:B------:R-:W-:Y:S01]  /*17b80*/  @!PT LDS RZ, [RZ] ;  /* 0x00000000fffff984 */ /* 0x000fe20000000800 */
[----:B------:R-:W-:Y:S01]  /*17b90*/  @!PT LDS RZ, [RZ] ;  /* 0x00000000fffff984 */ /* 0x000fe20000000800 */
[----:B------:R2:W-:Y:S03]  /*17ba0*/  @P5 LDGSTS.E.BYPASS.LTC128B.128 [R200+0xf000], [R22.64+0x80] ;  /* 0x0f00008016c85fae */ /* 0x0005e6000b901d44 */
[C---:B------:R-:W-:Y:S01]  /*17bb0*/  ISETP.LT.OR P0, PT, R135.reuse, R207, P0 ;  /* 0x000000cf8700720c */ /* 0x040fe20000701670 */
        /* <DEDUP_REMOVED lines=25> */
[----:B------:R-:W3:Y:S04]  /*17d50*/  LDSM.16.M88.4 R156, [R193+0x6800] ;  /* 0x00680000c19c783b */ /* 0x000ee80000000200 */
[----:B------:R-:W-:Y:S04]  /*17d60*/  LDSM.16.M88.4 R136, [R192] ;  /* 0x00000000c088783b */ /* 0x000fe80000000200 */
[----:B-1----:R-:W1:Y:S04]  /*17d70*/  LDSM.16.M88.4 R24, [R191] ;  /* 0x00000000bf18783b */ /* 0x002e680000000200 */
[----:B------:R-:W1:Y:S04]  /*17d80*/  LDSM.16.M88.4 R148, [R193+0x7000] ;  /* 0x00700000c194783b */ /* 0x000e680000000200 */
[----:B------:R-:W1:Y:S04]  /*17d90*/  LDSM.16.M88.4 R32, [R193+0x7800] ;  /* 0x00780000c120783b */ /* 0x000e680000000200 */
[----:B------:R-:W1:Y:S04]  /*17da0*/  LDSM.16.M88.4 R4, [R183] ;  /* 0x00000000b704783b */ /* 0x000e680000000200 */
[----:B------:R-:W-:Y:S04]  /*17db0*/  LDSM.16.M88.4 R164, [R190] ;  /* 0x00000000bea4783b */ /* 0x000fe80000000200 */
[----:B--2---:R-:W2:Y:S04]  /*17dc0*/  LDSM.16.M88.4 R20, [R187+0x6000] ;  /* 0x00600000bb14783b */ /* 0x004ea80000000200 */
[----:B------:R-:W2:Y:S01]  /*17dd0*/  LDSM.16.M88.4 R216, [R182] ;  /* 0x00000000b6d8783b */ /* 0x000ea20000000200 */
[C---:B----4-:R-:W-:Y:S03]  /*17de0*/  HMMA.16816.F32 R16, R140.reuse, R12, RZ ;  /* 0x0000000c8c10723c */ /* 0x050fe600000018ff */
[----:B------:R-:W4:Y:S04]  /*17df0*/  LDSM.16.M88.4 R168, [R181] ;  /* 0x00000000b5a8783b */ /* 0x000f280000000200 */
[----:B-----5:R-:W5:Y:S01]  /*17e00*/  LDSM.16.M88.4 R8, [R187+0x6800] ;  /* 0x00680000bb08783b */ /* 0x020f620000000200 */
[C---:B------:R-:W-:Y:S03]  /*17e10*/  HMMA.16816.F32 R12, R140.reuse, R14, RZ ;  /* 0x0000000e8c0c723c */ /* 0x040fe600000018ff */
[----:B------:R-:W-:Y:S04]  /*17e20*/  LDSM.16.M88.4 R28, [R187+0x7000] ;  /* 0x00700000bb1c783b */ /* 0x000fe80000000200 */
[----:B------:R-:W-:Y:S01]  /*17e30*/  LDSM.16.M88.4 R212, [R187+0x7800] ;  /* 0x00780000bbd4783b */ /* 0x000fe20000000200 */
[C---:B---3--:R-:W-:Y:S03]  /*17e40*/  HMMA.16816.F32 R160, R140.reuse, R156, RZ ;  /* 0x0000009c8ca0723c */ /* 0x048fe600000018ff */
[----:B------:R-:W0:Y:S05]  /*17e50*/  LDGDEPBAR ;  /* 0x00000000000079af */ /* 0x000e2a0000000000 */
        /* <DEDUP_REMOVED lines=9> */
[C---:B------:R-:W-:Y:S08]  /*17ef0*/  HMMA.16816.F32 R160, R136.reuse, R4, R160 ;  /* 0x0000000488a0723c */ /* 0x040ff000000018a0 */
[----:B------:R-:W-:Y:S01]  /*17f00*/  HMMA.16816.F32 R156, R136, R6, R156 ;  /* 0x00000006889c723c */ /* 0x000fe2000000189c */
[----:B------:R-:W3:Y:S07]  /*17f10*/  LDSM.16.M88.4 R4, [R180+0x800] ;  /* 0x00080000b404783b */ /* 0x000eee0000000200 */
[C---:B--2---:R-:W-:Y:S08]  /*17f20*/  HMMA.16816.F32 R16, R164.reuse, R20, R16 ;  /* 0x00000014a410723c */ /* 0x044ff00000001810 */
[----:B------:R-:W-:Y:S01]  /*17f30*/  HMMA.16816.F32 R12, R164, R22, R12 ;  /* 0x00000016a40c723c */ /* 0x000fe2000000180c */
[----:B------:R-:W-:Y:S07]  /*17f40*/  LDSM.16.M88.4 R20, [R193+0x8000] ;  /* 0x00800000c114783b */ /* 0x000fee0000000200 */
[C---:B------:R-:W-:Y:S08]  /*17f50*/  HMMA.16816.F32 R152, R136.reuse, R216, R152 ;  /* 0x000000d88898723c */ /* 0x040ff00000001898 */
[C---:B------:R-:W-:Y:S01]  /*17f60*/  HMMA.16816.F32 R148, R136.reuse, R218, R148 ;  /* 0x000000da8894723c */ /* 0x040fe20000001894 */
[----:B------:R-:W-:Y:S07]  /*17f70*/  LDSM.16.M88.4 R216, [R180+0x1000] ;  /* 0x00100000b4d8783b */ /* 0x000fee0000000200 */
[C---:B----4-:R-:W-:Y:S08]  /*17f80*/  HMMA.16816.F32 R144, R136.reuse, R168, R144 ;  /* 0x000000a88890723c */ /* 0x050ff00000001890 */
[----:B------:R-:W-:Y:S01]  /*17f90*/  HMMA.16816.F32 R140, R136, R170, R140 ;  /* 0x000000aa888c723c */ /* 0x000fe2000000188c */
[----:B------:R-:W2:Y:S04]  /*17fa0*/  LDSM.16.M88.4 R136, [R194+0x2000] ;  /* 0x00200000c288783b */ /* 0x000ea80000000200 */
[----:B------:R-:W4:Y:S03]  /*17fb0*/  LDSM.16.M88.4 R168, [R180+0x1800] ;  /* 0x00180000b4a8783b */ /* 0x000f260000000200 */
[C---:B-----5:R-:W-:Y:S08]  /*17fc0*/  HMMA.16816.F32 R160, R164.reuse, R8, R160 ;  /* 0x00000008a4a0723c */ /* 0x060ff000000018a0 */
[----:B------:R-:W-:Y:S01]  /*17fd0*/  HMMA.16816.F32 R156, R164, R10, R156 ;  /* 0x0000000aa49c723c */ /* 0x000fe2000000189c */
[----:B------:R-:W5:Y:S07]  /*17fe0*/  LDSM.16.M88.4 R8, [R193+0x8800] ;  /* 0x00880000c108783b */ /* 0x000f6e0000000200 */
        /* <DEDUP_REMOVED lines=8> */
[----:B------:R-:W1:Y:S04]  /*18070*/  LDSM.16.M88.4 R164, [R192+0x2000] ;  /* 0x00200000c0a4783b */ /* 0x000e680000000200 */
[----:B------:R-:W1:Y:S03]  /*18080*/  LDSM.16.M88.4 R212, [R193+0x9800] ;  /* 0x00980000c1d4783b */ /* 0x000e660000000200 */
[C---:B---3--:R-:W-:Y:S08]  /*18090*/  HMMA.16816.F32 R160, R32.reuse, R4, R160 ;  /* 0x0000000420a0723c */ /* 0x048ff000000018a0 */
[----:B------:R-:W-:Y:S01]  /*180a0*/  HMMA.16816.F32 R156, R32, R6, R156 ;  /* 0x00000006209c723c */ /* 0x000fe2000000189c */
[----:B------:R-:W3:Y:S07]  /*180b0*/  LDSM.16.M88.4 R4, [R178] ;  /* 0x00000000b204783b */ /* 0x000eee0000000200 */
[C---:B--2---:R-:W-:Y:S08]  /*180c0*/  HMMA.16816.F32 R16, R136.reuse, R20, R16 ;  /* 0x000000148810723c */ /* 0x044ff00000001810 */
[----:B------:R-:W-:Y:S01]  /*180d0*/  HMMA.16816.F32 R12, R136, R22, R12 ;  /* 0x00000016880c723c */ /* 0x000fe2000000180c */
[----:B------:R-:W-:Y:S07]  /*180e0*/  LDSM.16.M88.4 R20, [R190+0x2000] ;  /* 0x00200000be14783b */ /* 0x000fee0000000200 */
[C---:B------:R-:W-:Y:S08]  /*180f0*/  HMMA.16816.F32 R152, R32.reuse, R216, R152 ;  /* 0x000000d82098723c */ /* 0x040ff00000001898 */
[C---:B------:R-:W-:Y:S01]  /*18100*/  HMMA.16816.F32 R148, R32.reuse, R218, R148 ;  /* 0x000000da2094723c */ /* 0x040fe20000001894 */
[----:B------:R-:W-:Y:S07]  /*18110*/  LDSM.16.M88.4 R216, [R177] ;  /* 0x00000000b1d8783b */ /* 0x000fee0000000200 */
[C---:B----4-:R-:W-:Y:S08]  /*18120*/  HMMA.16816.F32 R144, R32.reuse, R168, R144 ;  /* 0x000000a82090723c */ /* 0x050ff00000001890 */
[----:B------:R-:W-:Y:S01]  /*18130*/  HMMA.16816.F32 R140, R32, R170, R140 ;  /* 0x000000aa208c723c */ /* 0x000fe2000000188c */
[----:B------:R-:W2:Y:S04]  /*18140*/  LDSM.16.M88.4 R32, [R187+0x8000] ;  /* 0x00800000bb20783b */ /* 0x000ea80000000200 */
[----:B------:R-:W4:Y:S03]  /*18150*/  LDSM.16.M88.4 R168, [R176] ;  /* 0x00000000b0a8783b */ /* 0x000f260000000200 */
[C---:B-----5:R-:W-:Y:S08]  /*18160*/  HMMA.16816.F32 R160, R136.reuse, R8, R160 ;  /* 0x0000000888a0723c */ /* 0x060ff000000018a0 */
[----:B------:R-:W-:Y:S01]  /*18170*/  HMMA.16816.F32 R156, R136, R10, R156 ;  /* 0x0000000a889c723c */ /* 0x000fe2000000189c */
[----:B------:R-:W5:Y:S07]  /*18180*/  LDSM.16.M88.4 R8, [R187+0x8800] ;  /* 0x00880000bb08783b */ /* 0x000f6e0000000200 */
        /* <DEDUP_REMOVED lines=10> */
[C---:B---3--:R-:W-:Y:S08]  /*18230*/  HMMA.16816.F32 R160, R164.reuse, R4, R160 ;  /* 0x00000004a4a0723c */ /* 0x048ff000000018a0 */
[----:B------:R-:W-:Y:S01]  /*18240*/  HMMA.16816.F32 R156, R164, R6, R156 ;  /* 0x00000006a49c723c */ /* 0x000fe2000000189c */
[----:B------:R-:W1:Y:S07]  /*18250*/  LDSM.16.M88.4 R4, [R180+0x2000] ;  /* 0x00200000b404783b */ /* 0x000e6e0000000200 */
        /* <DEDUP_REMOVED lines=15> */
[----:B------:R-:W1:Y:S07]  /*18350*/  LDSM.16.M88.4 R4, [R175] ;  /* 0x00000000af04783b */ /* 0x000e6e0000000200 */
[C---:B------:R-:W-:Y:S08]  /*18360*/  HMMA.16816.F32 R152, R20.reuse, R28, R152 ;  /* 0x0000001c1498723c */ /* 0x040ff00000001898 */
[C---:B------:R-:W-:Y:S01]  /*18370*/  HMMA.16816.F32 R148, R20.reuse, R30, R148 ;  /* 0x0000001e1494723c */ /* 0x040fe20000001894 */
[----:B------:R-:W3:Y:S07]  /*18380*/  LDSM.16.M88.4 R28, [R193+0xa800] ;  /* 0x00a80000c11c783b */ /* 0x000eee0000000200 */
[C---:B------:R-:W-:Y:S08]  /*18390*/  HMMA.16816.F32 R144, R20.reuse, R24, R144 ;  /* 0x000000181490723c */ /* 0x040ff00000001890 */
[----:B------:R-:W-:Y:S01]  /*183a0*/  HMMA.16816.F32 R140, R20, R26, R140 ;  /* 0x0000001a148c723c */ /* 0x000fe2000000188c */
[----:B------:R-:W4:Y:S04]  /*183b0*/  LDSM.16.M88.4 R24, [R193+0xb000] ;  /* 0x00b00000c118783b */ /* 0x000f280000000200 */
[----:B------:R-:W5:Y:S03]  /*183c0*/  LDSM.16.M88.4 R20, [R193+0xb800] ;  /* 0x00b80000c114783b */ /* 0x000f660000000200 */
[C---:B--2---:R-:W-:Y:S08]  /*183d0*/  HMMA.16816.F32 R16, R8.reuse, R32, R16 ;  /* 0x000000200810723c */ /* 0x044ff00000001810 */
[----:B------:R-:W-:Y:S01]  /*183e0*/  HMMA.16816.F32 R12, R8, R34, R12 ;  /* 0x00000022080c723c */ /* 0x000fe2000000180c */
[----:B------:R-:W-:Y:S07]  /*183f0*/  LDSM.16.M88.4 R32, [R187+0xa000] ;  /* 0x00a00000bb20783b */ /* 0x000fee0000000200 */
[C---:B------:R-:W-:Y:S08]  /*18400*/  HMMA.16816.F32 R160, R136.reuse, R212, R160 ;  /* 0x000000d488a0723c */ /* 0x040ff000000018a0 */
[C---:B------:R-:W-:Y:S08]  /*18410*/  HMMA.16816.F32 R152, R136.reuse, R168, R152 ;  /* 0x000000a88898723c */ /* 0x040ff00000001898 */
[C---:B------:R-:W-:Y:S01]  /*18420*/  HMMA.16816.F32 R148, R136.reuse, R170, R148 ;  /* 0x000000aa8894723c */ /* 0x040fe20000001894 */
[----:B------:R-:W-:Y:S07]  /*18430*/  LDSM.16.M88.4 R168, [R173] ;  /* 0x00000000ada8783b */ /* 0x000fee0000000200 */
[C---:B------:R-:W-:Y:S01]  /*18440*/  HMMA.16816.F32 R156, R136.reuse, R214, R156 ;  /* 0x000000d6889c723c */ /* 0x040fe2000000189c */
[----:B------:R-:W-:Y:S07]  /*18450*/  LDSM.16.M88.4 R212, [R174] ;  /* 0x00000000aed4783b */ /* 0x000fee0000000200 */
[C---:B------:R-:W-:Y:S08]  /*18460*/  HMMA.16816.F32 R144, R136.reuse, R164, R144 ;  /* 0x000000a48890723c */ /* 0x040ff00000001890 */
[----:B------:R-:W-:Y:S01]  /*18470*/  HMMA.16816.F32 R140, R136, R166, R140 ;  /* 0x000000a6888c723c */ /* 0x000fe2000000188c */
[----:B------:R-:W2:Y:S04]  /*18480*/  LDSM.16.M88.4 R136, [R190+0x4000] ;  /* 0x00400000be88783b */ /* 0x000ea80000000200 */
[----:B------:R-:W2:Y:S03]  /*18490*/  LDSM.16.M88.4 R164, [R172] ;  /* 0x00000000aca4783b */ /* 0x000ea60000000200 */
[C---:B-1----:R-:W-:Y:S08]  /*184a0*/  HMMA.16816.F32 R16, R216.reuse, R4, R16 ;  /* 0x00000004d810723c */ /* 0x042ff00000001810 */
[----:B------:R-:W-:Y:S01]  /*184b0*/  HMMA.16816.F32 R12, R216, R6, R12 ;  /* 0x00000006d80c723c */ /* 0x000fe2000000180c */
[----:B------:R-:W-:Y:S07]  /*184c0*/  LDSM.16.M88.4 R4, [R180+0x4000] ;  /* 0x00400000b404783b */ /* 0x000fee0000000200 */
[C---:B---3--:R-:W-:Y:S08]  /*184d0*/  HMMA.16816.F32 R160, R8.reuse, R28, R160 ;  /* 0x0000001c08a0723c */ /* 0x048ff000000018a0 */
[C---:B----4-:R-:W-:Y:S08]  /*184e0*/  HMMA.16816.F32 R152, R8.reuse, R24, R152 ;  /* 0x000000180898723c */ /* 0x050ff00000001898 */
[C---:B------:R-:W-:Y:S01]  /*184f0*/  HMMA.16816.F32 R148, R8.reuse, R26, R148 ;  /* 0x0000001a0894723c */ /* 0x040fe20000001894 */
[----:B------:R-:W-:Y:S07]  /*18500*/  LDSM.16.M88.4 R24, [R187+0xb000] ;  /* 0x00b00000bb18783b */ /* 0x000fee0000000200 */
[C---:B------:R-:W-:Y:S01]  /*18510*/  HMMA.16816.F32 R156, R8.reuse, R30, R156 ;  /* 0x0000001e089c723c */ /* 0x040fe2000000189c */
[----:B------:R-:W-:Y:S07]  /*18520*/  LDSM.16.M88.4 R28, [R187+0xa800] ;  /* 0x00a80000bb1c783b */ /* 0x000fee0000000200 */
[C---:B-----5:R-:W-:Y:S08]  /*18530*/  HMMA.16816.F32 R144, R8.reuse, R20, R144 ;  /* 0x000000140890723c */ /* 0x060ff00000001890 */
[----:B------:R-:W-:Y:S01]  /*18540*/  HMMA.16816.F32 R140, R8, R22, R140 ;  /* 0x00000016088c723c */ /* 0x000fe2000000188c */
[----:B------:R-:W1:Y:S04]  /*18550*/  LDSM.16.M88.4 R8, [R189+0x4000] ;  /* 0x00400000bd08783b */ /* 0x000e680000000200 */
[----:B------:R-:W-:Y:S03]  /*18560*/  LDSM.16.M88.4 R20, [R187+0xb800] ;  /* 0x00b80000bb14783b */ /* 0x000fe60000000200 */
[C---:B--2---:R-:W-:Y:S08]  /*18570*/  HMMA.16816.F32 R16, R136.reuse, R32, R16 ;  /* 0x000000208810723c */ /* 0x044ff00000001810 */
[----:B------:R-:W-:Y:S08]  /*18580*/  HMMA.16816.F32 R12, R136, R34, R12 ;  /* 0x00000022880c723c */ /* 0x000ff0000000180c */
[C---:B------:R-:W-:Y:S08]  /*18590*/  HMMA.16816.F32 R160, R216.reuse, R212, R160 ;  /* 0x000000d4d8a0723c */ /* 0x040ff000000018a0 */
[C---:B------:R-:W-:Y:S08]  /*185a0*/  HMMA.16816.F32 R152, R216.reuse, R168, R152 ;  /* 0x000000a8d898723c */ /* 0x040ff00000001898 */
[C---:B------:R-:W-:Y:S08]  /*185b0*/  HMMA.16816.F32 R148, R216.reuse, R170, R148 ;  /* 0x000000aad894723c */ /* 0x040ff00000001894 */
[C---:B------:R-:W-:Y:S01]  /*185c0*/  HMMA.16816.F32 R168, R216.reuse, R164, R144 ;  /* 0x000000a4d8a8723c */ /* 0x040fe20000001890 */
[----:B------:R-:W2:Y:S06]  /*185d0*/  LDSM.16.M88.4 R144, [R180+0x4800] ;  /* 0x00480000b490783b */ /* 0x000eac0000000200 */
[----:B------:R-:W-:Y:S01]  /*185e0*/  IMAD.MOV.U32 R164, RZ, RZ, R220 ;  /* 0x000000ffffa47224 */ /* 0x000fe200078e00dc */
[----:B------:R-:W-:Y:S01]  /*185f0*/  HMMA.16816.F32 R156, R216, R214, R156 ;  /* 0x000000d6d89c723c */ /* 0x000fe2000000189c */
[----:B------:R-:W-:-:S07]  /*18600*/  IMAD.MOV.U32 R165, RZ, RZ, R221 ;  /* 0x000000ffffa57224 */ /* 0x000fce00078e00dd */
[C---:B-1----:R-:W-:Y:S07]  /*18610*/  HMMA.16816.F32 R16, R8.reuse, R4, R16 ;  /* 0x000000040810723c */ /* 0x042fee0000001810 */
[C---:B------:R-:W-:Y:S01]  /*18620*/  IADD3 R5, R135.reuse, 0x8, RZ ;  /* 0x0000000887057810 */ /* 0x040fe20007ffe0ff */
[----:B------:R-:W-:Y:S01]  /*18630*/  HMMA.16816.F32 R12, R8, R6, R12 ;  /* 0x00000006080c723c */ /* 0x000fe2000000180c */
[----:B------:R-:W-:Y:S02]  /*18640*/  IADD3 R4, R135, 0x9, RZ ;  /* 0x0000000987047810 */ /* 0x000fe40007ffe0ff */
[----:B------:R-:W-:-:S04]  /*18650*/  ISETP.GE.AND P6, PT, R5, R205, PT ;  /* 0x000000cd0500720c */ /* 0x000fc80003fc6270 */
[----:B------:R-:W-:Y:S01]  /*18660*/  IADD3 R6, R135, 0x1, RZ ;  /* 0x0000000187067810 */ /* 0x000fe20007ffe0ff */
[----:B------:R-:W-:Y:S01]  /*18670*/  HMMA.16816.F32 R160, R136, R28, R160 ;  /* 0x0000001c88a0723c */ /* 0x000fe200000018a0 */
[----:B------:R-:W-:Y:S02]  /*18680*/  ISETP.LT.OR P6, PT, R5, R208, P6 ;  /* 0x000000d00500720c */ /* 0x000fe400037c1670 */
[----:B------:R-:W-:-:S04]  /*18690*/  ISETP.GE.AND P1, PT, R6, R205, PT ;  /* 0x000000cd0600720c */ /* 0x000fc80003f26270 */
[----:B------:R-:W-:Y:S01]  /*186a0*/  ISETP.LT.OR P1, PT, R6, R208, P1 ;  /* 0x000000d00600720c */ /* 0x000fe20000f21670 */
[C---:B------:R-:W-:Y:S01]  /*186b0*/  HMMA.16816.F32 R152, R136.reuse, R24, R152 ;  /* 0x000000188898723c */ /* 0x040fe20000001898 */
[----:B------:R-:W-:Y:S02]  /*186c0*/  FSEL R16, R16, -INF , !P2 ;  /* 0xff80000010107808 */ /* 0x000fe40005000000 */
[----:B------:R-:W-:Y:S02]  /*186d0*/  FSEL R2, R17, -INF , !P1 ;  /* 0xff80000011027808 */ /* 0x000fe40004800000 */
[----:B------:R-:W-:Y:S02]  /*186e0*/  FSEL R18, R18, -INF , !P0 ;  /* 0xff80000012127808 */ /* 0x000fe40004000000 */
[----:B------:R-:W-:Y:S01]  /*186f0*/  ISETP.GE.AND P2, PT, R6, R206, PT ;  /* 0x000000ce0600720c */ /* 0x000fe20003f46270 */
[----:B------:R-:W-:Y:S01]  /*18700*/  HMMA.16816.F32 R148, R136, R26, R148 ;  /* 0x0000001a8894723c */ /* 0x000fe20000001894 */
[----:B------:R-:W1:Y:S01]  /*18710*/  LDSM.16.M88.4 R24, [R180+0x5000] ;  /* 0x00500000b418783b */ /* 0x000e620000000200 */
[----:B------:R-:W-:-:S02]  /*18720*/  FSEL R12, R12, -INF , !P6 ;  /* 0xff8000000c0c7808 */ /* 0x000fc40007000000 */
[CC--:B------:R-:W-:Y:S02]  /*18730*/  ISETP.GE.AND P1, PT, R5.reuse, R206.reuse, PT ;  /* 0x000000ce0500720c */ /* 0x0c0fe40003f26270 */
[C---:B------:R-:W-:Y:S02]  /*18740*/  ISETP.GE.AND P6, PT, R4.reuse, R205, PT ;  /* 0x000000cd0400720c */ /* 0x040fe40003fc6270 */
[----:B------:R-:W-:Y:S01]  /*18750*/  HMMA.16816.F32 R156, R136, R30, R156 ;  /* 0x0000001e889c723c */ /* 0x000fe2000000189c */
[----:B------:R-:W-:Y:S02]  /*18760*/  ISETP.GE.AND P0, PT, R4, R206, PT ;  /* 0x000000ce0400720c */ /* 0x000fe40003f06270 */
[-C--:B------:R-:W-:Y:S02]  /*18770*/  ISETP.LT.OR P2, PT, R6, R207.reuse, P2 ;  /* 0x000000cf0600720c */ /* 0x080fe40001741670 */
[-C--:B------:R-:W-:Y:S02]  /*18780*/  ISETP.LT.OR P1, PT, R5, R207.reuse, P1 ;  /* 0x000000cf0500720c */ /* 0x080fe40000f21670 */
[C---:B------:R-:W-:Y:S01]  /*18790*/  ISETP.LT.OR P6, PT, R4.reuse, R208, P6 ;  /* 0x000000d00400720c */ /* 0x040fe200037c1670 */
[----:B--2---:R-:W-:Y:S01]  /*187a0*/  HMMA.16816.F32 R160, R8, R144, R160 ;  /* 0x0000009008a0723c */ /* 0x004fe200000018a0 */
[----:B------:R-:W-:-:S02]  /*187b0*/  ISETP.LT.OR P0, PT, R4, R207, P0 ;  /* 0x000000cf0400720c */ /* 0x000fc40000701670 */
[----:B------:R-:W2:Y:S01]  /*187c0*/  LDSM.16.M88.4 R4, [R180+0x5800] ;  /* 0x00580000b404783b */ /* 0x000ea20000000200 */
[----:B------:R-:W-:Y:S01]  /*187d0*/  FSEL R28, R13, -INF , !P6 ;  /* 0xff8000000d1c7808 */ /* 0x000fe20007000000 */
[----:B------:R-:W-:-:S04]  /*187e0*/  DEPBAR.LE SB0, 0x0 ;  /* 0x000080000000791a */ /* 0x000fc80000000000 */
[----:B------:R-:W-:Y:S01]  /*187f0*/  HMMA.16816.F32 R140, R216, R166, R140 ;  /* 0x000000a6d88c723c */ /* 0x000fe2000000188c */
[----:B------:R-:W-:Y:S02]  /*18800*/  FSEL R13, R14, -INF , !P1 ;  /* 0xff8000000e0d7808 */ /* 0x000fe40004800000 */
[C---:B------:R-:W-:Y:S02]  /*18810*/  IADD3 R17, R135.reuse, 0x10, RZ ;  /* 0x0000001087117810 */ /* 0x040fe40007ffe0ff */
[----:B------:R-:W-:Y:S02]  /*18820*/  IADD3 R14, R135, 0x11, RZ ;  /* 0x00000011870e7810 */ /* 0x000fe40007ffe0ff */
[----:B------:R-:W-:Y:S01]  /*18830*/  FSEL R19, R19, -INF , !P2 ;  /* 0xff80000013137808 */ /* 0x000fe20005000000 */
[----:B------:R-:W-:Y:S01]  /*18840*/  HMMA.16816.F32 R156, R8, R146, R156 ;  /* 0x00000092089c723c */ /* 0x000fe2000000189c */
[----:B------:R-:W-:Y:S02]  /*18850*/  FSEL R15, R15, -INF , !P0 ;  /* 0xff8000000f0f7808 */ /* 0x000fe40004000000 */
[----:B------:R-:W-:-:S02]  /*18860*/  ISETP.GE.AND P6, PT, R17, R205, PT ;  /* 0x000000cd1100720c */ /* 0x000fc40003fc6270 */
[C---:B------:R-:W-:Y:S02]  /*18870*/  ISETP.GE.AND P2, PT, R14.reuse, R205, PT ;  /* 0x000000cd0e00720c */ /* 0x040fe40003f46270 */
[CC--:B------:R-:W-:Y:S01]  /*18880*/  ISETP.GE.AND P0, PT, R14.reuse, R206.reuse, PT ;  /* 0x000000ce0e00720c */ /* 0x0c0fe20003f06270 */
[----:B-1----:R-:W-:Y:S01]  /*18890*/  HMMA.16816.F32 R152, R8, R24, R152 ;  /* 0x000000180898723c */ /* 0x002fe20000001898 */
[----:B------:R-:W-:Y:S01]  /*188a0*/  BAR.SYNC.DEFER_BLOCKING 0x0 ;  /* 0x0000000000007b1d */ /* 0x000fe20000010000 */
[C---:B------:R-:W-:Y:S02]  /*188b0*/  ISETP.GE.AND P1, PT, R17.reuse, R206, PT ;  /* 0x000000ce1100720c */ /* 0x040fe40003f26270 */
[-C--:B------:R-:W-:Y:S02]  /*188c0*/  ISETP.LT.OR P6, PT, R17, R208.reuse, P6 ;  /* 0x000000d01100720c */ /* 0x080fe400037c1670 */
[C---:B------:R-:W-:Y:S02]  /*188d0*/  ISETP.LT.OR P2, PT, R14.reuse, R208, P2 ;  /* 0x000000d00e00720c */ /* 0x040fe40001741670 */
[----:B------:R-:W-:Y:S01]  /*188e0*/  ISETP.LT.OR P0, PT, R14, R207, P0 ;  /* 0x000000cf0e00720c */ /* 0x000fe20000701670 */
[----:B------:R-:W-:Y:S01]  /*188f0*/  HMMA.16816.F32 R168, R136, R20, R168 ;  /* 0x0000001488a8723c */ /* 0x000fe200000018a8 */
[----:B------:R-:W-:-:S02]  /*18900*/  IADD3 R14, R135, 0x18, RZ ;  /* 0x00000018870e7810 */ /* 0x000fc40007ffe0ff */
[----:B------:R-:W-:Y:S02]  /*18910*/  ISETP.LT.OR P1, PT, R17, R207, P1 ;  /* 0x000000cf1100720c */ /* 0x000fe40000f21670 */
[----:B------:R-:W-:Y:S02]  /*18920*/  FSEL R160, R160, -INF , !P6 ;  /* 0xff800000a0a07808 */ /* 0x000fe40007000000 */
[C---:B------:R-:W-:Y:S01]  /*18930*/  IADD3 R17, R135.reuse, 0x19, RZ ;  /* 0x0000001987117810 */ /* 0x040fe20007ffe0ff */
[----:B------:R-:W-:Y:S01]  /*18940*/  HMMA.16816.F32 R148, R8, R26, R148 ;  /* 0x0000001a0894723c */ /* 0x000fe20000001894 */
[C---:B------:R-:W-:Y:S02]  /*18950*/  ISETP.GE.AND P6, PT, R14.reuse, R205, PT ;  /* 0x000000cd0e00720c */ /* 0x040fe40003fc6270 */
[----:B------:R-:W-:Y:S02]  /*18960*/  IADD3 R21, R135, 0x20, RZ ;  /* 0x0000002087157810 */ /* 0x000fe40007ffe0ff */
[----:B------:R-:W-:-:S02]  /*18970*/  ISETP.LT.OR P6, PT, R14, R208, P6 ;  /* 0x000000d00e00720c */ /* 0x000fc400037c1670 */
[----:B------:R-:W-:Y:S01]  /*18980*/  FSEL R26, R161, -INF , !P2 ;  /* 0xff800000a11a7808 */ /* 0x000fe20005000000 */
[----:B------:R-:W-:Y:S01]  /*18990*/  HMMA.16816.F32 R140, R136, R22, R140 ;  /* 0x00000016888c723c */ /* 0x000fe2000000188c */
[----:B------:R-:W-:Y:S02]  /*189a0*/  ISETP.GE.AND P2, PT, R17, R205, PT ;  /* 0x000000cd1100720c */ /* 0x000fe40003f46270 */
[----:B------:R-:W-:Y:S02]  /*189b0*/  FSEL R25, R163, -INF , !P0 ;  /* 0xff800000a3197808 */ /* 0x000fe40004000000 */
[----:B------:R-:W-:Y:S02]  /*189c0*/  ISETP.LT.OR P0, PT, R17, R208, P2 ;  /* 0x000000d01100720c */ /* 0x000fe40001701670 */
[----:B------:R-:W-:Y:S01]  /*189d0*/  FSEL R24, R156, -INF , !P6 ;  /* 0xff8000009c187808 */ /* 0x000fe20007000000 */
[----:B--2---:R-:W-:Y:S01]  /*189e0*/  HMMA.16816.F32 R168, R8, R4, R168 ;  /* 0x0000000408a8723c */ /* 0x004fe200000018a8 */
[----:B------:R-:W-:-:S02]  /*189f0*/  ISETP.GE.AND P2, PT, R14, R206, PT ;  /* 0x000000ce0e00720c */ /* 0x000fc40003f46270 */
[C---:B------:R-:W-:Y:S02]  /*18a00*/  ISETP.GE.AND P6, PT, R21.reuse, R205, PT ;  /* 0x000000cd1500720c */ /* 0x040fe40003fc6270 */
[----:B------:R-:W-:Y:S02]  /*18a10*/  ISETP.LT.OR P2, PT, R14, R207, P2 ;  /* 0x000000cf0e00720c */ /* 0x000fe40001741670 */
[----:B------:R-:W-:Y:S02]  /*18a20*/  ISETP.LT.OR P6, PT, R21, R208, P6 ;  /* 0x000000d01500720c */ /* 0x000fe400037c1670 */
[----:B------:R-:W-:Y:S02]  /*18a30*/  IADD3 R14, R135, 0x28, RZ ;  /* 0x00000028870e7810 */ /* 0x000fe40007ffe0ff */
[----:B------:R-:W-:Y:S02]  /*18a40*/  FSEL R27, R162, -INF , !P1 ;  /* 0xff800000a21b7808 */ /* 0x000fe40004800000 */
[----:B------:R-:W-:-:S02]  /*18a50*/  FSEL R20, R157, -INF , !P0 ;  /* 0xff8000009d147808 */ /* 0x000fc40004000000 */
[----:B------:R-:W-:Y:S01]  /*18a60*/  FSEL R210, R152, -INF , !P6 ;  /* 0xff80000098d27808 */ /* 0x000fe20007000000 */
[----:B------:R-:W-:Y:S01]  /*18a70*/  HMMA.16816.F32 R140, R8, R6, R140 ;  /* 0x00000006088c723c */ /* 0x000fe2000000188c */
[-C--:B------:R-:W-:Y:S02]  /*18a80*/  ISETP.GE.AND P1, PT, R17, R206.reuse, PT ;  /* 0x000000ce1100720c */ /* 0x080fe40003f26270 */
[----:B------:R-:W-:Y:S02]  /*18a90*/  ISETP.GE.AND P0, PT, R21, R206, PT ;  /* 0x000000ce1500720c */ /* 0x000fe40003f06270 */
[----:B------:R-:W-:Y:S02]  /*18aa0*/  ISETP.GE.AND P6, PT, R14, R205, PT ;  /* 0x000000cd0e00720c */ /* 0x000fe40003fc6270 */
[-C--:B------:R-:W-:Y:S02]  /*18ab0*/  ISETP.LT.OR P1, PT, R17, R207.reuse, P1 ;  /* 0x000000cf1100720c */ /* 0x080fe40000f21670 */
[----:B------:R-:W-:-:S02]  /*18ac0*/  ISETP.LT.OR P0, PT, R21, R207, P0 ;  /* 0x000000cf1500720c */ /* 0x000fc40000701670 */
[----:B------:R-:W-:Y:S02]  /*18ad0*/  ISETP.LT.OR P6, PT, R14, R208, P6 ;  /* 0x000000d00e00720c */ /* 0x000fe400037c1670 */
[C---:B------:R-:W-:Y:S02]  /*18ae0*/  IADD3 R17, R135.reuse, 0x21, RZ ;  /* 0x0000002187117810 */ /* 0x040fe40007ffe0ff */
[----:B------:R-:W-:Y:S02]  /*18af0*/  IADD3 R4, R135, 0x29, RZ ;  /* 0x0000002987047810 */ /* 0x000fe40007ffe0ff */
[----:B------:R-:W-:Y:S02]  /*18b00*/  FSEL R23, R158, -INF , !P2 ;  /* 0xff8000009e177808 */ /* 0x000fe40005000000 */
[----:B------:R-:W-:Y:S02]  /*18b10*/  FSEL R166, R148, -INF , !P6 ;  /* 0xff80000094a67808 */ /* 0x000fe40007000000 */
[----:B------:R-:W-:-:S02]  /*18b20*/  FSEL R167, R154, -INF , !P0 ;  /* 0xff8000009aa77808 */ /* 0x000fc40004000000 */
[CC--:B------:R-:W-:Y:S02]  /*18b30*/  ISETP.GE.AND P2, PT, R17.reuse, R206.reuse, PT ;  /* 0x000000ce1100720c */ /* 0x0c0fe40003f46270 */
[C---:B------:R-:W-:Y:S02]  /*18b40*/  ISETP.GE.AND P6, PT, R4.reuse, R205, PT ;  /* 0x000000cd0400720c */ /* 0x040fe40003fc6270 */
[C---:B------:R-:W-:Y:S02]  /*18b50*/  ISETP.GE.AND P0, PT, R4.reuse, R206, PT ;  /* 0x000000ce0400720c */ /* 0x040fe40003f06270 */
[-C--:B------:R-:W-:Y:S02]  /*18b60*/  ISETP.LT.OR P2, PT, R17, R207.reuse, P2 ;  /* 0x000000cf1100720c */ /* 0x080fe40001741670 */
[C---:B------:R-:W-:Y:S02]  /*18b70*/  ISETP.LT.OR P6, PT, R4.reuse, R208, P6 ;  /* 0x000000d00400720c */ /* 0x040fe400037c1670 */
[----:B------:R-:W-:-:S02]  /*18b80*/  ISETP.LT.OR P0, PT, R4, R207, P0 ;  /* 0x000000cf0400720c */ /* 0x000fc40000701670 */
[C---:B------:R-:W-:Y:S02]  /*18b90*/  IADD3 R5, R135.reuse, 0x30, RZ ;  /* 0x0000003087057810 */ /* 0x040fe40007ffe0ff */
[----:B------:R-:W-:Y:S02]  /*18ba0*/  IADD3 R4, R135, 0x31, RZ ;  /* 0x0000003187047810 */ /* 0x000fe40007ffe0ff */
[----:B------:R-:W-:Y:S02]  /*18bb0*/  FSEL R21, R159, -INF , !P1 ;  /* 0xff8000009f157808 */ /* 0x000fe40004800000 */
[----:B------:R-:W-:Y:S02]  /*18bc0*/  ISETP.GE.AND P1, PT, R17, R205, PT ;  /* 0x000000cd1100720c */ /* 0x000fe40003f26270 */
[----:B------:R-:W-:Y:S02]  /*18bd0*/  FSEL R215, R155, -INF , !P2 ;  /* 0xff8000009bd77808 */ /* 0x000fe40005000000 */
[----:B------:R-:W-:-:S02]  /*18be0*/  FSEL R214, R149, -INF , !P6 ;  /* 0xff80000095d67808 */ /* 0x000fc40007000000 */
[----:B------:R-:W-:Y:S02]  /*18bf0*/  FSEL R163, R151, -INF , !P0 ;  /* 0xff80000097a37808 */ /* 0x000fe40004000000 */
[-C--:B------:R-:W-:Y:S02]  /*18c00*/  ISETP.GE.AND P6, PT, R5, R205.reuse, PT ;  /* 0x000000cd0500720c */ /* 0x080fe40003fc6270 */
[C---:B------:R-:W-:Y:S02]  /*18c10*/  ISETP.GE.AND P2, PT, R4.reuse, R205, PT ;  /* 0x000000cd0400720c */ /* 0x040fe40003f46270 */
[----:B------:R-:W-:Y:S02]  /*18c20*/  ISETP.GE.AND P0, PT, R4, R206, PT ;  /* 0x000000ce0400720c */ /* 0x000fe40003f06270 */
[-C--:B------:R-:W-:Y:S02]  /*18c30*/  ISETP.LT.OR P1, PT, R17, R208.reuse, P1 ;  /* 0x000000d01100720c */ /* 0x080fe40000f21670 */
[----:B------:R-:W-:-:S02]  /*18c40*/  ISETP.LT.OR P6, PT, R5, R208, P6 ;  /* 0x000000d00500720c */ /* 0x000fc400037c1670 */
[C---:B------:R-:W-:Y:S02]  /*18c50*/  ISETP.LT.OR P2, PT, R4.reuse, R208, P2 ;  /* 0x000000d00400720c */ /* 0x040fe40001741670 */
[----:B------:R-:W-:Y:S02]  /*18c60*/  ISETP.LT.OR P0, PT, R4, R207, P0 ;  /* 0x000000cf0400720c */ /* 0x000fe40000701670 */
[----:B------:R-:W-:Y:S02]  /*18c70*/  IADD3 R4, R135, 0x38, RZ ;  /* 0x0000003887047810 */ /* 0x000fe40007ffe0ff */
[----:B------:R-:W-:Y:S02]  /*18c80*/  FSEL R212, R153, -INF , !P1 ;  /* 0xff80000099d47808 */ /* 0x000fe40004800000 */
[----:B------:R-:W-:Y:S02]  /*18c90*/  ISETP.GE.AND P1, PT, R14, R206, PT ;  /* 0x000000ce0e00720c */ /* 0x000fe40003f26270 */
[----:B------:R-:W-:-:S02]  /*18ca0*/  FSEL R154, R168, -INF , !P6 ;  /* 0xff800000a89a7808 */ /* 0x000fc40007000000 */
[----:B------:R-:W-:Y:S02]  /*18cb0*/  ISETP.GE.AND P6, PT, R4, R205, PT ;  /* 0x000000cd0400720c */ /* 0x000fe40003fc6270 */
[----:B------:R-:W-:Y:S02]  /*18cc0*/  ISETP.LT.OR P1, PT, R14, R207, P1 ;  /* 0x000000cf0e00720c */ /* 0x000fe40000f21670 */
[----:B------:R-:W-:Y:S02]  /*18cd0*/  ISETP.LT.OR P6, PT, R4, R208, P6 ;  /* 0x000000d00400720c */ /* 0x000fe400037c1670 */
[----:B------:R-:W-:Y:S02]  /*18ce0*/  FSEL R213, R150, -INF , !P1 ;  /* 0xff80000096d57808 */ /* 0x000fe40004800000 */
[----:B------:R-:W-:Y:S02]  /*18cf0*/  ISETP.GE.AND P1, PT, R5, R206, PT ;  /* 0x000000ce0500720c */ /* 0x000fe40003f26270 */
[----:B------:R-:W-:-:S02]  /*18d00*/  FSEL R138, R140, -INF , !P6 ;  /* 0xff8000008c8a7808 */ /* 0x000fc40007000000 */
[----:B------:R-:W-:Y:S02]  /*18d10*/  ISETP.GT.AND P6, PT, R204, R195, PT ;  /* 0x000000c3cc00720c */ /* 0x000fe40003fc4270 */
[----:B------:R-:W-:Y:S02]  /*18d20*/  ISETP.LT.OR P1, PT, R5, R207, P1 ;  /* 0x000000cf0500720c */ /* 0x000fe40000f21670 */
        /* <DEDUP_REMOVED lines=18> */
[----:B------:R-:W-:Y:S02]  /*18e50*/  IABS R9, R6 ;  /* 0x0000000600097213 */ /* 0x000fe40000000000 */
[C---:B------:R-:W-:Y:S02]  /*18e60*/  IADD3 R10, R6.reuse, -0x40, RZ ;  /* 0xffffffc0060a7810 */ /* 0x040fe40007ffe0ff */
[----:B------:R-:W-:Y:S02]  /*18e70*/  LOP3.LUT R6, R6, c[0x0][0x2d0], RZ, 0x3c, !PT ;  /* 0x0000b40006067a12 */ /* 0x000fe400078e3cff */
[----:B-1----:R-:W1:Y:S02]  /*18e80*/  MUFU.RCP R30, R7 ;  /* 0x00000007001e7308 */ /* 0x002e640000001000 */
[----:B-1----:R-:W-:-:S02]  /*18e90*/  IADD3 R30, R30, 0xffffffe, RZ ;  /* 0x0ffffffe1e1e7810 */ /* 0x002fc40007ffe0ff */
        /* <DEDUP_REMOVED lines=18> */
[-C--:B------:R-:W-:Y:S02]  /*18fc0*/  @!P1 IADD3 R8, R8, -R5.reuse, RZ ;  /* 0x8000000508089210 */ /* 0x080fe40007ffe0ff */
[----:B------:R-:W-:Y:S02]  /*18fd0*/  @!P1 IADD3 R4, R4, 0x1, RZ ;  /* 0x0000000104049810 */ /* 0x000fe40007ffe0ff */
[----:B------:R-:W-:Y:S02]  /*18fe0*/  ISETP.GE.U32.AND P0, PT, R8, R5, PT ;  /* 0x000000050800720c */ /* 0x000fe40003f06070 */
[----:B------:R-:W-:-:S05]  /*18ff0*/  ISETP.GE.AND P1, PT, R10, RZ, PT ;  /* 0x000000ff0a00720c */ /* 0x000fca0003f26270 */
[----:B------:R-:W-:Y:S02]  /*19000*/  @P2 IADD3 R11, R11, 0x1, RZ ;  /* 0x000000010b0b2810 */ /* 0x000fe40007ffe0ff */
[----:B------:R-:W-:-:S04]  /*19010*/  ISETP.GE.AND P2, PT, R6, RZ, PT ;  /* 0x000000ff0600720c */ /* 0x000fc80003f46270 */
[----:B------:R-:W-:Y:S02]  /*19020*/  @P0 IADD3 R4, R4, 0x1, RZ ;  /* 0x0000000104040810 */ /* 0x000fe40007ffe0ff */
[----:B------:R-:W-:-:S03]  /*19030*/  ISETP.NE.AND P0, PT, RZ, c[0x0][0x2d0], PT ;  /* 0x0000b400ff007a0c */ /* 0x000fc60003f05270 */
[----:B------:R-:W-:Y:S01]  /*19040*/  IMAD.MOV.U32 R5, RZ, RZ, R4 ;  /* 0x000000ffff057224 */ /* 0x000fe200078e0004 */
[----:B------:R-:W-:-:S03]  /*19050*/  LOP3.LUT R4, RZ, c[0x0][0x2d0], RZ, 0x33, !PT ;  /* 0x0000b400ff047a12 */ /* 0x000fc600078e33ff */
        /* <DEDUP_REMOVED lines=8> */
[----:B------:R-:W-:Y:S02]  /*190e0*/  IMAD.IADD R4, R7, 0x1, -R4 ;  /* 0x0000000107047824 */ /* 0x000fe400078e0a04 */
[----:B------:R-:W-:-:S04]  /*190f0*/  IMAD.MOV.U32 R7, RZ, RZ, 0x40 ;  /* 0x00000040ff077424 */ /* 0x000fc800078e00ff */
[----:B------:R-:W-:-:S04]  /*19100*/  IMAD R7, R4, c[0x0][0x2d0], -R7 ;  /* 0x0000b40004077a24 */ /* 0x000fc800078e0a07 */
[----:B------:R-:W-:Y:S01]  /*19110*/  IMAD.WIDE.U32 R8, R7, c[0x0][0x198], RZ ;  /* 0x0000660007087a25 */ /* 0x000fe200078e00ff */
[----:B------:R-:W-:-:S05]  /*19120*/  SHF.R.S32.HI R4, RZ, 0x1f, R7 ;  /* 0x0000001fff047819 */ /* 0x000fca0000011407 */
[----:B------:R-:W-:-:S04]  /*19130*/  IMAD R4, R4, c[0x0][0x198], RZ ;  /* 0x0000660004047a24 */ /* 0x000fc800078e02ff */
[----:B------:R-:W-:-:S04]  /*19140*/  IMAD R4, R7, c[0x0][0x19c], R4 ;  /* 0x0000670007047a24 */ /* 0x000fc800078e0204 */
[----:B------:R-:W-:Y:S01]  /*19150*/  IMAD.IADD R9, R9, 0x1, R4 ;  /* 0x0000000109097824 */ /* 0x000fe200078e0204 */
[----:B--2---:R-:W-:-:S04]  /*19160*/  IADD3 R6, -R5, R6, RZ ;  /* 0x0000000605067210 */ /* 0x004fc80007ffe1ff */
[----:B------:R-:W-:Y:S01]  /*19170*/  SHF.R.S32.HI R5, RZ, 0x1f, R6 ;  /* 0x0000001fff057819 */ /* 0x000fe20000011406 */
[----:B------:R-:W-:-:S04]  /*19180*/  IMAD.WIDE.U32 R8, R6, c[0x0][0x180], R8 ;  /* 0x0000600006087a25 */ /* 0x000fc800078e0008 */
[----:B------:R-:W-:-:S04]  /*19190*/  IMAD R5, R5, c[0x0][0x180], RZ ;  /* 0x0000600005057a24 */ /* 0x000fc800078e02ff */
[----:B------:R-:W-:-:S04]  /*191a0*/  IMAD R5, R6, c[0x0][0x184], R5 ;  /* 0x0000610006057a24 */ /* 0x000fc800078e0205 */
[----:B------:R-:W-:Y:S01]  /*191b0*/  IMAD.IADD R6, R9, 0x1, R5 ;  /* 0x0000000109067824 */ /* 0x000fe200078e0205 */
[----:B------:R-:W-:Y:S01]  /*191c0*/  MOV R5, R8 ;  /* 0x0000000800057202 */ /* 0x000fe20000000f00 */
[----:B------:R-:W-:Y:S05]  /*191d0*/  BRA `(.L_x_3023) ;  /* 0x0000003000007947 */ /* 0x000fea0003800000 */
.L_x_3022:
[----:B------:R-:W-:-:S05]  /*191e0*/  IMAD.MOV.U32 R5, RZ, RZ, c[0x0][0x198] ;  /* 0x00006600ff057624 */ /* 0x000fca00078e00ff */
[----:B------:R-:W-:-:S04]  /*191f0*/  LEA R5, -R5, RZ, 0x6 ;  /* 0x000000ff05057211 */ /* 0x000fc800078e31ff */
[----:B------:R-:W-:Y:S02]  /*19200*/  SHF.R.S32.HI R6, RZ, 0x1f, R5 ;  /* 0x0000001fff067819 */ /* 0x000fe40000011405 */
.L_x_3023:
[----:B------:R-:W-:Y:S01]  /*19210*/  LOP3.LUT R4, R201, 0x1, RZ, 0xc0, !PT ;  /* 0x00000001c9047812 */ /* 0x000fe200078ec0ff */
[----:B------:R-:W-:Y:S01]  /*19220*/  IMAD.MOV.U32 R7, RZ, RZ, c[0x0][0x198] ;  /* 0x00006600ff077624 */ /* 0x000fe200078e00ff */
[----:B------:R-:W-:Y:S02]  /*19230*/  LEA R10, P0, R5, R202, 0x1 ;  /* 0x000000ca050a7211 */ /* 0x000fe400078008ff */
[----:B------:R-:W-:Y:S01]  /*19240*/  ISETP.NE.U32.AND P2, PT, R4, 0x1, PT ;  /* 0x000000010400780c */ /* 0x000fe20003f45070 */
[C---:B------:R-:W-:Y:S01]  /*19250*/  IMAD.SHL.U32 R4, R7.reuse, 0x10, RZ ;  /* 0x0000001007047824 */ /* 0x040fe200078e00ff */
[----:B------:R-:W-:Y:S02]  /*19260*/  SHF.L.U64.HI R7, R7, R0, c[0x0][0x19c] ;  /* 0x0000670007077619 */ /* 0x000fe40000010200 */
[----:B------:R-:W-:Y:S02]  /*19270*/  LEA.HI.X R11, R5, R203, R6, 0x1, P0 ;  /* 0x000000cb050b7211 */ /* 0x000fe400000f0c06 */
[----:B------:R-:W-:-:S05]  /*19280*/  @P5 IADD3 R9, P0, R4, R5, RZ ;  /* 0x0000000504095210 */ /* 0x000fca0007f1e0ff */
[C-C-:B------:R-:W-:Y:S02]  /*19290*/  @P5 IMAD.X R8, R7.reuse, 0x1, R6.reuse, P0 ;  /* 0x0000000107085824 */ /* 0x140fe400000e0606 */
[----:B------:R-:W-:Y:S01]  /*192a0*/  @!P2 IADD3 R17, P1, R4, R5, RZ ;  /* 0x000000050411a210 */ /* 0x000fe20007f3e0ff */
[----:B------:R-:W-:Y:S01]  /*192b0*/  @!PT LDS RZ, [RZ] ;  /* 0x00000000fffff984 */ /* 0x000fe20000000800 */
[----:B------:R-:W-:Y:S01]  /*192c0*/  @!PT LDS RZ, [RZ] ;  /* 0x00000000fffff984 */ /* 0x000fe20000000800 */
[----:B------:R-:W-:Y:S01]  /*192d0*/  @!PT LDS RZ, [RZ] ;  /* 0x00000000fffff984 */ /* 0x000fe20000000800 */
[----:B------:R1:W-:Y:S04]  /*192e0*/  @!P2 LDGSTS.E.BYPASS.LTC128B.128 [R200+0x6000], [R10.64] ;  /* 0x060000000ac8afae */ /* 0x0003e8000b901d44 */
[----:B------:R-:W-:Y:S01]  /*192f0*/  @!P2 IMAD.X R0, R7, 0x1, R6, P1 ;  /* 0x000000010700a824 */ /* 0x000fe200008e0606 */
[CC--:B------:R-:W-:Y:S01]  /*19300*/  @!P2 LEA R32, P1, R17.reuse, R202.reuse, 0x1 ;  /* 0x000000ca1120a211 */ /* 0x0c0fe200078208ff */
[----:B------:R1:W-:Y:S03]  /*19310*/  @P2 STS.128 [R200+0x6000], RZ ;  /* 0x006000ffc8002388 */ /* 0x0003e60000000c00 */
[----:B------:R-:W-:Y:S01]  /*19320*/  @!P2 LEA.HI.X R33, R17, R203, R0, 0x1, P1 ;  /* 0x000000cb1121a211 */ /* 0x000fe200008f0c00 */
[----:B------:R-:W-:Y:S01]  /*19330*/  @!PT LDS RZ, [RZ] ;  /* 0x00000000fffff984 */ /* 0x000fe20000000800 */
[----:B------:R-:W-:Y:S01]  /*19340*/  @!PT LDS RZ, [RZ] ;  /* 0x00000000fffff984 */ /* 0x000fe20000000800 */
[----:B------:R-:W-:Y:S01]  /*19350*/  @!PT LDS RZ, [RZ] ;  /* 0x00000000fffff984 */ /* 0x000fe20000000800 */
[----:B------:R1:W-:Y:S01]  /*19360*/  @P5 LDGSTS.E.BYPASS.LTC128B.128 [R200+0x8000], [R10.64+0x80] ;  /* 0x080000800ac85fae */ /* 0x0003e2000b901d44 */
[----:B------:R-:W-:-:S02]  /*19370*/  @P5 LEA R30, P1, R9, R202, 0x1 ;  /* 0x000000ca091e5211 */ /* 0x000fc400078208ff */
[----:B------:R-:W-:Y:S01]  /*19380*/  @P4 IADD3 R0, P0, R4, R5, RZ ;  /* 0x0000000504004210 */ /* 0x000fe20007f1e0ff */
[----:B------:R1:W-:Y:S01]  /*19390*/  @!P5 STS.128 [R200+0x8000], RZ ;  /* 0x008000ffc800d388 */ /* 0x0003e20000000c00 */
[----:B------:R-:W-:-:S03]  /*193a0*/  @P5 LEA.HI.X R31, R9, R203, R8, 0x1, P1 ;  /* 0x000000cb091f5211 */ /* 0x000fc600008f0c08 */
[----:B------:R-:W-:Y:S01]  /*193b0*/  @P4 IMAD.X R8, R7, 0x1, R6, P0 ;  /* 0x0000000107084824 */ /* 0x000fe200000e0606 */
[----:B------:R-:W-:-:S04]  /*193c0*/  IADD3 R5, P1, P0, R4, R5, R4 ;  /* 0x0000000504057210 */ /* 0x000fc8000783e004 */
[----:B------:R-:W-:Y:S02]  /*193d0*/  IADD3.X R6, R7, R6, R7, P1, P0 ;  /* 0x0000000607067210 */ /* 0x000fe40000fe0407 */
[CC--:B------:R-:W-:Y:S02]  /*193e0*/  @P4 LEA R34, P1, R0.reuse, R202.reuse, 0x1 ;  /* 0x000000ca00224211 */ /* 0x0c0fe400078208ff */
[CC--:B------:R-:W-:Y:S02]  /*193f0*/  @!P2 LEA R134, P0, R5.reuse, R202.reuse, 0x1 ;  /* 0x000000ca0586a211 */ /* 0x0c0fe400078008ff */
[-C--:B------:R-:W-:Y:S02]  /*19400*/  @P4 LEA.HI.X R35, R0, R203.reuse, R8, 0x1, P1 ;  /* 0x000000cb00234211 */ /* 0x080fe400008f0c08 */
[C---:B------:R-:W-:Y:S02]  /*19410*/  @P5 LEA R140, P1, R5.reuse, R202, 0x1 ;  /* 0x000000ca058c5211 */ /* 0x040fe400078208ff */
[----:B------:R-:W-:-:S02]  /*19420*/  @!P2 LEA.HI.X R135, R5, R203, R6, 0x1, P0 ;  /* 0x000000cb0587a211 */ /* 0x000fc400000f0c06 */
[C-C-:B------:R-:W-:Y:S02]  /*19430*/  @P5 LEA.HI.X R141, R5.reuse, R203, R6.reuse, 0x1, P1 ;  /* 0x000000cb058d5211 */ /* 0x140fe400008f0c06 */
[CC--:B------:R-:W-:Y:S02]  /*19440*/  @P4 LEA R8, P0, R5.reuse, R202.reuse, 0x1 ;  /* 0x000000ca05084211 */ /* 0x0c0fe400078008ff */
[----:B------:R-:W-:Y:S02]  /*19450*/  IADD3 R4, P1, R4, R5, RZ ;  /* 0x0000000504047210 */ /* 0x000fe40007f3e0ff */
[--C-:B------:R-:W-:Y:S01]  /*19460*/  @P4 LEA.HI.X R9, R5, R203, R6.reuse, 0x1, P0 ;  /* 0x000000cb05094211 */ /* 0x100fe200000f0c06 */
[----:B------:R-:W-:Y:S01]  /*19470*/  @P4 IMAD.MOV.U32 R5, RZ, RZ, R11 ;  /* 0x000000ffff054224 */ /* 0x000fe200078e000b */
[CC--:B------:R-:W-:Y:S01]  /*19480*/  @!P2 LEA R144, P0, R4.reuse, R202.reuse, 0x1 ;  /* 0x000000ca0490a211 */ /* 0x0c0fe200078008ff */
[----:B------:R-:W-:Y:S01]  /*19490*/  IMAD.X R6, R7, 0x1, R6, P1 ;  /* 0x0000000107067824 */ /* 0x000fe200008e0606 */
[----:B------:R-:W-:-:S04]  /*194a0*/  @P5 LEA R142, P1, R4, R202, 0x1 ;  /* 0x000000ca048e5211 */ /* 0x000fc800078208ff */
[CC--:B------:R-:W-:Y:S02]  /*194b0*/  @!P2 LEA.HI.X R145, R4.reuse, R203.reuse, R6, 0x1, P0 ;  /* 0x000000cb0491a211 */ /* 0x0c0fe400000f0c06 */
[C---:B------:R-:W-:Y:S01]  /*194c0*/  @P4 LEA R146, P0, R4.reuse, R202, 0x1 ;  /* 0x000000ca04924211 */ /* 0x040fe200078008ff */
[----:B------:R-:W-:Y:S01]  /*194d0*/  IMAD.MOV.U32 R202, RZ, RZ, R10 ;  /* 0x000000ffffca7224 */ /* 0x000fe200078e000a */
[CCC-:B------:R-:W-:Y:S02]  /*194e0*/  @P5 LEA.HI.X R143, R4.reuse, R203.reuse, R6.reuse, 0x1, P1 ;  /* 0x000000cb048f5211 */ /* 0x1c0fe400008f0c06 */
[----:B------:R-:W-:Y:S01]  /*194f0*/  @P4 LEA.HI.X R147, R4, R203, R6, 0x1, P0 ;  /* 0x000000cb04934211 */ /* 0x000fe200000f0c06 */
[----:B------:R-:W-:Y:S02]  /*19500*/  @P4 IMAD.MOV.U32 R4, RZ, RZ, R10 ;  /* 0x000000ffff044224 */ /* 0x000fe400078e000a */
[----:B------:R-:W-:-:S03]  /*19510*/  IMAD.MOV.U32 R203, RZ, RZ, R11 ;  /* 0x000000ffffcb7224 */ /* 0x000fc600078e000b */
        /* <DEDUP_REMOVED lines=51> */
.L_x_3021:
        /* <DEDUP_REMOVED lines=62> */
[--C-:B------:R-:W-:Y:S01]  /*19c30*/  FFMA.FTZ R140, R18, c[0x0][0x23c], -R150.reuse ;  /* 0x00008f00128c7a23 */ /* 0x100fe20000010896 */
[----:B------:R-:W-:Y:S01]  /*19c40*/  LDSM.16.MT88.4 R28, [R184+0xc800] ;  /* 0x00c80000b81c783b */ /* 0x000fe20000004200 */
[----:B------:R-:W-:-:S02]  /*19c50*/  FFMA.FTZ R2, R19, c[0x0][0x23c], -R150 ;  /* 0x00008f0013027a23 */ /* 0x000fc40000010896 */
[----:B------:R-:W-:Y:S01]  /*19c60*/  FMUL.FTZ R148, R4, c[0x0][0x23c] ;  /* 0x00008f0004947a20 */ /* 0x000fe20000410000 */
[----:B------:R-:W2:Y:S01]  /*19c70*/  LDSM.16.MT88.4 R16, [R188+0xc000] ;  /* 0x00c00000bc10783b */ /* 0x000ea20000004200 */
[----:B------:R-:W-:Y:S01]  /*19c80*/  FMUL.FTZ R3, R6, c[0x0][0x23c] ;  /* 0x00008f0006037a20 */ /* 0x000fe20000410000 */
[----:B------:R-:W-:Y:S01]  /*19c90*/  MUFU.EX2 R144, R144 ;  /* 0x0000009000907308 */ /* 0x000fe20000000800 */
[--C-:B------:R-:W-:Y:S02]  /*19ca0*/  FFMA.FTZ R155, R160, c[0x0][0x23c], -R153.reuse ;  /* 0x00008f00a09b7a23 */ /* 0x100fe40000010899 */
[--C-:B------:R-:W-:Y:S02]  /*19cb0*/  FFMA.FTZ R156, R26, c[0x0][0x23c], -R153.reuse ;  /* 0x00008f001a9c7a23 */ /* 0x100fe40000010899 */
[--C-:B------:R-:W-:Y:S02]  /*19cc0*/  FFMA.FTZ R157, R24, c[0x0][0x23c], -R153.reuse ;  /* 0x00008f00189d7a23 */ /* 0x100fe40000010899 */
        /* <DEDUP_REMOVED lines=12> */
[----:B------:R-:W-:Y:S01]  /*19d90*/  FFMA.FTZ R171, R214, c[0x0][0x23c], -R153 ;  /* 0x00008f00d6ab7a23 */ /* 0x000fe20000010899 */
[----:B------:R-:W-:Y:S01]  /*19da0*/  MUFU.EX2 R140, R140 ;  /* 0x0000008c008c7308 */ /* 0x000fe20000000800 */
[----:B---3--:R-:W-:Y:S01]  /*19db0*/  F2FP.PACK_AB R4, R143, R144 ;  /* 0x000000908f04723e */ /* 0x008fe200000000ff */
[--C-:B------:R-:W-:Y:S02]  /*19dc0*/  FFMA.FTZ R167, R167, c[0x0][0x23c], -R150.reuse ;  /* 0x00008f00a7a77a23 */ /* 0x100fe40000010896 */
        /* <DEDUP_REMOVED lines=183> */
[----:B---3--:R-:W-:Y:S01]  /*1a940*/  F2FP.PACK_AB R4, R156, R155 ;  /* 0x0000009b9c04723e */ /* 0x008fe200000000ff */
        /* <DEDUP_REMOVED lines=49> */
[C---:B------:R-:W-:Y:S01]  /*1ac60*/  F2FP.PACK_AB R5, R170.reuse, R167 ;  /* 0x000000a7aa05723e */ /* 0x040fe200000000ff */
[----:B------:R-:W-:Y:S01]  /*1ac70*/  FADD.FTZ R3, R167, R0 ;  /* 0x00000000a7037221 */ /* 0x000fe20000010000 */
[----:B------:R-:W-:Y:S01]  /*1ac80*/  F2FP.PACK_AB R6, R171, R166 ;  /* 0x000000a6ab06723e */ /* 0x000fe200000000ff */
[----:B------:R-:W-:Y:S01]  /*1ac90*/  FADD.FTZ R169, R169, R168 ;  /* 0x000000a8a9a97221 */ /* 0x000fe20000010000 */
[----:B------:R-:W-:Y:S01]  /*1aca0*/  F2FP.PACK_AB R7, R163, R210 ;  /* 0x000000d2a307723e */ /* 0x000fe200000000ff */
[----:B------:R-:W-:-:S02]  /*1acb0*/  FADD.FTZ R3, R170, R3 ;  /* 0x00000003aa037221 */ /* 0x000fc40000010000 */
[----:B------:R-:W-:Y:S02]  /*1acc0*/  FADD.FTZ R166, R166, R169 ;  /* 0x000000a9a6a67221 */ /* 0x000fe40000010000 */
[----:B------:R-:W-:Y:S01]  /*1acd0*/  FADD.FTZ R0, R210, R3 ;  /* 0x00000003d2007221 */ /* 0x000fe20000010000 */
[----:B------:R-:W-:Y:S01]  /*1ace0*/  MOV R3, R145 ;  /* 0x0000009100037202 */ /* 0x000fe20000000f00 */
[----:B-1----:R-:W-:Y:S01]  /*1acf0*/  HMMA.16816.F32 R128, R4, R12, R128 ;  /* 0x0000000c0480723c */ /* 0x002fe20000001880 */
[----:B------:R-:W-:Y:S02]  /*1ad00*/  FADD.FTZ R171, R171, R166 ;  /* 0x000000a6abab7221 */ /* 0x000fe40000010000 */
[----:B------:R-:W-:-:S05]  /*1ad10*/  FADD.FTZ R0, R163, R0 ;  /* 0x00000000a3007221 */ /* 0x000fca0000010000 */
        /* <DEDUP_REMOVED lines=76> */
.L_x_3018:
        /* <DEDUP_REMOVED lines=13> */
.L_x_3028:
        /* <DEDUP_REMOVED lines=66> */
.L_x_3025:
        /* <DEDUP_REMOVED lines=321> */
.L_x_3027:
        /* <DEDUP_REMOVED lines=92> */
.L_x_3026:
        /* <DEDUP_REMOVED lines=522> */
.L_x_3024:
        /* <DEDUP_REMOVED lines=46> */
[----:B------:R-:W1:Y:S01]  /*1f420*/  @P4 MUFU.LG2 R4, R4 ;  /* 0x0000000400044308 */ /* 0x000e620000000c00 */
        /* <DEDUP_REMOVED lines=41> */
[----:B------:R-:W2:Y:S01]  /*1f6c0*/  @P3 MUFU.LG2 R2, R2 ;  /* 0x0000000200023308 */ /* 0x000ea20000000c00 */
        /* <DEDUP_REMOVED lines=78> */
[----:B------:R-:W-:Y:S01]  /*1fbb0*/  SEL R7, R7, 0xffffffc0, !P1 ;  /* 0xffffffc007077807 */ /* 0x000fe20004800000 */
[----:B--2---:R-:W-:Y:S01]  /*1fbc0*/  @P3 FMUL.FTZ R2, R2, 0.69314718246459960938 ;  /* 0x3f31721802023820 */ /* 0x004fe20000410000 */
        /* <DEDUP_REMOVED lines=11> */
[----:B------:R-:W-:Y:S02]  /*1fc80*/  LOP3.LUT P0, RZ, R9, 0x3, RZ, 0xc0, !PT ;  /* 0x0000000309ff7812 */ /* 0x000fe4000780c0ff */
[----:B------:R-:W-:Y:S01]  /*1fc90*/  MOV R9, 0xff800000 ;  /* 0xff80000000097802 */ /* 0x000fe20000000f00 */
[----:B------:R-:W-:Y:S01]  /*1fca0*/  STS.64 [R17+0x800], R122 ;  /* 0x0008007a11007388 */ /* 0x000fe20000000a00 */
[----:B------:R-:W-:-:S03]  /*1fcb0*/  @P3 FFMA.FTZ R9, R3, c[0x0][0x238], R2 ;  /* 0x00008e0003093a23 */ /* 0x000fc60000010002 */
        /* <DEDUP_REMOVED lines=32> */
[----:B------:R-:W-:Y:S04]  /*1fec0*/  STS.64 [R18+0x8000], R80 ;  /* 0x0080005012007388 */ /* 0x000fe80000000a00 */
[----:B------:R-:W-:Y:S04]  /*1fed0*/  STS.64 [R18+0x8800], R82 ;  /* 0x0088005212007388 */ /* 0x000fe80000000a00 */
[----:B-1----:R-:W1:Y:S04]  /*1fee0*/  S2R R14, SR_CTAID.Z ;  /* 0x00000000000e7919 */ /* 0x002e680000002700 */
[----:B------:R-:W-:Y:S04]  /*1fef0*/  STS.64 [R19+0x8000], R84 ;  /* 0x0080005413007388 */ /* 0x000fe80000000a00 */
[----:B------:R-:W-:Y:S04]  /*1ff00*/  STS.64 [R19+0x8800], R86 ;  /* 0x0088005613007388 */ /* 0x000fe80000000a00 */
[----:B------:R-:W-:Y:S04]  /*1ff10*/  STS.64 [R20+0x8000], R88 ;  /* 0x0080005814007388 */ /* 0x000fe80000000a00 */
[----:B------:R-:W-:Y:S04]  /*1ff20*/  STS.64 [R20+0x8800], R90 ;  /* 0x0088005a14007388 */ /* 0x000fe80000000a00 */
[----:B------:R-:W-:Y:S04]  /*1ff30*/  STS.64 [R21+0x8000], R92 ;  /* 0x0080005c15007388 */ /* 0x000fe80000000a00 */
[----:B------:R-:W-:Y:S04]  /*1ff40*/  STS.64 [R21+0x8800], R94 ;  /* 0x0088005e15007388 */ /* 0x000fe80000000a00 */
[----:B------:R-:W2:Y:S04]  /*1ff50*/  S2R R6, SR_CTAID.Y ;  /* 0x0000000000067919 */ /* 0x000ea80000002600 */
[----:B------:R-:W-:Y:S04]  /*1ff60*/  STS.64 [R15+0x8000], R96 ;  /* 0x008000600f007388 */ /* 0x000fe80000000a00 */
[----:B------:R3:W-:Y:S04]  /*1ff70*/  STS.64 [R15+0x8800], R98 ;  /* 0x008800620f007388 */ /* 0x0007e80000000a00 */
[----:B------:R-:W-:Y:S06]  /*1ff80*/  BAR.SYNC.DEFER_BLOCKING 0x0 ;  /* 0x0000000000007b1d */ /* 0x000fec0000010000 */
[----:B------:R-:W4:Y:S01]  /*1ff90*/  S2R R7, SR_CTAID.X ;  /* 0x0000000000077919 */ /* 0x000f220000002500 */
[----:B---3--:R-:W-:Y:S01]  /*1ffa0*/  IADD3 R15, -R197, RZ, RZ ;  /* 0x000000ffc50f7210 */ /* 0x008fe20007ffe1ff */
[----:B--2---:R-:W-:-:S02]  /*1ffb0*/  IMAD R197, R6, c[0x0][0x210], R197 ;  /* 0x0000840006c57a24 */ /* 0x004fc400078e02c5 */
        /* <DEDUP_REMOVED lines=8> */
[----:B------:R-:W3:Y:S03]  /*20040*/  LDS.128 R104, [R5.X4+0x1000] ;  /* 0x0010000005687984 */ /* 0x000ee60000004c00 */
[----:B------:R-:W-:Y:S01]  /*20050*/  LOP3.LUT R15, R15, 0xffffffc, RZ, 0xc0, !PT ;  /* 0x0ffffffc0f0f7812 */ /* 0x000fe200078ec0ff */
[----:B------:R-:W1:Y:S03]  /*20060*/  LDS.128 R100, [R5.X4+0x1800] ;  /* 0x0018000005647984 */ /* 0x000e660000004c00 */
        /* <DEDUP_REMOVED lines=24> */
[----:B----4-:R-:W-:-:S05]  /*201f0*/  SHF.L.U32 R5, R7, 0x6, RZ ;  /* 0x0000000607057819 */ /* 0x010fca00000006ff */
[----:B------:R-:W-:Y:S01]  /*20200*/  IMAD R5, R14, c[0x0][0x214], R5 ;  /* 0x000085000e057a24 */ /* 0x000fe200078e0205 */
[----:B------:R-:W-:Y:S05]  /*20210*/  @P0 BRA `(.L_x_3030) ;  /* 0x000000b000000947 */ /* 0x000fea0003800000 */
[----:B--23--:R-:W-:Y:S01]  /*20220*/  IMAD R0, R7, -0x40, R196 ;  /* 0xffffffc007007824 */ /* 0x00cfe200078e02c4 */
[----:B------:R-:W-:Y:S02]  /*20230*/  IADD3 R3, R15, 0x8, RZ ;  /* 0x000000080f037810 */ /* 0x000fe40007ffe0ff */
[----:B------:R-:W-:Y:S02]  /*20240*/  SHF.R.S32.HI R4, RZ, 0x1f, R15 ;  /* 0x0000001fff047819 */ /* 0x000fe4000001140f */
[----:B------:R-:W-:Y:S02]  /*20250*/  IADD3 R2, P0, R5, R15, RZ ;  /* 0x0000000f05027210 */ /* 0x000fe40007f1e0ff */
[-C--:B------:R-:W-:Y:S02]  /*20260*/  ISETP.GE.AND P2, PT, R15, R0.reuse, PT ;  /* 0x000000000f00720c */ /* 0x080fe40003f46270 */
[----:B------:R-:W-:-:S02]  /*20270*/  ISETP.GE.AND P1, PT, R3, R0, PT ;  /* 0x000000000300720c */ /* 0x000fc40003f26270 */
[----:B------:R-:W-:Y:S02]  /*20280*/  LEA.HI.X.SX32 R3, R5, R4, 0x1, P0 ;  /* 0x0000000405037211 */ /* 0x000fe400000f0eff */
[----:B------:R-:W-:-:S04]  /*20290*/  LEA R10, P0, R2, c[0x0][0x208], 0x2 ;  /* 0x00008200020a7a11 */ /* 0x000fc800078010ff */
[----:B------:R-:W-:-:S05]  /*202a0*/  LEA.HI.X R11, R2, c[0x0][0x20c], R3, 0x2, P0 ;  /* 0x00008300020b7a11 */ /* 0x000fca00000f1403 */
[----:B------:R2:W-:Y:S04]  /*202b0*/  @!P2 STG.E [R10.64], R6 ;  /* 0x000000060a00a986 */ /* 0x0005e8000c101904 */
[----:B------:R2:W-:Y:S02]  /*202c0*/  @!P1 STG.E [R10.64+0x20], R9 ;  /* 0x000020090a009986 */ /* 0x0005e4000c101904 */
.L_x_3030:
[----:B--23--:R-:W-:Y:S05]  /*202d0*/  BSYNC B0 ;  /* 0x0000000000007941 */ /* 0x00cfea0003800000 */
.L_x_3029:
        /* <DEDUP_REMOVED lines=19> */
.L_x_3032:
[----:B------:R-:W-:Y:S05]  /*20410*/  BSYNC B0 ;  /* 0x0000000000007941 */ /* 0x000fea0003800000 */
.L_x_3031:
        /* <DEDUP_REMOVED lines=11> */
.L_x_3034:
[----:B------:R-:W-:Y:S05]  /*204d0*/  BSYNC B0 ;  /* 0x0000000000007941 */ /* 0x000fea0003800000 */
.L_x_3033:
        /* <DEDUP_REMOVED lines=11> */
.L_x_3036:
[----:B------:R-:W-:Y:S05]  /*20590*/  BSYNC B0 ;  /* 0x0000000000007941 */ /* 0x000fea0003800000 */
.L_x_3035:
        /* <DEDUP_REMOVED lines=11> */
.L_x_3038:
[----:B------:R-:W-:Y:S05]  /*20650*/  BSYNC B0 ;  /* 0x0000000000007941 */ /* 0x000fea0003800000 */
.L_x_3037:
        /* <DEDUP_REMOVED lines=11> */
.L_x_3040:
[----:B------:R-:W-:Y:S05]  /*20710*/  BSYNC B0 ;  /* 0x0000000000007941 */ /* 0x000fea0003800000 */
.L_x_3039:
        /* <DEDUP_REMOVED lines=11> */
.L_x_3042:
[----:B------:R-:W-:Y:S05]  /*207d0*/  BSYNC B0 ;  /* 0x0000000000007941 */ /* 0x000fea0003800000 */
.L_x_3041:
        /* <DEDUP_REMOVED lines=11> */
.L_x_3044:
[----:B------:R-:W-:Y:S05]  /*20890*/  BSYNC B0 ;  /* 0x0000000000007941 */ /* 0x000fea0003800000 */
.L_x_3043:
        /* <DEDUP_REMOVED lines=12> */
.L_x_3045:
        /* <DEDUP_REMOVED lines=10> */
.L_x_7366:


//--------------------- .text._ZN5flash24flash_fwd_splitkv_kernelI23Flash_fwd_kernel_traitsILi192ELi64ELi64ELi4ELb0ELb0EN7cutlass6half_tE19Flash_kernel_traitsILi192ELi64ELi64ELi4ES3_EELb0ELb1ELb0ELb0ELb0ELb1ELb1ELb1EEEvNS_16Flash_fwd_paramsE --------------------------
	.section	.text._ZN5flash24flash_fwd_splitkv_kernelI23Flash_fwd_kernel_traitsILi192ELi64ELi64ELi4ELb0ELb0EN7cutlass6half_tE19Flash_kernel_traitsILi192ELi64ELi64ELi4ES3_EELb0ELb1ELb0ELb0ELb0ELb1ELb1ELb1EEEvNS_16Flash_fwd_paramsE,"ax",@progbits
	.sectioninfo	@"SHI_REGISTERS=239"
	.align	128
        .global         _ZN5flash24flash_fwd_splitkv_kernelI23Flash_fwd_kernel_traitsILi192ELi64ELi64ELi4ELb0ELb0EN7cutlass6half_tE19Flash_kernel_traitsILi192ELi64ELi64ELi4ES3_EELb0ELb1ELb0ELb0ELb0ELb1ELb1ELb1EEEvNS_16Flash_fwd_paramsE
        .type           _ZN5flash24flash_fwd_splitkv_kernelI23Flash_fwd_kernel_traitsILi192ELi64ELi64ELi4ELb0ELb0EN7cutlass6half_tE19Flash_kernel_traitsILi192ELi64ELi64ELi4ES3_EELb0ELb1ELb0ELb0ELb0ELb1ELb1ELb1EEEvNS_16Flash_fwd_paramsE,@function
        .size           _ZN5flash24flash_fwd_splitkv_kernelI23Flash_fwd_kernel_traitsILi192ELi64ELi64ELi4ELb0ELb0EN7cutlass6half_tE19Flash_kernel_traitsILi192ELi64ELi64ELi4ES3_EELb0ELb1ELb0ELb0ELb0ELb1ELb1ELb1EEEvNS_16Flash_fwd_paramsE,(.L_x_7367 - _ZN5flash24flash_fwd_splitkv_kernelI23Flash_fwd_kernel_traitsILi192ELi64ELi64ELi4ELb0ELb0EN7cutlass6half_tE19Flash_kernel_traitsILi192ELi64ELi64ELi4ES3_EELb0ELb1ELb0ELb0ELb0ELb1ELb1ELb1EEEvNS_16Flash_fwd_paramsE)
        .other          _ZN5flash24flash_fwd_splitkv_kernelI23Flash_fwd_kernel_traitsILi192ELi64ELi64ELi4ELb0ELb0EN7cutlass6half_tE19Flash_kernel_traitsILi192ELi64ELi64ELi4ES3_EELb0ELb1ELb0ELb0ELb0ELb1ELb1ELb1EEEvNS_16Flash_fwd_paramsE,@"STO_CUDA_ENTRY STV_DEFAULT"
_ZN5flash24flash_fwd_splitkv_kernelI23Flash_fwd_kernel_traitsILi192ELi64ELi64ELi4ELb0ELb0EN7cutlass6half_tE19Flash_kernel_traitsILi192ELi64ELi64ELi4ES3_EELb0ELb1ELb0ELb0ELb0ELb1ELb1ELb1EEEvNS_16Flash_fwd_paramsE:
.text._ZN5flash24flash_fwd_splitkv_kernelI23Flash_fwd_kernel_traitsILi192ELi64ELi64ELi4ELb0ELb0EN7cutlass6half_tE19Flash_kernel_traitsILi192ELi64ELi64ELi4ES3_EELb0ELb1ELb0ELb0ELb0ELb1ELb1ELb1EEEvNS_16Flash_fwd_paramsE:
        /* <DEDUP_REMOVED lines=53> */
.L_x_3046:
[----:B-1-34-:R-:W-:Y:S02]  /*0350*/  MOV R3, c[0x0][0x218] ;  /* 0x0000860000037a02 */ /* 0x01afe40000000f00 */
.L_x_3047:
        /* <DEDUP_REMOVED lines=93> */
.L_x_3050:
[----:B------:R-:W-:Y:S05]  /*0930*/  BSYNC B0 ;  /* 0x0000000000007941 */ /* 0x000fea0003800000 */
.L_x_3049:
        /* <DEDUP_REMOVED lines=10> */
.L_x_3052:
[----:B------:R-:W-:Y:S05]  /*09e0*/  BSYNC B0 ;  /* 0x0000000000007941 */ /* 0x000fea0003800000 */
.L_x_3051:
        /* <DEDUP_REMOVED lines=10> */
.L_x_3054:
[----:B------:R-:W-:Y:S05]  /*0a90*/  BSYNC B0 ;  /* 0x0000000000007941 */ /* 0x000fea0003800000 */
.L_x_3053:
        /* <DEDUP_REMOVED lines=10> */
.L_x_3056:
[----:B------:R-:W-:Y:S05]  /*0b40*/  BSYNC B0 ;  /* 0x0000000000007941 */ /* 0x000fea0003800000 */
.L_x_3055:
        /* <DEDUP_REMOVED lines=10> */
.L_x_3058:
[----:B------:R-:W-:Y:S05]  /*0bf0*/  BSYNC B0 ;  /* 0x0000000000007941 */ /* 0x000fea0003800000 */
.L_x_3057:
        /* <DEDUP_REMOVED lines=10> */
.L_x_3060:
[----:B------:R-:W-:Y:S05]  /*0ca0*/  BSYNC B0 ;  /* 0x0000000000007941 */ /* 0x000fea0003800000 */
.L_x_3059:
        /* <DEDUP_REMOVED lines=10> */
.L_x_3062:
[----:B------:R-:W-:Y:S05]  /*0d50*/  BSYNC B0 ;  /* 0x0000000000007941 */ /* 0x000fea0003800000 */
.L_x_3061:
        /* <DEDUP_REMOVED lines=10> */
.L_x_3064:
[----:B------:R-:W-:Y:S05]  /*0e00*/  BSYNC B0 ;  /* 0x0000000000007941 */ /* 0x000fea0003800000 */
.L_x_3063:
        /* <DEDUP_REMOVED lines=32> */
.L_x_3048:
        /* <DEDUP_REMOVED lines=93> */
.L_x_3065:
        /* <DEDUP_REMOVED lines=15> */
.L_x_3067:
        /* <DEDUP_REMOVED lines=52> */
.L_x_3066:
        /* <DEDUP_REMOVED lines=263> */
.L_x_3161:
        /* <DEDUP_REMOVED lines=18> */
.L_x_3070:
[----:B------:R-:W-:Y:S05]  /*2ba0*/  BSYNC B0 ;  /* 0x0000000000007941 */ /* 0x000fea0003800000 */
.L_x_3069:
        /* <DEDUP_REMOVED lines=18> */
.L_x_3072:
[----:B------:R-:W-:Y:S05]  /*2cd0*/  BSYNC B0 ;  /* 0x0000000000007941 */ /* 0x000fea0003800000 */
.L_x_3071:
        /* <DEDUP_REMOVED lines=18> */
.L_x_3074:
[----:B------:R-:W-:Y:S05]  /*2e00*/  BSYNC B0 ;  /* 0x0000000000007941 */ /* 0x000fea0003800000 */
.L_x_3073:
        /* <DEDUP_REMOVED lines=18> */
.L_x_3076:
[----:B------:R-:W-:Y:S05]  /*2f30*/  BSYNC B0 ;  /* 0x0000000000007941 */ /* 0x000fea0003800000 */
.L_x_3075:
        /* <DEDUP_REMOVED lines=65> */
.L_x_3082:
[----:B------:R-:W-:Y:S05]  /*3350*/  BSYNC B0 ;  /* 0x0000000000007941 */ /* 0x000fea0003800000 */
.L_x_3081:
        /* <DEDUP_REMOVED lines=54> */
.L_x_3084:
[----:B------:R-:W-:Y:S05]  /*36c0*/  BSYNC B0 ;  /* 0x0000000000007941 */ /* 0x000fea0003800000 */
.L_x_3083:
        /* <DEDUP_REMOVED lines=53> */
.L_x_3080:
[----:B------:R-:W-:Y:S05]  /*3a20*/  BSYNC B1 ;  /* 0x0000000000017941 */ /* 0x000fea0003800000 */
.L_x_3079:
        /* <DEDUP_REMOVED lines=64> */
.L_x_3088:
[----:B------:R-:W-:Y:S05]  /*3e30*/  BSYNC B0 ;  /* 0x0000000000007941 */ /* 0x000fea0003800000 */
.L_x_3087:
        /* <DEDUP_REMOVED lines=57> */
.L_x_3090:
[----:B------:R-:W-:Y:S05]  /*41d0*/  BSYNC B0 ;  /* 0x0000000000007941 */ /* 0x000fea0003800000 */
.L_x_3089:
        /* <DEDUP_REMOVED lines=56> */
.L_x_3086:
[----:B------:R-:W-:Y:S05]  /*4560*/  BSYNC B1 ;  /* 0x0000000000017941 */ /* 0x000fea0003800000 */
.L_x_3085:
        /* <DEDUP_REMOVED lines=64> */
.L_x_3094:
[----:B------:R-:W-:Y:S05]  /*4970*/  BSYNC B0 ;  /* 0x0000000000007941 */ /* 0x000fea0003800000 */
.L_x_3093:
        /* <DEDUP_REMOVED lines=57> */
.L_x_3096:
[----:B------:R-:W-:Y:S05]  /*4d10*/  BSYNC B0 ;  /* 0x0000000000007941 */ /* 0x000fea0003800000 */
.L_x_3095:
        /* <DEDUP_REMOVED lines=56> */
.L_x_3092:
[----:B------:R-:W-:Y:S05]  /*50a0*/  BSYNC B1 ;  /* 0x0000000000017941 */ /* 0x000fea0003800000 */
.L_x_3091:
        /* <DEDUP_REMOVED lines=68> */
.L_x_3100:
[----:B------:R-:W-:Y:S05]  /*54f0*/  BSYNC B0 ;  /* 0x0000000000007941 */ /* 0x000fea0003800000 */
.L_x_3099:
        /* <DEDUP_REMOVED lines=57> */
.L_x_3102:
[----:B------:R-:W-:Y:S05]  /*5890*/  BSYNC B0 ;  /* 0x0000000000007941 */ /* 0x000fea0003800000 */
.L_x_3101:
        /* <DEDUP_REMOVED lines=56> */
.L_x_3098:
[----:B------:R-:W-:Y:S05]  /*5c20*/  BSYNC B1 ;  /* 0x0000000000017941 */ /* 0x000fea0003800000 */
.L_x_3097:
        /* <DEDUP_REMOVED lines=8> */
.L_x_3078:
        /* <DEDUP_REMOVED lines=95> */
.L_x_3109:
[----:B------:R-:W-:Y:S05]  /*62a0*/  BSYNC B0 ;  /* 0x0000000000007941 */ /* 0x000fea0003800000 */
.L_x_3108:
[----:B------:R-:W-:Y:S05]  /*62b0*/  MOV R107, R105 ;  /* 0x00000069006b7202 */ /* 0x000fea0000000f00 */
[----:B-----5:R2:W-:Y:S02]  /*62c0*/  STG.E.128 [R106.64], R52 ;  /* 0x000000346a007986 */ /* 0x0205e4000c101d06 */
.L_x_3107:
[----:B------:R-:W-:Y:S05]  /*62d0*/  BSYNC B1 ;  /* 0x0000000000017941 */ /* 0x000fea0003800000 */
.L_x_3106:
        /* <DEDUP_REMOVED lines=94> */
.L_x_3113:
[----:B------:R-:W-:Y:S05]  /*68c0*/  BSYNC B0 ;  /* 0x0000000000007941 */ /* 0x000fea0003800000 */
.L_x_3112:
[----:B------:R-:W-:Y:S05]  /*68d0*/  MOV R107, R105 ;  /* 0x00000069006b7202 */ /* 0x000fea0000000f00 */
[----:B-----5:R3:W-:Y:S02]  /*68e0*/  STG.E.128 [R106.64+0x80], R52 ;  /* 0x000080346a007986 */ /* 0x0207e4000c101d06 */
.L_x_3111:
[----:B------:R-:W-:Y:S05]  /*68f0*/  BSYNC B1 ;  /* 0x0000000000017941 */ /* 0x000fea0003800000 */
.L_x_3110:
        /* <DEDUP_REMOVED lines=93> */
.L_x_3115:
[----:B------:R-:W-:Y:S05]  /*6ed0*/  BSYNC B0 ;  /* 0x0000000000007941 */ /* 0x000fea0003800000 */
.L_x_3114:
[----:B------:R-:W-:Y:S05]  /*6ee0*/  MOV R107, R105 ;  /* 0x00000069006b7202 */ /* 0x000fea0000000f00 */
[----:B-----5:R3:W-:Y:S02]  /*6ef0*/  STG.E.128 [R106.64+0x100], R52 ;  /* 0x000100346a007986 */ /* 0x0207e4000c101d06 */
.L_x_3105:
[----:B------:R-:W-:Y:S05]  /*6f00*/  BSYNC B2 ;  /* 0x0000000000027941 */ /* 0x000fea0003800000 */
.L_x_3104:
        /* <DEDUP_REMOVED lines=98> */
.L_x_3121:
[----:B------:R-:W-:Y:S05]  /*7530*/  BSYNC B0 ;  /* 0x0000000000007941 */ /* 0x000fea0003800000 */
.L_x_3120:
[C---:B------:R-:W-:Y:S04]  /*7540*/  LEA R2, P0, R61.reuse, R106, 0x1 ;  /* 0x0000006a3d027211 */ /* 0x040fe800078008ff */
[----:B------:R-:W-:Y:S05]  /*7550*/  LEA.HI.X R3, R61, R105, R60, 0x1, P0 ;  /* 0x000000693d037211 */ /* 0x000fea00000f0c3c */
[----:B-----5:R1:W-:Y:S04]  /*7560*/  STG.E.128 [R2.64], R56 ;  /* 0x0000003802007986 */ /* 0x0203e8000c101d06 */
.L_x_3119:
[----:B------:R-:W-:Y:S05]  /*7570*/  BSYNC B1 ;  /* 0x0000000000017941 */ /* 0x000fea0003800000 */
.L_x_3118:
        /* <DEDUP_REMOVED lines=96> */
.L_x_3125:
[----:B------:R-:W-:Y:S05]  /*7b80*/  BSYNC B0 ;  /* 0x0000000000007941 */ /* 0x000fea0003800000 */
.L_x_3124:
[C---:B------:R-:W-:Y:S04]  /*7b90*/  LEA R2, P0, R78.reuse, R106, 0x1 ;  /* 0x0000006a4e027211 */ /* 0x040fe800078008ff */
[----:B------:R-:W-:Y:S05]  /*7ba0*/  LEA.HI.X R3, R78, R105, R79, 0x1, P0 ;  /* 0x000000694e037211 */ /* 0x000fea00000f0c4f */
[----:B-----5:R4:W-:Y:S04]  /*7bb0*/  STG.E.128 [R2.64], R56 ;  /* 0x0000003802007986 */ /* 0x0209e8000c101d06 */
.L_x_3123:
[----:B------:R-:W-:Y:S05]  /*7bc0*/  BSYNC B1 ;  /* 0x0000000000017941 */ /* 0x000fea0003800000 */
.L_x_3122:
        /* <DEDUP_REMOVED lines=95> */
.L_x_3127:
[----:B------:R-:W-:Y:S05]  /*81c0*/  BSYNC B0 ;  /* 0x0000000000007941 */ /* 0x000fea0003800000 */
.L_x_3126:
[C---:B------:R-:W-:Y:S04]  /*81d0*/  LEA R2, P0, R86.reuse, R106, 0x1 ;  /* 0x0000006a56027211 */ /* 0x040fe800078008ff */
[----:B------:R-:W-:Y:S05]  /*81e0*/  LEA.HI.X R3, R86, R105, R87, 0x1, P0 ;  /* 0x0000006956037211 */ /* 0x000fea00000f0c57 */
[----:B-----5:R4:W-:Y:S04]  /*81f0*/  STG.E.128 [R2.64], R56 ;  /* 0x0000003802007986 */ /* 0x0209e8000c101d06 */
.L_x_3117:
[----:B------:R-:W-:Y:S05]  /*8200*/  BSYNC B2 ;  /* 0x0000000000027941 */ /* 0x000fea0003800000 */
.L_x_3116:
        /* <DEDUP_REMOVED lines=98> */
.L_x_3133:
[----:B------:R-:W-:Y:S05]  /*8830*/  BSYNC B0 ;  /* 0x0000000000007941 */ /* 0x000fea0003800000 */
.L_x_3132:
[C---:B------:R-:W-:Y:S04]  /*8840*/  LEA R2, P0, R172.reuse, R106, 0x1 ;  /* 0x0000006aac027211 */ /* 0x040fe800078008ff */
[----:B------:R-:W-:Y:S05]  /*8850*/  LEA.HI.X R3, R172, R105, R73, 0x1, P0 ;  /* 0x00000069ac037211 */ /* 0x000fea00000f0c49 */
[----:B-----5:R4:W-:Y:S04]  /*8860*/  STG.E.128 [R2.64], R56 ;  /* 0x0000003802007986 */ /* 0x0209e8000c101d06 */
.L_x_3131:
[----:B------:R-:W-:Y:S05]  /*8870*/  BSYNC B1 ;  /* 0x0000000000017941 */ /* 0x000fea0003800000 */
.L_x_3130:
        /* <DEDUP_REMOVED lines=96> */
.L_x_3137:
[----:B------:R-:W-:Y:S05]  /*8e80*/  BSYNC B0 ;  /* 0x0000000000007941 */ /* 0x000fea0003800000 */
.L_x_3136:
[C---:B------:R-:W-:Y:S04]  /*8e90*/  LEA R2, P0, R80.reuse, R106, 0x1 ;  /* 0x0000006a50027211 */ /* 0x040fe800078008ff */
[----:B------:R-:W-:Y:S05]  /*8ea0*/  LEA.HI.X R3, R80, R105, R81, 0x1, P0 ;  /* 0x0000006950037211 */ /* 0x000fea00000f0c51 */
[----:B-----5:R4:W-:Y:S04]  /*8eb0*/  STG.E.128 [R2.64], R56 ;  /* 0x0000003802007986 */ /* 0x0209e8000c101d06 */
.L_x_3135:
[----:B------:R-:W-:Y:S05]  /*8ec0*/  BSYNC B1 ;  /* 0x0000000000017941 */ /* 0x000fea0003800000 */
.L_x_3134:
        /* <DEDUP_REMOVED lines=95> */
.L_x_3139:
[----:B------:R-:W-:Y:S05]  /*94c0*/  BSYNC B0 ;  /* 0x0000000000007941 */ /* 0x000fea0003800000 */
.L_x_3138:
[C---:B------:R-:W-:Y:S04]  /*94d0*/  LEA R2, P0, R88.reuse, R106, 0x1 ;  /* 0x0000006a58027211 */ /* 0x040fe800078008ff */
[----:B------:R-:W-:Y:S05]  /*94e0*/  LEA.HI.X R3, R88, R105, R89, 0x1, P0 ;  /* 0x0000006958037211 */ /* 0x000fea00000f0c59 */
[----:B-----5:R4:W-:Y:S04]  /*94f0*/  STG.E.128 [R2.64], R56 ;  /* 0x0000003802007986 */ /* 0x0209e8000c101d06 */
.L_x_3129:
[----:B------:R-:W-:Y:S05]  /*9500*/  BSYNC B2 ;  /* 0x0000000000027941 */ /* 0x000fea0003800000 */
.L_x_3128:
        /* <DEDUP_REMOVED lines=100> */
.L_x_3145:
[----:B------:R-:W-:Y:S05]  /*9b50*/  BSYNC B0 ;  /* 0x0000000000007941 */ /* 0x000fea0003800000 */
.L_x_3144:
[C---:B------:R-:W-:Y:S01]  /*9b60*/  IMAD R0, R175.reuse, c[0x0][0x19c], RZ ;  /* 0x00006700af007a24 */ /* 0x040fe200078e02ff */
[----:B--23--:R-:W-:Y:S05]  /*9b70*/  MOV R107, R105 ;  /* 0x00000069006b7202 */ /* 0x00cfea0000000f00 */
[----:B------:R-:W-:Y:S05]  /*9b80*/  IMAD.WIDE.U32 R2, R175, c[0x0][0x198], R106 ;  /* 0x00006600af027a25 */ /* 0x000fea00078e006a */
[----:B------:R-:W-:Y:S05]  /*9b90*/  IADD3 R3, R3, R0, RZ ;  /* 0x0000000003037210 */ /* 0x000fea0007ffe0ff */
[----:B-----5:R2:W-:Y:S02]  /*9ba0*/  STG.E.128 [R2.64], R56 ;  /* 0x0000003802007986 */ /* 0x0205e4000c101d06 */
.L_x_3143:
[----:B------:R-:W-:Y:S05]  /*9bb0*/  BSYNC B1 ;  /* 0x0000000000017941 */ /* 0x000fea0003800000 */
.L_x_3142:
        /* <DEDUP_REMOVED lines=96> */
.L_x_3149:
[----:B------:R-:W-:Y:S05]  /*a1c0*/  BSYNC B0 ;  /* 0x0000000000007941 */ /* 0x000fea0003800000 */
.L_x_3148:
[C---:B------:R-:W-:Y:S04]  /*a1d0*/  LEA R2, P0, R93.reuse, R106, 0x1 ;  /* 0x0000006a5d027211 */ /* 0x040fe800078008ff */
[----:B------:R-:W-:Y:S05]  /*a1e0*/  LEA.HI.X R3, R93, R105, R92, 0x1, P0 ;  /* 0x000000695d037211 */ /* 0x000fea00000f0c5c */
[----:B-----5:R2:W-:Y:S04]  /*a1f0*/  STG.E.128 [R2.64], R56 ;  /* 0x0000003802007986 */ /* 0x0205e8000c101d06 */
.L_x_3147:
[----:B------:R-:W-:Y:S05]  /*a200*/  BSYNC B1 ;  /* 0x0000000000017941 */ /* 0x000fea0003800000 */
.L_x_3146:
        /* <DEDUP_REMOVED lines=95> */
.L_x_3151:
[----:B------:R-:W-:Y:S05]  /*a800*/  BSYNC B0 ;  /* 0x0000000000007941 */ /* 0x000fea0003800000 */
.L_x_3150:
[C---:B------:R-:W-:Y:S04]  /*a810*/  LEA R2, P0, R97.reuse, R106, 0x1 ;  /* 0x0000006a61027211 */ /* 0x040fe800078008ff */
[----:B------:R-:W-:Y:S05]  /*a820*/  LEA.HI.X R3, R97, R105, R96, 0x1, P0 ;  /* 0x0000006961037211 */ /* 0x000fea00000f0c60 */
[----:B-----5:R2:W-:Y:S04]  /*a830*/  STG.E.128 [R2.64], R56 ;  /* 0x0000003802007986 */ /* 0x0205e8000c101d06 */
.L_x_3141:
[----:B------:R-:W-:Y:S05]  /*a840*/  BSYNC B2 ;  /* 0x0000000000027941 */ /* 0x000fea0003800000 */
.L_x_3140:
        /* <DEDUP_REMOVED lines=8> */
.L_x_3077:
        /* <DEDUP_REMOVED lines=14> */
.L_x_3153:
[----:B------:R-:W-:Y:S05]  /*a9b0*/  BSYNC B0 ;  /* 0x0000000000007941 */ /* 0x000fea0003800000 */
.L_x_3152:
        /* <DEDUP_REMOVED lines=24> */
.L_x_3155:
[----:B------:R-:W-:Y:S05]  /*ab40*/  BSYNC B0 ;  /* 0x0000000000007941 */ /* 0x000fea0003800000 */
.L_x_3154:
        /* <DEDUP_REMOVED lines=24> */
.L_x_3157:
[----:B------:R-:W-:Y:S05]  /*acd0*/  BSYNC B0 ;  /* 0x0000000000007941 */ /* 0x000fea0003800000 */
.L_x_3156:
        /* <DEDUP_REMOVED lines=28> */
.L_x_3158:
[----:B------:R-:W-:Y:S05]  /*aea0*/  BSYNC B0 ;  /* 0x0000000000007941 */ /* 0x000fea0003800000 */
.L_x_3103:
        /* <DEDUP_REMOVED lines=80> */
.L_x_3159:
        /* <DEDUP_REMOVED lines=9> */
.L_x_3160:
[----:B------:R-:W-:Y:S04]  /*b440*/  IADD3 R9, R9, -0x1, RZ ;  /* 0xffffffff09097810 */ /* 0x000fe80007ffe0ff */
[----:B------:R-:W-:Y:S11]  /*b450*/  ISETP.GT.AND P0, PT, R9, R66, PT ;  /* 0x000000420900720c */ /* 0x000ff60003f04270 */
[----:B------:R-:W-:Y:S02]  /*b460*/  @!UPT UIADD3 URZ, URZ, URZ, URZ ;  /* 0x0000003f3f3ff290 */ /* 0x000fe4000fffe03f */
[----:B------:R-:W-:-:S05]  /*b470*/  @P0 BRA `(.L_x_3161) ;  /* 0xffff760000000947 */ /* 0x000fca000383ffff */
.L_x_3068:
        /* <DEDUP_REMOVED lines=100> */
.L_x_3170:
[----:B------:R-:W-:Y:S05]  /*bac0*/  BSYNC B0 ;  /* 0x0000000000007941 */ /* 0x000fea0003800000 */
.L_x_3169:
[----:B-----5:R4:W-:Y:S02]  /*bad0*/  STS.128 [R208], R20 ;  /* 0x00000014d0007388 */ /* 0x0209e40000000c00 */
.L_x_3168:
[----:B------:R-:W-:Y:S05]  /*bae0*/  BSYNC B1 ;  /* 0x0000000000017941 */ /* 0x000fea0003800000 */
.L_x_3167:
        /* <DEDUP_REMOVED lines=46> */
.L_x_3174:
[----:B------:R-:W-:Y:S05]  /*bdd0*/  BSYNC B0 ;  /* 0x0000000000007941 */ /* 0x000fea0003800000 */
.L_x_3173:
[----:B-----5:R1:W-:Y:S02]  /*bde0*/  STS.128 [R208+0x2000], R20 ;  /* 0x00200014d0007388 */ /* 0x0203e40000000c00 */
.L_x_3172:
[----:B------:R-:W-:Y:S05]  /*bdf0*/  BSYNC B1 ;  /* 0x0000000000017941 */ /* 0x000fea0003800000 */
.L_x_3171:
        /* <DEDUP_REMOVED lines=44> */
.L_x_3176:
[----:B------:R-:W-:Y:S05]  /*c0c0*/  BSYNC B0 ;  /* 0x0000000000007941 */ /* 0x000fea0003800000 */
.L_x_3175:
[----:B-----5:R2:W-:Y:S02]  /*c0d0*/  STS.128 [R208+0x4000], R28 ;  /* 0x0040001cd0007388 */ /* 0x0205e40000000c00 */
.L_x_3166:
[----:B------:R-:W-:Y:S05]  /*c0e0*/  BSYNC B2 ;  /* 0x0000000000027941 */ /* 0x000fea0003800000 */
.L_x_3165:
        /* <DEDUP_REMOVED lines=61> */
.L_x_3182:
[----:B------:R-:W-:Y:S05]  /*c4c0*/  BSYNC B0 ;  /* 0x0000000000007941 */ /* 0x000fea0003800000 */
.L_x_3181:
[----:B-----5:R1:W-:Y:S02]  /*c4d0*/  STS.128 [R208+0x800], R24 ;  /* 0x00080018d0007388 */ /* 0x0203e40000000c00 */
.L_x_3180:
[----:B------:R-:W-:Y:S05]  /*c4e0*/  BSYNC B1 ;  /* 0x0000000000017941 */ /* 0x000fea0003800000 */
.L_x_3179:
        /* <DEDUP_REMOVED lines=47> */
.L_x_3186:
[----:B------:R-:W-:Y:S05]  /*c7e0*/  BSYNC B0 ;  /* 0x0000000000007941 */ /* 0x000fea0003800000 */
.L_x_3185:
[----:B-----5:R1:W-:Y:S02]  /*c7f0*/  STS.128 [R208+0x2800], R24 ;  /* 0x00280018d0007388 */ /* 0x0203e40000000c00 */
.L_x_3184:
[----:B------:R-:W-:Y:S05]  /*c800*/  BSYNC B1 ;  /* 0x0000000000017941 */ /* 0x000fea0003800000 */
.L_x_3183:
        /* <DEDUP_REMOVED lines=44> */
.L_x_3188:
[----:B------:R-:W-:Y:S05]  /*cad0*/  BSYNC B0 ;  /* 0x0000000000007941 */ /* 0x000fea0003800000 */
.L_x_3187:
[----:B-----5:R1:W-:Y:S02]  /*cae0*/  STS.128 [R208+0x4800], R32 ;  /* 0x00480020d0007388 */ /* 0x0203e40000000c00 */
.L_x_3178:
[----:B------:R-:W-:Y:S05]  /*caf0*/  BSYNC B2 ;  /* 0x0000000000027941 */ /* 0x000fea0003800000 */
.L_x_3177:
        /* <DEDUP_REMOVED lines=62> */
.L_x_3194:
[----:B------:R-:W-:Y:S05]  /*cee0*/  BSYNC B0 ;  /* 0x0000000000007941 */ /* 0x000fea0003800000 */
.L_x_3193:
[----:B-----5:R1:W-:Y:S02]  /*cef0*/  STS.128 [R208+0x1000], R24 ;  /* 0x00100018d0007388 */ /* 0x0203e40000000c00 */
.L_x_3192:
[----:B------:R-:W-:Y:S05]  /*cf00*/  BSYNC B1 ;  /* 0x0000000000017941 */ /* 0x000fea0003800000 */
.L_x_3191:
        /* <DEDUP_REMOVED lines=47> */
.L_x_3198:
[----:B------:R-:W-:Y:S05]  /*d200*/  BSYNC B0 ;  /* 0x0000000000007941 */ /* 0x000fea0003800000 */
.L_x_3197:
[----:B-----5:R1:W-:Y:S02]  /*d210*/  STS.128 [R208+0x3000], R24 ;  /* 0x00300018d0007388 */ /* 0x0203e40000000c00 */
.L_x_3196:
[----:B------:R-:W-:Y:S05]  /*d220*/  BSYNC B1 ;  /* 0x0000000000017941 */ /* 0x000fea0003800000 */
.L_x_3195:
        /* <DEDUP_REMOVED lines=45> */
.L_x_3200:
[----:B------:R-:W-:Y:S05]  /*d500*/  BSYNC B0 ;  /* 0x0000000000007941 */ /* 0x000fea0003800000 */
.L_x_3199:
[----:B-----5:R1:W-:Y:S02]  /*d510*/  STS.128 [R208+0x5000], R24 ;  /* 0x00500018d0007388 */ /* 0x0203e40000000c00 */
.L_x_3190:
[----:B------:R-:W-:Y:S05]  /*d520*/  BSYNC B2 ;  /* 0x0000000000027941 */ /* 0x000fea0003800000 */
.L_x_3189:
        /* <DEDUP_REMOVED lines=61> */
.L_x_3205:
[----:B------:R-:W-:Y:S05]  /*d900*/  BSYNC B0 ;  /* 0x0000000000007941 */ /* 0x000fea0003800000 */
.L_x_3204:
[----:B-----5:R1:W-:Y:S02]  /*d910*/  STS.128 [R208+0x1800], R16 ;  /* 0x00180010d0007388 */ /* 0x0203e40000000c00 */
.L_x_3203:
[----:B------:R-:W-:Y:S05]  /*d920*/  BSYNC B1 ;  /* 0x0000000000017941 */ /* 0x000fea0003800000 */
.L_x_3202:
        /* <DEDUP_REMOVED lines=46> */
.L_x_3209:
[----:B------:R-:W-:Y:S05]  /*dc10*/  BSYNC B0 ;  /* 0x0000000000007941 */ /* 0x000fea0003800000 */
.L_x_3208:
[----:B-----5:R1:W-:Y:S02]  /*dc20*/  STS.128 [R208+0x3800], R12 ;  /* 0x0038000cd0007388 */ /* 0x0203e40000000c00 */
.L_x_3207:
[----:B------:R-:W-:Y:S05]  /*dc30*/  BSYNC B1 ;  /* 0x0000000000017941 */ /* 0x000fea0003800000 */
.L_x_3206:
        /* <DEDUP_REMOVED lines=45> */
.L_x_3211:
[----:B------:R-:W-:Y:S05]  /*df10*/  BSYNC B0 ;  /* 0x0000000000007941 */ /* 0x000fea0003800000 */
.L_x_3210:
[----:B-----5:R1:W-:Y:S01]  /*df20*/  STS.128 [R208+0x5800], R12 ;  /* 0x0058000cd0007388 */ /* 0x0203e20000000c00 */
[----:B------:R-:W-:Y:S05]  /*df30*/  BRA `(.L_x_3201) ;  /* 0x00004e4000007947 */ /* 0x000fea0003800000 */
.L_x_3164:
        /* <DEDUP_REMOVED lines=91> */
.L_x_3217:
[----:B------:R-:W-:Y:S05]  /*e4f0*/  BSYNC B0 ;  /* 0x0000000000007941 */ /* 0x000fea0003800000 */
.L_x_3216:
[----:B-----5:R4:W-:Y:S02]  /*e500*/  STS.128 [R208], R24 ;  /* 0x00000018d0007388 */ /* 0x0209e40000000c00 */
.L_x_3215:
[----:B------:R-:W-:Y:S05]  /*e510*/  BSYNC B1 ;  /* 0x0000000000017941 */ /* 0x000fea0003800000 */
.L_x_3214:
        /* <DEDUP_REMOVED lines=88> */
.L_x_3221:
[----:B------:R-:W-:Y:S05]  /*eaa0*/  BSYNC B0 ;  /* 0x0000000000007941 */ /* 0x000fea0003800000 */
.L_x_3220:
[----:B-----5:R1:W-:Y:S02]  /*eab0*/  STS.128 [R208+0x2000], R24 ;  /* 0x00200018d0007388 */ /* 0x0203e40000000c00 */
.L_x_3219:
[----:B------:R-:W-:Y:S05]  /*eac0*/  BSYNC B1 ;  /* 0x0000000000017941 */ /* 0x000fea0003800000 */
.L_x_3218:
        /* <DEDUP_REMOVED lines=87> */
.L_x_3223:
[----:B------:R-:W-:Y:S05]  /*f040*/  BSYNC B0 ;  /* 0x0000000000007941 */ /* 0x000fea0003800000 */
.L_x_3222:
[----:B-----5:R4:W-:Y:S02]  /*f050*/  STS.128 [R208+0x4000], R24 ;  /* 0x00400018d0007388 */ /* 0x0209e40000000c00 */
.L_x_3213:
[----:B------:R-:W-:Y:S05]  /*f060*/  BSYNC B2 ;  /* 0x0000000000027941 */ /* 0x000fea0003800000 */
.L_x_3212:
        /* <DEDUP_REMOVED lines=95> */
.L_x_3229:
[----:B------:R-:W-:Y:S05]  /*f660*/  BSYNC B0 ;  /* 0x0000000000007941 */ /* 0x000fea0003800000 */
.L_x_3228:
[----:B-----5:R2:W-:Y:S02]  /*f670*/  STS.128 [R208+0x800], R28 ;  /* 0x0008001cd0007388 */ /* 0x0205e40000000c00 */
.L_x_3227:
[----:B------:R-:W-:Y:S05]  /*f680*/  BSYNC B1 ;  /* 0x0000000000017941 */ /* 0x000fea0003800000 */
.L_x_3226:
        /* <DEDUP_REMOVED lines=90> */
.L_x_3233:
[----:B------:R-:W-:Y:S05]  /*fc30*/  BSYNC B0 ;  /* 0x0000000000007941 */ /* 0x000fea0003800000 */
.L_x_3232:
[----:B-----5:R2:W-:Y:S02]  /*fc40*/  STS.128 [R208+0x2800], R28 ;  /* 0x0028001cd0007388 */ /* 0x0205e40000000c00 */
.L_x_3231:
[----:B------:R-:W-:Y:S05]  /*fc50*/  BSYNC B1 ;  /* 0x0000000000017941 */ /* 0x000fea0003800000 */
.L_x_3230:
        /* <DEDUP_REMOVED lines=89> */
.L_x_3235:
[----:B------:R-:W-:Y:S05]  /*101f0*/  BSYNC B0 ;  /* 0x0000000000007941 */ /* 0x000fea0003800000 */
.L_x_3234:
[----:B-----5:R4:W-:Y:S02]  /*10200*/  STS.128 [R208+0x4800], R24 ;  /* 0x00480018d0007388 */ /* 0x0209e40000000c00 */
.L_x_3225:
[----:B------:R-:W-:Y:S05]  /*10210*/  BSYNC B2 ;  /* 0x0000000000027941 */ /* 0x000fea0003800000 */
.L_x_3224:
        /* <DEDUP_REMOVED lines=96> */
.L_x_3241:
[----:B------:R-:W-:Y:S05]  /*10820*/  BSYNC B0 ;  /* 0x0000000000007941 */ /* 0x000fea0003800000 */
.L_x_3240:
[----:B-----5:R2:W-:Y:S02]  /*10830*/  STS.128 [R208+0x1000], R28 ;  /* 0x0010001cd0007388 */ /* 0x0205e40000000c00 */
.L_x_3239:
[----:B------:R-:W-:Y:S05]  /*10840*/  BSYNC B1 ;  /* 0x0000000000017941 */ /* 0x000fea0003800000 */
.L_x_3238:
        /* <DEDUP_REMOVED lines=90> */
.L_x_3245:
[----:B------:R-:W-:Y:S05]  /*10df0*/  BSYNC B0 ;  /* 0x0000000000007941 */ /* 0x000fea0003800000 */
.L_x_3244:
[----:B-----5:R2:W-:Y:S02]  /*10e00*/  STS.128 [R208+0x3000], R28 ;  /* 0x0030001cd0007388 */ /* 0x0205e40000000c00 */
.L_x_3243:
[----:B------:R-:W-:Y:S05]  /*10e10*/  BSYNC B1 ;  /* 0x0000000000017941 */ /* 0x000fea0003800000 */
.L_x_3242:
        /* <DEDUP_REMOVED lines=89> */
.L_x_3247:
[----:B------:R-:W-:Y:S05]  /*113b0*/  BSYNC B0 ;  /* 0x0000000000007941 */ /* 0x000fea0003800000 */
.L_x_3246:
[----:B-----5:R4:W-:Y:S02]  /*113c0*/  STS.128 [R208+0x5000], R24 ;  /* 0x00500018d0007388 */ /* 0x0209e40000000c00 */
.L_x_3237:
[----:B------:R-:W-:Y:S05]  /*113d0*/  BSYNC B2 ;  /* 0x0000000000027941 */ /* 0x000fea0003800000 */
.L_x_3236:
        /* <DEDUP_REMOVED lines=95> */
.L_x_3251:
[----:B------:R-:W-:Y:S05]  /*119d0*/  BSYNC B0 ;  /* 0x0000000000007941 */ /* 0x000fea0003800000 */
.L_x_3250:
[----:B-----5:R4:W-:Y:S02]  /*119e0*/  STS.128 [R208+0x1800], R16 ;  /* 0x00180010d0007388 */ /* 0x0209e40000000c00 */
.L_x_3249:
[----:B------:R-:W-:Y:S05]  /*119f0*/  BSYNC B1 ;  /* 0x0000000000017941 */ /* 0x000fea0003800000 */
.L_x_3248:
        /* <DEDUP_REMOVED lines=91> */
.L_x_3255:
[----:B------:R-:W-:Y:S05]  /*11fb0*/  BSYNC B0 ;  /* 0x0000000000007941 */ /* 0x000fea0003800000 */
.L_x_3254:
[----:B-----5:R1:W-:Y:S02]  /*11fc0*/  STS.128 [R208+0x3800], R16 ;  /* 0x00380010d0007388 */ /* 0x0203e40000000c00 */
.L_x_3253:
[----:B------:R-:W-:Y:S05]  /*11fd0*/  BSYNC B1 ;  /* 0x0000000000017941 */ /* 0x000fea0003800000 */
.L_x_3252:
        /* <DEDUP_REMOVED lines=94> */
.L_x_3257:
[----:B------:R-:W-:Y:S05]  /*125c0*/  BSYNC B0 ;  /* 0x0000000000007941 */ /* 0x000fea0003800000 */
.L_x_3256:
[----:B-----5:R1:W-:Y:S01]  /*125d0*/  STS.128 [R208+0x5800], R12 ;  /* 0x0058000cd0007388 */ /* 0x0203e20000000c00 */
[----:B------:R-:W-:Y:S05]  /*125e0*/  BRA `(.L_x_3201) ;  /* 0x0000079000007947 */ /* 0x000fea0003800000 */
.L_x_3163:
        /* <DEDUP_REMOVED lines=27> */
.L_x_3259:
[----:B------:R-:W-:Y:S05]  /*127a0*/  BSYNC B0 ;  /* 0x0000000000007941 */ /* 0x000fea0003800000 */
.L_x_3258:
        /* <DEDUP_REMOVED lines=29> */
.L_x_3261:
[----:B------:R-:W-:Y:S05]  /*12980*/  BSYNC B0 ;  /* 0x0000000000007941 */ /* 0x000fea0003800000 */
.L_x_3260:
        /* <DEDUP_REMOVED lines=30> */
.L_x_3263:
[----:B------:R-:W-:Y:S05]  /*12b70*/  BSYNC B0 ;  /* 0x0000000000007941 */ /* 0x000fea0003800000 */
.L_x_3262:
        /* <DEDUP_REMOVED lines=32> */
.L_x_3201:
[----:B------:R-:W-:Y:S05]  /*12d80*/  BSYNC B3 ;  /* 0x0000000000037941 */ /* 0x000fea0003800000 */
.L_x_3162:
        /* <DEDUP_REMOVED lines=30> */
.L_x_3266:
[----:B------:R2:W-:Y:S02]  /*12f70*/  STS.128 [R208+0xa000], RZ ;  /* 0x00a000ffd0007388 */ /* 0x0005e40000000c00 */
.L_x_3265:
[----:B------:R-:W-:Y:S05]  /*12f80*/  BSYNC B0 ;  /* 0x0000000000007941 */ /* 0x000fea0003800000 */
.L_x_3264:
        /* <DEDUP_REMOVED lines=31> */
.L_x_3269:
[----:B------:R2:W-:Y:S02]  /*13180*/  STS.128 [R208+0xa800], RZ ;  /* 0x00a800ffd0007388 */ /* 0x0005e40000000c00 */
.L_x_3268:
[----:B------:R-:W-:Y:S05]  /*13190*/  BSYNC B0 ;  /* 0x0000000000007941 */ /* 0x000fea0003800000 */
.L_x_3267:
        /* <DEDUP_REMOVED lines=35> */
.L_x_3272:
[----:B------:R2:W-:Y:S02]  /*133d0*/  STS.128 [R208+0xb000], RZ ;  /* 0x00b000ffd0007388 */ /* 0x0005e40000000c00 */
.L_x_3271:
[----:B------:R-:W-:Y:S05]  /*133e0*/  BSYNC B0 ;  /* 0x0000000000007941 */ /* 0x000fea0003800000 */
.L_x_3270:
        /* <DEDUP_REMOVED lines=35> */
.L_x_3274:
[----:B------:R-:W-:Y:S05]  /*13620*/  BSYNC B0 ;  /* 0x0000000000007941 */ /* 0x000fea0003800000 */
.L_x_3273:
        /* <DEDUP_REMOVED lines=37> */
.L_x_3277:
[----:B------:R2:W-:Y:S02]  /*13880*/  STS.128 [R208+0x10000], RZ ;  /* 0x010000ffd0007388 */ /* 0x0005e40000000c00 */
.L_x_3276:
[----:B------:R-:W-:Y:S05]  /*13890*/  BSYNC B0 ;  /* 0x0000000000007941 */ /* 0x000fea0003800000 */
.L_x_3275:
        /* <DEDUP_REMOVED lines=32> */
.L_x_3280:
[----:B------:R2:W-:Y:S02]  /*13aa0*/  STS.128 [R208+0x10800], RZ ;  /* 0x010800ffd0007388 */ /* 0x0005e40000000c00 */
.L_x_3279:
[----:B------:R-:W-:Y:S05]  /*13ab0*/  BSYNC B0 ;  /* 0x0000000000007941 */ /* 0x000fea0003800000 */
.L_x_3278:
        /* <DEDUP_REMOVED lines=36> */
.L_x_3283:
[----:B------:R2:W-:Y:S02]  /*13d00*/  STS.128 [R208+0x11000], RZ ;  /* 0x011000ffd0007388 */ /* 0x0005e40000000c00 */
.L_x_3282:
[----:B------:R-:W-:Y:S05]  /*13d10*/  BSYNC B0 ;  /* 0x0000000000007941 */ /* 0x000fea0003800000 */
.L_x_3281:
        /* <DEDUP_REMOVED lines=41> */
.L_x_3286:
[----:B------:R2:W-:Y:S02]  /*13fb0*/  STS.128 [R208+0x11800], RZ ;  /* 0x011800ffd0007388 */ /* 0x0005e40000000c00 */
.L_x_3285:
[----:B------:R-:W-:Y:S05]  /*13fc0*/  BSYNC B0 ;  /* 0x0000000000007941 */ /* 0x000fea0003800000 */
.L_x_3284:
[----:B------:R-:W-:Y:S01]  /*13fd0*/  SHF.L.U32 R0, R62, 0x6, RZ ;  /* 0x000000063e007819 */ /* 0x000fe200000006ff */
[----:B------:R-:W-:Y:S01]  /*13fe0*/  IMAD.SHL.U32 R162, R162, 0x8, RZ ;  /* 0x00000008a2a27824 */ /* 0x000fe200078e00ff */
[----:B------:R-:W-:Y:S01]  /*13ff0*/  LEA R202, R63, R46, 0xa ;  /* 0x0000002e3fca7211 */ /* 0x000fe200078e50ff */
[----:B------:R-:W0:Y:S01]  /*14000*/  LDGDEPBAR ;  /* 0x00000000000079af */ /* 0x000e220000000000 */
[----:B-1----:R-:W-:Y:S02]  /*14010*/  LOP3.LUT R5, R0, 0x1c0, RZ, 0xc0, !PT ;  /* 0x000001c000057812 */ /* 0x002fe400078ec0ff */
        /* <DEDUP_REMOVED lines=10> */
[----:B------:R-:W-:Y:S01]  /*140c0*/  LDSM.16.M88.4 R32, [R200] ;  /* 0x00000000c820783b */ /* 0x000fe20000000200 */
[----:B------:R-:W-:Y:S01]  /*140d0*/  ISETP.GT.AND P6, PT, R212, R203, PT ;  /* 0x000000cbd400720c */ /* 0x000fe20003fc4270 */
[----:B------:R-:W-:Y:S01]  /*140e0*/  IMAD.SHL.U32 R201, R201, 0x2, RZ ;  /* 0x00000002c9c97824 */ /* 0x000fe200078e00ff */
[----:B------:R-:W-:Y:S01]  /*140f0*/  IADD3 R215, R67, -c[0x0][0x2e4], -R204 ;  /* 0x8000b90043d77a10 */ /* 0x000fe20007ffe8cc */
[----:B--2---:R-:W-:Y:S03]  /*14100*/  LDSM.16.M88.4 R4, [R198] ;  /* 0x00000000c604783b */ /* 0x004fe60000000200 */
[C---:B------:R-:W-:Y:S01]  /*14110*/  IADD3 R0, R201.reuse, 0x6000, RZ ;  /* 0x00006000c9007810 */ /* 0x040fe20007ffe0ff */
[----:B------:R-:W1:Y:S01]  /*14120*/  LDSM.16.M88.4 R12, [R201+0x6000] ;  /* 0x00600000c90c783b */ /* 0x000e620000000200 */
[----:B------:R-:W-:-:S02]  /*14130*/  IADD3 R199, R201, 0x6020, RZ ;  /* 0x00006020c9c77810 */ /* 0x000fc40007ffe0ff */
[----:B------:R-:W-:Y:S01]  /*14140*/  @P1 IADD3 R199, R0, -0x20, RZ ;  /* 0xffffffe000c71810 */ /* 0x000fe20007ffe0ff */
[----:B------:R-:W2:Y:S01]  /*14150*/  LDSM.16.M88.4 R40, [R201+0x6800] ;  /* 0x00680000c928783b */ /* 0x000ea20000000200 */
[----:B------:R-:W-:Y:S02]  /*14160*/  IMAD.MOV.U32 R0, RZ, RZ, 0x40 ;  /* 0x00000040ff007424 */ /* 0x000fe400078e00ff */
[C---:B------:R-:W-:Y:S01]  /*14170*/  IADD3 R191, R199.reuse, 0x800, RZ ;  /* 0x00000800c7bf7810 */ /* 0x040fe20007ffe0ff */
[----:B------:R-:W5:Y:S01]  /*14180*/  LDSM.16.M88.4 R72, [R201+0x7000] ;  /* 0x00700000c948783b */ /* 0x000f620000000200 */
[C---:B------:R-:W-:Y:S02]  /*14190*/  IADD3 R190, R199.reuse, 0x1000, RZ ;  /* 0x00001000c7be7810 */ /* 0x040fe40007ffe0ff */
[----:B------:R-:W-:Y:S01]  /*141a0*/  SEL R0, R0, 0xffffffc0, !P2 ;  /* 0xffffffc000007807 */ /* 0x000fe20005000000 */
[----:B---3--:R-:W3:Y:S01]  /*141b0*/  LDSM.16.M88.4 R52, [R199] ;  /* 0x00000000c734783b */ /* 0x008ee20000000200 */
        /* <DEDUP_REMOVED lines=186> */
[----:B------:R-:W-:Y:S01]  /*14d60*/  IMAD R4, R63, 0x10, R65 ;  /* 0x000000103f047824 */ /* 0x000fe200078e0241 */
[----:B------:R-:W-:Y:S01]  /*14d70*/  IADD3 R5, R67, 0x1, -R204 ;  /* 0x0000000143057810 */ /* 0x000fe20007ffe8cc */
[----:B------:R-:W-:Y:S01]  /*14d80*/  FMUL.FTZ R96, R96, c[0x0][0x2ec] ;  /* 0x0000bb0060607a20 */ /* 0x000fe20000410000 */
[----:B------:R-:W2:Y:S01]  /*14d90*/  MUFU.TANH R28, R28 ;  /* 0x0000001c001c7308 */ /* 0x000ea20000002400 */
[----:B------:R-:W-:Y:S01]  /*14da0*/  FMUL.FTZ R97, R97, c[0x0][0x2ec] ;  /* 0x0000bb0061617a20 */ /* 0x000fe20000410000 */
[----:B------:R-:W-:Y:S01]  /*14db0*/  IADD3 R4, R3, R4, RZ ;  /* 0x0000000403047210 */ /* 0x000fe20007ffe0ff */
[----:B------:R-:W-:Y:S01]  /*14dc0*/  FMUL.FTZ R98, R98, c[0x0][0x2ec] ;  /* 0x0000bb0062627a20 */ /* 0x000fe20000410000 */
[----:B------:R-:W-:Y:S01]  /*14dd0*/  IADD3 R3, R5, c[0x0][0x2e8], RZ ;  /* 0x0000ba0005037a10 */ /* 0x000fe20007ffe0ff */
[----:B------:R-:W-:Y:S01]  /*14de0*/  FMUL.FTZ R99, R99, c[0x0][0x2ec] ;  /* 0x0000bb0063637a20 */ /* 0x000fe20000410000 */
[----:B------:R-:W-:Y:S01]  /*14df0*/  IADD3 R214, R4, 0x8, RZ ;  /* 0x0000000804d67810 */ /* 0x000fe20007ffe0ff */
[----:B------:R-:W-:Y:S01]  /*14e00*/  FMUL.FTZ R72, R72, c[0x0][0x2ec] ;  /* 0x0000bb0048487a20 */ /* 0x000fe20000410000 */
[----:B------:R-:W1:Y:S01]  /*14e10*/  MUFU.TANH R29, R29 ;  /* 0x0000001d001d7308 */ /* 0x000e620000002400 */
[----:B------:R-:W-:Y:S01]  /*14e20*/  FMUL.FTZ R73, R73, c[0x0][0x2ec] ;  /* 0x0000bb0049497a20 */ /* 0x000fe20000410000 */
[----:B------:R-:W-:Y:S01]  /*14e30*/  IADD3 R216, R4, R215, RZ ;  /* 0x000000d704d87210 */ /* 0x000fe20007ffe0ff */
[----:B------:R-:W-:Y:S01]  /*14e40*/  FMUL.FTZ R74, R74, c[0x0][0x2ec] ;  /* 0x0000bb004a4a7a20 */ /* 0x000fe20000410000 */
[-C--:B------:R-:W-:Y:S01]  /*14e50*/  IADD3 R215, R215, R214.reuse, RZ ;  /* 0x000000d6d7d77210 */ /* 0x080fe20007ffe0ff */
        /* <DEDUP_REMOVED lines=14> */
[----:B------:R-:W-:Y:S02]  /*14f40*/  FMUL.FTZ R83, R83, c[0x0][0x2ec] ;  /* 0x0000bb0053537a20 */ /* 0x000fe40000410000 */
[----:B------:R-:W-:Y:S01]  /*14f50*/  IMAD.IADD R4, R4, 0x1, R3 ;  /* 0x0000000104047824 */ /* 0x000fe200078e0203 */
[----:B------:R-:W1:Y:S04]  /*14f60*/  MUFU.TANH R31, R31 ;  /* 0x0000001f001f7308 */ /* 0x000e680000002400 */
[----:B------:R-:W-:-:S04]  /*14f70*/  IMNMX R213, R4, R67, PT ;  /* 0x0000004304d57217 */ /* 0x000fc80003800200 */
        /* <DEDUP_REMOVED lines=75> */
[----:B------:R-:W-:-:S05]  /*15430*/  IMAD R4, R5, c[0x0][0x184], R4 ;  /* 0x0000610005047a24 */ /* 0x000fca00078e0204 */
[----:B------:R-:W-:Y:S01]  /*15440*/  IADD3 R5, R9, R4, RZ ;  /* 0x0000000409057210 */ /* 0x000fe20007ffe0ff */
[----:B------:R-:W-:Y:S01]  /*15450*/  IMAD.MOV.U32 R4, RZ, RZ, R8 ;  /* 0x000000ffff047224 */ /* 0x000fe200078e0008 */
[----:B------:R-:W-:Y:S05]  /*15460*/  BRA `(.L_x_3289) ;  /* 0x0000003000007947 */ /* 0x000fea0003800000 */
.L_x_3288:
[----:B------:R-:W-:-:S05]  /*15470*/  IMAD.MOV.U32 R4, RZ, RZ, c[0x0][0x198] ;  /* 0x00006600ff047624 */ /* 0x000fca00078e00ff */
[----:B------:R-:W-:-:S04]  /*15480*/  LEA R4, -R4, RZ, 0x6 ;  /* 0x000000ff04047211 */ /* 0x000fc800078e31ff */
[----:B------:R-:W-:Y:S02]  /*15490*/  SHF.R.S32.HI R5, RZ, 0x1f, R4 ;  /* 0x0000001fff057819 */ /* 0x000fe40000011404 */
.L_x_3289:
        /* <DEDUP_REMOVED lines=112> */
.L_x_3287:
        /* <DEDUP_REMOVED lines=176> */
[----:B------:R-:W-:Y:S01]  /*166a0*/  MUFU.EX2 R157, R157 ;  /* 0x0000009d009d7308 */ /* 0x000fe20000000800 */
[--C-:B------:R-:W-:Y:S01]  /*166b0*/  FFMA.FTZ R156, R20, c[0x0][0x23c], -R162.reuse ;  /* 0x00008f00149c7a23 */ /* 0x100fe200000108a2 */
[----:B------:R-:W1:Y:S01]  /*166c0*/  LDSM.16.MT88.4 R48, [R194+0xe000] ;  /* 0x00e00000c230783b */ /* 0x000e620000004200 */
[----:B------:R-:W-:-:S02]  /*166d0*/  FFMA.FTZ R159, R25, c[0x0][0x23c], -R162 ;  /* 0x00008f00199f7a23 */ /* 0x000fc400000108a2 */
[--C-:B------:R-:W-:Y:S01]  /*166e0*/  FFMA.FTZ R161, R21, c[0x0][0x23c], -R162.reuse ;  /* 0x00008f0015a17a23 */ /* 0x100fe200000108a2 */
[----:B------:R-:W-:Y:S01]  /*166f0*/  LDSM.16.MT88.4 R32, [R193+0xc800] ;  /* 0x00c80000c120783b */ /* 0x000fe20000004200 */
[----:B------:R-:W-:Y:S01]  /*16700*/  FFMA.FTZ R150, R23, c[0x0][0x23c], -R162 ;  /* 0x00008f0017967a23 */ /* 0x000fe200000108a2 */
[----:B------:R-:W2:Y:S01]  /*16710*/  MUFU.EX2 R154, R154 ;  /* 0x0000009a009a7308 */ /* 0x000ea20000000800 */
[--C-:B------:R-:W-:Y:S01]  /*16720*/  FFMA.FTZ R139, R7, c[0x0][0x23c], -R144.reuse ;  /* 0x00008f00078b7a23 */ /* 0x100fe20000010890 */
[----:B------:R-:W-:Y:S01]  /*16730*/  LDSM.16.MT88.4 R20, [R196+0xc800] ;  /* 0x00c80000c414783b */ /* 0x000fe20000004200 */
[--C-:B------:R-:W-:Y:S02]  /*16740*/  FFMA.FTZ R2, R5, c[0x0][0x23c], -R144.reuse ;  /* 0x00008f0005027a23 */ /* 0x100fe40000010890 */
[--C-:B------:R-:W-:Y:S01]  /*16750*/  FFMA.FTZ R155, R19, c[0x0][0x23c], -R144.reuse ;  /* 0x00008f00139b7a23 */ /* 0x100fe20000010890 */
[----:B------:R-:W3:Y:S01]  /*16760*/  LDSM.16.MT88.4 R4, [R192+0x10000] ;  /* 0x01000000c004783b */ /* 0x000ee20000004200 */
[----:B------:R-:W-:Y:S01]  /*16770*/  FFMA.FTZ R148, R17, c[0x0][0x23c], -R144 ;  /* 0x00008f0011947a23 */ /* 0x000fe20000010890 */
[----:B------:R-:W-:Y:S01]  /*16780*/  MUFU.EX2 R152, R152 ;  /* 0x0000009800987308 */ /* 0x000fe20000000800 */
[--C-:B------:R-:W-:Y:S01]  /*16790*/  FFMA.FTZ R151, R11, c[0x0][0x23c], -R162.reuse ;  /* 0x00008f000b977a23 */ /* 0x100fe200000108a2 */
[----:B------:R-:W-:Y:S01]  /*167a0*/  LDSM.16.MT88.4 R16, [R193+0xe800] ;  /* 0x00e80000c110783b */ /* 0x000fe20000004200 */
[----:B------:R-:W-:-:S02]  /*167b0*/  FFMA.FTZ R0, R9, c[0x0][0x23c], -R162 ;  /* 0x00008f0009007a23 */ /* 0x000fc400000108a2 */
[--C-:B------:R-:W-:Y:S01]  /*167c0*/  FFMA.FTZ R153, R15, c[0x0][0x23c], -R162.reuse ;  /* 0x00008f000f997a23 */ /* 0x100fe200000108a2 */
[----:B------:R-:W4:Y:S01]  /*167d0*/  LDSM.16.MT88.4 R8, [R196+0xe800] ;  /* 0x00e80000c408783b */ /* 0x000f220000004200 */
[----:B------:R-:W-:Y:S01]  /*167e0*/  FFMA.FTZ R138, R13, c[0x0][0x23c], -R162 ;  /* 0x00008f000d8a7a23 */ /* 0x000fe200000108a2 */
[----:B------:R-:W5:Y:S01]  /*167f0*/  MUFU.EX2 R149, R149 ;  /* 0x0000009500957308 */ /* 0x000f620000000800 */
        /* <DEDUP_REMOVED lines=11> */
[----:B------:R-:W1:Y:S01]  /*168b0*/  MUFU.EX2 R159, R159 ;  /* 0x0000009f009f7308 */ /* 0x000e620000000800 */
[----:B-----5:R-:W-:Y:S01]  /*168c0*/  F2FP.PACK_AB R98, R149, R152 ;  /* 0x000000989562723e */ /* 0x020fe200000000ff */
        /* <DEDUP_REMOVED lines=269> */
.L_x_3291:
[----:B------:R-:W-:-:S05]  /*179a0*/  IMAD.MOV.U32 R5, RZ, RZ, c[0x0][0x1a0] ;  /* 0x00006800ff057624 */ /* 0x000fca00078e00ff */
[----:B------:R-:W-:-:S04]  /*179b0*/  LEA R5, -R5, RZ, 0x6 ;  /* 0x000000ff05057211 */ /* 0x000fc800078e31ff */
[----:B------:R-:W-:Y:S02]  /*179c0*/  SHF.R.S32.HI R12, RZ, 0x1f, R5 ;  /* 0x0000001fff0c7819 */ /* 0x000fe40000011405 */
.L_x_3292:
        /* <DEDUP_REMOVED lines=88> */
[----:B------:R-:W-:-:S03]  /*17f50*/  @P4 LEA.HI.X R27, R136, c[0x0][0x174], R133, 0x1, P0 ;  /* 0x00005d00881b4a11 */ /* 0x000fc600000f0c85 */
        /* <DEDUP_REMOVED lines=29> */
[----:B------:R-:W-:Y:S04]  /*18130*/  LDSM.16.M88.4 R4, [R200] ;  /* 0x00000000c804783b */ /* 0x000fe80000000200 */
[----:B------:R-:W-:Y:S04]  /*18140*/  LDSM.16.M88.4 R152, [R199] ;  /* 0x00000000c798783b */ /* 0x000fe80000000200 */
[----:B------:R-:W3:Y:S04]  /*18150*/  LDSM.16.M88.4 R136, [R201+0x6800] ;  /* 0x00680000c988783b */ /* 0x000ee80000000200 */
[----:B------:R-:W3:Y:S04]  /*18160*/  LDSM.16.M88.4 R156, [R201+0x7000] ;  /* 0x00700000c99c783b */ /* 0x000ee80000000200 */
[----:B-1----:R-:W1:Y:S04]  /*18170*/  LDSM.16.M88.4 R28, [R201+0x7800] ;  /* 0x00780000c91c783b */ /* 0x002e680000000200 */
[----:B--2---:R-:W-:Y:S04]  /*18180*/  LDSM.16.M88.4 R20, [R198] ;  /* 0x00000000c614783b */ /* 0x004fe80000000200 */
[----:B------:R-:W2:Y:S04]  /*18190*/  LDSM.16.M88.4 R148, [R195+0x6000] ;  /* 0x00600000c394783b */ /* 0x000ea80000000200 */
[----:B-----5:R-:W5:Y:S04]  /*181a0*/  LDSM.16.M88.4 R8, [R191] ;  /* 0x00000000bf08783b */ /* 0x020f680000000200 */
[----:B------:R-:W1:Y:S01]  /*181b0*/  LDSM.16.M88.4 R32, [R190] ;  /* 0x00000000be20783b */ /* 0x000e620000000200 */
[C---:B----4-:R-:W-:Y:S03]  /*181c0*/  HMMA.16816.F32 R16, R176.reuse, R12, RZ ;  /* 0x0000000cb010723c */ /* 0x050fe600000018ff */
[----:B------:R-:W4:Y:S04]  /*181d0*/  LDSM.16.M88.4 R24, [R189] ;  /* 0x00000000bd18783b */ /* 0x000f280000000200 */
[----:B------:R-:W-:Y:S01]  /*181e0*/  LDSM.16.M88.4 R144, [R197] ;  /* 0x00000000c590783b */ /* 0x000fe20000000200 */
[C---:B------:R-:W-:Y:S03]  /*181f0*/  HMMA.16816.F32 R12, R176.reuse, R14, RZ ;  /* 0x0000000eb00c723c */ /* 0x040fe600000018ff */
[----:B------:R-:W1:Y:S04]  /*18200*/  LDSM.16.M88.4 R220, [R188] ;  /* 0x00000000bcdc783b */ /* 0x000e680000000200 */
[----:B------:R-:W1:Y:S01]  /*18210*/  LDSM.16.M88.4 R172, [R195+0x6800] ;  /* 0x00680000c3ac783b */ /* 0x000e620000000200 */
[----:B---3--:R-:W-:Y:S03]  /*18220*/  HMMA.16816.F32 R140, R176, R136, RZ ;  /* 0x00000088b08c723c */ /* 0x008fe600000018ff */
[----:B------:R-:W3:Y:S04]  /*18230*/  LDSM.16.M88.4 R168, [R195+0x7000] ;  /* 0x00700000c3a8783b */ /* 0x000ee80000000200 */
[----:B------:R-:W-:Y:S01]  /*18240*/  LDSM.16.M88.4 R164, [R201+0x8000] ;  /* 0x00800000c9a4783b */ /* 0x000fe20000000200 */
[----:B------:R-:W-:Y:S03]  /*18250*/  HMMA.16816.F32 R16, R4, R152, R16 ;  /* 0x000000980410723c */ /* 0x000fe60000001810 */
[----:B------:R-:W-:Y:S04]  /*18260*/  LDSM.16.M88.4 R228, [R187] ;  /* 0x00000000bbe4783b */ /* 0x000fe80000000200 */
[----:B------:R-:W-:Y:S01]  /*18270*/  LDSM.16.M88.4 R224, [R195+0x8000] ;  /* 0x00800000c3e0783b */ /* 0x000fe20000000200 */
[----:B------:R-:W-:Y:S03]  /*18280*/  HMMA.16816.F32 R136, R176, R138, RZ ;  /* 0x0000008ab088723c */ /* 0x000fe600000018ff */
[----:B------:R-:W0:Y:S05]  /*18290*/  LDGDEPBAR ;  /* 0x00000000000079af */ /* 0x000e2a0000000000 */
[----:B------:R-:W-:Y:S08]  /*182a0*/  HMMA.16816.F32 R12, R4, R154, R12 ;  /* 0x0000009a040c723c */ /* 0x000ff0000000180c */
[C---:B------:R-:W-:Y:S08]  /*182b0*/  HMMA.16816.F32 R160, R176.reuse, R156, RZ ;  /* 0x0000009cb0a0723c */ /* 0x040ff000000018ff */
[C---:B------:R-:W-:Y:S08]  /*182c0*/  HMMA.16816.F32 R156, R176.reuse, R158, RZ ;  /* 0x0000009eb09c723c */ /* 0x040ff000000018ff */
[C---:B-1----:R-:W-:Y:S08]  /*182d0*/  HMMA.16816.F32 R152, R176.reuse, R28, RZ ;  /* 0x0000001cb098723c */ /* 0x042ff000000018ff */
[----:B------:R-:W-:Y:S01]  /*182e0*/  HMMA.16816.F32 R176, R176, R30, RZ ;  /* 0x0000001eb0b0723c */ /* 0x000fe200000018ff */
[----:B------:R-:W1:Y:S07]  /*182f0*/  LDSM.16.M88.4 R28, [R195+0x7800] ;  /* 0x00780000c31c783b */ /* 0x000e6e0000000200 */
[----:B--2---:R-:W-:Y:S08]  /*18300*/  HMMA.16816.F32 R16, R20, R148, R16 ;  /* 0x000000941410723c */ /* 0x004ff00000001810 */
[C---:B-----5:R-:W-:Y:S08]  /*18310*/  HMMA.16816.F32 R140, R4.reuse, R8, R140 ;  /* 0x00000008048c723c */ /* 0x060ff0000000188c */
[----:B------:R-:W-:Y:S01]  /*18320*/  HMMA.16816.F32 R136, R4, R10, R136 ;  /* 0x0000000a0488723c */ /* 0x000fe20000001888 */
[----:B------:R-:W2:Y:S07]  /*18330*/  LDSM.16.M88.4 R8, [R202+0x2000] ;  /* 0x00200000ca08783b */ /* 0x000eae0000000200 */
[----:B------:R-:W-:Y:S01]  /*18340*/  HMMA.16816.F32 R12, R20, R150, R12 ;  /* 0x00000096140c723c */ /* 0x000fe2000000180c */
[----:B------:R-:W-:Y:S07]  /*18350*/  LDSM.16.M88.4 R148, [R188+0x1800] ;  /* 0x00180000bc94783b */ /* 0x000fee0000000200 */
[C---:B------:R-:W-:Y:S08]  /*18360*/  HMMA.16816.F32 R160, R4.reuse, R32, R160 ;  /* 0x0000002004a0723c */ /* 0x040ff000000018a0 */
[C---:B------:R-:W-:Y:S01]  /*18370*/  HMMA.16816.F32 R156, R4.reuse, R34, R156 ;  /* 0x00000022049c723c */ /* 0x040fe2000000189c */
[----:B------:R-:W5:Y:S07]  /*18380*/  LDSM.16.M88.4 R32, [R188+0x800] ;  /* 0x00080000bc20783b */ /* 0x000f6e0000000200 */
[C---:B----4-:R-:W-:Y:S08]  /*18390*/  HMMA.16816.F32 R152, R4.reuse, R24, R152 ;  /* 0x000000180498723c */ /* 0x050ff00000001898 */
[----:B------:R-:W-:Y:S01]  /*183a0*/  HMMA.16816.F32 R176, R4, R26, R176 ;  /* 0x0000001a04b0723c */ /* 0x000fe200000018b0 */
[----:B------:R-:W4:Y:S04]  /*183b0*/  LDSM.16.M88.4 R4, [R188+0x1000] ;  /* 0x00100000bc04783b */ /* 0x000f280000000200 */
[----:B------:R-:W1:Y:S03]  /*183c0*/  LDSM.16.M88.4 R24, [R200+0x2000] ;  /* 0x00200000c818783b */ /* 0x000e660000000200 */
[----:B------:R-:W-:Y:S08]  /*183d0*/  HMMA.16816.F32 R16, R144, R220, R16 ;  /* 0x000000dc9010723c */ /* 0x000ff00000001810 */
[----:B------:R-:W-:Y:S08]  /*183e0*/  HMMA.16816.F32 R140, R20, R172, R140 ;  /* 0x000000ac148c723c */ /* 0x000ff0000000188c */
[----:B------:R-:W-:Y:S01]  /*183f0*/  HMMA.16816.F32 R12, R144, R222, R12 ;  /* 0x000000de900c723c */ /* 0x000fe2000000180c */
[----:B------:R-:W-:Y:S07]  /*18400*/  LDSM.16.M88.4 R220, [R198+0x2000] ;  /* 0x00200000c6dc783b */ /* 0x000fee0000000200 */
[C---:B------:R-:W-:Y:S01]  /*18410*/  HMMA.16816.F32 R136, R20.reuse, R174, R136 ;  /* 0x000000ae1488723c */ /* 0x040fe20000001888 */
[----:B------:R-:W-:Y:S07]  /*18420*/  LDSM.16.M88.4 R172, [R197+0x2000] ;  /* 0x00200000c5ac783b */ /* 0x000fee0000000200 */
[C---:B---3--:R-:W-:Y:S08]  /*18430*/  HMMA.16816.F32 R160, R20.reuse, R168, R160 ;  /* 0x000000a814a0723c */ /* 0x048ff000000018a0 */
[C---:B------:R-:W-:Y:S01]  /*18440*/  HMMA.16816.F32 R156, R20.reuse, R170, R156 ;  /* 0x000000aa149c723c */ /* 0x040fe2000000189c */
[----:B------:R-:W-:Y:S07]  /*18450*/  LDSM.16.M88.4 R168, [R188+0x2000] ;  /* 0x00200000bca8783b */ /* 0x000fee0000000200 */
[C---:B-1----:R-:W-:Y:S08]  /*18460*/  HMMA.16816.F32 R152, R20.reuse, R28, R152 ;  /* 0x0000001c1498723c */ /* 0x042ff00000001898 */
[----:B------:R-:W-:Y:S01]  /*18470*/  HMMA.16816.F32 R176, R20, R30, R176 ;  /* 0x0000001e14b0723c */ /* 0x000fe200000018b0 */
[----:B------:R-:W1:Y:S04]  /*18480*/  LDSM.16.M88.4 R28, [R201+0x8800] ;  /* 0x00880000c91c783b */ /* 0x000e680000000200 */
[----:B------:R-:W3:Y:S03]  /*18490*/  LDSM.16.M88.4 R20, [R201+0x9000] ;  /* 0x00900000c914783b */ /* 0x000ee60000000200 */
[----:B--2---:R-:W-:Y:S08]  /*184a0*/  HMMA.16816.F32 R16, R8, R164, R16 ;  /* 0x000000a40810723c */ /* 0x004ff00000001810 */
[----:B-----5:R-:W-:Y:S08]  /*184b0*/  HMMA.16816.F32 R140, R144, R32, R140 ;  /* 0x00000020908c723c */ /* 0x020ff0000000188c */
[----:B------:R-:W-:Y:S01]  /*184c0*/  HMMA.16816.F32 R12, R8, R166, R12 ;  /* 0x000000a6080c723c */ /* 0x000fe2000000180c */
[----:B------:R-:W-:Y:S07]  /*184d0*/  LDSM.16.M88.4 R164, [R185] ;  /* 0x00000000b9a4783b */ /* 0x000fee0000000200 */
[C---:B------:R-:W-:Y:S01]  /*184e0*/  HMMA.16816.F32 R136, R144.reuse, R34, R136 ;  /* 0x000000229088723c */ /* 0x040fe20000001888 */
[----:B------:R-:W-:Y:S07]  /*184f0*/  LDSM.16.M88.4 R32, [R201+0x9800] ;  /* 0x00980000c920783b */ /* 0x000fee0000000200 */
[C---:B----4-:R-:W-:Y:S08]  /*18500*/  HMMA.16816.F32 R160, R144.reuse, R4, R160 ;  /* 0x0000000490a0723c */ /* 0x050ff000000018a0 */
[----:B------:R-:W-:Y:S01]  /*18510*/  HMMA.16816.F32 R156, R144, R6, R156 ;  /* 0x00000006909c723c */ /* 0x000fe2000000189c */
[----:B------:R-:W2:Y:S07]  /*18520*/  LDSM.16.M88.4 R4, [R186] ;  /* 0x00000000ba04783b */ /* 0x000eae0000000200 */
[----:B------:R-:W-:Y:S08]  /*18530*/  HMMA.16816.F32 R16, R24, R228, R16 ;  /* 0x000000e41810723c */ /* 0x000ff00000001810 */
[----:B-1----:R-:W-:Y:S08]  /*18540*/  HMMA.16816.F32 R140, R8, R28, R140 ;  /* 0x0000001c088c723c */ /* 0x002ff0000000188c */
[----:B------:R-:W-:Y:S01]  /*18550*/  HMMA.16816.F32 R12, R24, R230, R12 ;  /* 0x000000e6180c723c */ /* 0x000fe2000000180c */
[----:B------:R-:W-:Y:S07]  /*18560*/  LDSM.16.M88.4 R228, [R195+0x9800] ;  /* 0x00980000c3e4783b */ /* 0x000fee0000000200 */
[----:B------:R-:W-:Y:S01]  /*18570*/  HMMA.16816.F32 R136, R8, R30, R136 ;  /* 0x0000001e0888723c */ /* 0x000fe20000001888 */
[----:B------:R-:W-:Y:S07]  /*18580*/  LDSM.16.M88.4 R28, [R201+0xa000] ;  /* 0x00a00000c91c783b */ /* 0x000fee0000000200 */
[C---:B------:R-:W-:Y:S08]  /*18590*/  HMMA.16816.F32 R152, R144.reuse, R148, R152 ;  /* 0x000000949098723c */ /* 0x040ff00000001898 */
[----:B------:R-:W-:Y:S01]  /*185a0*/  HMMA.16816.F32 R176, R144, R150, R176 ;  /* 0x0000009690b0723c */ /* 0x000fe200000018b0 */
[----:B------:R-:W-:Y:S04]  /*185b0*/  LDSM.16.M88.4 R144, [R184] ;  /* 0x00000000b890783b */ /* 0x000fe80000000200 */
[----:B------:R-:W-:Y:S03]  /*185c0*/  LDSM.16.M88.4 R148, [R202+0x4000] ;  /* 0x00400000ca94783b */ /* 0x000fe60000000200 */
[C---:B---3--:R-:W-:Y:S08]  /*185d0*/  HMMA.16816.F32 R160, R8.reuse, R20, R160 ;  /* 0x0000001408a0723c */ /* 0x048ff000000018a0 */
[----:B------:R-:W-:Y:S01]  /*185e0*/  HMMA.16816.F32 R156, R8, R22, R156 ;  /* 0x00000016089c723c */ /* 0x000fe2000000189c */
[----:B------:R-:W1:Y:S07]  /*185f0*/  LDSM.16.M88.4 R20, [R195+0x8800] ;  /* 0x00880000c314783b */ /* 0x000e6e0000000200 */
[----:B------:R-:W-:Y:S08]  /*18600*/  HMMA.16816.F32 R16, R220, R224, R16 ;  /* 0x000000e0dc10723c */ /* 0x000ff00000001810 */
[----:B--2---:R-:W-:Y:S08]  /*18610*/  HMMA.16816.F32 R140, R24, R4, R140 ;  /* 0x00000004188c723c */ /* 0x004ff0000000188c */
[----:B------:R-:W-:Y:S01]  /*18620*/  HMMA.16816.F32 R12, R220, R226, R12 ;  /* 0x000000e2dc0c723c */ /* 0x000fe2000000180c */
[----:B------:R-:W-:Y:S07]  /*18630*/  LDSM.16.M88.4 R224, [R183] ;  /* 0x00000000b7e0783b */ /* 0x000fee0000000200 */
[----:B------:R-:W-:Y:S01]  /*18640*/  HMMA.16816.F32 R136, R24, R6, R136 ;  /* 0x000000061888723c */ /* 0x000fe20000001888 */
[----:B------:R-:W2:Y:S07]  /*18650*/  LDSM.16.M88.4 R4, [R188+0x2800] ;  /* 0x00280000bc04783b */ /* 0x000eae0000000200 */
[C---:B------:R-:W-:Y:S08]  /*18660*/  HMMA.16816.F32 R152, R8.reuse, R32, R152 ;  /* 0x000000200898723c */ /* 0x040ff00000001898 */
[----:B------:R-:W-:Y:S01]  /*18670*/  HMMA.16816.F32 R176, R8, R34, R176 ;  /* 0x0000002208b0723c */ /* 0x000fe200000018b0 */
[----:B------:R-:W3:Y:S04]  /*18680*/  LDSM.16.M88.4 R8, [R195+0x9000] ;  /* 0x00900000c308783b */ /* 0x000ee80000000200 */
[----:B------:R-:W4:Y:S03]  /*18690*/  LDSM.16.M88.4 R32, [R200+0x4000] ;  /* 0x00400000c820783b */ /* 0x000f260000000200 */
[----:B------:R-:W-:Y:S08]  /*186a0*/  HMMA.16816.F32 R16, R172, R168, R16 ;  /* 0x000000a8ac10723c */ /* 0x000ff00000001810 */
[----:B-1----:R-:W-:Y:S08]  /*186b0*/  HMMA.16816.F32 R140, R220, R20, R140 ;  /* 0x00000014dc8c723c */ /* 0x002ff0000000188c */
[----:B------:R-:W-:Y:S08]  /*186c0*/  HMMA.16816.F32 R160, R24, R164, R160 ;  /* 0x000000a418a0723c */ /* 0x000ff000000018a0 */
[----:B------:R-:W-:Y:S01]  /*186d0*/  HMMA.16816.F32 R12, R172, R170, R12 ;  /* 0x000000aaac0c723c */ /* 0x000fe2000000180c */
[----:B------:R-:W-:Y:S07]  /*186e0*/  LDSM.16.M88.4 R168, [R188+0x3000] ;  /* 0x00300000bca8783b */ /* 0x000fee0000000200 */
[----:B------:R-:W-:Y:S01]  /*186f0*/  HMMA.16816.F32 R156, R24, R166, R156 ;  /* 0x000000a6189c723c */ /* 0x000fe2000000189c */
[----:B------:R-:W-:Y:S07]  /*18700*/  LDSM.16.M88.4 R164, [R188+0x3800] ;  /* 0x00380000bca4783b */ /* 0x000fee0000000200 */
[----:B------:R-:W-:Y:S01]  /*18710*/  HMMA.16816.F32 R136, R220, R22, R136 ;  /* 0x00000016dc88723c */ /* 0x000fe20000001888 */
[----:B------:R-:W-:Y:S07]  /*18720*/  LDSM.16.M88.4 R20, [R195+0xa000] ;  /* 0x00a00000c314783b */ /* 0x000fee0000000200 */
[C---:B------:R-:W-:Y:S08]  /*18730*/  HMMA.16816.F32 R152, R24.reuse, R144, R152 ;  /* 0x000000901898723c */ /* 0x040ff00000001898 */
[----:B------:R-:W-:Y:S01]  /*18740*/  HMMA.16816.F32 R176, R24, R146, R176 ;  /* 0x0000009218b0723c */ /* 0x000fe200000018b0 */
[----:B------:R-:W1:Y:S04]  /*18750*/  LDSM.16.M88.4 R144, [R201+0xa800] ;  /* 0x00a80000c990783b */ /* 0x000e680000000200 */
[----:B------:R-:W5:Y:S03]  /*18760*/  LDSM.16.M88.4 R24, [R198+0x4000] ;  /* 0x00400000c618783b */ /* 0x000f660000000200 */
[----:B------:R-:W-:Y:S08]  /*18770*/  HMMA.16816.F32 R16, R148, R28, R16 ;  /* 0x0000001c9410723c */ /* 0x000ff00000001810 */
[----:B--2---:R-:W-:Y:S08]  /*18780*/  HMMA.16816.F32 R140, R172, R4, R140 ;  /* 0x00000004ac8c723c */ /* 0x004ff0000000188c */
[----:B------:R-:W-:Y:S01]  /*18790*/  HMMA.16816.F32 R12, R148, R30, R12 ;  /* 0x0000001e940c723c */ /* 0x000fe2000000180c */
[----:B------:R-:W2:Y:S07]  /*187a0*/  LDSM.16.M88.4 R28, [R182] ;  /* 0x00000000b61c783b */ /* 0x000eae0000000200 */
[C---:B---3--:R-:W-:Y:S08]  /*187b0*/  HMMA.16816.F32 R160, R220.reuse, R8, R160 ;  /* 0x00000008dca0723c */ /* 0x048ff000000018a0 */
[----:B------:R-:W-:Y:S01]  /*187c0*/  HMMA.16816.F32 R156, R220, R10, R156 ;  /* 0x0000000adc9c723c */ /* 0x000fe2000000189c */
[----:B------:R-:W-:Y:S07]  /*187d0*/  LDSM.16.M88.4 R8, [R197+0x4000] ;  /* 0x00400000c508783b */ /* 0x000fee0000000200 */
[----:B------:R-:W-:Y:S01]  /*187e0*/  HMMA.16816.F32 R136, R172, R6, R136 ;  /* 0x00000006ac88723c */ /* 0x000fe20000001888 */
[----:B------:R-:W-:Y:S07]  /*187f0*/  LDSM.16.M88.4 R4, [R188+0x4000] ;  /* 0x00400000bc04783b */ /* 0x000fee0000000200 */
[----:B----4-:R-:W-:Y:S08]  /*18800*/  HMMA.16816.F32 R16, R32, R224, R16 ;  /* 0x000000e02010723c */ /* 0x010ff00000001810 */
[----:B-1----:R-:W-:Y:S08]  /*18810*/  HMMA.16816.F32 R140, R148, R144, R140 ;  /* 0x00000090948c723c */ /* 0x002ff0000000188c */
[----:B------:R-:W-:Y:S08]  /*18820*/  HMMA.16816.F32 R152, R220, R228, R152 ;  /* 0x000000e4dc98723c */ /* 0x000ff00000001898 */
[----:B------:R-:W-:Y:S08]  /*18830*/  HMMA.16816.F32 R12, R32, R226, R12 ;  /* 0x000000e2200c723c */ /* 0x000ff0000000180c */
[----:B------:R-:W-:Y:S08]  /*18840*/  HMMA.16816.F32 R176, R220, R230, R176 ;  /* 0x000000e6dcb0723c */ /* 0x000ff000000018b0 */
[C---:B------:R-:W-:Y:S08]  /*18850*/  HMMA.16816.F32 R160, R172.reuse, R168, R160 ;  /* 0x000000a8aca0723c */ /* 0x040ff000000018a0 */
[----:B------:R-:W-:Y:S01]  /*18860*/  HMMA.16816.F32 R156, R172, R170, R156 ;  /* 0x000000aaac9c723c */ /* 0x000fe2000000189c */
[----:B------:R-:W1:Y:S07]  /*18870*/  LDSM.16.M88.4 R168, [R201+0xb000] ;  /* 0x00b00000c9a8783b */ /* 0x000e6e0000000200 */
[----:B------:R-:W-:Y:S01]  /*18880*/  HMMA.16816.F32 R144, R148, R146, R136 ;  /* 0x000000929490723c */ /* 0x000fe20000001888 */
[----:B------:R-:W3:Y:S07]  /*18890*/  LDSM.16.M88.4 R136, [R195+0xa800] ;  /* 0x00a80000c388783b */ /* 0x000eee0000000200 */
[C---:B-----5:R-:W-:Y:S08]  /*188a0*/  HMMA.16816.F32 R16, R24.reuse, R20, R16 ;  /* 0x000000141810723c */ /* 0x060ff00000001810 */
[----:B------:R-:W-:Y:S01]  /*188b0*/  HMMA.16816.F32 R12, R24, R22, R12 ;  /* 0x00000016180c723c */ /* 0x000fe2000000180c */
[----:B------:R-:W4:Y:S07]  /*188c0*/  LDSM.16.M88.4 R20, [R201+0xb800] ;  /* 0x00b80000c914783b */ /* 0x000f2e0000000200 */
[C---:B------:R-:W-:Y:S08]  /*188d0*/  HMMA.16816.F32 R152, R172.reuse, R164, R152 ;  /* 0x000000a4ac98723c */ /* 0x040ff00000001898 */
[----:B------:R-:W-:Y:S01]  /*188e0*/  HMMA.16816.F32 R176, R172, R166, R176 ;  /* 0x000000a6acb0723c */ /* 0x000fe200000018b0 */
[----:B------:R-:W5:Y:S07]  /*188f0*/  LDSM.16.M88.4 R164, [R181] ;  /* 0x00000000b5a4783b */ /* 0x000f6e0000000200 */
[C---:B--2---:R-:W-:Y:S08]  /*18900*/  HMMA.16816.F32 R140, R32.reuse, R28, R140 ;  /* 0x0000001c208c723c */ /* 0x044ff0000000188c */
[----:B------:R-:W-:Y:S01]  /*18910*/  HMMA.16816.F32 R144, R32, R30, R144 ;  /* 0x0000001e2090723c */ /* 0x000fe20000001890 */
[----:B------:R-:W2:Y:S07]  /*18920*/  LDSM.16.M88.4 R28, [R188+0x4800] ;  /* 0x00480000bc1c783b */ /* 0x000eae0000000200 */
[----:B-1----:R-:W-:Y:S08]  /*18930*/  HMMA.16816.F32 R160, R148, R168, R160 ;  /* 0x000000a894a0723c */ /* 0x002ff000000018a0 */
[C---:B------:R-:W-:Y:S08]  /*18940*/  HMMA.16816.F32 R16, R8.reuse, R4, R16 ;  /* 0x000000040810723c */ /* 0x040ff00000001810 */
[----:B------:R-:W-:Y:S01]  /*18950*/  HMMA.16816.F32 R12, R8, R6, R12 ;  /* 0x00000006080c723c */ /* 0x000fe2000000180c */
[----:B------:R-:W1:Y:S07]  /*18960*/  LDSM.16.M88.4 R4, [R180] ;  /* 0x00000000b404783b */ /* 0x000e6e0000000200 */
[C---:B---3--:R-:W-:Y:S08]  /*18970*/  HMMA.16816.F32 R140, R24.reuse, R136, R140 ;  /* 0x00000088188c723c */ /* 0x048ff0000000188c */
[----:B------:R-:W-:Y:S01]  /*18980*/  HMMA.16816.F32 R144, R24, R138, R144 ;  /* 0x0000008a1890723c */ /* 0x000fe20000001890 */
[----:B------:R-:W3:Y:S01]  /*18990*/  LDSM.16.M88.4 R136, [R195+0xb000] ;  /* 0x00b00000c388783b */ /* 0x000ee20000000200 */
[----:B------:R-:W-:-:S02]  /*189a0*/  FMUL.FTZ R17, R17, c[0x0][0x2ec] ;  /* 0x0000bb0011117a20 */ /* 0x000fc40000410000 */
[----:B------:R-:W-:Y:S02]  /*189b0*/  FMUL.FTZ R2, R16, c[0x0][0x2ec] ;  /* 0x0000bb0010027a20 */ /* 0x000fe40000410000 */
[----:B------:R-:W-:Y:S02]  /*189c0*/  FMUL.FTZ R133, R19, c[0x0][0x2ec] ;  /* 0x0000bb0013857a20 */ /* 0x000fe40000410000 */
[C---:B------:R-:W-:Y:S01]  /*189d0*/  HMMA.16816.F32 R156, R148.reuse, R170, R156 ;  /* 0x000000aa949c723c */ /* 0x040fe2000000189c */
[----:B------:R-:W-:Y:S01]  /*189e0*/  FMUL.FTZ R12, R12, c[0x0][0x2ec] ;  /* 0x0000bb000c0c7a20 */ /* 0x000fe20000410000 */
[----:B------:R-:W1:Y:S01]  /*189f0*/  MUFU.TANH R2, R2 ;  /* 0x0000000200027308 */ /* 0x000e620000002400 */
[----:B------:R-:W-:Y:S02]  /*18a00*/  FMUL.FTZ R13, R13, c[0x0][0x2ec] ;  /* 0x0000bb000d0d7a20 */ /* 0x000fe40000410000 */
[----:B------:R-:W-:Y:S02]  /*18a10*/  FMUL.FTZ R14, R14, c[0x0][0x2ec] ;  /* 0x0000bb000e0e7a20 */ /* 0x000fe40000410000 */
[----:B------:R-:W-:Y:S01]  /*18a20*/  FMUL.FTZ R15, R15, c[0x0][0x2ec] ;  /* 0x0000bb000f0f7a20 */ /* 0x000fe20000410000 */
[----:B----4-:R-:W-:Y:S02]  /*18a30*/  HMMA.16816.F32 R152, R148, R20, R152 ;  /* 0x000000149498723c */ /* 0x010fe40000001898 */
[----:B------:R4:W3:Y:S05]  /*18a40*/  MUFU.TANH R20, R17 ;  /* 0x0000001100147308 */ /* 0x0008ea0000002400 */
[----:B------:R-:W-:Y:S01]  /*18a50*/  FMUL.FTZ R21, R18, c[0x0][0x2ec] ;  /* 0x0000bb0012157a20 */ /* 0x000fe20000410000 */
[----:B-----5:R-:W-:Y:S02]  /*18a60*/  HMMA.16816.F32 R160, R32, R164, R160 ;  /* 0x000000a420a0723c */ /* 0x020fe400000018a0 */
[----:B------:R-:W5:Y:S01]  /*18a70*/  MUFU.TANH R12, R12 ;  /* 0x0000000c000c7308 */ /* 0x000f620000002400 */
[----:B-1----:R-:W-:-:S04]  /*18a80*/  FSEL R2, R2, -INF , !P2 ;  /* 0xff80000002027808 */ /* 0x002fc80005000000 */
[----:B------:R-:W-:Y:S01]  /*18a90*/  IMAD.MOV.U32 R164, RZ, RZ, R232 ;  /* 0x000000ffffa47224 */ /* 0x000fe200078e00e8 */
[C---:B--2---:R-:W-:Y:S01]  /*18aa0*/  HMMA.16816.F32 R140, R8.reuse, R28, R140 ;  /* 0x0000001c088c723c */ /* 0x044fe2000000188c */
[----:B------:R-:W-:Y:S01]  /*18ab0*/  IMAD.MOV.U32 R165, RZ, RZ, R233 ;  /* 0x000000ffffa57224 */ /* 0x000fe200078e00e9 */
[----:B----4-:R-:W1:Y:S01]  /*18ac0*/  LDSM.16.M88.4 R16, [R195+0xb800] ;  /* 0x00b80000c310783b */ /* 0x010e620000000200 */
[----:B------:R-:W2:Y:S05]  /*18ad0*/  MUFU.TANH R13, R13 ;  /* 0x0000000d000d7308 */ /* 0x000eaa0000002400 */
[----:B------:R-:W-:Y:S01]  /*18ae0*/  HMMA.16816.F32 R144, R8, R30, R144 ;  /* 0x0000001e0890723c */ /* 0x000fe20000001890 */
[----:B------:R-:W4:Y:S02]  /*18af0*/  LDSM.16.M88.4 R28, [R188+0x5000] ;  /* 0x00500000bc1c783b */ /* 0x000f240000000200 */
[----:B------:R-:W1:Y:S05]  /*18b00*/  MUFU.TANH R21, R21 ;  /* 0x0000001500157308 */ /* 0x000e6a0000002400 */
[----:B------:R-:W-:Y:S03]  /*18b10*/  HMMA.16816.F32 R176, R148, R22, R176 ;  /* 0x0000001694b0723c */ /* 0x000fe600000018b0 */
[----:B------:R-:W1:Y:S05]  /*18b20*/  MUFU.TANH R133, R133 ;  /* 0x0000008500857308 */ /* 0x000e6a0000002400 */
[----:B------:R-:W-:Y:S01]  /*18b30*/  HMMA.16816.F32 R156, R32, R166, R156 ;  /* 0x000000a6209c723c */ /* 0x000fe2000000189c */
[----:B------:R-:W-:-:S02]  /*18b40*/  FMUL.FTZ R22, R140, c[0x0][0x2ec] ;  /* 0x0000bb008c167a20 */ /* 0x000fc40000410000 */
[----:B------:R-:W1:Y:S01]  /*18b50*/  MUFU.TANH R14, R14 ;  /* 0x0000000e000e7308 */ /* 0x000e620000002400 */
[----:B------:R-:W-:-:S04]  /*18b60*/  FMUL.FTZ R23, R141, c[0x0][0x2ec] ;  /* 0x0000bb008d177a20 */ /* 0x000fc80000410000 */
[----:B------:R-:W-:Y:S01]  /*18b70*/  HMMA.16816.F32 R152, R32, R4, R152 ;  /* 0x000000042098723c */ /* 0x000fe20000001898 */
[----:B------:R-:W-:Y:S02]  /*18b80*/  FMUL.FTZ R134, R144, c[0x0][0x2ec] ;  /* 0x0000bb0090867a20 */ /* 0x000fe40000410000 */
[----:B------:R-:W1:Y:S01]  /*18b90*/  MUFU.TANH R15, R15 ;  /* 0x0000000f000f7308 */ /* 0x000e620000002400 */
[----:B------:R-:W-:-:S04]  /*18ba0*/  FMUL.FTZ R146, R146, c[0x0][0x2ec] ;  /* 0x0000bb0092927a20 */ /* 0x000fc80000410000 */
[----:B---3--:R-:W-:Y:S03]  /*18bb0*/  HMMA.16816.F32 R160, R24, R136, R160 ;  /* 0x0000008818a0723c */ /* 0x008fe600000018a0 */
[----:B------:R-:W3:Y:S05]  /*18bc0*/  MUFU.TANH R22, R22 ;  /* 0x0000001600167308 */ /* 0x000eea0000002400 */
[----:B------:R-:W-:Y:S01]  /*18bd0*/  HMMA.16816.F32 R176, R32, R6, R176 ;  /* 0x0000000620b0723c */ /* 0x000fe200000018b0 */
[----:B------:R-:W2:Y:S01]  /*18be0*/  LDSM.16.M88.4 R4, [R188+0x5800] ;  /* 0x00580000bc04783b */ /* 0x000ea20000000200 */
[----:B------:R-:W-:-:S04]  /*18bf0*/  DEPBAR.LE SB0, 0x0 ;  /* 0x000080000000791a */ /* 0x000fc80000000000 */
[----:B------:R-:W2:Y:S01]  /*18c00*/  MUFU.TANH R23, R23 ;  /* 0x0000001700177308 */ /* 0x000ea20000002400 */
[----:B------:R-:W-:Y:S01]  /*18c10*/  IADD3 R33, R135, 0x9, RZ ;  /* 0x0000000987217810 */ /* 0x000fe20007ffe0ff */
[----:B------:R-:W-:Y:S01]  /*18c20*/  HMMA.16816.F32 R156, R24, R138, R156 ;  /* 0x0000008a189c723c */ /* 0x000fe2000000189c */
[----:B------:R-:W-:-:S05]  /*18c30*/  FMUL.FTZ R32, R145, c[0x0][0x2ec] ;  /* 0x0000bb0091207a20 */ /* 0x000fca0000410000 */
[----:B------:R-:W2:Y:S02]  /*18c40*/  MUFU.TANH R134, R134 ;  /* 0x0000008600867308 */ /* 0x000ea40000002400 */
[----:B-1----:R-:W-:Y:S06]  /*18c50*/  HMMA.16816.F32 R152, R24, R16, R152 ;  /* 0x000000101898723c */ /* 0x002fec0000001898 */
[----:B------:R-:W1:Y:S01]  /*18c60*/  MUFU.TANH R32, R32 ;  /* 0x0000002000207308 */ /* 0x000e620000002400 */
[----:B------:R-:W-:Y:S01]  /*18c70*/  IADD3 R16, R135, 0x1, RZ ;  /* 0x0000000187107810 */ /* 0x000fe20007ffe0ff */
[----:B----4-:R-:W-:Y:S01]  /*18c80*/  HMMA.16816.F32 R160, R8, R28, R160 ;  /* 0x0000001c08a0723c */ /* 0x010fe200000018a0 */
[----:B------:R-:W-:-:S02]  /*18c90*/  FMUL.FTZ R17, R142, c[0x0][0x2ec] ;  /* 0x0000bb008e117a20 */ /* 0x000fc40000410000 */
[CC--:B------:R-:W-:Y:S02]  /*18ca0*/  ISETP.GE.AND P1, PT, R16.reuse, R213.reuse, PT ;  /* 0x000000d51000720c */ /* 0x0c0fe40003f26270 */
[C---:B------:R-:W-:Y:S02]  /*18cb0*/  ISETP.GE.AND P0, PT, R16.reuse, R214, PT ;  /* 0x000000d61000720c */ /* 0x040fe40003f06270 */
[----:B------:R-:W-:Y:S01]  /*18cc0*/  IADD3 R28, R135, 0x8, RZ ;  /* 0x00000008871c7810 */ /* 0x000fe20007ffe0ff */
[----:B------:R-:W-:Y:S01]  /*18cd0*/  HMMA.16816.F32 R176, R24, R18, R176 ;  /* 0x0000001218b0723c */ /* 0x000fe200000018b0 */
[----:B------:R-:W-:Y:S01]  /*18ce0*/  ISETP.LT.OR P1, PT, R16, R216, P1 ;  /* 0x000000d81000720c */ /* 0x000fe20000f21670 */
[----:B------:R-:W4:Y:S01]  /*18cf0*/  MUFU.TANH R17, R17 ;  /* 0x0000001100117308 */ /* 0x000f220000002400 */
[C---:B------:R-:W-:Y:S01]  /*18d00*/  ISETP.GE.AND P6, PT, R28.reuse, R213, PT ;  /* 0x000000d51c00720c */ /* 0x040fe20003fc6270 */
[----:B------:R-:W-:Y:S01]  /*18d10*/  FMUL.FTZ R29, R143, c[0x0][0x2ec] ;  /* 0x0000bb008f1d7a20 */ /* 0x000fe20000410000 */
[----:B------:R-:W-:-:S02]  /*18d20*/  ISETP.GE.AND P2, PT, R28, R214, PT ;  /* 0x000000d61c00720c */ /* 0x000fc40003f46270 */
[----:B------:R-:W-:Y:S01]  /*18d30*/  ISETP.LT.OR P6, PT, R28, R216, P6 ;  /* 0x000000d81c00720c */ /* 0x000fe200037c1670 */
[C---:B------:R-:W-:Y:S01]  /*18d40*/  HMMA.16816.F32 R156, R8.reuse, R30, R156 ;  /* 0x0000001e089c723c */ /* 0x040fe2000000189c */
[-C--:B------:R-:W-:Y:S01]  /*18d50*/  ISETP.LT.OR P0, PT, R16, R215.reuse, P0 ;  /* 0x000000d71000720c */ /* 0x080fe20000701670 */
[----:B------:R-:W-:Y:S01]  /*18d60*/  MUFU.TANH R29, R29 ;  /* 0x0000001d001d7308 */ /* 0x000fe20000002400 */
[----:B------:R-:W-:Y:S02]  /*18d70*/  ISETP.LT.OR P2, PT, R28, R215, P2 ;  /* 0x000000d71c00720c */ /* 0x000fe40001741670 */
[----:B------:R-:W-:Y:S02]  /*18d80*/  FSEL R16, R20, -INF , !P1 ;  /* 0xff80000014107808 */ /* 0x000fe40004800000 */
[----:B-----5:R-:W-:Y:S01]  /*18d90*/  FSEL R28, R12, -INF , !P6 ;  /* 0xff8000000c1c7808 */ /* 0x020fe20007000000 */
[C---:B--2---:R-:W-:Y:S01]  /*18da0*/  HMMA.16816.F32 R152, R8.reuse, R4, R152 ;  /* 0x000000040898723c */ /* 0x044fe20000001898 */
[----:B------:R-:W-:Y:S01]  /*18db0*/  ISETP.GE.AND P1, PT, R33, R213, PT ;  /* 0x000000d52100720c */ /* 0x000fe20003f26270 */
[----:B------:R-:W-:Y:S01]  /*18dc0*/  FMUL.FTZ R30, R147, c[0x0][0x2ec] ;  /* 0x0000bb00931e7a20 */ /* 0x000fe20000410000 */
[----:B------:R-:W-:Y:S01]  /*18dd0*/  ISETP.GE.AND P6, PT, R135, R214, PT ;  /* 0x000000d68700720c */ /* 0x000fe20003fc6270 */
[----:B------:R-:W-:Y:S01]  /*18de0*/  FMUL.FTZ R160, R160, c[0x0][0x2ec] ;  /* 0x0000bb00a0a07a20 */ /* 0x000fe20000410000 */
[----:B------:R-:W-:Y:S01]  /*18df0*/  ISETP.LT.OR P1, PT, R33, R216, P1 ;  /* 0x000000d82100720c */ /* 0x000fe20000f21670 */
[----:B------:R-:W-:Y:S01]  /*18e00*/  FMUL.FTZ R163, R163, c[0x0][0x2ec] ;  /* 0x0000bb00a3a37a20 */ /* 0x000fe20000410000 */
[C---:B------:R-:W-:Y:S01]  /*18e10*/  ISETP.LT.OR P6, PT, R135.reuse, R215, P6 ;  /* 0x000000d78700720c */ /* 0x040fe200037c1670 */
[----:B------:R-:W2:Y:S01]  /*18e20*/  MUFU.TANH R30, R30 ;  /* 0x0000001e001e7308 */ /* 0x000ea20000002400 */
[----:B------:R-:W-:Y:S01]  /*18e30*/  IADD3 R19, R135, 0x10, RZ ;  /* 0x0000001087137810 */ /* 0x000fe20007ffe0ff */
[----:B------:R-:W-:Y:S01]  /*18e40*/  HMMA.16816.F32 R176, R8, R6, R176 ;  /* 0x0000000608b0723c */ /* 0x000fe200000018b0 */
[----:B------:R-:W-:Y:S01]  /*18e50*/  FSEL R18, R13, -INF , !P1 ;  /* 0xff8000000d127808 */ /* 0x000fe20004800000 */
[----:B------:R-:W-:Y:S01]  /*18e60*/  FMUL.FTZ R162, R162, c[0x0][0x2ec] ;  /* 0x0000bb00a2a27a20 */ /* 0x000fe20000410000 */
[----:B------:R-:W-:Y:S01]  /*18e70*/  FSEL R12, R21, -INF , !P6 ;  /* 0xff800000150c7808 */ /* 0x000fe20007000000 */
[----:B------:R-:W-:Y:S01]  /*18e80*/  FMUL.FTZ R161, R161, c[0x0][0x2ec] ;  /* 0x0000bb00a1a17a20 */ /* 0x000fe20000410000 */
[----:B------:R-:W-:Y:S01]  /*18e90*/  FSEL R133, R133, -INF , !P0 ;  /* 0xff80000085857808 */ /* 0x000fe20004000000 */
[----:B------:R-:W5:Y:S01]  /*18ea0*/  MUFU.TANH R172, R160 ;  /* 0x000000a000ac7308 */ /* 0x000f620000002400 */
[-C--:B------:R-:W-:Y:S01]  /*18eb0*/  ISETP.GE.AND P1, PT, R33, R214.reuse, PT ;  /* 0x000000d62100720c */ /* 0x080fe20003f26270 */
[----:B------:R-:W-:Y:S01]  /*18ec0*/  FMUL.FTZ R156, R156, c[0x0][0x2ec] ;  /* 0x0000bb009c9c7a20 */ /* 0x000fe20000410000 */
[----:B------:R-:W-:Y:S01]  /*18ed0*/  ISETP.GE.AND P6, PT, R19, R213, PT ;  /* 0x000000d51300720c */ /* 0x000fe20003fc6270 */
[----:B------:R-:W-:Y:S01]  /*18ee0*/  FMUL.FTZ R157, R157, c[0x0][0x2ec] ;  /* 0x0000bb009d9d7a20 */ /* 0x000fe20000410000 */
[----:B------:R-:W-:Y:S01]  /*18ef0*/  ISETP.GE.AND P0, PT, R19, R214, PT ;  /* 0x000000d61300720c */ /* 0x000fe20003f06270 */
[----:B------:R-:W-:Y:S01]  /*18f00*/  FMUL.FTZ R158, R158, c[0x0][0x2ec] ;  /* 0x0000bb009e9e7a20 */ /* 0x000fe20000410000 */
[-C--:B------:R-:W-:Y:S01]  /*18f10*/  ISETP.LT.OR P1, PT, R33, R215.reuse, P1 ;  /* 0x000000d72100720c */ /* 0x080fe20000f21670 */
[----:B------:R-:W1:Y:S01]  /*18f20*/  MUFU.TANH R168, R156 ;  /* 0x0000009c00a87308 */ /* 0x000e620000002400 */
[-C--:B------:R-:W-:Y:S01]  /*18f30*/  ISETP.LT.OR P6, PT, R19, R216.reuse, P6 ;  /* 0x000000d81300720c */ /* 0x080fe200037c1670 */
[----:B------:R-:W-:Y:S01]  /*18f40*/  FMUL.FTZ R159, R159, c[0x0][0x2ec] ;  /* 0x0000bb009f9f7a20 */ /* 0x000fe20000410000 */
[----:B------:R-:W-:Y:S01]  /*18f50*/  ISETP.LT.OR P0, PT, R19, R215, P0 ;  /* 0x000000d71300720c */ /* 0x000fe20000701670 */
[----:B------:R-:W-:Y:S01]  /*18f60*/  FMUL.FTZ R151, R154, c[0x0][0x2ec] ;  /* 0x0000bb009a977a20 */ /* 0x000fe20000410000 */
[----:B------:R-:W-:Y:S01]  /*18f70*/  IADD3 R19, R135, 0x11, RZ ;  /* 0x0000001187137810 */ /* 0x000fe20007ffe0ff */
[----:B------:R-:W-:Y:S01]  /*18f80*/  FMUL.FTZ R137, R155, c[0x0][0x2ec] ;  /* 0x0000bb009b897a20 */ /* 0x000fe20000410000 */
[----:B------:R-:W-:Y:S01]  /*18f90*/  IADD3 R13, R135, 0x18, RZ ;  /* 0x00000018870d7810 */ /* 0x000fe20007ffe0ff */
[----:B------:R-:W1:Y:S01]  /*18fa0*/  MUFU.TANH R166, R157 ;  /* 0x0000009d00a67308 */ /* 0x000e620000002400 */
[----:B------:R-:W-:Y:S01]  /*18fb0*/  FSEL R5, R14, -INF , !P2 ;  /* 0xff8000000e057808 */ /* 0x000fe20005000000 */
[----:B------:R-:W-:Y:S01]  /*18fc0*/  FMUL.FTZ R138, R176, c[0x0][0x2ec] ;  /* 0x0000bb00b08a7a20 */ /* 0x000fe20000410000 */
[----:B------:R-:W-:Y:S01]  /*18fd0*/  FSEL R15, R15, -INF , !P1 ;  /* 0xff8000000f0f7808 */ /* 0x000fe20004800000 */
[----:B------:R-:W-:Y:S01]  /*18fe0*/  FMUL.FTZ R136, R177, c[0x0][0x2ec] ;  /* 0x0000bb00b1887a20 */ /* 0x000fe20000410000 */
[-C--:B------:R-:W-:Y:S01]  /*18ff0*/  ISETP.GE.AND P2, PT, R19, R213.reuse, PT ;  /* 0x000000d51300720c */ /* 0x080fe20003f46270 */
[----:B------:R-:W-:Y:S01]  /*19000*/  FMUL.FTZ R139, R178, c[0x0][0x2ec] ;  /* 0x0000bb00b28b7a20 */ /* 0x000fe20000410000 */
[----:B------:R-:W-:Y:S01]  /*19010*/  ISETP.GE.AND P1, PT, R13, R213, PT ;  /* 0x000000d50d00720c */ /* 0x000fe20003f26270 */
[----:B------:R-:W1:Y:S01]  /*19020*/  MUFU.TANH R31, R146 ;  /* 0x00000092001f7308 */ /* 0x000e620000002400 */
[-C--:B------:R-:W-:Y:S01]  /*19030*/  ISETP.LT.OR P2, PT, R19, R216.reuse, P2 ;  /* 0x000000d81300720c */ /* 0x080fe20001741670 */
[----:B------:R-:W-:Y:S01]  /*19040*/  FMUL.FTZ R149, R179, c[0x0][0x2ec] ;  /* 0x0000bb00b3957a20 */ /* 0x000fe20000410000 */
[----:B------:R-:W-:-:S02]  /*19050*/  ISETP.LT.OR P1, PT, R13, R216, P1 ;  /* 0x000000d80d00720c */ /* 0x000fc40000f21670 */
[----:B------:R-:W-:Y:S02]  /*19060*/  IADD3 R4, R135, 0x19, RZ ;  /* 0x0000001987047810 */ /* 0x000fe40007ffe0ff */
[----:B---3--:R-:W-:Y:S01]  /*19070*/  FSEL R26, R22, -INF , !P6 ;  /* 0xff800000161a7808 */ /* 0x008fe20007000000 */
[----:B------:R-:W-:Y:S01]  /*19080*/  MUFU.TANH R169, R163 ;  /* 0x000000a300a97308 */ /* 0x000fe20000002400 */
[----:B------:R-:W-:Y:S02]  /*19090*/  FSEL R24, R23, -INF , !P2 ;  /* 0xff80000017187808 */ /* 0x000fe40005000000 */
[----:B------:R-:W-:Y:S02]  /*190a0*/  FSEL R22, R134, -INF , !P1 ;  /* 0xff80000086167808 */ /* 0x000fe40004800000 */
[C---:B------:R-:W-:Y:S02]  /*190b0*/  ISETP.GE.AND P2, PT, R13.reuse, R214, PT ;  /* 0x000000d60d00720c */ /* 0x040fe40003f46270 */
[----:B------:R-:W-:Y:S01]  /*190c0*/  ISETP.GE.AND P1, PT, R4, R213, PT ;  /* 0x000000d50400720c */ /* 0x000fe20003f26270 */
[----:B------:R-:W3:Y:S01]  /*190d0*/  MUFU.TANH R171, R162 ;  /* 0x000000a200ab7308 */ /* 0x000ee20000002400 */
[----:B------:R-:W-:-:S02]  /*190e0*/  ISETP.LT.OR P2, PT, R13, R215, P2 ;  /* 0x000000d70d00720c */ /* 0x000fc40001741670 */
[----:B------:R-:W-:Y:S02]  /*190f0*/  ISETP.LT.OR P1, PT, R4, R216, P1 ;  /* 0x000000d80400720c */ /* 0x000fe40000f21670 */
[----:B------:R-:W-:Y:S02]  /*19100*/  IADD3 R13, R135, 0x20, RZ ;  /* 0x00000020870d7810 */ /* 0x000fe40007ffe0ff */
[----:B-1----:R-:W-:Y:S01]  /*19110*/  FSEL R20, R32, -INF , !P1 ;  /* 0xff80000020147808 */ /* 0x002fe20004800000 */
[----:B------:R-:W1:Y:S01]  /*19120*/  MUFU.TANH R167, R158 ;  /* 0x0000009e00a77308 */ /* 0x000e620000002400 */
[----:B----4-:R-:W-:Y:S02]  /*19130*/  FSEL R27, R17, -INF , !P0 ;  /* 0xff800000111b7808 */ /* 0x010fe40004000000 */
[----:B------:R-:W-:Y:S02]  /*19140*/  ISETP.GE.AND P1, PT, R4, R214, PT ;  /* 0x000000d60400720c */ /* 0x000fe40003f26270 */
[----:B------:R-:W-:-:S02]  /*19150*/  ISETP.GE.AND P0, PT, R13, R213, PT ;  /* 0x000000d50d00720c */ /* 0x000fc40003f06270 */
[----:B------:R-:W-:Y:S01]  /*19160*/  ISETP.LT.OR P1, PT, R4, R215, P1 ;  /* 0x000000d70400720c */ /* 0x000fe20000f21670 */
[----:B------:R-:W4:Y:S01]  /*19170*/  MUFU.TANH R163, R159 ;  /* 0x0000009f00a37308 */ /* 0x000f220000002400 */
[----:B------:R-:W-:Y:S01]  /*19180*/  ISETP.LT.OR P0, PT, R13, R216, P0 ;  /* 0x000000d80d00720c */ /* 0x000fe20000701670 */
[----:B------:R-:W-:Y:S01]  /*19190*/  FMUL.FTZ R4, R152, c[0x0][0x2ec] ;  /* 0x0000bb0098047a20 */ /* 0x000fe20000410000 */
[----:B------:R-:W-:Y:S01]  /*191a0*/  IADD3 R7, R135, 0x28, RZ ;  /* 0x0000002887077810 */ /* 0x000fe20007ffe0ff */
[----:B------:R-:W-:Y:S01]  /*191b0*/  FMUL.FTZ R152, R153, c[0x0][0x2ec] ;  /* 0x0000bb0099987a20 */ /* 0x000fe20000410000 */
[----:B------:R-:W-:Y:S02]  /*191c0*/  IADD3 R6, R135, 0x29, RZ ;  /* 0x0000002987067810 */ /* 0x000fe40007ffe0ff */
[----:B--2---:R-:W-:Y:S01]  /*191d0*/  FSEL R21, R30, -INF , !P1 ;  /* 0xff8000001e157808 */ /* 0x004fe20004800000 */
[----:B------:R-:W2:Y:S01]  /*191e0*/  MUFU.TANH R170, R161 ;  /* 0x000000a100aa7308 */ /* 0x000ea20000002400 */
[----:B-----5:R-:W-:-:S02]  /*191f0*/  FSEL R172, R172, -INF , !P0 ;  /* 0xff800000acac7808 */ /* 0x020fc40004000000 */
[----:B------:R-:W-:Y:S02]  /*19200*/  ISETP.GE.AND P6, PT, R19, R214, PT ;  /* 0x000000d61300720c */ /* 0x000fe40003fc6270 */
[-C--:B------:R-:W-:Y:S02]  /*19210*/  ISETP.GE.AND P1, PT, R7, R213.reuse, PT ;  /* 0x000000d50700720c */ /* 0x080fe40003f26270 */
[C---:B------:R-:W-:Y:S01]  /*19220*/  ISETP.GE.AND P0, PT, R6.reuse, R213, PT ;  /* 0x000000d50600720c */ /* 0x040fe20003f06270 */
[----:B------:R-:W5:Y:S01]  /*19230*/  MUFU.TANH R4, R4 ;  /* 0x0000000400047308 */ /* 0x000f620000002400 */
[----:B------:R-:W-:Y:S02]  /*19240*/  ISETP.LT.OR P6, PT, R19, R215, P6 ;  /* 0x000000d71300720c */ /* 0x000fe400037c1670 */
[-C--:B------:R-:W-:Y:S02]  /*19250*/  ISETP.LT.OR P1, PT, R7, R216.reuse, P1 ;  /* 0x000000d80700720c */ /* 0x080fe40000f21670 */
[----:B------:R-:W-:-:S02]  /*19260*/  ISETP.LT.OR P0, PT, R6, R216, P0 ;  /* 0x000000d80600720c */ /* 0x000fc40000701670 */
[----:B------:R-:W-:Y:S01]  /*19270*/  FSEL R25, R29, -INF , !P6 ;  /* 0xff8000001d197808 */ /* 0x000fe20007000000 */
[----:B------:R-:W1:Y:S01]  /*19280*/  MUFU.TANH R138, R138 ;  /* 0x0000008a008a7308 */ /* 0x000e620000002400 */
[----:B------:R-:W-:Y:S02]  /*19290*/  FSEL R168, R168, -INF , !P1 ;  /* 0xff800000a8a87808 */ /* 0x000fe40004800000 */
[----:B------:R-:W-:Y:S02]  /*192a0*/  FSEL R166, R166, -INF , !P0 ;  /* 0xff800000a6a67808 */ /* 0x000fe40004000000 */
[-C--:B------:R-:W-:Y:S02]  /*192b0*/  ISETP.GE.AND P6, PT, R13, R214.reuse, PT ;  /* 0x000000d60d00720c */ /* 0x080fe40003fc6270 */
[-C--:B------:R-:W-:Y:S01]  /*192c0*/  ISETP.GE.AND P1, PT, R7, R214.reuse, PT ;  /* 0x000000d60700720c */ /* 0x080fe20003f26270 */
[----:B------:R-:W1:Y:S01]  /*192d0*/  MUFU.TANH R152, R152 ;  /* 0x0000009800987308 */ /* 0x000e620000002400 */
[----:B------:R-:W-:-:S02]  /*192e0*/  ISETP.GE.AND P0, PT, R6, R214, PT ;  /* 0x000000d60600720c */ /* 0x000fc40003f06270 */
[----:B------:R-:W-:Y:S02]  /*192f0*/  IADD3 R8, R135, 0x21, RZ ;  /* 0x0000002187087810 */ /* 0x000fe40007ffe0ff */
[-C--:B------:R-:W-:Y:S02]  /*19300*/  ISETP.LT.OR P6, PT, R13, R215.reuse, P6 ;  /* 0x000000d70d00720c */ /* 0x080fe400037c1670 */
[-C--:B------:R-:W-:Y:S01]  /*19310*/  ISETP.LT.OR P1, PT, R7, R215.reuse, P1 ;  /* 0x000000d70700720c */ /* 0x080fe20000f21670 */
[----:B------:R-:W2:Y:S01]  /*19320*/  MUFU.TANH R151, R151 ;  /* 0x0000009700977308 */ /* 0x000ea20000002400 */
[----:B------:R-:W-:Y:S02]  /*19330*/  ISETP.LT.OR P0, PT, R6, R215, P0 ;  /* 0x000000d70600720c */ /* 0x000fe40000701670 */
[C---:B------:R-:W-:Y:S02]  /*19340*/  IADD3 R7, R135.reuse, 0x30, RZ ;  /* 0x0000003087077810 */ /* 0x040fe40007ffe0ff */
[----:B------:R-:W-:-:S02]  /*19350*/  IADD3 R6, R135, 0x31, RZ ;  /* 0x0000003187067810 */ /* 0x000fc40007ffe0ff */
[----:B------:R-:W-:Y:S01]  /*19360*/  FSEL R23, R31, -INF , !P2 ;  /* 0xff8000001f177808 */ /* 0x000fe20005000000 */
[----:B------:R-:W2:Y:S01]  /*19370*/  MUFU.TANH R137, R137 ;  /* 0x0000008900897308 */ /* 0x000ea20000002400 */
[----:B------:R-:W-:Y:S01]  /*19380*/  BAR.SYNC.DEFER_BLOCKING 0x0 ;  /* 0x0000000000007b1d */ /* 0x000fe20000010000 */
[-C--:B------:R-:W-:Y:S02]  /*19390*/  ISETP.GE.AND P2, PT, R8, R213.reuse, PT ;  /* 0x000000d50800720c */ /* 0x080fe40003f46270 */
[----:B---3--:R-:W-:Y:S02]  /*193a0*/  FSEL R171, R171, -INF , !P6 ;  /* 0xff800000abab7808 */ /* 0x008fe40007000000 */
[----:B-1----:R-:W-:Y:S02]  /*193b0*/  FSEL R167, R167, -INF , !P1 ;  /* 0xff800000a7a77808 */ /* 0x002fe40004800000 */
[----:B----4-:R-:W-:Y:S01]  /*193c0*/  FSEL R163, R163, -INF , !P0 ;  /* 0xff800000a3a37808 */ /* 0x010fe20004000000 */
[----:B------:R-:W-:Y:S01]  /*193d0*/  MUFU.TANH R136, R136 ;  /* 0x0000008800887308 */ /* 0x000fe20000002400 */
[----:B------:R-:W-:-:S02]  /*193e0*/  ISETP.GE.AND P6, PT, R7, R213, PT ;  /* 0x000000d50700720c */ /* 0x000fc40003fc6270 */
[C---:B------:R-:W-:Y:S02]  /*193f0*/  ISETP.GE.AND P1, PT, R6.reuse, R213, PT ;  /* 0x000000d50600720c */ /* 0x040fe40003f26270 */
[----:B------:R-:W-:Y:S02]  /*19400*/  ISETP.GE.AND P0, PT, R6, R214, PT ;  /* 0x000000d60600720c */ /* 0x000fe40003f06270 */
[-C--:B------:R-:W-:Y:S01]  /*19410*/  ISETP.LT.OR P2, PT, R8, R216.reuse, P2 ;  /* 0x000000d80800720c */ /* 0x080fe20001741670 */
[----:B------:R-:W1:Y:S01]  /*19420*/  MUFU.TANH R139, R139 ;  /* 0x0000008b008b7308 */ /* 0x000e620000002400 */
[-C--:B------:R-:W-:Y:S02]  /*19430*/  ISETP.LT.OR P6, PT, R7, R216.reuse, P6 ;  /* 0x000000d80700720c */ /* 0x080fe400037c1670 */
[C---:B------:R-:W-:Y:S02]  /*19440*/  ISETP.LT.OR P1, PT, R6.reuse, R216, P1 ;  /* 0x000000d80600720c */ /* 0x040fe40000f21670 */
[----:B------:R-:W-:-:S02]  /*19450*/  ISETP.LT.OR P0, PT, R6, R215, P0 ;  /* 0x000000d70600720c */ /* 0x000fc40000701670 */
[----:B------:R-:W-:Y:S01]  /*19460*/  IADD3 R6, R135, 0x38, RZ ;  /* 0x0000003887067810 */ /* 0x000fe20007ffe0ff */
[----:B------:R-:W3:Y:S01]  /*19470*/  MUFU.TANH R149, R149 ;  /* 0x0000009500957308 */ /* 0x000ee20000002400 */
[----:B--2---:R-:W-:Y:S02]  /*19480*/  FSEL R170, R170, -INF , !P2 ;  /* 0xff800000aaaa7808 */ /* 0x004fe40005000000 */
[----:B------:R-:W-:Y:S02]  /*19490*/  ISETP.GE.AND P2, PT, R8, R214, PT ;  /* 0x000000d60800720c */ /* 0x000fe40003f46270 */
[----:B-----5:R-:W-:Y:S02]  /*194a0*/  FSEL R154, R4, -INF , !P6 ;  /* 0xff800000049a7808 */ /* 0x020fe40007000000 */
[----:B------:R-:W-:Y:S02]  /*194b0*/  ISETP.GE.AND P6, PT, R6, R213, PT ;  /* 0x000000d50600720c */ /* 0x000fe40003fc6270 */
[----:B------:R-:W-:-:S02]  /*194c0*/  ISETP.LT.OR P2, PT, R8, R215, P2 ;  /* 0x000000d70800720c */ /* 0x000fc40001741670 */
[----:B------:R-:W-:Y:S02]  /*194d0*/  ISETP.LT.OR P6, PT, R6, R216, P6 ;  /* 0x000000d80600720c */ /* 0x000fe400037c1670 */
[----:B------:R-:W-:Y:S02]  /*194e0*/  FSEL R169, R169, -INF , !P2 ;  /* 0xff800000a9a97808 */ /* 0x000fe40005000000 */
[C---:B------:R-:W-:Y:S02]  /*194f0*/  ISETP.GE.AND P2, PT, R7.reuse, R214, PT ;  /* 0x000000d60700720c */ /* 0x040fe40003f46270 */
[----:B------:R-:W-:Y:S02]  /*19500*/  FSEL R138, R138, -INF , !P6 ;  /* 0xff8000008a8a7808 */ /* 0x000fe40007000000 */
[----:B------:R-:W-:Y:S02]  /*19510*/  ISETP.GT.AND P6, PT, R212, R203, PT ;  /* 0x000000cbd400720c */ /* 0x000fe40003fc4270 */
[----:B------:R-:W-:-:S02]  /*19520*/  ISETP.LT.OR P2, PT, R7, R215, P2 ;  /* 0x000000d70700720c */ /* 0x000fc40001741670 */
[----:B------:R-:W-:Y:S02]  /*19530*/  IADD3 R135, R135, 0x39, RZ ;  /* 0x0000003987877810 */ /* 0x000fe40007ffe0ff */
[----:B------:R-:W-:Y:S02]  /*19540*/  FSEL R152, R152, -INF , !P1 ;  /* 0xff80000098987808 */ /* 0x000fe40004800000 */
[----:B------:R-:W-:Y:S02]  /*19550*/  FSEL R151, R151, -INF , !P2 ;  /* 0xff80000097977808 */ /* 0x000fe40005000000 */
[----:B------:R-:W-:Y:S02]  /*19560*/  FSEL R137, R137, -INF , !P0 ;  /* 0xff80000089897808 */ /* 0x000fe40004000000 */
[----:B------:R-:W-:Y:S02]  /*19570*/  ISETP.GE.AND P1, PT, R6, R214, PT ;  /* 0x000000d60600720c */ /* 0x000fe40003f26270 */
[----:B------:R-:W-:-:S02]  /*19580*/  ISETP.GE.AND P2, PT, R135, R213, PT ;  /* 0x000000d58700720c */ /* 0x000fc40003f46270 */
[C---:B------:R-:W-:Y:S02]  /*19590*/  ISETP.GE.AND P0, PT, R135.reuse, R214, PT ;  /* 0x000000d68700720c */ /* 0x040fe40003f06270 */
[-C--:B------:R-:W-:Y:S02]  /*195a0*/  ISETP.LT.OR P1, PT, R6, R215.reuse, P1 ;  /* 0x000000d70600720c */ /* 0x080fe40000f21670 */
[C---:B------:R-:W-:Y:S02]  /*195b0*/  ISETP.LT.OR P2, PT, R135.reuse, R216, P2 ;  /* 0x000000d88700720c */ /* 0x040fe40001741670 */
[----:B------:R-:W-:Y:S02]  /*195c0*/  ISETP.LT.OR P0, PT, R135, R215, P0 ;  /* 0x000000d78700720c */ /* 0x000fe40000701670 */
[----:B-1----:R-:W-:Y:S02]  /*195d0*/  FSEL R139, R139, -INF , !P1 ;  /* 0xff8000008b8b7808 */ /* 0x002fe40004800000 */
[----:B------:R-:W-:-:S02]  /*195e0*/  FSEL R136, R136, -INF , !P2 ;  /* 0xff80000088887808 */ /* 0x000fc40005000000 */
[----:B---3--:R-:W-:Y:S01]  /*195f0*/  FSEL R149, R149, -INF , !P0 ;  /* 0xff80000095957808 */ /* 0x008fe20004000000 */
        /* <DEDUP_REMOVED lines=9> */
[----:B-1----:R-:W-:-:S06]  /*19690*/  IADD3 R10, R10, 0xffffffe, RZ ;  /* 0x0ffffffe0a0a7810 */ /* 0x002fcc0007ffe0ff */
[----:B------:R-:W1:Y:S02]  /*196a0*/  F2I.FTZ.U32.TRUNC.NTZ R11, R10 ;  /* 0x0000000a000b7305 */ /* 0x000e64000021f000 */
[--C-:B-1----:R-:W-:Y:S02]  /*196b0*/  IMAD.MOV R9, RZ, RZ, -R11.reuse ;  /* 0x000000ffff097224 */ /* 0x102fe400078e0a0b */
[----:B------:R-:W-:Y:S02]  /*196c0*/  IMAD.MOV.U32 R10, RZ, RZ, RZ ;  /* 0x000000ffff0a7224 */ /* 0x000fe400078e00ff */
[----:B------:R-:W-:Y:S01]  /*196d0*/  IMAD R4, R9, R6, RZ ;  /* 0x0000000609047224 */ /* 0x000fe200078e02ff */
[----:B------:R-:W-:Y:S02]  /*196e0*/  IABS R9, R8 ;  /* 0x0000000800097213 */ /* 0x000fe40000000000 */
[----:B------:R-:W-:Y:S01]  /*196f0*/  LOP3.LUT R8, R8, c[0x0][0x2d0], RZ, 0x3c, !PT ;  /* 0x0000b40008087a12 */ /* 0x000fe200078e3cff */
        /* <DEDUP_REMOVED lines=39> */
[----:B------:R-:W-:-:S05]  /*19970*/  SHF.R.S32.HI R6, RZ, 0x1f, R8 ;  /* 0x0000001fff067819 */ /* 0x000fca0000011408 */
[----:B------:R-:W-:-:S04]  /*19980*/  IMAD R7, R6, c[0x0][0x180], RZ ;  /* 0x0000600006077a24 */ /* 0x000fc800078e02ff */
[C---:B------:R-:W-:Y:S02]  /*19990*/  IMAD R7, R8.reuse, c[0x0][0x184], R7 ;  /* 0x0000610008077a24 */ /* 0x040fe400078e0207 */
[----:B------:R-:W-:-:S04]  /*199a0*/  IMAD.WIDE.U32 R8, R8, c[0x0][0x180], R10 ;  /* 0x0000600008087a25 */ /* 0x000fc800078e000a */
[----:B------:R-:W-:Y:S01]  /*199b0*/  IMAD.IADD R6, R9, 0x1, R7 ;  /* 0x0000000109067824 */ /* 0x000fe200078e0207 */
[----:B------:R-:W-:Y:S01]  /*199c0*/  MOV R7, R8 ;  /* 0x0000000800077202 */ /* 0x000fe20000000f00 */
[----:B------:R-:W-:Y:S05]  /*199d0*/  BRA `(.L_x_3295) ;  /* 0x0000003000007947 */ /* 0x000fea0003800000 */
.L_x_3294:
[----:B------:R-:W-:-:S05]  /*199e0*/  IMAD.MOV.U32 R7, RZ, RZ, c[0x0][0x198] ;  /* 0x00006600ff077624 */ /* 0x000fca00078e00ff */
[----:B------:R-:W-:-:S04]  /*199f0*/  LEA R7, -R7, RZ, 0x6 ;  /* 0x000000ff07077211 */ /* 0x000fc800078e31ff */
[----:B------:R-:W-:Y:S02]  /*19a00*/  SHF.R.S32.HI R6, RZ, 0x1f, R7 ;  /* 0x0000001fff067819 */ /* 0x000fe40000011407 */
.L_x_3295:
        /* <DEDUP_REMOVED lines=100> */
.L_x_3293:
[----:B------:R-:W-:Y:S01]  /*1a050*/  FMNMX.FTZ R0, R3, R12, !PT ;  /* 0x0000000c03007209 */ /* 0x000fe20007810000 */
[----:B-1----:R-:W-:Y:S01]  /*1a060*/  LDSM.16.MT88.4 R32, [R193+0xc800] ;  /* 0x00c80000c120783b */ /* 0x002fe20000004200 */
        /* <DEDUP_REMOVED lines=33> */
[----:B-1----:R-:W-:-:S03]  /*1a280*/  FMNMX.FTZ R0, R9, R0, !PT ;  /* 0x0000000009007209 */ /* 0x002fc60007810000 */
[----:B------:R-:W-:Y:S01]  /*1a290*/  LDSM.16.MT88.4 R8, [R193+0xc000] ;  /* 0x00c00000c108783b */ /* 0x000fe20000004200 */
[----:B--2---:R-:W-:-:S03]  /*1a2a0*/  FMNMX.FTZ R7, R4, R7, !PT ;  /* 0x0000000704077209 */ /* 0x004fc60007810000 */
[----:B------:R-:W1:Y:S04]  /*1a2b0*/  SHFL.BFLY PT, R145, R0, 0x1, 0x1f ;  /* 0x0c201f0000917f89 */ /* 0x000e6800000e0000 */
[----:B------:R-:W2:Y:S01]  /*1a2c0*/  SHFL.BFLY PT, R146, R7, 0x1, 0x1f ;  /* 0x0c201f0007927f89 */ /* 0x000ea200000e0000 */
[----:B-1----:R-:W-:-:S04]  /*1a2d0*/  FMNMX.FTZ R145, R0, R145, !PT ;  /* 0x0000009100917209 */ /* 0x002fc80007810000 */
[C---:B------:R-:W-:Y:S01]  /*1a2e0*/  FSETP.NEU.FTZ.AND P0, PT, R145.reuse, -INF , PT ;  /* 0xff8000009100780b */ /* 0x040fe20003f1d000 */
[----:B------:R-:W-:Y:S01]  /*1a2f0*/  FMUL.FTZ R150, R145, c[0x0][0x23c] ;  /* 0x00008f0091967a20 */ /* 0x000fe20000410000 */
[----:B--2---:R-:W-:Y:S02]  /*1a300*/  FMNMX.FTZ R146, R7, R146, !PT ;  /* 0x0000009207927209 */ /* 0x004fe40007810000 */
[----:B------:R-:W-:Y:S02]  /*1a310*/  FSEL R6, R145, RZ, P0 ;  /* 0x000000ff91067208 */ /* 0x000fe40000000000 */
[----:B------:R-:W-:Y:S01]  /*1a320*/  FSEL R150, R150, RZ, P0 ;  /* 0x000000ff96967208 */ /* 0x000fe20000000000 */
[C---:B------:R-:W-:Y:S01]  /*1a330*/  FMUL.FTZ R153, R146.reuse, c[0x0][0x23c] ;  /* 0x00008f0092997a20 */ /* 0x040fe20000410000 */
[----:B------:R-:W-:Y:S01]  /*1a340*/  FSETP.NEU.FTZ.AND P1, PT, R146, -INF , PT ;  /* 0xff8000009200780b */ /* 0x000fe20003f3d000 */
[----:B------:R-:W-:Y:S02]  /*1a350*/  FADD.FTZ R6, R3, -R6 ;  /* 0x8000000603067221 */ /* 0x000fe40000010000 */
[--C-:B------:R-:W-:Y:S01]  /*1a360*/  FFMA.FTZ R140, R12, c[0x0][0x23c], -R150.reuse ;  /* 0x00008f000c8c7a23 */ /* 0x100fe20000010896 */
[----:B------:R-:W-:Y:S01]  /*1a370*/  FSEL R153, R153, RZ, P1 ;  /* 0x000000ff99997208 */ /* 0x000fe20000800000 */
[----:B------:R-:W-:-:S02]  /*1a380*/  FFMA.FTZ R147, R15, c[0x0][0x23c], -R150 ;  /* 0x00008f000f937a23 */ /* 0x000fc40000010896 */
[----:B------:R-:W1:Y:S01]  /*1a390*/  LDSM.16.MT88.4 R12, [R194+0xc000] ;  /* 0x00c00000c20c783b */ /* 0x000e620000004200 */
[--C-:B------:R-:W-:Y:S01]  /*1a3a0*/  FFMA.FTZ R0, R5, c[0x0][0x23c], -R150.reuse ;  /* 0x00008f0005007a23 */ /* 0x100fe20000010896 */
[----:B------:R-:W-:Y:S01]  /*1a3b0*/  FSEL R5, R146, RZ, P1 ;  /* 0x000000ff92057208 */ /* 0x000fe20000800000 */
[--C-:B------:R-:W-:Y:S01]  /*1a3c0*/  FFMA.FTZ R144, R2, c[0x0][0x23c], -R153.reuse ;  /* 0x00008f0002907a23 */ /* 0x100fe20000010899 */
[----:B------:R-:W-:Y:S01]  /*1a3d0*/  MUFU.EX2 R140, R140 ;  /* 0x0000008c008c7308 */ /* 0x000fe20000000800 */
[----:B------:R-:W-:Y:S02]  /*1a3e0*/  FFMA.FTZ R143, R16, c[0x0][0x23c], -R153 ;  /* 0x00008f00108f7a23 */ /* 0x000fe40000010899 */
[----:B------:R-:W-:Y:S02]  /*1a3f0*/  FADD.FTZ R4, R132, -R5 ;  /* 0x8000000584047221 */ /* 0x000fe40000010000 */
[--C-:B------:R-:W-:Y:S02]  /*1a400*/  FFMA.FTZ R142, R28, c[0x0][0x23c], -R153.reuse ;  /* 0x00008f001c8e7a23 */ /* 0x100fe40000010899 */
[----:B------:R-:W-:Y:S01]  /*1a410*/  FFMA.FTZ R141, R18, c[0x0][0x23c], -R153 ;  /* 0x00008f00128d7a23 */ /* 0x000fe20000010899 */
[----:B------:R-:W-:Y:S01]  /*1a420*/  MUFU.EX2 R144, R144 ;  /* 0x0000009000907308 */ /* 0x000fe20000000800 */
[----:B------:R-:W-:Y:S01]  /*1a430*/  FFMA.FTZ R2, R133, c[0x0][0x23c], -R150 ;  /* 0x00008f0085027a23 */ /* 0x000fe20000010896 */
[----:B------:R-:W2:Y:S01]  /*1a440*/  LDSM.16.MT88.4 R16, [R196+0xc000] ;  /* 0x00c00000c410783b */ /* 0x000ea20000004200 */
[----:B------:R-:W-:-:S02]  /*1a450*/  FMUL.FTZ R148, R4, c[0x0][0x23c] ;  /* 0x00008f0004947a20 */ /* 0x000fc40000410000 */
[----:B------:R-:W-:Y:S01]  /*1a460*/  FMUL.FTZ R3, R6, c[0x0][0x23c] ;  /* 0x00008f0006037a20 */ /* 0x000fe20000410000 */
[----:B------:R-:W-:Y:S01]  /*1a470*/  LDSM.16.MT88.4 R132, [R194+0xc800] ;  /* 0x00c80000c284783b */ /* 0x000fe20000004200 */
[--C-:B------:R-:W-:Y:S01]  /*1a480*/  FFMA.FTZ R155, R26, c[0x0][0x23c], -R153.reuse ;  /* 0x00008f001a9b7a23 */ /* 0x100fe20000010899 */
[----:B------:R-:W3:Y:S01]  /*1a490*/  MUFU.EX2 R143, R143 ;  /* 0x0000008f008f7308 */ /* 0x000ee20000000800 */
[--C-:B------:R-:W-:Y:S01]  /*1a4a0*/  FFMA.FTZ R156, R24, c[0x0][0x23c], -R153.reuse ;  /* 0x00008f00189c7a23 */ /* 0x100fe20000010899 */
[----:B------:R-:W-:Y:S01]  /*1a4b0*/  LDSM.16.MT88.4 R28, [R192+0xc800] ;  /* 0x00c80000c01c783b */ /* 0x000fe20000004200 */
[--C-:B------:R-:W-:Y:S02]  /*1a4c0*/  FFMA.FTZ R157, R22, c[0x0][0x23c], -R153.reuse ;  /* 0x00008f00169d7a23 */ /* 0x100fe40000010899 */
[----:B------:R-:W-:Y:S02]  /*1a4d0*/  FFMA.FTZ R158, R20, c[0x0][0x23c], -R153 ;  /* 0x00008f00149e7a23 */ /* 0x000fe40000010899 */
[--C-:B------:R-:W-:Y:S01]  /*1a4e0*/  FFMA.FTZ R159, R27, c[0x0][0x23c], -R150.reuse ;  /* 0x00008f001b9f7a23 */ /* 0x100fe20000010896 */
[----:B------:R-:W-:Y:S01]  /*1a4f0*/  MUFU.EX2 R142, R142 ;  /* 0x0000008e008e7308 */ /* 0x000fe20000000800 */
[----:B------:R-:W-:-:S02]  /*1a500*/  FFMA.FTZ R162, R25, c[0x0][0x23c], -R150 ;  /* 0x00008f0019a27a23 */ /* 0x000fc40000010896 */
[--C-:B------:R-:W-:Y:S01]  /*1a510*/  FFMA.FTZ R160, R23, c[0x0][0x23c], -R150.reuse ;  /* 0x00008f0017a07a23 */ /* 0x100fe20000010896 */
[----:B------:R-:W-:Y:S01]  /*1a520*/  LDSM.16.MT88.4 R24, [R196+0xe800] ;  /* 0x00e80000c418783b */ /* 0x000fe20000004200 */
[----:B------:R-:W-:Y:S02]  /*1a530*/  FFMA.FTZ R161, R21, c[0x0][0x23c], -R150 ;  /* 0x00008f0015a17a23 */ /* 0x000fe40000010896 */
[--C-:B------:R-:W-:Y:S01]  /*1a540*/  FFMA.FTZ R173, R170, c[0x0][0x23c], -R153.reuse ;  /* 0x00008f00aaad7a23 */ /* 0x100fe20000010899 */
[----:B------:R-:W4:Y:S01]  /*1a550*/  MUFU.EX2 R141, R141 ;  /* 0x0000008d008d7308 */ /* 0x000f220000000800 */
[----:B---3--:R-:W-:Y:S01]  /*1a560*/  F2FP.PACK_AB R4, R143, R144 ;  /* 0x000000908f04723e */ /* 0x008fe200000000ff */
[----:B------:R-:W-:Y:S01]  /*1a570*/  LDSM.16.MT88.4 R20, [R194+0xe800] ;  /* 0x00e80000c214783b */ /* 0x000fe20000004200 */
[--C-:B------:R-:W-:Y:S02]  /*1a580*/  FFMA.FTZ R175, R166, c[0x0][0x23c], -R153.reuse ;  /* 0x00008f00a6af7a23 */ /* 0x100fe40000010899 */
[----:B------:R-:W-:-:S02]  /*1a590*/  FFMA.FTZ R172, R172, c[0x0][0x23c], -R153 ;  /* 0x00008f00acac7a23 */ /* 0x000fc40000010899 */
[--C-:B------:R-:W-:Y:S01]  /*1a5a0*/  FFMA.FTZ R168, R168, c[0x0][0x23c], -R153.reuse ;  /* 0x00008f00a8a87a23 */ /* 0x100fe20000010899 */
[----:B------:R-:W3:Y:S01]  /*1a5b0*/  MUFU.EX2 R2, R2 ;  /* 0x0000000200027308 */ /* 0x000ee20000000800 */
[--C-:B------:R-:W-:Y:S02]  /*1a5c0*/  FFMA.FTZ R166, R171, c[0x0][0x23c], -R150.reuse ;  /* 0x00008f00aba67a23 */ /* 0x100fe40000010896 */
[--C-:B------:R-:W-:Y:S02]  /*1a5d0*/  FFMA.FTZ R169, R169, c[0x0][0x23c], -R150.reuse ;  /* 0x00008f00a9a97a23 */ /* 0x100fe40000010896 */
[--C-:B------:R-:W-:Y:S02]  /*1a5e0*/  FFMA.FTZ R167, R167, c[0x0][0x23c], -R150.reuse ;  /* 0x00008f00a7a77a23 */ /* 0x100fe40000010896 */
[----:B------:R-:W-:Y:S01]  /*1a5f0*/  FFMA.FTZ R170, R163, c[0x0][0x23c], -R150 ;  /* 0x00008f00a3aa7a23 */ /* 0x000fe20000010896 */
[----:B------:R-:W-:Y:S01]  /*1a600*/  MUFU.EX2 R0, R0 ;  /* 0x0000000000007308 */ /* 0x000fe20000000800 */
[----:B----4-:R-:W-:Y:S01]  /*1a610*/  F2FP.PACK_AB R6, R141, R142 ;  /* 0x0000008e8d06723e */ /* 0x010fe200000000ff */
[----:B------:R-:W-:-:S02]  /*1a620*/  FFMA.FTZ R163, R152, c[0x0][0x23c], -R153 ;  /* 0x00008f0098a37a23 */ /* 0x000fc40000010899 */
[--C-:B------:R-:W-:Y:S02]  /*1a630*/  FFMA.FTZ R154, R154, c[0x0][0x23c], -R153.reuse ;  /* 0x00008f009a9a7a23 */ /* 0x100fe40000010899 */
[----:B------:R-:W-:Y:S02]  /*1a640*/  FFMA.FTZ R152, R138, c[0x0][0x23c], -R153 ;  /* 0x00008f008a987a23 */ /* 0x000fe40000010899 */
[----:B------:R-:W4:Y:S01]  /*1a650*/  MUFU.EX2 R147, R147 ;  /* 0x0000009300937308 */ /* 0x000f220000000800 */
[----:B---3--:R-:W-:Y:S01]  /*1a660*/  F2FP.PACK_AB R5, R2, R140 ;  /* 0x0000008c0205723e */ /* 0x008fe200000000ff */
[--C-:B------:R-:W-:Y:S02]  /*1a670*/  FFMA.FTZ R151, R151, c[0x0][0x23c], -R150.reuse ;  /* 0x00008f0097977a23 */ /* 0x100fe40000010896 */
[--C-:B------:R-:W-:Y:S02]  /*1a680*/  FFMA.FTZ R174, R137, c[0x0][0x23c], -R150.reuse ;  /* 0x00008f0089ae7a23 */ /* 0x100fe40000010896 */
[----:B------:R-:W-:-:S02]  /*1a690*/  FFMA.FTZ R171, R139, c[0x0][0x23c], -R150 ;  /* 0x00008f008bab7a23 */ /* 0x000fc40000010896 */
[----:B------:R-:W3:Y:S01]  /*1a6a0*/  MUFU.EX2 R148, R148 ;  /* 0x0000009400947308 */ /* 0x000ee20000000800 */
[----:B------:R-:W-:Y:S02]  /*1a6b0*/  FFMA.FTZ R153, R136, c[0x0][0x23c], -R153 ;  /* 0x00008f0088997a23 */ /* 0x000fe40000010899 */
[----:B------:R-:W-:Y:S01]  /*1a6c0*/  FFMA.FTZ R150, R149, c[0x0][0x23c], -R150 ;  /* 0x00008f0095967a23 */ /* 0x000fe20000010896 */
[----:B------:R-:W-:Y:S04]  /*1a6d0*/  LDSM.16.MT88.4 R136, [R194+0xd800] ;  /* 0x00d80000c288783b */ /* 0x000fe80000004200 */
[----:B------:R-:W5:Y:S01]  /*1a6e0*/  MUFU.EX2 R3, R3 ;  /* 0x0000000300037308 */ /* 0x000f620000000800 */
[----:B----4-:R-:W-:Y:S01]  /*1a6f0*/  F2FP.PACK_AB R7, R147, R0 ;  /* 0x000000009307723e */ /* 0x010fe200000000ff */
[----:B---3--:R-:W-:-:S06]  /*1a700*/  FMUL.FTZ R120, R120, R148 ;  /* 0x0000009478787220 */ /* 0x008fcc0000410000 */
[----:B------:R-:W-:Y:S01]  /*1a710*/  MUFU.EX2 R155, R155 ;  /* 0x0000009b009b7308 */ /* 0x000fe20000000800 */
[-C--:B------:R-:W-:Y:S02]  /*1a720*/  FMUL.FTZ R121, R121, R148.reuse ;  /* 0x0000009479797220 */ /* 0x080fe40000410000 */
[-C--:B------:R-:W-:Y:S02]  /*1a730*/  FMUL.FTZ R116, R116, R148.reuse ;  /* 0x0000009474747220 */ /* 0x080fe40000410000 */
[----:B------:R-:W-:Y:S02]  /*1a740*/  FMUL.FTZ R117, R117, R148 ;  /* 0x0000009475757220 */ /* 0x000fe40000410000 */
[-C--:B-----5:R-:W-:Y:S01]  /*1a750*/  FMUL.FTZ R122, R122, R3.reuse ;  /* 0x000000037a7a7220 */ /* 0x0a0fe20000410000 */
        /* <DEDUP_REMOVED lines=296> */
.L_x_3290:
        /* <DEDUP_REMOVED lines=13> */
.L_x_3300:
        /* <DEDUP_REMOVED lines=66> */
.L_x_3297:
        /* <DEDUP_REMOVED lines=385> */
.L_x_3299:
        /* <DEDUP_REMOVED lines=92> */
.L_x_3298:
        /* <DEDUP_REMOVED lines=522> */
.L_x_3296:
        /* <DEDUP_REMOVED lines=281> */
.L_x_3302:
[----:B--23--:R-:W-:Y:S05]  /*20ed0*/  BSYNC B0 ;  /* 0x0000000000007941 */ /* 0x00cfea0003800000 */
.L_x_3301:
        /* <DEDUP_REMOVED lines=19> */
.L_x_3304:
[----:B------:R-:W-:Y:S05]  /*21010*/  BSYNC B0 ;  /* 0x0000000000007941 */ /* 0x000fea0003800000 */
.L_x_3303:
        /* <DEDUP_REMOVED lines=11> */
.L_x_3306:
[----:B------:R-:W-:Y:S05]  /*210d0*/  BSYNC B0 ;  /* 0x0000000000007941 */ /* 0x000fea0003800000 */
.L_x_3305:
        /* <DEDUP_REMOVED lines=11> */
.L_x_3308:
[----:B------:R-:W-:Y:S05]  /*21190*/  BSYNC B0 ;  /* 0x0000000000007941 */ /* 0x000fea0003800000 */
.L_x_3307:
        /* <DEDUP_REMOVED lines=11> */
.L_x_3310:
[----:B------:R-:W-:Y:S05]  /*21250*/  BSYNC B0 ;  /* 0x0000000000007941 */ /* 0x000fea0003800000 */
.L_x_3309:
        /* <DEDUP_REMOVED lines=11> */
.L_x_3312:
[----:B------:R-:W-:Y:S05]  /*21310*/  BSYNC B0 ;  /* 0x0000000000007941 */ /* 0x000fea0003800000 */
.L_x_3311:
        /* <DEDUP_REMOVED lines=11> */
.L_x_3314:
[----:B------:R-:W-:Y:S05]  /*213d0*/  BSYNC B0 ;  /* 0x0000000000007941 */ /* 0x000fea0003800000 */
.L_x_3313:
        /* <DEDUP_REMOVED lines=11> */
.L_x_3316:
[----:B------:R-:W-:Y:S05]  /*21490*/  BSYNC B0 ;  /* 0x0000000000007941 */ /* 0x000fea0003800000 */
.L_x_3315:
        /* <DEDUP_REMOVED lines=12> */
.L_x_3317:
        /* <DEDUP_REMOVED lines=10> */
.L_x_7367:


//--------------------- .text._ZN5flash24flash_fwd_splitkv_kernelI23Flash_fwd_kernel_traitsILi192ELi64ELi64ELi4ELb0ELb0EN7cutlass6half_tE19Flash_kernel_traitsILi192ELi64ELi64ELi4ES3_EELb0ELb0ELb0ELb0ELb1ELb0ELb0ELb0EEEvNS_16Flash_fwd_paramsE --------------------------
	.section	.text._ZN5flash24flash_fwd_splitkv_kernelI23Flash_fwd_kernel_traitsILi192ELi64ELi64ELi4ELb0ELb0EN7cutlass6half_tE19Flash_kernel_traitsILi192ELi64ELi64ELi4ES3_EELb0ELb0ELb0ELb0ELb1ELb0ELb0ELb0EEEvNS_16Flash_fwd_paramsE,"ax",@progbits
	.sectioninfo	@"SHI_REGISTERS=223"
	.align	128
        .global         _ZN5flash24flash_fwd_splitkv_kernelI23Flash_fwd_kernel_traitsILi192ELi64ELi64ELi4ELb0ELb0EN7cutlass6half_tE19Flash_kernel_traitsILi192ELi64ELi64ELi4ES3_EELb0ELb0ELb0ELb0ELb1ELb0ELb0ELb0EEEvNS_16Flash_fwd_paramsE
        .type           _ZN5flash24flash_fwd_splitkv_kernelI23Flash_fwd_kernel_traitsILi192ELi64ELi64ELi4ELb0ELb0EN7cutlass6half_tE19Flash_kernel_traitsILi192ELi64ELi64ELi4ES3_EELb0ELb0ELb0ELb0ELb1ELb0ELb0ELb0EEEvNS_16Flash_fwd_paramsE,@function
        .size           _ZN5flash24flash_fwd_splitkv_kernelI23Flash_fwd_kernel_traitsILi192ELi64ELi64ELi4ELb0ELb0EN7cutlass6half_tE19Flash_kernel_traitsILi192ELi64ELi64ELi4ES3_EELb0ELb0ELb0ELb0ELb1ELb0ELb0ELb0EEEvNS_16Flash_fwd_paramsE,(.L_x_7368 - _ZN5flash24flash_fwd_splitkv_kernelI23Flash_fwd_kernel_traitsILi192ELi64ELi64ELi4ELb0ELb0EN7cutlass6half_tE19Flash_kernel_traitsILi192ELi64ELi64ELi4ES3_EELb0ELb0ELb0ELb0ELb1ELb0ELb0ELb0EEEvNS_16Flash_fwd_paramsE)
        .other          _ZN5flash24flash_fwd_splitkv_kernelI23Flash_fwd_kernel_traitsILi192ELi64ELi64ELi4ELb0ELb0EN7cutlass6half_tE19Flash_kernel_traitsILi192ELi64ELi64ELi4ES3_EELb0ELb0ELb0ELb0ELb1ELb0ELb0ELb0EEEvNS_16Flash_fwd_paramsE,@"STO_CUDA_ENTRY STV_DEFAULT"
_ZN5flash24flash_fwd_splitkv_kernelI23Flash_fwd_kernel_traitsILi192ELi64ELi64ELi4ELb0ELb0EN7cutlass6half_tE19Flash_kernel_traitsILi192ELi64ELi64ELi4ES3_EELb0ELb0ELb0ELb0ELb1ELb0ELb0ELb0EEEvNS_16Flash_fwd_paramsE:
.text._ZN5flash24flash_fwd_splitkv_kernelI23Flash_fwd_kernel_traitsILi192ELi64ELi64ELi4ELb0ELb0EN7cutlass6half_tE19Flash_kernel_traitsILi192ELi64ELi64ELi4ES3_EELb0ELb0ELb0ELb0ELb1ELb0ELb0ELb0EEEvNS_16Flash_fwd_paramsE:
        /* <DEDUP_REMOVED lines=34> */
.L_x_3318:
[----:B-1-34-:R-:W-:Y:S02]  /*0220*/  MOV R2, c[0x0][0x218] ;  /* 0x0000860000027a02 */ /* 0x01afe40000000f00 */
.L_x_3319:
        /* <DEDUP_REMOVED lines=33> */
[----:B------:R-:W-:-:S02]  /*0440*/  IMAD.IADD R6, R81, 0x1, -R6 ;  /* 0x0000000151067824 */ /* 0x000fc400078e0a06 */
[----:B------:R-:W-:Y:S01]  /*0450*/  @!P0 SHF.R.S32.HI R5, RZ, 0x1f, R4 ;  /* 0x0000001fff058819 */ /* 0x000fe20000011404 */
[----:B------:R-:W-:-:S04]  /*0460*/  @!P0 IMAD.WIDE.U32 R10, R4, c[0x0][0x1e0], RZ ;  /* 0x00007800040a8a25 */ /* 0x000fc800078e00ff */
[----:B------:R-:W-:Y:S02]  /*0470*/  IMAD.SHL.U32 R6, R6, 0x8, RZ ;  /* 0x0000000806067824 */ /* 0x000fe400078e00ff */
[----:B------:R-:W-:Y:S02]  /*0480*/  @!P0 IMAD R5, R5, c[0x0][0x1e0], RZ ;  /* 0x0000780005058a24 */ /* 0x000fe400078e02ff */
[----:B------:R-:W-:Y:S01]  /*0490*/  @P0 IMAD.WIDE.U32 R8, R202, c[0x0][0x1e8], RZ ;  /* 0x00007a00ca080a25 */ /* 0x000fe200078e00ff */
[--C-:B------:R-:W-:Y:S02]  /*04a0*/  SHF.R.S32.HI R7, RZ, 0x1f, R6.reuse ;  /* 0x0000001fff077819 */ /* 0x100fe40000011406 */
[----:B------:R-:W-:Y:S01]  /*04b0*/  @!P0 MOV R8, R10 ;  /* 0x0000000a00088202 */ /* 0x000fe20000000f00 */
[----:B------:R-:W-:Y:S02]  /*04c0*/  @!P0 IMAD R5, R4, c[0x0][0x1e4], R5 ;  /* 0x0000790004058a24 */ /* 0x000fe400078e0205 */
[----:B------:R-:W-:-:S04]  /*04d0*/  IMAD.WIDE.U32 R6, R199, c[0x0][0x1e8], R6 ;  /* 0x00007a00c7067a25 */ /* 0x000fc800078e0006 */
[----:B------:R-:W-:Y:S02]  /*04e0*/  @P0 IMAD R202, R202, c[0x0][0x1ec], R9 ;  /* 0x00007b00caca0a24 */ /* 0x000fe400078e0209 */
[----:B------:R-:W-:Y:S01]  /*04f0*/  @!P0 IMAD.IADD R202, R11, 0x1, R5 ;  /* 0x000000010bca8824 */ /* 0x000fe200078e0205 */
[----:B------:R-:W-:Y:S01]  /*0500*/  IADD3 R8, P0, R8, R6, RZ ;  /* 0x0000000608087210 */ /* 0x000fe20007f1e0ff */
[----:B------:R-:W-:Y:S01]  /*0510*/  IMAD R9, R199, c[0x0][0x1ec], R2 ;  /* 0x00007b00c7097a24 */ /* 0x000fe200078e0202 */
[--C-:B------:R-:W-:Y:S01]  /*0520*/  SHF.R.S32.HI R5, RZ, 0x1f, R18.reuse ;  /* 0x0000001fff057819 */ /* 0x100fe20000011412 */
[----:B------:R-:W-:-:S03]  /*0530*/  IMAD R4, R4, c[0x0][0x1c0], R18 ;  /* 0x0000700004047a24 */ /* 0x000fc600078e0212 */
[----:B------:R-:W-:Y:S01]  /*0540*/  IADD3.X R9, R202, R7, R9, P0, !PT ;  /* 0x00000007ca097210 */ /* 0x000fe200007fe409 */
[----:B------:R-:W-:Y:S01]  /*0550*/  IMAD R5, R5, c[0x0][0x1f0], RZ ;  /* 0x00007c0005057a24 */ /* 0x000fe200078e02ff */
[----:B------:R-:W-:Y:S01]  /*0560*/  ISETP.GE.AND P0, PT, R3, R0, PT ;  /* 0x000000000300720c */ /* 0x000fe20003f06270 */
[----:B------:R-:W-:Y:S01]  /*0570*/  IMAD R199, R4, c[0x0][0x214], R199 ;  /* 0x0000850004c77a24 */ /* 0x000fe200078e02c7 */
[----:B------:R-:W-:Y:S01]  /*0580*/  SHF.R.S32.HI R4, RZ, 0x1f, R3 ;  /* 0x0000001fff047819 */ /* 0x000fe20000011403 */
[C---:B------:R-:W-:Y:S02]  /*0590*/  IMAD R5, R18.reuse, c[0x0][0x1f4], R5 ;  /* 0x00007d0012057a24 */ /* 0x040fe400078e0205 */
[----:B------:R-:W-:-:S05]  /*05a0*/  IMAD.WIDE.U32 R18, R18, c[0x0][0x1f0], R8 ;  /* 0x00007c0012127a25 */ /* 0x000fca00078e0008 */
[----:B------:R-:W-:-:S03]  /*05b0*/  IADD3 R13, R19, R5, RZ ;  /* 0x00000005130d7210 */ /* 0x000fc60007ffe0ff */
[----:B------:R-:W-:Y:S05]  /*05c0*/  @P0 BRA `(.L_x_3322) ;  /* 0x000000a000000947 */ /* 0x000fea0003800000 */
[----:B------:R-:W-:Y:S01]  /*05d0*/  MOV R12, R18 ;  /* 0x00000012000c7202 */ /* 0x000fe20000000f00 */
[----:B------:R-:W-:-:S04]  /*05e0*/  IMAD R2, R4, c[0x0][0x1e8], RZ ;  /* 0x00007a0004027a24 */ /* 0x000fc800078e02ff */
[----:B------:R-:W-:-:S04]  /*05f0*/  IMAD.WIDE.U32 R6, R3, c[0x0][0x1e8], R12 ;  /* 0x00007a0003067a25 */ /* 0x000fc800078e000c */
[----:B------:R-:W-:Y:S01]  /*0600*/  IMAD R2, R3, c[0x0][0x1ec], R2 ;  /* 0x00007b0003027a24 */ /* 0x000fe200078e0202 */
[----:B------:R-:W-:-:S04]  /*0610*/  LEA R8, P0, R6, c[0x0][0x1d0], 0x1 ;  /* 0x0000740006087a11 */ /* 0x000fc800078008ff */
[----:B------:R-:W-:-:S04]  /*0620*/  IADD3 R2, R7, R2, RZ ;  /* 0x0000000207027210 */ /* 0x000fc80007ffe0ff */
[----:B------:R-:W-:-:S05]  /*0630*/  LEA.HI.X R9, R6, c[0x0][0x1d4], R2, 0x1, P0 ;  /* 0x0000750006097a11 */ /* 0x000fca00000f0c02 */
[----:B------:R1:W-:Y:S04]  /*0640*/  STG.E.128 [R8.64], RZ ;  /* 0x000000ff08007986 */ /* 0x0003e8000c101d0c */
[----:B------:R1:W-:Y:S04]  /*0650*/  STG.E.128 [R8.64+0x80], RZ ;  /* 0x000080ff08007986 */ /* 0x0003e8000c101d0c */
[----:B------:R1:W-:Y:S02]  /*0660*/  STG.E.128 [R8.64+0x100], RZ ;  /* 0x000100ff08007986 */ /* 0x0003e4000c101d0c */
.L_x_3322:
[----:B------:R-:W-:Y:S05]  /*0670*/  BSYNC B0 ;  /* 0x0000000000007941 */ /* 0x000fea0003800000 */
.L_x_3321:
[----:B-1----:R-:W-:Y:S01]  /*0680*/  IADD3 R9, R3, 0x10, RZ ;  /* 0x0000001003097810 */ /* 0x002fe20007ffe0ff */
[----:B------:R-:W-:Y:S03]  /*0690*/  BSSY B0, `(.L_x_3323) ;  /* 0x0000010000007945 */ /* 0x000fe60003800000 */
[----:B------:R-:W-:-:S13]  /*06a0*/  ISETP.GE.AND P0, PT, R9, R0, PT ;  /* 0x000000000900720c */ /* 0x000fda0003f06270 */
[----:B------:R-:W-:Y:S05]  /*06b0*/  @P0 BRA `(.L_x_3324) ;  /* 0x000000d000000947 */ /* 0x000fea0003800000 */
[----:B------:R-:W-:Y:S01]  /*06c0*/  IADD3 R5, P0, R3, 0x10, RZ ;  /* 0x0000001003057810 */ /* 0x000fe20007f1e0ff */
[----:B------:R-:W-:Y:S01]  /*06d0*/  IMAD.MOV.U32 R6, RZ, RZ, R18 ;  /* 0x000000ffff067224 */ /* 0x000fe200078e0012 */
[----:B------:R-:W-:-:S03]  /*06e0*/  MOV R7, R13 ;  /* 0x0000000d00077202 */ /* 0x000fc60000000f00 */
[----:B------:R-:W-:Y:S02]  /*06f0*/  IMAD.X R2, RZ, RZ, R4, P0 ;  /* 0x000000ffff027224 */ /* 0x000fe400000e0604 */
[----:B------:R-:W-:-:S04]  /*0700*/  IMAD.WIDE.U32 R6, R5, c[0x0][0x1e8], R6 ;  /* 0x00007a0005067a25 */ /* 0x000fc800078e0006 */
[----:B------:R-:W-:Y:S01]  /*0710*/  IMAD R2, R2, c[0x0][0x1e8], RZ ;  /* 0x00007a0002027a24 */ /* 0x000fe200078e02ff */
[----:B------:R-:W-:-:S03]  /*0720*/  LEA R10, P0, R6, c[0x0][0x1d0], 0x1 ;  /* 0x00007400060a7a11 */ /* 0x000fc600078008ff */
[----:B------:R-:W-:-:S05]  /*0730*/  IMAD R2, R5, c[0x0][0x1ec], R2 ;  /* 0x00007b0005027a24 */ /* 0x000fca00078e0202 */
[----:B------:R-:W-:-:S04]  /*0740*/  IADD3 R5, R7, R2, RZ ;  /* 0x0000000207057210 */ /* 0x000fc80007ffe0ff */
[----:B------:R-:W-:-:S05]  /*0750*/  LEA.HI.X R11, R6, c[0x0][0x1d4], R5, 0x1, P0 ;  /* 0x00007500060b7a11 */ /* 0x000fca00000f0c05 */
[----:B------:R1:W-:Y:S04]  /*0760*/  STG.E.128 [R10.64], RZ ;  /* 0x000000ff0a007986 */ /* 0x0003e8000c101d0c */
[----:B------:R1:W-:Y:S04]  /*0770*/  STG.E.128 [R10.64+0x80], RZ ;  /* 0x000080ff0a007986 */ /* 0x0003e8000c101d0c */
[----:B------:R1:W-:Y:S02]  /*0780*/  STG.E.128 [R10.64+0x100], RZ ;  /* 0x000100ff0a007986 */ /* 0x0003e4000c101d0c */
.L_x_3324:
[----:B------:R-:W-:Y:S05]  /*0790*/  BSYNC B0 ;  /* 0x0000000000007941 */ /* 0x000fea0003800000 */
.L_x_3323:
[----:B------:R-:W-:Y:S01]  /*07a0*/  IADD3 R7, R3, 0x20, RZ ;  /* 0x0000002003077810 */ /* 0x000fe20007ffe0ff */
[----:B------:R-:W-:Y:S03]  /*07b0*/  BSSY B0, `(.L_x_3325) ;  /* 0x0000010000007945 */ /* 0x000fe60003800000 */
[----:B------:R-:W-:-:S13]  /*07c0*/  ISETP.GE.AND P0, PT, R7, R0, PT ;  /* 0x000000000700720c */ /* 0x000fda0003f06270 */
[----:B------:R-:W-:Y:S05]  /*07d0*/  @P0 BRA `(.L_x_3326) ;  /* 0x000000d000000947 */ /* 0x000fea0003800000 */
[----:B------:R-:W-:Y:S01]  /*07e0*/  IADD3 R5, P0, R3, 0x20, RZ ;  /* 0x0000002003057810 */ /* 0x000fe20007f1e0ff */
[----:B-1----:R-:W-:Y:S01]  /*07f0*/  IMAD.MOV.U32 R10, RZ, RZ, R18 ;  /* 0x000000ffff0a7224 */ /* 0x002fe200078e0012 */
        /* <DEDUP_REMOVED lines=11> */
.L_x_3326:
[----:B------:R-:W-:Y:S05]  /*08b0*/  BSYNC B0 ;  /* 0x0000000000007941 */ /* 0x000fea0003800000 */
.L_x_3325:
[----:B-1----:R-:W-:Y:S01]  /*08c0*/  IADD3 R11, R3, 0x30, RZ ;  /* 0x00000030030b7810 */ /* 0x002fe20007ffe0ff */
[----:B------:R-:W-:Y:S03]  /*08d0*/  BSSY B0, `(.L_x_3327) ;  /* 0x000000f000007945 */ /* 0x000fe60003800000 */
[----:B------:R-:W-:-:S13]  /*08e0*/  ISETP.GE.AND P0, PT, R11, R0, PT ;  /* 0x000000000b00720c */ /* 0x000fda0003f06270 */
[----:B------:R-:W-:Y:S05]  /*08f0*/  @P0 BRA `(.L_x_3328) ;  /* 0x000000c000000947 */ /* 0x000fea0003800000 */
[----:B------:R-:W-:Y:S02]  /*0900*/  IADD3 R5, P0, R3, 0x30, RZ ;  /* 0x0000003003057810 */ /* 0x000fe40007f1e0ff */
[----:B------:R-:W-:Y:S02]  /*0910*/  MOV R12, R18 ;  /* 0x00000012000c7202 */ /* 0x000fe40000000f00 */
[----:B------:R-:W-:-:S03]  /*0920*/  IADD3.X R2, RZ, R4, RZ, P0, !PT ;  /* 0x00000004ff027210 */ /* 0x000fc600007fe4ff */
        /* <DEDUP_REMOVED lines=9> */
.L_x_3328:
[----:B------:R-:W-:Y:S05]  /*09c0*/  BSYNC B0 ;  /* 0x0000000000007941 */ /* 0x000fea0003800000 */
.L_x_3327:
[----:B------:R-:W-:-:S04]  /*09d0*/  LOP3.LUT P4, RZ, R81, 0x7, RZ, 0xc0, !PT ;  /* 0x0000000751ff7812 */ /* 0x000fc8000788c0ff */
[-C--:B------:R-:W-:Y:S02]  /*09e0*/  ISETP.GE.OR P3, PT, R3, R0.reuse, P4 ;  /* 0x000000000300720c */ /* 0x080fe40002766670 */
[-C--:B------:R-:W-:Y:S02]  /*09f0*/  ISETP.GE.OR P2, PT, R9, R0.reuse, P4 ;  /* 0x000000000900720c */ /* 0x080fe40002746670 */
[-C--:B------:R-:W-:Y:S02]  /*0a00*/  ISETP.GE.OR P1, PT, R7, R0.reuse, P4 ;  /* 0x000000000700720c */ /* 0x080fe40002726670 */
[----:B------:R-:W-:Y:S02]  /*0a10*/  IADD3 R3, P0, R199, R3, RZ ;  /* 0x00000003c7037210 */ /* 0x000fe40007f1e0ff */
[----:B------:R-:W-:Y:S02]  /*0a20*/  ISETP.GE.OR P4, PT, R11, R0, P4 ;  /* 0x000000000b00720c */ /* 0x000fe40002786670 */
[----:B------:R-:W-:-:S02]  /*0a30*/  LEA.HI.X.SX32 R4, R199, R4, 0x1, P0 ;  /* 0x00000004c7047211 */ /* 0x000fc400000f0eff */
[----:B------:R-:W-:-:S04]  /*0a40*/  LEA R6, P0, R3, c[0x0][0x200], 0x2 ;  /* 0x0000800003067a11 */ /* 0x000fc800078010ff */
[----:B------:R-:W-:Y:S01]  /*0a50*/  LEA.HI.X R7, R3, c[0x0][0x204], R4, 0x2, P0 ;  /* 0x0000810003077a11 */ /* 0x000fe200000f1404 */
[----:B------:R-:W-:Y:S02]  /*0a60*/  @!P3 IMAD.MOV.U32 R4, RZ, RZ, 0x7f800000 ;  /* 0x7f800000ff04b424 */ /* 0x000fe400078e00ff */
[----:B------:R-:W-:Y:S02]  /*0a70*/  @!P2 IMAD.MOV.U32 R3, RZ, RZ, 0x7f800000 ;  /* 0x7f800000ff03a424 */ /* 0x000fe400078e00ff */
[----:B------:R-:W-:Y:S01]  /*0a80*/  @!P1 IMAD.MOV.U32 R2, RZ, RZ, 0x7f800000 ;  /* 0x7f800000ff029424 */ /* 0x000fe200078e00ff */
[----:B------:R2:W-:Y:S04]  /*0a90*/  @!P3 STG.E [R6.64], R4 ;  /* 0x000000040600b986 */ /* 0x0005e8000c10190c */
[----:B------:R2:W-:Y:S04]  /*0aa0*/  @!P2 STG.E [R6.64+0x40], R3 ;  /* 0x000040030600a986 */ /* 0x0005e8000c10190c */
[----:B------:R2:W-:Y:S01]  /*0ab0*/  @!P1 STG.E [R6.64+0x80], R2 ;  /* 0x0000800206009986 */ /* 0x0005e2000c10190c */
[----:B------:R-:W-:Y:S05]  /*0ac0*/  @P4 EXIT ;  /* 0x000000000000494d */ /* 0x000fea0003800000 */
[----:B--2---:R-:W-:-:S05]  /*0ad0*/  MOV R3, 0x7f800000 ;  /* 0x7f80000000037802 */ /* 0x004fca0000000f00 */
[----:B------:R-:W-:Y:S01]  /*0ae0*/  STG.E [R6.64+0xc0], R3 ;  /* 0x0000c00306007986 */ /* 0x000fe2000c10190c */
[----:B------:R-:W-:Y:S05]  /*0af0*/  EXIT ;  /* 0x000000000000794d */ /* 0x000fea0003800000 */
.L_x_3320:
[----:B------:R-:W-:Y:S01]  /*0b00*/  ISETP.NE.U32.AND P0, PT, RZ, c[0x0][0x2b8], PT ;  /* 0x0000ae00ff007a0c */ /* 0x000fe20003f05070 */
[----:B------:R-:W-:Y:S01]  /*0b10*/  IMAD.MOV.U32 R5, RZ, RZ, R4 ;  /* 0x000000ffff057224 */ /* 0x000fe200078e0004 */
[----:B------:R-:W-:Y:S02]  /*0b20*/  ISETP.NE.U32.AND P2, PT, RZ, c[0x0][0x2c0], PT ;  /* 0x0000b000ff007a0c */ /* 0x000fe40003f45070 */
[----:B------:R-:W-:Y:S02]  /*0b30*/  ISETP.NE.AND.EX P0, PT, RZ, c[0x0][0x2bc], PT, P0 ;  /* 0x0000af00ff007a0c */ /* 0x000fe40003f05300 */
[----:B------:R-:W-:-:S11]  /*0b40*/  ISETP.NE.AND.EX P2, PT, RZ, c[0x0][0x2c4], PT, P2 ;  /* 0x0000b100ff007a0c */ /* 0x000fd60003f45320 */
[C---:B------:R-:W-:Y:S02]  /*0b50*/  @P0 IMAD.WIDE R10, R4.reuse, R3, c[0x0][0x2b8] ;  /* 0x0000ae00040a0625 */ /* 0x040fe400078e0203 */
[----:B------:R-:W-:Y:S02]  /*0b60*/  @P2 SHF.R.S32.HI R3, RZ, 0x1f, R4 ;  /* 0x0000001fff032819 */ /* 0x000fe40000011404 */
[----:B------:R-:W-:Y:S01]  /*0b70*/  @P2 IMAD.WIDE.U32 R8, R4, c[0x0][0x2c8], RZ ;  /* 0x0000b20004082a25 */ /* 0x000fe200078e00ff */
[----:B------:R-:W-:Y:S01]  /*0b80*/  CS2R R208, SRZ ;  /* 0x0000000000d07805 */ /* 0x000fe2000001ff00 */
[----:B------:R1:W5:Y:S01]  /*0b90*/  @P0 LDG.E R5, [R10.64] ;  /* 0x0000000c0a050981 */ /* 0x000362000c1e1900 */
[----:B------:R-:W-:Y:S01]  /*0ba0*/  PLOP3.LUT P0, PT, PT, PT, PT, 0x8, 0x0 ;  /* 0x000000000000781c */ /* 0x000fe20003f0e170 */
[----:B------:R-:W-:Y:S01]  /*0bb0*/  @P2 IMAD R3, R3, c[0x0][0x2c8], RZ ;  /* 0x0000b20003032a24 */ /* 0x000fe200078e02ff */
[----:B------:R-:W-:Y:S02]  /*0bc0*/  @P2 LEA R208, P1, R8, c[0x0][0x2c0], 0x2 ;  /* 0x0000b00008d02a11 */ /* 0x000fe400078210ff */
[----:B------:R-:W-:Y:S01]  /*0bd0*/  IABS R80, c[0x0][0x2d0] ;  /* 0x0000b40000507a13 */ /* 0x000fe20000000000 */
[----:B------:R-:W-:-:S04]  /*0be0*/  @P2 IMAD R3, R4, c[0x0][0x2cc], R3 ;  /* 0x0000b30004032a24 */ /* 0x000fc800078e0203 */
[----:B------:R-:W-:-:S05]  /*0bf0*/  @P2 IMAD.IADD R3, R9, 0x1, R3 ;  /* 0x0000000109032824 */ /* 0x000fca00078e0203 */
[----:B------:R-:W-:-:S04]  /*0c00*/  @P2 SHF.L.U64.HI R3, R8, 0x2, R3 ;  /* 0x0000000208032819 */ /* 0x000fc80000010203 */
[----:B------:R-:W-:Y:S02]  /*0c10*/  @P2 IADD3.X R209, R3, c[0x0][0x2c4], RZ, P1, !PT ;  /* 0x0000b10003d12a10 */ /* 0x000fe40000ffe4ff */
[----:B------:R-:W-:-:S04]  /*0c20*/  @P2 ISETP.NE.U32.AND P1, PT, R208, RZ, PT ;  /* 0x000000ffd000220c */ /* 0x000fc80003f25070 */
[----:B------:R-:W-:-:S13]  /*0c30*/  @P2 ISETP.NE.AND.EX P0, PT, R209, RZ, PT, P1 ;  /* 0x000000ffd100220c */ /* 0x000fda0003f05310 */
[----:B------:R-:W-:Y:S05]  /*0c40*/  @!P0 BRA `(.L_x_3329) ;  /* 0x000004a000008947 */ /* 0x000fea0003800000 */
[----:B-1----:R-:W1:Y:S01]  /*0c50*/  I2F.RP R10, R80 ;  /* 0x00000050000a7306 */ /* 0x002e620000209400 */
[----:B------:R-:W-:-:S04]  /*0c60*/  LEA R7, R2, 0xffffffc0, 0x6 ;  /* 0xffffffc002077811 */ /* 0x000fc800078e30ff */
[----:B------:R-:W-:-:S03]  /*0c70*/  IABS R3, R7 ;  /* 0x0000000700037213 */ /* 0x000fc60000000000 */
[----:B-1----:R-:W1:Y:S02]  /*0c80*/  MUFU.RCP R8, R10 ;  /* 0x0000000a00087308 */ /* 0x002e640000001000 */
[----:B-1----:R-:W-:-:S06]  /*0c90*/  IADD3 R8, R8, 0xffffffe, RZ ;  /* 0x0ffffffe08087810 */ /* 0x002fcc0007ffe0ff */
[----:B------:R-:W1:Y:S02]  /*0ca0*/  F2I.FTZ.U32.TRUNC.NTZ R9, R8 ;  /* 0x0000000800097305 */ /* 0x000e64000021f000 */
[----:B-1---5:R-:W-:Y:S02]  /*0cb0*/  IMAD.MOV R5, RZ, RZ, -R9 ;  /* 0x000000ffff057224 */ /* 0x022fe400078e0a09 */
[----:B------:R-:W-:Y:S02]  /*0cc0*/  IMAD.MOV.U32 R8, RZ, RZ, RZ ;  /* 0x000000ffff087224 */ /* 0x000fe400078e00ff */
[----:B------:R-:W-:-:S04]  /*0cd0*/  IMAD R5, R5, R80, RZ ;  /* 0x0000005005057224 */ /* 0x000fc800078e02ff */
[----:B------:R-:W-:Y:S01]  /*0ce0*/  IMAD.HI.U32 R6, R9, R5, R8 ;  /* 0x0000000509067227 */ /* 0x000fe200078e0008 */
[----:B------:R-:W-:-:S05]  /*0cf0*/  MOV R5, R3 ;  /* 0x0000000300057202 */ /* 0x000fca0000000f00 */
[----:B------:R-:W-:-:S04]  /*0d00*/  IMAD.HI.U32 R6, R6, R5, RZ ;  /* 0x0000000506067227 */ /* 0x000fc800078e00ff */
[----:B------:R-:W-:-:S04]  /*0d10*/  IMAD.MOV R3, RZ, RZ, -R6 ;  /* 0x000000ffff037224 */ /* 0x000fc800078e0a06 */
[----:B------:R-:W-:-:S05]  /*0d20*/  IMAD R3, R80, R3, R5 ;  /* 0x0000000350037224 */ /* 0x000fca00078e0205 */
[----:B------:R-:W-:-:S13]  /*0d30*/  ISETP.GT.U32.AND P2, PT, R80, R3, PT ;  /* 0x000000035000720c */ /* 0x000fda0003f44070 */
[-C--:B------:R-:W-:Y:S02]  /*0d40*/  @!P2 IADD3 R3, R3, -R80.reuse, RZ ;  /* 0x800000500303a210 */ /* 0x080fe40007ffe0ff */
[----:B------:R-:W-:Y:S02]  /*0d50*/  @!P2 IADD3 R6, R6, 0x1, RZ ;  /* 0x000000010606a810 */ /* 0x000fe40007ffe0ff */
[----:B------:R-:W-:Y:S02]  /*0d60*/  ISETP.GE.U32.AND P3, PT, R3, R80, PT ;  /* 0x000000500300720c */ /* 0x000fe40003f66070 */
[----:B------:R-:W-:Y:S02]  /*0d70*/  LOP3.LUT R3, R7, c[0x0][0x2d0], RZ, 0x3c, !PT ;  /* 0x0000b40007037a12 */ /* 0x000fe400078e3cff */
[----:B------:R-:W-:Y:S02]  /*0d80*/  ISETP.NE.AND P2, PT, RZ, c[0x0][0x2d0], PT ;  /* 0x0000b400ff007a0c */ /* 0x000fe40003f45270 */
[----:B------:R-:W-:-:S07]  /*0d90*/  ISETP.GE.AND P1, PT, R3, RZ, PT ;  /* 0x000000ff0300720c */ /* 0x000fce0003f26270 */
[----:B------:R-:W-:-:S05]  /*0da0*/  @P3 IADD3 R6, R6, 0x1, RZ ;  /* 0x0000000106063810 */ /* 0x000fca0007ffe0ff */
[----:B------:R-:W-:-:S05]  /*0db0*/  IMAD.MOV.U32 R5, RZ, RZ, R6 ;  /* 0x000000ffff057224 */ /* 0x000fca00078e0006 */
[----:B------:R-:W-:Y:S02]  /*0dc0*/  @!P1 IADD3 R5, -R5, RZ, RZ ;  /* 0x000000ff05059210 */ /* 0x000fe40007ffe1ff */
[----:B------:R-:W-:-:S05]  /*0dd0*/  @!P2 LOP3.LUT R5, RZ, c[0x0][0x2d0], RZ, 0x33, !PT ;  /* 0x0000b400ff05aa12 */ /* 0x000fca00078e33ff */
[----:B------:R-:W-:-:S05]  /*0de0*/  IMAD.WIDE R14, R5, 0x4, R208 ;  /* 0x00000004050e7825 */ /* 0x000fca00078e02d0 */
[----:B------:R-:W2:Y:S01]  /*0df0*/  LDG.E R8, [R14.64] ;  /* 0x0000000c0e087981 */ /* 0x000ea2000c1e1900 */
[----:B------:R-:W-:Y:S02]  /*0e00*/  IABS R3, c[0x0][0x1c8] ;  /* 0x0000720000037a13 */ /* 0x000fe40000000000 */
[----:B------:R-:W-:Y:S02]  /*0e10*/  MOV R10, RZ ;  /* 0x000000ff000a7202 */ /* 0x000fe40000000f00 */
[----:B------:R-:W1:Y:S08]  /*0e20*/  I2F.RP R12, R3 ;  /* 0x00000003000c7306 */ /* 0x000e700000209400 */
        /* <DEDUP_REMOVED lines=33> */
[C---:B------:R-:W-:Y:S01]  /*1040*/  IMAD R3, R7.reuse, c[0x0][0x19c], R6 ;  /* 0x0000670007037a24 */ /* 0x040fe200078e0206 */
[----:B------:R-:W-:Y:S01]  /*1050*/  MOV R14, R8 ;  /* 0x00000008000e7202 */ /* 0x000fe20000000f00 */
[----:B------:R-:W-:Y:S01]  /*1060*/  IMAD.WIDE.U32 R82, R7, c[0x0][0x198], R12 ;  /* 0x0000660007527a25 */ /* 0x000fe200078e000c */
[----:B------:R-:W-:-:S03]  /*1070*/  SHF.R.S32.HI R13, RZ, 0x1f, R20 ;  /* 0x0000001fff0d7819 */ /* 0x000fc60000011414 */
[----:B------:R-:W-:Y:S02]  /*1080*/  IMAD.IADD R83, R83, 0x1, R3 ;  /* 0x0000000153537824 */ /* 0x000fe400078e0203 */
[----:B------:R-:W-:Y:S02]  /*1090*/  IMAD R3, R13, c[0x0][0x1b0], RZ ;  /* 0x00006c000d037a24 */ /* 0x000fe400078e02ff */
[----:B------:R-:W-:-:S04]  /*10a0*/  IMAD.WIDE.U32 R82, R20, c[0x0][0x1b0], R82 ;  /* 0x00006c0014527a25 */ /* 0x000fc800078e0052 */
[----:B------:R-:W-:Y:S02]  /*10b0*/  IMAD R3, R20, c[0x0][0x1b4], R3 ;  /* 0x00006d0014037a24 */ /* 0x000fe400078e0203 */
[----:B------:R-:W-:-:S03]  /*10c0*/  IMAD.IADD R15, R9, 0x1, R15 ;  /* 0x00000001090f7824 */ /* 0x000fc600078e020f */
[----:B------:R-:W-:Y:S01]  /*10d0*/  IADD3 R3, R83, R3, RZ ;  /* 0x0000000353037210 */ /* 0x000fe20007ffe0ff */
[----:B------:R-:W-:Y:S05]  /*10e0*/  BRA `(.L_x_3330) ;  /* 0x0000042000007947 */ /* 0x000fea0003800000 */
.L_x_3329:
        /* <DEDUP_REMOVED lines=14> */
[----:B------:R-:W-:-:S04]  /*11d0*/  IADD3 R3, R11, R8, RZ ;  /* 0x000000080b037210 */ /* 0x000fc80007ffe0ff */
.L_x_3331:
[----:B------:R-:W-:Y:S01]  /*11e0*/  IABS R9, c[0x0][0x1c8] ;  /* 0x0000720000097a13 */ /* 0x000fe20000000000 */
[----:B------:R-:W-:Y:S01]  /*11f0*/  IMAD.MOV.U32 R17, RZ, RZ, R3 ;  /* 0x000000ffff117224 */ /* 0x000fe200078e0003 */
[----:B------:R-:W-:Y:S02]  /*1200*/  MOV R16, R10 ;  /* 0x0000000a00107202 */ /* 0x000fe40000000f00 */
[----:B------:R-:W1:Y:S01]  /*1210*/  I2F.RP R11, R9 ;  /* 0x00000009000b7306 */ /* 0x000e620000209400 */
[----:B------:R-:W-:-:S07]  /*1220*/  @P4 IADD3 R15, R6, R15, RZ ;  /* 0x0000000f060f4210 */ /* 0x000fce0007ffe0ff */
[----:B-1----:R-:W1:Y:S02]  /*1230*/  MUFU.RCP R12, R11 ;  /* 0x0000000b000c7308 */ /* 0x002e640000001000 */
[----:B-1----:R-:W-:-:S06]  /*1240*/  IADD3 R12, R12, 0xffffffe, RZ ;  /* 0x0ffffffe0c0c7810 */ /* 0x002fcc0007ffe0ff */
[----:B------:R-:W1:Y:S02]  /*1250*/  F2I.FTZ.U32.TRUNC.NTZ R13, R12 ;  /* 0x0000000c000d7305 */ /* 0x000e64000021f000 */
[----:B-1----:R-:W-:Y:S01]  /*1260*/  IMAD.MOV R7, RZ, RZ, -R13 ;  /* 0x000000ffff077224 */ /* 0x002fe200078e0a0d */
[----:B------:R-:W-:-:S03]  /*1270*/  MOV R12, RZ ;  /* 0x000000ff000c7202 */ /* 0x000fc60000000f00 */
        /* <DEDUP_REMOVED lines=8> */
[----:B------:R-:W-:Y:S02]  /*1300*/  ISETP.GE.AND P2, PT, R7, RZ, PT ;  /* 0x000000ff0700720c */ /* 0x000fe40003f46270 */
[----:B------:R-:W-:-:S04]  /*1310*/  LEA R7, R2, 0xffffffc0, 0x6 ;  /* 0xffffffc002077811 */ /* 0x000fc800078e30ff */
[----:B------:R-:W-:Y:S01]  /*1320*/  SHF.R.S32.HI R11, RZ, 0x1f, R7 ;  /* 0x0000001fff0b7819 */ /* 0x000fe20000011407 */
[----:B------:R-:W-:-:S04]  /*1330*/  IMAD.WIDE.U32 R16, R7, c[0x0][0x198], R16 ;  /* 0x0000660007107a25 */ /* 0x000fc800078e0010 */
[-C--:B------:R-:W-:Y:S02]  /*1340*/  @!P1 IADD3 R8, R8, -R9.reuse, RZ ;  /* 0x8000000908089210 */ /* 0x080fe40007ffe0ff */
[----:B------:R-:W-:Y:S02]  /*1350*/  @!P1 IADD3 R20, R20, 0x1, RZ ;  /* 0x0000000114149810 */ /* 0x000fe40007ffe0ff */
[----:B------:R-:W-:Y:S01]  /*1360*/  ISETP.GE.U32.AND P3, PT, R8, R9, PT ;  /* 0x000000090800720c */ /* 0x000fe20003f66070 */
[----:B------:R-:W-:Y:S01]  /*1370*/  IMAD R8, R11, c[0x0][0x198], RZ ;  /* 0x000066000b087a24 */ /* 0x000fe200078e02ff */
[----:B------:R-:W-:-:S03]  /*1380*/  ISETP.NE.AND P1, PT, RZ, c[0x0][0x1c8], PT ;  /* 0x00007200ff007a0c */ /* 0x000fc60003f25270 */
[----:B------:R-:W-:Y:S02]  /*1390*/  IMAD R3, R7, c[0x0][0x19c], R8 ;  /* 0x0000670007037a24 */ /* 0x000fe400078e0208 */
[----:B------:R-:W-:-:S04]  /*13a0*/  @P4 IMAD.WIDE.U32 R8, R15, c[0x0][0x1a0], RZ ;  /* 0x000068000f084a25 */ /* 0x000fc800078e00ff */
[----:B------:R-:W-:Y:S01]  /*13b0*/  IMAD.IADD R17, R17, 0x1, R3 ;  /* 0x0000000111117824 */ /* 0x000fe200078e0203 */
[----:B------:R-:W-:Y:S01]  /*13c0*/  @P4 MOV R14, R8 ;  /* 0x00000008000e4202 */ /* 0x000fe20000000f00 */
[----:B------:R-:W-:Y:S01]  /*13d0*/  @P4 IMAD R15, R15, c[0x0][0x1a4], R9 ;  /* 0x000069000f0f4a24 */ /* 0x000fe200078e0209 */
[----:B------:R-:W-:-:S05]  /*13e0*/  @P3 IADD3 R20, R20, 0x1, RZ ;  /* 0x0000000114143810 */ /* 0x000fca0007ffe0ff */
[----:B------:R-:W-:Y:S01]  /*13f0*/  @!P2 IMAD.MOV R20, RZ, RZ, -R20 ;  /* 0x000000ffff14a224 */ /* 0x000fe200078e0a14 */
        /* <DEDUP_REMOVED lines=17> */
.L_x_3330:
[----:B------:R-:W-:Y:S01]  /*1510*/  ISETP.NE.AND P1, PT, R202, -0x1, PT ;  /* 0xffffffffca00780c */ /* 0x000fe20003f25270 */
[----:B------:R-:W-:Y:S01]  /*1520*/  IMAD.IADD R199, R0, 0x1, -R199 ;  /* 0x0000000100c77824 */ /* 0x000fe200078e0ac7 */
[----:B------:R-:W-:Y:S01]  /*1530*/  SHF.R.S32.HI R8, RZ, 0x1f, R81 ;  /* 0x0000001fff087819 */ /* 0x000fe20000011451 */
[----:B------:R-:W-:-:S03]  /*1540*/  IMAD R13, R13, c[0x0][0x1b8], RZ ;  /* 0x00006e000d0d7a24 */ /* 0x000fc600078e02ff */
[----:B------:R-:W-:Y:S01]  /*1550*/  LEA.HI R206, R8, R81, RZ, 0x3 ;  /* 0x0000005108ce7211 */ /* 0x000fe200078f18ff */
[----:B------:R-:W-:-:S03]  /*1560*/  IMAD R30, R20, c[0x0][0x1bc], R13 ;  /* 0x00006f00141e7a24 */ /* 0x000fc600078e020d */
[----:B------:R-:W-:Y:S02]  /*1570*/  LOP3.LUT R0, R206, 0xfffffff8, RZ, 0xc0, !PT ;  /* 0xfffffff8ce007812 */ /* 0x000fe400078ec0ff */
[----:B------:R-:W-:Y:S01]  /*1580*/  SHF.R.S32.HI R206, RZ, 0x3, R206 ;  /* 0x00000003ffce7819 */ /* 0x000fe200000114ce */
[----:B------:R-:W-:Y:S01]  /*1590*/  @P1 IMAD.WIDE.U32 R22, R202, c[0x0][0x190], RZ ;  /* 0x00006400ca161a25 */ /* 0x000fe200078e00ff */
[----:B------:R-:W-:Y:S02]  /*15a0*/  @!P1 SHF.R.S32.HI R9, RZ, 0x1f, R4 ;  /* 0x0000001fff099819 */ /* 0x000fe40000011404 */
[----:B------:R-:W-:Y:S01]  /*15b0*/  IADD3 R10, R206, 0x20, RZ ;  /* 0x00000020ce0a7810 */ /* 0x000fe20007ffe0ff */
[----:B------:R-:W-:Y:S01]  /*15c0*/  @!P1 IMAD.WIDE.U32 R16, R4, c[0x0][0x178], RZ ;  /* 0x00005e0004109a25 */ /* 0x000fe200078e00ff */
[----:B------:R-:W-:Y:S02]  /*15d0*/  IADD3 R12, R206, 0x30, RZ ;  /* 0x00000030ce0c7810 */ /* 0x000fe40007ffe0ff */
[----:B------:R-:W-:Y:S01]  /*15e0*/  SHF.R.S32.HI R207, RZ, 0x1f, R206 ;  /* 0x0000001fffcf7819 */ /* 0x000fe200000114ce */
[----:B------:R-:W-:Y:S01]  /*15f0*/  IMAD.IADD R0, R81, 0x1, -R0 ;  /* 0x0000000151007824 */ /* 0x000fe200078e0a00 */
[----:B------:R-:W-:Y:S01]  /*1600*/  ISETP.GE.AND P3, PT, R12, R199, PT ;  /* 0x000000c70c00720c */ /* 0x000fe20003f66270 */
[----:B------:R-:W-:-:S02]  /*1610*/  @!P1 IMAD R9, R9, c[0x0][0x178], RZ ;  /* 0x00005e0009099a24 */ /* 0x000fc400078e02ff */
[----:B------:R-:W-:Y:S02]  /*1620*/  @P1 IMAD.MOV.U32 R6, RZ, RZ, R22 ;  /* 0x000000ffff061224 */ /* 0x000fe400078e0016 */
[----:B------:R-:W-:Y:S01]  /*1630*/  @!P1 IMAD.MOV.U32 R6, RZ, RZ, R16 ;  /* 0x000000ffff069224 */ /* 0x000fe200078e0010 */
[----:B------:R-:W-:Y:S01]  /*1640*/  IADD3 R16, R206, 0x10, RZ ;  /* 0x00000010ce107810 */ /* 0x000fe20007ffe0ff */
[----:B------:R-:W-:Y:S02]  /*1650*/  IMAD.SHL.U32 R204, R0, 0x8, RZ ;  /* 0x0000000800cc7824 */ /* 0x000fe400078e00ff */
[----:B------:R-:W-:Y:S01]  /*1660*/  @!P1 IMAD R9, R4, c[0x0][0x17c], R9 ;  /* 0x00005f0004099a24 */ /* 0x000fe200078e0209 */
[-C--:B------:R-:W-:Y:S01]  /*1670*/  ISETP.GE.AND P6, PT, R16, R199.reuse, PT ;  /* 0x000000c71000720c */ /* 0x080fe20003fc6270 */
[----:B-----5:R-:W-:Y:S01]  /*1680*/  @P1 IMAD R5, R202, c[0x0][0x194], R23 ;  /* 0x00006500ca051a24 */ /* 0x020fe200078e0217 */
[----:B------:R-:W-:Y:S01]  /*1690*/  SHF.R.S32.HI R4, RZ, 0x1f, R204 ;  /* 0x0000001fff047819 */ /* 0x000fe200000114cc */
[----:B------:R-:W-:Y:S01]  /*16a0*/  @!P1 IMAD.IADD R5, R17, 0x1, R9 ;  /* 0x0000000111059824 */ /* 0x000fe200078e0209 */
[----:B------:R-:W-:Y:S01]  /*16b0*/  IADD3 R22, P4, R204, R6, RZ ;  /* 0x00000006cc167210 */ /* 0x000fe20007f9e0ff */
[----:B------:R-:W-:Y:S01]  /*16c0*/  IMAD.WIDE R32, R33, 0x40, R206 ;  /* 0x0000004021207825 */ /* 0x000fe200078e02ce */
[----:B------:R-:W-:-:S02]  /*16d0*/  ISETP.GE.AND P1, PT, R10, R199, PT ;  /* 0x000000c70a00720c */ /* 0x000fc40003f26270 */
[----:B------:R-:W-:Y:S01]  /*16e0*/  IADD3 R14, P2, R204, R14, RZ ;  /* 0x0000000ecc0e7210 */ /* 0x000fe20007f5e0ff */
[----:B------:R-:W-:Y:S01]  /*16f0*/  IMAD.X R23, R4, 0x1, R5, P4 ;  /* 0x0000000104177824 */ /* 0x000fe200020e0605 */
[----:B------:R-:W-:Y:S01]  /*1700*/  IADD3 R82, P4, R204, R82, RZ ;  /* 0x00000052cc527210 */ /* 0x000fe20007f9e0ff */
[----:B------:R-:W-:Y:S01]  /*1710*/  IMAD.SHL.U32 R203, R206, 0x40, RZ ;  /* 0x00000040cecb7824 */ /* 0x000fe200078e00ff */
[----:B------:R-:W-:Y:S01]  /*1720*/  SHF.R.S32.HI R9, RZ, 0x1f, R18 ;  /* 0x0000001fff097819 */ /* 0x000fe20000011412 */
[----:B------:R-:W-:Y:S01]  /*1730*/  IMAD.X R15, R4, 0x1, R15, P2 ;  /* 0x00000001040f7824 */ /* 0x000fe200010e060f */
[----:B------:R-:W-:Y:S01]  /*1740*/  ISETP.GE.AND P2, PT, R206, R199, PT ;  /* 0x000000c7ce00720c */ /* 0x000fe20003f46270 */
[----:B------:R-:W-:Y:S01]  /*1750*/  IMAD.X R83, R4, 0x1, R3, P4 ;  /* 0x0000000104537824 */ /* 0x000fe200020e0603 */
[----:B------:R-:W-:Y:S01]  /*1760*/  @!P6 IADD3 R28, P4, R32, 0x10, RZ ;  /* 0x00000010201ce810 */ /* 0x000fe20007f9e0ff */
[----:B------:R-:W-:Y:S01]  /*1770*/  IMAD R9, R9, c[0x0][0x1a8], RZ ;  /* 0x00006a0009097a24 */ /* 0x000fe200078e02ff */
[----:B------:R-:W-:Y:S01]  /*1780*/  LOP3.LUT R203, R203, 0x1c0, RZ, 0xc0, !PT ;  /* 0x000001c0cbcb7812 */ /* 0x000fe200078ec0ff */
[----:B------:R-:W-:Y:S01]  /*1790*/  IMAD.WIDE.U32 R20, R20, c[0x0][0x1b8], R14 ;  /* 0x00006e0014147a25 */ /* 0x000fe200078e000e */
[----:B------:R-:W-:-:S02]  /*17a0*/  @!P1 IADD3 R26, P5, R32, 0x20, RZ ;  /* 0x00000020201a9810 */ /* 0x000fc40007fbe0ff */
[----:B------:R-:W-:Y:S01]  /*17b0*/  LOP3.LUT R6, R203, 0x38, R204, 0xf8, !PT ;  /* 0x00000038cb067812 */ /* 0x000fe200078ef8cc */
[----:B------:R-:W-:Y:S01]  /*17c0*/  IMAD R14, R18, c[0x0][0x1ac], R9 ;  /* 0x00006b00120e7a24 */ /* 0x000fe200078e0209 */
[----:B------:R-:W-:Y:S01]  /*17d0*/  SHF.R.U32.HI R203, RZ, 0x3, R203 ;  /* 0x00000003ffcb7819 */ /* 0x000fe200000116cb */
[----:B------:R-:W-:Y:S01]  /*17e0*/  @!P6 IMAD.X R5, RZ, RZ, R33, P4 ;  /* 0x000000ffff05e224 */ /* 0x000fe200020e0621 */
[----:B------:R-:W-:Y:S01]  /*17f0*/  @!P3 IADD3 R24, P4, R32, 0x30, RZ ;  /* 0x000000302018b810 */ /* 0x000fe20007f9e0ff */
[----:B------:R-:W-:Y:S01]  /*1800*/  IMAD.WIDE.U32 R18, R18, c[0x0][0x1a8], R22 ;  /* 0x00006a0012127a25 */ /* 0x000fe200078e0016 */
[----:B------:R-:W-:-:S03]  /*1810*/  LOP3.LUT R203, R6, R203, RZ, 0x3c, !PT ;  /* 0x000000cb06cb7212 */ /* 0x000fc600078e3cff */
[--C-:B------:R-:W-:Y:S02]  /*1820*/  @!P1 IMAD.X R13, RZ, RZ, R33.reuse, P5 ;  /* 0x000000ffff0d9224 */ /* 0x100fe400028e0621 */
[----:B------:R-:W-:Y:S02]  /*1830*/  IMAD.IADD R15, R19, 0x1, R14 ;  /* 0x00000001130f7824 */ /* 0x000fe400078e020e */
[----:B------:R-:W-:Y:S01]  /*1840*/  @!P3 IMAD.X R3, RZ, RZ, R33, P4 ;  /* 0x000000ffff03b224 */ /* 0x000fe200020e0621 */
[----:B------:R-:W-:Y:S01]  /*1850*/  IADD3 R7, P4, R206, R7, RZ ;  /* 0x00000007ce077210 */ /* 0x000fe20007f9e0ff */
[----:B------:R-:W-:Y:S02]  /*1860*/  IMAD.IADD R31, R21, 0x1, R30 ;  /* 0x00000001151f7824 */ /* 0x000fe400078e021e */
[----:B------:R-:W-:Y:S02]  /*1870*/  IMAD.MOV.U32 R30, RZ, RZ, R20 ;  /* 0x000000ffff1e7224 */ /* 0x000fe400078e0014 */
[----:B------:R-:W-:-:S02]  /*1880*/  @!P1 IMAD R13, R13, c[0x0][0x190], RZ ;  /* 0x000064000d0d9a24 */ /* 0x000fc400078e02ff */
[--C-:B------:R-:W-:Y:S02]  /*1890*/  @!P1 IMAD.MOV.U32 R20, RZ, RZ, R18.reuse ;  /* 0x000000ffff149224 */ /* 0x100fe400078e0012 */
[--C-:B------:R-:W-:Y:S02]  /*18a0*/  @!P1 IMAD.MOV.U32 R21, RZ, RZ, R15.reuse ;  /* 0x000000ffff159224 */ /* 0x100fe400078e000f */
[----:B------:R-:W-:Y:S02]  /*18b0*/  @!P6 IMAD R5, R5, c[0x0][0x190], RZ ;  /* 0x000064000505ea24 */ /* 0x000fe400078e02ff */
[----:B------:R-:W-:Y:S02]  /*18c0*/  @!P6 IMAD.MOV.U32 R22, RZ, RZ, R18 ;  /* 0x000000ffff16e224 */ /* 0x000fe400078e0012 */
[----:B------:R-:W-:Y:S02]  /*18d0*/  @!P6 IMAD.MOV.U32 R23, RZ, RZ, R15 ;  /* 0x000000ffff17e224 */ /* 0x000fe400078e000f */
[----:B------:R-:W-:-:S02]  /*18e0*/  @!P1 IMAD R6, R26, c[0x0][0x194], R13 ;  /* 0x000065001a069a24 */ /* 0x000fc400078e020d */
[----:B------:R-:W-:Y:S02]  /*18f0*/  IMAD.X R4, R207, 0x1, R11, P4 ;  /* 0x00000001cf047824 */ /* 0x000fe400020e060b */
[----:B------:R-:W-:Y:S01]  /*1900*/  @!P1 IMAD.WIDE.U32 R26, R26, c[0x0][0x190], R20 ;  /* 0x000064001a1a9a25 */ /* 0x000fe200078e0014 */
[----:B------:R-:W-:-:S03]  /*1910*/  LEA.HI R20, R8, R81, RZ, 0x6 ;  /* 0x0000005108147211 */ /* 0x000fc600078f30ff */
[C---:B------:R-:W-:Y:S02]  /*1920*/  @!P6 IMAD R5, R28.reuse, c[0x0][0x194], R5 ;  /* 0x000065001c05ea24 */ /* 0x040fe400078e0205 */
[----:B------:R-:W-:Y:S02]  /*1930*/  @!P3 IMAD R3, R3, c[0x0][0x190], RZ ;  /* 0x000064000303ba24 */ /* 0x000fe400078e02ff */
[----:B------:R-:W-:Y:S02]  /*1940*/  @!P3 IMAD.MOV.U32 R19, RZ, RZ, R15 ;  /* 0x000000ffff13b224 */ /* 0x000fe400078e000f */
[----:B------:R-:W-:-:S04]  /*1950*/  @!P6 IMAD.WIDE.U32 R28, R28, c[0x0][0x190], R22 ;  /* 0x000064001c1cea25 */ /* 0x000fc800078e0016 */
[----:B------:R-:W-:Y:S02]  /*1960*/  @!P2 IMAD R9, R33, c[0x0][0x190], RZ ;  /* 0x000064002109aa24 */ /* 0x000fe400078e02ff */
[--C-:B------:R-:W-:Y:S02]  /*1970*/  @!P2 IMAD.MOV.U32 R14, RZ, RZ, R18.reuse ;  /* 0x000000ffff0ea224 */ /* 0x100fe400078e0012 */
[----:B------:R-:W-:Y:S02]  /*1980*/  IMAD R4, R4, c[0x0][0x1a0], RZ ;  /* 0x0000680004047a24 */ /* 0x000fe400078e02ff */
[C---:B------:R-:W-:Y:S02]  /*1990*/  @!P3 IMAD R3, R24.reuse, c[0x0][0x194], R3 ;  /* 0x000065001803ba24 */ /* 0x040fe400078e0203 */
[----:B------:R-:W-:Y:S01]  /*19a0*/  @!P3 IMAD.WIDE.U32 R24, R24, c[0x0][0x190], R18 ;  /* 0x000064001818ba25 */ /* 0x000fe200078e0012 */
[----:B------:R-:W-:-:S03]  /*19b0*/  @!P6 LEA R18, P5, R28, c[0x0][0x160], 0x1 ;  /* 0x000058001c12ea11 */ /* 0x000fc600078a08ff */
[----:B------:R-:W-:Y:S02]  /*19c0*/  IMAD.SHL.U32 R20, R20, 0x8, RZ ;  /* 0x0000000814147824 */ /* 0x000fe400078e00ff */
[----:B------:R-:W-:Y:S02]  /*19d0*/  @!P6 IMAD.IADD R5, R29, 0x1, R5 ;  /* 0x000000011d05e824 */ /* 0x000fe400078e0205 */
[C---:B------:R-:W-:Y:S01]  /*19e0*/  @!P2 IMAD R9, R32.reuse, c[0x0][0x194], R9 ;  /* 0x000065002009aa24 */ /* 0x040fe200078e0209 */
[----:B------:R-:W-:Y:S01]  /*19f0*/  LOP3.LUT R203, R203, 0xfffffe00, R20, 0xf8, !PT ;  /* 0xfffffe00cbcb7812 */ /* 0x000fe200078ef814 */
[----:B------:R-:W-:Y:S01]  /*1a00*/  @!P2 IMAD.WIDE.U32 R14, R32, c[0x0][0x190], R14 ;  /* 0x00006400200eaa25 */ /* 0x000fe200078e000e */
[----:B------:R-:W-:Y:S02]  /*1a10*/  @!P6 LEA.HI.X R19, R28, c[0x0][0x164], R5, 0x1, P5 ;  /* 0x000059001c13ea11 */ /* 0x000fe400028f0c05 */
[----:B------:R-:W-:Y:S01]  /*1a20*/  @!P3 LEA R20, P5, R24, c[0x0][0x160], 0x1 ;  /* 0x000058001814ba11 */ /* 0x000fe200078a08ff */
[C---:B------:R-:W-:Y:S01]  /*1a30*/  IMAD R4, R7.reuse, c[0x0][0x1a4], R4 ;  /* 0x0000690007047a24 */ /* 0x040fe200078e0204 */
[----:B------:R-:W-:Y:S01]  /*1a40*/  @!P2 LEA R22, P4, R14, c[0x0][0x160], 0x1 ;  /* 0x000058000e16aa11 */ /* 0x000fe200078808ff */
[----:B------:R-:W-:-:S04]  /*1a50*/  IMAD.WIDE.U32 R30, R7, c[0x0][0x1a0], R30 ;  /* 0x00006800071e7a25 */ /* 0x000fc800078e001e */
[----:B------:R-:W-:Y:S02]  /*1a60*/  @!P2 IMAD.IADD R9, R15, 0x1, R9 ;  /* 0x000000010f09a824 */ /* 0x000fe400078e0209 */
[----:B------:R-:W-:Y:S02]  /*1a70*/  @!P3 IMAD.IADD R3, R25, 0x1, R3 ;  /* 0x000000011903b824 */ /* 0x000fe400078e0203 */
[----:B------:R-:W-:Y:S01]  /*1a80*/  IMAD.IADD R201, R31, 0x1, R4 ;  /* 0x000000011fc97824 */ /* 0x000fe200078e0204 */
[----:B------:R-:W-:Y:S01]  /*1a90*/  @!P2 LEA.HI.X R23, R14, c[0x0][0x164], R9, 0x1, P4 ;  /* 0x000059000e17aa11 */ /* 0x000fe200020f0c09 */
[----:B------:R-:W-:Y:S01]  /*1aa0*/  IMAD.SHL.U32 R4, R2, 0x40, RZ ;  /* 0x0000004002047824 */ /* 0x000fe200078e00ff */
[----:B------:R-:W-:Y:S01]  /*1ab0*/  @!P3 LEA.HI.X R21, R24, c[0x0][0x164], R3, 0x1, P5 ;  /* 0x000059001815ba11 */ /* 0x000fe200028f0c03 */
[----:B------:R-:W-:Y:S01]  /*1ac0*/  IMAD.SHL.U32 R203, R203, 0x2, RZ ;  /* 0x00000002cbcb7824 */ /* 0x000fe200078e00ff */
[----:B------:R-:W-:Y:S01]  /*1ad0*/  @!P1 LEA R14, P4, R26, c[0x0][0x160], 0x1 ;  /* 0x000058001a0e9a11 */ /* 0x000fe200078808ff */
[----:B------:R-:W-:Y:S01]  /*1ae0*/  @!P1 IMAD.IADD R6, R27, 0x1, R6 ;  /* 0x000000011b069824 */ /* 0x000fe200078e0206 */
[----:B------:R-:W-:Y:S01]  /*1af0*/  IADD3 R3, R4, -0x40, RZ ;  /* 0xffffffc004037810 */ /* 0x000fe20007ffe0ff */
[----:B------:R-:W-:Y:S01]  /*1b00*/  IMAD R85, R207, c[0x0][0x198], RZ ;  /* 0x00006600cf557a24 */ /* 0x000fe200078e02ff */
[----:B------:R-:W-:Y:S01]  /*1b10*/  @!PT LDS RZ, [RZ] ;  /* 0x00000000fffff984 */ /* 0x000fe20000000800 */
[----:B------:R-:W-:Y:S01]  /*1b20*/  @!PT LDS RZ, [RZ] ;  /* 0x00000000fffff984 */ /* 0x000fe20000000800 */
[----:B------:R-:W-:Y:S01]  /*1b30*/  @!PT LDS RZ, [RZ] ;  /* 0x00000000fffff984 */ /* 0x000fe20000000800 */
[----:B------:R1:W-:Y:S01]  /*1b40*/  @!P2 LDGSTS.E.BYPASS.LTC128B.128 [R203], [R22.64] ;  /* 0x0000000016cbafae */ /* 0x0003e2000b901d4c */
[----:B------:R-:W-:Y:S01]  /*1b50*/  IMAD.WIDE.U32 R82, R206, c[0x0][0x198], R82 ;  /* 0x00006600ce527a25 */ /* 0x000fe200078e0052 */
[----:B------:R-:W-:-:S02]  /*1b60*/  @!P1 LEA.HI.X R15, R26, c[0x0][0x164], R6, 0x1, P4 ;  /* 0x000059001a0f9a11 */ /* 0x000fc400020f0c06 */
[----:B------:R1:W-:Y:S01]  /*1b70*/  @!P2 LDGSTS.E.BYPASS.LTC128B.128 [R203+0x2000], [R22.64+0x80] ;  /* 0x0200008016cbafae */ /* 0x0003e2000b901d4c */
[----:B------:R-:W-:Y:S01]  /*1b80*/  IMAD.IADD R11, R88, 0x1, -R3 ;  /* 0x00000001580b7824 */ /* 0x000fe200078e0a03 */
[----:B------:R-:W-:Y:S01]  /*1b90*/  LEA R200, P4, R30, c[0x0][0x170], 0x1 ;  /* 0x00005c001ec87a11 */ /* 0x000fe200078808ff */
[----:B------:R-:W-:Y:S01]  /*1ba0*/  IMAD R85, R206, c[0x0][0x19c], R85 ;  /* 0x00006700ce557a24 */ /* 0x000fe200078e0255 */
[----:B------:R1:W-:Y:S01]  /*1bb0*/  @!P2 LDGSTS.E.BYPASS.LTC128B.128 [R203+0x4000], [R22.64+0x100] ;  /* 0x0400010016cbafae */ /* 0x0003e2000b901d4c */
[----:B------:R-:W-:Y:S01]  /*1bc0*/  IMAD.MOV.U32 R6, RZ, RZ, c[0x0][0x198] ;  /* 0x00006600ff067624 */ /* 0x000fe200078e00ff */
[----:B------:R-:W-:Y:S01]  /*1bd0*/  LEA.HI.X R201, R30, c[0x0][0x174], R201, 0x1, P4 ;  /* 0x00005d001ec97a11 */ /* 0x000fe200020f0cc9 */
[----:B------:R-:W-:Y:S01]  /*1be0*/  IMAD.MOV.U32 R7, RZ, RZ, c[0x0][0x19c] ;  /* 0x00006700ff077624 */ /* 0x000fe200078e00ff */
[----:B------:R2:W-:Y:S01]  /*1bf0*/  @!P6 LDGSTS.E.BYPASS.LTC128B.128 [R203+0x800], [R18.64] ;  /* 0x0080000012cbefae */ /* 0x0005e2000b901d4c */
[-C--:B------:R-:W-:Y:S01]  /*1c00*/  ISETP.GE.AND P4, PT, R10, R11.reuse, PT ;  /* 0x0000000b0a00720c */ /* 0x080fe20003f86270 */
[----:B------:R-:W-:Y:S01]  /*1c10*/  IMAD.IADD R85, R83, 0x1, R85 ;  /* 0x0000000153557824 */ /* 0x000fe200078e0255 */
[----:B------:R-:W-:Y:S01]  /*1c20*/  ISETP.GE.AND P2, PT, R206, R11, PT ;  /* 0x0000000bce00720c */ /* 0x000fe20003f46270 */
[----:B------:R2:W-:Y:S01]  /*1c30*/  @!P6 LDGSTS.E.BYPASS.LTC128B.128 [R203+0x2800], [R18.64+0x80] ;  /* 0x0280008012cbefae */ /* 0x0005e2000b901d4c */
[----:B------:R-:W-:-:S02]  /*1c40*/  IMAD.SHL.U32 R5, R7, 0x20, RZ ;  /* 0x0000002007057824 */ /* 0x000fc400078e00ff */
[----:B------:R-:W-:Y:S01]  /*1c50*/  IMAD.SHL.U32 R13, R0, 0x40, RZ ;  /* 0x00000040000d7824 */ /* 0x000fe200078e00ff */
[----:B------:R2:W-:Y:S01]  /*1c60*/  @!P6 LDGSTS.E.BYPASS.LTC128B.128 [R203+0x4800], [R18.64+0x100] ;  /* 0x0480010012cbefae */ /* 0x0005e2000b901d4c */
[----:B------:R-:W-:-:S03]  /*1c70*/  ISETP.GE.AND P6, PT, R16, R11, PT ;  /* 0x0000000b1000720c */ /* 0x000fc60003fc6270 */
[----:B------:R3:W-:Y:S01]  /*1c80*/  @!P1 LDGSTS.E.BYPASS.LTC128B.128 [R203+0x1000], [R14.64] ;  /* 0x010000000ecb9fae */ /* 0x0007e2000b901d4c */
[----:B------:R-:W-:-:S03]  /*1c90*/  LOP3.LUT R13, R13, 0x1c0, RZ, 0xc0, !PT ;  /* 0x000001c00d0d7812 */ /* 0x000fc600078ec0ff */
[----:B------:R3:W-:Y:S01]  /*1ca0*/  @!P1 LDGSTS.E.BYPASS.LTC128B.128 [R203+0x3000], [R14.64+0x80] ;  /* 0x030000800ecb9fae */ /* 0x0007e2000b901d4c */
[----:B------:R-:W-:-:S03]  /*1cb0*/  @!P2 LEA R26, P5, R82, c[0x0][0x168], 0x1 ;  /* 0x00005a00521aaa11 */ /* 0x000fc600078a08ff */
[----:B------:R3:W-:Y:S01]  /*1cc0*/  @!P1 LDGSTS.E.BYPASS.LTC128B.128 [R203+0x5000], [R14.64+0x100] ;  /* 0x050001000ecb9fae */ /* 0x0007e2000b901d4c */
[----:B------:R-:W-:Y:S01]  /*1cd0*/  @!P2 LEA.HI.X R27, R82, c[0x0][0x16c], R85, 0x1, P5 ;  /* 0x00005b00521baa11 */ /* 0x000fe200028f0c55 */
[----:B-1----:R-:W-:Y:S02]  /*1ce0*/  IMAD.WIDE.U32 R22, R6, 0x20, RZ ;  /* 0x0000002006167825 */ /* 0x002fe400078e00ff */
[----:B------:R1:W-:Y:S04]  /*1cf0*/  @!P3 LDGSTS.E.BYPASS.LTC128B.128 [R203+0x1800], [R20.64] ;  /* 0x0180000014cbbfae */ /* 0x0003e8000b901d4c */
[----:B------:R1:W-:Y:S04]  /*1d00*/  @!P3 LDGSTS.E.BYPASS.LTC128B.128 [R203+0x3800], [R20.64+0x80] ;  /* 0x0380008014cbbfae */ /* 0x0003e8000b901d4c */
[----:B------:R1:W-:Y:S01]  /*1d10*/  @!P3 LDGSTS.E.BYPASS.LTC128B.128 [R203+0x5800], [R20.64+0x100] ;  /* 0x0580010014cbbfae */ /* 0x0003e2000b901d4c */
[----:B------:R-:W-:-:S02]  /*1d20*/  ISETP.GE.AND P3, PT, R12, R11, PT ;  /* 0x0000000b0c00720c */ /* 0x000fc40003f66270 */
[C---:B--2---:R-:W-:Y:S01]  /*1d30*/  @!P6 LEA R18, P1, R6.reuse, R82, 0x4 ;  /* 0x000000520612e211 */ /* 0x044fe200078220ff */
[----:B------:R2:W-:Y:S03]  /*1d40*/  @!P2 LDGSTS.E.BYPASS.LTC128B.128 [R203+0x6000], [R26.64] ;  /* 0x060000001acbafae */ /* 0x0005e6000b901d4c */
[----:B------:R-:W-:Y:S01]  /*1d50*/  @!P6 LEA.HI.X R9, R6, R85, R7, 0x4, P1 ;  /* 0x000000550609e211 */ /* 0x000fe200008f2407 */
[----:B------:R2:W-:Y:S01]  /*1d60*/  @!P2 LDGSTS.E.BYPASS.LTC128B.128 [R203+0x8000], [R26.64+0x80] ;  /* 0x080000801acbafae */ /* 0x0005e2000b901d4c */
[----:B------:R-:W-:-:S03]  /*1d70*/  @!P6 LEA R24, P5, R18, c[0x0][0x168], 0x1 ;  /* 0x00005a001218ea11 */ /* 0x000fc600078a08ff */
[----:B------:R2:W-:Y:S01]  /*1d80*/  @!P2 LDGSTS.E.BYPASS.LTC128B.128 [R203+0xa000], [R26.64+0x100] ;  /* 0x0a0001001acbafae */ /* 0x0005e2000b901d4c */
[----:B------:R-:W-:Y:S02]  /*1d90*/  @!P6 LEA.HI.X R25, R18, c[0x0][0x16c], R9, 0x1, P5 ;  /* 0x00005b001219ea11 */ /* 0x000fe400028f0c09 */
[----:B---3--:R-:W-:Y:S02]  /*1da0*/  @!P4 IADD3 R14, P1, R82, R22, RZ ;  /* 0x00000016520ec210 */ /* 0x008fe40007f3e0ff */
[----:B------:R-:W-:Y:S01]  /*1db0*/  LEA.HI R9, R8, R81, RZ, 0x4 ;  /* 0x0000005108097211 */ /* 0x000fe200078f20ff */
[----:B------:R3:W-:Y:S01]  /*1dc0*/  @!P6 LDGSTS.E.BYPASS.LTC128B.128 [R203+0x6800], [R24.64] ;  /* 0x0680000018cbefae */ /* 0x0007e2000b901d4c */
[----:B------:R-:W-:Y:S02]  /*1dd0*/  @!P4 IADD3.X R5, R85, R23, R5, P1, !PT ;  /* 0x000000175505c210 */ /* 0x000fe40000ffe405 */
[----:B------:R-:W-:Y:S01]  /*1de0*/  ISETP.GE.AND P1, PT, R12, R11, PT ;  /* 0x0000000b0c00720c */ /* 0x000fe20003f26270 */
[----:B------:R3:W-:Y:S01]  /*1df0*/  @!P6 LDGSTS.E.BYPASS.LTC128B.128 [R203+0x8800], [R24.64+0x80] ;  /* 0x0880008018cbefae */ /* 0x0007e2000b901d4c */
[----:B------:R-:W-:-:S02]  /*1e00*/  @!P4 LEA R22, P2, R14, c[0x0][0x168], 0x1 ;  /* 0x00005a000e16ca11 */ /* 0x000fc400078408ff */
[----:B------:R-:W-:Y:S01]  /*1e10*/  ISETP.GE.AND P5, PT, R16, R11, PT ;  /* 0x0000000b1000720c */ /* 0x000fe20003fa6270 */
[----:B------:R3:W-:Y:S01]  /*1e20*/  @!P6 LDGSTS.E.BYPASS.LTC128B.128 [R203+0xa800], [R24.64+0x100] ;  /* 0x0a80010018cbefae */ /* 0x0007e2000b901d4c */
[----:B------:R-:W-:Y:S01]  /*1e30*/  @!P4 LEA.HI.X R23, R14, c[0x0][0x16c], R5, 0x1, P2 ;  /* 0x00005b000e17ca11 */ /* 0x000fe200010f0c05 */
[----:B------:R-:W-:Y:S01]  /*1e40*/  IMAD.SHL.U32 R14, R206, 0x8, RZ ;  /* 0x00000008ce0e7824 */ /* 0x000fe200078e00ff */
[----:B------:R-:W-:Y:S02]  /*1e50*/  LOP3.LUT R16, R9, 0xfffffff0, RZ, 0xc0, !PT ;  /* 0xfffffff009107812 */ /* 0x000fe400078ec0ff */
[----:B------:R-:W-:Y:S01]  /*1e60*/  SHF.R.S32.HI R18, RZ, 0x4, R9 ;  /* 0x00000004ff127819 */ /* 0x000fe20000011409 */
[----:B------:R4:W-:Y:S01]  /*1e70*/  @!P4 LDGSTS.E.BYPASS.LTC128B.128 [R203+0x7000], [R22.64] ;  /* 0x0700000016cbcfae */ /* 0x0009e2000b901d4c */
[----:B------:R-:W-:Y:S01]  /*1e80*/  LOP3.LUT R14, R13, 0x8, R14, 0xf8, !PT ;  /* 0x000000080d0e7812 */ /* 0x000fe200078ef80e */
[----:B------:R-:W-:Y:S01]  /*1e90*/  @!P1 IMAD.MOV.U32 R84, RZ, RZ, R82 ;  /* 0x000000ffff549224 */ /* 0x000fe200078e0052 */
[----:B------:R-:W-:Y:S01]  /*1ea0*/  LEA.HI R5, R9, R18, RZ, 0x1 ;  /* 0x0000001209057211 */ /* 0x000fe200078f08ff */
[----:B------:R-:W-:Y:S01]  /*1eb0*/  @!P1 IMAD R12, R7, 0x30, RZ ;  /* 0x00000030070c9824 */ /* 0x000fe200078e02ff */
[----:B------:R4:W-:Y:S01]  /*1ec0*/  @!P4 LDGSTS.E.BYPASS.LTC128B.128 [R203+0x9000], [R22.64+0x80] ;  /* 0x0900008016cbcfae */ /* 0x0009e2000b901d4c */
[----:B-1----:R-:W-:Y:S01]  /*1ed0*/  @!P1 IMAD.WIDE.U32 R20, R6, 0x30, R84 ;  /* 0x0000003006149825 */ /* 0x002fe200078e0054 */
[----:B------:R-:W-:-:S02]  /*1ee0*/  LOP3.LUT R5, R5, 0xfffffffe, RZ, 0xc0, !PT ;  /* 0xfffffffe05057812 */ /* 0x000fc400078ec0ff */
[----:B------:R4:W-:Y:S01]  /*1ef0*/  @!P4 LDGSTS.E.BYPASS.LTC128B.128 [R203+0xb000], [R22.64+0x100] ;  /* 0x0b00010016cbcfae */ /* 0x0009e2000b901d4c */
[----:B------:R-:W-:Y:S01]  /*1f00*/  @!P1 IMAD.IADD R12, R21, 0x1, R12 ;  /* 0x00000001150c9824 */ /* 0x000fe200078e020c */
[----:B--2---:R-:W-:Y:S01]  /*1f10*/  @!P1 LEA R26, P2, R20, c[0x0][0x168], 0x1 ;  /* 0x00005a00141a9a11 */ /* 0x004fe200078408ff */
[----:B------:R-:W-:Y:S01]  /*1f20*/  IMAD.IADD R16, R81, 0x1, -R16 ;  /* 0x0000000151107824 */ /* 0x000fe200078e0a10 */
[----:B------:R-:W-:Y:S01]  /*1f30*/  SHF.R.U32.HI R13, RZ, 0x3, R13 ;  /* 0x00000003ff0d7819 */ /* 0x000fe2000001160d */
[----:B------:R-:W-:Y:S01]  /*1f40*/  IMAD.IADD R5, R18, 0x1, -R5 ;  /* 0x0000000112057824 */ /* 0x000fe200078e0a05 */
[----:B------:R-:W-:Y:S01]  /*1f50*/  @!P1 LEA.HI.X R27, R20, c[0x0][0x16c], R12, 0x1, P2 ;  /* 0x00005b00141b9a11 */ /* 0x000fe200010f0c0c */
[----:B------:R-:W-:Y:S01]  /*1f60*/  @!P3 IMAD.MOV.U32 R20, RZ, RZ, c[0x0][0x1a0] ;  /* 0x00006800ff14b624 */ /* 0x000fe200078e00ff */
[----:B------:R-:W-:Y:S02]  /*1f70*/  SHF.R.S32.HI R9, RZ, 0x1f, R16 ;  /* 0x0000001fff097819 */ /* 0x000fe40000011410 */
[----:B------:R-:W-:Y:S01]  /*1f80*/  LOP3.LUT R14, R14, R13, RZ, 0x3c, !PT ;  /* 0x0000000d0e0e7212 */ /* 0x000fe200078e3cff */
[----:B------:R3:W-:Y:S01]  /*1f90*/  @!P1 LDGSTS.E.BYPASS.LTC128B.128 [R203+0x7800], [R26.64] ;  /* 0x078000001acb9fae */ /* 0x0007e2000b901d4c */
[----:B------:R-:W-:Y:S01]  /*1fa0*/  LEA.HI R9, R9, R16, RZ, 0x3 ;  /* 0x0000001009097211 */ /* 0x000fe200078f18ff */
[----:B------:R-:W-:Y:S01]  /*1fb0*/  @!P3 IMAD.WIDE.U32 R20, R20, 0x60, R200 ;  /* 0x000000601414b825 */ /* 0x000fe200078e00c8 */
[-C--:B------:R-:W-:Y:S01]  /*1fc0*/  ISETP.GE.AND P4, PT, R10, R11.reuse, PT ;  /* 0x0000000b0a00720c */ /* 0x080fe20003f86270 */
[----:B------:R3:W-:Y:S01]  /*1fd0*/  @!P1 LDGSTS.E.BYPASS.LTC128B.128 [R203+0x9800], [R26.64+0x80] ;  /* 0x098000801acb9fae */ /* 0x0007e2000b901d4c */
[----:B------:R-:W-:Y:S01]  /*1fe0*/  LOP3.LUT R7, R9, 0xfffffff8, RZ, 0xc0, !PT ;  /* 0xfffffff809077812 */ /* 0x000fe200078ec0ff */
[C---:B------:R-:W-:Y:S01]  /*1ff0*/  IMAD R197, R5.reuse, 0x200, R14 ;  /* 0x0000020005c57824 */ /* 0x040fe200078e020e */
[----:B------:R-:W-:Y:S01]  /*2000*/  ISETP.GE.AND P6, PT, R206, R11, PT ;  /* 0x0000000bce00720c */ /* 0x000fe20003fc6270 */
[----:B------:R3:W-:Y:S01]  /*2010*/  @!P1 LDGSTS.E.BYPASS.LTC128B.128 [R203+0xb800], [R26.64+0x100] ;  /* 0x0b8001001acb9fae */ /* 0x0007e2000b901d4c */
[----:B------:R-:W-:Y:S01]  /*2020*/  IMAD.SHL.U32 R5, R5, 0x8, RZ ;  /* 0x0000000805057824 */ /* 0x000fe200078e00ff */
[----:B------:R-:W-:Y:S01]  /*2030*/  LEA.HI R8, R8, R81, RZ, 0x5 ;  /* 0x0000005108087211 */ /* 0x000fe200078f28ff */
[----:B------:R-:W-:Y:S01]  /*2040*/  IMAD.IADD R7, R16, 0x1, -R7 ;  /* 0x0000000110077824 */ /* 0x000fe200078e0a07 */
[----:B------:R-:W0:Y:S01]  /*2050*/  LDGDEPBAR ;  /* 0x00000000000079af */ /* 0x000e220000000000 */
[----:B------:R-:W-:Y:S01]  /*2060*/  IMAD.SHL.U32 R87, R9, 0x40, RZ ;  /* 0x0000004009577824 */ /* 0x000fe200078e00ff */
[----:B------:R-:W-:Y:S01]  /*2070*/  SHF.R.S32.HI R8, RZ, 0x5, R8 ;  /* 0x00000005ff087819 */ /* 0x000fe20000011408 */
[----:B------:R-:W-:-:S02]  /*2080*/  IMAD.SHL.U32 R12, R7, 0x40, RZ ;  /* 0x00000040070c7824 */ /* 0x000fc400078e00ff */
[----:B------:R-:W-:Y:S01]  /*2090*/  @!P4 IMAD.MOV.U32 R10, RZ, RZ, c[0x0][0x1a4] ;  /* 0x00006900ff0ac624 */ /* 0x000fe200078e00ff */
[----:B------:R-:W-:Y:S01]  /*20a0*/  LOP3.LUT R87, R87, 0xfffffe00, RZ, 0xc0, !PT ;  /* 0xfffffe0057577812 */ /* 0x000fe200078ec0ff */
[----:B------:R-:W-:Y:S01]  /*20b0*/  IMAD.SHL.U32 R197, R197, 0x2, RZ ;  /* 0x00000002c5c57824 */ /* 0x000fe200078e00ff */
[----:B------:R-:W-:Y:S01]  /*20c0*/  LOP3.LUT R12, R12, 0x1c0, RZ, 0xc0, !PT ;  /* 0x000001c00c0c7812 */ /* 0x000fe200078ec0ff */
[----:B------:R-:W-:Y:S02]  /*20d0*/  IMAD.SHL.U32 R81, R81, 0x2, RZ ;  /* 0x0000000251517824 */ /* 0x000fe400078e00ff */
[----:B------:R-:W-:Y:S01]  /*20e0*/  IMAD R9, R8, 0x400, R87 ;  /* 0x0000040008097824 */ /* 0x000fe200078e0257 */
[----:B------:R-:W-:Y:S01]  /*20f0*/  LOP3.LUT R86, R12, 0x8, R5, 0xf8, !PT ;  /* 0x000000080c567812 */ /* 0x000fe200078ef805 */
[----:B------:R-:W-:Y:S01]  /*2100*/  IMAD.MOV.U32 R5, RZ, RZ, 0x20 ;  /* 0x00000020ff057424 */ /* 0x000fe200078e00ff */
[----:B------:R-:W-:Y:S01]  /*2110*/  SHF.R.U32.HI R11, RZ, 0x3, R12 ;  /* 0x00000003ff0b7819 */ /* 0x000fe2000001160c */
[----:B------:R-:W-:Y:S01]  /*2120*/  @!P3 IMAD.MOV.U32 R12, RZ, RZ, c[0x0][0x1a4] ;  /* 0x00006900ff0cb624 */ /* 0x000fe200078e00ff */
[----:B------:R-:W-:Y:S01]  /*2130*/  IADD3 R195, R197, 0x6020, RZ ;  /* 0x00006020c5c37810 */ /* 0x000fe20007ffe0ff */
[----:B------:R-:W-:Y:S01]  /*2140*/  IMAD.WIDE.U32 R16, R5, c[0x0][0x1a0], RZ ;  /* 0x0000680005107a25 */ /* 0x000fe200078e00ff */
[----:B------:R-:W-:-:S02]  /*2150*/  LOP3.LUT R86, R86, R11, RZ, 0x3c, !PT ;  /* 0x0000000b56567212 */ /* 0x000fc400078e3cff */
[----:B------:R-:W-:Y:S01]  /*2160*/  LOP3.LUT R81, R81, 0x6, RZ, 0xc0, !PT ;  /* 0x0000000651517812 */ /* 0x000fe200078ec0ff */
[----:B------:R-:W-:Y:S01]  /*2170*/  @!P4 IMAD.MOV.U32 R11, RZ, RZ, c[0x0][0x1a0] ;  /* 0x00006800ff0bc624 */ /* 0x000fe200078e00ff */
[----:B------:R-:W-:Y:S01]  /*2180*/  @!P5 IADD3 R18, P2, R200, R16, RZ ;  /* 0x00000010c812d210 */ /* 0x000fe20007f5e0ff */
[----:B------:R-:W-:Y:S01]  /*2190*/  IMAD R14, R5, c[0x0][0x1a4], RZ ;  /* 0x00006900050e7a24 */ /* 0x000fe200078e02ff */
[----:B------:R-:W-:-:S04]  /*21a0*/  DEPBAR.LE SB0, 0x0 ;  /* 0x000080000000791a */ /* 0x000fc80000000000 */
[----:B------:R-:W-:Y:S01]  /*21b0*/  BAR.SYNC.DEFER_BLOCKING 0x0 ;  /* 0x0000000000007b1d */ /* 0x000fe20000010000 */
[----:B------:R-:W-:Y:S01]  /*21c0*/  @!P4 LEA R16, P1, R11, R200, 0x6 ;  /* 0x000000c80b10c211 */ /* 0x000fe200078230ff */
[----:B------:R-:W-:Y:S01]  /*21d0*/  @!P3 IMAD R12, R12, 0x60, RZ ;  /* 0x000000600c0cb824 */ /* 0x000fe200078e02ff */
[----:B------:R-:W-:Y:S01]  /*21e0*/  @!P5 IADD3.X R19, R201, R17, R14, P2, !PT ;  /* 0x00000011c913d210 */ /* 0x000fe200017fe40e */
[----:B------:R-:W-:Y:S01]  /*21f0*/  IMAD.IADD R198, R86, 0x1, R9 ;  /* 0x0000000156c67824 */ /* 0x000fe200078e0209 */
[----:B------:R-:W-:Y:S01]  /*2200*/  @!P4 LEA.HI.X R17, R11, R201, R10, 0x6, P1 ;  /* 0x000000c90b11c211 */ /* 0x000fe200008f340a */
[----:B------:R-:W-:Y:S02]  /*2210*/  @!P3 IMAD.IADD R13, R21, 0x1, R12 ;  /* 0x00000001150db824 */ /* 0x000fe400078e020c */
[----:B------:R-:W-:Y:S02]  /*2220*/  @!P3 IMAD.MOV.U32 R12, RZ, RZ, R20 ;  /* 0x000000ffff0cb224 */ /* 0x000fe400078e0014 */
[----:B------:R-:W-:-:S04]  /*2230*/  IMAD.SHL.U32 R198, R198, 0x2, RZ ;  /* 0x00000002c6c67824 */ /* 0x000fc800078e00ff */
[----:B------:R-:W-:Y:S01]  /*2240*/  R2P PR, R7, 0x6 ;  /* 0x0000000607007804 */ /* 0x000fe20000000000 */
[----:B------:R-:W-:-:S04]  /*2250*/  IMAD.MOV.U32 R7, RZ, RZ, 0x10 ;  /* 0x00000010ff077424 */ /* 0x000fc800078e00ff */
[----:B------:R-:W-:Y:S02]  /*2260*/  SEL R5, R5, 0xffffffe0, !P2 ;  /* 0xffffffe005057807 */ /* 0x000fe40005000000 */
[----:B------:R-:W-:Y:S02]  /*2270*/  SEL R7, R7, 0xfffffff0, !P1 ;  /* 0xfffffff007077807 */ /* 0x000fe40004800000 */
[----:B------:R-:W-:Y:S01]  /*2280*/  R2P PR, R0, 0x6 ;  /* 0x0000000600007804 */ /* 0x000fe20000000000 */
[----:B------:R-:W-:Y:S01]  /*2290*/  @P6 STS.128 [R203+0xc000], RZ ;  /* 0x00c000ffcb006388 */ /* 0x000fe20000000c00 */
[----:B------:R-:W-:Y:S01]  /*22a0*/  IADD3 R0, R197, 0x6000, RZ ;  /* 0x00006000c5007810 */ /* 0x000fe20007ffe0ff */
[--C-:B------:R-:W-:Y:S02]  /*22b0*/  IMAD R196, R7, 0x2, R198.reuse ;  /* 0x0000000207c47824 */ /* 0x100fe400078e02c6 */
[----:B------:R-:W-:Y:S01]  /*22c0*/  @P6 STS.128 [R203+0xe000], RZ ;  /* 0x00e000ffcb006388 */ /* 0x000fe20000000c00 */
[----:B------:R-:W-:-:S02]  /*22d0*/  IMAD R194, R5, 0x2, R198 ;  /* 0x0000000205c27824 */ /* 0x000fc400078e02c6 */
[----:B------:R-:W-:Y:S01]  /*22e0*/  IMAD R193, R5, 0x2, R196 ;  /* 0x0000000205c17824 */ /* 0x000fe200078e02c4 */
[----:B------:R-:W-:Y:S04]  /*22f0*/  @P6 STS.128 [R203+0x10000], RZ ;  /* 0x010000ffcb006388 */ /* 0x000fe80000000c00 */
[----:B------:R-:W-:Y:S01]  /*2300*/  @!PT LDS RZ, [RZ] ;  /* 0x00000000fffff984 */ /* 0x000fe20000000800 */
[----:B------:R-:W-:Y:S01]  /*2310*/  @!PT LDS RZ, [RZ] ;  /* 0x00000000fffff984 */ /* 0x000fe20000000800 */
[----:B------:R-:W-:Y:S01]  /*2320*/  @!PT LDS RZ, [RZ] ;  /* 0x00000000fffff984 */ /* 0x000fe20000000800 */
[----:B------:R1:W-:Y:S01]  /*2330*/  @!P6 LDGSTS.E.BYPASS.LTC128B.128 [R203+0xc000], [R200.64] ;  /* 0x0c000000c8cbefae */ /* 0x0003e2000b901d4c */
[----:B------:R-:W-:Y:S01]  /*2340*/  @P1 IADD3 R195, R0, -0x20, RZ ;  /* 0xffffffe000c31810 */ /* 0x000fe20007ffe0ff */
[----:B------:R-:W-:Y:S02]  /*2350*/  IMAD.MOV.U32 R0, RZ, RZ, 0x40 ;  /* 0x00000040ff007424 */ /* 0x000fe400078e00ff */
[----:B------:R1:W-:Y:S01]  /*2360*/  @!P6 LDGSTS.E.BYPASS.LTC128B.128 [R203+0xe000], [R200.64+0x80] ;  /* 0x0e000080c8cbefae */ /* 0x0003e2000b901d4c */
[----:B------:R-:W-:-:S02]  /*2370*/  IADD3 R187, R195, 0x800, RZ ;  /* 0x00000800c3bb7810 */ /* 0x000fc40007ffe0ff */
[----:B------:R-:W-:Y:S01]  /*2380*/  SEL R0, R0, 0xffffffc0, !P2 ;  /* 0xffffffc000007807 */ /* 0x000fe20005000000 */
[----:B------:R1:W-:Y:S01]  /*2390*/  @!P6 LDGSTS.E.BYPASS.LTC128B.128 [R203+0x10000], [R200.64+0x100] ;  /* 0x10000100c8cbefae */ /* 0x0003e2000b901d4c */
[C---:B------:R-:W-:Y:S02]  /*23a0*/  IADD3 R186, R195.reuse, 0x1000, RZ ;  /* 0x00001000c3ba7810 */ /* 0x040fe40007ffe0ff */
[----:B------:R-:W-:Y:S01]  /*23b0*/  IADD3 R185, R195, 0x1800, RZ ;  /* 0x00001800c3b97810 */ /* 0x000fe20007ffe0ff */
[----:B------:R-:W-:Y:S01]  /*23c0*/  @P5 STS.128 [R203+0xc800], RZ ;  /* 0x00c800ffcb005388 */ /* 0x000fe20000000c00 */
[----:B------:R-:W-:Y:S01]  /*23d0*/  IMAD.IADD R191, R197, 0x1, R0 ;  /* 0x00000001c5bf7824 */ /* 0x000fe200078e0200 */
[C---:B------:R-:W-:Y:S01]  /*23e0*/  IADD3 R183, R195.reuse, 0x2000, RZ ;  /* 0x00002000c3b77810 */ /* 0x040fe20007ffe0ff */
[----:B------:R-:W-:Y:S01]  /*23f0*/  IMAD.IADD R184, R0, 0x1, R195 ;  /* 0x0000000100b87824 */ /* 0x000fe200078e02c3 */
[----:B------:R-:W-:Y:S01]  /*2400*/  @P5 STS.128 [R203+0xe800], RZ ;  /* 0x00e800ffcb005388 */ /* 0x000fe20000000c00 */
[----:B------:R-:W-:Y:S01]  /*2410*/  IMAD R0, R2, 0x40, R81 ;  /* 0x0000004002007824 */ /* 0x000fe200078e0251 */
[----:B------:R-:W-:-:S02]  /*2420*/  IADD3 R182, R195, 0x2800, RZ ;  /* 0x00002800c3b67810 */ /* 0x000fc40007ffe0ff */
[----:B------:R-:W-:Y:S01]  /*2430*/  @P5 STS.128 [R203+0x10800], RZ ;  /* 0x010800ffcb005388 */ /* 0x000fe20000000c00 */
[C---:B------:R-:W-:Y:S02]  /*2440*/  IADD3 R181, R195.reuse, 0x3000, RZ ;  /* 0x00003000c3b57810 */ /* 0x040fe40007ffe0ff */
[C---:B------:R-:W-:Y:S01]  /*2450*/  IADD3 R180, R195.reuse, 0x3800, RZ ;  /* 0x00003800c3b47810 */ /* 0x040fe20007ffe0ff */
[----:B------:R-:W-:Y:S01]  /*2460*/  @!PT LDS RZ, [RZ] ;  /* 0x00000000fffff984 */ /* 0x000fe20000000800 */
[----:B------:R-:W-:Y:S01]  /*2470*/  @!PT LDS RZ, [RZ] ;  /* 0x00000000fffff984 */ /* 0x000fe20000000800 */
[----:B------:R-:W-:Y:S01]  /*2480*/  @!PT LDS RZ, [RZ] ;  /* 0x00000000fffff984 */ /* 0x000fe20000000800 */
[----:B------:R2:W-:Y:S01]  /*2490*/  @!P5 LDGSTS.E.BYPASS.LTC128B.128 [R203+0xc800], [R18.64] ;  /* 0x0c80000012cbdfae */ /* 0x0005e2000b901d4c */
[C---:B------:R-:W-:Y:S02]  /*24a0*/  IADD3 R179, R195.reuse, 0x4000, RZ ;  /* 0x00004000c3b37810 */ /* 0x040fe40007ffe0ff */
[C---:B------:R-:W-:Y:S01]  /*24b0*/  IADD3 R178, R195.reuse, 0x4800, RZ ;  /* 0x00004800c3b27810 */ /* 0x040fe20007ffe0ff */
[----:B------:R2:W-:Y:S01]  /*24c0*/  @!P5 LDGSTS.E.BYPASS.LTC128B.128 [R203+0xe800], [R18.64+0x80] ;  /* 0x0e80008012cbdfae */ /* 0x0005e2000b901d4c */
[C---:B------:R-:W-:Y:S02]  /*24d0*/  IADD3 R177, R195.reuse, 0x5000, RZ ;  /* 0x00005000c3b17810 */ /* 0x040fe40007ffe0ff */
[----:B------:R-:W-:Y:S01]  /*24e0*/  IADD3 R176, R195, 0x5800, RZ ;  /* 0x00005800c3b07810 */ /* 0x000fe20007ffe0ff */
[----:B------:R2:W-:Y:S04]  /*24f0*/  @!P5 LDGSTS.E.BYPASS.LTC128B.128 [R203+0x10800], [R18.64+0x100] ;  /* 0x1080010012cbdfae */ /* 0x0005e8000b901d4c */
[----:B------:R-:W-:Y:S04]  /*2500*/  @P4 STS.128 [R203+0xd000], RZ ;  /* 0x00d000ffcb004388 */ /* 0x000fe80000000c00 */
[----:B------:R-:W-:Y:S04]  /*2510*/  @P4 STS.128 [R203+0xf000], RZ ;  /* 0x00f000ffcb004388 */ /* 0x000fe80000000c00 */
[----:B------:R-:W-:Y:S04]  /*2520*/  @P4 STS.128 [R203+0x11000], RZ ;  /* 0x011000ffcb004388 */ /* 0x000fe80000000c00 */
[----:B------:R-:W-:Y:S01]  /*2530*/  @!PT LDS RZ, [RZ] ;  /* 0x00000000fffff984 */ /* 0x000fe20000000800 */
[----:B------:R-:W-:Y:S01]  /*2540*/  @!PT LDS RZ, [RZ] ;  /* 0x00000000fffff984 */ /* 0x000fe20000000800 */
[----:B------:R-:W-:Y:S01]  /*2550*/  @!PT LDS RZ, [RZ] ;  /* 0x00000000fffff984 */ /* 0x000fe20000000800 */
[----:B------:R2:W-:Y:S04]  /*2560*/  @!P4 LDGSTS.E.BYPASS.LTC128B.128 [R203+0xd000], [R16.64] ;  /* 0x0d00000010cbcfae */ /* 0x0005e8000b901d4c */
[----:B------:R2:W-:Y:S04]  /*2570*/  @!P4 LDGSTS.E.BYPASS.LTC128B.128 [R203+0xf000], [R16.64+0x80] ;  /* 0x0f00008010cbcfae */ /* 0x0005e8000b901d4c */
        /* <DEDUP_REMOVED lines=10> */
[----:B------:R-:W-:Y:S04]  /*2620*/  LDSM.16.M88.4 R40, [R198] ;  /* 0x00000000c628783b */ /* 0x000fe80000000200 */
[----:B----4-:R-:W3:Y:S04]  /*2630*/  LDSM.16.M88.4 R20, [R197+0x6800] ;  /* 0x00680000c514783b */ /* 0x010ee80000000200 */
[----:B------:R-:W4:Y:S04]  /*2640*/  LDSM.16.M88.4 R28, [R197+0x6000] ;  /* 0x00600000c51c783b */ /* 0x000f280000000200 */
[----:B------:R-:W2:Y:S04]  /*2650*/  LDSM.16.M88.4 R64, [R197+0x7000] ;  /* 0x00700000c540783b */ /* 0x000ea80000000200 */
[----:B------:R-:W2:Y:S04]  /*2660*/  LDSM.16.M88.4 R48, [R197+0x7800] ;  /* 0x00780000c530783b */ /* 0x000ea80000000200 */
[----:B------:R-:W-:Y:S04]  /*2670*/  LDSM.16.M88.4 R8, [R195+0x800] ;  /* 0x00080000c308783b */ /* 0x000fe80000000200 */
[----:B-1----:R-:W1:Y:S04]  /*2680*/  LDSM.16.M88.4 R12, [R196] ;  /* 0x00000000c40c783b */ /* 0x002e680000000200 */
[----:B------:R-:W1:Y:S04]  /*2690*/  LDSM.16.M88.4 R44, [R195] ;  /* 0x00000000c32c783b */ /* 0x000e680000000200 */
[----:B------:R-:W1:Y:S04]  /*26a0*/  LDSM.16.M88.4 R52, [R195+0x1000] ;  /* 0x00100000c334783b */ /* 0x000e680000000200 */
[----:B------:R-:W1:Y:S04]  /*26b0*/  LDSM.16.M88.4 R36, [R195+0x1800] ;  /* 0x00180000c324783b */ /* 0x000e680000000200 */
[----:B------:R-:W-:Y:S01]  /*26c0*/  LDSM.16.M88.4 R56, [R194] ;  /* 0x00000000c238783b */ /* 0x000fe20000000200 */
[C---:B---3--:R-:W-:Y:S03]  /*26d0*/  HMMA.16816.F32 R24, R40.reuse, R20, RZ ;  /* 0x000000142818723c */ /* 0x048fe600000018ff */
[----:B------:R-:W-:Y:S04]  /*26e0*/  LDSM.16.M88.4 R72, [R191+0x7800] ;  /* 0x00780000bf48783b */ /* 0x000fe80000000200 */
[----:B------:R-:W-:Y:S01]  /*26f0*/  LDSM.16.M88.4 R68, [R184] ;  /* 0x00000000b844783b */ /* 0x000fe20000000200 */
[C---:B------:R-:W-:Y:S03]  /*2700*/  HMMA.16816.F32 R20, R40.reuse, R22, RZ ;  /* 0x000000162814723c */ /* 0x040fe600000018ff */
[----:B------:R-:W-:Y:S04]  /*2710*/  LDSM.16.M88.4 R76, [R191+0x9000] ;  /* 0x00900000bf4c783b */ /* 0x000fe80000000200 */
[----:B------:R-:W0:Y:S01]  /*2720*/  LDGDEPBAR ;  /* 0x00000000000079af */ /* 0x000e220000000000 */
[C---:B----4-:R-:W-:Y:S08]  /*2730*/  HMMA.16816.F32 R32, R40.reuse, R28, RZ ;  /* 0x0000001c2820723c */ /* 0x050ff000000018ff */
[C---:B------:R-:W-:Y:S08]  /*2740*/  HMMA.16816.F32 R28, R40.reuse, R30, RZ ;  /* 0x0000001e281c723c */ /* 0x040ff000000018ff */
[C---:B--2---:R-:W-:Y:S08]  /*2750*/  HMMA.16816.F32 R16, R40.reuse, R64, RZ ;  /* 0x000000402810723c */ /* 0x044ff000000018ff */
[C---:B------:R-:W-:Y:S08]  /*2760*/  HMMA.16816.F32 R64, R40.reuse, R66, RZ ;  /* 0x000000422840723c */ /* 0x040ff000000018ff */
[C---:B------:R-:W-:Y:S08]  /*2770*/  HMMA.16816.F32 R60, R40.reuse, R48, RZ ;  /* 0x00000030283c723c */ /* 0x040ff000000018ff */
[----:B------:R-:W-:Y:S01]  /*2780*/  HMMA.16816.F32 R40, R40, R50, RZ ;  /* 0x000000322828723c */ /* 0x000fe200000018ff */
[----:B------:R-:W2:Y:S07]  /*2790*/  LDSM.16.M88.4 R48, [R191+0x6000] ;  /* 0x00600000bf30783b */ /* 0x000eae0000000200 */
[C---:B-1----:R-:W-:Y:S08]  /*27a0*/  HMMA.16816.F32 R24, R12.reuse, R8, R24 ;  /* 0x000000080c18723c */ /* 0x042ff00000001818 */
[C---:B------:R-:W-:Y:S01]  /*27b0*/  HMMA.16816.F32 R20, R12.reuse, R10, R20 ;  /* 0x0000000a0c14723c */ /* 0x040fe20000001814 */
[----:B------:R-:W1:Y:S07]  /*27c0*/  LDSM.16.M88.4 R8, [R191+0x7000] ;  /* 0x00700000bf08783b */ /* 0x000e6e0000000200 */
        /* <DEDUP_REMOVED lines=8> */
[----:B------:R-:W4:Y:S04]  /*2850*/  LDSM.16.M88.4 R36, [R193] ;  /* 0x00000000c124783b */ /* 0x000f280000000200 */
[----:B------:R-:W4:Y:S03]  /*2860*/  LDSM.16.M88.4 R12, [R184+0x1000] ;  /* 0x00100000b80c783b */ /* 0x000f260000000200 */
[C---:B--2---:R-:W-:Y:S08]  /*2870*/  HMMA.16816.F32 R32, R56.reuse, R48, R32 ;  /* 0x000000303820723c */ /* 0x044ff00000001820 */
[C---:B------:R-:W-:Y:S01]  /*2880*/  HMMA.16816.F32 R28, R56.reuse, R50, R28 ;  /* 0x00000032381c723c */ /* 0x040fe2000000181c */
[----:B------:R-:W2:Y:S07]  /*2890*/  LDSM.16.M88.4 R48, [R184+0x1800] ;  /* 0x00180000b830783b */ /* 0x000eae0000000200 */
[C---:B-1----:R-:W-:Y:S08]  /*28a0*/  HMMA.16816.F32 R16, R56.reuse, R8, R16 ;  /* 0x000000083810723c */ /* 0x042ff00000001810 */
        /* <DEDUP_REMOVED lines=8> */
[----:B------:R-:W-:Y:S03]  /*2930*/  LDSM.16.M88.4 R72, [R194+0x2000] ;  /* 0x00200000c248783b */ /* 0x000fe60000000200 */
[C---:B----4-:R-:W-:Y:S08]  /*2940*/  HMMA.16816.F32 R32, R36.reuse, R68, R32 ;  /* 0x000000442420723c */ /* 0x050ff00000001820 */
[C---:B------:R-:W-:Y:S01]  /*2950*/  HMMA.16816.F32 R28, R36.reuse, R70, R28 ;  /* 0x00000046241c723c */ /* 0x040fe2000000181c */
[----:B------:R-:W-:Y:S07]  /*2960*/  LDSM.16.M88.4 R68, [R197+0x9800] ;  /* 0x00980000c544783b */ /* 0x000fee0000000200 */
[C---:B------:R-:W-:Y:S08]  /*2970*/  HMMA.16816.F32 R16, R36.reuse, R12, R16 ;  /* 0x0000000c2410723c */ /* 0x040ff00000001810 */
[C---:B------:R-:W-:Y:S01]  /*2980*/  HMMA.16816.F32 R64, R36.reuse, R14, R64 ;  /* 0x0000000e2440723c */ /* 0x040fe20000001840 */
[----:B------:R-:W4:Y:S07]  /*2990*/  LDSM.16.M88.4 R12, [R197+0x9000] ;  /* 0x00900000c50c783b */ /* 0x000f2e0000000200 */
[C---:B------:R-:W-:Y:S08]  /*29a0*/  HMMA.16816.F32 R24, R36.reuse, R52, R24 ;  /* 0x000000342418723c */ /* 0x040ff00000001818 */
[C---:B------:R-:W-:Y:S01]  /*29b0*/  HMMA.16816.F32 R20, R36.reuse, R54, R20 ;  /* 0x000000362414723c */ /* 0x040fe20000001814 */
[----:B------:R-:W-:Y:S07]  /*29c0*/  LDSM.16.M88.4 R52, [R195+0x2000] ;  /* 0x00200000c334783b */ /* 0x000fee0000000200 */
[C---:B--2---:R-:W-:Y:S08]  /*29d0*/  HMMA.16816.F32 R60, R36.reuse, R48, R60 ;  /* 0x00000030243c723c */ /* 0x044ff0000000183c */
[----:B------:R-:W-:Y:S01]  /*29e0*/  HMMA.16816.F32 R56, R36, R50, R56 ;  /* 0x000000322438723c */ /* 0x000fe20000001838 */
[----:B------:R-:W2:Y:S04]  /*29f0*/  LDSM.16.M88.4 R36, [R196+0x2000] ;  /* 0x00200000c424783b */ /* 0x000ea80000000200 */
[----:B------:R-:W2:Y:S03]  /*2a00*/  LDSM.16.M88.4 R48, [R195+0x2800] ;  /* 0x00280000c330783b */ /* 0x000ea60000000200 */
[C---:B-1----:R-:W-:Y:S08]  /*2a10*/  HMMA.16816.F32 R32, R8.reuse, R44, R32 ;  /* 0x0000002c0820723c */ /* 0x042ff00000001820 */
[C---:B------:R-:W-:Y:S01]  /*2a20*/  HMMA.16816.F32 R28, R8.reuse, R46, R28 ;  /* 0x0000002e081c723c */ /* 0x040fe2000000181c */
[----:B------:R-:W1:Y:S07]  /*2a30*/  LDSM.16.M88.4 R44, [R195+0x3000] ;  /* 0x00300000c32c783b */ /* 0x000e6e0000000200 */
[C---:B---3--:R-:W-:Y:S08]  /*2a40*/  HMMA.16816.F32 R24, R8.reuse, R40, R24 ;  /* 0x000000280818723c */ /* 0x048ff00000001818 */
[C---:B------:R-:W-:Y:S01]  /*2a50*/  HMMA.16816.F32 R20, R8.reuse, R42, R20 ;  /* 0x0000002a0814723c */ /* 0x040fe20000001814 */
[----:B------:R-:W3:Y:S07]  /*2a60*/  LDSM.16.M88.4 R40, [R195+0x3800] ;  /* 0x00380000c328783b */ /* 0x000eee0000000200 */
[C---:B----4-:R-:W-:Y:S08]  /*2a70*/  HMMA.16816.F32 R16, R8.reuse, R12, R16 ;  /* 0x0000000c0810723c */ /* 0x050ff00000001810 */
[C---:B------:R-:W-:Y:S01]  /*2a80*/  HMMA.16816.F32 R64, R8.reuse, R14, R64 ;  /* 0x0000000e0840723c */ /* 0x040fe20000001840 */
[----:B------:R-:W4:Y:S07]  /*2a90*/  LDSM.16.M88.4 R12, [R191+0x8000] ;  /* 0x00800000bf0c783b */ /* 0x000f2e0000000200 */
[C---:B------:R-:W-:Y:S08]  /*2aa0*/  HMMA.16816.F32 R60, R8.reuse, R68, R60 ;  /* 0x00000044083c723c */ /* 0x040ff0000000183c */
[----:B------:R-:W-:Y:S01]  /*2ab0*/  HMMA.16816.F32 R56, R8, R70, R56 ;  /* 0x000000460838723c */ /* 0x000fe20000001838 */
[----:B------:R-:W3:Y:S04]  /*2ac0*/  LDSM.16.M88.4 R8, [R191+0x8800] ;  /* 0x00880000bf08783b */ /* 0x000ee80000000200 */
[----:B------:R-:W3:Y:S03]  /*2ad0*/  LDSM.16.M88.4 R68, [R191+0x9800] ;  /* 0x00980000bf44783b */ /* 0x000ee60000000200 */
[C---:B--2---:R-:W-:Y:S08]  /*2ae0*/  HMMA.16816.F32 R32, R36.reuse, R52, R32 ;  /* 0x000000342420723c */ /* 0x044ff00000001820 */
[C---:B------:R-:W-:Y:S01]  /*2af0*/  HMMA.16816.F32 R28, R36.reuse, R54, R28 ;  /* 0x00000036241c723c */ /* 0x040fe2000000181c */
[----:B------:R-:W-:Y:S07]  /*2b00*/  LDSM.16.M88.4 R52, [R193+0x2000] ;  /* 0x00200000c134783b */ /* 0x000fee0000000200 */
[C---:B------:R-:W-:Y:S08]  /*2b10*/  HMMA.16816.F32 R24, R36.reuse, R48, R24 ;  /* 0x000000302418723c */ /* 0x040ff00000001818 */
[C---:B------:R-:W-:Y:S01]  /*2b20*/  HMMA.16816.F32 R20, R36.reuse, R50, R20 ;  /* 0x000000322414723c */ /* 0x040fe20000001814 */
[----:B------:R-:W2:Y:S07]  /*2b30*/  LDSM.16.M88.4 R48, [R184+0x2000] ;  /* 0x00200000b830783b */ /* 0x000eae0000000200 */
[C---:B-1----:R-:W-:Y:S08]  /*2b40*/  HMMA.16816.F32 R16, R36.reuse, R44, R16 ;  /* 0x0000002c2410723c */ /* 0x042ff00000001810 */
[C---:B------:R-:W-:Y:S01]  /*2b50*/  HMMA.16816.F32 R64, R36.reuse, R46, R64 ;  /* 0x0000002e2440723c */ /* 0x040fe20000001840 */
[----:B------:R-:W1:Y:S07]  /*2b60*/  LDSM.16.M88.4 R44, [R184+0x2800] ;  /* 0x00280000b82c783b */ /* 0x000e6e0000000200 */
[C---:B---3--:R-:W-:Y:S08]  /*2b70*/  HMMA.16816.F32 R60, R36.reuse, R40, R60 ;  /* 0x00000028243c723c */ /* 0x048ff0000000183c */
[----:B------:R-:W-:Y:S01]  /*2b80*/  HMMA.16816.F32 R56, R36, R42, R56 ;  /* 0x0000002a2438723c */ /* 0x000fe20000001838 */
[----:B------:R-:W3:Y:S04]  /*2b90*/  LDSM.16.M88.4 R40, [R184+0x3000] ;  /* 0x00300000b828783b */ /* 0x000ee80000000200 */
[----:B------:R-:W1:Y:S03]  /*2ba0*/  LDSM.16.M88.4 R36, [R184+0x3800] ;  /* 0x00380000b824783b */ /* 0x000e660000000200 */
[C---:B----4-:R-:W-:Y:S08]  /*2bb0*/  HMMA.16816.F32 R32, R72.reuse, R12, R32 ;  /* 0x0000000c4820723c */ /* 0x050ff00000001820 */
[C---:B------:R-:W-:Y:S01]  /*2bc0*/  HMMA.16816.F32 R28, R72.reuse, R14, R28 ;  /* 0x0000000e481c723c */ /* 0x040fe2000000181c */
[----:B------:R-:W-:Y:S07]  /*2bd0*/  LDSM.16.M88.4 R12, [R198+0x4000] ;  /* 0x00400000c60c783b */ /* 0x000fee0000000200 */
[C---:B------:R-:W-:Y:S08]  /*2be0*/  HMMA.16816.F32 R24, R72.reuse, R8, R24 ;  /* 0x000000084818723c */ /* 0x040ff00000001818 */
[C---:B------:R-:W-:Y:S01]  /*2bf0*/  HMMA.16816.F32 R20, R72.reuse, R10, R20 ;  /* 0x0000000a4814723c */ /* 0x040fe20000001814 */
[----:B------:R-:W4:Y:S07]  /*2c00*/  LDSM.16.M88.4 R8, [R197+0xa000] ;  /* 0x00a00000c508783b */ /* 0x000f2e0000000200 */
[C---:B------:R-:W-:Y:S08]  /*2c10*/  HMMA.16816.F32 R16, R72.reuse, R76, R16 ;  /* 0x0000004c4810723c */ /* 0x040ff00000001810 */
[C---:B------:R-:W-:Y:S08]  /*2c20*/  HMMA.16816.F32 R64, R72.reuse, R78, R64 ;  /* 0x0000004e4840723c */ /* 0x040ff00000001840 */
[C---:B------:R-:W-:Y:S08]  /*2c30*/  HMMA.16816.F32 R60, R72.reuse, R68, R60 ;  /* 0x00000044483c723c */ /* 0x040ff0000000183c */
[----:B------:R-:W-:Y:S01]  /*2c40*/  HMMA.16816.F32 R72, R72, R70, R56 ;  /* 0x000000464848723c */ /* 0x000fe20000001838 */
[----:B------:R-:W4:Y:S04]  /*2c50*/  LDSM.16.M88.4 R68, [R197+0xa800] ;  /* 0x00a80000c544783b */ /* 0x000f280000000200 */
        /* <DEDUP_REMOVED lines=14> */
[C---:B----4-:R-:W-:Y:S08]  /*2d40*/  HMMA.16816.F32 R32, R12.reuse, R8, R32 ;  /* 0x000000080c20723c */ /* 0x050ff00000001820 */
[C---:B------:R-:W-:Y:S01]  /*2d50*/  HMMA.16816.F32 R28, R12.reuse, R10, R28 ;  /* 0x0000000a0c1c723c */ /* 0x040fe2000000181c */
[----:B------:R-:W4:Y:S07]  /*2d60*/  LDSM.16.M88.4 R8, [R195+0x5800] ;  /* 0x00580000c308783b */ /* 0x000f2e0000000200 */
[C---:B------:R-:W-:Y:S08]  /*2d70*/  HMMA.16816.F32 R24, R12.reuse, R68, R24 ;  /* 0x000000440c18723c */ /* 0x040ff00000001818 */
[C---:B------:R-:W-:Y:S08]  /*2d80*/  HMMA.16816.F32 R20, R12.reuse, R70, R20 ;  /* 0x000000460c14723c */ /* 0x040ff00000001814 */
[C---:B------:R-:W-:Y:S08]  /*2d90*/  HMMA.16816.F32 R16, R12.reuse, R56, R16 ;  /* 0x000000380c10723c */ /* 0x040ff00000001810 */
[C---:B------:R-:W-:Y:S01]  /*2da0*/  HMMA.16816.F32 R64, R12.reuse, R58, R64 ;  /* 0x0000003a0c40723c */ /* 0x040fe20000001840 */
[----:B------:R-:W-:Y:S07]  /*2db0*/  LDSM.16.M88.4 R56, [R184+0x4000] ;  /* 0x00400000b838783b */ /* 0x000fee0000000200 */
[C---:B--2---:R-:W-:Y:S08]  /*2dc0*/  HMMA.16816.F32 R60, R12.reuse, R48, R60 ;  /* 0x000000300c3c723c */ /* 0x044ff0000000183c */
[----:B------:R-:W-:Y:S01]  /*2dd0*/  HMMA.16816.F32 R72, R12, R50, R72 ;  /* 0x000000320c48723c */ /* 0x000fe20000001848 */
[----:B------:R-:W-:Y:S04]  /*2de0*/  LDSM.16.M88.4 R12, [R191+0xa000] ;  /* 0x00a00000bf0c783b */ /* 0x000fe80000000200 */
[----:B------:R-:W-:Y:S03]  /*2df0*/  LDSM.16.M88.4 R48, [R191+0xb000] ;  /* 0x00b00000bf30783b */ /* 0x000fe60000000200 */
[C---:B-1----:R-:W-:Y:S08]  /*2e00*/  HMMA.16816.F32 R32, R44.reuse, R40, R32 ;  /* 0x000000282c20723c */ /* 0x042ff00000001820 */
[C---:B------:R-:W-:Y:S01]  /*2e10*/  HMMA.16816.F32 R28, R44.reuse, R42, R28 ;  /* 0x0000002a2c1c723c */ /* 0x040fe2000000181c */
[----:B------:R-:W1:Y:S07]  /*2e20*/  LDSM.16.M88.4 R40, [R194+0x4000] ;  /* 0x00400000c228783b */ /* 0x000e6e0000000200 */
[C---:B---3--:R-:W-:Y:S08]  /*2e30*/  HMMA.16816.F32 R24, R44.reuse, R52, R24 ;  /* 0x000000342c18723c */ /* 0x048ff00000001818 */
[C---:B------:R-:W-:Y:S01]  /*2e40*/  HMMA.16816.F32 R20, R44.reuse, R54, R20 ;  /* 0x000000362c14723c */ /* 0x040fe20000001814 */
[----:B------:R-:W2:Y:S07]  /*2e50*/  LDSM.16.M88.4 R52, [R191+0xa800] ;  /* 0x00a80000bf34783b */ /* 0x000eae0000000200 */
[C---:B------:R-:W-:Y:S08]  /*2e60*/  HMMA.16816.F32 R16, R44.reuse, R36, R16 ;  /* 0x000000242c10723c */ /* 0x040ff00000001810 */
[C---:B------:R-:W-:Y:S01]  /*2e70*/  HMMA.16816.F32 R64, R44.reuse, R38, R64 ;  /* 0x000000262c40723c */ /* 0x040fe20000001840 */
[----:B------:R-:W3:Y:S07]  /*2e80*/  LDSM.16.M88.4 R36, [R191+0xb800] ;  /* 0x00b80000bf24783b */ /* 0x000eee0000000200 */
[C---:B----4-:R-:W-:Y:S01]  /*2e90*/  HMMA.16816.F32 R68, R44.reuse, R8, R60 ;  /* 0x000000082c44723c */ /* 0x050fe2000000183c */
[----:B------:R-:W4:Y:S07]  /*2ea0*/  LDSM.16.M88.4 R60, [R193+0x4000] ;  /* 0x00400000c13c783b */ /* 0x000f2e0000000200 */
[----:B------:R-:W-:Y:S01]  /*2eb0*/  HMMA.16816.F32 R72, R44, R10, R72 ;  /* 0x0000000a2c48723c */ /* 0x000fe20000001848 */
[----:B------:R-:W4:Y:S06]  /*2ec0*/  LDSM.16.M88.4 R8, [R184+0x4800] ;  /* 0x00480000b808783b */ /* 0x000f2c0000000200 */
[----:B------:R-:W-:Y:S01]  /*2ed0*/  IADD3 R45, R0, -0x38, RZ ;  /* 0xffffffc8002d7810 */ /* 0x000fe20007ffe0ff */
[----:B-1----:R-:W-:Y:S03]  /*2ee0*/  HMMA.16816.F32 R32, R40, R12, R32 ;  /* 0x0000000c2820723c */ /* 0x002fe60000001820 */
[----:B------:R-:W-:-:S05]  /*2ef0*/  ISETP.GE.AND P3, PT, R45, R88, PT ;  /* 0x000000582d00720c */ /* 0x000fca0003f66270 */
[C---:B------:R-:W-:Y:S01]  /*2f00*/  HMMA.16816.F32 R28, R40.reuse, R14, R28 ;  /* 0x0000000e281c723c */ /* 0x040fe2000000181c */
[----:B------:R-:W1:Y:S07]  /*2f10*/  LDSM.16.M88.4 R12, [R184+0x5000] ;  /* 0x00500000b80c783b */ /* 0x000e6e0000000200 */
[C---:B--2---:R-:W-:Y:S08]  /*2f20*/  HMMA.16816.F32 R24, R40.reuse, R52, R24 ;  /* 0x000000342818723c */ /* 0x044ff00000001818 */
[C---:B---3--:R-:W-:Y:S08]  /*2f30*/  HMMA.16816.F32 R68, R40.reuse, R36, R68 ;  /* 0x000000242844723c */ /* 0x048ff00000001844 */
[----:B------:R-:W-:Y:S01]  /*2f40*/  HMMA.16816.F32 R72, R40, R38, R72 ;  /* 0x000000262848723c */ /* 0x000fe20000001848 */
[----:B------:R-:W2:Y:S01]  /*2f50*/  LDSM.16.M88.4 R36, [R184+0x5800] ;  /* 0x00580000b824783b */ /* 0x000ea20000000200 */
[----:B------:R-:W-:-:S06]  /*2f60*/  DEPBAR.LE SB0, 0x0 ;  /* 0x000080000000791a */ /* 0x000fcc0000000000 */
[C---:B------:R-:W-:Y:S08]  /*2f70*/  HMMA.16816.F32 R64, R40.reuse, R50, R64 ;  /* 0x000000322840723c */ /* 0x040ff00000001840 */
[----:B------:R-:W-:Y:S08]  /*2f80*/  HMMA.16816.F32 R20, R40, R54, R20 ;  /* 0x000000362814723c */ /* 0x000ff00000001814 */
[----:B----4-:R-:W-:Y:S08]  /*2f90*/  HMMA.16816.F32 R32, R60, R56, R32 ;  /* 0x000000383c20723c */ /* 0x010ff00000001820 */
[----:B------:R-:W-:Y:S07]  /*2fa0*/  HMMA.16816.F32 R16, R40, R48, R16 ;  /* 0x000000302810723c */ /* 0x000fee0000001810 */
[C---:B------:R-:W-:Y:S01]  /*2fb0*/  IADD3 R43, R0.reuse, -0x40, RZ ;  /* 0xffffffc0002b7810 */ /* 0x040fe20007ffe0ff */
[----:B------:R-:W-:Y:S01]  /*2fc0*/  HMMA.16816.F32 R28, R60, R58, R28 ;  /* 0x0000003a3c1c723c */ /* 0x000fe2000000181c */
[----:B------:R-:W-:-:S02]  /*2fd0*/  IADD3 R41, R0, -0x3f, RZ ;  /* 0xffffffc100297810 */ /* 0x000fc40007ffe0ff */
[-C--:B------:R-:W-:Y:S02]  /*2fe0*/  ISETP.GE.AND P5, PT, R43, R88.reuse, PT ;  /* 0x000000582b00720c */ /* 0x080fe40003fa6270 */
[----:B------:R-:W-:Y:S02]  /*2ff0*/  ISETP.GE.AND P4, PT, R41, R88, PT ;  /* 0x000000582900720c */ /* 0x000fe40003f86270 */
[C---:B------:R-:W-:Y:S01]  /*3000*/  IADD3 R41, R0.reuse, -0x30, RZ ;  /* 0xffffffd000297810 */ /* 0x040fe20007ffe0ff */
[----:B------:R-:W-:Y:S01]  /*3010*/  HMMA.16816.F32 R24, R60, R8, R24 ;  /* 0x000000083c18723c */ /* 0x000fe20000001818 */
[----:B------:R-:W-:Y:S02]  /*3020*/  IADD3 R43, R0, -0x37, RZ ;  /* 0xffffffc9002b7810 */ /* 0x000fe40007ffe0ff */
[----:B------:R-:W-:Y:S02]  /*3030*/  FSEL R34, R34, -INF , !P5 ;  /* 0xff80000022227808 */ /* 0x000fe40006800000 */
[----:B------:R-:W-:-:S02]  /*3040*/  FSEL R40, R32, -INF , !P5 ;  /* 0xff80000020287808 */ /* 0x000fc40006800000 */
[C---:B------:R-:W-:Y:S01]  /*3050*/  IADD3 R9, R0.reuse, -0x2f, RZ ;  /* 0xffffffd100097810 */ /* 0x040fe20007ffe0ff */
[C---:B-1----:R-:W-:Y:S01]  /*3060*/  HMMA.16816.F32 R64, R60.reuse, R14, R64 ;  /* 0x0000000e3c40723c */ /* 0x042fe20000001840 */
[-C--:B------:R-:W-:Y:S02]  /*3070*/  ISETP.GE.AND P1, PT, R41, R88.reuse, PT ;  /* 0x000000582900720c */ /* 0x080fe40003f26270 */
[----:B------:R-:W-:Y:S02]  /*3080*/  ISETP.GE.AND P6, PT, R9, R88, PT ;  /* 0x000000580900720c */ /* 0x000fe40003fc6270 */
[----:B------:R-:W-:Y:S02]  /*3090*/  IADD3 R9, R0, -0x27, RZ ;  /* 0xffffffd900097810 */ /* 0x000fe40007ffe0ff */
[----:B------:R-:W-:Y:S01]  /*30a0*/  FSEL R32, R35, -INF , !P4 ;  /* 0xff80000023207808 */ /* 0x000fe20006000000 */
[----:B------:R-:W-:Y:S01]  /*30b0*/  HMMA.16816.F32 R20, R60, R10, R20 ;  /* 0x0000000a3c14723c */ /* 0x000fe20000001814 */
[----:B------:R-:W-:-:S02]  /*30c0*/  FSEL R33, R33, -INF , !P4 ;  /* 0xff80000021217808 */ /* 0x000fc40006000000 */
[-C--:B------:R-:W-:Y:S02]  /*30d0*/  ISETP.GE.AND P2, PT, R43, R88.reuse, PT ;  /* 0x000000582b00720c */ /* 0x080fe40003f46270 */
[-C--:B------:R-:W-:Y:S02]  /*30e0*/  ISETP.GE.AND P4, PT, R9, R88.reuse, PT ;  /* 0x000000580900720c */ /* 0x080fe40003f86270 */
[C---:B------:R-:W-:Y:S01]  /*30f0*/  IADD3 R11, R0.reuse, -0x28, RZ ;  /* 0xffffffd8000b7810 */ /* 0x040fe20007ffe0ff */
[----:B------:R-:W-:Y:S01]  /*3100*/  HMMA.16816.F32 R16, R60, R12, R16 ;  /* 0x0000000c3c10723c */ /* 0x000fe20000001810 */
[C---:B------:R-:W-:Y:S02]  /*3110*/  IADD3 R15, R0.reuse, -0x18, RZ ;  /* 0xffffffe8000f7810 */ /* 0x040fe40007ffe0ff */
[----:B------:R-:W-:Y:S02]  /*3120*/  ISETP.GE.AND P5, PT, R11, R88, PT ;  /* 0x000000580b00720c */ /* 0x000fe40003fa6270 */
[----:B------:R-:W-:-:S02]  /*3130*/  IADD3 R11, R0, -0x20, RZ ;  /* 0xffffffe0000b7810 */ /* 0x000fc40007ffe0ff */
[----:B------:R-:W-:Y:S01]  /*3140*/  IADD3 R9, R0, -0x1f, RZ ;  /* 0xffffffe100097810 */ /* 0x000fe20007ffe0ff */
[C---:B--2---:R-:W-:Y:S01]  /*3150*/  HMMA.16816.F32 R68, R60.reuse, R36, R68 ;  /* 0x000000243c44723c */ /* 0x044fe20000001844 */
[----:B------:R-:W-:Y:S02]  /*3160*/  FSEL R30, R30, -INF , !P3 ;  /* 0xff8000001e1e7808 */ /* 0x000fe40005800000 */
[----:B------:R-:W-:Y:S02]  /*3170*/  FSEL R13, R28, -INF , !P3 ;  /* 0xff8000001c0d7808 */ /* 0x000fe40005800000 */
[----:B------:R-:W-:Y:S02]  /*3180*/  ISETP.GE.AND P3, PT, R11, R88, PT ;  /* 0x000000580b00720c */ /* 0x000fe40003f66270 */
[----:B------:R-:W-:Y:S01]  /*3190*/  FSEL R26, R26, -INF , !P1 ;  /* 0xff8000001a1a7808 */ /* 0x000fe20004800000 */
[----:B------:R-:W-:Y:S01]  /*31a0*/  HMMA.16816.F32 R72, R60, R38, R72 ;  /* 0x000000263c48723c */ /* 0x000fe20000001848 */
[----:B------:R-:W-:-:S02]  /*31b0*/  FSEL R11, R24, -INF , !P1 ;  /* 0xff800000180b7808 */ /* 0x000fc40004800000 */
[----:B------:R-:W-:Y:S02]  /*31c0*/  FSEL R28, R31, -INF , !P2 ;  /* 0xff8000001f1c7808 */ /* 0x000fe40005000000 */
[----:B------:R-:W-:Y:S02]  /*31d0*/  FSEL R29, R29, -INF , !P2 ;  /* 0xff8000001d1d7808 */ /* 0x000fe40005000000 */
[-C--:B------:R-:W-:Y:S02]  /*31e0*/  ISETP.GE.AND P1, PT, R15, R88.reuse, PT ;  /* 0x000000580f00720c */ /* 0x080fe40003f26270 */
[----:B------:R-:W-:Y:S02]  /*31f0*/  ISETP.GE.AND P2, PT, R9, R88, PT ;  /* 0x000000580900720c */ /* 0x000fe40003f46270 */
[C---:B------:R-:W-:Y:S02]  /*3200*/  IADD3 R9, R0.reuse, -0x17, RZ ;  /* 0xffffffe900097810 */ /* 0x040fe40007ffe0ff */
[----:B------:R-:W-:-:S02]  /*3210*/  IADD3 R15, R0, -0x10, RZ ;  /* 0xfffffff0000f7810 */ /* 0x000fc40007ffe0ff */
[----:B------:R-:W-:Y:S02]  /*3220*/  FSEL R164, R66, -INF , !P1 ;  /* 0xff80000042a47808 */ /* 0x000fe40004800000 */
[----:B------:R-:W-:Y:S02]  /*3230*/  FSEL R157, R64, -INF , !P1 ;  /* 0xff800000409d7808 */ /* 0x000fe40004800000 */
[----:B------:R-:W-:Y:S02]  /*3240*/  FSEL R12, R27, -INF , !P6 ;  /* 0xff8000001b0c7808 */ /* 0x000fe40007000000 */
[----:B------:R-:W-:Y:S02]  /*3250*/  FSEL R25, R25, -INF , !P6 ;  /* 0xff80000019197808 */ /* 0x000fe40007000000 */
[----:B------:R-:W-:Y:S02]  /*3260*/  ISETP.GT.AND P1, PT, R2, 0x1, PT ;  /* 0x000000010200780c */ /* 0x000fe40003f24270 */
[----:B------:R-:W-:-:S02]  /*3270*/  ISETP.GE.AND P6, PT, R9, R88, PT ;  /* 0x000000580900720c */ /* 0x000fc40003fc6270 */
[----:B------:R-:W-:Y:S02]  /*3280*/  FSEL R10, R22, -INF , !P5 ;  /* 0xff800000160a7808 */ /* 0x000fe40006800000 */
[----:B------:R-:W-:Y:S02]  /*3290*/  FSEL R9, R20, -INF , !P5 ;  /* 0xff80000014097808 */ /* 0x000fe40006800000 */
[----:B------:R-:W-:Y:S02]  /*32a0*/  ISETP.GE.AND P5, PT, R15, R88, PT ;  /* 0x000000580f00720c */ /* 0x000fe40003fa6270 */
[----:B------:R-:W-:Y:S02]  /*32b0*/  IADD3 R15, R0, -0xf, RZ ;  /* 0xfffffff1000f7810 */ /* 0x000fe40007ffe0ff */
[----:B------:R-:W-:Y:S02]  /*32c0*/  FSEL R8, R23, -INF , !P4 ;  /* 0xff80000017087808 */ /* 0x000fe40006000000 */
[----:B------:R-:W-:-:S02]  /*32d0*/  FSEL R21, R21, -INF , !P4 ;  /* 0xff80000015157808 */ /* 0x000fc40006000000 */
[----:B------:R-:W-:Y:S02]  /*32e0*/  ISETP.GE.AND P4, PT, R15, R88, PT ;  /* 0x000000580f00720c */ /* 0x000fe40003f86270 */
[C---:B------:R-:W-:Y:S02]  /*32f0*/  IADD3 R23, R0.reuse, -0x8, RZ ;  /* 0xfffffff800177810 */ /* 0x040fe40007ffe0ff */
[----:B------:R-:W-:Y:S01]  /*3300*/  IADD3 R15, R0, -0x7, RZ ;  /* 0xfffffff9000f7810 */ /* 0x000fe20007ffe0ff */
[----:B------:R-:W-:Y:S01]  /*3310*/  IMAD.IADD R0, R87, 0x1, R86 ;  /* 0x0000000157007824 */ /* 0x000fe200078e0256 */
[----:B------:R-:W-:Y:S02]  /*3320*/  FSEL R162, R18, -INF , !P3 ;  /* 0xff80000012a27808 */ /* 0x000fe40005800000 */
[----:B------:R-:W-:Y:S02]  /*3330*/  FSEL R165, R16, -INF , !P3 ;  /* 0xff80000010a57808 */ /* 0x000fe40005800000 */
[----:B------:R-:W-:-:S02]  /*3340*/  FSEL R172, R19, -INF , !P2 ;  /* 0xff80000013ac7808 */ /* 0x000fc40005000000 */
[----:B------:R-:W-:Y:S02]  /*3350*/  FSEL R159, R17, -INF , !P2 ;  /* 0xff800000119f7808 */ /* 0x000fe40005000000 */
[----:B------:R-:W-:Y:S02]  /*3360*/  FSEL R142, R71, -INF , !P4 ;  /* 0xff800000478e7808 */ /* 0x000fe40006000000 */
[----:B------:R-:W-:Y:S01]  /*3370*/  FSEL R167, R69, -INF , !P4 ;  /* 0xff80000045a77808 */ /* 0x000fe20006000000 */
[----:B------:R-:W-:Y:S01]  /*3380*/  BAR.SYNC.DEFER_BLOCKING 0x0 ;  /* 0x0000000000007b1d */ /* 0x000fe20000010000 */
[-C--:B------:R-:W-:Y:S02]  /*3390*/  ISETP.GE.AND P3, PT, R23, R88.reuse, PT ;  /* 0x000000581700720c */ /* 0x080fe40003f66270 */
[----:B------:R-:W-:Y:S02]  /*33a0*/  ISETP.GE.AND P2, PT, R15, R88, PT ;  /* 0x000000580f00720c */ /* 0x000fe40003f46270 */
[----:B------:R-:W-:-:S02]  /*33b0*/  @!P1 LEA R210, P4, R82, c[0x0][0x168], 0x1 ;  /* 0x00005a0052d29a11 */ /* 0x000fc400078808ff */
[----:B------:R-:W-:Y:S02]  /*33c0*/  FSEL R170, R67, -INF , !P6 ;  /* 0xff80000043aa7808 */ /* 0x000fe40007000000 */
[----:B------:R-:W-:Y:S02]  /*33d0*/  FSEL R163, R65, -INF , !P6 ;  /* 0xff80000041a37808 */ /* 0x000fe40007000000 */
[----:B------:R-:W-:Y:S02]  /*33e0*/  FSEL R166, R70, -INF , !P5 ;  /* 0xff80000046a67808 */ /* 0x000fe40006800000 */
[----:B------:R-:W-:Y:S02]  /*33f0*/  FSEL R169, R68, -INF , !P5 ;  /* 0xff80000044a97808 */ /* 0x000fe40006800000 */
[----:B------:R-:W-:Y:S02]  /*3400*/  FSEL R140, R74, -INF , !P3 ;  /* 0xff8000004a8c7808 */ /* 0x000fe40005800000 */
[----:B------:R-:W-:-:S02]  /*3410*/  FSEL R143, R72, -INF , !P3 ;  /* 0xff800000488f7808 */ /* 0x000fc40005800000 */
[----:B------:R-:W-:Y:S02]  /*3420*/  FSEL R160, R75, -INF , !P2 ;  /* 0xff8000004ba07808 */ /* 0x000fe40005000000 */
[----:B------:R-:W-:Y:S02]  /*3430*/  FSEL R141, R73, -INF , !P2 ;  /* 0xff800000498d7808 */ /* 0x000fe40005000000 */
[----:B------:R-:W-:Y:S01]  /*3440*/  @!P1 LEA.HI.X R211, R82, c[0x0][0x16c], R85, 0x1, P4 ;  /* 0x00005b0052d39a11 */ /* 0x000fe200020f0c55 */
[----:B------:R-:W-:Y:S05]  /*3450*/  @!P1 BRA `(.L_x_3332) ;  /* 0x0000059000009947 */ /* 0x000fea0003800000 */
[----:B------:R-:W-:Y:S05]  /*3460*/  @!P0 BRA `(.L_x_3333) ;  /* 0x0000039000008947 */ /* 0x000fea0003800000 */
[----:B------:R-:W1:Y:S01]  /*3470*/  I2F.RP R19, R80 ;  /* 0x0000005000137306 */ /* 0x000e620000209400 */
[----:B------:R-:W-:Y:S02]  /*3480*/  IADD3 R18, R4, -0x80, RZ ;  /* 0xffffff8004127810 */ /* 0x000fe40007ffe0ff */
[----:B------:R-:W-:Y:S02]  /*3490*/  IABS R14, R3 ;  /* 0x00000003000e7213 */ /* 0x000fe40000000000 */
[----:B------:R-:W-:-:S02]  /*34a0*/  IABS R4, R18 ;  /* 0x0000001200047213 */ /* 0x000fc40000000000 */
[----:B------:R-:W-:Y:S02]  /*34b0*/  LOP3.LUT R3, R3, c[0x0][0x2d0], RZ, 0x3c, !PT ;  /* 0x0000b40003037a12 */ /* 0x000fe400078e3cff */
[----:B------:R-:W-:Y:S02]  /*34c0*/  LOP3.LUT R18, R18, c[0x0][0x2d0], RZ, 0x3c, !PT ;  /* 0x0000b40012127a12 */ /* 0x000fe400078e3cff */
        /* <DEDUP_REMOVED lines=13> */
[C---:B------:R-:W-:Y:S01]  /*35a0*/  IMAD R17, R80.reuse, R17, R14 ;  /* 0x0000001150117224 */ /* 0x040fe200078e020e */
[----:B------:R-:W-:Y:S01]  /*35b0*/  LOP3.LUT R14, RZ, c[0x0][0x2d0], RZ, 0x33, !PT ;  /* 0x0000b400ff0e7a12 */ /* 0x000fe200078e33ff */
        /* <DEDUP_REMOVED lines=36> */
.L_x_3333:
[----:B------:R-:W-:-:S04]  /*3800*/  LEA R4, -R6, RZ, 0x6 ;  /* 0x000000ff06047211 */ /* 0x000fc800078e31ff */
[----:B------:R-:W-:Y:S02]  /*3810*/  SHF.R.S32.HI R3, RZ, 0x1f, R4 ;  /* 0x0000001fff037819 */ /* 0x000fe40000011404 */
.L_x_3334:
[----:B------:R-:W-:Y:S01]  /*3820*/  IADD3 R82, P1, R4, R82, RZ ;  /* 0x0000005204527210 */ /* 0x000fe20007f3e0ff */
[----:B------:R-:W-:Y:S02]  /*3830*/  IMAD.MOV.U32 R17, RZ, RZ, 0x5 ;  /* 0x00000005ff117424 */ /* 0x000fe400078e00ff */
[----:B------:R-:W-:Y:S01]  /*3840*/  IMAD.SHL.U32 R15, R6, 0x20, RZ ;  /* 0x00000020060f7824 */ /* 0x000fe200078e00ff */
[----:B------:R-:W-:Y:S01]  /*3850*/  LEA R210, P2, R82, c[0x0][0x168], 0x1 ;  /* 0x00005a0052d27a11 */ /* 0x000fe200078408ff */
[----:B------:R-:W-:Y:S01]  /*3860*/  IMAD.X R3, R3, 0x1, R85, P1 ;  /* 0x0000000103037824 */ /* 0x000fe200008e0655 */
[----:B------:R-:W-:Y:S02]  /*3870*/  SHF.L.U64.HI R6, R6, R17, c[0x0][0x19c] ;  /* 0x0000670006067619 */ /* 0x000fe40000010211 */
[----:B------:R-:W-:Y:S02]  /*3880*/  IADD3 R16, P1, R15, R210, RZ ;  /* 0x000000d20f107210 */ /* 0x000fe40007f3e0ff */
[----:B------:R-:W-:-:S02]  /*3890*/  LEA.HI.X R211, R82, c[0x0][0x16c], R3, 0x1, P2 ;  /* 0x00005b0052d37a11 */ /* 0x000fc400010f0c03 */
[----:B------:R-:W-:-:S03]  /*38a0*/  IADD3 R14, P2, R15, R16, RZ ;  /* 0x000000100f0e7210 */ /* 0x000fc60007f5e0ff */
[C---:B------:R-:W-:Y:S01]  /*38b0*/  IMAD.X R17, R6.reuse, 0x1, R211, P1 ;  /* 0x0000000106117824 */ /* 0x040fe200008e06d3 */
[----:B------:R-:W-:Y:S01]  /*38c0*/  IADD3 R18, P1, R15, R14, RZ ;  /* 0x0000000e0f127210 */ /* 0x000fe20007f3e0ff */
[----:B------:R-:W-:Y:S01]  /*38d0*/  @!PT LDS RZ, [RZ] ;  /* 0x00000000fffff984 */ /* 0x000fe20000000800 */
[----:B------:R-:W-:Y:S01]  /*38e0*/  @!PT LDS RZ, [RZ] ;  /* 0x00000000fffff984 */ /* 0x000fe20000000800 */
[----:B------:R-:W-:Y:S01]  /*38f0*/  @!PT LDS RZ, [RZ] ;  /* 0x00000000fffff984 */ /* 0x000fe20000000800 */
[----:B------:R1:W-:Y:S02]  /*3900*/  LDGSTS.E.BYPASS.LTC128B.128 [R203+0x6000], [R210.64] ;  /* 0x06000000d2cb7fae */ /* 0x0003e4000b901d4c */
[C---:B------:R-:W-:Y:S02]  /*3910*/  IMAD.X R15, R6.reuse, 0x1, R17, P2 ;  /* 0x00000001060f7824 */ /* 0x040fe400010e0611 */
[----:B------:R1:W-:Y:S02]  /*3920*/  LDGSTS.E.BYPASS.LTC128B.128 [R203+0x8000], [R210.64+0x80] ;  /* 0x08000080d2cb7fae */ /* 0x0003e4000b901d4c */
[----:B------:R-:W-:Y:S02]  /*3930*/  IMAD.X R19, R6, 0x1, R15, P1 ;  /* 0x0000000106137824 */ /* 0x000fe400008e060f */
[----:B------:R1:W-:Y:S04]  /*3940*/  LDGSTS.E.BYPASS.LTC128B.128 [R203+0xa000], [R210.64+0x100] ;  /* 0x0a000100d2cb7fae */ /* 0x0003e8000b901d4c */
[----:B------:R1:W-:Y:S04]  /*3950*/  LDGSTS.E.BYPASS.LTC128B.128 [R203+0x6800], [R16.64] ;  /* 0x0680000010cb7fae */ /* 0x0003e8000b901d4c */
[----:B------:R1:W-:Y:S04]  /*3960*/  LDGSTS.E.BYPASS.LTC128B.128 [R203+0x8800], [R16.64+0x80] ;  /* 0x0880008010cb7fae */ /* 0x0003e8000b901d4c */
[----:B------:R1:W-:Y:S04]  /*3970*/  LDGSTS.E.BYPASS.LTC128B.128 [R203+0xa800], [R16.64+0x100] ;  /* 0x0a80010010cb7fae */ /* 0x0003e8000b901d4c */
[----:B------:R1:W-:Y:S04]  /*3980*/  LDGSTS.E.BYPASS.LTC128B.128 [R203+0x7000], [R14.64] ;  /* 0x070000000ecb7fae */ /* 0x0003e8000b901d4c */
[----:B------:R1:W-:Y:S04]  /*3990*/  LDGSTS.E.BYPASS.LTC128B.128 [R203+0x9000], [R14.64+0x80] ;  /* 0x090000800ecb7fae */ /* 0x0003e8000b901d4c */
[----:B------:R1:W-:Y:S04]  /*39a0*/  LDGSTS.E.BYPASS.LTC128B.128 [R203+0xb000], [R14.64+0x100] ;  /* 0x0b0001000ecb7fae */ /* 0x0003e8000b901d4c */
[----:B------:R1:W-:Y:S04]  /*39b0*/  LDGSTS.E.BYPASS.LTC128B.128 [R203+0x7800], [R18.64] ;  /* 0x0780000012cb7fae */ /* 0x0003e8000b901d4c */
[----:B------:R1:W-:Y:S04]  /*39c0*/  LDGSTS.E.BYPASS.LTC128B.128 [R203+0x9800], [R18.64+0x80] ;  /* 0x0980008012cb7fae */ /* 0x0003e8000b901d4c */
[----:B------:R1:W-:Y:S04]  /*39d0*/  LDGSTS.E.BYPASS.LTC128B.128 [R203+0xb800], [R18.64+0x100] ;  /* 0x0b80010012cb7fae */ /* 0x0003e8000b901d4c */
[----:B------:R-:W0:Y:S02]  /*39e0*/  LDGDEPBAR ;  /* 0x00000000000079af */ /* 0x000e240000000000 */
.L_x_3332:
        /* <DEDUP_REMOVED lines=64> */
[----:B------:R-:W-:Y:S01]  /*3df0*/  ISETP.GE.AND P1, PT, R2, 0x2, PT ;  /* 0x000000020200780c */ /* 0x000fe20003f26270 */
[----:B------:R-:W-:Y:S01]  /*3e00*/  FFMA.FTZ R146, R29, c[0x0][0x23c], -R168 ;  /* 0x00008f001d927a23 */ /* 0x000fe200000108a8 */
[----:B------:R-:W-:Y:S01]  /*3e10*/  MUFU.EX2 R152, R152 ;  /* 0x0000009800987308 */ /* 0x000fe20000000800 */
[--C-:B------:R-:W-:Y:S01]  /*3e20*/  FFMA.FTZ R153, R34, c[0x0][0x23c], -R161.reuse ;  /* 0x00008f0022997a23 */ /* 0x100fe200000108a1 */
[----:B------:R-:W-:Y:S01]  /*3e30*/  LDSM.16.MT88.4 R136, [R190+0xc800] ;  /* 0x00c80000be88783b */ /* 0x000fe20000004200 */
[----:B------:R-:W-:-:S02]  /*3e40*/  FFMA.FTZ R154, R32, c[0x0][0x23c], -R161 ;  /* 0x00008f00209a7a23 */ /* 0x000fc400000108a1 */
[--C-:B------:R-:W-:Y:S01]  /*3e50*/  FFMA.FTZ R155, R30, c[0x0][0x23c], -R161.reuse ;  /* 0x00008f001e9b7a23 */ /* 0x100fe200000108a1 */
[----:B------:R-:W-:Y:S01]  /*3e60*/  LDSM.16.MT88.4 R32, [R189+0xc800] ;  /* 0x00c80000bd20783b */ /* 0x000fe20000004200 */
[--C-:B------:R-:W-:Y:S01]  /*3e70*/  FFMA.FTZ R148, R28, c[0x0][0x23c], -R161.reuse ;  /* 0x00008f001c947a23 */ /* 0x100fe200000108a1 */
[----:B------:R-:W2:Y:S01]  /*3e80*/  MUFU.EX2 R151, R151 ;  /* 0x0000009700977308 */ /* 0x000ea20000000800 */
[--C-:B------:R-:W-:Y:S01]  /*3e90*/  FFMA.FTZ R150, R11, c[0x0][0x23c], -R168.reuse ;  /* 0x00008f000b967a23 */ /* 0x100fe200000108a8 */
[----:B------:R-:W-:Y:S01]  /*3ea0*/  LDSM.16.MT88.4 R28, [R188+0xc800] ;  /* 0x00c80000bc1c783b */ /* 0x000fe20000004200 */
[--C-:B------:R-:W-:Y:S02]  /*3eb0*/  FFMA.FTZ R144, R9, c[0x0][0x23c], -R168.reuse ;  /* 0x00008f0009907a23 */ /* 0x100fe400000108a8 */
[--C-:B------:R-:W-:Y:S02]  /*3ec0*/  FFMA.FTZ R135, R10, c[0x0][0x23c], -R161.reuse ;  /* 0x00008f000a877a23 */ /* 0x100fe400000108a1 */
[----:B------:R-:W-:Y:S01]  /*3ed0*/  FFMA.FTZ R0, R8, c[0x0][0x23c], -R161 ;  /* 0x00008f0008007a23 */ /* 0x000fe200000108a1 */
[----:B------:R-:W-:Y:S01]  /*3ee0*/  MUFU.EX2 R149, R149 ;  /* 0x0000009500957308 */ /* 0x000fe20000000800 */
[----:B------:R-:W1:Y:S01]  /*3ef0*/  LDSM.16.MT88.4 R8, [R192+0xe800] ;  /* 0x00e80000c008783b */ /* 0x000e620000004200 */
[----:B------:R-:W-:-:S02]  /*3f00*/  FFMA.FTZ R145, R25, c[0x0][0x23c], -R168 ;  /* 0x00008f0019917a23 */ /* 0x000fc400000108a8 */
[--C-:B------:R-:W-:Y:S02]  /*3f10*/  FFMA.FTZ R133, R21, c[0x0][0x23c], -R168.reuse ;  /* 0x00008f0015857a23 */ /* 0x100fe400000108a8 */
[--C-:B------:R-:W-:Y:S01]  /*3f20*/  FFMA.FTZ R147, R26, c[0x0][0x23c], -R161.reuse ;  /* 0x00008f001a937a23 */ /* 0x100fe200000108a1 */
[----:B------:R-:W1:Y:S01]  /*3f30*/  LDSM.16.MT88.4 R20, [R192+0xc800] ;  /* 0x00c80000c014783b */ /* 0x000e620000004200 */
[----:B------:R-:W3:Y:S01]  /*3f40*/  MUFU.EX2 R146, R146 ;  /* 0x0000009200927308 */ /* 0x000ee20000000800 */
[----:B--2---:R-:W-:Y:S01]  /*3f50*/  F2FP.PACK_AB R116, R151, R152 ;  /* 0x000000989774723e */ /* 0x004fe200000000ff */
[----:B------:R-:W-:Y:S01]  /*3f60*/  FFMA.FTZ R134, R12, c[0x0][0x23c], -R161 ;  /* 0x00008f000c867a23 */ /* 0x000fe200000108a1 */
[----:B------:R-:W-:Y:S01]  /*3f70*/  LDSM.16.MT88.4 R24, [R190+0xe800] ;  /* 0x00e80000be18783b */ /* 0x000fe20000004200 */
[--C-:B------:R-:W-:Y:S02]  /*3f80*/  FFMA.FTZ R156, R165, c[0x0][0x23c], -R168.reuse ;  /* 0x00008f00a59c7a23 */ /* 0x100fe400000108a8 */
[--C-:B------:R-:W-:Y:S01]  /*3f90*/  FFMA.FTZ R158, R163, c[0x0][0x23c], -R168.reuse ;  /* 0x00008f00a39e7a23 */ /* 0x100fe200000108a8 */
[----:B------:R-:W2:Y:S01]  /*3fa0*/  LDSM.16.MT88.4 R12, [R188+0xe800] ;  /* 0x00e80000bc0c783b */ /* 0x000ea20000004200 */
        /* <DEDUP_REMOVED lines=216> */
[----:B------:R-:W-:Y:S01]  /*4d30*/  UMOV UR8, 0x5 ;  /* 0x0000000500087882 */ /* 0x000fe20000000000 */
[----:B------:R-:W-:Y:S01]  /*4d40*/  IMAD.MOV.U32 R133, RZ, RZ, R132 ;  /* 0x000000ffff857224 */ /* 0x000fe200078e0084 */
[----:B------:R-:W-:-:S02]  /*4d50*/  USHF.R.S32.HI UR5, URZ, 0x1f, UR4 ;  /* 0x0000001f3f057899 */ /* 0x000fc40008011404 */
[----:B------:R-:W-:Y:S01]  /*4d60*/  ULDC UR9, c[0x0][0x1a4] ;  /* 0x0000690000097ab9 */ /* 0x000fe20000000800 */
[----:B------:R-:W-:Y:S01]  /*4d70*/  MOV R213, UR4 ;  /* 0x0000000400d57c02 */ /* 0x000fe20008000f00 */
[----:B------:R-:W-:Y:S02]  /*4d80*/  USHF.L.U64.HI UR9, UR10, UR8, UR9 ;  /* 0x000000080a097299 */ /* 0x000fe40008010209 */
[----:B------:R-:W-:Y:S01]  /*4d90*/  MOV R212, UR5 ;  /* 0x0000000500d47c02 */ /* 0x000fe20008000f00 */
[----:B------:R-:W-:Y:S02]  /*4da0*/  USHF.L.U32 UR10, UR10, 0x5, URZ ;  /* 0x000000050a0a7899 */ /* 0x000fe4000800063f */
[----:B------:R-:W-:Y:S02]  /*4db0*/  ULDC UR4, c[0x0][0x19c] ;  /* 0x0000670000047ab9 */ /* 0x000fe40000000800 */
.L_x_3339:
        /* <DEDUP_REMOVED lines=59> */
[C---:B------:R-:W-:Y:S01]  /*5170*/  IMAD.WIDE.U32 R6, R4.reuse, c[0x0][0x188], R6 ;  /* 0x0000620004067a25 */ /* 0x040fe200078e0006 */
[----:B------:R-:W-:Y:S05]  /*5180*/  SHF.R.S32.HI R3, RZ, 0x1f, R4 ;  /* 0x0000001fff037819 */ /* 0x000fea0000011404 */
[----:B------:R-:W-:Y:S04]  /*5190*/  IMAD R3, R3, c[0x0][0x188], RZ ;  /* 0x0000620003037a24 */ /* 0x000fe800078e02ff */
[----:B------:R-:W-:Y:S04]  /*51a0*/  IMAD R3, R4, c[0x0][0x18c], R3 ;  /* 0x0000630004037a24 */ /* 0x000fe800078e0203 */
[----:B------:R-:W-:Y:S02]  /*51b0*/  IMAD.IADD R3, R7, 0x1, R3 ;  /* 0x0000000107037824 */ /* 0x000fe400078e0203 */
.L_x_3336:
[C---:B------:R-:W-:Y:S04]  /*51c0*/  LEA R200, P1, R6.reuse, R200, 0x1 ;  /* 0x000000c806c87211 */ /* 0x040fe800078208ff */
[----:B------:R-:W-:Y:S02]  /*51d0*/  LEA.HI.X R201, R6, R201, R3, 0x1, P1 ;  /* 0x000000c906c97211 */ /* 0x000fe400008f0c03 */
[----:B------:R-:W-:Y:S03]  /*51e0*/  IADD3 R218, P1, R200, UR10, RZ ;  /* 0x0000000ac8da7c10 */ /* 0x000fe6000ff3e0ff */
[----:B------:R-:W-:Y:S01]  /*51f0*/  @!PT LDS RZ, [RZ] ;  /* 0x00000000fffff984 */ /* 0x000fe20000000800 */
[----:B------:R-:W-:Y:S01]  /*5200*/  @!PT LDS RZ, [RZ] ;  /* 0x00000000fffff984 */ /* 0x000fe20000000800 */
[----:B------:R-:W-:Y:S01]  /*5210*/  @!PT LDS RZ, [RZ] ;  /* 0x00000000fffff984 */ /* 0x000fe20000000800 */
[----:B------:R1:W-:Y:S01]  /*5220*/  LDGSTS.E.BYPASS.LTC128B.128 [R203+0xc000], [R200.64] ;  /* 0x0c000000c8cb7fae */ /* 0x0003e2000b901d4c */
[----:B------:R-:W-:Y:S02]  /*5230*/  IADD3.X R219, R201, UR9, RZ, P1, !PT ;  /* 0x00000009c9db7c10 */ /* 0x000fe40008ffe4ff */
[----:B------:R-:W-:Y:S01]  /*5240*/  IADD3 R134, P1, R218, UR10, RZ ;  /* 0x0000000ada867c10 */ /* 0x000fe2000ff3e0ff */
[----:B------:R1:W-:Y:S03]  /*5250*/  LDGSTS.E.BYPASS.LTC128B.128 [R203+0xe000], [R200.64+0x80] ;  /* 0x0e000080c8cb7fae */ /* 0x0003e6000b901d4c */
[----:B------:R-:W-:Y:S01]  /*5260*/  IADD3.X R135, R219, UR9, RZ, P1, !PT ;  /* 0x00000009db877c10 */ /* 0x000fe20008ffe4ff */
[----:B------:R1:W-:Y:S01]  /*5270*/  LDGSTS.E.BYPASS.LTC128B.128 [R203+0x10000], [R200.64+0x100] ;  /* 0x10000100c8cb7fae */ /* 0x0003e2000b901d4c */
[----:B------:R-:W-:Y:S03]  /*5280*/  IADD3 R2, P1, R134, UR10, RZ ;  /* 0x0000000a86027c10 */ /* 0x000fe6000ff3e0ff */
[----:B------:R1:W-:Y:S01]  /*5290*/  LDGSTS.E.BYPASS.LTC128B.128 [R203+0xc800], [R218.64] ;  /* 0x0c800000dacb7fae */ /* 0x0003e2000b901d4c */
[----:B------:R-:W-:Y:S02]  /*52a0*/  IADD3.X R3, R135, UR9, RZ, P1, !PT ;  /* 0x0000000987037c10 */ /* 0x000fe40008ffe4ff */
[----:B------:R-:W-:Y:S01]  /*52b0*/  ISETP.GE.AND P1, PT, R214, 0x1, PT ;  /* 0x00000001d600780c */ /* 0x000fe20003f26270 */
        /* <DEDUP_REMOVED lines=8> */
[----:B------:R-:W-:Y:S04]  /*5340*/  LDSM.16.M88.4 R136, [R198] ;  /* 0x00000000c688783b */ /* 0x000fe80000000200 */
[----:B------:R-:W2:Y:S04]  /*5350*/  LDSM.16.M88.4 R140, [R197+0x6000] ;  /* 0x00600000c58c783b */ /* 0x000ea80000000200 */
[----:B------:R-:W3:Y:S04]  /*5360*/  LDSM.16.M88.4 R144, [R197+0x6800] ;  /* 0x00680000c590783b */ /* 0x000ee80000000200 */
[----:B------:R-:W4:Y:S04]  /*5370*/  LDSM.16.M88.4 R148, [R197+0x7000] ;  /* 0x00700000c594783b */ /* 0x000f280000000200 */
[----:B------:R-:W0:Y:S04]  /*5380*/  LDGDEPBAR ;  /* 0x00000000000079af */ /* 0x000e280000000000 */
[----:B------:R-:W5:Y:S04]  /*5390*/  LDSM.16.M88.4 R152, [R197+0x7800] ;  /* 0x00780000c598783b */ /* 0x000f680000000200 */
[----:B------:R-:W-:Y:S04]  /*53a0*/  LDSM.16.M88.4 R156, [R196] ;  /* 0x00000000c49c783b */ /* 0x000fe80000000200 */
[----:B------:R-:W1:Y:S04]  /*53b0*/  LDSM.16.M88.4 R160, [R195] ;  /* 0x00000000c3a0783b */ /* 0x000e680000000200 */
[----:B------:R-:W1:Y:S04]  /*53c0*/  LDSM.16.M88.4 R164, [R187] ;  /* 0x00000000bba4783b */ /* 0x000e680000000200 */
[----:B------:R-:W1:Y:S04]  /*53d0*/  LDSM.16.M88.4 R168, [R186] ;  /* 0x00000000baa8783b */ /* 0x000e680000000200 */
[----:B------:R-:W1:Y:S01]  /*53e0*/  LDSM.16.M88.4 R172, [R185] ;  /* 0x00000000b9ac783b */ /* 0x000e620000000200 */
[C---:B--2---:R-:W-:Y:S08]  /*53f0*/  HMMA.16816.F32 R4, R136.reuse, R140, RZ ;  /* 0x0000008c8804723c */ /* 0x044ff000000018ff */
[C---:B------:R-:W-:Y:S01]  /*5400*/  HMMA.16816.F32 R8, R136.reuse, R142, RZ ;  /* 0x0000008e8808723c */ /* 0x040fe200000018ff */
[----:B------:R-:W-:Y:S07]  /*5410*/  LDSM.16.M88.4 R140, [R194] ;  /* 0x00000000c28c783b */ /* 0x000fee0000000200 */
[C---:B---3--:R-:W-:Y:S08]  /*5420*/  HMMA.16816.F32 R12, R136.reuse, R144, RZ ;  /* 0x00000090880c723c */ /* 0x048ff000000018ff */
[C---:B------:R-:W-:Y:S01]  /*5430*/  HMMA.16816.F32 R16, R136.reuse, R146, RZ ;  /* 0x000000928810723c */ /* 0x040fe200000018ff */
[----:B------:R-:W2:Y:S07]  /*5440*/  LDSM.16.M88.4 R144, [R191+0x6000] ;  /* 0x00600000bf90783b */ /* 0x000eae0000000200 */
[C---:B----4-:R-:W-:Y:S08]  /*5450*/  HMMA.16816.F32 R20, R136.reuse, R148, RZ ;  /* 0x000000948814723c */ /* 0x050ff000000018ff */
[C---:B------:R-:W-:Y:S01]  /*5460*/  HMMA.16816.F32 R24, R136.reuse, R150, RZ ;  /* 0x000000968818723c */ /* 0x040fe200000018ff */
[----:B------:R-:W3:Y:S07]  /*5470*/  LDSM.16.M88.4 R148, [R191+0x6800] ;  /* 0x00680000bf94783b */ /* 0x000eee0000000200 */
[C---:B-----5:R-:W-:Y:S08]  /*5480*/  HMMA.16816.F32 R28, R136.reuse, R152, RZ ;  /* 0x00000098881c723c */ /* 0x060ff000000018ff */
[----:B------:R-:W-:Y:S01]  /*5490*/  HMMA.16816.F32 R32, R136, R154, RZ ;  /* 0x0000009a8820723c */ /* 0x000fe200000018ff */
[----:B------:R-:W4:Y:S04]  /*54a0*/  LDSM.16.M88.4 R136, [R191+0x7000] ;  /* 0x00700000bf88783b */ /* 0x000f280000000200 */
[----:B------:R-:W5:Y:S03]  /*54b0*/  LDSM.16.M88.4 R152, [R191+0x7800] ;  /* 0x00780000bf98783b */ /* 0x000f660000000200 */
[C---:B-1----:R-:W-:Y:S08]  /*54c0*/  HMMA.16816.F32 R4, R156.reuse, R160, R4 ;  /* 0x000000a09c04723c */ /* 0x042ff00000001804 */
[C---:B------:R-:W-:Y:S01]  /*54d0*/  HMMA.16816.F32 R8, R156.reuse, R162, R8 ;  /* 0x000000a29c08723c */ /* 0x040fe20000001808 */
[----:B------:R-:W-:Y:S07]  /*54e0*/  LDSM.16.M88.4 R160, [R193] ;  /* 0x00000000c1a0783b */ /* 0x000fee0000000200 */
[C---:B------:R-:W-:Y:S08]  /*54f0*/  HMMA.16816.F32 R12, R156.reuse, R164, R12 ;  /* 0x000000a49c0c723c */ /* 0x040ff0000000180c */
[C---:B------:R-:W-:Y:S01]  /*5500*/  HMMA.16816.F32 R16, R156.reuse, R166, R16 ;  /* 0x000000a69c10723c */ /* 0x040fe20000001810 */
[----:B------:R-:W1:Y:S07]  /*5510*/  LDSM.16.M88.4 R164, [R184] ;  /* 0x00000000b8a4783b */ /* 0x000e6e0000000200 */
[C---:B------:R-:W-:Y:S08]  /*5520*/  HMMA.16816.F32 R20, R156.reuse, R168, R20 ;  /* 0x000000a89c14723c */ /* 0x040ff00000001814 */
[C---:B------:R-:W-:Y:S01]  /*5530*/  HMMA.16816.F32 R24, R156.reuse, R170, R24 ;  /* 0x000000aa9c18723c */ /* 0x040fe20000001818 */
[----:B------:R-:W1:Y:S07]  /*5540*/  LDSM.16.M88.4 R168, [R184+0x800] ;  /* 0x00080000b8a8783b */ /* 0x000e6e0000000200 */
[C---:B------:R-:W-:Y:S08]  /*5550*/  HMMA.16816.F32 R28, R156.reuse, R172, R28 ;  /* 0x000000ac9c1c723c */ /* 0x040ff0000000181c */
[----:B------:R-:W-:Y:S01]  /*5560*/  HMMA.16816.F32 R32, R156, R174, R32 ;  /* 0x000000ae9c20723c */ /* 0x000fe20000001820 */
[----:B------:R-:W1:Y:S04]  /*5570*/  LDSM.16.M88.4 R156, [R184+0x1000] ;  /* 0x00100000b89c783b */ /* 0x000e680000000200 */
[----:B------:R-:W1:Y:S03]  /*5580*/  LDSM.16.M88.4 R172, [R184+0x1800] ;  /* 0x00180000b8ac783b */ /* 0x000e660000000200 */
[C---:B--2---:R-:W-:Y:S08]  /*5590*/  HMMA.16816.F32 R4, R140.reuse, R144, R4 ;  /* 0x000000908c04723c */ /* 0x044ff00000001804 */
[C---:B------:R-:W-:Y:S01]  /*55a0*/  HMMA.16816.F32 R8, R140.reuse, R146, R8 ;  /* 0x000000928c08723c */ /* 0x040fe20000001808 */
[----:B------:R-:W-:Y:S07]  /*55b0*/  LDSM.16.M88.4 R144, [R197+0x8000] ;  /* 0x00800000c590783b */ /* 0x000fee0000000200 */
[C---:B---3--:R-:W-:Y:S08]  /*55c0*/  HMMA.16816.F32 R12, R140.reuse, R148, R12 ;  /* 0x000000948c0c723c */ /* 0x048ff0000000180c */
[C---:B------:R-:W-:Y:S01]  /*55d0*/  HMMA.16816.F32 R16, R140.reuse, R150, R16 ;  /* 0x000000968c10723c */ /* 0x040fe20000001810 */
[----:B------:R-:W-:Y:S07]  /*55e0*/  LDSM.16.M88.4 R148, [R197+0x8800] ;  /* 0x00880000c594783b */ /* 0x000fee0000000200 */
[C---:B----4-:R-:W-:Y:S08]  /*55f0*/  HMMA.16816.F32 R20, R140.reuse, R136, R20 ;  /* 0x000000888c14723c */ /* 0x050ff00000001814 */
[C---:B------:R-:W-:Y:S01]  /*5600*/  HMMA.16816.F32 R24, R140.reuse, R138, R24 ;  /* 0x0000008a8c18723c */ /* 0x040fe20000001818 */
[----:B------:R-:W2:Y:S07]  /*5610*/  LDSM.16.M88.4 R136, [R198+0x2000] ;  /* 0x00200000c688783b */ /* 0x000eae0000000200 */
[C---:B-----5:R-:W-:Y:S08]  /*5620*/  HMMA.16816.F32 R28, R140.reuse, R152, R28 ;  /* 0x000000988c1c723c */ /* 0x060ff0000000181c */
[----:B------:R-:W-:Y:S01]  /*5630*/  HMMA.16816.F32 R32, R140, R154, R32 ;  /* 0x0000009a8c20723c */ /* 0x000fe20000001820 */
[----:B------:R-:W3:Y:S04]  /*5640*/  LDSM.16.M88.4 R140, [R197+0x9000] ;  /* 0x00900000c58c783b */ /* 0x000ee80000000200 */
[----:B------:R-:W4:Y:S03]  /*5650*/  LDSM.16.M88.4 R152, [R197+0x9800] ;  /* 0x00980000c598783b */ /* 0x000f260000000200 */
[C---:B-1----:R-:W-:Y:S08]  /*5660*/  HMMA.16816.F32 R4, R160.reuse, R164, R4 ;  /* 0x000000a4a004723c */ /* 0x042ff00000001804 */
[C---:B------:R-:W-:Y:S01]  /*5670*/  HMMA.16816.F32 R8, R160.reuse, R166, R8 ;  /* 0x000000a6a008723c */ /* 0x040fe20000001808 */
[----:B------:R-:W-:Y:S07]  /*5680*/  LDSM.16.M88.4 R164, [R183] ;  /* 0x00000000b7a4783b */ /* 0x000fee0000000200 */
[C---:B------:R-:W-:Y:S08]  /*5690*/  HMMA.16816.F32 R12, R160.reuse, R168, R12 ;  /* 0x000000a8a00c723c */ /* 0x040ff0000000180c */
[C---:B------:R-:W-:Y:S01]  /*56a0*/  HMMA.16816.F32 R16, R160.reuse, R170, R16 ;  /* 0x000000aaa010723c */ /* 0x040fe20000001810 */
[----:B------:R-:W-:Y:S07]  /*56b0*/  LDSM.16.M88.4 R168, [R182] ;  /* 0x00000000b6a8783b */ /* 0x000fee0000000200 */
[C---:B------:R-:W-:Y:S08]  /*56c0*/  HMMA.16816.F32 R20, R160.reuse, R156, R20 ;  /* 0x0000009ca014723c */ /* 0x040ff00000001814 */
[C---:B------:R-:W-:Y:S01]  /*56d0*/  HMMA.16816.F32 R24, R160.reuse, R158, R24 ;  /* 0x0000009ea018723c */ /* 0x040fe20000001818 */
[----:B------:R-:W1:Y:S07]  /*56e0*/  LDSM.16.M88.4 R156, [R196+0x2000] ;  /* 0x00200000c49c783b */ /* 0x000e6e0000000200 */
[C---:B------:R-:W-:Y:S08]  /*56f0*/  HMMA.16816.F32 R28, R160.reuse, R172, R28 ;  /* 0x000000aca01c723c */ /* 0x040ff0000000181c */
[----:B------:R-:W-:Y:S01]  /*5700*/  HMMA.16816.F32 R32, R160, R174, R32 ;  /* 0x000000aea020723c */ /* 0x000fe20000001820 */
[----:B------:R-:W5:Y:S04]  /*5710*/  LDSM.16.M88.4 R160, [R181] ;  /* 0x00000000b5a0783b */ /* 0x000f680000000200 */
[----:B------:R-:W1:Y:S03]  /*5720*/  LDSM.16.M88.4 R172, [R180] ;  /* 0x00000000b4ac783b */ /* 0x000e660000000200 */
        /* <DEDUP_REMOVED lines=9> */
[C---:B----4-:R-:W-:Y:S08]  /*57c0*/  HMMA.16816.F32 R28, R136.reuse, R152, R28 ;  /* 0x00000098881c723c */ /* 0x050ff0000000181c */
[----:B------:R-:W-:Y:S01]  /*57d0*/  HMMA.16816.F32 R32, R136, R154, R32 ;  /* 0x0000009a8820723c */ /* 0x000fe20000001820 */
[----:B------:R-:W3:Y:S04]  /*57e0*/  LDSM.16.M88.4 R136, [R191+0x9000] ;  /* 0x00900000bf88783b */ /* 0x000ee80000000200 */
[----:B------:R-:W4:Y:S03]  /*57f0*/  LDSM.16.M88.4 R152, [R191+0x9800] ;  /* 0x00980000bf98783b */ /* 0x000f260000000200 */
[C---:B-1----:R-:W-:Y:S08]  /*5800*/  HMMA.16816.F32 R4, R156.reuse, R164, R4 ;  /* 0x000000a49c04723c */ /* 0x042ff00000001804 */
[C---:B------:R-:W-:Y:S01]  /*5810*/  HMMA.16816.F32 R8, R156.reuse, R166, R8 ;  /* 0x000000a69c08723c */ /* 0x040fe20000001808 */
[----:B------:R-:W-:Y:S07]  /*5820*/  LDSM.16.M88.4 R164, [R184+0x2000] ;  /* 0x00200000b8a4783b */ /* 0x000fee0000000200 */
[C---:B------:R-:W-:Y:S08]  /*5830*/  HMMA.16816.F32 R12, R156.reuse, R168, R12 ;  /* 0x000000a89c0c723c */ /* 0x040ff0000000180c */
[C---:B------:R-:W-:Y:S01]  /*5840*/  HMMA.16816.F32 R16, R156.reuse, R170, R16 ;  /* 0x000000aa9c10723c */ /* 0x040fe20000001810 */
[----:B------:R-:W-:Y:S07]  /*5850*/  LDSM.16.M88.4 R168, [R184+0x2800] ;  /* 0x00280000b8a8783b */ /* 0x000fee0000000200 */
[C---:B-----5:R-:W-:Y:S08]  /*5860*/  HMMA.16816.F32 R20, R156.reuse, R160, R20 ;  /* 0x000000a09c14723c */ /* 0x060ff00000001814 */
[C---:B------:R-:W-:Y:S01]  /*5870*/  HMMA.16816.F32 R24, R156.reuse, R162, R24 ;  /* 0x000000a29c18723c */ /* 0x040fe20000001818 */
[----:B------:R-:W1:Y:S07]  /*5880*/  LDSM.16.M88.4 R160, [R193+0x2000] ;  /* 0x00200000c1a0783b */ /* 0x000e6e0000000200 */
[C---:B------:R-:W-:Y:S08]  /*5890*/  HMMA.16816.F32 R28, R156.reuse, R172, R28 ;  /* 0x000000ac9c1c723c */ /* 0x040ff0000000181c */
[----:B------:R-:W-:Y:S01]  /*58a0*/  HMMA.16816.F32 R32, R156, R174, R32 ;  /* 0x000000ae9c20723c */ /* 0x000fe20000001820 */
[----:B------:R-:W5:Y:S04]  /*58b0*/  LDSM.16.M88.4 R156, [R184+0x3000] ;  /* 0x00300000b89c783b */ /* 0x000f680000000200 */
        /* <DEDUP_REMOVED lines=20> */
[C---:B-----5:R-:W-:Y:S08]  /*5a00*/  HMMA.16816.F32 R20, R160.reuse, R156, R20 ;  /* 0x0000009ca014723c */ /* 0x060ff00000001814 */
        /* <DEDUP_REMOVED lines=32> */
[C---:B--2---:R-:W-:Y:S01]  /*5c10*/  HMMA.16816.F32 R4, R140.reuse, R144, R4 ;  /* 0x000000908c04723c */ /* 0x044fe20000001804 */
        /* <DEDUP_REMOVED lines=9> */
[C---:B-1----:R-:W-:Y:S08]  /*5cb0*/  HMMA.16816.F32 R4, R160.reuse, R164, R4 ;  /* 0x000000a4a004723c */ /* 0x042ff00000001804 */
        /* <DEDUP_REMOVED lines=20> */
[C---:B------:R-:W-:Y:S02]  /*5e00*/  IADD3 R138, R3.reuse, -0x40, RZ ;  /* 0xffffffc0038a7810 */ /* 0x040fe40007ffe0ff */
        /* <DEDUP_REMOVED lines=33> */
[----:B------:R-:W-:Y:S01]  /*6020*/  LEA R140, P2, R3, R208, 0x2 ;  /* 0x000000d0038c7211 */ /* 0x000fe200078410ff */
[C---:B------:R-:W-:Y:S01]  /*6030*/  IMAD.IADD R2, R139.reuse, 0x1, -R3 ;  /* 0x000000018b027824 */ /* 0x040fe200078e0a03 */
[-C--:B------:R-:W-:Y:S02]  /*6040*/  LEA.HI.X.SX32 R135, R139, R209.reuse, 0x2, P1 ;  /* 0x000000d18b877211 */ /* 0x080fe400008f16ff */
[----:B------:R-:W-:Y:S01]  /*6050*/  LEA.HI.X.SX32 R141, R3, R209, 0x2, P2 ;  /* 0x000000d1038d7211 */ /* 0x000fe200010f16ff */
[----:B------:R-:W-:Y:S03]  /*6060*/  IMAD.MOV.U32 R3, RZ, RZ, 0x40 ;  /* 0x00000040ff037424 */ /* 0x000fe600078e00ff */
[----:B------:R-:W2:Y:S01]  /*6070*/  LDG.E R135, [R134.64] ;  /* 0x0000000c86877981 */ /* 0x000ea2000c1e1900 */
[----:B------:R-:W-:Y:S03]  /*6080*/  IMAD R3, R2, c[0x0][0x2d0], -R3 ;  /* 0x0000b40002037a24 */ /* 0x000fe600078e0a03 */
[----:B------:R-:W2:Y:S01]  /*6090*/  LDG.E R132, [R140.64] ;  /* 0x0000000c8c847981 */ /* 0x000ea2000c1e1900 */
[C---:B------:R-:W-:Y:S01]  /*60a0*/  IMAD.WIDE.U32 R136, R3.reuse, c[0x0][0x198], RZ ;  /* 0x0000660003887a25 */ /* 0x040fe200078e00ff */
        /* <DEDUP_REMOVED lines=10> */
.L_x_3338:
[C---:B------:R-:W-:Y:S01]  /*6150*/  LEA R210, P1, R136.reuse, R210, 0x1 ;  /* 0x000000d288d27211 */ /* 0x040fe200078208ff */
[----:B------:R-:W-:Y:S02]  /*6160*/  USHF.L.U32 UR5, UR7, 0x5, URZ ;  /* 0x0000000507057899 */ /* 0x000fe4000800063f */
[----:B------:R-:W-:Y:S01]  /*6170*/  USHF.L.U64.HI UR7, UR7, UR8, UR4 ;  /* 0x0000000807077299 */ /* 0x000fe20008010204 */
[----:B------:R-:W-:Y:S03]  /*6180*/  LEA.HI.X R211, R136, R211, R3, 0x1, P1 ;  /* 0x000000d388d37211 */ /* 0x000fe600008f0c03 */
[----:B------:R-:W-:Y:S02]  /*6190*/  IADD3 R136, P1, R210, UR5, RZ ;  /* 0x00000005d2887c10 */ /* 0x000fe4000ff3e0ff */
[----:B------:R-:W-:Y:S01]  /*61a0*/  @!PT LDS RZ, [RZ] ;  /* 0x00000000fffff984 */ /* 0x000fe20000000800 */
[----:B------:R-:W-:Y:S01]  /*61b0*/  @!PT LDS RZ, [RZ] ;  /* 0x00000000fffff984 */ /* 0x000fe20000000800 */
[----:B------:R-:W-:Y:S01]  /*61c0*/  @!PT LDS RZ, [RZ] ;  /* 0x00000000fffff984 */ /* 0x000fe20000000800 */
[----:B------:R1:W-:Y:S02]  /*61d0*/  LDGSTS.E.BYPASS.LTC128B.128 [R203+0x6000], [R210.64] ;  /* 0x06000000d2cb7fae */ /* 0x0003e4000b901d4c */
[----:B------:R-:W-:Y:S02]  /*61e0*/  IADD3.X R137, R211, UR7, RZ, P1, !PT ;  /* 0x00000007d3897c10 */ /* 0x000fe40008ffe4ff */
[----:B------:R1:W-:Y:S01]  /*61f0*/  LDGSTS.E.BYPASS.LTC128B.128 [R203+0x8000], [R210.64+0x80] ;  /* 0x08000080d2cb7fae */ /* 0x0003e2000b901d4c */
[----:B------:R-:W-:Y:S03]  /*6200*/  IADD3 R134, P1, R136, UR5, RZ ;  /* 0x0000000588867c10 */ /* 0x000fe6000ff3e0ff */
[----:B------:R1:W-:Y:S01]  /*6210*/  LDGSTS.E.BYPASS.LTC128B.128 [R203+0xa000], [R210.64+0x100] ;  /* 0x0a000100d2cb7fae */ /* 0x0003e2000b901d4c */
[----:B------:R-:W-:Y:S02]  /*6220*/  IADD3.X R135, R137, UR7, RZ, P1, !PT ;  /* 0x0000000789877c10 */ /* 0x000fe40008ffe4ff */
[----:B------:R-:W-:Y:S01]  /*6230*/  IADD3 R2, P1, R134, UR5, RZ ;  /* 0x0000000586027c10 */ /* 0x000fe2000ff3e0ff */
[----:B------:R1:W-:Y:S03]  /*6240*/  LDGSTS.E.BYPASS.LTC128B.128 [R203+0x6800], [R136.64] ;  /* 0x0680000088cb7fae */ /* 0x0003e6000b901d4c */
[----:B------:R-:W-:Y:S01]  /*6250*/  IADD3.X R3, R135, UR7, RZ, P1, !PT ;  /* 0x0000000787037c10 */ /* 0x000fe20008ffe4ff */
        /* <DEDUP_REMOVED lines=9> */
.L_x_3337:
[----:B-1----:R-:W-:Y:S01]  /*62f0*/  FMNMX.FTZ R2, R4, R133, !PT ;  /* 0x0000008504027209 */ /* 0x002fe20007810000 */
        /* <DEDUP_REMOVED lines=409> */
.L_x_3335:
[----:B------:R-:W1:Y:S01]  /*7c90*/  SHFL.BFLY PT, R2, R217, 0x2, 0x1f ;  /* 0x0c401f00d9027f89 */ /* 0x000e6200000e0000 */
[----:B------:R-:W-:Y:S01]  /*7ca0*/  MOV R4, 0x3f800000 ;  /* 0x3f80000000047802 */ /* 0x000fe20000000f00 */
[----:B------:R-:W-:Y:S01]  /*7cb0*/  BSSY B0, `(.L_x_3340) ;  /* 0x000012d000007945 */ /* 0x000fe20003800000 */
        /* <DEDUP_REMOVED lines=107> */
[-C--:B------:R-:W-:Y:S01]  /*8370*/  LEA.HI R6, R7, R4.reuse, RZ, 0x2 ;  /* 0x0000000407067211 */ /* 0x080fe200078f10ff */
[----:B------:R-:W-:Y:S01]  /*8380*/  FMUL.FTZ R63, R5, R63 ;  /* 0x0000003f053f7220 */ /* 0x000fe20000410000 */
[----:B------:R-:W-:Y:S01]  /*8390*/  LEA.HI R7, R7, R4, RZ, 0x5 ;  /* 0x0000000407077211 */ /* 0x000fe200078f28ff */
        /* <DEDUP_REMOVED lines=16> */
[----:B------:R-:W-:Y:S01]  /*84a0*/  FMUL.FTZ R78, R5, R78 ;  /* 0x0000004e054e7220 */ /* 0x000fe20000410000 */
[----:B------:R-:W-:Y:S01]  /*84b0*/  F2FP.PACK_AB R66, R67, R66 ;  /* 0x000000424342723e */ /* 0x000fe200000000ff */
[C---:B------:R-:W-:Y:S01]  /*84c0*/  FMUL.FTZ R83, R5.reuse, R83 ;  /* 0x0000005305537220 */ /* 0x040fe20000410000 */
[C---:B------:R-:W-:Y:S01]  /*84d0*/  SHF.L.U32 R9, R8.reuse, 0x6, RZ ;  /* 0x0000000608097819 */ /* 0x040fe200000006ff */
[C---:B------:R-:W-:Y:S01]  /*84e0*/  FMUL.FTZ R82, R5.reuse, R82 ;  /* 0x0000005205527220 */ /* 0x040fe20000410000 */
[----:B------:R-:W-:Y:S01]  /*84f0*/  LOP3.LUT R10, R8, 0x1, RZ, 0xc0, !PT ;  /* 0x00000001080a7812 */ /* 0x000fe200078ec0ff */
[----:B------:R-:W-:Y:S01]  /*8500*/  FMUL.FTZ R87, R5, R87 ;  /* 0x0000005705577220 */ /* 0x000fe20000410000 */
[----:B------:R-:W-:Y:S01]  /*8510*/  LOP3.LUT R9, R9, 0x1c0, RZ, 0xc0, !PT ;  /* 0x000001c009097812 */ /* 0x000fe200078ec0ff */
[C---:B------:R-:W-:Y:S01]  /*8520*/  FMUL.FTZ R86, R5.reuse, R86 ;  /* 0x0000005605567220 */ /* 0x040fe20000410000 */
[----:B------:R-:W-:Y:S01]  /*8530*/  ISETP.NE.U32.AND P4, PT, R10, 0x1, PT ;  /* 0x000000010a00780c */ /* 0x000fe20003f85070 */
[----:B------:R-:W-:Y:S01]  /*8540*/  FMUL.FTZ R91, R5, R91 ;  /* 0x0000005b055b7220 */ /* 0x000fe20000410000 */
[----:B------:R-:W-:Y:S01]  /*8550*/  LEA.HI R12, R9, R9, RZ, 0x1d ;  /* 0x00000009090c7211 */ /* 0x000fe200078fe8ff */
[C---:B------:R-:W-:Y:S01]  /*8560*/  FMUL.FTZ R90, R5.reuse, R90 ;  /* 0x0000005a055a7220 */ /* 0x040fe20000410000 */
[----:B------:R-:W-:Y:S01]  /*8570*/  R2P PR, R8, 0x6 ;  /* 0x0000000608007804 */ /* 0x000fe20000000000 */
        /* <DEDUP_REMOVED lines=31> */
[----:B------:R-:W-:Y:S01]  /*8770*/  LOP3.LUT R5, R6, 0x3ffffffc, RZ, 0xc0, !PT ;  /* 0x3ffffffc06057812 */ /* 0x000fe200078ec0ff */
[----:B-1----:R-:W-:Y:S01]  /*8780*/  @P3 FMUL.FTZ R59, R2, 0.69314718246459960938 ;  /* 0x3f317218023b3820 */ /* 0x002fe20000410000 */
[----:B------:R-:W-:Y:S01]  /*8790*/  SHF.R.S32.HI R6, RZ, 0x5, R7 ;  /* 0x00000005ff067819 */ /* 0x000fe20000011407 */
[----:B---3--:R-:W-:Y:S01]  /*87a0*/  @P0 FMUL.FTZ R0, R0, 0.69314718246459960938 ;  /* 0x3f31721800000820 */ /* 0x008fe20000410000 */
[----:B------:R-:W-:Y:S02]  /*87b0*/  IADD3 R5, -R5, R4, RZ ;  /* 0x0000000405057210 */ /* 0x000fe40007ffe1ff */
[----:B------:R-:W-:Y:S02]  /*87c0*/  F2FP.PACK_AB R122, R123, R122 ;  /* 0x0000007a7b7a723e */ /* 0x000fe400000000ff */
[----:B------:R-:W-:Y:S02]  /*87d0*/  LEA R5, R6, R5, 0x9 ;  /* 0x0000000506057211 */ /* 0x000fe400078e48ff */
[----:B------:R-:W-:-:S02]  /*87e0*/  F2FP.PACK_AB R118, R119, R118 ;  /* 0x000000767776723e */ /* 0x000fc400000000ff */
[----:B------:R-:W-:Y:S02]  /*87f0*/  LEA R5, R5, R12, 0x1 ;  /* 0x0000000c05057211 */ /* 0x000fe400078e08ff */
[----:B------:R-:W-:Y:S02]  /*8800*/  LOP3.LUT R7, R7, 0xffffffe0, RZ, 0xc0, !PT ;  /* 0xffffffe007077812 */ /* 0x000fe400078ec0ff */
[----:B------:R-:W-:Y:S02]  /*8810*/  SHF.L.U32 R9, R5, 0x1, RZ ;  /* 0x0000000105097819 */ /* 0x000fe400000006ff */
[----:B------:R-:W-:Y:S02]  /*8820*/  MOV R5, 0x20 ;  /* 0x0000002000057802 */ /* 0x000fe40000000f00 */
[----:B------:R-:W-:Y:S01]  /*8830*/  IADD3 R11, R9, -0x10, RZ ;  /* 0xfffffff0090b7810 */ /* 0x000fe20007ffe0ff */
[----:B------:R-:W-:Y:S01]  /*8840*/  STS [R9], R128 ;  /* 0x0000008009007388 */ /* 0x000fe20000000800 */
[----:B------:R-:W-:-:S02]  /*8850*/  SEL R8, R5, 0xffffffe0, !P1 ;  /* 0xffffffe005087807 */ /* 0x000fc40004800000 */
[----:B------:R-:W-:Y:S01]  /*8860*/  MOV R5, 0x40 ;  /* 0x0000004000057802 */ /* 0x000fe20000000f00 */
[----:B------:R-:W-:Y:S01]  /*8870*/  STS [R9+0x400], R130 ;  /* 0x0004008209007388 */ /* 0x000fe20000000800 */
[----:B------:R-:W-:Y:S02]  /*8880*/  @P4 IADD3 R11, R9, 0x10, RZ ;  /* 0x00000010090b4810 */ /* 0x000fe40007ffe0ff */
[----:B------:R-:W-:Y:S02]  /*8890*/  SEL R10, R5, 0xffffffc0, !P2 ;  /* 0xffffffc0050a7807 */ /* 0x000fe40005000000 */
[C---:B------:R-:W-:Y:S01]  /*88a0*/  IADD3 R13, R9.reuse, R8, RZ ;  /* 0x00000008090d7210 */ /* 0x040fe20007ffe0ff */
[----:B------:R-:W-:Y:S01]  /*88b0*/  STS [R11], R36 ;  /* 0x000000240b007388 */ /* 0x000fe20000000800 */
[-C--:B------:R-:W-:Y:S02]  /*88c0*/  IADD3 R15, R8, R11.reuse, RZ ;  /* 0x0000000b080f7210 */ /* 0x080fe40007ffe0ff */
[-C--:B------:R-:W-:Y:S01]  /*88d0*/  IADD3 R17, R9, R10.reuse, RZ ;  /* 0x0000000a09117210 */ /* 0x080fe20007ffe0ff */
[----:B------:R-:W-:Y:S01]  /*88e0*/  STS [R11+0x400], R38 ;  /* 0x000400260b007388 */ /* 0x000fe20000000800 */
[----:B------:R-:W-:Y:S01]  /*88f0*/  IADD3 R19, R10, R11, RZ ;  /* 0x0000000b0a137210 */ /* 0x000fe20007ffe0ff */
[----:B------:R-:W1:Y:S01]  /*8900*/  LDC.U8 R8, c[0x0][0x328] ;  /* 0x0000ca00ff087b82 */ /* 0x000e620000000000 */
[-C--:B------:R-:W-:Y:S01]  /*8910*/  IADD3 R21, R13, R10.reuse, RZ ;  /* 0x0000000a0d157210 */ /* 0x080fe20007ffe0ff */
[----:B------:R-:W-:Y:S01]  /*8920*/  STS [R13], R40 ;  /* 0x000000280d007388 */ /* 0x000fe20000000800 */
[----:B------:R-:W-:-:S02]  /*8930*/  IADD3 R23, R15, R10, RZ ;  /* 0x0000000a0f177210 */ /* 0x000fc40007ffe0ff */
[----:B------:R-:W-:Y:S01]  /*8940*/  ISETP.NE.AND P2, PT, R202, -0x1, PT ;  /* 0xffffffffca00780c */ /* 0x000fe20003f45270 */
[----:B------:R-:W-:Y:S01]  /*8950*/  STS [R13+0x400], R42 ;  /* 0x0004002a0d007388 */ /* 0x000fe20000000800 */
[----:B------:R-:W-:-:S03]  /*8960*/  IADD3 R7, -R7, R4, RZ ;  /* 0x0000000407077210 */ /* 0x000fc60007ffe1ff */
[----:B------:R-:W-:Y:S01]  /*8970*/  STS [R15], R44 ;  /* 0x0000002c0f007388 */ /* 0x000fe20000000800 */
[----:B------:R-:W-:-:S03]  /*8980*/  SHF.R.S32.HI R4, RZ, 0x1f, R7 ;  /* 0x0000001fff047819 */ /* 0x000fc60000011407 */
[----:B------:R-:W-:Y:S01]  /*8990*/  STS [R15+0x400], R46 ;  /* 0x0004002e0f007388 */ /* 0x000fe20000000800 */
[----:B------:R-:W-:-:S03]  /*89a0*/  LEA.HI R4, R4, R7, RZ, 0x2 ;  /* 0x0000000704047211 */ /* 0x000fc600078f10ff */
[----:B------:R-:W-:Y:S01]  /*89b0*/  STS [R17], R48 ;  /* 0x0000003011007388 */ /* 0x000fe20000000800 */
[----:B------:R-:W-:-:S03]  /*89c0*/  SHF.R.S32.HI R4, RZ, 0x2, R4 ;  /* 0x00000002ff047819 */ /* 0x000fc60000011404 */
[----:B------:R-:W-:Y:S01]  /*89d0*/  STS [R17+0x400], R50 ;  /* 0x0004003211007388 */ /* 0x000fe20000000800 */
[----:B-1----:R-:W-:-:S03]  /*89e0*/  ISETP.NE.AND P4, PT, R8, RZ, PT ;  /* 0x000000ff0800720c */ /* 0x002fc60003f85270 */
[----:B------:R-:W-:Y:S01]  /*89f0*/  STS [R19], R52 ;  /* 0x0000003413007388 */ /* 0x000fe20000000800 */
[----:B------:R-:W-:-:S03]  /*8a00*/  ISETP.NE.OR P1, PT, R202, -0x1, !P4 ;  /* 0xffffffffca00780c */ /* 0x000fc60006725670 */
[----:B------:R-:W-:Y:S04]  /*8a10*/  STS [R19+0x400], R54 ;  /* 0x0004003613007388 */ /* 0x000fe80000000800 */
[----:B------:R-:W-:Y:S04]  /*8a20*/  STS [R21], R56 ;  /* 0x0000003815007388 */ /* 0x000fe80000000800 */
[----:B------:R-:W-:Y:S04]  /*8a30*/  STS [R21+0x400], R58 ;  /* 0x0004003a15007388 */ /* 0x000fe80000000800 */
[----:B------:R1:W-:Y:S04]  /*8a40*/  STS [R23], R60 ;  /* 0x0000003c17007388 */ /* 0x0003e80000000800 */
[----:B------:R-:W-:Y:S04]  /*8a50*/  STS [R23+0x400], R62 ;  /* 0x0004003e17007388 */ /* 0x000fe80000000800 */
[----:B------:R2:W-:Y:S04]  /*8a60*/  STS [R9+0x2000], R64 ;  /* 0x0020004009007388 */ /* 0x0005e80000000800 */
[----:B------:R3:W-:Y:S04]  /*8a70*/  STS [R9+0x2400], R66 ;  /* 0x0024004209007388 */ /* 0x0007e80000000800 */
[----:B------:R3:W-:Y:S04]  /*8a80*/  STS [R11+0x2000], R68 ;  /* 0x002000440b007388 */ /* 0x0007e80000000800 */
[----:B------:R3:W-:Y:S04]  /*8a90*/  STS [R11+0x2400], R70 ;  /* 0x002400460b007388 */ /* 0x0007e80000000800 */
[----:B------:R3:W-:Y:S01]  /*8aa0*/  STS [R13+0x2000], R72 ;  /* 0x002000480d007388 */ /* 0x0007e20000000800 */
[----:B-1----:R-:W-:-:S03]  /*8ab0*/  @P2 IMAD.WIDE.U32 R60, R202, c[0x0][0x1e8], RZ ;  /* 0x00007a00ca3c2a25 */ /* 0x002fc600078e00ff */
[----:B------:R3:W-:Y:S01]  /*8ac0*/  STS [R13+0x2400], R74 ;  /* 0x0024004a0d007388 */ /* 0x0007e20000000800 */
[----:B------:R-:W-:-:S03]  /*8ad0*/  @P2 IMAD R58, R202, c[0x0][0x1ec], R61 ;  /* 0x00007b00ca3a2a24 */ /* 0x000fc600078e023d */
        /* <DEDUP_REMOVED lines=27> */
[----:B------:R-:W1:Y:S04]  /*8c90*/  S2R R5, SR_CTAID.Y ;  /* 0x0000000000057919 */ /* 0x000e680000002600 */
[----:B------:R-:W4:Y:S04]  /*8ca0*/  S2R R56, SR_CTAID.Z ;  /* 0x0000000000387919 */ /* 0x000f280000002700 */
[----:B------:R3:W3:Y:S04]  /*8cb0*/  LDS.128 R48, [R203] ;  /* 0x00000000cb307984 */ /* 0x0006e80000000c00 */
[----:B------:R3:W3:Y:S01]  /*8cc0*/  LDS.128 R44, [R203+0x800] ;  /* 0x00080000cb2c7984 */ /* 0x0006e20000000c00 */
[----:B-1----:R-:W-:Y:S01]  /*8cd0*/  @!P2 SHF.R.S32.HI R57, RZ, 0x1f, R5 ;  /* 0x0000001fff39a819 */ /* 0x002fe20000011405 */
[----:B------:R-:W-:-:S02]  /*8ce0*/  @!P1 IMAD R202, R5, c[0x0][0x214], RZ ;  /* 0x0000850005ca9a24 */ /* 0x000fc400078e02ff */
[----:B------:R1:W1:Y:S01]  /*8cf0*/  LDS.128 R40, [R203+0x1000] ;  /* 0x00100000cb287984 */ /* 0x0002620000000c00 */
[----:B------:R-:W-:Y:S01]  /*8d00*/  LOP3.LUT P1, RZ, R7, 0x3, RZ, 0xc0, !PT ;  /* 0x0000000307ff7812 */ /* 0x000fe2000782c0ff */
[----:B--2---:R-:W-:Y:S01]  /*8d10*/  @!P2 IMAD.WIDE.U32 R64, R5, c[0x0][0x1e0], RZ ;  /* 0x000078000540aa25 */ /* 0x004fe200078e00ff */
[----:B------:R-:W-:Y:S01]  /*8d20*/  MOV R7, 0x7f800000 ;  /* 0x7f80000000077802 */ /* 0x000fe20000000f00 */
[----:B------:R2:W1:Y:S02]  /*8d30*/  LDS.128 R36, [R203+0x1800] ;  /* 0x00180000cb247984 */ /* 0x0004640000000c00 */
[----:B------:R-:W-:Y:S01]  /*8d40*/  @!P2 IMAD R62, R57, c[0x0][0x1e0], RZ ;  /* 0x00007800393eaa24 */ /* 0x000fe200078e02ff */
[----:B------:R-:W-:Y:S01]  /*8d50*/  SHF.R.S32.HI R57, RZ, 0x1f, R6 ;  /* 0x0000001fff397819 */ /* 0x000fe20000011406 */
[----:B------:R2:W1:Y:S01]  /*8d60*/  LDS.128 R32, [R203+0x2000] ;  /* 0x00200000cb207984 */ /* 0x0004620000000c00 */
[----:B----4-:R-:W-:Y:S01]  /*8d70*/  @P4 IMAD R202, R56, c[0x0][0x234], R202 ;  /* 0x00008d0038ca4a24 */ /* 0x010fe200078e02ca */
[----:B------:R-:W-:Y:S01]  /*8d80*/  @!P2 MOV R60, R64 ;  /* 0x00000040003ca202 */ /* 0x000fe20000000f00 */
[----:B------:R-:W-:Y:S01]  /*8d90*/  @!P2 IMAD R62, R5, c[0x0][0x1e4], R62 ;  /* 0x00007900053eaa24 */ /* 0x000fe200078e023e */
[----:B------:R2:W4:Y:S01]  /*8da0*/  LDS.128 R28, [R203+0x2800] ;  /* 0x00280000cb1c7984 */ /* 0x0005220000000c00 */
[----:B------:R-:W-:Y:S01]  /*8db0*/  LEA.HI R57, R57, R6, RZ, 0x2 ;  /* 0x0000000639397211 */ /* 0x000fe200078f10ff */
[----:B------:R-:W-:-:S02]  /*8dc0*/  @!P4 IMAD R5, R5, c[0x0][0x1c0], R56 ;  /* 0x000070000505ca24 */ /* 0x000fc400078e0238 */
[----:B------:R2:W1:Y:S01]  /*8dd0*/  LDS.128 R24, [R203+0x3000] ;  /* 0x00300000cb187984 */ /* 0x0004620000000c00 */
[----:B------:R-:W-:Y:S01]  /*8de0*/  LOP3.LUT R57, R57, 0xffffffc, RZ, 0xc0, !PT ;  /* 0x0ffffffc39397812 */ /* 0x000fe200078ec0ff */
[----:B------:R-:W-:Y:S01]  /*8df0*/  @P0 FFMA.FTZ R7, R3, c[0x0][0x238], R0 ;  /* 0x00008e0003070a23 */ /* 0x000fe20000010000 */
[----:B------:R-:W-:Y:S01]  /*8e00*/  @!P2 IADD3 R58, R65, R62, RZ ;  /* 0x0000003e413aa210 */ /* 0x000fe20007ffe0ff */
[----:B------:R2:W1:Y:S01]  /*8e10*/  LDS.128 R20, [R203+0x3800] ;  /* 0x00380000cb147984 */ /* 0x0004620000000c00 */
[----:B------:R-:W-:Y:S01]  /*8e20*/  IADD3 R57, -R57, R6, RZ ;  /* 0x0000000639397210 */ /* 0x000fe20007ffe1ff */
[----:B------:R-:W-:Y:S01]  /*8e30*/  @!P4 IMAD R202, R5, c[0x0][0x214], RZ ;  /* 0x0000850005caca24 */ /* 0x000fe200078e02ff */
[----:B------:R-:W-:Y:S01]  /*8e40*/  MOV R6, 0x7f800000 ;  /* 0x7f80000000067802 */ /* 0x000fe20000000f00 */
[----:B------:R2:W1:Y:S01]  /*8e50*/  LDS.128 R16, [R203+0x4000] ;  /* 0x00400000cb107984 */ /* 0x0004620000000c00 */
[----:B------:R-:W-:Y:S01]  /*8e60*/  @P3 FFMA.FTZ R6, R132, c[0x0][0x238], R59 ;  /* 0x00008e0084063a23 */ /* 0x000fe2000001003b */
[----:B------:R-:W-:-:S02]  /*8e70*/  LEA R4, R57, R4, 0x4 ;  /* 0x0000000439047211 */ /* 0x000fc400078e20ff */
[----:B------:R2:W1:Y:S04]  /*8e80*/  LDS.128 R12, [R203+0x4800] ;  /* 0x00480000cb0c7984 */ /* 0x0004680000000c00 */
[----:B------:R2:W1:Y:S04]  /*8e90*/  LDS.128 R8, [R203+0x5000] ;  /* 0x00500000cb087984 */ /* 0x0004680000000c00 */
[----:B------:R2:W1:Y:S01]  /*8ea0*/  LDS.128 R52, [R203+0x5800] ;  /* 0x00580000cb347984 */ /* 0x0004620000000c00 */
[----:B------:R-:W-:Y:S05]  /*8eb0*/  @P1 BRA `(.L_x_3341) ;  /* 0x000000c000001947 */ /* 0x000fea0003800000 */
[----:B---3--:R-:W3:Y:S01]  /*8ec0*/  S2R R5, SR_CTAID.X ;  /* 0x0000000000057919 */ /* 0x008ee20000002500 */
[----:B------:R-:W-:-:S02]  /*8ed0*/  IADD3 R2, R4, 0x8, RZ ;  /* 0x0000000804027810 */ /* 0x000fc40007ffe0ff */
[-C--:B------:R-:W-:Y:S02]  /*8ee0*/  ISETP.GE.AND P2, PT, R4, R199.reuse, PT ;  /* 0x000000c70400720c */ /* 0x080fe40003f46270 */
[----:B------:R-:W-:Y:S01]  /*8ef0*/  ISETP.GE.AND P1, PT, R2, R199, PT ;  /* 0x000000c70200720c */ /* 0x000fe20003f26270 */
[----:B---3--:R-:W-:-:S05]  /*8f00*/  IMAD R5, R5, 0x40, R202 ;  /* 0x0000004005057824 */ /* 0x008fca00078e02ca */
[----:B------:R-:W-:Y:S02]  /*8f10*/  SHF.R.S32.HI R3, RZ, 0x1f, R5 ;  /* 0x0000001fff037819 */ /* 0x000fe40000011405 */
[----:B------:R-:W-:-:S04]  /*8f20*/  IADD3 R0, P0, R4, R5, RZ ;  /* 0x0000000504007210 */ /* 0x000fc80007f1e0ff */
[----:B------:R-:W-:Y:S02]  /*8f30*/  LEA.HI.X.SX32 R3, R4, R3, 0x1, P0 ;  /* 0x0000000304037211 */ /* 0x000fe400000f0eff */
[----:B------:R-:W-:-:S04]  /*8f40*/  LEA R2, P0, R0, c[0x0][0x200], 0x2 ;  /* 0x0000800000027a11 */ /* 0x000fc800078010ff */
[----:B------:R-:W-:-:S05]  /*8f50*/  LEA.HI.X R3, R0, c[0x0][0x204], R3, 0x2, P0 ;  /* 0x0000810000037a11 */ /* 0x000fca00000f1403 */
[----:B------:R3:W-:Y:S04]  /*8f60*/  @!P2 STG.E [R2.64], R6 ;  /* 0x000000060200a986 */ /* 0x0007e8000c10190c */
[----:B------:R3:W-:Y:S02]  /*8f70*/  @!P1 STG.E [R2.64+0x20], R7 ;  /* 0x0000200702009986 */ /* 0x0007e4000c10190c */
.L_x_3341:
[----:B---3--:R-:W-:Y:S05]  /*8f80*/  BSYNC B0 ;  /* 0x0000000000007941 */ /* 0x008fea0003800000 */
.L_x_3340:
[----:B------:R-:W3:Y:S01]  /*8f90*/  S2R R3, SR_CTAID.X ;  /* 0x0000000000037919 */ /* 0x000ee20000002500 */
[----:B------:R-:W-:Y:S01]  /*8fa0*/  SHF.R.S32.HI R205, RZ, 0x1f, R204 ;  /* 0x0000001fffcd7819 */ /* 0x000fe200000114cc */
[----:B------:R-:W-:Y:S01]  /*8fb0*/  BSSY B0, `(.L_x_3342) ;  /* 0x0000019000007945 */ /* 0x000fe20003800000 */
[----:B------:R-:W-:-:S05]  /*8fc0*/  SHF.R.S32.HI R2, RZ, 0x1f, R56 ;  /* 0x0000001fff027819 */ /* 0x000fca0000011438 */
[----:B------:R-:W-:-:S04]  /*8fd0*/  IMAD R5, R2, c[0x0][0x1f0], RZ ;  /* 0x00007c0002057a24 */ /* 0x000fc800078e02ff */
[----:B------:R-:W-:Y:S01]  /*8fe0*/  IMAD R5, R56, c[0x0][0x1f4], R5 ;  /* 0x00007d0038057a24 */ /* 0x000fe200078e0205 */
[----:B---3--:R-:W-:-:S04]  /*8ff0*/  SHF.L.U32 R3, R3, 0x6, RZ ;  /* 0x0000000603037819 */ /* 0x008fc800000006ff */
[----:B------:R-:W-:Y:S01]  /*9000*/  SHF.R.S32.HI R0, RZ, 0x1f, R3 ;  /* 0x0000001fff007819 */ /* 0x000fe20000011403 */
[----:B------:R-:W-:-:S04]  /*9010*/  IMAD.WIDE.U32 R204, R3, c[0x0][0x1e8], R204 ;  /* 0x00007a0003cc7a25 */ /* 0x000fc800078e00cc */
[----:B------:R-:W-:Y:S01]  /*9020*/  IMAD R0, R0, c[0x0][0x1e8], RZ ;  /* 0x00007a0000007a24 */ /* 0x000fe200078e02ff */
[----:B------:R-:W-:-:S03]  /*9030*/  IADD3 R60, P0, R60, R204, RZ ;  /* 0x000000cc3c3c7210 */ /* 0x000fc60007f1e0ff */
[----:B------:R-:W-:-:S05]  /*9040*/  IMAD R3, R3, c[0x0][0x1ec], R0 ;  /* 0x00007b0003037a24 */ /* 0x000fca00078e0200 */
[----:B------:R-:W-:Y:S02]  /*9050*/  IADD3.X R61, R58, R3, R205, P0, !PT ;  /* 0x000000033a3d7210 */ /* 0x000fe400007fe4cd */
[----:B------:R-:W-:-:S03]  /*9060*/  ISETP.GE.AND P0, PT, R206, R199, PT ;  /* 0x000000c7ce00720c */ /* 0x000fc60003f06270 */
[----:B------:R-:W-:-:S05]  /*9070*/  IMAD.WIDE.U32 R56, R56, c[0x0][0x1f0], R60 ;  /* 0x00007c0038387a25 */ /* 0x000fca00078e003c */
[----:B------:R-:W-:-:S05]  /*9080*/  IADD3 R5, R5, R57, RZ ;  /* 0x0000003905057210 */ /* 0x000fca0007ffe0ff */
        /* <DEDUP_REMOVED lines=8> */
[----:B------:R3:W-:Y:S04]  /*9110*/  STG.E.128 [R2.64], R48 ;  /* 0x0000003002007986 */ /* 0x0007e8000c101d0c */
[----:B-1----:R3:W-:Y:S04]  /*9120*/  STG.E.128 [R2.64+0x80], R32 ;  /* 0x0000802002007986 */ /* 0x0027e8000c101d0c */
[----:B------:R3:W-:Y:S02]  /*9130*/  STG.E.128 [R2.64+0x100], R16 ;  /* 0x0001001002007986 */ /* 0x0007e4000c101d0c */
.L_x_3343:
[----:B------:R-:W-:Y:S05]  /*9140*/  BSYNC B0 ;  /* 0x0000000000007941 */ /* 0x000fea0003800000 */
.L_x_3342:
[----:B------:R-:W-:Y:S01]  /*9150*/  IADD3 R0, R206, 0x10, RZ ;  /* 0x00000010ce007810 */ /* 0x000fe20007ffe0ff */
[----:B------:R-:W-:Y:S03]  /*9160*/  BSSY B0, `(.L_x_3344) ;  /* 0x0000010000007945 */ /* 0x000fe60003800000 */
[----:B------:R-:W-:-:S13]  /*9170*/  ISETP.GE.AND P0, PT, R0, R199, PT ;  /* 0x000000c70000720c */ /* 0x000fda0003f06270 */
[----:B------:R-:W-:Y:S05]  /*9180*/  @P0 BRA `(.L_x_3345) ;  /* 0x000000d000000947 */ /* 0x000fea0003800000 */
[----:B---3--:R-:W-:Y:S01]  /*9190*/  IADD3 R3, P0, R206, 0x10, RZ ;  /* 0x00000010ce037810 */ /* 0x008fe20007f1e0ff */
        /* <DEDUP_REMOVED lines=9> */
[----:B------:R3:W-:Y:S04]  /*9230*/  STG.E.128 [R2.64], R44 ;  /* 0x0000002c02007986 */ /* 0x0007e8000c101d0c */
[----:B----4-:R3:W-:Y:S04]  /*9240*/  STG.E.128 [R2.64+0x80], R28 ;  /* 0x0000801c02007986 */ /* 0x0107e8000c101d0c */
[----:B-1----:R3:W-:Y:S02]  /*9250*/  STG.E.128 [R2.64+0x100], R12 ;  /* 0x0001000c02007986 */ /* 0x0027e4000c101d0c */
.L_x_3345:
[----:B------:R-:W-:Y:S05]  /*9260*/  BSYNC B0 ;  /* 0x0000000000007941 */ /* 0x000fea0003800000 */
.L_x_3344:
        /* <DEDUP_REMOVED lines=14> */
[----:B-1----:R1:W-:Y:S04]  /*9350*/  STG.E.128 [R2.64], R40 ;  /* 0x0000002802007986 */ /* 0x0023e8000c101d0c */
[----:B------:R1:W-:Y:S04]  /*9360*/  STG.E.128 [R2.64+0x80], R24 ;  /* 0x0000801802007986 */ /* 0x0003e8000c101d0c */
[----:B------:R1:W-:Y:S02]  /*9370*/  STG.E.128 [R2.64+0x100], R8 ;  /* 0x0001000802007986 */ /* 0x0003e4000c101d0c */
.L_x_3347:
[----:B------:R-:W-:Y:S05]  /*9380*/  BSYNC B0 ;  /* 0x0000000000007941 */ /* 0x000fea0003800000 */
.L_x_3346:
[----:B------:R-:W-:-:S04]  /*9390*/  IADD3 R0, R206, 0x30, RZ ;  /* 0x00000030ce007810 */ /* 0x000fc80007ffe0ff */
[----:B------:R-:W-:-:S13]  /*93a0*/  ISETP.GE.AND P0, PT, R0, R199, PT ;  /* 0x000000c70000720c */ /* 0x000fda0003f06270 */
[----:B------:R-:W-:Y:S05]  /*93b0*/  @P0 EXIT ;  /* 0x000000000000094d */ /* 0x000fea0003800000 */
[----:B------:R-:W-:Y:S02]  /*93c0*/  IADD3 R0, P0, R206, 0x30, RZ ;  /* 0x00000030ce007810 */ /* 0x000fe40007f1e0ff */
[----:B------:R-:W-:Y:S02]  /*93d0*/  MOV R4, R56 ;  /* 0x0000003800047202 */ /* 0x000fe40000000f00 */
[----:B-1-3--:R-:W-:-:S03]  /*93e0*/  IADD3.X R3, RZ, R207, RZ, P0, !PT ;  /* 0x000000cfff037210 */ /* 0x00afc600007fe4ff */
[----:B------:R-:W-:-:S04]  /*93f0*/  IMAD.WIDE.U32 R4, R0, c[0x0][0x1e8], R4 ;  /* 0x00007a0000047a25 */ /* 0x000fc800078e0004 */
[----:B------:R-:W-:Y:S01]  /*9400*/  IMAD R3, R3, c[0x0][0x1e8], RZ ;  /* 0x00007a0003037a24 */ /* 0x000fe200078e02ff */
[----:B------:R-:W-:-:S03]  /*9410*/  LEA R2, P0, R4, c[0x0][0x1d0], 0x1 ;  /* 0x0000740004027a11 */ /* 0x000fc600078008ff */
[----:B------:R-:W-:-:S05]  /*9420*/  IMAD R3, R0, c[0x0][0x1ec], R3 ;  /* 0x00007b0000037a24 */ /* 0x000fca00078e0203 */
[----:B------:R-:W-:-:S04]  /*9430*/  IADD3 R3, R3, R5, RZ ;  /* 0x0000000503037210 */ /* 0x000fc80007ffe0ff */
[----:B------:R-:W-:-:S05]  /*9440*/  LEA.HI.X R3, R4, c[0x0][0x1d4], R3, 0x1, P0 ;  /* 0x0000750004037a11 */ /* 0x000fca00000f0c03 */
[----:B------:R-:W-:Y:S04]  /*9450*/  STG.E.128 [R2.64], R36 ;  /* 0x0000002402007986 */ /* 0x000fe8000c101d0c */
[----:B------:R-:W-:Y:S04]  /*9460*/  STG.E.128 [R2.64+0x80], R20 ;  /* 0x0000801402007986 */ /* 0x000fe8000c101d0c */
[----:B------:R-:W-:Y:S01]  /*9470*/  STG.E.128 [R2.64+0x100], R52 ;  /* 0x0001003402007986 */ /* 0x000fe2000c101d0c */
[----:B------:R-:W-:Y:S05]  /*9480*/  EXIT ;  /* 0x000000000000794d */ /* 0x000fea0003800000 */
.L_x_3348:
        /* <DEDUP_REMOVED lines=15> */
.L_x_7368:


//--------------------- .text._ZN5flash24flash_fwd_splitkv_kernelI23Flash_fwd_kernel_traitsILi192ELi64ELi64ELi4ELb0ELb0EN7cutlass6half_tE19Flash_kernel_traitsILi192ELi64ELi64ELi4ES3_EELb0ELb0ELb0ELb0ELb1ELb1ELb0ELb0EEEvNS_16Flash_fwd_paramsE --------------------------
	.section	.text._ZN5flash24flash_fwd_splitkv_kernelI23Flash_fwd_kernel_traitsILi192ELi64ELi64ELi4ELb0ELb0EN7cutlass6half_tE19Flash_kernel_traitsILi192ELi64ELi64ELi4ES3_EELb0ELb0ELb0ELb0ELb1ELb1ELb0ELb0EEEvNS_16Flash_fwd_paramsE,"ax",@progbits
	.sectioninfo	@"SHI_REGISTERS=255"
	.align	128
        .global         _ZN5flash24flash_fwd_splitkv_kernelI23Flash_fwd_kernel_traitsILi192ELi64ELi64ELi4ELb0ELb0EN7cutlass6half_tE19Flash_kernel_traitsILi192ELi64ELi64ELi4ES3_EELb0ELb0ELb0ELb0ELb1ELb1ELb0ELb0EEEvNS_16Flash_fwd_paramsE
        .type           _ZN5flash24flash_fwd_splitkv_kernelI23Flash_fwd_kernel_traitsILi192ELi64ELi64ELi4ELb0ELb0EN7cutlass6half_tE19Flash_kernel_traitsILi192ELi64ELi64ELi4ES3_EELb0ELb0ELb0ELb0ELb1ELb1ELb0ELb0EEEvNS_16Flash_fwd_paramsE,@function
        .size           _ZN5flash24flash_fwd_splitkv_kernelI23Flash_fwd_kernel_traitsILi192ELi64ELi64ELi4ELb0ELb0EN7cutlass6half_tE19Flash_kernel_traitsILi192ELi64ELi64ELi4ES3_EELb0ELb0ELb0ELb0ELb1ELb1ELb0ELb0EEEvNS_16Flash_fwd_paramsE,(.L_x_7369 - _ZN5flash24flash_fwd_splitkv_kernelI23Flash_fwd_kernel_traitsILi192ELi64ELi64ELi4ELb0ELb0EN7cutlass6half_tE19Flash_kernel_traitsILi192ELi64ELi64ELi4ES3_EELb0ELb0ELb0ELb0ELb1ELb1ELb0ELb0EEEvNS_16Flash_fwd_paramsE)
        .other          _ZN5flash24flash_fwd_splitkv_kernelI23Flash_fwd_kernel_traitsILi192ELi64ELi64ELi4ELb0ELb0EN7cutlass6half_tE19Flash_kernel_traitsILi192ELi64ELi64ELi4ES3_EELb0ELb0ELb0ELb0ELb1ELb1ELb0ELb0EEEvNS_16Flash_fwd_paramsE,@"STO_CUDA_ENTRY STV_DEFAULT"
_ZN5flash24flash_fwd_splitkv_kernelI23Flash_fwd_kernel_traitsILi192ELi64ELi64ELi4ELb0ELb0EN7cutlass6half_tE19Flash_kernel_traitsILi192ELi64ELi64ELi4ES3_EELb0ELb0ELb0ELb0ELb1ELb1ELb0ELb0EEEvNS_16Flash_fwd_paramsE:
.text._ZN5flash24flash_fwd_splitkv_kernelI23Flash_fwd_kernel_traitsILi192ELi64ELi64ELi4ELb0ELb0EN7cutlass6half_tE19Flash_kernel_traitsILi192ELi64ELi64ELi4ES3_EELb0ELb0ELb0ELb0ELb1ELb1ELb0ELb0EEEvNS_16Flash_fwd_paramsE:
        /* <DEDUP_REMOVED lines=34> */
.L_x_3349:
[----:B-1-34-:R-:W-:Y:S02]  /*0220*/  MOV R2, c[0x0][0x218] ;  /* 0x0000860000027a02 */ /* 0x01afe40000000f00 */
.L_x_3350:
        /* <DEDUP_REMOVED lines=68> */
.L_x_3353:
[----:B------:R-:W-:Y:S05]  /*0670*/  BSYNC B0 ;  /* 0x0000000000007941 */ /* 0x000fea0003800000 */
.L_x_3352:
        /* <DEDUP_REMOVED lines=17> */
.L_x_3355:
[----:B------:R-:W-:Y:S05]  /*0790*/  BSYNC B0 ;  /* 0x0000000000007941 */ /* 0x000fea0003800000 */
.L_x_3354:
        /* <DEDUP_REMOVED lines=17> */
.L_x_3357:
[----:B------:R-:W-:Y:S05]  /*08b0*/  BSYNC B0 ;  /* 0x0000000000007941 */ /* 0x000fea0003800000 */
.L_x_3356:
        /* <DEDUP_REMOVED lines=16> */
.L_x_3359:
[----:B------:R-:W-:Y:S05]  /*09c0*/  BSYNC B0 ;  /* 0x0000000000007941 */ /* 0x000fea0003800000 */
.L_x_3358:
        /* <DEDUP_REMOVED lines=19> */
.L_x_3351:
        /* <DEDUP_REMOVED lines=95> */
.L_x_3360:
        /* <DEDUP_REMOVED lines=15> */
.L_x_3362:
        /* <DEDUP_REMOVED lines=51> */
.L_x_3361:
        /* <DEDUP_REMOVED lines=186> */
[----:B------:R-:W-:Y:S01]  /*20b0*/  @!P4 IMAD.MOV.U32 R10, RZ, RZ, c[0x0][0x1a4] ;  /* 0x00006900ff0ac624 */ /* 0x000fe200078e00ff */
[----:B------:R-:W-:Y:S01]  /*20c0*/  LOP3.LUT R12, R12, 0x1c0, RZ, 0xc0, !PT ;  /* 0x000001c00c0c7812 */ /* 0x000fe200078ec0ff */
[----:B------:R-:W-:Y:S02]  /*20d0*/  IMAD.SHL.U32 R205, R205, 0x2, RZ ;  /* 0x00000002cdcd7824 */ /* 0x000fe400078e00ff */
[----:B------:R-:W-:Y:S01]  /*20e0*/  IMAD R206, R9, 0x400, R98 ;  /* 0x0000040009ce7824 */ /* 0x000fe200078e0262 */
[----:B------:R-:W-:Y:S01]  /*20f0*/  LOP3.LUT R93, R12, 0x8, R5, 0xf8, !PT ;  /* 0x000000080c5d7812 */ /* 0x000fe200078ef805 */
[----:B------:R-:W-:Y:S01]  /*2100*/  IMAD.MOV.U32 R5, RZ, RZ, 0x20 ;  /* 0x00000020ff057424 */ /* 0x000fe200078e00ff */
[----:B------:R-:W-:Y:S02]  /*2110*/  SHF.R.U32.HI R12, RZ, 0x3, R12 ;  /* 0x00000003ff0c7819 */ /* 0x000fe4000001160c */
[----:B------:R-:W-:Y:S01]  /*2120*/  IADD3 R203, R205, 0x6020, RZ ;  /* 0x00006020cdcb7810 */ /* 0x000fe20007ffe0ff */
[----:B------:R-:W-:Y:S01]  /*2130*/  IMAD.WIDE.U32 R16, R5, c[0x0][0x1a0], RZ ;  /* 0x0000680005107a25 */ /* 0x000fe200078e00ff */
[----:B------:R-:W-:-:S03]  /*2140*/  LOP3.LUT R93, R93, R12, RZ, 0x3c, !PT ;  /* 0x0000000c5d5d7212 */ /* 0x000fc600078e3cff */
[----:B------:R-:W-:Y:S01]  /*2150*/  IMAD R14, R5, c[0x0][0x1a4], RZ ;  /* 0x00006900050e7a24 */ /* 0x000fe200078e02ff */
[----:B------:R-:W-:Y:S01]  /*2160*/  @!P5 IADD3 R18, P2, R208, R16, RZ ;  /* 0x00000010d012d210 */ /* 0x000fe20007f5e0ff */
[----:B------:R-:W-:Y:S01]  /*2170*/  @!P3 IMAD.MOV.U32 R12, RZ, RZ, c[0x0][0x1a4] ;  /* 0x00006900ff0cb624 */ /* 0x000fe200078e00ff */
        /* <DEDUP_REMOVED lines=9> */
[----:B------:R-:W-:-:S02]  /*2210*/  IMAD.SHL.U32 R206, R206, 0x2, RZ ;  /* 0x00000002cece7824 */ /* 0x000fc400078e00ff */
[----:B------:R-:W-:Y:S02]  /*2220*/  IMAD.IADD R200, R98, 0x1, R93 ;  /* 0x0000000162c87824 */ /* 0x000fe400078e025d */
        /* <DEDUP_REMOVED lines=29> */
[----:B------:R-:W-:-:S02]  /*2400*/  IADD3 R190, R203, 0x2800, RZ ;  /* 0x00002800cbbe7810 */ /* 0x000fc40007ffe0ff */
[C---:B------:R-:W-:Y:S01]  /*2410*/  IADD3 R189, R203.reuse, 0x3000, RZ ;  /* 0x00003000cbbd7810 */ /* 0x040fe20007ffe0ff */
        /* <DEDUP_REMOVED lines=10> */
[----:B------:R-:W-:-:S03]  /*24c0*/  IADD3 R184, R203, 0x5800, RZ ;  /* 0x00005800cbb87810 */ /* 0x000fc60007ffe0ff */
        /* <DEDUP_REMOVED lines=19> */
[----:B----4-:R-:W-:Y:S04]  /*2600*/  LDSM.16.M88.4 R20, [R206] ;  /* 0x00000000ce14783b */ /* 0x010fe80000000200 */
[----:B------:R-:W2:Y:S04]  /*2610*/  LDSM.16.M88.4 R28, [R205+0x6000] ;  /* 0x00600000cd1c783b */ /* 0x000ea80000000200 */
[----:B------:R-:W4:Y:S04]  /*2620*/  LDSM.16.M88.4 R40, [R205+0x6800] ;  /* 0x00680000cd28783b */ /* 0x000f280000000200 */
[----:B------:R-:W-:Y:S04]  /*2630*/  LDSM.16.M88.4 R68, [R204] ;  /* 0x00000000cc44783b */ /* 0x000fe80000000200 */
[----:B------:R-:W-:Y:S04]  /*2640*/  LDSM.16.M88.4 R60, [R205+0x7000] ;  /* 0x00700000cd3c783b */ /* 0x000fe80000000200 */
[----:B---3--:R-:W-:Y:S04]  /*2650*/  LDSM.16.M88.4 R24, [R205+0x7800] ;  /* 0x00780000cd18783b */ /* 0x008fe80000000200 */
[----:B-1----:R-:W1:Y:S04]  /*2660*/  LDSM.16.M88.4 R12, [R203] ;  /* 0x00000000cb0c783b */ /* 0x002e680000000200 */
[----:B------:R-:W3:Y:S04]  /*2670*/  LDSM.16.M88.4 R8, [R203+0x800] ;  /* 0x00080000cb08783b */ /* 0x000ee80000000200 */
[----:B------:R-:W-:Y:S04]  /*2680*/  LDSM.16.M88.4 R76, [R202] ;  /* 0x00000000ca4c783b */ /* 0x000fe80000000200 */
[----:B------:R-:W1:Y:S04]  /*2690*/  LDSM.16.M88.4 R48, [R199+0x6000] ;  /* 0x00600000c730783b */ /* 0x000e680000000200 */
[----:B------:R-:W3:Y:S01]  /*26a0*/  LDSM.16.M88.4 R84, [R203+0x1000] ;  /* 0x00100000cb54783b */ /* 0x000ee20000000200 */
[C---:B--2---:R-:W-:Y:S03]  /*26b0*/  HMMA.16816.F32 R16, R20.reuse, R28, RZ ;  /* 0x0000001c1410723c */ /* 0x044fe600000018ff */
[----:B------:R-:W2:Y:S04]  /*26c0*/  LDSM.16.M88.4 R80, [R203+0x1800] ;  /* 0x00180000cb50783b */ /* 0x000ea80000000200 */
[----:B------:R-:W2:Y:S01]  /*26d0*/  LDSM.16.M88.4 R32, [R199+0x6800] ;  /* 0x00680000c720783b */ /* 0x000ea20000000200 */
[C---:B------:R-:W-:Y:S03]  /*26e0*/  HMMA.16816.F32 R28, R20.reuse, R30, RZ ;  /* 0x0000001e141c723c */ /* 0x040fe600000018ff */
[----:B------:R-:W-:Y:S04]  /*26f0*/  LDSM.16.M88.4 R36, [R201] ;  /* 0x00000000c924783b */ /* 0x000fe80000000200 */
[----:B------:R-:W-:Y:S01]  /*2700*/  LDSM.16.M88.4 R72, [R199+0x7000] ;  /* 0x00700000c748783b */ /* 0x000fe20000000200 */
[C---:B----4-:R-:W-:Y:S03]  /*2710*/  HMMA.16816.F32 R44, R20.reuse, R40, RZ ;  /* 0x00000028142c723c */ /* 0x050fe600000018ff */
[----:B------:R-:W-:Y:S04]  /*2720*/  LDSM.16.M88.4 R52, [R192+0x1000] ;  /* 0x00100000c034783b */ /* 0x000fe80000000200 */
[----:B------:R-:W-:Y:S01]  /*2730*/  LDSM.16.M88.4 R88, [R203+0x4000] ;  /* 0x00400000cb58783b */ /* 0x000fe20000000200 */
[----:B------:R-:W-:Y:S03]  /*2740*/  HMMA.16816.F32 R40, R20, R42, RZ ;  /* 0x0000002a1428723c */ /* 0x000fe600000018ff */
[----:B------:R-:W0:Y:S05]  /*2750*/  LDGDEPBAR ;  /* 0x00000000000079af */ /* 0x000e2a0000000000 */
[C---:B-1----:R-:W-:Y:S08]  /*2760*/  HMMA.16816.F32 R16, R68.reuse, R12, R16 ;  /* 0x0000000c4410723c */ /* 0x042ff00000001810 */
[----:B------:R-:W-:Y:S01]  /*2770*/  HMMA.16816.F32 R28, R68, R14, R28 ;  /* 0x0000000e441c723c */ /* 0x000fe2000000181c */
[----:B------:R-:W1:Y:S07]  /*2780*/  LDSM.16.M88.4 R12, [R192] ;  /* 0x00000000c00c783b */ /* 0x000e6e0000000200 */
[C---:B------:R-:W-:Y:S08]  /*2790*/  HMMA.16816.F32 R64, R20.reuse, R60, RZ ;  /* 0x0000003c1440723c */ /* 0x040ff000000018ff */
[C---:B------:R-:W-:Y:S08]  /*27a0*/  HMMA.16816.F32 R60, R20.reuse, R62, RZ ;  /* 0x0000003e143c723c */ /* 0x040ff000000018ff */
[C---:B------:R-:W-:Y:S08]  /*27b0*/  HMMA.16816.F32 R56, R20.reuse, R24, RZ ;  /* 0x000000181438723c */ /* 0x040ff000000018ff */
[----:B------:R-:W-:Y:S01]  /*27c0*/  HMMA.16816.F32 R20, R20, R26, RZ ;  /* 0x0000001a1414723c */ /* 0x000fe200000018ff */
[----:B------:R-:W4:Y:S07]  /*27d0*/  LDSM.16.M88.4 R24, [R199+0x7800] ;  /* 0x00780000c718783b */ /* 0x000f2e0000000200 */
[C---:B---3--:R-:W-:Y:S08]  /*27e0*/  HMMA.16816.F32 R44, R68.reuse, R8, R44 ;  /* 0x00000008442c723c */ /* 0x048ff0000000182c */
[----:B------:R-:W-:Y:S01]  /*27f0*/  HMMA.16816.F32 R40, R68, R10, R40 ;  /* 0x0000000a4428723c */ /* 0x000fe20000001828 */
[----:B------:R-:W3:Y:S07]  /*2800*/  LDSM.16.M88.4 R8, [R192+0x800] ;  /* 0x00080000c008783b */ /* 0x000eee0000000200 */
[C---:B------:R-:W-:Y:S08]  /*2810*/  HMMA.16816.F32 R16, R76.reuse, R48, R16 ;  /* 0x000000304c10723c */ /* 0x040ff00000001810 */
[----:B------:R-:W-:Y:S01]  /*2820*/  HMMA.16816.F32 R28, R76, R50, R28 ;  /* 0x000000324c1c723c */ /* 0x000fe2000000181c */
[----:B------:R-:W-:Y:S07]  /*2830*/  LDSM.16.M88.4 R48, [R205+0x8000] ;  /* 0x00800000cd30783b */ /* 0x000fee0000000200 */
[C---:B------:R-:W-:Y:S08]  /*2840*/  HMMA.16816.F32 R64, R68.reuse, R84, R64 ;  /* 0x000000544440723c */ /* 0x040ff00000001840 */
[C---:B------:R-:W-:Y:S01]  /*2850*/  HMMA.16816.F32 R60, R68.reuse, R86, R60 ;  /* 0x00000056443c723c */ /* 0x040fe2000000183c */
[----:B------:R-:W-:Y:S07]  /*2860*/  LDSM.16.M88.4 R84, [R199+0x9800] ;  /* 0x00980000c754783b */ /* 0x000fee0000000200 */
[C---:B--2---:R-:W-:Y:S08]  /*2870*/  HMMA.16816.F32 R56, R68.reuse, R80, R56 ;  /* 0x000000504438723c */ /* 0x044ff00000001838 */
[----:B------:R-:W-:Y:S01]  /*2880*/  HMMA.16816.F32 R20, R68, R82, R20 ;  /* 0x000000524414723c */ /* 0x000fe20000001814 */
[----:B------:R-:W-:Y:S04]  /*2890*/  LDSM.16.M88.4 R68, [R192+0x1800] ;  /* 0x00180000c044783b */ /* 0x000fe80000000200 */
[----:B------:R-:W-:Y:S03]  /*28a0*/  LDSM.16.M88.4 R80, [R202+0x2000] ;  /* 0x00200000ca50783b */ /* 0x000fe60000000200 */
[C---:B------:R-:W-:Y:S08]  /*28b0*/  HMMA.16816.F32 R44, R76.reuse, R32, R44 ;  /* 0x000000204c2c723c */ /* 0x040ff0000000182c */
[----:B------:R-:W-:Y:S01]  /*28c0*/  HMMA.16816.F32 R40, R76, R34, R40 ;  /* 0x000000224c28723c */ /* 0x000fe20000001828 */
[----:B------:R-:W2:Y:S07]  /*28d0*/  LDSM.16.M88.4 R32, [R206+0x2000] ;  /* 0x00200000ce20783b */ /* 0x000eae0000000200 */
[C---:B-1----:R-:W-:Y:S08]  /*28e0*/  HMMA.16816.F32 R16, R36.reuse, R12, R16 ;  /* 0x0000000c2410723c */ /* 0x042ff00000001810 */
[----:B------:R-:W-:Y:S01]  /*28f0*/  HMMA.16816.F32 R28, R36, R14, R28 ;  /* 0x0000000e241c723c */ /* 0x000fe2000000181c */
[----:B------:R-:W1:Y:S07]  /*2900*/  LDSM.16.M88.4 R12, [R205+0x8800] ;  /* 0x00880000cd0c783b */ /* 0x000e6e0000000200 */
[C---:B------:R-:W-:Y:S08]  /*2910*/  HMMA.16816.F32 R64, R76.reuse, R72, R64 ;  /* 0x000000484c40723c */ /* 0x040ff00000001840 */
[C---:B------:R-:W-:Y:S01]  /*2920*/  HMMA.16816.F32 R60, R76.reuse, R74, R60 ;  /* 0x0000004a4c3c723c */ /* 0x040fe2000000183c */
[----:B------:R-:W-:Y:S07]  /*2930*/  LDSM.16.M88.4 R72, [R201+0x2000] ;  /* 0x00200000c948783b */ /* 0x000fee0000000200 */
[C---:B----4-:R-:W-:Y:S08]  /*2940*/  HMMA.16816.F32 R56, R76.reuse, R24, R56 ;  /* 0x000000184c38723c */ /* 0x050ff00000001838 */
[----:B------:R-:W-:Y:S01]  /*2950*/  HMMA.16816.F32 R76, R76, R26, R20 ;  /* 0x0000001a4c4c723c */ /* 0x000fe20000001814 */
[----:B------:R-:W-:Y:S04]  /*2960*/  LDSM.16.M88.4 R20, [R204+0x2000] ;  /* 0x00200000cc14783b */ /* 0x000fe80000000200 */
[----:B------:R-:W4:Y:S03]  /*2970*/  LDSM.16.M88.4 R24, [R203+0x2000] ;  /* 0x00200000cb18783b */ /* 0x000f260000000200 */
[C---:B---3--:R-:W-:Y:S08]  /*2980*/  HMMA.16816.F32 R44, R36.reuse, R8, R44 ;  /* 0x00000008242c723c */ /* 0x048ff0000000182c */
        /* <DEDUP_REMOVED lines=12> */
[C---:B-1----:R-:W-:Y:S08]  /*2a50*/  HMMA.16816.F32 R44, R32.reuse, R12, R44 ;  /* 0x0000000c202c723c */ /* 0x042ff0000000182c */
[----:B------:R-:W-:Y:S01]  /*2a60*/  HMMA.16816.F32 R40, R32, R14, R40 ;  /* 0x0000000e2028723c */ /* 0x000fe20000001828 */
[----:B------:R-:W1:Y:S07]  /*2a70*/  LDSM.16.M88.4 R12, [R203+0x2800] ;  /* 0x00280000cb0c783b */ /* 0x000e6e0000000200 */
[C---:B----4-:R-:W-:Y:S08]  /*2a80*/  HMMA.16816.F32 R16, R20.reuse, R24, R16 ;  /* 0x000000181410723c */ /* 0x050ff00000001810 */
[----:B------:R-:W-:Y:S01]  /*2a90*/  HMMA.16816.F32 R28, R20, R26, R28 ;  /* 0x0000001a141c723c */ /* 0x000fe2000000181c */
[----:B------:R-:W-:Y:S07]  /*2aa0*/  LDSM.16.M88.4 R24, [R203+0x3800] ;  /* 0x00380000cb18783b */ /* 0x000fee0000000200 */
[C---:B---3--:R-:W-:Y:S08]  /*2ab0*/  HMMA.16816.F32 R64, R32.reuse, R8, R64 ;  /* 0x000000082040723c */ /* 0x048ff00000001840 */
[----:B------:R-:W-:Y:S01]  /*2ac0*/  HMMA.16816.F32 R60, R32, R10, R60 ;  /* 0x0000000a203c723c */ /* 0x000fe2000000183c */
[----:B------:R-:W3:Y:S07]  /*2ad0*/  LDSM.16.M88.4 R8, [R203+0x3000] ;  /* 0x00300000cb08783b */ /* 0x000eee0000000200 */
[C---:B--2---:R-:W-:Y:S08]  /*2ae0*/  HMMA.16816.F32 R16, R80.reuse, R36, R16 ;  /* 0x000000245010723c */ /* 0x044ff00000001810 */
[----:B------:R-:W-:Y:S01]  /*2af0*/  HMMA.16816.F32 R28, R80, R38, R28 ;  /* 0x00000026501c723c */ /* 0x000fe2000000181c */
[----:B------:R-:W-:Y:S07]  /*2b00*/  LDSM.16.M88.4 R36, [R204+0x4000] ;  /* 0x00400000cc24783b */ /* 0x000fee0000000200 */
[C---:B------:R-:W-:Y:S08]  /*2b10*/  HMMA.16816.F32 R56, R32.reuse, R52, R56 ;  /* 0x000000342038723c */ /* 0x040ff00000001838 */
[----:B------:R-:W-:Y:S01]  /*2b20*/  HMMA.16816.F32 R76, R32, R54, R76 ;  /* 0x00000036204c723c */ /* 0x000fe2000000184c */
[----:B------:R-:W-:Y:S04]  /*2b30*/  LDSM.16.M88.4 R52, [R206+0x4000] ;  /* 0x00400000ce34783b */ /* 0x000fe80000000200 */
[----:B------:R-:W2:Y:S03]  /*2b40*/  LDSM.16.M88.4 R32, [R205+0xa000] ;  /* 0x00a00000cd20783b */ /* 0x000ea60000000200 */
[C---:B-1----:R-:W-:Y:S08]  /*2b50*/  HMMA.16816.F32 R44, R20.reuse, R12, R44 ;  /* 0x0000000c142c723c */ /* 0x042ff0000000182c */
[C---:B------:R-:W-:Y:S01]  /*2b60*/  HMMA.16816.F32 R40, R20.reuse, R14, R40 ;  /* 0x0000000e1428723c */ /* 0x040fe20000001828 */
[----:B------:R-:W1:Y:S07]  /*2b70*/  LDSM.16.M88.4 R12, [R192+0x2800] ;  /* 0x00280000c00c783b */ /* 0x000e6e0000000200 */
[----:B---3--:R-:W-:Y:S08]  /*2b80*/  HMMA.16816.F32 R64, R20, R8, R64 ;  /* 0x000000081440723c */ /* 0x008ff00000001840 */
[----:B------:R-:W-:Y:S08]  /*2b90*/  HMMA.16816.F32 R16, R72, R48, R16 ;  /* 0x000000304810723c */ /* 0x000ff00000001810 */
[----:B------:R-:W-:Y:S01]  /*2ba0*/  HMMA.16816.F32 R60, R20, R10, R60 ;  /* 0x0000000a143c723c */ /* 0x000fe2000000183c */
[----:B------:R-:W3:Y:S07]  /*2bb0*/  LDSM.16.M88.4 R8, [R199+0x9000] ;  /* 0x00900000c708783b */ /* 0x000eee0000000200 */
[----:B------:R-:W-:Y:S01]  /*2bc0*/  HMMA.16816.F32 R28, R72, R50, R28 ;  /* 0x00000032481c723c */ /* 0x000fe2000000181c */
[----:B------:R-:W4:Y:S07]  /*2bd0*/  LDSM.16.M88.4 R48, [R205+0xa800] ;  /* 0x00a80000cd30783b */ /* 0x000f2e0000000200 */
[----:B------:R-:W-:Y:S08]  /*2be0*/  HMMA.16816.F32 R44, R80, R68, R44 ;  /* 0x00000044502c723c */ /* 0x000ff0000000182c */
[----:B--2---:R-:W-:Y:S08]  /*2bf0*/  HMMA.16816.F32 R16, R52, R32, R16 ;  /* 0x000000203410723c */ /* 0x004ff00000001810 */
[----:B------:R-:W-:Y:S01]  /*2c00*/  HMMA.16816.F32 R40, R80, R70, R40 ;  /* 0x000000465028723c */ /* 0x000fe20000001828 */
[----:B------:R-:W2:Y:S07]  /*2c10*/  LDSM.16.M88.4 R68, [R192+0x3000] ;  /* 0x00300000c044783b */ /* 0x000eae0000000200 */
[----:B------:R-:W-:Y:S01]  /*2c20*/  HMMA.16816.F32 R28, R52, R34, R28 ;  /* 0x00000022341c723c */ /* 0x000fe2000000181c */
[----:B------:R-:W-:Y:S07]  /*2c30*/  LDSM.16.M88.4 R32, [R203+0x4800] ;  /* 0x00480000cb20783b */ /* 0x000fee0000000200 */
[C---:B------:R-:W-:Y:S08]  /*2c40*/  HMMA.16816.F32 R56, R20.reuse, R24, R56 ;  /* 0x000000181438723c */ /* 0x040ff00000001838 */
[----:B------:R-:W-:Y:S01]  /*2c50*/  HMMA.16816.F32 R76, R20, R26, R76 ;  /* 0x0000001a144c723c */ /* 0x000fe2000000184c */
[----:B------:R-:W-:Y:S04]  /*2c60*/  LDSM.16.M88.4 R24, [R202+0x4000] ;  /* 0x00400000ca18783b */ /* 0x000fe80000000200 */
[----:B------:R-:W2:Y:S03]  /*2c70*/  LDSM.16.M88.4 R20, [R199+0xa000] ;  /* 0x00a00000c714783b */ /* 0x000ea60000000200 */
[----:B-1----:R-:W-:Y:S08]  /*2c80*/  HMMA.16816.F32 R44, R72, R12, R44 ;  /* 0x0000000c482c723c */ /* 0x002ff0000000182c */
[----:B---3--:R-:W-:Y:S08]  /*2c90*/  HMMA.16816.F32 R64, R80, R8, R64 ;  /* 0x000000085040723c */ /* 0x008ff00000001840 */
[----:B------:R-:W-:Y:S08]  /*2ca0*/  HMMA.16816.F32 R16, R36, R88, R16 ;  /* 0x000000582410723c */ /* 0x000ff00000001810 */
[----:B------:R-:W-:Y:S01]  /*2cb0*/  HMMA.16816.F32 R40, R72, R14, R40 ;  /* 0x0000000e4828723c */ /* 0x000fe20000001828 */
[----:B------:R-:W-:Y:S07]  /*2cc0*/  LDSM.16.M88.4 R12, [R201+0x4000] ;  /* 0x00400000c90c783b */ /* 0x000fee0000000200 */
[----:B------:R-:W-:Y:S01]  /*2cd0*/  HMMA.16816.F32 R28, R36, R90, R28 ;  /* 0x0000005a241c723c */ /* 0x000fe2000000181c */
[----:B------:R-:W1:Y:S07]  /*2ce0*/  LDSM.16.M88.4 R88, [R205+0xb000] ;  /* 0x00b00000cd58783b */ /* 0x000e6e0000000200 */
[----:B----4-:R-:W-:Y:S08]  /*2cf0*/  HMMA.16816.F32 R44, R52, R48, R44 ;  /* 0x00000030342c723c */ /* 0x010ff0000000182c */
[----:B--2---:R-:W-:Y:S08]  /*2d00*/  HMMA.16816.F32 R64, R72, R68, R64 ;  /* 0x000000444840723c */ /* 0x004ff00000001840 */
[C---:B------:R-:W-:Y:S01]  /*2d10*/  HMMA.16816.F32 R60, R80.reuse, R10, R60 ;  /* 0x0000000a503c723c */ /* 0x040fe2000000183c */
[----:B------:R-:W2:Y:S07]  /*2d20*/  LDSM.16.M88.4 R8, [R192+0x4000] ;  /* 0x00400000c008783b */ /* 0x000eae0000000200 */
[----:B------:R-:W-:Y:S08]  /*2d30*/  HMMA.16816.F32 R56, R80, R84, R56 ;  /* 0x000000545038723c */ /* 0x000ff00000001838 */
[----:B------:R-:W-:Y:S08]  /*2d40*/  HMMA.16816.F32 R16, R24, R20, R16 ;  /* 0x000000141810723c */ /* 0x000ff00000001810 */
[----:B------:R-:W-:Y:S01]  /*2d50*/  HMMA.16816.F32 R80, R80, R86, R76 ;  /* 0x000000565050723c */ /* 0x000fe2000000184c */
[----:B------:R-:W3:Y:S07]  /*2d60*/  LDSM.16.M88.4 R76, [R199+0xa800] ;  /* 0x00a80000c74c783b */ /* 0x000eee0000000200 */
[----:B------:R-:W-:Y:S01]  /*2d70*/  HMMA.16816.F32 R40, R52, R50, R40 ;  /* 0x000000323428723c */ /* 0x000fe20000001828 */
[----:B------:R-:W-:Y:S07]  /*2d80*/  LDSM.16.M88.4 R48, [R192+0x3800] ;  /* 0x00380000c030783b */ /* 0x000fee0000000200 */
[----:B------:R-:W-:Y:S01]  /*2d90*/  HMMA.16816.F32 R28, R24, R22, R28 ;  /* 0x00000016181c723c */ /* 0x000fe2000000181c */
[----:B------:R-:W4:Y:S07]  /*2da0*/  LDSM.16.M88.4 R20, [R203+0x5000] ;  /* 0x00500000cb14783b */ /* 0x000f2e0000000200 */
[----:B------:R-:W-:Y:S08]  /*2db0*/  HMMA.16816.F32 R44, R36, R32, R44 ;  /* 0x00000020242c723c */ /* 0x000ff0000000182c */
[----:B-1----:R-:W-:Y:S08]  /*2dc0*/  HMMA.16816.F32 R64, R52, R88, R64 ;  /* 0x000000583440723c */ /* 0x002ff00000001840 */
[----:B------:R-:W-:Y:S01]  /*2dd0*/  HMMA.16816.F32 R68, R72, R70, R60 ;  /* 0x000000464844723c */ /* 0x000fe2000000183c */
[----:B------:R-:W1:Y:S07]  /*2de0*/  LDSM.16.M88.4 R60, [R192+0x4800] ;  /* 0x00480000c03c783b */ /* 0x000e6e0000000200 */
[----:B------:R-:W-:Y:S01]  /*2df0*/  HMMA.16816.F32 R40, R36, R34, R40 ;  /* 0x000000222428723c */ /* 0x000fe20000001828 */
[----:B------:R-:W1:Y:S07]  /*2e00*/  LDSM.16.M88.4 R32, [R199+0xb000] ;  /* 0x00b00000c720783b */ /* 0x000e6e0000000200 */
[----:B--2---:R-:W-:Y:S08]  /*2e10*/  HMMA.16816.F32 R28, R12, R10, R28 ;  /* 0x0000000a0c1c723c */ /* 0x004ff0000000181c */
[----:B---3--:R-:W-:Y:S08]  /*2e20*/  HMMA.16816.F32 R44, R24, R76, R44 ;  /* 0x0000004c182c723c */ /* 0x008ff0000000182c */
[----:B----4-:R-:W-:Y:S08]  /*2e30*/  HMMA.16816.F32 R64, R36, R20, R64 ;  /* 0x000000142440723c */ /* 0x010ff00000001840 */
[----:B------:R-:W-:Y:S01]  /*2e40*/  HMMA.16816.F32 R16, R12, R8, R16 ;  /* 0x000000080c10723c */ /* 0x000fe20000001810 */
[----:B------:R-:W2:Y:S01]  /*2e50*/  LDSM.16.M88.4 R8, [R205+0xb800] ;  /* 0x00b80000cd08783b */ /* 0x000ea20000000200 */
[----:B------:R-:W-:-:S02]  /*2e60*/  FMUL.FTZ R28, R28, c[0x0][0x2ec] ;  /* 0x0000bb001c1c7a20 */ /* 0x000fc40000410000 */
[----:B------:R-:W-:-:S04]  /*2e70*/  FMUL.FTZ R20, R31, c[0x0][0x2ec] ;  /* 0x0000bb001f147a20 */ /* 0x000fc80000410000 */
[----:B------:R-:W-:Y:S08]  /*2e80*/  HMMA.16816.F32 R56, R72, R48, R56 ;  /* 0x000000304838723c */ /* 0x000ff00000001838 */
[----:B------:R-:W-:Y:S08]  /*2e90*/  HMMA.16816.F32 R40, R24, R78, R40 ;  /* 0x0000004e1828723c */ /* 0x000ff00000001828 */
[----:B-1----:R-:W-:Y:S01]  /*2ea0*/  HMMA.16816.F32 R44, R12, R60, R44 ;  /* 0x0000003c0c2c723c */ /* 0x002fe2000000182c */
[----:B------:R1:W-:Y:S01]  /*2eb0*/  MUFU.TANH R60, R28 ;  /* 0x0000001c003c7308 */ /* 0x0003e20000002400 */
[----:B------:R-:W-:-:S02]  /*2ec0*/  FMUL.FTZ R17, R17, c[0x0][0x2ec] ;  /* 0x0000bb0011117a20 */ /* 0x000fc40000410000 */
[----:B------:R-:W-:Y:S02]  /*2ed0*/  FMUL.FTZ R0, R16, c[0x0][0x2ec] ;  /* 0x0000bb0010007a20 */ /* 0x000fe40000410000 */
[----:B------:R-:W-:Y:S02]  /*2ee0*/  FMUL.FTZ R49, R18, c[0x0][0x2ec] ;  /* 0x0000bb0012317a20 */ /* 0x000fe40000410000 */
[----:B------:R-:W-:Y:S01]  /*2ef0*/  HMMA.16816.F32 R64, R24, R32, R64 ;  /* 0x000000201840723c */ /* 0x000fe20000001840 */
[----:B------:R-:W-:Y:S01]  /*2f00*/  FMUL.FTZ R61, R29, c[0x0][0x2ec] ;  /* 0x0000bb001d3d7a20 */ /* 0x000fe20000410000 */
[----:B------:R3:W-:Y:S01]  /*2f10*/  MUFU.TANH R48, R17 ;  /* 0x0000001100307308 */ /* 0x0007e20000002400 */
[----:B------:R-:W-:-:S04]  /*2f20*/  FMUL.FTZ R76, R19, c[0x0][0x2ec] ;  /* 0x0000bb00134c7a20 */ /* 0x000fc80000410000 */
[----:B------:R-:W-:Y:S01]  /*2f30*/  FMUL.FTZ R32, R30, c[0x0][0x2ec] ;  /* 0x0000bb001e207a20 */ /* 0x000fe20000410000 */
[----:B------:R-:W-:Y:S01]  /*2f40*/  HMMA.16816.F32 R68, R52, R90, R68 ;  /* 0x0000005a3444723c */ /* 0x000fe20000001844 */
[----:B-1----:R-:W1:Y:S01]  /*2f50*/  LDSM.16.M88.4 R28, [R203+0x5800] ;  /* 0x00580000cb1c783b */ /* 0x002e620000000200 */
[----:B------:R-:W-:Y:S06]  /*2f60*/  MUFU.TANH R0, R0 ;  /* 0x0000000000007308 */ /* 0x000fec0000002400 */
[----:B------:R-:W-:Y:S01]  /*2f70*/  HMMA.16816.F32 R80, R72, R50, R80 ;  /* 0x000000324850723c */ /* 0x000fe20000001850 */
[----:B------:R-:W-:Y:S01]  /*2f80*/  FMUL.FTZ R33, R44, c[0x0][0x2ec] ;  /* 0x0000bb002c217a20 */ /* 0x000fe20000410000 */
[----:B---3--:R-:W3:Y:S01]  /*2f90*/  LDSM.16.M88.4 R16, [R192+0x5000] ;  /* 0x00500000c010783b */ /* 0x008ee20000000200 */
[----:B------:R-:W4:Y:S01]  /*2fa0*/  MUFU.TANH R49, R49 ;  /* 0x0000003100317308 */ /* 0x000f220000002400 */
[----:B------:R-:W-:-:S02]  /*2fb0*/  FMUL.FTZ R44, R45, c[0x0][0x2ec] ;  /* 0x0000bb002d2c7a20 */ /* 0x000fc40000410000 */
[----:B------:R-:W-:Y:S02]  /*2fc0*/  FMUL.FTZ R45, R46, c[0x0][0x2ec] ;  /* 0x0000bb002e2d7a20 */ /* 0x000fe40000410000 */
[----:B--2---:R-:W-:Y:S01]  /*2fd0*/  HMMA.16816.F32 R56, R52, R8, R56 ;  /* 0x000000083438723c */ /* 0x004fe20000001838 */
[----:B------:R-:W-:Y:S02]  /*2fe0*/  FMUL.FTZ R46, R47, c[0x0][0x2ec] ;  /* 0x0000bb002f2e7a20 */ /* 0x000fe40000410000 */
[----:B------:R-:W2:Y:S05]  /*2ff0*/  MUFU.TANH R76, R76 ;  /* 0x0000004c004c7308 */ /* 0x000eaa0000002400 */
[----:B------:R-:W-:Y:S03]  /*3000*/  HMMA.16816.F32 R40, R12, R62, R40 ;  /* 0x0000003e0c28723c */ /* 0x000fe60000001828 */
[----:B------:R1:W-:Y:S05]  /*3010*/  MUFU.TANH R62, R20 ;  /* 0x00000014003e7308 */ /* 0x0003ea0000002400 */
[----:B------:R-:W-:Y:S03]  /*3020*/  HMMA.16816.F32 R68, R36, R22, R68 ;  /* 0x000000162444723c */ /* 0x000fe60000001844 */
[----:B------:R-:W2:Y:S05]  /*3030*/  MUFU.TANH R32, R32 ;  /* 0x0000002000207308 */ /* 0x000eaa0000002400 */
[----:B------:R-:W-:Y:S01]  /*3040*/  HMMA.16816.F32 R80, R52, R10, R80 ;  /* 0x0000000a3450723c */ /* 0x000fe20000001850 */
[----:B------:R-:W-:Y:S02]  /*3050*/  LDSM.16.M88.4 R8, [R192+0x5800] ;  /* 0x00580000c008783b */ /* 0x000fe40000000200 */
[----:B------:R-:W2:Y:S02]  /*3060*/  MUFU.TANH R61, R61 ;  /* 0x0000003d003d7308 */ /* 0x000ea40000002400 */
[----:B-1----:R-:W1:Y:S01]  /*3070*/  LDSM.16.M88.4 R20, [R199+0xb800] ;  /* 0x00b80000c714783b */ /* 0x002e620000000200 */
[----:B------:R-:W-:-:S04]  /*3080*/  DEPBAR.LE SB0, 0x0 ;  /* 0x000080000000791a */ /* 0x000fc80000000000 */
[----:B------:R-:W-:Y:S01]  /*3090*/  HMMA.16816.F32 R56, R36, R28, R56 ;  /* 0x0000001c2438723c */ /* 0x000fe20000001838 */
[----:B------:R-:W-:Y:S01]  /*30a0*/  MUFU.TANH R33, R33 ;  /* 0x0000002100217308 */ /* 0x000fe20000002400 */
[----:B------:R-:W-:-:S05]  /*30b0*/  FMUL.FTZ R40, R40, c[0x0][0x2ec] ;  /* 0x0000bb0028287a20 */ /* 0x000fca0000410000 */
[----:B------:R-:W-:Y:S01]  /*30c0*/  FMUL.FTZ R28, R42, c[0x0][0x2ec] ;  /* 0x0000bb002a1c7a20 */ /* 0x000fe20000410000 */
[----:B------:R-:W-:Y:S01]  /*30d0*/  HMMA.16816.F32 R68, R24, R34, R68 ;  /* 0x000000221844723c */ /* 0x000fe20000001844 */
[----:B------:R-:W1:Y:S01]  /*30e0*/  MUFU.TANH R45, R45 ;  /* 0x0000002d002d7308 */ /* 0x000e620000002400 */
[----:B------:R-:W-:-:S05]  /*30f0*/  FMUL.FTZ R29, R43, c[0x0][0x2ec] ;  /* 0x0000bb002b1d7a20 */ /* 0x000fca0000410000 */
[----:B------:R-:W-:Y:S01]  /*3100*/  FMUL.FTZ R34, R41, c[0x0][0x2ec] ;  /* 0x0000bb0029227a20 */ /* 0x000fe20000410000 */
[----:B------:R-:W-:Y:S01]  /*3110*/  HMMA.16816.F32 R80, R36, R30, R80 ;  /* 0x0000001e2450723c */ /* 0x000fe20000001850 */
[----:B------:R-:W-:Y:S07]  /*3120*/  MUFU.TANH R44, R44 ;  /* 0x0000002c002c7308 */ /* 0x000fee0000002400 */
[C---:B---3--:R-:W-:Y:S01]  /*3130*/  HMMA.16816.F32 R64, R12.reuse, R16, R64 ;  /* 0x000000100c40723c */ /* 0x048fe20000001840 */
[----:B------:R-:W3:Y:S06]  /*3140*/  MUFU.TANH R46, R46 ;  /* 0x0000002e002e7308 */ /* 0x000eec0000002400 */
[----:B------:R-:W-:Y:S01]  /*3150*/  IMAD.SHL.U32 R17, R99, 0x2, RZ ;  /* 0x0000000263117824 */ /* 0x000fe200078e00ff */
[----:B------:R-:W-:Y:S01]  /*3160*/  HMMA.16816.F32 R68, R12, R18, R68 ;  /* 0x000000120c44723c */ /* 0x000fe20000001844 */
[----:B------:R-:W-:Y:S03]  /*3170*/  MUFU.TANH R40, R40 ;  /* 0x0000002800287308 */ /* 0x000fe60000002400 */
[----:B------:R-:W-:-:S04]  /*3180*/  LOP3.LUT R17, R17, 0x6, RZ, 0xc0, !PT ;  /* 0x0000000611117812 */ /* 0x000fc800078ec0ff */
[C---:B-1----:R-:W-:Y:S01]  /*3190*/  HMMA.16816.F32 R56, R24.reuse, R20, R56 ;  /* 0x000000141838723c */ /* 0x042fe20000001838 */
[----:B------:R-:W-:Y:S06]  /*31a0*/  MUFU.TANH R28, R28 ;  /* 0x0000001c001c7308 */ /* 0x000fec0000002400 */
[----:B------:R-:W-:Y:S02]  /*31b0*/  IMAD R20, R2, 0x40, R17 ;  /* 0x0000004002147824 */ /* 0x000fe400078e0211 */
[----:B------:R-:W-:Y:S01]  /*31c0*/  FMUL.FTZ R64, R64, c[0x0][0x2ec] ;  /* 0x0000bb0040407a20 */ /* 0x000fe20000410000 */
[----:B------:R-:W-:Y:S01]  /*31d0*/  MUFU.TANH R34, R34 ;  /* 0x0000002200227308 */ /* 0x000fe20000002400 */
[----:B------:R-:W-:Y:S01]  /*31e0*/  FMUL.FTZ R66, R66, c[0x0][0x2ec] ;  /* 0x0000bb0042427a20 */ /* 0x000fe20000410000 */
[C---:B------:R-:W-:Y:S01]  /*31f0*/  IADD3 R19, R20.reuse, -0x40, RZ ;  /* 0xffffffc014137810 */ /* 0x040fe20007ffe0ff */
[----:B------:R-:W-:Y:S01]  /*3200*/  FMUL.FTZ R65, R65, c[0x0][0x2ec] ;  /* 0x0000bb0041417a20 */ /* 0x000fe20000410000 */
[----:B------:R-:W-:Y:S01]  /*3210*/  IADD3 R17, R20, -0x3f, RZ ;  /* 0xffffffc114117810 */ /* 0x000fe20007ffe0ff */
[----:B------:R-:W-:Y:S01]  /*3220*/  FMUL.FTZ R67, R67, c[0x0][0x2ec] ;  /* 0x0000bb0043437a20 */ /* 0x000fe20000410000 */
[-C--:B------:R-:W-:Y:S01]  /*3230*/  ISETP.GE.AND P6, PT, R19, R100.reuse, PT ;  /* 0x000000641300720c */ /* 0x080fe20003fc6270 */
[----:B------:R-:W-:Y:S01]  /*3240*/  FMUL.FTZ R68, R68, c[0x0][0x2ec] ;  /* 0x0000bb0044447a20 */ /* 0x000fe20000410000 */
[-C--:B------:R-:W-:Y:S01]  /*3250*/  ISETP.GE.AND P5, PT, R17, R100.reuse, PT ;  /* 0x000000641100720c */ /* 0x080fe20003fa6270 */
[----:B------:R-:W-:Y:S01]  /*3260*/  MUFU.TANH R165, R64 ;  /* 0x0000004000a57308 */ /* 0x000fe20000002400 */
[----:B------:R-:W-:Y:S01]  /*3270*/  HMMA.16816.F32 R16, R24, R22, R80 ;  /* 0x000000161810723c */ /* 0x000fe20000001850 */
[----:B------:R-:W-:Y:S01]  /*3280*/  IADD3 R21, R20, -0x2f, RZ ;  /* 0xffffffd114157810 */ /* 0x000fe20007ffe0ff */
[----:B------:R-:W-:Y:S01]  /*3290*/  FMUL.FTZ R69, R69, c[0x0][0x2ec] ;  /* 0x0000bb0045457a20 */ /* 0x000fe20000410000 */
[----:B----4-:R-:W-:Y:S01]  /*32a0*/  FSEL R49, R49, -INF , !P6 ;  /* 0xff80000031317808 */ /* 0x010fe20007000000 */
[----:B------:R-:W-:Y:S01]  /*32b0*/  FMUL.FTZ R70, R70, c[0x0][0x2ec] ;  /* 0x0000bb0046467a20 */ /* 0x000fe20000410000 */
[----:B------:R-:W-:Y:S01]  /*32c0*/  ISETP.GE.AND P1, PT, R21, R100, PT ;  /* 0x000000641500720c */ /* 0x000fe20003f26270 */
[----:B------:R-:W-:Y:S01]  /*32d0*/  FMUL.FTZ R71, R71, c[0x0][0x2ec] ;  /* 0x0000bb0047477a20 */ /* 0x000fe20000410000 */
[----:B------:R-:W-:Y:S01]  /*32e0*/  FSEL R21, R0, -INF , !P6 ;  /* 0xff80000000157808 */ /* 0x000fe20007000000 */
[----:B------:R-:W-:Y:S01]  /*32f0*/  HMMA.16816.F32 R56, R12, R8, R56 ;  /* 0x000000080c38723c */ /* 0x000fe20000001838 */
[----:B------:R-:W-:Y:S01]  /*3300*/  IADD3 R23, R20, -0x30, RZ ;  /* 0xffffffd014177810 */ /* 0x000fe20007ffe0ff */
[----:B------:R-:W1:Y:S01]  /*3310*/  MUFU.TANH R162, R66 ;  /* 0x0000004200a27308 */ /* 0x000e620000002400 */
[----:B--2---:R-:W-:-:S02]  /*3320*/  FSEL R76, R76, -INF , !P5 ;  /* 0xff8000004c4c7808 */ /* 0x004fc40006800000 */
[----:B------:R-:W-:Y:S02]  /*3330*/  FSEL R48, R48, -INF , !P5 ;  /* 0xff80000030307808 */ /* 0x000fe40006800000 */
[C---:B------:R-:W-:Y:S02]  /*3340*/  IADD3 R9, R20.reuse, -0x38, RZ ;  /* 0xffffffc814097810 */ /* 0x040fe40007ffe0ff */
[-C--:B------:R-:W-:Y:S01]  /*3350*/  ISETP.GE.AND P3, PT, R23, R100.reuse, PT ;  /* 0x000000641700720c */ /* 0x080fe20003f66270 */
[----:B------:R-:W2:Y:S01]  /*3360*/  MUFU.TANH R29, R29 ;  /* 0x0000001d001d7308 */ /* 0x000ea20000002400 */
[-C--:B------:R-:W-:Y:S02]  /*3370*/  ISETP.GE.AND P2, PT, R9, R100.reuse, PT ;  /* 0x000000640900720c */ /* 0x080fe40003f46270 */
[----:B------:R-:W-:Y:S02]  /*3380*/  IADD3 R9, R20, -0x37, RZ ;  /* 0xffffffc914097810 */ /* 0x000fe40007ffe0ff */
[----:B------:R-:W-:Y:S01]  /*3390*/  FSEL R32, R32, -INF , !P2 ;  /* 0xff80000020207808 */ /* 0x000fe20005000000 */
[----:B------:R-:W-:Y:S01]  /*33a0*/  HMMA.16816.F32 R16, R12, R10, R16 ;  /* 0x0000000a0c10723c */ /* 0x000fe20000001810 */
[----:B------:R-:W-:Y:S01]  /*33b0*/  ISETP.GE.AND P4, PT, R9, R100, PT ;  /* 0x000000640900720c */ /* 0x000fe20003f86270 */
[----:B------:R-:W-:Y:S01]  /*33c0*/  MUFU.TANH R159, R65 ;  /* 0x00000041009f7308 */ /* 0x000fe20000002400 */
[----:B------:R-:W-:-:S02]  /*33d0*/  IADD3 R9, R20, -0x28, RZ ;  /* 0xffffffd814097810 */ /* 0x000fc40007ffe0ff */
[----:B------:R-:W-:Y:S02]  /*33e0*/  FSEL R23, R60, -INF , !P2 ;  /* 0xff8000003c177808 */ /* 0x000fe40005000000 */
[-C--:B------:R-:W-:Y:S01]  /*33f0*/  ISETP.GE.AND P6, PT, R9, R100.reuse, PT ;  /* 0x000000640900720c */ /* 0x080fe20003fc6270 */
[----:B------:R-:W-:Y:S01]  /*3400*/  FMUL.FTZ R56, R56, c[0x0][0x2ec] ;  /* 0x0000bb0038387a20 */ /* 0x000fe20000410000 */
[----:B------:R-:W-:Y:S01]  /*3410*/  IADD3 R9, R20, -0x27, RZ ;  /* 0xffffffd914097810 */ /* 0x000fe20007ffe0ff */
[----:B------:R-:W4:Y:S01]  /*3420*/  MUFU.TANH R172, R67 ;  /* 0x0000004300ac7308 */ /* 0x000f220000002400 */
[----:B------:R-:W-:Y:S01]  /*3430*/  FSEL R62, R62, -INF , !P4 ;  /* 0xff8000003e3e7808 */ /* 0x000fe20006000000 */
[----:B------:R-:W-:Y:S01]  /*3440*/  FMUL.FTZ R58, R58, c[0x0][0x2ec] ;  /* 0x0000bb003a3a7a20 */ /* 0x000fe20000410000 */
[-C--:B------:R-:W-:Y:S01]  /*3450*/  ISETP.GE.AND P5, PT, R9, R100.reuse, PT ;  /* 0x000000640900720c */ /* 0x080fe20003fa6270 */
[----:B------:R-:W-:Y:S01]  /*3460*/  FMUL.FTZ R57, R57, c[0x0][0x2ec] ;  /* 0x0000bb0039397a20 */ /* 0x000fe20000410000 */
[----:B------:R-:W-:Y:S01]  /*3470*/  IADD3 R9, R20, -0x20, RZ ;  /* 0xffffffe014097810 */ /* 0x000fe20007ffe0ff */
[----:B------:R-:W-:Y:S01]  /*3480*/  FMUL.FTZ R59, R59, c[0x0][0x2ec] ;  /* 0x0000bb003b3b7a20 */ /* 0x000fe20000410000 */
[----:B------:R-:W-:Y:S01]  /*3490*/  FSEL R61, R61, -INF , !P4 ;  /* 0xff8000003d3d7808 */ /* 0x000fe20006000000 */
[----:B------:R-:W-:Y:S01]  /*34a0*/  MUFU.TANH R157, R68 ;  /* 0x00000044009d7308 */ /* 0x000fe20000002400 */
[----:B------:R-:W-:-:S02]  /*34b0*/  ISETP.GE.AND P2, PT, R9, R100, PT ;  /* 0x000000640900720c */ /* 0x000fc40003f46270 */
[----:B------:R-:W-:Y:S02]  /*34c0*/  IADD3 R9, R20, -0x1f, RZ ;  /* 0xffffffe114097810 */ /* 0x000fe40007ffe0ff */
[----:B------:R-:W-:Y:S01]  /*34d0*/  FSEL R12, R45, -INF , !P3 ;  /* 0xff8000002d0c7808 */ /* 0x000fe20005800000 */
[----:B------:R-:W-:Y:S01]  /*34e0*/  FMUL.FTZ R16, R16, c[0x0][0x2ec] ;  /* 0x0000bb0010107a20 */ /* 0x000fe20000410000 */
[-C--:B------:R-:W-:Y:S01]  /*34f0*/  ISETP.GE.AND P4, PT, R9, R100.reuse, PT ;  /* 0x000000640900720c */ /* 0x080fe20003f86270 */
[----:B------:R-:W-:Y:S01]  /*3500*/  MUFU.TANH R163, R69 ;  /* 0x0000004500a37308 */ /* 0x000fe20000002400 */
[----:B------:R-:W-:Y:S01]  /*3510*/  IADD3 R9, R20, -0x18, RZ ;  /* 0xffffffe814097810 */ /* 0x000fe20007ffe0ff */
[----:B------:R-:W-:Y:S01]  /*3520*/  FMUL.FTZ R18, R18, c[0x0][0x2ec] ;  /* 0x0000bb0012127a20 */ /* 0x000fe20000410000 */
[----:B------:R-:W-:Y:S01]  /*3530*/  FSEL R15, R33, -INF , !P3 ;  /* 0xff800000210f7808 */ /* 0x000fe20005800000 */
[----:B------:R-:W-:Y:S01]  /*3540*/  FMUL.FTZ R19, R19, c[0x0][0x2ec] ;  /* 0x0000bb0013137a20 */ /* 0x000fe20000410000 */
[----:B------:R-:W-:Y:S01]  /*3550*/  ISETP.GE.AND P3, PT, R9, R100, PT ;  /* 0x000000640900720c */ /* 0x000fe20003f66270 */
[----:B------:R-:W-:Y:S01]  /*3560*/  FMUL.FTZ R17, R17, c[0x0][0x2ec] ;  /* 0x0000bb0011117a20 */ /* 0x000fe20000410000 */
[----:B------:R-:W-:Y:S01]  /*3570*/  IADD3 R9, R20, -0x17, RZ ;  /* 0xffffffe914097810 */ /* 0x000fe20007ffe0ff */
[----:B------:R-:W2:Y:S01]  /*3580*/  MUFU.TANH R164, R70 ;  /* 0x0000004600a47308 */ /* 0x000ea20000002400 */
[----:B---3--:R-:W-:-:S02]  /*3590*/  FSEL R10, R46, -INF , !P1 ;  /* 0xff8000002e0a7808 */ /* 0x008fc40004800000 */
[----:B------:R-:W-:Y:S02]  /*35a0*/  FSEL R13, R44, -INF , !P1 ;  /* 0xff8000002c0d7808 */ /* 0x000fe40004800000 */
[----:B------:R-:W-:Y:S02]  /*35b0*/  ISETP.GE.AND P1, PT, R9, R100, PT ;  /* 0x000000640900720c */ /* 0x000fe40003f26270 */
[C---:B------:R-:W-:Y:S01]  /*35c0*/  IADD3 R9, R20.reuse, -0x10, RZ ;  /* 0xfffffff014097810 */ /* 0x040fe20007ffe0ff */
[----:B------:R-:W3:Y:S01]  /*35d0*/  MUFU.TANH R170, R71 ;  /* 0x0000004700aa7308 */ /* 0x000ee20000002400 */
[----:B------:R-:W-:Y:S02]  /*35e0*/  IADD3 R25, R20, -0xf, RZ ;  /* 0xfffffff114197810 */ /* 0x000fe40007ffe0ff */
[----:B-1----:R-:W-:Y:S02]  /*35f0*/  FSEL R162, R162, -INF , !P2 ;  /* 0xff800000a2a27808 */ /* 0x002fe40005000000 */
[----:B------:R-:W-:-:S02]  /*3600*/  FSEL R165, R165, -INF , !P2 ;  /* 0xff800000a5a57808 */ /* 0x000fc40005000000 */
[----:B------:R-:W-:Y:S01]  /*3610*/  FSEL R8, R28, -INF , !P6 ;  /* 0xff8000001c087808 */ /* 0x000fe20007000000 */
[----:B------:R-:W-:Y:S01]  /*3620*/  MUFU.TANH R169, R56 ;  /* 0x0000003800a97308 */ /* 0x000fe20000002400 */
[----:B------:R-:W-:Y:S02]  /*3630*/  FSEL R11, R40, -INF , !P6 ;  /* 0xff800000280b7808 */ /* 0x000fe40007000000 */
[----:B------:R-:W-:Y:S02]  /*3640*/  ISETP.GT.AND P2, PT, R2, 0x1, PT ;  /* 0x000000010200780c */ /* 0x000fe40003f44270 */
[----:B------:R-:W-:Y:S02]  /*3650*/  ISETP.GE.AND P6, PT, R9, R100, PT ;  /* 0x000000640900720c */ /* 0x000fe40003fc6270 */
[----:B--2---:R-:W-:Y:S01]  /*3660*/  FSEL R0, R29, -INF , !P5 ;  /* 0xff8000001d007808 */ /* 0x004fe20006800000 */
[----:B------:R-:W1:Y:S01]  /*3670*/  MUFU.TANH R166, R58 ;  /* 0x0000003a00a67308 */ /* 0x000e620000002400 */
[----:B------:R-:W-:-:S02]  /*3680*/  FSEL R9, R34, -INF , !P5 ;  /* 0xff80000022097808 */ /* 0x000fc40006800000 */
[-C--:B------:R-:W-:Y:S02]  /*3690*/  ISETP.GE.AND P5, PT, R25, R100.reuse, PT ;  /* 0x000000641900720c */ /* 0x080fe40003fa6270 */
[----:B------:R-:W-:Y:S02]  /*36a0*/  IADD3 R25, R20, -0x8, RZ ;  /* 0xfffffff814197810 */ /* 0x000fe40007ffe0ff */
[----:B----4-:R-:W-:Y:S01]  /*36b0*/  FSEL R172, R172, -INF , !P4 ;  /* 0xff800000acac7808 */ /* 0x010fe20006000000 */
[----:B------:R-:W-:Y:S01]  /*36c0*/  MUFU.TANH R167, R57 ;  /* 0x0000003900a77308 */ /* 0x000fe20000002400 */
[----:B------:R-:W-:Y:S02]  /*36d0*/  FSEL R159, R159, -INF , !P4 ;  /* 0xff8000009f9f7808 */ /* 0x000fe40006000000 */
[----:B------:R-:W-:Y:S02]  /*36e0*/  ISETP.GE.AND P4, PT, R25, R100, PT ;  /* 0x000000641900720c */ /* 0x000fe40003f86270 */
[----:B------:R-:W-:-:S02]  /*36f0*/  IADD3 R25, R20, -0x7, RZ ;  /* 0xfffffff914197810 */ /* 0x000fc40007ffe0ff */
[----:B------:R-:W-:Y:S01]  /*3700*/  FSEL R164, R164, -INF , !P3 ;  /* 0xff800000a4a47808 */ /* 0x000fe20005800000 */
[----:B------:R-:W2:Y:S01]  /*3710*/  MUFU.TANH R142, R59 ;  /* 0x0000003b008e7308 */ /* 0x000ea20000002400 */
[----:B------:R-:W-:Y:S02]  /*3720*/  FSEL R157, R157, -INF , !P3 ;  /* 0xff8000009d9d7808 */ /* 0x000fe40005800000 */
[----:B---3--:R-:W-:Y:S02]  /*3730*/  FSEL R170, R170, -INF , !P1 ;  /* 0xff800000aaaa7808 */ /* 0x008fe40004800000 */
[----:B------:R-:W-:Y:S02]  /*3740*/  FSEL R163, R163, -INF , !P1 ;  /* 0xff800000a3a37808 */ /* 0x000fe40004800000 */
[----:B------:R-:W-:Y:S01]  /*3750*/  ISETP.GE.AND P3, PT, R25, R100, PT ;  /* 0x000000641900720c */ /* 0x000fe20003f66270 */
[----:B------:R-:W3:Y:S01]  /*3760*/  MUFU.TANH R143, R16 ;  /* 0x00000010008f7308 */ /* 0x000ee20000002400 */
[----:B------:R-:W-:-:S02]  /*3770*/  @!P2 LEA R218, P1, R94, c[0x0][0x168], 0x1 ;  /* 0x00005a005edaaa11 */ /* 0x000fc400078208ff */
[----:B-1----:R-:W-:Y:S02]  /*3780*/  FSEL R166, R166, -INF , !P6 ;  /* 0xff800000a6a67808 */ /* 0x002fe40007000000 */
[----:B------:R-:W-:Y:S02]  /*3790*/  @!P2 LEA.HI.X R219, R94, c[0x0][0x16c], R97, 0x1, P1 ;  /* 0x00005b005edbaa11 */ /* 0x000fe400008f0c61 */
[----:B------:R-:W-:Y:S01]  /*37a0*/  FSEL R169, R169, -INF , !P6 ;  /* 0xff800000a9a97808 */ /* 0x000fe20007000000 */
[----:B------:R-:W1:Y:S01]  /*37b0*/  MUFU.TANH R140, R18 ;  /* 0x00000012008c7308 */ /* 0x000e620000002400 */
[----:B--2---:R-:W-:Y:S02]  /*37c0*/  FSEL R142, R142, -INF , !P5 ;  /* 0xff8000008e8e7808 */ /* 0x004fe40006800000 */
[----:B------:R-:W-:-:S05]  /*37d0*/  FSEL R167, R167, -INF , !P5 ;  /* 0xff800000a7a77808 */ /* 0x000fca0006800000 */
        /* <DEDUP_REMOVED lines=66> */
.L_x_3364:
[----:B------:R-:W-:-:S04]  /*3c00*/  LEA R3, -R6, RZ, 0x6 ;  /* 0x000000ff06037211 */ /* 0x000fc800078e31ff */
[----:B------:R-:W-:Y:S02]  /*3c10*/  SHF.R.S32.HI R17, RZ, 0x1f, R3 ;  /* 0x0000001fff117819 */ /* 0x000fe40000011403 */
.L_x_3365:
        /* <DEDUP_REMOVED lines=29> */
.L_x_3363:
        /* <DEDUP_REMOVED lines=75> */
[----:B------:R-:W-:Y:S01]  /*42a0*/  LDSM.16.MT88.4 R32, [R197+0xc800] ;  /* 0x00c80000c520783b */ /* 0x000fe20000004200 */
[--C-:B------:R-:W-:Y:S02]  /*42b0*/  FFMA.FTZ R133, R9, c[0x0][0x23c], -R168.reuse ;  /* 0x00008f0009857a23 */ /* 0x100fe400000108a8 */
[--C-:B------:R-:W-:Y:S01]  /*42c0*/  FFMA.FTZ R134, R10, c[0x0][0x23c], -R161.reuse ;  /* 0x00008f000a867a23 */ /* 0x100fe200000108a1 */
[----:B------:R-:W-:Y:S01]  /*42d0*/  LDSM.16.MT88.4 R28, [R196+0xc800] ;  /* 0x00c80000c41c783b */ /* 0x000fe20000004200 */
[----:B------:R-:W-:Y:S01]  /*42e0*/  FFMA.FTZ R135, R8, c[0x0][0x23c], -R161 ;  /* 0x00008f0008877a23 */ /* 0x000fe200000108a1 */
[----:B------:R-:W-:Y:S01]  /*42f0*/  MUFU.EX2 R149, R149 ;  /* 0x0000009500957308 */ /* 0x000fe20000000800 */
[--C-:B------:R-:W-:Y:S01]  /*4300*/  FFMA.FTZ R150, R15, c[0x0][0x23c], -R168.reuse ;  /* 0x00008f000f967a23 */ /* 0x100fe200000108a8 */
[----:B------:R-:W4:Y:S01]  /*4310*/  LDSM.16.MT88.4 R8, [R200+0xe800] ;  /* 0x00e80000c808783b */ /* 0x000f220000004200 */
[----:B------:R-:W-:-:S02]  /*4320*/  FFMA.FTZ R145, R13, c[0x0][0x23c], -R168 ;  /* 0x00008f000d917a23 */ /* 0x000fc400000108a8 */
[--C-:B------:R-:W-:Y:S01]  /*4330*/  FFMA.FTZ R147, R12, c[0x0][0x23c], -R161.reuse ;  /* 0x00008f000c937a23 */ /* 0x100fe200000108a1 */
[----:B------:R-:W-:Y:S01]  /*4340*/  LDSM.16.MT88.4 R24, [R198+0xe800] ;  /* 0x00e80000c618783b */ /* 0x000fe20000004200 */
[----:B------:R-:W-:Y:S01]  /*4350*/  FFMA.FTZ R0, R0, c[0x0][0x23c], -R161 ;  /* 0x00008f0000007a23 */ /* 0x000fe200000108a1 */
[----:B------:R-:W5:Y:S01]  /*4360*/  MUFU.EX2 R146, R146 ;  /* 0x0000009200927308 */ /* 0x000f620000000800 */
        /* <DEDUP_REMOVED lines=229> */
.L_x_3370:
        /* <DEDUP_REMOVED lines=64> */
.L_x_3367:
        /* <DEDUP_REMOVED lines=8> */
[----:B------:R-:W-:Y:S03]  /*5640*/  IADD3 R132, P1, R226, UR10, RZ ;  /* 0x0000000ae2847c10 */ /* 0x000fe6000ff3e0ff */
[----:B------:R1:W-:Y:S01]  /*5650*/  LDGSTS.E.BYPASS.LTC128B.128 [R211+0xe000], [R208.64+0x80] ;  /* 0x0e000080d0d37fae */ /* 0x0003e2000b901d4c */
[----:B------:R-:W-:Y:S02]  /*5660*/  IADD3.X R133, R227, UR9, RZ, P1, !PT ;  /* 0x00000009e3857c10 */ /* 0x000fe40008ffe4ff */
[----:B------:R-:W-:Y:S03]  /*5670*/  IADD3 R2, P1, R132, UR10, RZ ;  /* 0x0000000a84027c10 */ /* 0x000fe6000ff3e0ff */
[----:B------:R1:W-:Y:S01]  /*5680*/  LDGSTS.E.BYPASS.LTC128B.128 [R211+0x10000], [R208.64+0x100] ;  /* 0x10000100d0d37fae */ /* 0x0003e2000b901d4c */
[----:B------:R-:W-:Y:S02]  /*5690*/  IADD3.X R3, R133, UR9, RZ, P1, !PT ;  /* 0x0000000985037c10 */ /* 0x000fe40008ffe4ff */
[----:B------:R-:W-:Y:S03]  /*56a0*/  ISETP.GE.AND P1, PT, R222, 0x1, PT ;  /* 0x00000001de00780c */ /* 0x000fe60003f26270 */
[----:B------:R2:W-:Y:S06]  /*56b0*/  LDGSTS.E.BYPASS.LTC128B.128 [R211+0xc800], [R226.64] ;  /* 0x0c800000e2d37fae */ /* 0x0005ec000b901d4c */
[----:B------:R2:W-:Y:S06]  /*56c0*/  LDGSTS.E.BYPASS.LTC128B.128 [R211+0xe800], [R226.64+0x80] ;  /* 0x0e800080e2d37fae */ /* 0x0005ec000b901d4c */
[----:B------:R2:W-:Y:S06]  /*56d0*/  LDGSTS.E.BYPASS.LTC128B.128 [R211+0x10800], [R226.64+0x100] ;  /* 0x10800100e2d37fae */ /* 0x0005ec000b901d4c */
[----:B------:R3:W-:Y:S06]  /*56e0*/  LDGSTS.E.BYPASS.LTC128B.128 [R211+0xd000], [R132.64] ;  /* 0x0d00000084d37fae */ /* 0x0007ec000b901d4c */
[----:B------:R3:W-:Y:S06]  /*56f0*/  LDGSTS.E.BYPASS.LTC128B.128 [R211+0xf000], [R132.64+0x80] ;  /* 0x0f00008084d37fae */ /* 0x0007ec000b901d4c */
[----:B------:R3:W-:Y:S06]  /*5700*/  LDGSTS.E.BYPASS.LTC128B.128 [R211+0x11000], [R132.64+0x100] ;  /* 0x1100010084d37fae */ /* 0x0007ec000b901d4c */
[----:B------:R4:W-:Y:S06]  /*5710*/  LDGSTS.E.BYPASS.LTC128B.128 [R211+0xd800], [R2.64] ;  /* 0x0d80000002d37fae */ /* 0x0009ec000b901d4c */
[----:B------:R4:W-:Y:S06]  /*5720*/  LDGSTS.E.BYPASS.LTC128B.128 [R211+0xf800], [R2.64+0x80] ;  /* 0x0f80008002d37fae */ /* 0x0009ec000b901d4c */
[----:B------:R4:W-:Y:S06]  /*5730*/  LDGSTS.E.BYPASS.LTC128B.128 [R211+0x11800], [R2.64+0x100] ;  /* 0x1180010002d37fae */ /* 0x0009ec000b901d4c */
[----:B------:R-:W-:Y:S06]  /*5740*/  LDSM.16.M88.4 R136, [R206] ;  /* 0x00000000ce88783b */ /* 0x000fec0000000200 */
[----:B------:R-:W5:Y:S06]  /*5750*/  LDSM.16.M88.4 R140, [R205+0x6000] ;  /* 0x00600000cd8c783b */ /* 0x000f6c0000000200 */
[----:B------:R-:W1:Y:S06]  /*5760*/  LDSM.16.M88.4 R144, [R205+0x6800] ;  /* 0x00680000cd90783b */ /* 0x000e6c0000000200 */
[----:B------:R-:W1:Y:S06]  /*5770*/  LDSM.16.M88.4 R148, [R205+0x7000] ;  /* 0x00700000cd94783b */ /* 0x000e6c0000000200 */
[----:B------:R-:W0:Y:S06]  /*5780*/  LDGDEPBAR ;  /* 0x00000000000079af */ /* 0x000e2c0000000000 */
[----:B------:R-:W2:Y:S06]  /*5790*/  LDSM.16.M88.4 R152, [R205+0x7800] ;  /* 0x00780000cd98783b */ /* 0x000eac0000000200 */
[----:B------:R-:W-:Y:S06]  /*57a0*/  LDSM.16.M88.4 R156, [R204] ;  /* 0x00000000cc9c783b */ /* 0x000fec0000000200 */
[----:B------:R-:W2:Y:S01]  /*57b0*/  LDSM.16.M88.4 R160, [R203] ;  /* 0x00000000cba0783b */ /* 0x000ea20000000200 */
[C---:B-----5:R-:W-:Y:S05]  /*57c0*/  HMMA.16816.F32 R4, R136.reuse, R140, RZ ;  /* 0x0000008c8804723c */ /* 0x060fea00000018ff */
[----:B------:R-:W5:Y:S03]  /*57d0*/  LDSM.16.M88.4 R164, [R195] ;  /* 0x00000000c3a4783b */ /* 0x000f660000000200 */
[C---:B------:R-:W-:Y:S03]  /*57e0*/  HMMA.16816.F32 R8, R136.reuse, R142, RZ ;  /* 0x0000008e8808723c */ /* 0x040fe600000018ff */
[----:B------:R-:W3:Y:S06]  /*57f0*/  LDSM.16.M88.4 R168, [R194] ;  /* 0x00000000c2a8783b */ /* 0x000eec0000000200 */
[----:B------:R-:W3:Y:S01]  /*5800*/  LDSM.16.M88.4 R172, [R193] ;  /* 0x00000000c1ac783b */ /* 0x000ee20000000200 */
[C---:B-1----:R-:W-:Y:S05]  /*5810*/  HMMA.16816.F32 R12, R136.reuse, R144, RZ ;  /* 0x00000090880c723c */ /* 0x042fea00000018ff */
[----:B------:R-:W-:Y:S03]  /*5820*/  LDSM.16.M88.4 R176, [R202] ;  /* 0x00000000cab0783b */ /* 0x000fe60000000200 */
[C---:B------:R-:W-:Y:S03]  /*5830*/  HMMA.16816.F32 R16, R136.reuse, R146, RZ ;  /* 0x000000928810723c */ /* 0x040fe600000018ff */
[----:B------:R-:W1:Y:S05]  /*5840*/  LDSM.16.M88.4 R180, [R199+0x6000] ;  /* 0x00600000c7b4783b */ /* 0x000e6a0000000200 */
[C---:B------:R-:W-:Y:S01]  /*5850*/  HMMA.16816.F32 R20, R136.reuse, R148, RZ ;  /* 0x000000948814723c */ /* 0x040fe200000018ff */
[----:B------:R-:W-:Y:S06]  /*5860*/  LDSM.16.M88.4 R140, [R199+0x7000] ;  /* 0x00700000c78c783b */ /* 0x000fec0000000200 */
[----:B------:R-:W-:Y:S01]  /*5870*/  LDSM.16.M88.4 R144, [R199+0x7800] ;  /* 0x00780000c790783b */ /* 0x000fe20000000200 */
[C---:B------:R-:W-:Y:S05]  /*5880*/  HMMA.16816.F32 R24, R136.reuse, R150, RZ ;  /* 0x000000968818723c */ /* 0x040fea00000018ff */
[----:B------:R-:W-:Y:S03]  /*5890*/  LDSM.16.M88.4 R148, [R201] ;  /* 0x00000000c994783b */ /* 0x000fe60000000200 */
[C---:B--2---:R-:W-:Y:S08]  /*58a0*/  HMMA.16816.F32 R28, R136.reuse, R152, RZ ;  /* 0x00000098881c723c */ /* 0x044ff000000018ff */
[----:B------:R-:W-:Y:S01]  /*58b0*/  HMMA.16816.F32 R32, R136, R154, RZ ;  /* 0x0000009a8820723c */ /* 0x000fe200000018ff */
[----:B------:R-:W2:Y:S06]  /*58c0*/  LDSM.16.M88.4 R136, [R199+0x6800] ;  /* 0x00680000c788783b */ /* 0x000eac0000000200 */
[----:B------:R-:W1:Y:S01]  /*58d0*/  LDSM.16.M88.4 R152, [R192] ;  /* 0x00000000c098783b */ /* 0x000e620000000200 */
[C---:B------:R-:W-:Y:S08]  /*58e0*/  HMMA.16816.F32 R4, R156.reuse, R160, R4 ;  /* 0x000000a09c04723c */ /* 0x040ff00000001804 */
[C---:B------:R-:W-:Y:S01]  /*58f0*/  HMMA.16816.F32 R8, R156.reuse, R162, R8 ;  /* 0x000000a29c08723c */ /* 0x040fe20000001808 */
[----:B------:R-:W-:Y:S07]  /*5900*/  LDSM.16.M88.4 R160, [R192+0x1000] ;  /* 0x00100000c0a0783b */ /* 0x000fee0000000200 */
[C---:B-----5:R-:W-:Y:S08]  /*5910*/  HMMA.16816.F32 R12, R156.reuse, R164, R12 ;  /* 0x000000a49c0c723c */ /* 0x060ff0000000180c */
[C---:B------:R-:W-:Y:S01]  /*5920*/  HMMA.16816.F32 R16, R156.reuse, R166, R16 ;  /* 0x000000a69c10723c */ /* 0x040fe20000001810 */
[----:B------:R-:W-:Y:S07]  /*5930*/  LDSM.16.M88.4 R164, [R192+0x1800] ;  /* 0x00180000c0a4783b */ /* 0x000fee0000000200 */
[C---:B---3--:R-:W-:Y:S08]  /*5940*/  HMMA.16816.F32 R20, R156.reuse, R168, R20 ;  /* 0x000000a89c14723c */ /* 0x048ff00000001814 */
[C---:B------:R-:W-:Y:S01]  /*5950*/  HMMA.16816.F32 R24, R156.reuse, R170, R24 ;  /* 0x000000aa9c18723c */ /* 0x040fe20000001818 */
[----:B------:R-:W-:Y:S07]  /*5960*/  LDSM.16.M88.4 R168, [R206+0x2000] ;  /* 0x00200000cea8783b */ /* 0x000fee0000000200 */
[C---:B------:R-:W-:Y:S08]  /*5970*/  HMMA.16816.F32 R28, R156.reuse, R172, R28 ;  /* 0x000000ac9c1c723c */ /* 0x040ff0000000181c */
[----:B------:R-:W-:Y:S01]  /*5980*/  HMMA.16816.F32 R32, R156, R174, R32 ;  /* 0x000000ae9c20723c */ /* 0x000fe20000001820 */
[----:B------:R-:W3:Y:S06]  /*5990*/  LDSM.16.M88.4 R156, [R192+0x800] ;  /* 0x00080000c09c783b */ /* 0x000eec0000000200 */
[----:B------:R-:W5:Y:S01]  /*59a0*/  LDSM.16.M88.4 R172, [R205+0x8000] ;  /* 0x00800000cdac783b */ /* 0x000f620000000200 */
[C---:B-1----:R-:W-:Y:S08]  /*59b0*/  HMMA.16816.F32 R4, R176.reuse, R180, R4 ;  /* 0x000000b4b004723c */ /* 0x042ff00000001804 */
[C---:B------:R-:W-:Y:S01]  /*59c0*/  HMMA.16816.F32 R8, R176.reuse, R182, R8 ;  /* 0x000000b6b008723c */ /* 0x040fe20000001808 */
[----:B------:R-:W-:Y:S07]  /*59d0*/  LDSM.16.M88.4 R180, [R191] ;  /* 0x00000000bfb4783b */ /* 0x000fee0000000200 */
[C---:B--2---:R-:W-:Y:S08]  /*59e0*/  HMMA.16816.F32 R12, R176.reuse, R136, R12 ;  /* 0x00000088b00c723c */ /* 0x044ff0000000180c */
[C---:B------:R-:W-:Y:S01]  /*59f0*/  HMMA.16816.F32 R16, R176.reuse, R138, R16 ;  /* 0x0000008ab010723c */ /* 0x040fe20000001810 */
[----:B------:R-:W1:Y:S07]  /*5a00*/  LDSM.16.M88.4 R136, [R205+0x8800] ;  /* 0x00880000cd88783b */ /* 0x000e6e0000000200 */
[C---:B------:R-:W-:Y:S08]  /*5a10*/  HMMA.16816.F32 R20, R176.reuse, R140, R20 ;  /* 0x0000008cb014723c */ /* 0x040ff00000001814 */
[C---:B------:R-:W-:Y:S01]  /*5a20*/  HMMA.16816.F32 R24, R176.reuse, R142, R24 ;  /* 0x0000008eb018723c */ /* 0x040fe20000001818 */
[----:B------:R-:W2:Y:S07]  /*5a30*/  LDSM.16.M88.4 R140, [R205+0x9000] ;  /* 0x00900000cd8c783b */ /* 0x000eae0000000200 */
[C---:B------:R-:W-:Y:S08]  /*5a40*/  HMMA.16816.F32 R28, R176.reuse, R144, R28 ;  /* 0x00000090b01c723c */ /* 0x040ff0000000181c */
[----:B------:R-:W-:Y:S01]  /*5a50*/  HMMA.16816.F32 R32, R176, R146, R32 ;  /* 0x00000092b020723c */ /* 0x000fe20000001820 */
[----:B------:R-:W1:Y:S06]  /*5a60*/  LDSM.16.M88.4 R144, [R205+0x9800] ;  /* 0x00980000cd90783b */ /* 0x000e6c0000000200 */
[----:B------:R-:W1:Y:S01]  /*5a70*/  LDSM.16.M88.4 R176, [R204+0x2000] ;  /* 0x00200000ccb0783b */ /* 0x000e620000000200 */
[C---:B------:R-:W-:Y:S08]  /*5a80*/  HMMA.16816.F32 R4, R148.reuse, R152, R4 ;  /* 0x000000989404723c */ /* 0x040ff00000001804 */
[C---:B------:R-:W-:Y:S01]  /*5a90*/  HMMA.16816.F32 R8, R148.reuse, R154, R8 ;  /* 0x0000009a9408723c */ /* 0x040fe20000001808 */
[----:B------:R-:W-:Y:S07]  /*5aa0*/  LDSM.16.M88.4 R152, [R189] ;  /* 0x00000000bd98783b */ /* 0x000fee0000000200 */
[C---:B---3--:R-:W-:Y:S08]  /*5ab0*/  HMMA.16816.F32 R12, R148.reuse, R156, R12 ;  /* 0x0000009c940c723c */ /* 0x048ff0000000180c */
[C---:B------:R-:W-:Y:S01]  /*5ac0*/  HMMA.16816.F32 R16, R148.reuse, R158, R16 ;  /* 0x0000009e9410723c */ /* 0x040fe20000001810 */
[----:B------:R-:W-:Y:S07]  /*5ad0*/  LDSM.16.M88.4 R156, [R188] ;  /* 0x00000000bc9c783b */ /* 0x000fee0000000200 */
[C---:B------:R-:W-:Y:S08]  /*5ae0*/  HMMA.16816.F32 R20, R148.reuse, R160, R20 ;  /* 0x000000a09414723c */ /* 0x040ff00000001814 */
[C---:B------:R-:W-:Y:S01]  /*5af0*/  HMMA.16816.F32 R24, R148.reuse, R162, R24 ;  /* 0x000000a29418723c */ /* 0x040fe20000001818 */
[----:B------:R-:W-:Y:S07]  /*5b00*/  LDSM.16.M88.4 R160, [R202+0x2000] ;  /* 0x00200000caa0783b */ /* 0x000fee0000000200 */
[C---:B------:R-:W-:Y:S08]  /*5b10*/  HMMA.16816.F32 R28, R148.reuse, R164, R28 ;  /* 0x000000a4941c723c */ /* 0x040ff0000000181c */
[----:B------:R-:W-:Y:S01]  /*5b20*/  HMMA.16816.F32 R32, R148, R166, R32 ;  /* 0x000000a69420723c */ /* 0x000fe20000001820 */
[----:B------:R-:W3:Y:S06]  /*5b30*/  LDSM.16.M88.4 R148, [R190] ;  /* 0x00000000be94783b */ /* 0x000eec0000000200 */
[----:B------:R-:W3:Y:S01]  /*5b40*/  LDSM.16.M88.4 R164, [R199+0x8000] ;  /* 0x00800000c7a4783b */ /* 0x000ee20000000200 */
[C---:B-----5:R-:W-:Y:S08]  /*5b50*/  HMMA.16816.F32 R4, R168.reuse, R172, R4 ;  /* 0x000000aca804723c */ /* 0x060ff00000001804 */
        /* <DEDUP_REMOVED lines=10> */
[----:B------:R-:W5:Y:S06]  /*5c00*/  LDSM.16.M88.4 R144, [R199+0x9800] ;  /* 0x00980000c790783b */ /* 0x000f6c0000000200 */
[----:B------:R-:W1:Y:S01]  /*5c10*/  LDSM.16.M88.4 R168, [R201+0x2000] ;  /* 0x00200000c9a8783b */ /* 0x000e620000000200 */
[C---:B------:R-:W-:Y:S08]  /*5c20*/  HMMA.16816.F32 R4, R176.reuse, R180, R4 ;  /* 0x000000b4b004723c */ /* 0x040ff00000001804 */
[C---:B------:R-:W-:Y:S01]  /*5c30*/  HMMA.16816.F32 R8, R176.reuse, R182, R8 ;  /* 0x000000b6b008723c */ /* 0x040fe20000001808 */
[----:B------:R-:W-:Y:S07]  /*5c40*/  LDSM.16.M88.4 R180, [R205+0xa000] ;  /* 0x00a00000cdb4783b */ /* 0x000fee0000000200 */
[C---:B---3--:R-:W-:Y:S08]  /*5c50*/  HMMA.16816.F32 R12, R176.reuse, R148, R12 ;  /* 0x00000094b00c723c */ /* 0x048ff0000000180c */
[C---:B------:R-:W-:Y:S01]  /*5c60*/  HMMA.16816.F32 R16, R176.reuse, R150, R16 ;  /* 0x00000096b010723c */ /* 0x040fe20000001810 */
[----:B------:R-:W3:Y:S07]  /*5c70*/  LDSM.16.M88.4 R148, [R192+0x2800] ;  /* 0x00280000c094783b */ /* 0x000eee0000000200 */
[C---:B------:R-:W-:Y:S08]  /*5c80*/  HMMA.16816.F32 R20, R176.reuse, R152, R20 ;  /* 0x00000098b014723c */ /* 0x040ff00000001814 */
[C---:B------:R-:W-:Y:S01]  /*5c90*/  HMMA.16816.F32 R24, R176.reuse, R154, R24 ;  /* 0x0000009ab018723c */ /* 0x040fe20000001818 */
[----:B------:R-:W2:Y:S07]  /*5ca0*/  LDSM.16.M88.4 R152, [R192+0x3000] ;  /* 0x00300000c098783b */ /* 0x000eae0000000200 */
        /* <DEDUP_REMOVED lines=13> */
[C---:B-----5:R-:W-:Y:S08]  /*5d80*/  HMMA.16816.F32 R28, R160.reuse, R144, R28 ;  /* 0x00000090a01c723c */ /* 0x060ff0000000181c */
        /* <DEDUP_REMOVED lines=30> */
[C---:B------:R-:W-:Y:S08]  /*5f70*/  HMMA.16816.F32 R8, R160.reuse, R166, R8 ;  /* 0x000000a6a008723c */ /* 0x040ff00000001808 */
[C---:B---3--:R-:W-:Y:S08]  /*5f80*/  HMMA.16816.F32 R12, R160.reuse, R148, R12 ;  /* 0x00000094a00c723c */ /* 0x048ff0000000180c */
        /* <DEDUP_REMOVED lines=10> */
[C---:B--2---:R-:W-:Y:S08]  /*6030*/  HMMA.16816.F32 R20, R168.reuse, R140, R20 ;  /* 0x0000008ca814723c */ /* 0x044ff00000001814 */
[C---:B------:R-:W-:Y:S01]  /*6040*/  HMMA.16816.F32 R24, R168.reuse, R142, R24 ;  /* 0x0000008ea818723c */ /* 0x040fe20000001818 */
[----:B------:R-:W2:Y:S07]  /*6050*/  LDSM.16.M88.4 R140, [R192+0x5000] ;  /* 0x00500000c08c783b */ /* 0x000eae0000000200 */
[C---:B-----5:R-:W-:Y:S08]  /*6060*/  HMMA.16816.F32 R28, R168.reuse, R144, R28 ;  /* 0x00000090a81c723c */ /* 0x060ff0000000181c */
        /* <DEDUP_REMOVED lines=21> */
[----:B------:R-:W-:Y:S02]  /*61c0*/  FMUL.FTZ R245, R14, c[0x0][0x2ec] ;  /* 0x0000bb000ef57a20 */ /* 0x000fe40000410000 */
[----:B------:R-:W-:Y:S02]  /*61d0*/  FMUL.FTZ R243, R15, c[0x0][0x2ec] ;  /* 0x0000bb000ff37a20 */ /* 0x000fe40000410000 */
[----:B------:R-:W-:Y:S01]  /*61e0*/  FMUL.FTZ R242, R16, c[0x0][0x2ec] ;  /* 0x0000bb0010f27a20 */ /* 0x000fe20000410000 */
[C---:B-1----:R-:W-:Y:S02]  /*61f0*/  HMMA.16816.F32 R28, R176.reuse, R136, R28 ;  /* 0x00000088b01c723c */ /* 0x042fe4000000181c */
[----:B------:R-:W1:Y:S01]  /*6200*/  MUFU.TANH R247, R247 ;  /* 0x000000f700f77308 */ /* 0x000e620000002400 */
[----:B------:R-:W-:Y:S02]  /*6210*/  FMUL.FTZ R240, R17, c[0x0][0x2ec] ;  /* 0x0000bb0011f07a20 */ /* 0x000fe40000410000 */
[----:B------:R-:W-:Y:S02]  /*6220*/  FMUL.FTZ R241, R18, c[0x0][0x2ec] ;  /* 0x0000bb0012f17a20 */ /* 0x000fe40000410000 */
[----:B------:R-:W-:Y:S01]  /*6230*/  FMUL.FTZ R239, R19, c[0x0][0x2ec] ;  /* 0x0000bb0013ef7a20 */ /* 0x000fe20000410000 */
[----:B------:R-:W-:Y:S04]  /*6240*/  HMMA.16816.F32 R32, R176, R138, R32 ;  /* 0x0000008ab020723c */ /* 0x000fe80000001820 */
[----:B------:R-:W1:Y:S01]  /*6250*/  MUFU.TANH R248, R248 ;  /* 0x000000f800f87308 */ /* 0x000e620000002400 */
        /* <DEDUP_REMOVED lines=18> */
[----:B----4-:R-:W-:Y:S02]  /*6380*/  FMUL.FTZ R3, R9, c[0x0][0x2ec] ;  /* 0x0000bb0009037a20 */ /* 0x010fe40000410000 */
[----:B------:R-:W-:Y:S02]  /*6390*/  FMUL.FTZ R2, R10, c[0x0][0x2ec] ;  /* 0x0000bb000a027a20 */ /* 0x000fe40000410000 */
[----:B------:R-:W-:Y:S03]  /*63a0*/  FMUL.FTZ R35, R35, c[0x0][0x2ec] ;  /* 0x0000bb0023237a20 */ /* 0x000fe60000410000 */
[----:B------:R4:W1:Y:S10]  /*63b0*/  MUFU.TANH R182, R3 ;  /* 0x0000000300b67308 */ /* 0x0008740000002400 */
        /* <DEDUP_REMOVED lines=24> */
[----:B--23--:R-:W-:Y:S02]  /*6540*/  ULDC UR7, c[0x0][0x198] ;  /* 0x0000660000077ab9 */ /* 0x00cfe40000000800 */
[----:B------:R-:W-:Y:S04]  /*6550*/  ULEA UR6, -UR7, URZ, 0x6 ;  /* 0x0000003f07067291 */ /* 0x000fe8000f8e313f */
[----:B------:R-:W-:Y:S02]  /*6560*/  USHF.R.S32.HI UR5, URZ, 0x1f, UR6 ;  /* 0x0000001f3f057899 */ /* 0x000fe40008011406 */
[----:B------:R-:W-:Y:S04]  /*6570*/  MOV R6, UR6 ;  /* 0x0000000600067c02 */ /* 0x000fe80008000f00 */
[----:B----4-:R-:W-:Y:S01]  /*6580*/  MOV R3, UR5 ;  /* 0x0000000500037c02 */ /* 0x010fe20008000f00 */
        /* <DEDUP_REMOVED lines=11> */
[----:B------:R-:W-:Y:S02]  /*6640*/  LOP3.LUT R3, R3, c[0x0][0x2d0], RZ, 0x3c, !PT ;  /* 0x0000b40003037a12 */ /* 0x000fe400078e3cff */
[----:B------:R-:W-:Y:S02]  /*6650*/  ISETP.GE.AND P1, PT, R9, RZ, PT ;  /* 0x000000ff0900720c */ /* 0x000fe40003f26270 */
[----:B------:R-:W-:Y:S02]  /*6660*/  ISETP.GE.AND P3, PT, R3, RZ, PT ;  /* 0x000000ff0300720c */ /* 0x000fe40003f66270 */
[----:B------:R-:W-:Y:S01]  /*6670*/  LOP3.LUT R3, RZ, c[0x0][0x2d0], RZ, 0x33, !PT ;  /* 0x0000b400ff037a12 */ /* 0x000fe200078e33ff */
        /* <DEDUP_REMOVED lines=18> */
[----:B------:R-:W-:Y:S09]  /*67a0*/  ISETP.NE.AND P2, PT, RZ, c[0x0][0x2d0], PT ;  /* 0x0000b400ff007a0c */ /* 0x000ff20003f45270 */
        /* <DEDUP_REMOVED lines=9> */
[-C--:B------:R-:W-:Y:S02]  /*6840*/  LEA.HI.X.SX32 R15, R7, R217.reuse, 0x2, P2 ;  /* 0x000000d9070f7211 */ /* 0x080fe400010f16ff */
[----:B------:R-:W-:Y:S01]  /*6850*/  LEA.HI.X.SX32 R13, R3, R217, 0x2, P1 ;  /* 0x000000d9030d7211 */ /* 0x000fe200008f16ff */
        /* <DEDUP_REMOVED lines=15> */
.L_x_3369:
        /* <DEDUP_REMOVED lines=26> */
.L_x_3368:
[----:B--23--:R-:W-:Y:S01]  /*6af0*/  FMNMX.FTZ R11, R252, R135, !PT ;  /* 0x00000087fc0b7209 */ /* 0x00cfe20007810000 */
[----:B------:R-:W-:Y:S01]  /*6b00*/  LDSM.16.MT88.4 R12, [R200+0xc000] ;  /* 0x00c00000c80c783b */ /* 0x000fe20000004200 */
[----:B----4-:R-:W-:Y:S02]  /*6b10*/  FMNMX.FTZ R2, R249, R0, !PT ;  /* 0x00000000f9027209 */ /* 0x010fe40007810000 */
        /* <DEDUP_REMOVED lines=39> */
[----:B------:R-:W-:Y:S08]  /*6d90*/  LDSM.16.MT88.4 R160, [R196+0xf800] ;  /* 0x00f80000c4a0783b */ /* 0x000ff00000004200 */
[----:B------:R-:W-:Y:S01]  /*6da0*/  LDSM.16.MT88.4 R164, [R200+0x11800] ;  /* 0x01180000c8a4783b */ /* 0x000fe20000004200 */
[----:B-1----:R-:W-:Y:S02]  /*6db0*/  FMNMX.FTZ R9, R5, R6, !PT ;  /* 0x0000000605097209 */ /* 0x002fe40007810000 */
[----:B--2---:R-:W-:Y:S05]  /*6dc0*/  FMNMX.FTZ R4, R7, R2, !PT ;  /* 0x0000000207047209 */ /* 0x004fea0007810000 */
[----:B------:R-:W1:Y:S08]  /*6dd0*/  SHFL.BFLY PT, R132, R9, 0x1, 0x1f ;  /* 0x0c201f0009847f89 */ /* 0x000e7000000e0000 */
        /* <DEDUP_REMOVED lines=21> */
[--C-:B------:R-:W-:Y:S02]  /*6f30*/  FFMA.FTZ R172, R182, c[0x0][0x23c], -R145.reuse ;  /* 0x00008f00b6ac7a23 */ /* 0x100fe40000010891 */
        /* <DEDUP_REMOVED lines=197> */
[----:B------:R-:W-:Y:S02]  /*7b90*/  FFMA.FTZ R171, R0, R223, R171 ;  /* 0x000000df00ab7223 */ /* 0x000fe400000100ab */
[C---:B------:R-:W-:Y:S04]  /*7ba0*/  HMMA.16816.F32 R12, R100.reuse, R116, R12 ;  /* 0x00000074640c723c */ /* 0x040fe8000000180c */
[----:B------:R5:W-:Y:S01]  /*7bb0*/  MUFU.EX2 R133, R144 ;  /* 0x0000009000857308 */ /* 0x000be20000000800 */
[----:B------:R-:W-:Y:S02]  /*7bc0*/  FADD.FTZ R174, R174, R175 ;  /* 0x000000afaeae7221 */ /* 0x000fe40000010000 */
[----:B------:R-:W-:Y:S01]  /*7bd0*/  FADD.FTZ R170, R170, R171 ;  /* 0x000000abaaaa7221 */ /* 0x000fe20000010000 */
[C---:B------:R-:W-:Y:S01]  /*7be0*/  HMMA.16816.F32 R16, R100.reuse, R118, R16 ;  /* 0x000000766410723c */ /* 0x040fe20000001810 */
[----:B------:R-:W-:Y:S03]  /*7bf0*/  LDSM.16.MT88.4 R116, [R197+0x10800] ;  /* 0x01080000c574783b */ /* 0x000fe60000004200 */
[----:B------:R-:W-:Y:S02]  /*7c00*/  FADD.FTZ R173, R173, R174 ;  /* 0x000000aeadad7221 */ /* 0x000fe40000010000 */
        /* <DEDUP_REMOVED lines=128> */
[----:B------:R-:W-:Y:S01]  /*8410*/  FADD.FTZ R229, R229, R0 ;  /* 0x00000000e5e57221 */ /* 0x000fe20000010000 */
[----:B------:R-:W-:Y:S03]  /*8420*/  IADD3 R0, R222, -0x1, RZ ;  /* 0xffffffffde007810 */ /* 0x000fe60007ffe0ff */
[----:B------:R-:W-:Y:S01]  /*8430*/  FADD.FTZ R229, R230, R229 ;  /* 0x000000e5e6e57221 */ /* 0x000fe20000010000 */
[----:B------:R-:W-:Y:S02]  /*8440*/  MOV R222, R0 ;  /* 0x0000000000de7202 */ /* 0x000fe40000000f00 */
[----:B------:R-:W-:Y:S01]  /*8450*/  MOV R0, R3 ;  /* 0x0000000300007202 */ /* 0x000fe20000000f00 */
[----:B------:R-:W-:Y:S04]  /*8460*/  FADD.FTZ R134, R134, R229 ;  /* 0x000000e586867221 */ /* 0x000fe80000010000 */
[----:B------:R-:W-:Y:S01]  /*8470*/  FADD.FTZ R223, R133, R134 ;  /* 0x0000008685df7221 */ /* 0x000fe20000010000 */
[----:B------:R-:W-:-:S05]  /*8480*/  @P1 BRA `(.L_x_3370) ;  /* 0xffffcd3000001947 */ /* 0x000fca000383ffff */
.L_x_3366:
        /* <DEDUP_REMOVED lines=303> */
.L_x_3372:
[----:B---3--:R-:W-:Y:S05]  /*9780*/  BSYNC B0 ;  /* 0x0000000000007941 */ /* 0x008fea0003800000 */
.L_x_3371:
        /* <DEDUP_REMOVED lines=27> */
.L_x_3374:
[----:B------:R-:W-:Y:S05]  /*9940*/  BSYNC B0 ;  /* 0x0000000000007941 */ /* 0x000fea0003800000 */
.L_x_3373:
        /* <DEDUP_REMOVED lines=17> */
.L_x_3376:
[----:B------:R-:W-:Y:S05]  /*9a60*/  BSYNC B0 ;  /* 0x0000000000007941 */ /* 0x000fea0003800000 */
.L_x_3375:
        /* <DEDUP_REMOVED lines=17> */
.L_x_3378:
[----:B------:R-:W-:Y:S05]  /*9b80*/  BSYNC B0 ;  /* 0x0000000000007941 */ /* 0x000fea0003800000 */
.L_x_3377:
        /* <DEDUP_REMOVED lines=16> */
.L_x_3379:
        /* <DEDUP_REMOVED lines=15> */
.L_x_7369:


//--------------------- .text._ZN5flash24flash_fwd_splitkv_kernelI23Flash_fwd_kernel_traitsILi192ELi64ELi64ELi4ELb0ELb0EN7cutlass6half_tE19Flash_kernel_traitsILi192ELi64ELi64ELi4ES3_EELb0ELb0ELb1ELb0ELb0ELb0ELb0ELb0EEEvNS_16Flash_fwd_paramsE --------------------------
	.section	.text._ZN5flash24flash_fwd_splitkv_kernelI23Flash_fwd_kernel_traitsILi192ELi64ELi64ELi4ELb0ELb0EN7cutlass6half_tE19Flash_kernel_traitsILi192ELi64ELi64ELi4ES3_EELb0ELb0ELb1ELb0ELb0ELb0ELb0ELb0EEEvNS_16Flash_fwd_paramsE,"ax",@progbits
	.sectioninfo	@"SHI_REGISTERS=242"
	.align	128
        .global         _ZN5flash24flash_fwd_splitkv_kernelI23Flash_fwd_kernel_traitsILi192ELi64ELi64ELi4ELb0ELb0EN7cutlass6half_tE19Flash_kernel_traitsILi192ELi64ELi64ELi4ES3_EELb0ELb0ELb1ELb0ELb0ELb0ELb0ELb0EEEvNS_16Flash_fwd_paramsE
        .type           _ZN5flash24flash_fwd_splitkv_kernelI23Flash_fwd_kernel_traitsILi192ELi64ELi64ELi4ELb0ELb0EN7cutlass6half_tE19Flash_kernel_traitsILi192ELi64ELi64ELi4ES3_EELb0ELb0ELb1ELb0ELb0ELb0ELb0ELb0EEEvNS_16Flash_fwd_paramsE,@function
        .size           _ZN5flash24flash_fwd_splitkv_kernelI23Flash_fwd_kernel_traitsILi192ELi64ELi64ELi4ELb0ELb0EN7cutlass6half_tE19Flash_kernel_traitsILi192ELi64ELi64ELi4ES3_EELb0ELb0ELb1ELb0ELb0ELb0ELb0ELb0EEEvNS_16Flash_fwd_paramsE,(.L_x_7370 - _ZN5flash24flash_fwd_splitkv_kernelI23Flash_fwd_kernel_traitsILi192ELi64ELi64ELi4ELb0ELb0EN7cutlass6half_tE19Flash_kernel_traitsILi192ELi64ELi64ELi4ES3_EELb0ELb0ELb1ELb0ELb0ELb0ELb0ELb0EEEvNS_16Flash_fwd_paramsE)
        .other          _ZN5flash24flash_fwd_splitkv_kernelI23Flash_fwd_kernel_traitsILi192ELi64ELi64ELi4ELb0ELb0EN7cutlass6half_tE19Flash_kernel_traitsILi192ELi64ELi64ELi4ES3_EELb0ELb0ELb1ELb0ELb0ELb0ELb0ELb0EEEvNS_16Flash_fwd_paramsE,@"STO_CUDA_ENTRY STV_DEFAULT"
_ZN5flash24flash_fwd_splitkv_kernelI23Flash_fwd_kernel_traitsILi192ELi64ELi64ELi4ELb0ELb0EN7cutlass6half_tE19Flash_kernel_traitsILi192ELi64ELi64ELi4ES3_EELb0ELb0ELb1ELb0ELb0ELb0ELb0ELb0EEEvNS_16Flash_fwd_paramsE:
.text._ZN5flash24flash_fwd_splitkv_kernelI23Flash_fwd_kernel_traitsILi192ELi64ELi64ELi4ELb0ELb0EN7cutlass6half_tE19Flash_kernel_traitsILi192ELi64ELi64ELi4ES3_EELb0ELb0ELb1ELb0ELb0ELb0ELb0ELb0EEEvNS_16Flash_fwd_paramsE:
        /* <DEDUP_REMOVED lines=34> */
.L_x_3380:
[----:B-1-34-:R-:W-:Y:S02]  /*0220*/  MOV R0, c[0x0][0x218] ;  /* 0x0000860000007a02 */ /* 0x01afe40000000f00 */
.L_x_3381:
        /* <DEDUP_REMOVED lines=43> */
[----:B------:R-:W-:-:S04]  /*04e0*/  IMAD.WIDE.U32 R10, R88, c[0x0][0x1e8], R2 ;  /* 0x00007a00580a7a25 */ /* 0x000fc800078e0002 */
[----:B------:R-:W-:Y:S02]  /*04f0*/  @P0 IMAD R7, R208, c[0x0][0x1ec], R7 ;  /* 0x00007b00d0070a24 */ /* 0x000fe400078e0207 */
[----:B------:R-:W-:Y:S01]  /*0500*/  @!P0 IMAD.IADD R7, R15, 0x1, R4 ;  /* 0x000000010f078824 */ /* 0x000fe200078e0204 */
[----:B------:R-:W-:Y:S01]  /*0510*/  IADD3 R6, P0, R6, R10, RZ ;  /* 0x0000000a06067210 */ /* 0x000fe20007f1e0ff */
[----:B------:R-:W-:Y:S02]  /*0520*/  IMAD R4, R88, c[0x0][0x1ec], R9 ;  /* 0x00007b0058047a24 */ /* 0x000fe400078e0209 */
[----:B------:R-:W-:Y:S02]  /*0530*/  IMAD R5, R5, c[0x0][0x1f0], RZ ;  /* 0x00007c0005057a24 */ /* 0x000fe400078e02ff */
[----:B------:R-:W-:Y:S01]  /*0540*/  IMAD R9, R13, c[0x0][0x1c0], R22 ;  /* 0x000070000d097a24 */ /* 0x000fe200078e0216 */
[----:B------:R-:W-:Y:S01]  /*0550*/  IADD3.X R7, R7, R11, R4, P0, !PT ;  /* 0x0000000b07077210 */ /* 0x000fe200007fe404 */
[----:B------:R-:W-:Y:S01]  /*0560*/  IMAD R13, R22, c[0x0][0x1f4], R5 ;  /* 0x00007d00160d7a24 */ /* 0x000fe200078e0205 */
[----:B------:R-:W-:Y:S01]  /*0570*/  ISETP.GE.AND P0, PT, R0, R207, PT ;  /* 0x000000cf0000720c */ /* 0x000fe20003f06270 */
[----:B------:R-:W-:Y:S01]  /*0580*/  IMAD R88, R9, c[0x0][0x214], R88 ;  /* 0x0000850009587a24 */ /* 0x000fe200078e0258 */
[----:B------:R-:W-:Y:S01]  /*0590*/  SHF.R.S32.HI R5, RZ, 0x1f, R0 ;  /* 0x0000001fff057819 */ /* 0x000fe20000011400 */
[----:B------:R-:W-:Y:S01]  /*05a0*/  IMAD.WIDE.U32 R22, R22, c[0x0][0x1f0], R6 ;  /* 0x00007c0016167a25 */ /* 0x000fe200078e0006 */
[----:B------:R-:W-:-:S02]  /*05b0*/  IADD3 R9, R2, 0x40, RZ ;  /* 0x0000004002097810 */ /* 0x000fc40007ffe0ff */
[----:B------:R-:W-:Y:S01]  /*05c0*/  IADD3 R7, R2, 0x80, RZ ;  /* 0x0000008002077810 */ /* 0x000fe20007ffe0ff */
        /* <DEDUP_REMOVED lines=15> */
.L_x_3384:
[----:B------:R-:W-:Y:S05]  /*06c0*/  BSYNC B0 ;  /* 0x0000000000007941 */ /* 0x000fea0003800000 */
.L_x_3383:
        /* <DEDUP_REMOVED lines=20> */
.L_x_3386:
[----:B------:R-:W-:Y:S05]  /*0810*/  BSYNC B0 ;  /* 0x0000000000007941 */ /* 0x000fea0003800000 */
.L_x_3385:
        /* <DEDUP_REMOVED lines=20> */
.L_x_3388:
[----:B------:R-:W-:Y:S05]  /*0960*/  BSYNC B0 ;  /* 0x0000000000007941 */ /* 0x000fea0003800000 */
.L_x_3387:
        /* <DEDUP_REMOVED lines=19> */
.L_x_3390:
[----:B------:R-:W-:Y:S05]  /*0aa0*/  BSYNC B0 ;  /* 0x0000000000007941 */ /* 0x000fea0003800000 */
.L_x_3389:
        /* <DEDUP_REMOVED lines=19> */
.L_x_3382:
        /* <DEDUP_REMOVED lines=30> */
[----:B------:R-:W-:-:S06]  /*0dc0*/  IMAD.HI.U32 R3, R5, R3, R4 ;  /* 0x0000000305037227 */ /* 0x000fcc00078e0004 */
[----:B------:R-:W-:-:S05]  /*0dd0*/  IMAD.HI.U32 R3, R3, R2, RZ ;  /* 0x0000000203037227 */ /* 0x000fca00078e00ff */
[----:B------:R-:W-:-:S05]  /*0de0*/  IADD3 R0, -R3, RZ, RZ ;  /* 0x000000ff03007210 */ /* 0x000fca0007ffe1ff */
[----:B------:R-:W-:-:S05]  /*0df0*/  IMAD R0, R85, R0, R2 ;  /* 0x0000000055007224 */ /* 0x000fca00078e0202 */
[----:B------:R-:W-:-:S13]  /*0e00*/  ISETP.GT.U32.AND P2, PT, R85, R0, PT ;  /* 0x000000005500720c */ /* 0x000fda0003f44070 */
[----:B------:R-:W-:Y:S01]  /*0e10*/  @!P2 IMAD.IADD R0, R0, 0x1, -R85 ;  /* 0x000000010000a824 */ /* 0x000fe200078e0a55 */
[----:B------:R-:W-:Y:S02]  /*0e20*/  @!P2 IADD3 R3, R3, 0x1, RZ ;  /* 0x000000010303a810 */ /* 0x000fe40007ffe0ff */
[----:B------:R-:W-:Y:S02]  /*0e30*/  ISETP.NE.AND P2, PT, RZ, c[0x0][0x2d0], PT ;  /* 0x0000b400ff007a0c */ /* 0x000fe40003f45270 */
[----:B------:R-:W-:Y:S02]  /*0e40*/  ISETP.GE.U32.AND P3, PT, R0, R85, PT ;  /* 0x000000550000720c */ /* 0x000fe40003f66070 */
[----:B------:R-:W-:-:S04]  /*0e50*/  LOP3.LUT R0, R7, c[0x0][0x2d0], RZ, 0x3c, !PT ;  /* 0x0000b40007007a12 */ /* 0x000fc800078e3cff */
[----:B------:R-:W-:-:S07]  /*0e60*/  ISETP.GE.AND P1, PT, R0, RZ, PT ;  /* 0x000000ff0000720c */ /* 0x000fce0003f26270 */
[----:B------:R-:W-:-:S06]  /*0e70*/  @P3 IADD3 R3, R3, 0x1, RZ ;  /* 0x0000000103033810 */ /* 0x000fcc0007ffe0ff */
        /* <DEDUP_REMOVED lines=18> */
[----:B------:R-:W-:-:S13]  /*0fa0*/  ISETP.GT.U32.AND P1, PT, R2, R9, PT ;  /* 0x000000090200720c */ /* 0x000fda0003f24070 */
[-C--:B------:R-:W-:Y:S02]  /*0fb0*/  @!P1 IADD3 R9, R9, -R2.reuse, RZ ;  /* 0x8000000209099210 */ /* 0x080fe40007ffe0ff */
[----:B------:R-:W-:Y:S02]  /*0fc0*/  @!P1 IADD3 R5, R5, 0x1, RZ ;  /* 0x0000000105059810 */ /* 0x000fe40007ffe0ff */
[----:B------:R-:W-:Y:S01]  /*0fd0*/  ISETP.GE.U32.AND P2, PT, R9, R2, PT ;  /* 0x000000020900720c */ /* 0x000fe20003f46070 */
[----:B------:R-:W-:Y:S01]  /*0fe0*/  IMAD.MOV R2, RZ, RZ, -R3 ;  /* 0x000000ffff027224 */ /* 0x000fe200078e0a03 */
[----:B------:R-:W-:-:S03]  /*0ff0*/  ISETP.GE.AND P1, PT, R4, RZ, PT ;  /* 0x000000ff0400720c */ /* 0x000fc60003f26270 */
[----:B------:R-:W-:-:S05]  /*1000*/  IMAD R7, R2, c[0x0][0x2d0], R7 ;  /* 0x0000b40002077a24 */ /* 0x000fca00078e0207 */
[----:B------:R-:W-:-:S03]  /*1010*/  SHF.R.S32.HI R3, RZ, 0x1f, R7 ;  /* 0x0000001fff037819 */ /* 0x000fc60000011407 */
[----:B------:R-:W-:Y:S02]  /*1020*/  @P2 IADD3 R5, R5, 0x1, RZ ;  /* 0x0000000105052810 */ /* 0x000fe40007ffe0ff */
[----:B------:R-:W-:Y:S01]  /*1030*/  ISETP.NE.AND P2, PT, RZ, c[0x0][0x1c8], PT ;  /* 0x00007200ff007a0c */ /* 0x000fe20003f45270 */
[----:B------:R-:W-:Y:S01]  /*1040*/  IMAD R2, R3, c[0x0][0x198], RZ ;  /* 0x0000660003027a24 */ /* 0x000fe200078e02ff */
[----:B------:R-:W-:-:S03]  /*1050*/  @!P1 IADD3 R5, -R5, RZ, RZ ;  /* 0x000000ff05059210 */ /* 0x000fc60007ffe1ff */
[----:B------:R-:W-:-:S08]  /*1060*/  IMAD R2, R7, c[0x0][0x19c], R2 ;  /* 0x0000670007027a24 */ /* 0x000fd000078e0202 */
[----:B------:R-:W-:-:S04]  /*1070*/  @!P2 LOP3.LUT R5, RZ, c[0x0][0x1c8], RZ, 0x33, !PT ;  /* 0x00007200ff05aa12 */ /* 0x000fc800078e33ff */
[----:B------:R-:W-:Y:S02]  /*1080*/  SHF.R.S32.HI R8, RZ, 0x1f, R5 ;  /* 0x0000001fff087819 */ /* 0x000fe40000011405 */
[----:B--2---:R-:W-:Y:S01]  /*1090*/  SHF.R.S32.HI R11, RZ, 0x1f, R0 ;  /* 0x0000001fff0b7819 */ /* 0x004fe20000011400 */
[----:B------:R-:W-:-:S04]  /*10a0*/  IMAD.WIDE.U32 R14, R0, c[0x0][0x180], RZ ;  /* 0x00006000000e7a25 */ /* 0x000fc800078e00ff */
[C---:B------:R-:W-:Y:S02]  /*10b0*/  IMAD R9, R11.reuse, c[0x0][0x180], RZ ;  /* 0x000060000b097a24 */ /* 0x040fe400078e02ff */
[----:B------:R-:W-:Y:S02]  /*10c0*/  IMAD R11, R11, c[0x0][0x188], RZ ;  /* 0x000062000b0b7a24 */ /* 0x000fe400078e02ff */
[C---:B------:R-:W-:Y:S02]  /*10d0*/  IMAD R4, R0.reuse, c[0x0][0x184], R9 ;  /* 0x0000610000047a24 */ /* 0x040fe400078e0209 */
[C---:B------:R-:W-:Y:S02]  /*10e0*/  IMAD R11, R0.reuse, c[0x0][0x18c], R11 ;  /* 0x00006300000b7a24 */ /* 0x040fe400078e020b */
[----:B------:R-:W-:Y:S02]  /*10f0*/  IMAD.IADD R15, R15, 0x1, R4 ;  /* 0x000000010f0f7824 */ /* 0x000fe400078e0204 */
[----:B------:R-:W-:-:S04]  /*1100*/  IMAD.WIDE.U32 R26, R0, c[0x0][0x188], RZ ;  /* 0x00006200001a7a25 */ /* 0x000fc800078e00ff */
[----:B------:R-:W-:-:S04]  /*1110*/  IMAD.WIDE.U32 R14, R7, c[0x0][0x198], R14 ;  /* 0x00006600070e7a25 */ /* 0x000fc800078e000e */
[----:B------:R-:W-:Y:S01]  /*1120*/  IMAD.IADD R11, R27, 0x1, R11 ;  /* 0x000000011b0b7824 */ /* 0x000fe200078e020b */
[----:B------:R-:W-:Y:S01]  /*1130*/  IADD3 R15, R15, R2, RZ ;  /* 0x000000020f0f7210 */ /* 0x000fe20007ffe0ff */
[----:B------:R-:W-:-:S04]  /*1140*/  IMAD R2, R8, c[0x0][0x1b0], RZ ;  /* 0x00006c0008027a24 */ /* 0x000fc800078e02ff */
[C---:B------:R-:W-:Y:S02]  /*1150*/  IMAD R2, R5.reuse, c[0x0][0x1b4], R2 ;  /* 0x00006d0005027a24 */ /* 0x040fe400078e0202 */
[----:B------:R-:W-:-:S05]  /*1160*/  IMAD.WIDE.U32 R18, R5, c[0x0][0x1b0], R14 ;  /* 0x00006c0005127a25 */ /* 0x000fca00078e000e */
[----:B------:R-:W-:Y:S01]  /*1170*/  IADD3 R9, R19, R2, RZ ;  /* 0x0000000213097210 */ /* 0x000fe20007ffe0ff */
[----:B------:R-:W-:Y:S05]  /*1180*/  BRA `(.L_x_3392) ;  /* 0x0000041000007947 */ /* 0x000fea0003800000 */
.L_x_3391:
        /* <DEDUP_REMOVED lines=16> */
.L_x_3393:
[----:B------:R-:W-:Y:S01]  /*1290*/  IABS R5, c[0x0][0x1c8] ;  /* 0x0000720000057a13 */ /* 0x000fe20000000000 */
[----:B------:R-:W-:Y:S01]  /*12a0*/  @P4 IMAD.IADD R11, R2, 0x1, R11 ;  /* 0x00000001020b4824 */ /* 0x000fe200078e020b */
[----:B------:R-:W-:Y:S02]  /*12b0*/  MOV R6, RZ ;  /* 0x000000ff00067202 */ /* 0x000fe40000000f00 */
[----:B------:R-:W1:Y:S01]  /*12c0*/  I2F.RP R10, R5 ;  /* 0x00000005000a7306 */ /* 0x000e620000209400 */
[----:B------:R-:W-:-:S04]  /*12d0*/  @P4 IMAD.WIDE.U32 R26, R11, c[0x0][0x1a0], RZ ;  /* 0x000068000b1a4a25 */ /* 0x000fc800078e00ff */
[----:B------:R-:W-:-:S03]  /*12e0*/  @P4 IMAD R11, R11, c[0x0][0x1a4], R27 ;  /* 0x000069000b0b4a24 */ /* 0x000fc600078e021b */
[----:B-1----:R-:W1:Y:S02]  /*12f0*/  MUFU.RCP R7, R10 ;  /* 0x0000000a00077308 */ /* 0x002e640000001000 */
[----:B-1----:R-:W-:-:S06]  /*1300*/  IADD3 R7, R7, 0xffffffe, RZ ;  /* 0x0ffffffe07077810 */ /* 0x002fcc0007ffe0ff */
[----:B------:R-:W1:Y:S02]  /*1310*/  F2I.FTZ.U32.TRUNC.NTZ R7, R7 ;  /* 0x0000000700077305 */ /* 0x000e64000021f000 */
[----:B-1----:R-:W-:-:S04]  /*1320*/  IMAD.MOV R3, RZ, RZ, -R7 ;  /* 0x000000ffff037224 */ /* 0x002fc800078e0a07 */
[----:B------:R-:W-:Y:S01]  /*1330*/  IMAD R4, R3, R5, RZ ;  /* 0x0000000503047224 */ /* 0x000fe200078e02ff */
[----:B------:R-:W-:-:S03]  /*1340*/  IABS R3, R22 ;  /* 0x0000001600037213 */ /* 0x000fc60000000000 */
[----:B------:R-:W-:Y:S01]  /*1350*/  IMAD.HI.U32 R4, R7, R4, R6 ;  /* 0x0000000407047227 */ /* 0x000fe200078e0006 */
[----:B------:R-:W-:-:S05]  /*1360*/  LEA R7, R134, 0xffffffc0, 0x6 ;  /* 0xffffffc086077811 */ /* 0x000fca00078e30ff */
[----:B------:R-:W-:-:S04]  /*1370*/  IMAD.HI.U32 R4, R4, R3, RZ ;  /* 0x0000000304047227 */ /* 0x000fc800078e00ff */
[----:B------:R-:W-:Y:S02]  /*1380*/  IMAD.MOV R6, RZ, RZ, -R4 ;  /* 0x000000ffff067224 */ /* 0x000fe400078e0a04 */
[----:B------:R-:W-:-:S04]  /*1390*/  IMAD.WIDE.U32 R14, R7, c[0x0][0x198], R8 ;  /* 0x00006600070e7a25 */ /* 0x000fc800078e0008 */
[----:B------:R-:W-:Y:S01]  /*13a0*/  IMAD R6, R5, R6, R3 ;  /* 0x0000000605067224 */ /* 0x000fe200078e0203 */
[----:B------:R-:W-:-:S04]  /*13b0*/  LOP3.LUT R3, R22, c[0x0][0x1c8], RZ, 0x3c, !PT ;  /* 0x0000720016037a12 */ /* 0x000fc800078e3cff */
[----:B------:R-:W-:Y:S02]  /*13c0*/  ISETP.GT.U32.AND P1, PT, R5, R6, PT ;  /* 0x000000060500720c */ /* 0x000fe40003f24070 */
[----:B------:R-:W-:Y:S02]  /*13d0*/  ISETP.GE.AND P2, PT, R3, RZ, PT ;  /* 0x000000ff0300720c */ /* 0x000fe40003f46270 */
[----:B------:R-:W-:-:S09]  /*13e0*/  SHF.R.S32.HI R3, RZ, 0x1f, R7 ;  /* 0x0000001fff037819 */ /* 0x000fd20000011407 */
[-C--:B------:R-:W-:Y:S02]  /*13f0*/  @!P1 IADD3 R6, R6, -R5.reuse, RZ ;  /* 0x8000000506069210 */ /* 0x080fe40007ffe0ff */
[----:B------:R-:W-:Y:S02]  /*1400*/  @!P1 IADD3 R4, R4, 0x1, RZ ;  /* 0x0000000104049810 */ /* 0x000fe40007ffe0ff */
[----:B------:R-:W-:Y:S02]  /*1410*/  ISETP.GE.U32.AND P3, PT, R6, R5, PT ;  /* 0x000000050600720c */ /* 0x000fe40003f66070 */
[----:B------:R-:W-:-:S11]  /*1420*/  ISETP.NE.AND P1, PT, RZ, c[0x0][0x1c8], PT ;  /* 0x00007200ff007a0c */ /* 0x000fd60003f25270 */
[----:B------:R-:W-:-:S05]  /*1430*/  @P3 IADD3 R4, R4, 0x1, RZ ;  /* 0x0000000104043810 */ /* 0x000fca0007ffe0ff */
[----:B------:R-:W-:Y:S02]  /*1440*/  IMAD.MOV.U32 R5, RZ, RZ, R4 ;  /* 0x000000ffff057224 */ /* 0x000fe400078e0004 */
[----:B------:R-:W-:-:S03]  /*1450*/  IMAD R4, R3, c[0x0][0x198], RZ ;  /* 0x0000660003047a24 */ /* 0x000fc600078e02ff */
[----:B------:R-:W-:Y:S01]  /*1460*/  @!P2 IADD3 R5, -R5, RZ, RZ ;  /* 0x000000ff0505a210 */ /* 0x000fe20007ffe1ff */
[----:B------:R-:W-:Y:S01]  /*1470*/  IMAD R4, R7, c[0x0][0x19c], R4 ;  /* 0x0000670007047a24 */ /* 0x000fe200078e0204 */
[----:B------:R-:W-:-:S04]  /*1480*/  @!P1 LOP3.LUT R5, RZ, c[0x0][0x1c8], RZ, 0x33, !PT ;  /* 0x00007200ff059a12 */ /* 0x000fc800078e33ff */
        /* <DEDUP_REMOVED lines=17> */
.L_x_3392:
[----:B------:R-:W-:Y:S01]  /*15a0*/  ISETP.NE.AND P1, PT, R208, -0x1, PT ;  /* 0xffffffffd000780c */ /* 0x000fe20003f25270 */
[----:B------:R-:W-:Y:S01]  /*15b0*/  IMAD R8, R8, c[0x0][0x1b8], RZ ;  /* 0x00006e0008087a24 */ /* 0x000fe200078e02ff */
[----:B-----5:R-:W-:Y:S01]  /*15c0*/  SHF.R.S32.HI R0, RZ, 0x1f, R87 ;  /* 0x0000001fff007819 */ /* 0x020fe20000011457 */
[----:B------:R-:W-:Y:S01]  /*15d0*/  BSSY B0, `(.L_x_3394) ;  /* 0x0000072000007945 */ /* 0x000fe20003800000 */
[----:B------:R-:W-:Y:S01]  /*15e0*/  IADD3 R199, -R88, R207, RZ ;  /* 0x000000cf58c77210 */ /* 0x000fe20007ffe1ff */
[----:B------:R-:W-:Y:S01]  /*15f0*/  IMAD R8, R5, c[0x0][0x1bc], R8 ;  /* 0x00006f0005087a24 */ /* 0x000fe200078e0208 */
[CC--:B------:R-:W-:Y:S02]  /*1600*/  LEA.HI R10, R0.reuse, R87.reuse, RZ, 0x4 ;  /* 0x00000057000a7211 */ /* 0x0c0fe400078f20ff */
[----:B------:R-:W-:Y:S02]  /*1610*/  LEA.HI R4, R0, R87, RZ, 0x3 ;  /* 0x0000005700047211 */ /* 0x000fe400078f18ff */
[----:B------:R-:W-:-:S02]  /*1620*/  SHF.R.S32.HI R197, RZ, 0x4, R10 ;  /* 0x00000004ffc57819 */ /* 0x000fc4000001140a */
[----:B------:R-:W-:Y:S01]  /*1630*/  SHF.R.S32.HI R20, RZ, 0x3, R4 ;  /* 0x00000003ff147819 */ /* 0x000fe20000011404 */
[----:B------:R-:W-:Y:S01]  /*1640*/  @P1 IMAD.WIDE.U32 R24, R208, c[0x0][0x190], RZ ;  /* 0x00006400d0181a25 */ /* 0x000fe200078e00ff */
[----:B------:R-:W-:Y:S02]  /*1650*/  @!P1 SHF.R.S32.HI R2, RZ, 0x1f, R13 ;  /* 0x0000001fff029819 */ /* 0x000fe4000001140d */
[----:B------:R-:W-:Y:S01]  /*1660*/  LEA.HI R6, R10, R197, RZ, 0x1 ;  /* 0x000000c50a067211 */ /* 0x000fe200078f08ff */
[----:B------:R-:W-:Y:S01]  /*1670*/  @!P1 IMAD.WIDE.U32 R16, R13, c[0x0][0x178], RZ ;  /* 0x00005e000d109a25 */ /* 0x000fe200078e00ff */
[----:B------:R-:W-:Y:S02]  /*1680*/  LOP3.LUT R4, R4, 0xfffffff8, RZ, 0xc0, !PT ;  /* 0xfffffff804047812 */ /* 0x000fe400078ec0ff */
[----:B------:R-:W-:Y:S01]  /*1690*/  LOP3.LUT R10, R10, 0xfffffff0, RZ, 0xc0, !PT ;  /* 0xfffffff00a0a7812 */ /* 0x000fe200078ec0ff */
[----:B------:R-:W-:Y:S01]  /*16a0*/  @!P1 IMAD R2, R2, c[0x0][0x178], RZ ;  /* 0x00005e0002029a24 */ /* 0x000fe200078e02ff */
[----:B------:R-:W-:Y:S01]  /*16b0*/  LOP3.LUT R6, R6, 0xfffffffe, RZ, 0xc0, !PT ;  /* 0xfffffffe06067812 */ /* 0x000fe200078ec0ff */
[----:B------:R-:W-:Y:S01]  /*16c0*/  IMAD.IADD R4, R87, 0x1, -R4 ;  /* 0x0000000157047824 */ /* 0x000fe200078e0a04 */
[----:B------:R-:W-:Y:S01]  /*16d0*/  SHF.R.S32.HI R21, RZ, 0x1f, R20 ;  /* 0x0000001fff157819 */ /* 0x000fe20000011414 */
[----:B------:R-:W-:Y:S01]  /*16e0*/  @!P1 IMAD R2, R13, c[0x0][0x17c], R2 ;  /* 0x00005f000d029a24 */ /* 0x000fe200078e0202 */
[----:B------:R-:W-:Y:S01]  /*16f0*/  LEA.HI R14, R0, R87, RZ, 0x6 ;  /* 0x00000057000e7211 */ /* 0x000fe200078f30ff */
[----:B------:R-:W-:Y:S01]  /*1700*/  IMAD.IADD R10, R87, 0x1, -R10 ;  /* 0x00000001570a7824 */ /* 0x000fe200078e0a0a */
[----:B------:R-:W-:Y:S01]  /*1710*/  SHF.R.S32.HI R23, RZ, 0x1f, R22 ;  /* 0x0000001fff177819 */ /* 0x000fe20000011416 */
[----:B------:R-:W-:-:S02]  /*1720*/  IMAD.SHL.U32 R19, R20, 0x40, RZ ;  /* 0x0000004014137824 */ /* 0x000fc400078e00ff */
[----:B------:R-:W-:Y:S02]  /*1730*/  @P1 IMAD R15, R208, c[0x0][0x194], R25 ;  /* 0x00006500d00f1a24 */ /* 0x000fe400078e0219 */
[----:B------:R-:W-:Y:S01]  /*1740*/  IMAD.SHL.U32 R210, R4, 0x8, RZ ;  /* 0x0000000804d27824 */ /* 0x000fe200078e00ff */
[----:B------:R-:W-:Y:S01]  /*1750*/  LOP3.LUT R19, R19, 0x1c0, RZ, 0xc0, !PT ;  /* 0x000001c013137812 */ /* 0x000fe200078ec0ff */
[----:B------:R-:W-:Y:S01]  /*1760*/  @!P1 IMAD.IADD R15, R17, 0x1, R2 ;  /* 0x00000001110f9824 */ /* 0x000fe200078e0202 */
[----:B------:R-:W-:Y:S01]  /*1770*/  SHF.R.S32.HI R17, RZ, 0x1f, R10 ;  /* 0x0000001fff117819 */ /* 0x000fe2000001140a */
[----:B------:R-:W-:Y:S01]  /*1780*/  IMAD.IADD R197, R197, 0x1, -R6 ;  /* 0x00000001c5c57824 */ /* 0x000fe200078e0a06 */
[----:B------:R-:W-:Y:S01]  /*1790*/  IADD3 R18, P3, R210, R18, RZ ;  /* 0x00000012d2127210 */ /* 0x000fe20007f7e0ff */
[----:B------:R-:W-:Y:S01]  /*17a0*/  @!P1 IMAD.MOV.U32 R24, RZ, RZ, R16 ;  /* 0x000000ffff189224 */ /* 0x000fe200078e0010 */
[----:B------:R-:W-:Y:S01]  /*17b0*/  SHF.R.S32.HI R6, RZ, 0x1f, R210 ;  /* 0x0000001fff067819 */ /* 0x000fe200000114d2 */
[----:B------:R-:W-:Y:S01]  /*17c0*/  IMAD.WIDE R28, R29, 0x40, R20 ;  /* 0x000000401d1c7825 */ /* 0x000fe200078e0214 */
[----:B------:R-:W-:-:S02]  /*17d0*/  LEA.HI R2, R17, R10, RZ, 0x3 ;  /* 0x0000000a11027211 */ /* 0x000fc400078f18ff */
[----:B------:R-:W-:Y:S02]  /*17e0*/  LOP3.LUT R17, R19, 0x38, R210, 0xf8, !PT ;  /* 0x0000003813117812 */ /* 0x000fe400078ef8d2 */
[----:B------:R-:W-:Y:S02]  /*17f0*/  SHF.R.U32.HI R12, RZ, 0x3, R19 ;  /* 0x00000003ff0c7819 */ /* 0x000fe40000011613 */
[----:B------:R-:W-:Y:S02]  /*1800*/  IADD3 R26, P2, R210, R26, RZ ;  /* 0x0000001ad21a7210 */ /* 0x000fe40007f5e0ff */
[----:B------:R-:W-:Y:S02]  /*1810*/  IADD3.X R19, R6, R9, RZ, P3, !PT ;  /* 0x0000000906137210 */ /* 0x000fe40001ffe4ff */
[----:B------:R-:W-:Y:S01]  /*1820*/  LOP3.LUT R9, R2, 0xfffffff8, RZ, 0xc0, !PT ;  /* 0xfffffff802097812 */ /* 0x000fe200078ec0ff */
[----:B------:R-:W-:Y:S01]  /*1830*/  IMAD.X R27, R6, 0x1, R11, P2 ;  /* 0x00000001061b7824 */ /* 0x000fe200010e060b */
[----:B------:R-:W-:Y:S01]  /*1840*/  IADD3 R24, P1, R210, R24, RZ ;  /* 0x00000018d2187210 */ /* 0x000fe20007f3e0ff */
[----:B------:R-:W-:Y:S01]  /*1850*/  IMAD.SHL.U32 R11, R14, 0x8, RZ ;  /* 0x000000080e0b7824 */ /* 0x000fe200078e00ff */
[----:B------:R-:W-:Y:S01]  /*1860*/  LOP3.LUT R12, R17, R12, RZ, 0x3c, !PT ;  /* 0x0000000c110c7212 */ /* 0x000fe200078e3cff */
[----:B------:R-:W-:Y:S01]  /*1870*/  IMAD.IADD R9, R10, 0x1, -R9 ;  /* 0x000000010a097824 */ /* 0x000fe200078e0a09 */
[----:B------:R-:W-:Y:S01]  /*1880*/  IADD3 R201, R210, 0x40, RZ ;  /* 0x00000040d2c97810 */ /* 0x000fe20007ffe0ff */
[----:B------:R-:W-:Y:S01]  /*1890*/  IMAD.WIDE.U32 R26, R5, c[0x0][0x1b8], R26 ;  /* 0x00006e00051a7a25 */ /* 0x000fe200078e001a */
[----:B------:R-:W-:-:S02]  /*18a0*/  LOP3.LUT R206, R12, 0xfffffe00, R11, 0xf8, !PT ;  /* 0xfffffe000cce7812 */ /* 0x000fc400078ef80b */
[----:B------:R-:W-:Y:S01]  /*18b0*/  IADD3 R200, R210, 0x80, RZ ;  /* 0x00000080d2c87810 */ /* 0x000fe20007ffe0ff */
[----:B------:R-:W-:Y:S01]  /*18c0*/  IMAD.SHL.U32 R5, R9, 0x40, RZ ;  /* 0x0000004009057824 */ /* 0x000fe200078e00ff */
[----:B------:R-:W-:Y:S01]  /*18d0*/  IADD3 R27, R27, R8, RZ ;  /* 0x000000081b1b7210 */ /* 0x000fe20007ffe0ff */
[----:B------:R-:W-:Y:S01]  /*18e0*/  IMAD.X R25, R6, 0x1, R15, P1 ;  /* 0x0000000106197824 */ /* 0x000fe200008e060f */
[----:B------:R-:W-:Y:S01]  /*18f0*/  IADD3 R7, P1, R20, R7, RZ ;  /* 0x0000000714077210 */ /* 0x000fe20007f3e0ff */
[----:B------:R-:W-:Y:S01]  /*1900*/  IMAD.SHL.U32 R6, R197, 0x8, RZ ;  /* 0x00000008c5067824 */ /* 0x000fe200078e00ff */
[----:B------:R-:W-:Y:S01]  /*1910*/  LOP3.LUT R5, R5, 0x1c0, RZ, 0xc0, !PT ;  /* 0x000001c005057812 */ /* 0x000fe200078ec0ff */
[----:B------:R-:W-:Y:S01]  /*1920*/  IMAD.SHL.U32 R2, R2, 0x40, RZ ;  /* 0x0000004002027824 */ /* 0x000fe200078e00ff */
[----:B------:R-:W-:Y:S01]  /*1930*/  LEA.HI R15, R0, R87, RZ, 0x5 ;  /* 0x00000057000f7211 */ /* 0x000fe200078f28ff */
[----:B------:R-:W-:Y:S01]  /*1940*/  IMAD.X R3, R21, 0x1, R3, P1 ;  /* 0x0000000115037824 */ /* 0x000fe200008e0603 */
[----:B------:R-:W-:Y:S01]  /*1950*/  R2P PR, R9, 0x6 ;  /* 0x0000000609007804 */ /* 0x000fe20000000000 */
[----:B------:R-:W-:Y:S01]  /*1960*/  IMAD.WIDE.U32 R16, R7, c[0x0][0x1a0], R26 ;  /* 0x0000680007107a25 */ /* 0x000fe200078e001a */
[----:B------:R-:W-:-:S02]  /*1970*/  LOP3.LUT R6, R5, 0x8, R6, 0xf8, !PT ;  /* 0x0000000805067812 */ /* 0x000fc400078ef806 */
[----:B------:R-:W-:Y:S01]  /*1980*/  ISETP.GE.AND P3, PT, R20, R199, PT ;  /* 0x000000c71400720c */ /* 0x000fe20003f66270 */
[----:B------:R-:W-:Y:S01]  /*1990*/  IMAD R8, R3, c[0x0][0x1a0], RZ ;  /* 0x0000680003087a24 */ /* 0x000fe200078e02ff */
[----:B------:R-:W-:Y:S01]  /*19a0*/  SHF.R.U32.HI R5, RZ, 0x3, R5 ;  /* 0x00000003ff057819 */ /* 0x000fe20000011605 */
[----:B------:R-:W-:Y:S01]  /*19b0*/  IMAD R11, R21, c[0x0][0x198], RZ ;  /* 0x00006600150b7a24 */ /* 0x000fe200078e02ff */
[----:B------:R-:W-:Y:S01]  /*19c0*/  SHF.R.S32.HI R89, RZ, 0x5, R15 ;  /* 0x00000005ff597819 */ /* 0x000fe2000001140f */
[----:B------:R-:W-:Y:S01]  /*19d0*/  IMAD R27, R23, c[0x0][0x1a8], RZ ;  /* 0x00006a00171b7a24 */ /* 0x000fe200078e02ff */
[----:B------:R-:W-:Y:S01]  /*19e0*/  LOP3.LUT R3, R6, R5, RZ, 0x3c, !PT ;  /* 0x0000000506037212 */ /* 0x000fe200078e3cff */
[----:B------:R-:W-:-:S03]  /*19f0*/  IMAD.WIDE.U32 R146, R20, c[0x0][0x198], R18 ;  /* 0x0000660014927a25 */ /* 0x000fc600078e0012 */
[----:B------:R-:W-:Y:S01]  /*1a00*/  LOP3.LUT R2, R3, 0xfffffe00, R2, 0xf8, !PT ;  /* 0xfffffe0003027812 */ /* 0x000fe200078ef802 */
[----:B------:R-:W-:Y:S02]  /*1a10*/  IMAD R19, R7, c[0x0][0x1a4], R8 ;  /* 0x0000690007137a24 */ /* 0x000fe400078e0208 */
[----:B------:R-:W-:Y:S02]  /*1a20*/  IMAD.MOV.U32 R5, RZ, RZ, 0x10 ;  /* 0x00000010ff057424 */ /* 0x000fe400078e00ff */
[----:B------:R-:W-:Y:S02]  /*1a30*/  IMAD.MOV.U32 R3, RZ, RZ, 0x20 ;  /* 0x00000020ff037424 */ /* 0x000fe400078e00ff */
[----:B------:R-:W-:Y:S01]  /*1a40*/  IMAD.MOV.U32 R8, RZ, RZ, c[0x0][0x1a0] ;  /* 0x00006800ff087624 */ /* 0x000fe200078e00ff */
[----:B------:R-:W-:Y:S01]  /*1a50*/  SEL R5, R5, 0xfffffff0, !P1 ;  /* 0xfffffff005057807 */ /* 0x000fe20004800000 */
[----:B------:R-:W-:Y:S01]  /*1a60*/  IMAD R11, R20, c[0x0][0x19c], R11 ;  /* 0x00006700140b7a24 */ /* 0x000fe200078e020b */
[----:B------:R-:W-:Y:S01]  /*1a70*/  SEL R3, R3, 0xffffffe0, !P2 ;  /* 0xffffffe003037807 */ /* 0x000fe20005000000 */
[----:B------:R-:W-:Y:S01]  /*1a80*/  IMAD R27, R22, c[0x0][0x1ac], R27 ;  /* 0x00006b00161b7a24 */ /* 0x000fe200078e021b */
[----:B------:R-:W-:Y:S01]  /*1a90*/  SHF.L.U64.HI R202, R8, R204, c[0x0][0x1a4] ;  /* 0x0000690008ca7619 */ /* 0x000fe200000102cc */
[----:B------:R-:W-:-:S04]  /*1aa0*/  IMAD.WIDE.U32 R24, R22, c[0x0][0x1a8], R24 ;  /* 0x00006a0016187a25 */ /* 0x000fc800078e0018 */
[----:B------:R-:W-:Y:S02]  /*1ab0*/  IMAD.IADD R135, R147, 0x1, R11 ;  /* 0x0000000193877824 */ /* 0x000fe400078e020b */
[----:B------:R-:W-:Y:S02]  /*1ac0*/  IMAD.SHL.U32 R203, R8, 0x10, RZ ;  /* 0x0000001008cb7824 */ /* 0x000fe400078e00ff */
        /* <DEDUP_REMOVED lines=34> */
.L_x_3395:
[----:B------:R-:W-:Y:S05]  /*1cf0*/  BSYNC B0 ;  /* 0x0000000000007941 */ /* 0x000fea0003800000 */
.L_x_3394:
[----:B------:R-:W-:Y:S01]  /*1d00*/  IADD3 R14, R20, 0x10, RZ ;  /* 0x00000010140e7810 */ /* 0x000fe20007ffe0ff */
[----:B------:R-:W-:Y:S03]  /*1d10*/  BSSY B0, `(.L_x_3396) ;  /* 0x0000024000007945 */ /* 0x000fe60003800000 */
[----:B------:R-:W-:-:S13]  /*1d20*/  ISETP.GE.AND P1, PT, R14, R199, PT ;  /* 0x000000c70e00720c */ /* 0x000fda0003f26270 */
        /* <DEDUP_REMOVED lines=34> */
.L_x_3397:
[----:B------:R-:W-:Y:S05]  /*1f50*/  BSYNC B0 ;  /* 0x0000000000007941 */ /* 0x000fea0003800000 */
.L_x_3396:
        /* <DEDUP_REMOVED lines=37> */
.L_x_3399:
[----:B------:R-:W-:Y:S05]  /*21b0*/  BSYNC B0 ;  /* 0x0000000000007941 */ /* 0x000fea0003800000 */
.L_x_3398:
[----:B------:R-:W-:Y:S01]  /*21c0*/  IADD3 R10, R20, 0x30, RZ ;  /* 0x00000030140a7810 */ /* 0x000fe20007ffe0ff */
[----:B------:R-:W-:Y:S03]  /*21d0*/  BSSY B0, `(.L_x_3400) ;  /* 0x0000023000007945 */ /* 0x000fe60003800000 */
[----:B------:R-:W-:-:S13]  /*21e0*/  ISETP.GE.AND P1, PT, R10, R199, PT ;  /* 0x000000c70a00720c */ /* 0x000fda0003f26270 */
[----:B------:R-:W-:Y:S05]  /*21f0*/  @P1 BRA `(.L_x_3401) ;  /* 0x0000020000001947 */ /* 0x000fea0003800000 */
[----:B-1----:R-:W-:Y:S01]  /*2200*/  IADD3 R7, P1, R28, 0x30, RZ ;  /* 0x000000301c077810 */ /* 0x002fe20007f3e0ff */
        /* <DEDUP_REMOVED lines=31> */
.L_x_3401:
[----:B------:R-:W-:Y:S05]  /*2400*/  BSYNC B0 ;  /* 0x0000000000007941 */ /* 0x000fea0003800000 */
.L_x_3400:
[----:B-1----:R-:W-:Y:S01]  /*2410*/  IMAD.SHL.U32 R6, R134, 0x40, RZ ;  /* 0x0000004086067824 */ /* 0x002fe200078e00ff */
        /* <DEDUP_REMOVED lines=30> */
.L_x_3403:
[----:B------:R-:W-:Y:S05]  /*2600*/  BSYNC B0 ;  /* 0x0000000000007941 */ /* 0x000fea0003800000 */
.L_x_3402:
        /* <DEDUP_REMOVED lines=8> */
[----:B------:R-:W-:Y:S02]  /*2690*/  IADD3 R9, P2, R205, R146, RZ ;  /* 0x00000092cd097210 */ /* 0x000fe40007f5e0ff */
[----:B------:R-:W-:-:S03]  /*26a0*/  ISETP.GE.AND P1, PT, R200, c[0x0][0x220], PT ;  /* 0x00008800c8007a0c */ /* 0x000fc60003f26270 */
[----:B------:R-:W-:-:S04]  /*26b0*/  IMAD.X R0, R204, 0x1, R135, P2 ;  /* 0x00000001cc007824 */ /* 0x000fc800010e0687 */
        /* <DEDUP_REMOVED lines=22> */
.L_x_3405:
[----:B------:R-:W-:Y:S05]  /*2820*/  BSYNC B0 ;  /* 0x0000000000007941 */ /* 0x000fea0003800000 */
.L_x_3404:
[----:B------:R-:W-:Y:S01]  /*2830*/  ISETP.GE.AND P1, PT, R12, R11, PT ;  /* 0x0000000b0c00720c */ /* 0x000fe20003f26270 */
[----:B------:R-:W-:-:S12]  /*2840*/  BSSY B0, `(.L_x_3406) ;  /* 0x000001e000007945 */ /* 0x000fd80003800000 */
[----:B------:R-:W-:Y:S05]  /*2850*/  @P1 BRA `(.L_x_3407) ;  /* 0x000001c000001947 */ /* 0x000fea0003800000 */
[----:B------:R-:W-:Y:S01]  /*2860*/  ISETP.GE.AND P4, PT, R210, c[0x0][0x220], PT ;  /* 0x00008800d2007a0c */ /* 0x000fe20003f86270 */
[----:B------:R-:W-:Y:S01]  /*2870*/  IMAD.MOV.U32 R0, RZ, RZ, c[0x0][0x19c] ;  /* 0x00006700ff007624 */ /* 0x000fe200078e00ff */
[----:B------:R-:W-:Y:S02]  /*2880*/  ISETP.GE.AND P3, PT, R201, c[0x0][0x220], PT ;  /* 0x00008800c9007a0c */ /* 0x000fe40003f66270 */
[----:B------:R-:W-:Y:S02]  /*2890*/  LEA R9, P2, R84, R146, 0x5 ;  /* 0x0000009254097211 */ /* 0x000fe400078428ff */
[----:B------:R-:W-:Y:S02]  /*28a0*/  ISETP.GE.AND P1, PT, R200, c[0x0][0x220], PT ;  /* 0x00008800c8007a0c */ /* 0x000fe40003f26270 */
[----:B------:R-:W-:-:S05]  /*28b0*/  LEA.HI.X R0, R84, R135, R0, 0x5, P2 ;  /* 0x0000008754007211 */ /* 0x000fca00010f2c00 */
        /* <DEDUP_REMOVED lines=22> */
.L_x_3407:
[----:B------:R-:W-:Y:S05]  /*2a20*/  BSYNC B0 ;  /* 0x0000000000007941 */ /* 0x000fea0003800000 */
.L_x_3406:
[----:B------:R-:W-:Y:S01]  /*2a30*/  ISETP.GE.AND P1, PT, R10, R11, PT ;  /* 0x0000000b0a00720c */ /* 0x000fe20003f26270 */
[----:B------:R-:W-:-:S12]  /*2a40*/  BSSY B0, `(.L_x_3408) ;  /* 0x000001f000007945 */ /* 0x000fd80003800000 */
[----:B------:R-:W-:Y:S05]  /*2a50*/  @P1 BRA `(.L_x_3409) ;  /* 0x000001d000001947 */ /* 0x000fea0003800000 */
[----:B------:R-:W-:Y:S01]  /*2a60*/  ISETP.GE.AND P5, PT, R210, c[0x0][0x220], PT ;  /* 0x00008800d2007a0c */ /* 0x000fe20003fa6270 */
[----:B------:R-:W-:Y:S01]  /*2a70*/  IMAD.MOV.U32 R147, RZ, RZ, R135 ;  /* 0x000000ffff937224 */ /* 0x000fe200078e0087 */
[----:B------:R-:W-:Y:S01]  /*2a80*/  ISETP.GE.AND P4, PT, R201, c[0x0][0x220], PT ;  /* 0x00008800c9007a0c */ /* 0x000fe20003f86270 */
[----:B------:R-:W-:Y:S01]  /*2a90*/  ULDC UR4, c[0x0][0x19c] ;  /* 0x0000670000047ab9 */ /* 0x000fe20000000800 */
[----:B------:R-:W-:Y:S01]  /*2aa0*/  ISETP.GE.AND P2, PT, R200, c[0x0][0x220], PT ;  /* 0x00008800c8007a0c */ /* 0x000fe20003f46270 */
[----:B------:R-:W-:Y:S01]  /*2ab0*/  UIMAD UR4, UR4, 0x30, URZ ;  /* 0x00000030040478a4 */ /* 0x000fe2000f8e023f */
[----:B------:R-:W-:-:S05]  /*2ac0*/  IMAD.WIDE.U32 R28, R84, 0x30, R146 ;  /* 0x00000030541c7825 */ /* 0x000fca00078e0092 */
[----:B------:R-:W-:Y:S02]  /*2ad0*/  IADD3 R0, R29, UR4, RZ ;  /* 0x000000041d007c10 */ /* 0x000fe4000fffe0ff */
[C---:B------:R-:W-:Y:S01]  /*2ae0*/  @!P5 LEA R30, P6, R28.reuse, c[0x0][0x168], 0x1 ;  /* 0x00005a001c1eda11 */ /* 0x040fe200078c08ff */
[----:B------:R2:W-:Y:S01]  /*2af0*/  @P5 STS.128 [R206+0x7800], RZ ;  /* 0x007800ffce005388 */ /* 0x0005e20000000c00 */
[C---:B-1----:R-:W-:Y:S02]  /*2b00*/  @!P4 LEA R26, P3, R28.reuse, c[0x0][0x168], 0x1 ;  /* 0x00005a001c1aca11 */ /* 0x042fe400078608ff */
[C---:B------:R-:W-:Y:S02]  /*2b10*/  @!P2 LEA R24, P1, R28.reuse, c[0x0][0x168], 0x1 ;  /* 0x00005a001c18aa11 */ /* 0x040fe400078208ff */
[C-C-:B------:R-:W-:Y:S02]  /*2b20*/  @!P5 LEA.HI.X R31, R28.reuse, c[0x0][0x16c], R0.reuse, 0x1, P6 ;  /* 0x00005b001c1fda11 */ /* 0x140fe400030f0c00 */
[----:B------:R-:W-:-:S02]  /*2b30*/  @!P4 LEA.HI.X R27, R28, c[0x0][0x16c], R0, 0x1, P3 ;  /* 0x00005b001c1bca11 */ /* 0x000fc400018f0c00 */
        /* <DEDUP_REMOVED lines=14> */
[----:B------:R2:W-:Y:S02]  /*2c20*/  @!P2 LDGSTS.E.BYPASS.LTC128B.128 [R206+0xb800], [R24.64+0x100] ;  /* 0x0b80010018ceafae */ /* 0x0005e4000b901d46 */
.L_x_3409:
[----:B------:R-:W-:Y:S05]  /*2c30*/  BSYNC B0 ;  /* 0x0000000000007941 */ /* 0x000fea0003800000 */
.L_x_3408:
[----:B------:R-:W-:Y:S01]  /*2c40*/  SHF.R.S32.HI R0, RZ, 0x1f, R13 ;  /* 0x0000001fff007819 */ /* 0x000fe2000001140d */
[----:B------:R-:W-:Y:S01]  /*2c50*/  IMAD.WIDE.U32 R22, R13, c[0x0][0x320], R22 ;  /* 0x0000c8000d167a25 */ /* 0x000fe200078e0016 */
[----:B------:R-:W0:Y:S03]  /*2c60*/  LDGDEPBAR ;  /* 0x00000000000079af */ /* 0x000e260000000000 */
[----:B------:R-:W-:Y:S01]  /*2c70*/  IMAD R0, R0, c[0x0][0x320], RZ ;  /* 0x0000c80000007a24 */ /* 0x000fe200078e02ff */
[----:B-12---:R-:W-:-:S03]  /*2c80*/  LEA R24, P1, R22, c[0x0][0x318], 0x2 ;  /* 0x0000c60016187a11 */ /* 0x006fc600078210ff */
[----:B------:R-:W-:-:S04]  /*2c90*/  IMAD R0, R13, c[0x0][0x324], R0 ;  /* 0x0000c9000d007a24 */ /* 0x000fc800078e0200 */
[----:B------:R-:W-:-:S05]  /*2ca0*/  IMAD.IADD R0, R23, 0x1, R0 ;  /* 0x0000000117007824 */ /* 0x000fca00078e0200 */
[----:B------:R-:W-:-:S05]  /*2cb0*/  LEA.HI.X R25, R22, c[0x0][0x31c], R0, 0x2, P1 ;  /* 0x0000c70016197a11 */ /* 0x000fca00008f1400 */
[----:B------:R-:W2:Y:S01]  /*2cc0*/  LDG.E R9, [R24.64] ;  /* 0x0000000618097981 */ /* 0x000ea2000c1e1900 */
[----:B------:R-:W-:Y:S01]  /*2cd0*/  ISETP.GE.AND P2, PT, R20, R11, PT ;  /* 0x0000000b1400720c */ /* 0x000fe20003f46270 */
[----:B------:R-:W2:Y:S01]  /*2ce0*/  MUFU.RCP R0, c[0x0][0x238] ;  /* 0x00008e0000007b08 */ /* 0x000ea20000001000 */
[----:B------:R-:W-:-:S04]  /*2cf0*/  DEPBAR.LE SB0, 0x0 ;  /* 0x000080000000791a */ /* 0x000fc80000000000 */
[----:B------:R-:W-:Y:S01]  /*2d00*/  BAR.SYNC.DEFER_BLOCKING 0x0 ;  /* 0x0000000000007b1d */ /* 0x000fe20000010000 */
[----:B------:R-:W-:-:S04]  /*2d10*/  LEA R222, P1, R16, c[0x0][0x170], 0x1 ;  /* 0x00005c0010de7a11 */ /* 0x000fc800078208ff */
[----:B------:R-:W-:Y:S01]  /*2d20*/  LEA.HI.X R221, R16, c[0x0][0x174], R19, 0x1, P1 ;  /* 0x00005d0010dd7a11 */ /* 0x000fe200008f0c13 */
[----:B------:R-:W-:Y:S01]  /*2d30*/  BSSY B0, `(.L_x_3410) ;  /* 0x000001c000007945 */ /* 0x000fe20003800000 */
[----:B------:R1:W-:Y:S04]  /*2d40*/  @P2 STS.128 [R206+0xc000], RZ ;  /* 0x00c000ffce002388 */ /* 0x0003e80000000c00 */
[----:B------:R1:W-:Y:S04]  /*2d50*/  @P2 STS.128 [R206+0xe000], RZ ;  /* 0x00e000ffce002388 */ /* 0x0003e80000000c00 */
[----:B------:R1:W-:Y:S01]  /*2d60*/  @P2 STS.128 [R206+0x10000], RZ ;  /* 0x010000ffce002388 */ /* 0x0003e20000000c00 */
[----:B--2---:R-:W-:Y:S01]  /*2d70*/  FMUL.FTZ R0, R9, R0 ;  /* 0x0000000009007220 */ /* 0x004fe20000410000 */
[----:B------:R-:W-:Y:S05]  /*2d80*/  @P2 BRA `(.L_x_3411) ;  /* 0x0000016000002947 */ /* 0x000fea0003800000 */
[----:B-1----:R-:W-:Y:S02]  /*2d90*/  ISETP.GE.AND P3, PT, R210, c[0x0][0x220], PT ;  /* 0x00008800d2007a0c */ /* 0x002fe40003f66270 */
[----:B------:R-:W-:-:S02]  /*2da0*/  ISETP.GE.AND P2, PT, R201, c[0x0][0x220], PT ;  /* 0x00008800c9007a0c */ /* 0x000fc40003f46270 */
[----:B------:R-:W-:-:S09]  /*2db0*/  ISETP.GE.AND P1, PT, R200, c[0x0][0x220], PT ;  /* 0x00008800c8007a0c */ /* 0x000fd20003f26270 */
[----:B------:R-:W-:Y:S01]  /*2dc0*/  @!P3 IMAD.MOV.U32 R223, RZ, RZ, R221 ;  /* 0x000000ffffdfb224 */ /* 0x000fe200078e00dd */
[----:B------:R1:W-:Y:S01]  /*2dd0*/  @P3 STS.128 [R206+0xc000], RZ ;  /* 0x00c000ffce003388 */ /* 0x0003e20000000c00 */
[----:B------:R-:W-:-:S03]  /*2de0*/  @!P2 IMAD.MOV.U32 R220, RZ, RZ, R222 ;  /* 0x000000ffffdca224 */ /* 0x000fc600078e00de */
        /* <DEDUP_REMOVED lines=11> */
[----:B-1----:R-:W-:-:S05]  /*2ea0*/  MOV R220, R222 ;  /* 0x000000de00dc7202 */ /* 0x002fca0000000f00 */
[----:B------:R-:W-:Y:S01]  /*2eb0*/  @!PT LDS RZ, [RZ] ;  /* 0x00000000fffff984 */ /* 0x000fe20000000800 */
[----:B------:R-:W-:Y:S01]  /*2ec0*/  @!PT LDS RZ, [RZ] ;  /* 0x00000000fffff984 */ /* 0x000fe20000000800 */
[----:B------:R-:W-:Y:S01]  /*2ed0*/  @!PT LDS RZ, [RZ] ;  /* 0x00000000fffff984 */ /* 0x000fe20000000800 */
[----:B------:R1:W-:Y:S02]  /*2ee0*/  LDGSTS.E.BYPASS.LTC128B.128 [R206+0x10000], [R220.64+0x100] ;  /* 0x10000100dcce7fae */ /* 0x0003e4000b901d46 */
.L_x_3411:
[----:B-1----:R-:W-:Y:S05]  /*2ef0*/  BSYNC B0 ;  /* 0x0000000000007941 */ /* 0x002fea0003800000 */
.L_x_3410:
        /* <DEDUP_REMOVED lines=11> */
[C---:B------:R-:W-:Y:S01]  /*2fb0*/  @!P3 LEA R24, P5, R203.reuse, R222, 0x1 ;  /* 0x000000decb18b211 */ /* 0x040fe200078a08ff */
        /* <DEDUP_REMOVED lines=21> */
.L_x_3413:
[----:B------:R-:W-:Y:S05]  /*3110*/  BSYNC B0 ;  /* 0x0000000000007941 */ /* 0x000fea0003800000 */
.L_x_3412:
        /* <DEDUP_REMOVED lines=36> */
.L_x_3415:
[----:B------:R-:W-:Y:S05]  /*3360*/  BSYNC B0 ;  /* 0x0000000000007941 */ /* 0x000fea0003800000 */
.L_x_3414:
[----:B------:R-:W-:Y:S01]  /*3370*/  ISETP.GE.AND P1, PT, R10, R11, PT ;  /* 0x0000000b0a00720c */ /* 0x000fe20003f26270 */
[----:B------:R-:W-:Y:S01]  /*3380*/  BSSY B0, `(.L_x_3416) ;  /* 0x0000027000007945 */ /* 0x000fe20003800000 */
[----:B------:R-:W-:-:S05]  /*3390*/  LOP3.LUT R86, R15, 0xffffffe0, RZ, 0xc0, !PT ;  /* 0xffffffe00f567812 */ /* 0x000fca00078ec0ff */
[----:B------:R-:W-:-:S06]  /*33a0*/  IMAD.IADD R86, R87, 0x1, -R86 ;  /* 0x0000000157567824 */ /* 0x000fcc00078e0a56 */
[----:B------:R4:W-:Y:S04]  /*33b0*/  @P1 STS.128 [R206+0xd800], RZ ;  /* 0x00d800ffce001388 */ /* 0x0009e80000000c00 */
[----:B------:R4:W-:Y:S04]  /*33c0*/  @P1 STS.128 [R206+0xf800], RZ ;  /* 0x00f800ffce001388 */ /* 0x0009e80000000c00 */
[----:B------:R4:W-:Y:S01]  /*33d0*/  @P1 STS.128 [R206+0x11800], RZ ;  /* 0x011800ffce001388 */ /* 0x0009e20000000c00 */
[----:B------:R-:W-:Y:S05]  /*33e0*/  @P1 BRA `(.L_x_3417) ;  /* 0x0000020000001947 */ /* 0x000fea0003800000 */
[----:B------:R-:W-:Y:S01]  /*33f0*/  ISETP.GE.AND P3, PT, R210, c[0x0][0x220], PT ;  /* 0x00008800d2007a0c */ /* 0x000fe20003f66270 */
[----:B------:R-:W-:Y:S01]  /*3400*/  IMAD.MOV.U32 R9, RZ, RZ, c[0x0][0x1a4] ;  /* 0x00006900ff097624 */ /* 0x000fe200078e00ff */
[----:B------:R-:W-:-:S02]  /*3410*/  ISETP.GE.AND P2, PT, R201, c[0x0][0x220], PT ;  /* 0x00008800c9007a0c */ /* 0x000fc40003f46270 */
[----:B------:R-:W-:Y:S01]  /*3420*/  MOV R18, R16 ;  /* 0x0000001000127202 */ /* 0x000fe20000000f00 */
[----:B------:R-:W-:Y:S01]  /*3430*/  IMAD R10, R9, 0x30, RZ ;  /* 0x00000030090a7824 */ /* 0x000fe200078e02ff */
[----:B------:R-:W-:-:S03]  /*3440*/  ISETP.GE.AND P1, PT, R200, c[0x0][0x220], PT ;  /* 0x00008800c8007a0c */ /* 0x000fc60003f26270 */
[----:B------:R-:W-:-:S04]  /*3450*/  IMAD.WIDE.U32 R18, R8, 0x30, R18 ;  /* 0x0000003008127825 */ /* 0x000fc800078e0012 */
[----:B------:R-:W-:Y:S01]  /*3460*/  @!P3 IMAD.MOV.U32 R220, RZ, RZ, R222 ;  /* 0x000000ffffdcb224 */ /* 0x000fe200078e00de */
[----:B------:R-:W-:Y:S01]  /*3470*/  IADD3 R10, R19, R10, RZ ;  /* 0x0000000a130a7210 */ /* 0x000fe20007ffe0ff */
[----:B------:R-:W-:Y:S01]  /*3480*/  @!P3 IMAD R9, R9, 0x60, RZ ;  /* 0x000000600909b824 */ /* 0x000fe200078e02ff */
[----:B------:R1:W-:Y:S01]  /*3490*/  @P3 STS.128 [R206+0xd800], RZ ;  /* 0x00d800ffce003388 */ /* 0x0003e20000000c00 */
[----:B------:R-:W-:Y:S01]  /*34a0*/  @!P3 IMAD.WIDE.U32 R12, R8, 0x60, R220 ;  /* 0x00000060080cb825 */ /* 0x000fe200078e00dc */
[----:B------:R-:W-:-:S03]  /*34b0*/  @!P2 LEA R8, P4, R18, c[0x0][0x170], 0x1 ;  /* 0x00005c001208aa11 */ /* 0x000fc600078808ff */
[----:B------:R-:W-:Y:S01]  /*34c0*/  @!P3 IMAD.IADD R13, R13, 0x1, R9 ;  /* 0x000000010d0db824 */ /* 0x000fe200078e0209 */
[----:B------:R-:W-:-:S04]  /*34d0*/  @!P2 LEA.HI.X R9, R18, c[0x0][0x174], R10, 0x1, P4 ;  /* 0x00005d001209aa11 */ /* 0x000fc800020f0c0a */
        /* <DEDUP_REMOVED lines=17> */
.L_x_3417:
[----:B------:R-:W-:Y:S05]  /*35f0*/  BSYNC B0 ;  /* 0x0000000000007941 */ /* 0x000fea0003800000 */
.L_x_3416:
[C---:B-1----:R-:W-:Y:S01]  /*3600*/  IMAD.SHL.U32 R8, R4.reuse, 0x40, RZ ;  /* 0x0000004004087824 */ /* 0x042fe200078e00ff */
[----:B------:R-:W-:Y:S01]  /*3610*/  R2P PR, R4, 0x6 ;  /* 0x0000000604007804 */ /* 0x000fe20000000000 */
[----:B------:R-:W-:Y:S01]  /*3620*/  IMAD.SHL.U32 R20, R20, 0x8, RZ ;  /* 0x0000000814147824 */ /* 0x000fe200078e00ff */
[----:B------:R-:W0:Y:S01]  /*3630*/  LDGDEPBAR ;  /* 0x00000000000079af */ /* 0x000e220000000000 */
[----:B------:R-:W-:Y:S01]  /*3640*/  IMAD R198, R89, 0x400, R2 ;  /* 0x0000040059c67824 */ /* 0x000fe200078e0202 */
[----:B------:R-:W-:-:S03]  /*3650*/  LOP3.LUT R9, R8, 0x1c0, RZ, 0xc0, !PT ;  /* 0x000001c008097812 */ /* 0x000fc600078ec0ff */
        /* <DEDUP_REMOVED lines=63> */
[C---:B------:R-:W-:Y:S08]  /*3a50*/  HMMA.16816.F32 R32, R64.reuse, R52, R32 ;  /* 0x000000344020723c */ /* 0x040ff00000001820 */
[----:B------:R-:W-:Y:S01]  /*3a60*/  HMMA.16816.F32 R28, R64, R54, R28 ;  /* 0x00000036401c723c */ /* 0x000fe2000000181c */
[----:B------:R-:W3:Y:S04]  /*3a70*/  LDSM.16.M88.4 R52, [R184+0x1000] ;  /* 0x00100000b834783b */ /* 0x000ee80000000200 */
[----:B------:R-:W-:Y:S03]  /*3a80*/  LDSM.16.M88.4 R64, [R197+0x9000] ;  /* 0x00900000c540783b */ /* 0x000fe60000000200 */
[C---:B-1----:R-:W-:Y:S08]  /*3a90*/  HMMA.16816.F32 R48, R24.reuse, R16, R48 ;  /* 0x000000101830723c */ /* 0x042ff00000001830 */
[C---:B------:R-:W-:Y:S01]  /*3aa0*/  HMMA.16816.F32 R44, R24.reuse, R18, R44 ;  /* 0x00000012182c723c */ /* 0x040fe2000000182c */
[----:B------:R-:W1:Y:S07]  /*3ab0*/  LDSM.16.M88.4 R16, [R184+0x1800] ;  /* 0x00180000b810783b */ /* 0x000e6e0000000200 */
[C---:B------:R-:W-:Y:S08]  /*3ac0*/  HMMA.16816.F32 R40, R24.reuse, R80, R40 ;  /* 0x000000501828723c */ /* 0x040ff00000001828 */
[C---:B------:R-:W-:Y:S08]  /*3ad0*/  HMMA.16816.F32 R36, R24.reuse, R82, R36 ;  /* 0x000000521824723c */ /* 0x040ff00000001824 */
        /* <DEDUP_REMOVED lines=15> */
[----:B------:R-:W5:Y:S03]  /*3bd0*/  LDSM.16.M88.4 R16, [R195+0x2800] ;  /* 0x00280000c310783b */ /* 0x000f660000000200 */
        /* <DEDUP_REMOVED lines=12> */
[----:B------:R-:W2:Y:S03]  /*3ca0*/  LDSM.16.M88.4 R60, [R191+0x8800] ;  /* 0x00880000bf3c783b */ /* 0x000ea60000000200 */
[C---:B---3--:R-:W-:Y:S08]  /*3cb0*/  HMMA.16816.F32 R12, R52.reuse, R36, R12 ;  /* 0x00000024340c723c */ /* 0x048ff0000000180c */
[C---:B------:R-:W-:Y:S01]  /*3cc0*/  HMMA.16816.F32 R8, R52.reuse, R38, R8 ;  /* 0x000000263408723c */ /* 0x040fe20000001808 */
[----:B------:R-:W3:Y:S07]  /*3cd0*/  LDSM.16.M88.4 R36, [R191+0x9800] ;  /* 0x00980000bf24783b */ /* 0x000eee0000000200 */
[C---:B-1----:R-:W-:Y:S08]  /*3ce0*/  HMMA.16816.F32 R40, R52.reuse, R72, R40 ;  /* 0x000000483428723c */ /* 0x042ff00000001828 */
[C---:B------:R-:W-:Y:S08]  /*3cf0*/  HMMA.16816.F32 R68, R52.reuse, R74, R68 ;  /* 0x0000004a3444723c */ /* 0x040ff00000001844 */
[C---:B-----5:R-:W-:Y:S08]  /*3d00*/  HMMA.16816.F32 R48, R52.reuse, R16, R48 ;  /* 0x000000103430723c */ /* 0x060ff00000001830 */
[C---:B------:R-:W-:Y:S01]  /*3d10*/  HMMA.16816.F32 R44, R52.reuse, R18, R44 ;  /* 0x00000012342c723c */ /* 0x040fe2000000182c */
[----:B------:R-:W-:Y:S07]  /*3d20*/  LDSM.16.M88.4 R16, [R184+0x2000] ;  /* 0x00200000b810783b */ /* 0x000fee0000000200 */
[C---:B----4-:R-:W-:Y:S01]  /*3d30*/  HMMA.16816.F32 R72, R52.reuse, R24, R32 ;  /* 0x000000183448723c */ /* 0x050fe20000001820 */
[----:B------:R-:W1:Y:S07]  /*3d40*/  LDSM.16.M88.4 R32, [R193+0x2000] ;  /* 0x00200000c120783b */ /* 0x000e6e0000000200 */
[----:B------:R-:W-:Y:S01]  /*3d50*/  HMMA.16816.F32 R56, R52, R26, R56 ;  /* 0x0000001a3438723c */ /* 0x000fe20000001838 */
[----:B------:R-:W-:Y:S04]  /*3d60*/  LDSM.16.M88.4 R24, [R184+0x3000] ;  /* 0x00300000b818783b */ /* 0x000fe80000000200 */
[----:B------:R-:W-:Y:S03]  /*3d70*/  LDSM.16.M88.4 R52, [R184+0x3800] ;  /* 0x00380000b834783b */ /* 0x000fe60000000200 */
[C---:B--2---:R-:W-:Y:S08]  /*3d80*/  HMMA.16816.F32 R12, R28.reuse, R20, R12 ;  /* 0x000000141c0c723c */ /* 0x044ff0000000180c */
[C---:B------:R-:W-:Y:S01]  /*3d90*/  HMMA.16816.F32 R8, R28.reuse, R22, R8 ;  /* 0x000000161c08723c */ /* 0x040fe20000001808 */
[----:B------:R-:W2:Y:S07]  /*3da0*/  LDSM.16.M88.4 R20, [R184+0x2800] ;  /* 0x00280000b814783b */ /* 0x000eae0000000200 */
[C---:B------:R-:W-:Y:S08]  /*3db0*/  HMMA.16816.F32 R48, R28.reuse, R60, R48 ;  /* 0x0000003c1c30723c */ /* 0x040ff00000001830 */
[C---:B------:R-:W-:Y:S01]  /*3dc0*/  HMMA.16816.F32 R44, R28.reuse, R62, R44 ;  /* 0x0000003e1c2c723c */ /* 0x040fe2000000182c */
[----:B------:R-:W-:Y:S07]  /*3dd0*/  LDSM.16.M88.4 R60, [R197+0xa800] ;  /* 0x00a80000c53c783b */ /* 0x000fee0000000200 */
[C---:B------:R-:W-:Y:S08]  /*3de0*/  HMMA.16816.F32 R40, R28.reuse, R64, R40 ;  /* 0x000000401c28723c */ /* 0x040ff00000001828 */
[C---:B------:R-:W-:Y:S08]  /*3df0*/  HMMA.16816.F32 R68, R28.reuse, R66, R68 ;  /* 0x000000421c44723c */ /* 0x040ff00000001844 */
[C---:B---3--:R-:W-:Y:S08]  /*3e00*/  HMMA.16816.F32 R72, R28.reuse, R36, R72 ;  /* 0x000000241c48723c */ /* 0x048ff00000001848 */
[----:B------:R-:W-:Y:S01]  /*3e10*/  HMMA.16816.F32 R56, R28, R38, R56 ;  /* 0x000000261c38723c */ /* 0x000fe20000001838 */
[----:B------:R-:W-:Y:S04]  /*3e20*/  LDSM.16.M88.4 R28, [R198+0x4000] ;  /* 0x00400000c61c783b */ /* 0x000fe80000000200 */
[----:B------:R-:W3:Y:S03]  /*3e30*/  LDSM.16.M88.4 R36, [R197+0xa000] ;  /* 0x00a00000c524783b */ /* 0x000ee60000000200 */
[C---:B-1----:R-:W-:Y:S08]  /*3e40*/  HMMA.16816.F32 R12, R32.reuse, R16, R12 ;  /* 0x00000010200c723c */ /* 0x042ff0000000180c */
[C---:B------:R-:W-:Y:S01]  /*3e50*/  HMMA.16816.F32 R8, R32.reuse, R18, R8 ;  /* 0x000000122008723c */ /* 0x040fe20000001808 */
[----:B------:R-:W1:Y:S07]  /*3e60*/  LDSM.16.M88.4 R16, [R197+0xb000] ;  /* 0x00b00000c510783b */ /* 0x000e6e0000000200 */
[C---:B--2---:R-:W-:Y:S08]  /*3e70*/  HMMA.16816.F32 R48, R32.reuse, R20, R48 ;  /* 0x000000142030723c */ /* 0x044ff00000001830 */
[C---:B------:R-:W-:Y:S01]  /*3e80*/  HMMA.16816.F32 R44, R32.reuse, R22, R44 ;  /* 0x00000016202c723c */ /* 0x040fe2000000182c */
[----:B------:R-:W2:Y:S07]  /*3e90*/  LDSM.16.M88.4 R20, [R197+0xb800] ;  /* 0x00b80000c514783b */ /* 0x000eae0000000200 */
[C---:B------:R-:W-:Y:S07]  /*3ea0*/  HMMA.16816.F32 R40, R32.reuse, R24, R40 ;  /* 0x000000182028723c */ /* 0x040fee0000001828 */
[----:B------:R-:W-:Y:S01]  /*3eb0*/  SHF.R.S32.HI R25, RZ, 0x1f, R86 ;  /* 0x0000001fff197819 */ /* 0x000fe20000011456 */
[----:B------:R-:W-:Y:S03]  /*3ec0*/  HMMA.16816.F32 R68, R32, R26, R68 ;  /* 0x0000001a2044723c */ /* 0x000fe60000001844 */
[----:B------:R-:W-:-:S02]  /*3ed0*/  LEA.HI R86, R25, R86, RZ, 0x2 ;  /* 0x0000005619567211 */ /* 0x000fc400078f10ff */
[----:B------:R-:W-:Y:S02]  /*3ee0*/  LDSM.16.M88.4 R24, [R195+0x4000] ;  /* 0x00400000c318783b */ /* 0x000fe40000000200 */
[----:B------:R-:W-:Y:S01]  /*3ef0*/  SHF.R.S32.HI R86, RZ, 0x2, R86 ;  /* 0x00000002ff567819 */ /* 0x000fe20000011456 */
[----:B------:R-:W-:Y:S04]  /*3f00*/  HMMA.16816.F32 R72, R32, R52, R72 ;  /* 0x000000342048723c */ /* 0x000fe80000001848 */
[----:B------:R-:W-:-:S04]  /*3f10*/  IMAD R145, R89, 0x10, R86 ;  /* 0x0000001059917824 */ /* 0x000fc800078e0256 */
[----:B------:R-:W-:Y:S01]  /*3f20*/  HMMA.16816.F32 R56, R32, R54, R56 ;  /* 0x000000362038723c */ /* 0x000fe20000001838 */
[----:B------:R-:W4:Y:S01]  /*3f30*/  LDSM.16.M88.4 R32, [R196+0x4000] ;  /* 0x00400000c420783b */ /* 0x000f220000000200 */
[----:B------:R-:W-:-:S06]  /*3f40*/  IMAD.IADD R145, R88, 0x1, R145 ;  /* 0x0000000158917824 */ /* 0x000fcc00078e0291 */
[C---:B---3--:R-:W-:Y:S07]  /*3f50*/  HMMA.16816.F32 R12, R28.reuse, R36, R12 ;  /* 0x000000241c0c723c */ /* 0x048fee000000180c */
[----:B------:R-:W-:Y:S01]  /*3f60*/  IMAD.SHL.U32 R37, R87, 0x2, RZ ;  /* 0x0000000257257824 */ /* 0x000fe200078e00ff */
[----:B------:R-:W-:Y:S04]  /*3f70*/  HMMA.16816.F32 R8, R28, R38, R8 ;  /* 0x000000261c08723c */ /* 0x000fe80000001808 */
[----:B------:R-:W-:-:S04]  /*3f80*/  LOP3.LUT R37, R37, 0x6, RZ, 0xc0, !PT ;  /* 0x0000000625257812 */ /* 0x000fc800078ec0ff */
[C---:B-1----:R-:W-:Y:S01]  /*3f90*/  HMMA.16816.F32 R40, R28.reuse, R16, R40 ;  /* 0x000000101c28723c */ /* 0x042fe20000001828 */
[----:B------:R-:W-:Y:S02]  /*3fa0*/  IMAD R64, R134, 0x40, R37 ;  /* 0x0000004086407824 */ /* 0x000fe400078e0225 */
[----:B------:R-:W1:Y:S03]  /*3fb0*/  LDSM.16.M88.4 R36, [R195+0x4800] ;  /* 0x00480000c324783b */ /* 0x000e660000000200 */
[C---:B------:R-:W-:Y:S02]  /*3fc0*/  IADD3 R55, R64.reuse, -0x40, RZ ;  /* 0xffffffc040377810 */ /* 0x040fe40007ffe0ff */
[----:B------:R-:W-:Y:S01]  /*3fd0*/  HMMA.16816.F32 R68, R28, R18, R68 ;  /* 0x000000121c44723c */ /* 0x000fe20000001844 */
[----:B------:R-:W3:Y:S01]  /*3fe0*/  LDSM.16.M88.4 R16, [R195+0x5000] ;  /* 0x00500000c310783b */ /* 0x000ee20000000200 */
[----:B------:R-:W-:-:S02]  /*3ff0*/  IADD3 R67, R64, -0x38, RZ ;  /* 0xffffffc840437810 */ /* 0x000fc40007ffe0ff */
[C---:B------:R-:W-:Y:S02]  /*4000*/  IADD3 R81, R64.reuse, -0x37, RZ ;  /* 0xffffffc940517810 */ /* 0x040fe40007ffe0ff */
[C---:B------:R-:W-:Y:S02]  /*4010*/  IADD3 R95, R64.reuse, -0x30, RZ ;  /* 0xffffffd0405f7810 */ /* 0x040fe40007ffe0ff */
[C---:B------:R-:W-:Y:S01]  /*4020*/  HMMA.16816.F32 R44, R28.reuse, R62, R44 ;  /* 0x0000003e1c2c723c */ /* 0x040fe2000000182c */
[C---:B------:R-:W-:Y:S02]  /*4030*/  IADD3 R87, R64.reuse, -0x2f, RZ ;  /* 0xffffffd140577810 */ /* 0x040fe40007ffe0ff */
[C---:B------:R-:W-:Y:S02]  /*4040*/  IADD3 R83, R64.reuse, -0x27, RZ ;  /* 0xffffffd940537810 */ /* 0x040fe40007ffe0ff */
[----:B------:R-:W-:Y:S02]  /*4050*/  IADD3 R93, R64, -0x28, RZ ;  /* 0xffffffd8405d7810 */ /* 0x000fe40007ffe0ff */
[----:B------:R-:W-:Y:S01]  /*4060*/  IADD3 R62, R144, R145, -R207 ;  /* 0x00000091903e7210 */ /* 0x000fe20007ffe8cf */
[----:B------:R-:W-:Y:S01]  /*4070*/  HMMA.16816.F32 R48, R28, R60, R48 ;  /* 0x0000003c1c30723c */ /* 0x000fe20000001830 */
[----:B------:R-:W-:-:S02]  /*4080*/  IADD3 R63, R64, -0x3f, RZ ;  /* 0xffffffc1403f7810 */ /* 0x000fc40007ffe0ff */
[----:B------:R-:W-:Y:S01]  /*4090*/  IADD3 R91, R64, -0x20, RZ ;  /* 0xffffffe0405b7810 */ /* 0x000fe20007ffe0ff */
[----:B------:R-:W-:Y:S01]  /*40a0*/  IMAD.IADD R4, R62, 0x1, -R55 ;  /* 0x000000013e047824 */ /* 0x000fe200078e0a37 */
[C---:B------:R-:W-:Y:S02]  /*40b0*/  IADD3 R99, R64.reuse, -0x1f, RZ ;  /* 0xffffffe140637810 */ /* 0x040fe40007ffe0ff */
[C---:B------:R-:W-:Y:S01]  /*40c0*/  IADD3 R105, R64.reuse, -0x10, RZ ;  /* 0xfffffff040697810 */ /* 0x040fe20007ffe0ff */
[----:B--2---:R-:W-:Y:S01]  /*40d0*/  HMMA.16816.F32 R72, R28, R20, R72 ;  /* 0x000000141c48723c */ /* 0x004fe20000001848 */
[----:B------:R-:W-:Y:S02]  /*40e0*/  IABS R4, R4 ;  /* 0x0000000400047213 */ /* 0x000fe40000000000 */
[C---:B------:R-:W-:Y:S02]  /*40f0*/  IADD3 R101, R64.reuse, -0x17, RZ ;  /* 0xffffffe940657810 */ /* 0x040fe40007ffe0ff */
[C---:B------:R-:W-:Y:S01]  /*4100*/  IADD3 R103, R64.reuse, -0xf, RZ ;  /* 0xfffffff140677810 */ /* 0x040fe20007ffe0ff */
[----:B------:R-:W-:Y:S01]  /*4110*/  IMAD.MOV.U32 R53, RZ, RZ, R4 ;  /* 0x000000ffff357224 */ /* 0x000fe200078e0004 */
[----:B------:R-:W-:Y:S01]  /*4120*/  IADD3 R97, R64, -0x18, RZ ;  /* 0xffffffe840617810 */ /* 0x000fe20007ffe0ff */
[----:B------:R-:W-:Y:S01]  /*4130*/  IMAD.IADD R20, R62, 0x1, -R63 ;  /* 0x000000013e147824 */ /* 0x000fe200078e0a3f */
[----:B----4-:R-:W-:Y:S01]  /*4140*/  HMMA.16816.F32 R12, R32, R24, R12 ;  /* 0x00000018200c723c */ /* 0x010fe2000000180c */
[----:B------:R-:W-:-:S02]  /*4150*/  IADD3 R111, R64, -0x8, RZ ;  /* 0xfffffff8406f7810 */ /* 0x000fc40007ffe0ff */
[----:B------:R-:W-:Y:S01]  /*4160*/  IADD3 R109, R64, -0x7, RZ ;  /* 0xfffffff9406d7810 */ /* 0x000fe20007ffe0ff */
[C---:B------:R-:W-:Y:S01]  /*4170*/  IMAD.IADD R89, R62.reuse, 0x1, -R97 ;  /* 0x000000013e597824 */ /* 0x040fe200078e0a61 */
[----:B------:R-:W-:Y:S01]  /*4180*/  IABS R4, R20 ;  /* 0x0000001400047213 */ /* 0x000fe20000000000 */
[C---:B------:R-:W-:Y:S01]  /*4190*/  IMAD.IADD R20, R62.reuse, 0x1, -R67 ;  /* 0x000000013e147824 */ /* 0x040fe200078e0a43 */
[----:B------:R-:W2:Y:S01]  /*41a0*/  I2F R53, R53 ;  /* 0x0000003500357306 */ /* 0x000ea20000201400 */
[C---:B------:R-:W-:Y:S01]  /*41b0*/  IMAD.IADD R24, R62.reuse, 0x1, -R81 ;  /* 0x000000013e187824 */ /* 0x040fe200078e0a51 */
[----:B------:R-:W-:Y:S01]  /*41c0*/  HMMA.16816.F32 R56, R28, R22, R56 ;  /* 0x000000161c38723c */ /* 0x000fe20000001838 */
[----:B------:R-:W-:Y:S01]  /*41d0*/  IMAD.IADD R25, R62, 0x1, -R95 ;  /* 0x000000013e197824 */ /* 0x000fe200078e0a5f */
[----:B------:R-:W-:Y:S01]  /*41e0*/  IABS R20, R20 ;  /* 0x0000001400147213 */ /* 0x000fe20000000000 */
[----:B------:R-:W-:Y:S01]  /*41f0*/  LDSM.16.M88.4 R28, [R194+0x4000] ;  /* 0x00400000c21c783b */ /* 0x000fe20000000200 */
[----:B------:R-:W-:-:S02]  /*4200*/  IABS R24, R24 ;  /* 0x0000001800187213 */ /* 0x000fc40000000000 */
[-C--:B------:R-:W-:Y:S01]  /*4210*/  ISETP.GE.AND P4, PT, R55, R144.reuse, PT ;  /* 0x000000903700720c */ /* 0x080fe20003f86270 */
[----:B------:R-:W-:Y:S01]  /*4220*/  IMAD.MOV.U32 R61, RZ, RZ, R20 ;  /* 0x000000ffff3d7224 */ /* 0x000fe200078e0014 */
[C---:B-1----:R-:W-:Y:S01]  /*4230*/  HMMA.16816.F32 R48, R32.reuse, R36, R48 ;  /* 0x000000242030723c */ /* 0x042fe20000001830 */
[----:B------:R-:W1:Y:S01]  /*4240*/  LDSM.16.M88.4 R20, [R195+0x5800] ;  /* 0x00580000c314783b */ /* 0x000e620000000200 */
[----:B------:R-:W-:Y:S01]  /*4250*/  IMAD.MOV.U32 R54, RZ, RZ, R24 ;  /* 0x000000ffff367224 */ /* 0x000fe200078e0018 */
[----:B------:R-:W-:Y:S01]  /*4260*/  IABS R24, R25 ;  /* 0x0000001900187213 */ /* 0x000fe20000000000 */
[----:B------:R-:W-:Y:S01]  /*4270*/  I2F R4, R4 ;  /* 0x0000000400047306 */ /* 0x000fe20000201400 */
[-C--:B------:R-:W-:Y:S02]  /*4280*/  ISETP.GE.AND P5, PT, R87, R144.reuse, PT ;  /* 0x000000905700720c */ /* 0x080fe40003fa6270 */
[C---:B------:R-:W-:Y:S01]  /*4290*/  IMAD.IADD R36, R62.reuse, 0x1, -R87 ;  /* 0x000000013e247824 */ /* 0x040fe200078e0a57 */
[C---:B---3--:R-:W-:Y:S01]  /*42a0*/  HMMA.16816.F32 R40, R32.reuse, R16, R40 ;  /* 0x000000102028723c */ /* 0x048fe20000001828 */
[----:B------:R-:W-:Y:S01]  /*42b0*/  IMAD.MOV.U32 R65, RZ, RZ, R24 ;  /* 0x000000ffff417224 */ /* 0x000fe200078e0018 */
[----:B------:R-:W-:Y:S01]  /*42c0*/  ISETP.GE.AND P2, PT, R67, R144, PT ;  /* 0x000000904300720c */ /* 0x000fe20003f46270 */
[C---:B------:R-:W-:Y:S01]  /*42d0*/  IMAD.IADD R37, R62.reuse, 0x1, -R93 ;  /* 0x000000013e257824 */ /* 0x040fe200078e0a5d */
[----:B------:R-:W-:Y:S01]  /*42e0*/  IABS R36, R36 ;  /* 0x0000002400247213 */ /* 0x000fe20000000000 */
[----:B------:R-:W3:Y:S01]  /*42f0*/  I2F R61, R61 ;  /* 0x0000003d003d7306 */ /* 0x000ee20000201400 */
[----:B------:R-:W-:Y:S01]  /*4300*/  ISETP.GE.AND P1, PT, R81, R144, PT ;  /* 0x000000905100720c */ /* 0x000fe20003f26270 */
[C---:B------:R-:W-:Y:S01]  /*4310*/  IMAD.IADD R16, R62.reuse, 0x1, -R83 ;  /* 0x000000013e107824 */ /* 0x040fe200078e0a53 */
[C---:B------:R-:W-:Y:S01]  /*4320*/  HMMA.16816.F32 R8, R32.reuse, R26, R8 ;  /* 0x0000001a2008723c */ /* 0x040fe20000001808 */
[----:B------:R-:W4:Y:S01]  /*4330*/  LDSM.16.M88.4 R24, [R191+0xa000] ;  /* 0x00a00000bf18783b */ /* 0x000f220000000200 */
[C---:B------:R-:W-:Y:S01]  /*4340*/  IMAD.IADD R17, R62.reuse, 0x1, -R91 ;  /* 0x000000013e117824 */ /* 0x040fe200078e0a5b */
[----:B------:R-:W-:Y:S01]  /*4350*/  IABS R89, R89 ;  /* 0x0000005900597213 */ /* 0x000fe20000000000 */
[----:B------:R-:W-:Y:S01]  /*4360*/  IMAD.MOV.U32 R52, RZ, RZ, R36 ;  /* 0x000000ffff347224 */ /* 0x000fe200078e0024 */
[----:B------:R-:W-:Y:S01]  /*4370*/  IABS R16, R16 ;  /* 0x0000001000107213 */ /* 0x000fe20000000000 */
[----:B------:R-:W5:Y:S01]  /*4380*/  I2F R54, R54 ;  /* 0x0000003600367306 */ /* 0x000f620000201400 */
[----:B------:R-:W-:Y:S01]  /*4390*/  IABS R36, R37 ;  /* 0x0000002500247213 */ /* 0x000fe20000000000 */
[C---:B------:R-:W-:Y:S01]  /*43a0*/  HMMA.16816.F32 R44, R32.reuse, R38, R44 ;  /* 0x00000026202c723c */ /* 0x040fe2000000182c */
[-C--:B------:R-:W-:Y:S01]  /*43b0*/  ISETP.GE.AND P6, PT, R95, R144.reuse, PT ;  /* 0x000000905f00720c */ /* 0x080fe20003fc6270 */
[----:B------:R-:W-:Y:S01]  /*43c0*/  IMAD.MOV.U32 R60, RZ, RZ, R16 ;  /* 0x000000ffff3c7224 */ /* 0x000fe200078e0010 */
[----:B------:R-:W-:Y:S01]  /*43d0*/  IABS R16, R17 ;  /* 0x0000001100107213 */ /* 0x000fe20000000000 */
[C---:B------:R-:W-:Y:S01]  /*43e0*/  IMAD.IADD R17, R62.reuse, 0x1, -R99 ;  /* 0x000000013e117824 */ /* 0x040fe200078e0a63 */
[----:B------:R-:W-:Y:S01]  /*43f0*/  ISETP.GE.AND P3, PT, R63, R144, PT ;  /* 0x000000903f00720c */ /* 0x000fe20003f66270 */
[----:B------:R-:W-:Y:S01]  /*4400*/  IMAD.MOV.U32 R77, RZ, RZ, R36 ;  /* 0x000000ffff4d7224 */ /* 0x000fe200078e0024 */
[----:B------:R-:W-:Y:S01]  /*4410*/  I2F R65, R65 ;  /* 0x0000004100417306 */ /* 0x000fe20000201400 */
[----:B------:R-:W2:Y:S01]  /*4420*/  LDSM.16.M88.4 R36, [R191+0xa800] ;  /* 0x00a80000bf24783b */ /* 0x000ea20000000200 */
[----:B------:R-:W-:Y:S01]  /*4430*/  IMAD.MOV.U32 R79, RZ, RZ, R16 ;  /* 0x000000ffff4f7224 */ /* 0x000fe200078e0010 */
[----:B------:R-:W-:Y:S01]  /*4440*/  IABS R16, R17 ;  /* 0x0000001100107213 */ /* 0x000fe20000000000 */
[C---:B------:R-:W-:Y:S04]  /*4450*/  HMMA.16816.F32 R68, R32.reuse, R18, R68 ;  /* 0x000000122044723c */ /* 0x040fe80000001844 */
[----:B------:R-:W-:Y:S01]  /*4460*/  IMAD.MOV.U32 R66, RZ, RZ, R16 ;  /* 0x000000ffff427224 */ /* 0x000fe200078e0010 */
[----:B------:R-:W-:Y:S01]  /*4470*/  I2F R89, R89 ;  /* 0x0000005900597306 */ /* 0x000fe20000201400 */
[----:B------:R-:W3:Y:S02]  /*4480*/  LDSM.16.M88.4 R16, [R191+0xb000] ;  /* 0x00b00000bf10783b */ /* 0x000ee40000000200 */
[C---:B-1----:R-:W-:Y:S05]  /*4490*/  HMMA.16816.F32 R72, R32.reuse, R20, R72 ;  /* 0x000000142048723c */ /* 0x042fea0000001848 */
[----:B------:R-:W-:Y:S03]  /*44a0*/  I2F R52, R52 ;  /* 0x0000003400347306 */ /* 0x000fe60000201400 */
[----:B------:R-:W-:Y:S01]  /*44b0*/  HMMA.16816.F32 R56, R32, R22, R56 ;  /* 0x000000162038723c */ /* 0x000fe20000001838 */
[----:B------:R-:W-:Y:S04]  /*44c0*/  LDSM.16.M88.4 R32, [R193+0x4000] ;  /* 0x00400000c120783b */ /* 0x000fe80000000200 */
[----:B------:R-:W1:Y:S01]  /*44d0*/  LDSM.16.M88.4 R20, [R184+0x4000] ;  /* 0x00400000b814783b */ /* 0x000e620000000200 */
[----:B------:R-:W-:Y:S02]  /*44e0*/  I2F R77, R77 ;  /* 0x0000004d004d7306 */ /* 0x000fe40000201400 */
[C---:B----4-:R-:W-:Y:S06]  /*44f0*/  HMMA.16816.F32 R12, R28.reuse, R24, R12 ;  /* 0x000000181c0c723c */ /* 0x050fec000000180c */
[----:B------:R-:W-:Y:S01]  /*4500*/  I2F R60, R60 ;  /* 0x0000003c003c7306 */ /* 0x000fe20000201400 */
[C---:B------:R-:W-:Y:S01]  /*4510*/  IMAD.IADD R24, R62.reuse, 0x1, -R105 ;  /* 0x000000013e187824 */ /* 0x040fe200078e0a69 */
[----:B------:R-:W-:Y:S01]  /*4520*/  HMMA.16816.F32 R8, R28, R26, R8 ;  /* 0x0000001a1c08723c */ /* 0x000fe20000001808 */
[----:B------:R-:W-:-:S03]  /*4530*/  IMAD.IADD R25, R62, 0x1, -R101 ;  /* 0x000000013e197824 */ /* 0x000fc600078e0a65 */
[----:B------:R-:W-:Y:S01]  /*4540*/  IABS R107, R24 ;  /* 0x00000018006b7213 */ /* 0x000fe20000000000 */
[C---:B------:R-:W-:Y:S01]  /*4550*/  IMAD.IADD R24, R62.reuse, 0x1, -R103 ;  /* 0x000000013e187824 */ /* 0x040fe200078e0a67 */
[----:B------:R-:W-:Y:S01]  /*4560*/  IABS R25, R25 ;  /* 0x0000001900197213 */ /* 0x000fe20000000000 */
[----:B------:R-:W-:Y:S01]  /*4570*/  I2F R79, R79 ;  /* 0x0000004f004f7306 */ /* 0x000fe20000201400 */
[C---:B--2---:R-:W-:Y:S07]  /*4580*/  HMMA.16816.F32 R48, R28.reuse, R36, R48 ;  /* 0x000000241c30723c */ /* 0x044fee0000001830 */
[----:B------:R2:W-:Y:S01]  /*4590*/  I2F R76, R25 ;  /* 0x00000019004c7306 */ /* 0x0005e20000201400 */
[----:B------:R-:W-:Y:S01]  /*45a0*/  IABS R37, R24 ;  /* 0x0000001800257213 */ /* 0x000fe20000000000 */
[----:B------:R-:W-:Y:S01]  /*45b0*/  HMMA.16816.F32 R44, R28, R38, R44 ;  /* 0x000000261c2c723c */ /* 0x000fe2000000182c */
[----:B------:R-:W-:-:S05]  /*45c0*/  IMAD.IADD R36, R62, 0x1, -R111 ;  /* 0x000000013e247824 */ /* 0x000fca00078e0a6f */
[----:B------:R-:W-:Y:S01]  /*45d0*/  IABS R36, R36 ;  /* 0x0000002400247213 */ /* 0x000fe20000000000 */
[C---:B------:R-:W-:Y:S01]  /*45e0*/  IMAD.IADD R38, R62.reuse, 0x1, -R109 ;  /* 0x000000013e267824 */ /* 0x040fe200078e0a6d */
[----:B------:R-:W-:Y:S01]  /*45f0*/  IADD3 R62, R62, 0x8, RZ ;  /* 0x000000083e3e7810 */ /* 0x000fe20007ffe0ff */
[----:B---3--:R-:W-:Y:S01]  /*4600*/  HMMA.16816.F32 R40, R28, R16, R40 ;  /* 0x000000101c28723c */ /* 0x008fe20000001828 */
[----:B------:R-:W-:Y:S01]  /*4610*/  I2F R64, R37 ;  /* 0x0000002500407306 */ /* 0x000fe20000201400 */
[----:B------:R-:W-:Y:S01]  /*4620*/  IMAD.MOV.U32 R113, RZ, RZ, R36 ;  /* 0x000000ffff717224 */ /* 0x000fe200078e0024 */
[----:B------:R-:W-:Y:S01]  /*4630*/  IABS R36, R38 ;  /* 0x0000002600247213 */ /* 0x000fe20000000000 */
[C---:B------:R-:W-:Y:S01]  /*4640*/  IMAD.IADD R87, R62.reuse, 0x1, -R87 ;  /* 0x000000013e577824 */ /* 0x040fe200078e0a57 */
[----:B--2---:R-:W2:Y:S02]  /*4650*/  LDSM.16.M88.4 R24, [R191+0xb800] ;  /* 0x00b80000bf18783b */ /* 0x004ea40000000200 */
[C---:B------:R-:W-:Y:S01]  /*4660*/  IMAD.IADD R16, R62.reuse, 0x1, -R55 ;  /* 0x000000013e107824 */ /* 0x040fe200078e0a37 */
[----:B-1----:R-:W-:Y:S01]  /*4670*/  HMMA.16816.F32 R12, R32, R20, R12 ;  /* 0x00000014200c723c */ /* 0x002fe2000000180c */
[----:B------:R1:W-:Y:S01]  /*4680*/  I2F R78, R36 ;  /* 0x00000024004e7306 */ /* 0x0003e20000201400 */
[----:B------:R-:W-:-:S02]  /*4690*/  IMAD.IADD R17, R62, 0x1, -R63 ;  /* 0x000000013e117824 */ /* 0x000fc400078e0a3f */
[----:B------:R-:W-:-:S03]  /*46a0*/  IABS R16, R16 ;  /* 0x0000001000107213 */ /* 0x000fc60000000000 */
[----:B------:R-:W-:Y:S01]  /*46b0*/  IABS R20, R17 ;  /* 0x0000001100147213 */ /* 0x000fe20000000000 */
[----:B------:R-:W-:Y:S01]  /*46c0*/  HMMA.16816.F32 R8, R32, R22, R8 ;  /* 0x000000162008723c */ /* 0x000fe20000001808 */
[----:B------:R-:W-:Y:S01]  /*46d0*/  IMAD.MOV.U32 R21, RZ, RZ, R16 ;  /* 0x000000ffff157224 */ /* 0x000fe200078e0010 */
[----:B------:R-:W-:Y:S01]  /*46e0*/  I2F R66, R66 ;  /* 0x0000004200427306 */ /* 0x000fe20000201400 */
[----:B------:R-:W-:-:S05]  /*46f0*/  IMAD.IADD R16, R62, 0x1, -R67 ;  /* 0x000000013e107824 */ /* 0x000fca00078e0a43 */
[----:B------:R-:W-:Y:S01]  /*4700*/  IABS R80, R16 ;  /* 0x0000001000507213 */ /* 0x000fe20000000000 */
[C---:B------:R-:W-:Y:S01]  /*4710*/  IMAD.IADD R16, R62.reuse, 0x1, -R81 ;  /* 0x000000013e107824 */ /* 0x040fe200078e0a51 */
[----:B-1----:R-:W1:Y:S01]  /*4720*/  LDSM.16.M88.4 R36, [R184+0x4800] ;  /* 0x00480000b824783b */ /* 0x002e620000000200 */
[----:B------:R-:W3:Y:S01]  /*4730*/  I2F R21, R21 ;  /* 0x0000001500157306 */ /* 0x000ee20000201400 */
[----:B------:R-:W-:Y:S02]  /*4740*/  HMMA.16816.F32 R68, R28, R18, R68 ;  /* 0x000000121c44723c */ /* 0x000fe40000001844 */
[----:B------:R-:W-:Y:S01]  /*4750*/  IABS R55, R16 ;  /* 0x0000001000377213 */ /* 0x000fe20000000000 */
[----:B------:R-:W-:Y:S02]  /*4760*/  IMAD.IADD R16, R62, 0x1, -R95 ;  /* 0x000000013e107824 */ /* 0x000fe400078e0a5f */
[----:B------:R-:W-:Y:S02]  /*4770*/  FFMA.FTZ R12, -R0, R53, R12 ;  /* 0x00000035000c7223 */ /* 0x000fe4000001010c */
[----:B------:R-:W4:Y:S01]  /*4780*/  I2F R20, R20 ;  /* 0x0000001400147306 */ /* 0x000f220000201400 */
[----:B------:R-:W-:-:S02]  /*4790*/  IABS R23, R16 ;  /* 0x0000001000177213 */ /* 0x000fc40000000000 */
[----:B------:R-:W1:Y:S01]  /*47a0*/  LDSM.16.M88.4 R16, [R184+0x5000] ;  /* 0x00500000b810783b */ /* 0x000e620000000200 */
[----:B------:R-:W-:Y:S01]  /*47b0*/  FSEL R22, R12, -INF , !P4 ;  /* 0xff8000000c167808 */ /* 0x000fe20006000000 */
[C---:B------:R-:W-:Y:S02]  /*47c0*/  FFMA.FTZ R8, -R0.reuse, R61, R8 ;  /* 0x0000003d00087223 */ /* 0x040fe40000010108 */
[C---:B-----5:R-:W-:Y:S01]  /*47d0*/  FFMA.FTZ R9, -R0.reuse, R54, R9 ;  /* 0x0000003600097223 */ /* 0x060fe20000010109 */
[----:B------:R-:W-:Y:S01]  /*47e0*/  I2F R55, R55 ;  /* 0x0000003700377306 */ /* 0x000fe20000201400 */
[----:B---3--:R-:W-:Y:S01]  /*47f0*/  FFMA.FTZ R21, -R0, R21, R14 ;  /* 0x0000001500157223 */ /* 0x008fe2000001010e */
[----:B--2---:R-:W-:Y:S01]  /*4800*/  HMMA.16816.F32 R72, R28, R24, R72 ;  /* 0x000000181c48723c */ /* 0x004fe20000001848 */
[----:B------:R-:W-:-:S03]  /*4810*/  IABS R14, R87 ;  /* 0x00000057000e7213 */ /* 0x000fc60000000000 */
[----:B------:R-:W-:Y:S01]  /*4820*/  FSEL R21, R21, -INF , !P4 ;  /* 0xff80000015157808 */ /* 0x000fe20006000000 */
[----:B----4-:R-:W-:Y:S01]  /*4830*/  FFMA.FTZ R20, -R0, R20, R15 ;  /* 0x0000001400147223 */ /* 0x010fe2000001010f */
[----:B------:R-:W2:Y:S01]  /*4840*/  I2F R25, R80 ;  /* 0x0000005000197306 */ /* 0x000ea20000201400 */
[----:B------:R-:W-:Y:S01]  /*4850*/  IMAD.IADD R24, R62, 0x1, -R93 ;  /* 0x000000013e187824 */ /* 0x000fe200078e0a5d */
[----:B------:R-:W-:Y:S01]  /*4860*/  HMMA.16816.F32 R56, R28, R26, R56 ;  /* 0x0000001a1c38723c */ /* 0x000fe20000001838 */
[----:B------:R-:W-:Y:S02]  /*4870*/  ISETP.GE.AND P4, PT, R93, R144, PT ;  /* 0x000000905d00720c */ /* 0x000fe40003f86270 */
[----:B------:R-:W-:Y:S02]  /*4880*/  FSEL R20, R20, -INF , !P3 ;  /* 0xff80000014147808 */ /* 0x000fe40005800000 */
[----:B------:R-:W-:Y:S01]  /*4890*/  IABS R12, R24 ;  /* 0x00000018000c7213 */ /* 0x000fe20000000000 */
[----:B------:R3:W-:Y:S01]  /*48a0*/  I2F R27, R14 ;  /* 0x0000000e001b7306 */ /* 0x0007e20000201400 */
[----:B------:R-:W-:Y:S01]  /*48b0*/  FFMA.FTZ R24, -R0, R4, R13 ;  /* 0x0000000400187223 */ /* 0x000fe2000001010d */
[----:B------:R-:W-:Y:S01]  /*48c0*/  FSEL R26, R8, -INF , !P2 ;  /* 0xff800000081a7808 */ /* 0x000fe20005000000 */
[----:B------:R-:W-:-:S02]  /*48d0*/  IMAD.IADD R4, R62, 0x1, -R83 ;  /* 0x000000013e047824 */ /* 0x000fc400078e0a53 */
[----:B------:R-:W-:Y:S01]  /*48e0*/  IMAD.MOV.U32 R29, RZ, RZ, R12 ;  /* 0x000000ffff1d7224 */ /* 0x000fe200078e000c */
[C---:B-1----:R-:W-:Y:S01]  /*48f0*/  HMMA.16816.F32 R44, R32.reuse, R38, R44 ;  /* 0x00000026202c723c */ /* 0x042fe2000000182c */
[----:B------:R-:W-:Y:S01]  /*4900*/  IMAD.IADD R8, R62, 0x1, -R99 ;  /* 0x000000013e087824 */ /* 0x000fe200078e0a63 */
[----:B------:R-:W-:Y:S01]  /*4910*/  IABS R4, R4 ;  /* 0x0000000400047213 */ /* 0x000fe20000000000 */
[----:B------:R1:W4:Y:S01]  /*4920*/  I2F R53, R23 ;  /* 0x0000001700357306 */ /* 0x0003220000201400 */
[----:B--2---:R-:W-:Y:S01]  /*4930*/  FFMA.FTZ R25, -R0, R25, R10 ;  /* 0x0000001900197223 */ /* 0x004fe2000001010a */
[----:B------:R-:W-:Y:S01]  /*4940*/  FSEL R24, R24, -INF , !P3 ;  /* 0xff80000018187808 */ /* 0x000fe20005800000 */
[----:B------:R-:W-:Y:S01]  /*4950*/  FFMA.FTZ R11, -R0, R55, R11 ;  /* 0x00000037000b7223 */ /* 0x000fe2000001010b */
[----:B------:R-:W-:Y:S01]  /*4960*/  IABS R8, R8 ;  /* 0x0000000800087213 */ /* 0x000fe20000000000 */
[----:B------:R-:W-:Y:S01]  /*4970*/  HMMA.16816.F32 R48, R32, R36, R48 ;  /* 0x000000242030723c */ /* 0x000fe20000001830 */
[----:B------:R-:W-:Y:S01]  /*4980*/  ISETP.GE.AND P3, PT, R83, R144, PT ;  /* 0x000000905300720c */ /* 0x000fe20003f66270 */
[----:B---3--:R-:W2:Y:S01]  /*4990*/  LDSM.16.M88.4 R12, [R184+0x5800] ;  /* 0x00580000b80c783b */ /* 0x008ea20000000200 */
[----:B------:R-:W-:Y:S01]  /*49a0*/  I2F R29, R29 ;  /* 0x0000001d001d7306 */ /* 0x000fe20000201400 */
[----:B------:R-:W-:-:S04]  /*49b0*/  DEPBAR.LE SB0, 0x0 ;  /* 0x000080000000791a */ /* 0x000fc80000000000 */
[C---:B------:R-:W-:Y:S01]  /*49c0*/  HMMA.16816.F32 R40, R32.reuse, R16, R40 ;  /* 0x000000102028723c */ /* 0x040fe20000001828 */
[C---:B-1----:R-:W-:Y:S02]  /*49d0*/  IMAD.IADD R23, R62.reuse, 0x1, -R91 ;  /* 0x000000013e177824 */ /* 0x042fe400078e0a5b */
[----:B------:R1:W3:Y:S04]  /*49e0*/  I2F R10, R4 ;  /* 0x00000004000a7306 */ /* 0x0002e80000201400 */
[----:B------:R-:W-:Y:S01]  /*49f0*/  FSEL R16, R9, -INF , !P1 ;  /* 0xff80000009107808 */ /* 0x000fe20004800000 */
[----:B------:R-:W-:Y:S01]  /*4a00*/  IMAD.MOV.U32 R9, RZ, RZ, R8 ;  /* 0x000000ffff097224 */ /* 0x000fe200078e0008 */
[----:B------:R-:W-:Y:S01]  /*4a10*/  IABS R28, R23 ;  /* 0x00000017001c7213 */ /* 0x000fe20000000000 */
[----:B------:R-:W-:Y:S01]  /*4a20*/  HMMA.16816.F32 R68, R32, R18, R68 ;  /* 0x000000122044723c */ /* 0x000fe20000001844 */
[----:B------:R-:W-:Y:S01]  /*4a30*/  FSEL R23, R25, -INF , !P2 ;  /* 0xff80000019177808 */ /* 0x000fe20005000000 */
[----:B------:R-:W-:Y:S01]  /*4a40*/  I2F R107, R107 ;  /* 0x0000006b006b7306 */ /* 0x000fe20000201400 */
[----:B------:R-:W-:Y:S01]  /*4a50*/  FSEL R25, R11, -INF , !P1 ;  /* 0xff8000000b197808 */ /* 0x000fe20004800000 */
[----:B------:R-:W-:Y:S01]  /*4a60*/  IMAD.IADD R11, R62, 0x1, -R101 ;  /* 0x000000013e0b7824 */ /* 0x000fe200078e0a65 */
[-C--:B------:R-:W-:Y:S01]  /*4a70*/  ISETP.GE.AND P2, PT, R91, R144.reuse, PT ;  /* 0x000000905b00720c */ /* 0x080fe20003f46270 */
[C---:B------:R-:W-:Y:S01]  /*4a80*/  FFMA.FTZ R8, -R0.reuse, R65, R48 ;  /* 0x0000004100087223 */ /* 0x040fe20000010130 */
[----:B------:R-:W-:Y:S01]  /*4a90*/  ISETP.GE.AND P1, PT, R99, R144, PT ;  /* 0x000000906300720c */ /* 0x000fe20003f26270 */
[----:B----4-:R-:W-:-:S02]  /*4aa0*/  FFMA.FTZ R17, -R0, R53, R50 ;  /* 0x0000003500117223 */ /* 0x010fc40000010132 */
[----:B-1----:R-:W-:Y:S01]  /*4ab0*/  IMAD.IADD R4, R62, 0x1, -R97 ;  /* 0x000000013e047824 */ /* 0x002fe200078e0a61 */
[----:B------:R-:W-:Y:S01]  /*4ac0*/  I2F R31, R28 ;  /* 0x0000001c001f7306 */ /* 0x000fe20000201400 */
[----:B------:R-:W-:Y:S01]  /*4ad0*/  FSEL R8, R8, -INF , !P6 ;  /* 0xff80000008087808 */ /* 0x000fe20007000000 */
[C---:B------:R-:W-:Y:S01]  /*4ae0*/  FFMA.FTZ R45, -R0.reuse, R60, R45 ;  /* 0x0000003c002d7223 */ /* 0x040fe2000001012d */
[----:B------:R-:W-:Y:S01]  /*4af0*/  FSEL R17, R17, -INF , !P6 ;  /* 0xff80000011117808 */ /* 0x000fe20007000000 */
[C---:B---3--:R-:W-:Y:S01]  /*4b00*/  FFMA.FTZ R47, -R0.reuse, R10, R47 ;  /* 0x0000000a002f7223 */ /* 0x048fe2000001012f */
[----:B------:R-:W-:Y:S01]  /*4b10*/  IABS R4, R4 ;  /* 0x0000000400047213 */ /* 0x000fe20000000000 */
[C---:B------:R-:W-:Y:S01]  /*4b20*/  FFMA.FTZ R40, -R0.reuse, R79, R40 ;  /* 0x0000004f00287223 */ /* 0x040fe20000010128 */
[----:B------:R-:W-:Y:S01]  /*4b30*/  ISETP.GE.AND P6, PT, R97, R144, PT ;  /* 0x000000906100720c */ /* 0x000fe20003fc6270 */
[----:B------:R1:W3:Y:S01]  /*4b40*/  I2F R28, R9 ;  /* 0x00000009001c7306 */ /* 0x0002e20000201400 */
[C---:B------:R-:W-:Y:S01]  /*4b50*/  FFMA.FTZ R41, -R0.reuse, R66, R41 ;  /* 0x0000004200297223 */ /* 0x040fe20000010129 */
[----:B------:R-:W-:Y:S01]  /*4b60*/  FSEL R10, R45, -INF , !P3 ;  /* 0xff8000002d0a7808 */ /* 0x000fe20005800000 */
[----:B------:R-:W-:Y:S01]  /*4b70*/  IMAD.MOV.U32 R19, RZ, RZ, R4 ;  /* 0x000000ffff137224 */ /* 0x000fe200078e0004 */
[----:B------:R-:W-:Y:S01]  /*4b80*/  IABS R4, R11 ;  /* 0x0000000b00047213 */ /* 0x000fe20000000000 */
[C---:B--2---:R-:W-:Y:S01]  /*4b90*/  HMMA.16816.F32 R72, R32.reuse, R12, R72 ;  /* 0x0000000c2048723c */ /* 0x044fe20000001848 */
[----:B------:R-:W-:Y:S01]  /*4ba0*/  FFMA.FTZ R68, -R0, R89, R68 ;  /* 0x0000005900447223 */ /* 0x000fe20000010144 */
[----:B------:R-:W-:Y:S01]  /*4bb0*/  FSEL R170, R40, -INF , !P2 ;  /* 0xff80000028aa7808 */ /* 0x000fe20005000000 */
[----:B------:R-:W-:Y:S01]  /*4bc0*/  I2F R113, R113 ;  /* 0x0000007100717306 */ /* 0x000fe20000201400 */
[----:B------:R-:W-:Y:S01]  /*4bd0*/  IMAD.MOV.U32 R18, RZ, RZ, R4 ;  /* 0x000000ffff127224 */ /* 0x000fe200078e0004 */
[----:B------:R-:W-:Y:S01]  /*4be0*/  FSEL R164, R41, -INF , !P1 ;  /* 0xff80000029a47808 */ /* 0x000fe20004800000 */
[----:B------:R-:W-:Y:S01]  /*4bf0*/  FFMA.FTZ R4, -R0, R77, R44 ;  /* 0x0000004d00047223 */ /* 0x000fe2000001012c */
[----:B------:R-:W-:Y:S01]  /*4c00*/  FSEL R162, R68, -INF , !P6 ;  /* 0xff80000044a27808 */ /* 0x000fe20007000000 */
[C---:B------:R-:W-:Y:S01]  /*4c10*/  FFMA.FTZ R13, -R0.reuse, R27, R51 ;  /* 0x0000001b000d7223 */ /* 0x040fe20000010133 */
[----:B------:R-:W-:Y:S01]  /*4c20*/  HMMA.16816.F32 R56, R32, R14, R56 ;  /* 0x0000000e2038723c */ /* 0x000fe20000001838 */
[----:B------:R-:W-:Y:S01]  /*4c30*/  FFMA.FTZ R12, -R0, R52, R49 ;  /* 0x00000034000c7223 */ /* 0x000fe20000010131 */
[----:B------:R-:W2:Y:S01]  /*4c40*/  I2F R19, R19 ;  /* 0x0000001300137306 */ /* 0x000ea20000201400 */
[----:B-1----:R-:W-:Y:S01]  /*4c50*/  IMAD.IADD R9, R62, 0x1, -R105 ;  /* 0x000000013e097824 */ /* 0x002fe200078e0a69 */
[----:B------:R-:W-:Y:S01]  /*4c60*/  FSEL R13, R13, -INF , !P5 ;  /* 0xff8000000d0d7808 */ /* 0x000fe20006800000 */
[----:B---3--:R-:W-:Y:S01]  /*4c70*/  FFMA.FTZ R43, -R0, R28, R43 ;  /* 0x0000001c002b7223 */ /* 0x008fe2000001012b */
[----:B------:R-:W-:Y:S01]  /*4c80*/  FSEL R12, R12, -INF , !P5 ;  /* 0xff8000000c0c7808 */ /* 0x000fe20006800000 */
[C---:B------:R-:W-:Y:S01]  /*4c90*/  FFMA.FTZ R31, -R0.reuse, R31, R42 ;  /* 0x0000001f001f7223 */ /* 0x040fe2000001012a */
[----:B------:R-:W-:Y:S01]  /*4ca0*/  IABS R11, R9 ;  /* 0x00000009000b7213 */ /* 0x000fe20000000000 */
[----:B------:R-:W-:Y:S01]  /*4cb0*/  FFMA.FTZ R9, -R0, R29, R46 ;  /* 0x0000001d00097223 */ /* 0x000fe2000001012e */
[----:B------:R-:W1:Y:S01]  /*4cc0*/  I2F R18, R18 ;  /* 0x0000001200127306 */ /* 0x000e620000201400 */
[----:B------:R-:W-:Y:S01]  /*4cd0*/  IMAD.IADD R29, R62, 0x1, -R103 ;  /* 0x000000013e1d7824 */ /* 0x000fe200078e0a67 */
[----:B------:R-:W-:Y:S01]  /*4ce0*/  FSEL R4, R4, -INF , !P4 ;  /* 0xff80000004047808 */ /* 0x000fe20006000000 */
[----:B------:R-:W-:Y:S01]  /*4cf0*/  IMAD.MOV.U32 R27, RZ, RZ, R11 ;  /* 0x000000ffff1b7224 */ /* 0x000fe200078e000b */
[----:B------:R-:W-:Y:S01]  /*4d00*/  FSEL R9, R9, -INF , !P4 ;  /* 0xff80000009097808 */ /* 0x000fe20006000000 */
[----:B------:R-:W-:Y:S01]  /*4d10*/  FFMA.FTZ R69, -R0, R76, R69 ;  /* 0x0000004c00457223 */ /* 0x000fe20000010145 */
[----:B------:R-:W-:Y:S01]  /*4d20*/  IABS R11, R29 ;  /* 0x0000001d000b7213 */ /* 0x000fe20000000000 */
[C---:B------:R-:W-:Y:S01]  /*4d30*/  IMAD.IADD R29, R62.reuse, 0x1, -R111 ;  /* 0x000000013e1d7824 */ /* 0x040fe200078e0a6f */
[----:B------:R-:W-:Y:S01]  /*4d40*/  FSEL R167, R31, -INF , !P2 ;  /* 0xff8000001fa77808 */ /* 0x000fe20005000000 */
[----:B------:R-:W-:Y:S01]  /*4d50*/  IMAD.IADD R62, R62, 0x1, -R109 ;  /* 0x000000013e3e7824 */ /* 0x000fe200078e0a6d */
[----:B------:R-:W3:Y:S01]  /*4d60*/  I2F R27, R27 ;  /* 0x0000001b001b7306 */ /* 0x000ee20000201400 */
[C---:B--2---:R-:W-:Y:S01]  /*4d70*/  FFMA.FTZ R19, -R0.reuse, R19, R70 ;  /* 0x0000001300137223 */ /* 0x044fe20000010146 */
[----:B------:R-:W-:Y:S01]  /*4d80*/  IABS R29, R29 ;  /* 0x0000001d001d7213 */ /* 0x000fe20000000000 */
[C---:B------:R-:W-:Y:S01]  /*4d90*/  FFMA.FTZ R72, -R0.reuse, R107, R72 ;  /* 0x0000006b00487223 */ /* 0x040fe20000010148 */
[----:B------:R-:W-:Y:S01]  /*4da0*/  IABS R62, R62 ;  /* 0x0000003e003e7213 */ /* 0x000fe20000000000 */
[C---:B------:R-:W-:Y:S01]  /*4db0*/  FFMA.FTZ R64, -R0.reuse, R64, R73 ;  /* 0x0000004000407223 */ /* 0x040fe20000010149 */
[----:B------:R-:W-:Y:S01]  /*4dc0*/  FSEL R175, R19, -INF , !P6 ;  /* 0xff80000013af7808 */ /* 0x000fe20007000000 */
[----:B------:R-:W-:Y:S01]  /*4dd0*/  FFMA.FTZ R56, -R0, R113, R56 ;  /* 0x0000007100387223 */ /* 0x000fe20000010138 */
[----:B------:R2:W4:Y:S01]  /*4de0*/  I2F R14, R11 ;  /* 0x0000000b000e7306 */ /* 0x0005220000201400 */
[----:B------:R-:W-:Y:S01]  /*4df0*/  ISETP.GE.AND P6, PT, R134, 0x2, PT ;  /* 0x000000028600780c */ /* 0x000fe20003fc6270 */
[C---:B------:R-:W-:Y:S01]  /*4e00*/  FFMA.FTZ R57, -R0.reuse, R78, R57 ;  /* 0x0000004e00397223 */ /* 0x040fe20000010139 */
[----:B------:R-:W-:Y:S01]  /*4e10*/  FSEL R209, R43, -INF , !P1 ;  /* 0xff8000002bd17808 */ /* 0x000fe20004800000 */
[----:B-1----:R-:W-:Y:S01]  /*4e20*/  FFMA.FTZ R18, -R0, R18, R71 ;  /* 0x0000001200127223 */ /* 0x002fe20000010147 */
[----:B------:R-:W-:-:S02]  /*4e30*/  ISETP.GE.AND P5, PT, R101, R144, PT ;  /* 0x000000906500720c */ /* 0x000fc40003fa6270 */
[-C--:B------:R-:W-:Y:S01]  /*4e40*/  ISETP.GE.AND P4, PT, R105, R144.reuse, PT ;  /* 0x000000906900720c */ /* 0x080fe20003f86270 */
[----:B------:R-:W1:Y:S01]  /*4e50*/  I2F R15, R29 ;  /* 0x0000001d000f7306 */ /* 0x000e620000201400 */
[C---:B---3--:R-:W-:Y:S01]  /*4e60*/  FFMA.FTZ R27, -R0.reuse, R27, R74 ;  /* 0x0000001b001b7223 */ /* 0x048fe2000001014a */
[-C--:B------:R-:W-:Y:S02]  /*4e70*/  ISETP.GE.AND P2, PT, R111, R144.reuse, PT ;  /* 0x000000906f00720c */ /* 0x080fe40003f46270 */
[----:B------:R-:W-:Y:S02]  /*4e80*/  ISETP.GE.AND P1, PT, R109, R144, PT ;  /* 0x000000906d00720c */ /* 0x000fe40003f26270 */
[----:B------:R-:W-:Y:S02]  /*4e90*/  FSEL R168, R69, -INF , !P5 ;  /* 0xff80000045a87808 */ /* 0x000fe40006800000 */
[----:B------:R-:W3:Y:S01]  /*4ea0*/  I2F R28, R62 ;  /* 0x0000003e001c7306 */ /* 0x000ee20000201400 */
[----:B--2---:R-:W-:Y:S01]  /*4eb0*/  FSEL R11, R47, -INF , !P3 ;  /* 0xff8000002f0b7808 */ /* 0x004fe20005800000 */
[----:B----4-:R-:W-:Y:S01]  /*4ec0*/  FFMA.FTZ R14, -R0, R14, R75 ;  /* 0x0000000e000e7223 */ /* 0x010fe2000001014b */
[----:B------:R-:W-:-:S02]  /*4ed0*/  ISETP.GE.AND P3, PT, R103, R144, PT ;  /* 0x000000906700720c */ /* 0x000fc40003f66270 */
[----:B------:R-:W-:Y:S02]  /*4ee0*/  FSEL R171, R18, -INF , !P5 ;  /* 0xff80000012ab7808 */ /* 0x000fe40006800000 */
[----:B------:R-:W-:Y:S01]  /*4ef0*/  FSEL R174, R72, -INF , !P4 ;  /* 0xff80000048ae7808 */ /* 0x000fe20006000000 */
[----:B-1----:R-:W-:Y:S01]  /*4f00*/  FFMA.FTZ R15, -R0, R15, R58 ;  /* 0x0000000f000f7223 */ /* 0x002fe2000001013a */
[----:B------:R-:W-:Y:S02]  /*4f10*/  FSEL R169, R27, -INF , !P4 ;  /* 0xff8000001ba97808 */ /* 0x000fe40006000000 */
[----:B------:R-:W-:Y:S02]  /*4f20*/  FSEL R172, R64, -INF , !P3 ;  /* 0xff80000040ac7808 */ /* 0x000fe40005800000 */
[----:B------:R-:W-:Y:S02]  /*4f30*/  FSEL R143, R14, -INF , !P3 ;  /* 0xff8000000e8f7808 */ /* 0x000fe40005800000 */
[----:B------:R-:W-:Y:S01]  /*4f40*/  FSEL R142, R56, -INF , !P2 ;  /* 0xff800000388e7808 */ /* 0x000fe20005000000 */
[----:B---3--:R-:W-:Y:S01]  /*4f50*/  FFMA.FTZ R28, -R0, R28, R59 ;  /* 0x0000001c001c7223 */ /* 0x008fe2000001013b */
[----:B------:R-:W-:-:S02]  /*4f60*/  FSEL R141, R15, -INF , !P2 ;  /* 0xff8000000f8d7808 */ /* 0x000fc40005000000 */
[----:B------:R-:W-:Y:S02]  /*4f70*/  FSEL R140, R57, -INF , !P1 ;  /* 0xff800000398c7808 */ /* 0x000fe40004800000 */
[----:B------:R-:W-:Y:S01]  /*4f80*/  FSEL R165, R28, -INF , !P1 ;  /* 0xff8000001ca57808 */ /* 0x000fe20004800000 */
[----:B------:R-:W-:Y:S06]  /*4f90*/  BAR.SYNC.DEFER_BLOCKING 0x0 ;  /* 0x0000000000007b1d */ /* 0x000fec0000010000 */
[----:B------:R-:W-:Y:S05]  /*4fa0*/  @!P6 BRA `(.L_x_3418) ;  /* 0x00000b700000e947 */ /* 0x000fea0003800000 */
[----:B------:R-:W-:Y:S05]  /*4fb0*/  @!P0 BRA `(.L_x_3419) ;  /* 0x0000039000008947 */ /* 0x000fea0003800000 */
[----:B------:R-:W1:Y:S01]  /*4fc0*/  I2F.RP R18, R85 ;  /* 0x0000005500127306 */ /* 0x000e620000209400 */
[----:B------:R-:W-:-:S02]  /*4fd0*/  IADD3 R27, R6, -0x80, RZ ;  /* 0xffffff80061b7810 */ /* 0x000fc40007ffe0ff */
[----:B------:R-:W-:Y:S02]  /*4fe0*/  IABS R15, R7 ;  /* 0x00000007000f7213 */ /* 0x000fe40000000000 */
[----:B------:R-:W-:-:S04]  /*4ff0*/  LOP3.LUT R7, R7, c[0x0][0x2d0], RZ, 0x3c, !PT ;  /* 0x0000b40007077a12 */ /* 0x000fc800078e3cff */
[----:B------:R-:W-:Y:S01]  /*5000*/  ISETP.GE.AND P3, PT, R7, RZ, PT ;  /* 0x000000ff0700720c */ /* 0x000fe20003f66270 */
        /* <DEDUP_REMOVED lines=52> */
.L_x_3419:
[----:B------:R-:W-:-:S04]  /*5350*/  LEA R19, -R84, RZ, 0x6 ;  /* 0x000000ff54137211 */ /* 0x000fc800078e31ff */
[----:B------:R-:W-:Y:S02]  /*5360*/  SHF.R.S32.HI R28, RZ, 0x1f, R19 ;  /* 0x0000001fff1c7819 */ /* 0x000fe40000011413 */
.L_x_3420:
        /* <DEDUP_REMOVED lines=119> */
.L_x_3422:
[----:B------:R-:W-:Y:S05]  /*5ae0*/  BSYNC B0 ;  /* 0x0000000000007941 */ /* 0x000fea0003800000 */
.L_x_3421:
[----:B------:R-:W0:Y:S01]  /*5af0*/  LDGDEPBAR ;  /* 0x00000000000079af */ /* 0x000e220000000000 */
[----:B------:R-:W-:-:S04]  /*5b00*/  IADD3 R146, P1, R19, R146, RZ ;  /* 0x0000009213927210 */ /* 0x000fc80007f3e0ff */
[----:B------:R-:W-:Y:S02]  /*5b10*/  IADD3.X R135, R28, R135, RZ, P1, !PT ;  /* 0x000000871c877210 */ /* 0x000fe40000ffe4ff */
.L_x_3418:
        /* <DEDUP_REMOVED lines=31> */
[----:B--2---:R-:W2:Y:S03]  /*5d10*/  SHFL.BFLY PT, R6, R15, 0x2, 0x1f ;  /* 0x0c401f000f067f89 */ /* 0x004ea600000e0000 */
[-C--:B------:R-:W-:Y:S01]  /*5d20*/  LEA R189, R3, R192.reuse, 0x1 ;  /* 0x000000c003bd7211 */ /* 0x080fe200078e08ff */
[----:B------:R-:W3:Y:S01]  /*5d30*/  SHFL.BFLY PT, R7, R14, 0x2, 0x1f ;  /* 0x0c401f000e077f89 */ /* 0x000ee200000e0000 */
[----:B------:R-:W-:-:S03]  /*5d40*/  LEA R190, R5, R192, 0x1 ;  /* 0x000000c005be7211 */ /* 0x000fc600078e08ff */
[----:B------:R-:W-:Y:S01]  /*5d50*/  LDSM.16.MT88.4 R64, [R192+0xe000] ;  /* 0x00e00000c040783b */ /* 0x000fe20000004200 */
[----:B------:R-:W-:-:S03]  /*5d60*/  LEA R188, R3, R190, 0x1 ;  /* 0x000000be03bc7211 */ /* 0x000fc600078e08ff */
[----:B------:R-:W-:Y:S04]  /*5d70*/  LDSM.16.MT88.4 R80, [R189+0xe000] ;  /* 0x00e00000bd50783b */ /* 0x000fe80000004200 */
[----:B------:R-:W-:Y:S04]  /*5d80*/  LDSM.16.MT88.4 R124, [R192+0xc000] ;  /* 0x00c00000c07c783b */ /* 0x000fe80000004200 */
[----:B-1----:R-:W-:Y:S01]  /*5d90*/  LDSM.16.MT88.4 R40, [R190+0xc000] ;  /* 0x00c00000be28783b */ /* 0x002fe20000004200 */
[----:B--2---:R-:W-:-:S03]  /*5da0*/  FMNMX.FTZ R6, R15, R6, !PT ;  /* 0x000000060f067209 */ /* 0x004fc60007810000 */
[----:B------:R-:W-:Y:S01]  /*5db0*/  LDSM.16.MT88.4 R48, [R189+0xc000] ;  /* 0x00c00000bd30783b */ /* 0x000fe20000004200 */
[----:B---3--:R-:W-:-:S03]  /*5dc0*/  FMNMX.FTZ R7, R14, R7, !PT ;  /* 0x000000070e077209 */ /* 0x008fc60007810000 */
        /* <DEDUP_REMOVED lines=28> */
[----:B------:R-:W-:-:S02]  /*5f90*/  FFMA.FTZ R160, R23, c[0x0][0x23c], -R166 ;  /* 0x00008f0017a07a23 */ /* 0x000fc400000108a6 */
[--C-:B------:R-:W-:Y:S01]  /*5fa0*/  FFMA.FTZ R153, R25, c[0x0][0x23c], -R166.reuse ;  /* 0x00008f0019997a23 */ /* 0x100fe200000108a6 */
[----:B------:R-:W1:Y:S01]  /*5fb0*/  MUFU.EX2 R156, R156 ;  /* 0x0000009c009c7308 */ /* 0x000e620000000800 */
[--C-:B------:R-:W-:Y:S01]  /*5fc0*/  FFMA.FTZ R148, R4, c[0x0][0x23c], -R173.reuse ;  /* 0x00008f0004947a23 */ /* 0x100fe200000108ad */
[----:B------:R-:W-:Y:S01]  /*5fd0*/  LDSM.16.MT88.4 R20, [R192+0xc800] ;  /* 0x00c80000c014783b */ /* 0x000fe20000004200 */
[--C-:B------:R-:W-:Y:S02]  /*5fe0*/  FFMA.FTZ R154, R8, c[0x0][0x23c], -R173.reuse ;  /* 0x00008f00089a7a23 */ /* 0x100fe400000108ad */
[----:B------:R-:W-:Y:S01]  /*5ff0*/  FFMA.FTZ R3, R10, c[0x0][0x23c], -R173 ;  /* 0x00008f000a037a23 */ /* 0x000fe200000108ad */
[----:B------:R-:W2:Y:S01]  /*6000*/  LDSM.16.MT88.4 R4, [R188+0x10000] ;  /* 0x01000000bc04783b */ /* 0x000ea20000004200 */
[--C-:B------:R-:W-:Y:S01]  /*6010*/  FFMA.FTZ R152, R17, c[0x0][0x23c], -R166.reuse ;  /* 0x00008f0011987a23 */ /* 0x100fe200000108a6 */
[----:B------:R-:W-:Y:S01]  /*6020*/  MUFU.EX2 R155, R155 ;  /* 0x0000009b009b7308 */ /* 0x000fe20000000800 */
[--C-:B------:R-:W-:Y:S01]  /*6030*/  FFMA.FTZ R151, R9, c[0x0][0x23c], -R166.reuse ;  /* 0x00008f0009977a23 */ /* 0x100fe200000108a6 */
[----:B------:R-:W-:Y:S01]  /*6040*/  LDSM.16.MT88.4 R16, [R189+0xe800] ;  /* 0x00e80000bd10783b */ /* 0x000fe20000004200 */
[----:B------:R-:W-:-:S02]  /*6050*/  FFMA.FTZ R2, R11, c[0x0][0x23c], -R166 ;  /* 0x00008f000b027a23 */ /* 0x000fc400000108a6 */
[--C-:B------:R-:W-:Y:S01]  /*6060*/  FFMA.FTZ R149, R12, c[0x0][0x23c], -R173.reuse ;  /* 0x00008f000c957a23 */ /* 0x100fe200000108ad */
[----:B------:R-:W2:Y:S01]  /*6070*/  LDSM.16.MT88.4 R8, [R192+0xe800] ;  /* 0x00e80000c008783b */ /* 0x000ea20000004200 */
[----:B------:R-:W-:Y:S01]  /*6080*/  FFMA.FTZ R147, R13, c[0x0][0x23c], -R166 ;  /* 0x00008f000d937a23 */ /* 0x000fe200000108a6 */
[----:B------:R-:W3:Y:S01]  /*6090*/  MUFU.EX2 R150, R150 ;  /* 0x0000009600967308 */ /* 0x000ee20000000800 */
[----:B-1----:R-:W-:Y:S01]  /*60a0*/  F2FP.PACK_AB R112, R156, R157 ;  /* 0x0000009d9c70723e */ /* 0x002fe200000000ff */
[----:B------:R-:W1:Y:S01]  /*60b0*/  LDSM.16.MT88.4 R12, [R188+0xe800] ;  /* 0x00e80000bc0c783b */ /* 0x000e620000004200 */
        /* <DEDUP_REMOVED lines=16> */
[--C-:B------:R-:W-:Y:S02]  /*61c0*/  FFMA.FTZ R169, R169, c[0x0][0x23c], -R166.reuse ;  /* 0x00008f00a9a97a23 */ /* 0x100fe400000108a6 */
[--C-:B------:R-:W-:Y:S02]  /*61d0*/  FFMA.FTZ R214, R143, c[0x0][0x23c], -R166.reuse ;  /* 0x00008f008fd67a23 */ /* 0x100fe400000108a6 */
[----:B------:R-:W-:Y:S01]  /*61e0*/  FFMA.FTZ R209, R141, c[0x0][0x23c], -R166 ;  /* 0x00008f008dd17a23 */ /* 0x000fe200000108a6 */
        /* <DEDUP_REMOVED lines=36> */
[C---:B------:R-:W-:Y:S02]  /*6430*/  HMMA.16816.F32 R100, R112.reuse, R104, RZ ;  /* 0x000000687064723c */ /* 0x040fe400000018ff */
[----:B------:R-:W5:Y:S06]  /*6440*/  MUFU.EX2 R168, R168 ;  /* 0x000000a800a87308 */ /* 0x000f6c0000000800 */
[C---:B--2---:R-:W-:Y:S02]  /*6450*/  HMMA.16816.F32 R108, R112.reuse, R120, RZ ;  /* 0x00000078706c723c */ /* 0x044fe400000018ff */
        /* <DEDUP_REMOVED lines=42> */
[C---:B------:R-:W-:Y:S08]  /*6700*/  HMMA.16816.F32 R84, R4.reuse, R12, R84 ;  /* 0x0000000c0454723c */ /* 0x040ff00000001854 */
        /* <DEDUP_REMOVED lines=114> */
[----:B------:R-:W1:Y:S01]  /*6e30*/  S2R R2, SR_TID.X ;  /* 0x0000000000027919 */ /* 0x000e620000002100 */
[----:B------:R-:W-:Y:S01]  /*6e40*/  ULDC UR4, c[0x0][0x1a0] ;  /* 0x0000680000047ab9 */ /* 0x000fe20000000800 */
[----:B------:R-:W-:Y:S01]  /*6e50*/  IADD3 R218, R134, -0x2, RZ ;  /* 0xfffffffe86da7810 */ /* 0x000fe20007ffe0ff */
[----:B------:R-:W-:Y:S01]  /*6e60*/  ULEA UR4, -UR4, URZ, 0x6 ;  /* 0x0000003f04047291 */ /* 0x000fe2000f8e313f */
[----:B------:R-:W-:Y:S01]  /*6e70*/  IMAD.MOV.U32 R135, RZ, RZ, R132 ;  /* 0x000000ffff877224 */ /* 0x000fe200078e0084 */
[----:B------:R-:W-:-:S02]  /*6e80*/  ULDC.64 UR6, c[0x0][0x118] ;  /* 0x0000460000067ab9 */ /* 0x000fc40000000a00 */
[----:B------:R-:W-:Y:S02]  /*6e90*/  USHF.R.S32.HI UR5, URZ, 0x1f, UR4 ;  /* 0x0000001f3f057899 */ /* 0x000fe40008011404 */
[----:B------:R-:W-:-:S04]  /*6ea0*/  MOV R214, UR4 ;  /* 0x0000000400d67c02 */ /* 0x000fc80008000f00 */
[----:B------:R-:W-:Y:S01]  /*6eb0*/  IMAD.U32 R209, RZ, RZ, UR5 ;  /* 0x00000005ffd17e24 */ /* 0x000fe2000f8e00ff */
[----:B-1----:R-:W-:-:S05]  /*6ec0*/  LOP3.LUT R2, R2, 0x3, RZ, 0xc0, !PT ;  /* 0x0000000302027812 */ /* 0x002fca00078ec0ff */
[----:B------:R-:W-:Y:S02]  /*6ed0*/  IMAD R215, R2, -0x2, R145 ;  /* 0xfffffffe02d77824 */ /* 0x000fe400078e0291 */
[----:B------:R-:W-:-:S03]  /*6ee0*/  IMAD.MOV.U32 R2, RZ, RZ, R133 ;  /* 0x000000ffff027224 */ /* 0x000fc600078e0085 */
[----:B------:R-:W-:Y:S02]  /*6ef0*/  IADD3 R215, R144, R215, -R207 ;  /* 0x000000d790d77210 */ /* 0x000fe40007ffe8cf */
.L_x_3427:
        /* <DEDUP_REMOVED lines=64> */
.L_x_3424:
        /* <DEDUP_REMOVED lines=42> */
[CC--:B------:R-:W-:Y:S01]  /*75a0*/  @!P4 LEA R236, P2, R3.reuse, R222.reuse, 0x1 ;  /* 0x000000de03ecc211 */ /* 0x0c0fe200078408ff */
        /* <DEDUP_REMOVED lines=16> */
[----:B------:R-:W-:Y:S01]  /*76b0*/  ISETP.GE.AND P1, PT, R218, 0x1, PT ;  /* 0x00000001da00780c */ /* 0x000fe20003f26270 */
[----:B------:R-:W-:Y:S02]  /*76c0*/  IMAD.MOV.U32 R221, RZ, RZ, R133 ;  /* 0x000000ffffdd7224 */ /* 0x000fe400078e0085 */
        /* <DEDUP_REMOVED lines=37> */
[----:B------:R-:W-:Y:S04]  /*7920*/  LDSM.16.M88.4 R156, [R196] ;  /* 0x00000000c49c783b */ /* 0x000fe80000000200 */
        /* <DEDUP_REMOVED lines=219> */
.L_x_3426:
        /* <DEDUP_REMOVED lines=23> */
[C---:B------:R-:W-:Y:S01]  /*8850*/  IMAD.X R132, R204.reuse, 0x1, R132, P6 ;  /* 0x00000001cc847824 */ /* 0x040fe200030e0684 */
        /* <DEDUP_REMOVED lines=65> */
.L_x_3425:
[----:B-1----:R-:W-:Y:S01]  /*8c70*/  IMAD R148, R218, -0x40, R215 ;  /* 0xffffffc0da947824 */ /* 0x002fe200078e02d7 */
[----:B------:R-:W-:Y:S04]  /*8c80*/  LDSM.16.MT88.4 R152, [R190+0xe800] ;  /* 0x00e80000be98783b */ /* 0x000fe80000004200 */
[C---:B------:R-:W-:Y:S02]  /*8c90*/  IADD3 R149, R148.reuse, 0x8, RZ ;  /* 0x0000000894957810 */ /* 0x040fe40007ffe0ff */
[----:B------:R-:W-:Y:S02]  /*8ca0*/  IADD3 R144, R148, -0x1, RZ ;  /* 0xffffffff94907810 */ /* 0x000fe40007ffe0ff */
[----:B------:R-:W-:Y:S01]  /*8cb0*/  ISETP.GE.AND P2, PT, R149, RZ, PT ;  /* 0x000000ff9500720c */ /* 0x000fe20003f46270 */
[----:B------:R-:W-:Y:S01]  /*8cc0*/  LDSM.16.MT88.4 R156, [R189+0xe800] ;  /* 0x00e80000bd9c783b */ /* 0x000fe20000004200 */
[----:B------:R-:W-:Y:S02]  /*8cd0*/  ISETP.GE.AND P1, PT, R144, RZ, PT ;  /* 0x000000ff9000720c */ /* 0x000fe40003f26270 */
[C---:B------:R-:W-:Y:S02]  /*8ce0*/  IADD3 R146, R148.reuse, 0x7, RZ ;  /* 0x0000000794927810 */ /* 0x040fe40007ffe0ff */
[C---:B------:R-:W-:Y:S02]  /*8cf0*/  IADD3 R147, R148.reuse, -0x8, RZ ;  /* 0xfffffff894937810 */ /* 0x040fe40007ffe0ff */
[C---:B------:R-:W-:Y:S02]  /*8d00*/  IADD3 R142, R148.reuse, -0x9, RZ ;  /* 0xfffffff7948e7810 */ /* 0x040fe40007ffe0ff */
[C---:B------:R-:W-:Y:S02]  /*8d10*/  IADD3 R145, R148.reuse, -0x10, RZ ;  /* 0xfffffff094917810 */ /* 0x040fe40007ffe0ff */
[C---:B------:R-:W-:Y:S02]  /*8d20*/  IADD3 R140, R148.reuse, -0x11, RZ ;  /* 0xffffffef948c7810 */ /* 0x040fe40007ffe0ff */
[C---:B------:R-:W-:Y:S02]  /*8d30*/  @!P2 IADD3 R149, -R148.reuse, -0x8, RZ ;  /* 0xfffffff89495a810 */ /* 0x040fe40007ffe1ff */
[----:B------:R-:W-:Y:S02]  /*8d40*/  @!P1 IADD3 R144, -R148, 0x1, RZ ;  /* 0x0000000194909810 */ /* 0x000fe40007ffe1ff */
[----:B------:R-:W-:Y:S02]  /*8d50*/  ISETP.GE.AND P2, PT, R146, RZ, PT ;  /* 0x000000ff9200720c */ /* 0x000fe40003f46270 */
[----:B------:R-:W-:Y:S01]  /*8d60*/  ISETP.GE.AND P1, PT, R147, RZ, PT ;  /* 0x000000ff9300720c */ /* 0x000fe20003f26270 */
[----:B------:R-:W-:Y:S01]  /*8d70*/  I2F R149, R149 ;  /* 0x0000009500957306 */ /* 0x000fe20000201400 */
[C---:B------:R-:W-:Y:S02]  /*8d80*/  IADD3 R141, R148.reuse, -0x18, RZ ;  /* 0xffffffe8948d7810 */ /* 0x040fe40007ffe0ff */
[C---:B------:R-:W-:Y:S02]  /*8d90*/  IADD3 R136, R148.reuse, -0x19, RZ ;  /* 0xffffffe794887810 */ /* 0x040fe40007ffe0ff */
[C---:B------:R-:W-:Y:S02]  /*8da0*/  IADD3 R139, R148.reuse, -0x20, RZ ;  /* 0xffffffe0948b7810 */ /* 0x040fe40007ffe0ff */
[----:B------:R-:W-:Y:S02]  /*8db0*/  IABS R151, R148 ;  /* 0x0000009400977213 */ /* 0x000fe40000000000 */
[C---:B------:R-:W-:Y:S01]  /*8dc0*/  IADD3 R134, R148.reuse, -0x21, RZ ;  /* 0xffffffdf94867810 */ /* 0x040fe20007ffe0ff */
[----:B------:R-:W-:Y:S01]  /*8dd0*/  I2F R144, R144 ;  /* 0x0000009000907306 */ /* 0x000fe20000201400 */
[C---:B------:R-:W-:Y:S02]  /*8de0*/  @!P2 IADD3 R146, -R148.reuse, -0x7, RZ ;  /* 0xfffffff99492a810 */ /* 0x040fe40007ffe1ff */
[----:B------:R-:W-:Y:S02]  /*8df0*/  @!P1 IADD3 R147, -R148, 0x8, RZ ;  /* 0x0000000894939810 */ /* 0x000fe40007ffe1ff */
[----:B------:R-:W-:Y:S02]  /*8e00*/  ISETP.GE.AND P2, PT, R142, RZ, PT ;  /* 0x000000ff8e00720c */ /* 0x000fe40003f46270 */
[----:B------:R-:W-:Y:S02]  /*8e10*/  ISETP.GE.AND P1, PT, R145, RZ, PT ;  /* 0x000000ff9100720c */ /* 0x000fe40003f26270 */
[C---:B------:R-:W-:Y:S01]  /*8e20*/  IADD3 R137, R148.reuse, -0x28, RZ ;  /* 0xffffffd894897810 */ /* 0x040fe20007ffe0ff */
[----:B------:R-:W-:Y:S01]  /*8e30*/  I2F R151, R151 ;  /* 0x0000009700977306 */ /* 0x000fe20000201400 */
[C---:B------:R-:W-:Y:S02]  /*8e40*/  IADD3 R133, R148.reuse, -0x29, RZ ;  /* 0xffffffd794857810 */ /* 0x040fe40007ffe0ff */
[C---:B------:R-:W-:Y:S02]  /*8e50*/  IADD3 R3, R148.reuse, -0x30, RZ ;  /* 0xffffffd094037810 */ /* 0x040fe40007ffe0ff */
[C---:B------:R-:W-:Y:S02]  /*8e60*/  IADD3 R132, R148.reuse, -0x31, RZ ;  /* 0xffffffcf94847810 */ /* 0x040fe40007ffe0ff */
[C---:B------:R-:W-:Y:S02]  /*8e70*/  IADD3 R143, R148.reuse, -0x38, RZ ;  /* 0xffffffc8948f7810 */ /* 0x040fe40007ffe0ff */
[C---:B------:R-:W-:Y:S01]  /*8e80*/  @!P2 IADD3 R142, -R148.reuse, 0x9, RZ ;  /* 0x00000009948ea810 */ /* 0x040fe20007ffe1ff */
[----:B------:R-:W-:Y:S01]  /*8e90*/  I2F R146, R146 ;  /* 0x0000009200927306 */ /* 0x000fe20000201400 */
[----:B------:R-:W-:Y:S02]  /*8ea0*/  @!P1 IADD3 R145, -R148, 0x10, RZ ;  /* 0x0000001094919810 */ /* 0x000fe40007ffe1ff */
[----:B------:R-:W-:Y:S02]  /*8eb0*/  ISETP.GE.AND P2, PT, R140, RZ, PT ;  /* 0x000000ff8c00720c */ /* 0x000fe40003f46270 */
[----:B------:R-:W-:Y:S02]  /*8ec0*/  ISETP.GE.AND P1, PT, R141, RZ, PT ;  /* 0x000000ff8d00720c */ /* 0x000fe40003f26270 */
[----:B------:R-:W-:Y:S02]  /*8ed0*/  IADD3 R138, R148, -0x39, RZ ;  /* 0xffffffc7948a7810 */ /* 0x000fe40007ffe0ff */
[----:B------:R-:W-:Y:S01]  /*8ee0*/  ISETP.GE.AND P5, PT, R133, RZ, PT ;  /* 0x000000ff8500720c */ /* 0x000fe20003fa6270 */
[----:B------:R-:W-:Y:S01]  /*8ef0*/  I2F R147, R147 ;  /* 0x0000009300937306 */ /* 0x000fe20000201400 */
[----:B------:R-:W-:Y:S02]  /*8f00*/  ISETP.GE.AND P4, PT, R3, RZ, PT ;  /* 0x000000ff0300720c */ /* 0x000fe40003f86270 */
[----:B------:R-:W-:Y:S03]  /*8f10*/  ISETP.GE.AND P3, PT, R132, RZ, PT ;  /* 0x000000ff8400720c */ /* 0x000fe60003f66270 */
[C---:B------:R-:W-:Y:S02]  /*8f20*/  @!P2 IADD3 R140, -R148.reuse, 0x11, RZ ;  /* 0x00000011948ca810 */ /* 0x040fe40007ffe1ff */
[----:B------:R-:W-:Y:S02]  /*8f30*/  @!P1 IADD3 R141, -R148, 0x18, RZ ;  /* 0x00000018948d9810 */ /* 0x000fe40007ffe1ff */
[----:B------:R-:W-:Y:S01]  /*8f40*/  ISETP.GE.AND P2, PT, R136, RZ, PT ;  /* 0x000000ff8800720c */ /* 0x000fe20003f46270 */
[----:B------:R-:W-:Y:S01]  /*8f50*/  I2F R142, R142 ;  /* 0x0000008e008e7306 */ /* 0x000fe20000201400 */
[----:B------:R-:W-:Y:S02]  /*8f60*/  ISETP.GE.AND P1, PT, R139, RZ, PT ;  /* 0x000000ff8b00720c */ /* 0x000fe40003f26270 */
[C---:B------:R-:W-:Y:S02]  /*8f70*/  @!P5 IADD3 R133, -R148.reuse, 0x29, RZ ;  /* 0x000000299485d810 */ /* 0x040fe40007ffe1ff */
[C---:B------:R-:W-:Y:S02]  /*8f80*/  @!P4 IADD3 R3, -R148.reuse, 0x30, RZ ;  /* 0x000000309403c810 */ /* 0x040fe40007ffe1ff */
[C---:B------:R-:W-:Y:S03]  /*8f90*/  @!P3 IADD3 R132, -R148.reuse, 0x31, RZ ;  /* 0x000000319484b810 */ /* 0x040fe60007ffe1ff */
[----:B------:R-:W-:Y:S02]  /*8fa0*/  I2F R145, R145 ;  /* 0x0000009100917306 */ /* 0x000fe40000201400 */
[C---:B------:R-:W-:Y:S02]  /*8fb0*/  @!P2 IADD3 R136, -R148.reuse, 0x19, RZ ;  /* 0x000000199488a810 */ /* 0x040fe40007ffe1ff */
[----:B------:R-:W-:Y:S02]  /*8fc0*/  @!P1 IADD3 R139, -R148, 0x20, RZ ;  /* 0x00000020948b9810 */ /* 0x000fe40007ffe1ff */
[----:B------:R-:W-:Y:S02]  /*8fd0*/  ISETP.GE.AND P2, PT, R134, RZ, PT ;  /* 0x000000ff8600720c */ /* 0x000fe40003f46270 */
[----:B------:R-:W-:Y:S02]  /*8fe0*/  ISETP.GE.AND P1, PT, R137, RZ, PT ;  /* 0x000000ff8900720c */ /* 0x000fe40003f26270 */
[----:B------:R-:W-:Y:S09]  /*8ff0*/  I2F R140, R140 ;  /* 0x0000008c008c7306 */ /* 0x000ff20000201400 */
[C---:B------:R-:W-:Y:S01]  /*9000*/  @!P2 IADD3 R134, -R148.reuse, 0x21, RZ ;  /* 0x000000219486a810 */ /* 0x040fe20007ffe1ff */
[----:B------:R-:W-:Y:S01]  /*9010*/  I2F R141, R141 ;  /* 0x0000008d008d7306 */ /* 0x000fe20000201400 */
[----:B------:R-:W-:Y:S02]  /*9020*/  @!P1 IADD3 R137, -R148, 0x28, RZ ;  /* 0x0000002894899810 */ /* 0x000fe40007ffe1ff */
[----:B------:R-:W-:Y:S02]  /*9030*/  ISETP.GE.AND P2, PT, R143, RZ, PT ;  /* 0x000000ff8f00720c */ /* 0x000fe40003f46270 */
[----:B------:R-:W-:Y:S05]  /*9040*/  ISETP.GE.AND P1, PT, R138, RZ, PT ;  /* 0x000000ff8a00720c */ /* 0x000fea0003f26270 */
[----:B------:R-:W-:Y:S06]  /*9050*/  I2F R136, R136 ;  /* 0x0000008800887306 */ /* 0x000fec0000201400 */
[C---:B------:R-:W-:Y:S02]  /*9060*/  @!P2 IADD3 R143, -R148.reuse, 0x38, RZ ;  /* 0x00000038948fa810 */ /* 0x040fe40007ffe1ff */
[----:B------:R-:W-:Y:S02]  /*9070*/  @!P1 IADD3 R138, -R148, 0x39, RZ ;  /* 0x00000039948a9810 */ /* 0x000fe40007ffe1ff */
[----:B------:R-:W-:Y:S10]  /*9080*/  I2F R139, R139 ;  /* 0x0000008b008b7306 */ /* 0x000ff40000201400 */
[----:B------:R-:W-:Y:S10]  /*9090*/  I2F R134, R134 ;  /* 0x0000008600867306 */ /* 0x000ff40000201400 */
[----:B------:R-:W-:Y:S10]  /*90a0*/  I2F R137, R137 ;  /* 0x0000008900897306 */ /* 0x000ff40000201400 */
[----:B------:R-:W-:Y:S10]  /*90b0*/  I2F R133, R133 ;  /* 0x0000008500857306 */ /* 0x000ff40000201400 */
[----:B------:R-:W-:Y:S10]  /*90c0*/  I2F R3, R3 ;  /* 0x0000000300037306 */ /* 0x000ff40000201400 */
[----:B------:R-:W-:Y:S10]  /*90d0*/  I2F R132, R132 ;  /* 0x0000008400847306 */ /* 0x000ff40000201400 */
[----:B------:R-:W-:Y:S10]  /*90e0*/  I2F R143, R143 ;  /* 0x0000008f008f7306 */ /* 0x000ff40000201400 */
[----:B------:R-:W1:Y:S02]  /*90f0*/  I2F R138, R138 ;  /* 0x0000008a008a7306 */ /* 0x000e640000201400 */
[C---:B-1----:R-:W-:Y:S02]  /*9100*/  FFMA.FTZ R33, -R0.reuse, R138, R33 ;  /* 0x0000008a00217223 */ /* 0x042fe40000010121 */
[C---:B------:R-:W-:Y:S02]  /*9110*/  FFMA.FTZ R4, -R0.reuse, R151, R4 ;  /* 0x0000009700047223 */ /* 0x040fe40000010104 */
[C---:B------:R-:W-:Y:S02]  /*9120*/  FFMA.FTZ R6, -R0.reuse, R149, R6 ;  /* 0x0000009500067223 */ /* 0x040fe40000010106 */
[----:B------:R-:W-:Y:S01]  /*9130*/  FFMA.FTZ R5, -R0, R144, R5 ;  /* 0x0000009000057223 */ /* 0x000fe20000010105 */
[----:B------:R-:W-:Y:S01]  /*9140*/  FMNMX.FTZ R148, R4, R2, !PT ;  /* 0x0000000204947209 */ /* 0x000fe20007810000 */
[C---:B------:R-:W-:Y:S02]  /*9150*/  FFMA.FTZ R7, -R0.reuse, R146, R7 ;  /* 0x0000009200077223 */ /* 0x040fe40000010107 */
[C---:B------:R-:W-:Y:S01]  /*9160*/  FFMA.FTZ R8, -R0.reuse, R147, R8 ;  /* 0x0000009300087223 */ /* 0x040fe20000010108 */
[----:B------:R-:W-:Y:S01]  /*9170*/  FMNMX.FTZ R149, R5, R148, !PT ;  /* 0x0000009405957209 */ /* 0x000fe20007810000 */
[----:B------:R-:W-:Y:S01]  /*9180*/  FFMA.FTZ R11, -R0, R144, R11 ;  /* 0x00000090000b7223 */ /* 0x000fe2000001010b */
[----:B------:R-:W-:Y:S01]  /*9190*/  FMNMX.FTZ R144, R6, R135, !PT ;  /* 0x0000008706907209 */ /* 0x000fe20007810000 */
[----:B------:R-:W-:Y:S01]  /*91a0*/  FFMA.FTZ R10, -R0, R151, R10 ;  /* 0x00000097000a7223 */ /* 0x000fe2000001010a */
[----:B------:R-:W-:Y:S01]  /*91b0*/  FMNMX.FTZ R146, R8, R149, !PT ;  /* 0x0000009508927209 */ /* 0x000fe20007810000 */
[C---:B------:R-:W-:Y:S02]  /*91c0*/  FFMA.FTZ R9, -R0.reuse, R142, R9 ;  /* 0x0000008e00097223 */ /* 0x040fe40000010109 */
[C---:B------:R-:W-:Y:S01]  /*91d0*/  FFMA.FTZ R14, -R0.reuse, R147, R14 ;  /* 0x00000093000e7223 */ /* 0x040fe2000001010e */
[----:B------:R-:W-:Y:S01]  /*91e0*/  FMNMX.FTZ R147, R7, R144, !PT ;  /* 0x0000009007937209 */ /* 0x000fe20007810000 */
[C---:B------:R-:W-:Y:S01]  /*91f0*/  FFMA.FTZ R12, -R0.reuse, R145, R12 ;  /* 0x00000091000c7223 */ /* 0x040fe2000001010c */
[----:B------:R-:W-:Y:S01]  /*9200*/  FMNMX.FTZ R149, R9, R146, !PT ;  /* 0x0000009209957209 */ /* 0x000fe20007810000 */
[----:B------:R-:W-:Y:S01]  /*9210*/  FFMA.FTZ R15, -R0, R142, R15 ;  /* 0x0000008e000f7223 */ /* 0x000fe2000001010f */
[----:B------:R-:W-:Y:S01]  /*9220*/  FMNMX.FTZ R142, R10, R147, !PT ;  /* 0x000000930a8e7209 */ /* 0x000fe20007810000 */
[----:B------:R-:W-:Y:S01]  /*9230*/  FFMA.FTZ R13, -R0, R140, R13 ;  /* 0x0000008c000d7223 */ /* 0x000fe2000001010d */
[----:B------:R-:W-:Y:S01]  /*9240*/  FMNMX.FTZ R144, R12, R149, !PT ;  /* 0x000000950c907209 */ /* 0x000fe20007810000 */
        /* <DEDUP_REMOVED lines=38> */
[----:B------:R-:W-:Y:S01]  /*94b0*/  LDSM.16.MT88.4 R140, [R190+0xc000] ;  /* 0x00c00000be8c783b */ /* 0x000fe20000004200 */
[----:B------:R-:W-:Y:S02]  /*94c0*/  FMNMX.FTZ R138, R32, R139, !PT ;  /* 0x0000008b208a7209 */ /* 0x000fe40007810000 */
[----:B------:R-:W-:Y:S02]  /*94d0*/  FMNMX.FTZ R3, R31, R136, !PT ;  /* 0x000000881f037209 */ /* 0x000fe40007810000 */
[----:B------:R-:W-:Y:S02]  /*94e0*/  FMNMX.FTZ R134, R33, R138, !PT ;  /* 0x0000008a21867209 */ /* 0x000fe40007810000 */
[----:B------:R-:W-:Y:S01]  /*94f0*/  FMNMX.FTZ R132, R34, R3, !PT ;  /* 0x0000000322847209 */ /* 0x000fe20007810000 */
[----:B------:R-:W-:Y:S03]  /*9500*/  LDSM.16.MT88.4 R144, [R189+0xc000] ;  /* 0x00c00000bd90783b */ /* 0x000fe60000004200 */
[----:B------:R-:W-:Y:S05]  /*9510*/  FMNMX.FTZ R139, R35, R132, !PT ;  /* 0x00000084238b7209 */ /* 0x000fea0007810000 */
        /* <DEDUP_REMOVED lines=9> */
[C---:B------:R-:W-:Y:S02]  /*95b0*/  FADD.FTZ R2, -R133.reuse, R2 ;  /* 0x0000000285027221 */ /* 0x040fe40000010100 */
[----:B------:R-:W-:Y:S01]  /*95c0*/  FMUL.FTZ R167, R133, c[0x0][0x23c] ;  /* 0x00008f0085a77a20 */ /* 0x000fe20000410000 */
[----:B--2---:R-:W-:Y:S01]  /*95d0*/  FMNMX.FTZ R132, R137, R132, !PT ;  /* 0x0000008489847209 */ /* 0x004fe20007810000 */
[----:B------:R-:W-:Y:S01]  /*95e0*/  FMUL.FTZ R3, R2, c[0x0][0x23c] ;  /* 0x00008f0002037a20 */ /* 0x000fe20000410000 */
[----:B------:R-:W1:Y:S02]  /*95f0*/  LDSM.16.MT88.4 R136, [R192+0xc000] ;  /* 0x00c00000c088783b */ /* 0x000e640000004200 */
[----:B------:R-:W-:Y:S01]  /*9600*/  FSEL R167, R167, RZ, P1 ;  /* 0x000000ffa7a77208 */ /* 0x000fe20000800000 */
[C---:B------:R-:W-:Y:S01]  /*9610*/  FADD.FTZ R2, -R132.reuse, R135 ;  /* 0x0000008784027221 */ /* 0x040fe20000010100 */
[C---:B------:R-:W-:Y:S01]  /*9620*/  FSETP.NEU.FTZ.AND P1, PT, R132.reuse, -INF , PT ;  /* 0xff8000008400780b */ /* 0x040fe20003f3d000 */
[----:B------:R-:W-:Y:S01]  /*9630*/  FMUL.FTZ R166, R132, c[0x0][0x23c] ;  /* 0x00008f0084a67a20 */ /* 0x000fe20000410000 */
[----:B------:R-:W2:Y:S01]  /*9640*/  MUFU.EX2 R3, R3 ;  /* 0x0000000300037308 */ /* 0x000ea20000000800 */
[----:B------:R-:W-:Y:S02]  /*9650*/  FMUL.FTZ R134, R2, c[0x0][0x23c] ;  /* 0x00008f0002867a20 */ /* 0x000fe40000410000 */
[--C-:B------:R-:W-:Y:S01]  /*9660*/  FFMA.FTZ R165, R4, c[0x0][0x23c], -R167.reuse ;  /* 0x00008f0004a57a23 */ /* 0x100fe200000108a7 */
[----:B------:R-:W-:Y:S01]  /*9670*/  FSEL R166, R166, RZ, P1 ;  /* 0x000000ffa6a67208 */ /* 0x000fe20000800000 */
[--C-:B------:R-:W-:Y:S01]  /*9680*/  FFMA.FTZ R164, R5, c[0x0][0x23c], -R167.reuse ;  /* 0x00008f0005a47a23 */ /* 0x100fe200000108a7 */
[----:B------:R-:W-:Y:S01]  /*9690*/  ISETP.GT.AND P1, PT, R218, RZ, PT ;  /* 0x000000ffda00720c */ /* 0x000fe20003f24270 */
[--C-:B------:R-:W-:Y:S02]  /*96a0*/  FFMA.FTZ R163, R8, c[0x0][0x23c], -R167.reuse ;  /* 0x00008f0008a37a23 */ /* 0x100fe400000108a7 */
[--C-:B------:R-:W-:Y:S01]  /*96b0*/  FFMA.FTZ R162, R9, c[0x0][0x23c], -R167.reuse ;  /* 0x00008f0009a27a23 */ /* 0x100fe200000108a7 */
[----:B------:R3:W4:Y:S01]  /*96c0*/  MUFU.EX2 R2, R134 ;  /* 0x0000008600027308 */ /* 0x0007220000000800 */
[--C-:B------:R-:W-:Y:S02]  /*96d0*/  FFMA.FTZ R161, R6, c[0x0][0x23c], -R166.reuse ;  /* 0x00008f0006a17a23 */ /* 0x100fe400000108a6 */
[--C-:B------:R-:W-:Y:S02]  /*96e0*/  FFMA.FTZ R160, R7, c[0x0][0x23c], -R166.reuse ;  /* 0x00008f0007a07a23 */ /* 0x100fe400000108a6 */
[--C-:B------:R-:W-:Y:S02]  /*96f0*/  FFMA.FTZ R135, R10, c[0x0][0x23c], -R166.reuse ;  /* 0x00008f000a877a23 */ /* 0x100fe400000108a6 */
[--C-:B------:R-:W-:Y:S02]  /*9700*/  FFMA.FTZ R223, R28, c[0x0][0x23c], -R167.reuse ;  /* 0x00008f001cdf7a23 */ /* 0x100fe400000108a7 */
[--C-:B------:R-:W-:Y:S01]  /*9710*/  FFMA.FTZ R224, R29, c[0x0][0x23c], -R167.reuse ;  /* 0x00008f001de07a23 */ /* 0x100fe200000108a7 */
[----:B------:R-:W-:Y:S01]  /*9720*/  MUFU.EX2 R165, R165 ;  /* 0x000000a500a57308 */ /* 0x000fe20000000800 */
[--C-:B------:R-:W-:Y:S02]  /*9730*/  FFMA.FTZ R225, R32, c[0x0][0x23c], -R167.reuse ;  /* 0x00008f0020e17a23 */ /* 0x100fe400000108a7 */
[--C-:B------:R-:W-:Y:S02]  /*9740*/  FFMA.FTZ R227, R30, c[0x0][0x23c], -R166.reuse ;  /* 0x00008f001ee37a23 */ /* 0x100fe400000108a6 */
[C---:B--2---:R-:W-:Y:S02]  /*9750*/  FMUL.FTZ R4, R3.reuse, R128 ;  /* 0x0000008003047220 */ /* 0x044fe40000410000 */
[C---:B------:R-:W-:Y:S02]  /*9760*/  FMUL.FTZ R5, R3.reuse, R129 ;  /* 0x0000008103057220 */ /* 0x040fe40000410000 */
[C---:B------:R-:W-:Y:S01]  /*9770*/  FMUL.FTZ R8, R3.reuse, R124 ;  /* 0x0000007c03087220 */ /* 0x040fe20000410000 */
[----:B------:R-:W2:Y:S01]  /*9780*/  MUFU.EX2 R164, R164 ;  /* 0x000000a400a47308 */ /* 0x000ea20000000800 */
[C---:B------:R-:W-:Y:S02]  /*9790*/  FMUL.FTZ R9, R3.reuse, R125 ;  /* 0x0000007d03097220 */ /* 0x040fe40000410000 */
[----:B------:R-:W-:Y:S02]  /*97a0*/  FMUL.FTZ R36, R3, R36 ;  /* 0x0000002403247220 */ /* 0x000fe40000410000 */
[--C-:B---3--:R-:W-:Y:S02]  /*97b0*/  FFMA.FTZ R134, R11, c[0x0][0x23c], -R166.reuse ;  /* 0x00008f000b867a23 */ /* 0x108fe400000108a6 */
[C---:B----4-:R-:W-:Y:S02]  /*97c0*/  FMUL.FTZ R6, R2.reuse, R130 ;  /* 0x0000008202067220 */ /* 0x050fe40000410000 */
[C---:B------:R-:W-:Y:S01]  /*97d0*/  FMUL.FTZ R7, R2.reuse, R131 ;  /* 0x0000008302077220 */ /* 0x040fe20000410000 */
[----:B------:R-:W-:Y:S01]  /*97e0*/  MUFU.EX2 R163, R163 ;  /* 0x000000a300a37308 */ /* 0x000fe20000000800 */
[C---:B------:R-:W-:Y:S02]  /*97f0*/  FMUL.FTZ R10, R2.reuse, R126 ;  /* 0x0000007e020a7220 */ /* 0x040fe40000410000 */
[C---:B------:R-:W-:Y:S02]  /*9800*/  FMUL.FTZ R11, R2.reuse, R127 ;  /* 0x0000007f020b7220 */ /* 0x040fe40000410000 */
[----:B------:R-:W3:Y:S01]  /*9810*/  LDSM.16.MT88.4 R124, [R188+0xc000] ;  /* 0x00c00000bc7c783b */ /* 0x000ee20000004200 */
[C---:B------:R-:W-:Y:S02]  /*9820*/  FMUL.FTZ R37, R3.reuse, R37 ;  /* 0x0000002503257220 */ /* 0x040fe40000410000 */
[C---:B------:R-:W-:Y:S02]  /*9830*/  FMUL.FTZ R38, R2.reuse, R38 ;  /* 0x0000002602267220 */ /* 0x040fe40000410000 */
[----:B------:R-:W4:Y:S01]  /*9840*/  MUFU.EX2 R162, R162 ;  /* 0x000000a200a27308 */ /* 0x000f220000000800 */
[----:B------:R-:W-:Y:S02]  /*9850*/  FMUL.FTZ R39, R2, R39 ;  /* 0x0000002702277220 */ /* 0x000fe40000410000 */
[C---:B------:R-:W-:Y:S01]  /*9860*/  FMUL.FTZ R40, R3.reuse, R40 ;  /* 0x0000002803287220 */ /* 0x040fe20000410000 */
[----:B--2---:R-:W-:Y:S01]  /*9870*/  F2FP.PACK_AB R128, R164, R165 ;  /* 0x000000a5a480723e */ /* 0x004fe200000000ff */
[----:B------:R-:W-:Y:S02]  /*9880*/  FMUL.FTZ R41, R3, R41 ;  /* 0x0000002903297220 */ /* 0x000fe40000410000 */
[C---:B------:R-:W-:Y:S02]  /*9890*/  FMUL.FTZ R42, R2.reuse, R42 ;  /* 0x0000002a022a7220 */ /* 0x040fe40000410000 */
[----:B------:R-:W-:Y:S01]  /*98a0*/  FMUL.FTZ R43, R2, R43 ;  /* 0x0000002b022b7220 */ /* 0x000fe20000410000 */
[----:B------:R-:W-:Y:S01]  /*98b0*/  MUFU.EX2 R161, R161 ;  /* 0x000000a100a17308 */ /* 0x000fe20000000800 */
[--C-:B------:R-:W-:Y:S02]  /*98c0*/  FFMA.FTZ R228, R31, c[0x0][0x23c], -R166.reuse ;  /* 0x00008f001fe47a23 */ /* 0x100fe400000108a6 */
[----:B------:R-:W-:Y:S01]  /*98d0*/  LDSM.16.MT88.4 R28, [R190+0xd800] ;  /* 0x00d80000be1c783b */ /* 0x000fe20000004200 */
[--C-:B------:R-:W-:Y:S02]  /*98e0*/  FFMA.FTZ R229, R34, c[0x0][0x23c], -R166.reuse ;  /* 0x00008f0022e57a23 */ /* 0x100fe400000108a6 */
[C---:B------:R-:W-:Y:S02]  /*98f0*/  FMUL.FTZ R44, R3.reuse, R44 ;  /* 0x0000002c032c7220 */ /* 0x040fe40000410000 */
[C---:B------:R-:W-:Y:S02]  /*9900*/  FMUL.FTZ R45, R3.reuse, R45 ;  /* 0x0000002d032d7220 */ /* 0x040fe40000410000 */
[----:B------:R-:W2:Y:S01]  /*9910*/  MUFU.EX2 R160, R160 ;  /* 0x000000a000a07308 */ /* 0x000ea20000000800 */
[C---:B------:R-:W-:Y:S02]  /*9920*/  FMUL.FTZ R46, R2.reuse, R46 ;  /* 0x0000002e022e7220 */ /* 0x040fe40000410000 */
[----:B------:R-:W-:Y:S01]  /*9930*/  FMUL.FTZ R47, R2, R47 ;  /* 0x0000002f022f7220 */ /* 0x000fe20000410000 */
[----:B----4-:R-:W-:Y:S01]  /*9940*/  F2FP.PACK_AB R130, R162, R163 ;  /* 0x000000a3a282723e */ /* 0x010fe200000000ff */
[C---:B------:R-:W-:Y:S02]  /*9950*/  FMUL.FTZ R48, R3.reuse, R48 ;  /* 0x0000003003307220 */ /* 0x040fe40000410000 */
[C---:B------:R-:W-:Y:S02]  /*9960*/  FMUL.FTZ R49, R3.reuse, R49 ;  /* 0x0000003103317220 */ /* 0x040fe40000410000 */
[C---:B------:R-:W-:Y:S01]  /*9970*/  FMUL.FTZ R50, R2.reuse, R50 ;  /* 0x0000003202327220 */ /* 0x040fe20000410000 */
[----:B------:R-:W-:Y:S01]  /*9980*/  MUFU.EX2 R135, R135 ;  /* 0x0000008700877308 */ /* 0x000fe20000000800 */
[C---:B------:R-:W-:Y:S02]  /*9990*/  FMUL.FTZ R51, R2.reuse, R51 ;  /* 0x0000003302337220 */ /* 0x040fe40000410000 */
[C---:B------:R-:W-:Y:S02]  /*99a0*/  FMUL.FTZ R52, R3.reuse, R52 ;  /* 0x0000003403347220 */ /* 0x040fe40000410000 */
[C---:B------:R-:W-:Y:S02]  /*99b0*/  FMUL.FTZ R53, R3.reuse, R53 ;  /* 0x0000003503357220 */ /* 0x040fe40000410000 */
[C---:B------:R-:W-:Y:S02]  /*99c0*/  FMUL.FTZ R54, R2.reuse, R54 ;  /* 0x0000003602367220 */ /* 0x040fe40000410000 */
[----:B------:R-:W-:Y:S01]  /*99d0*/  FMUL.FTZ R55, R2, R55 ;  /* 0x0000003702377220 */ /* 0x000fe20000410000 */
[----:B------:R-:W4:Y:S01]  /*99e0*/  MUFU.EX2 R134, R134 ;  /* 0x0000008600867308 */ /* 0x000f220000000800 */
[C---:B------:R-:W-:Y:S02]  /*99f0*/  FMUL.FTZ R56, R3.reuse, R56 ;  /* 0x0000003803387220 */ /* 0x040fe40000410000 */
[C---:B------:R-:W-:Y:S01]  /*9a00*/  FMUL.FTZ R57, R3.reuse, R57 ;  /* 0x0000003903397220 */ /* 0x040fe20000410000 */
[----:B--2---:R-:W-:Y:S01]  /*9a10*/  F2FP.PACK_AB R129, R160, R161 ;  /* 0x000000a1a081723e */ /* 0x004fe200000000ff */
        /* <DEDUP_REMOVED lines=12> */
[----:B----4-:R-:W-:Y:S01]  /*9ae0*/  F2FP.PACK_AB R131, R134, R135 ;  /* 0x000000878683723e */ /* 0x010fe200000000ff */
[C---:B------:R-:W-:Y:S02]  /*9af0*/  FMUL.FTZ R68, R3.reuse, R68 ;  /* 0x0000004403447220 */ /* 0x040fe40000410000 */
[C---:B------:R-:W-:Y:S02]  /*9b00*/  FMUL.FTZ R69, R3.reuse, R69 ;  /* 0x0000004503457220 */ /* 0x040fe40000410000 */
[C---:B------:R-:W-:Y:S01]  /*9b10*/  FMUL.FTZ R70, R2.reuse, R70 ;  /* 0x0000004602467220 */ /* 0x040fe20000410000 */
[----:B------:R-:W-:Y:S01]  /*9b20*/  MUFU.EX2 R225, R225 ;  /* 0x000000e100e17308 */ /* 0x000fe20000000800 */
[C---:B-1----:R-:W-:Y:S05]  /*9b30*/  HMMA.16816.F32 R4, R128.reuse, R136, R4 ;  /* 0x000000888004723c */ /* 0x042fea0000001804 */
[C---:B------:R-:W-:Y:S02]  /*9b40*/  FMUL.FTZ R71, R2.reuse, R71 ;  /* 0x0000004702477220 */ /* 0x040fe40000410000 */
[C---:B------:R-:W-:Y:S01]  /*9b50*/  FMUL.FTZ R72, R3.reuse, R72 ;  /* 0x0000004803487220 */ /* 0x040fe20000410000 */
[C---:B------:R-:W-:Y:S01]  /*9b60*/  HMMA.16816.F32 R8, R128.reuse, R138, R8 ;  /* 0x0000008a8008723c */ /* 0x040fe20000001808 */
[----:B------:R-:W1:Y:S01]  /*9b70*/  LDSM.16.MT88.4 R136, [R192+0xe000] ;  /* 0x00e00000c088783b */ /* 0x000e620000004200 */
[----:B------:R-:W-:Y:S02]  /*9b80*/  MUFU.EX2 R227, R227 ;  /* 0x000000e300e37308 */ /* 0x000fe40000000800 */
[C---:B------:R-:W-:Y:S02]  /*9b90*/  FMUL.FTZ R73, R3.reuse, R73 ;  /* 0x0000004903497220 */ /* 0x040fe40000410000 */
[C---:B------:R-:W-:Y:S02]  /*9ba0*/  FMUL.FTZ R74, R2.reuse, R74 ;  /* 0x0000004a024a7220 */ /* 0x040fe40000410000 */
[C---:B------:R-:W-:Y:S04]  /*9bb0*/  HMMA.16816.F32 R36, R128.reuse, R140, R36 ;  /* 0x0000008c8024723c */ /* 0x040fe80000001824 */
[C---:B------:R-:W-:Y:S01]  /*9bc0*/  FMUL.FTZ R75, R2.reuse, R75 ;  /* 0x0000004b024b7220 */ /* 0x040fe20000410000 */
[----:B------:R-:W-:Y:S01]  /*9bd0*/  MUFU.EX2 R228, R228 ;  /* 0x000000e400e47308 */ /* 0x000fe20000000800 */
[C---:B------:R-:W-:Y:S02]  /*9be0*/  FMUL.FTZ R76, R3.reuse, R76 ;  /* 0x0000004c034c7220 */ /* 0x040fe40000410000 */
[C---:B------:R-:W-:Y:S01]  /*9bf0*/  HMMA.16816.F32 R40, R128.reuse, R142, R40 ;  /* 0x0000008e8028723c */ /* 0x040fe20000001828 */
[----:B------:R-:W2:Y:S03]  /*9c00*/  LDSM.16.MT88.4 R140, [R190+0xe000] ;  /* 0x00e00000be8c783b */ /* 0x000ea60000004200 */
[C---:B------:R-:W-:Y:S02]  /*9c10*/  FMUL.FTZ R77, R3.reuse, R77 ;  /* 0x0000004d034d7220 */ /* 0x040fe40000410000 */
[C---:B------:R-:W-:Y:S01]  /*9c20*/  FMUL.FTZ R78, R2.reuse, R78 ;  /* 0x0000004e024e7220 */ /* 0x040fe20000410000 */
[----:B------:R-:W-:Y:S01]  /*9c30*/  MUFU.EX2 R229, R229 ;  /* 0x000000e500e57308 */ /* 0x000fe20000000800 */
[C---:B------:R-:W-:Y:S04]  /*9c40*/  HMMA.16816.F32 R44, R128.reuse, R144, R44 ;  /* 0x00000090802c723c */ /* 0x040fe8000000182c */
[C---:B------:R-:W-:Y:S02]  /*9c50*/  FMUL.FTZ R79, R2.reuse, R79 ;  /* 0x0000004f024f7220 */ /* 0x040fe40000410000 */
[C---:B------:R-:W-:Y:S02]  /*9c60*/  FMUL.FTZ R80, R3.reuse, R80 ;  /* 0x0000005003507220 */ /* 0x040fe40000410000 */
[C---:B------:R-:W-:Y:S01]  /*9c70*/  HMMA.16816.F32 R48, R128.reuse, R146, R48 ;  /* 0x000000928030723c */ /* 0x040fe20000001830 */
[----:B------:R-:W-:Y:S03]  /*9c80*/  LDSM.16.MT88.4 R144, [R188+0xc800] ;  /* 0x00c80000bc90783b */ /* 0x000fe60000004200 */
[C---:B------:R-:W-:Y:S02]  /*9c90*/  FMUL.FTZ R81, R3.reuse, R81 ;  /* 0x0000005103517220 */ /* 0x040fe40000410000 */
[C---:B------:R-:W-:Y:S02]  /*9ca0*/  FMUL.FTZ R82, R2.reuse, R82 ;  /* 0x0000005202527220 */ /* 0x040fe40000410000 */
[C---:B---3--:R-:W-:Y:S04]  /*9cb0*/  HMMA.16816.F32 R52, R128.reuse, R124, R52 ;  /* 0x0000007c8034723c */ /* 0x048fe80000001834 */
[C---:B------:R-:W-:Y:S02]  /*9cc0*/  FMUL.FTZ R83, R2.reuse, R83 ;  /* 0x0000005302537220 */ /* 0x040fe40000410000 */
[C---:B------:R-:W-:Y:S02]  /*9cd0*/  FMUL.FTZ R84, R3.reuse, R84 ;  /* 0x0000005403547220 */ /* 0x040fe40000410000 */
[C---:B------:R-:W-:Y:S01]  /*9ce0*/  HMMA.16816.F32 R56, R128.reuse, R126, R56 ;  /* 0x0000007e8038723c */ /* 0x040fe20000001838 */
[----:B------:R-:W3:Y:S03]  /*9cf0*/  LDSM.16.MT88.4 R124, [R189+0xe000] ;  /* 0x00e00000bd7c783b */ /* 0x000ee60000004200 */
[C---:B------:R-:W-:Y:S02]  /*9d00*/  FMUL.FTZ R85, R3.reuse, R85 ;  /* 0x0000005503557220 */ /* 0x040fe40000410000 */
[C---:B------:R-:W-:Y:S02]  /*9d10*/  FMUL.FTZ R86, R2.reuse, R86 ;  /* 0x0000005602567220 */ /* 0x040fe40000410000 */
[C---:B-1----:R-:W-:Y:S04]  /*9d20*/  HMMA.16816.F32 R60, R128.reuse, R136, R60 ;  /* 0x00000088803c723c */ /* 0x042fe8000000183c */
[C---:B------:R-:W-:Y:S02]  /*9d30*/  FMUL.FTZ R87, R2.reuse, R87 ;  /* 0x0000005702577220 */ /* 0x040fe40000410000 */
[C---:B------:R-:W-:Y:S02]  /*9d40*/  FMUL.FTZ R88, R3.reuse, R88 ;  /* 0x0000005803587220 */ /* 0x040fe40000410000 */
[C---:B------:R-:W-:Y:S01]  /*9d50*/  HMMA.16816.F32 R64, R128.reuse, R138, R64 ;  /* 0x0000008a8040723c */ /* 0x040fe20000001840 */
[----:B------:R-:W1:Y:S03]  /*9d60*/  LDSM.16.MT88.4 R136, [R188+0xe000] ;  /* 0x00e00000bc88783b */ /* 0x000e660000004200 */
[C---:B------:R-:W-:Y:S02]  /*9d70*/  FMUL.FTZ R89, R3.reuse, R89 ;  /* 0x0000005903597220 */ /* 0x040fe40000410000 */
[C---:B------:R-:W-:Y:S02]  /*9d80*/  FMUL.FTZ R90, R2.reuse, R90 ;  /* 0x0000005a025a7220 */ /* 0x040fe40000410000 */
[C---:B--2---:R-:W-:Y:S04]  /*9d90*/  HMMA.16816.F32 R68, R128.reuse, R140, R68 ;  /* 0x0000008c8044723c */ /* 0x044fe80000001844 */
[C---:B------:R-:W-:Y:S02]  /*9da0*/  FMUL.FTZ R91, R2.reuse, R91 ;  /* 0x0000005b025b7220 */ /* 0x040fe40000410000 */
[C---:B------:R-:W-:Y:S02]  /*9db0*/  FMUL.FTZ R92, R3.reuse, R92 ;  /* 0x0000005c035c7220 */ /* 0x040fe40000410000 */
[C---:B------:R-:W-:Y:S01]  /*9dc0*/  HMMA.16816.F32 R72, R128.reuse, R142, R72 ;  /* 0x0000008e8048723c */ /* 0x040fe20000001848 */
[----:B------:R-:W2:Y:S03]  /*9dd0*/  LDSM.16.MT88.4 R140, [R192+0x10000] ;  /* 0x01000000c08c783b */ /* 0x000ea60000004200 */
[C---:B------:R-:W-:Y:S02]  /*9de0*/  FMUL.FTZ R93, R3.reuse, R93 ;  /* 0x0000005d035d7220 */ /* 0x040fe40000410000 */
[C---:B------:R-:W-:Y:S02]  /*9df0*/  FMUL.FTZ R94, R2.reuse, R94 ;  /* 0x0000005e025e7220 */ /* 0x040fe40000410000 */
[C---:B------:R-:W-:Y:S01]  /*9e00*/  FMUL.FTZ R95, R2.reuse, R95 ;  /* 0x0000005f025f7220 */ /* 0x040fe20000410000 */
[C---:B---3--:R-:W-:Y:S03]  /*9e10*/  HMMA.16816.F32 R76, R128.reuse, R124, R76 ;  /* 0x0000007c804c723c */ /* 0x048fe6000000184c */
[C---:B------:R-:W-:Y:S02]  /*9e20*/  FMUL.FTZ R96, R3.reuse, R96 ;  /* 0x0000006003607220 */ /* 0x040fe40000410000 */
[C---:B------:R-:W-:Y:S02]  /*9e30*/  FMUL.FTZ R97, R3.reuse, R97 ;  /* 0x0000006103617220 */ /* 0x040fe40000410000 */
[C---:B------:R-:W-:Y:S01]  /*9e40*/  FMUL.FTZ R98, R2.reuse, R98 ;  /* 0x0000006202627220 */ /* 0x040fe20000410000 */
        /* <DEDUP_REMOVED lines=16> */
[----:B------:R-:W-:Y:S02]  /*9f50*/  FMUL.FTZ R107, R2, R107 ;  /* 0x0000006b026b7220 */ /* 0x000fe40000410000 */
[--C-:B------:R-:W-:Y:S02]  /*9f60*/  FFMA.FTZ R168, R12, c[0x0][0x23c], -R167.reuse ;  /* 0x00008f000ca87a23 */ /* 0x100fe400000108a7 */
[----:B------:R-:W-:Y:S01]  /*9f70*/  FMUL.FTZ R12, R3, R120 ;  /* 0x00000078030c7220 */ /* 0x000fe20000410000 */
[C---:B---3--:R-:W-:Y:S03]  /*9f80*/  HMMA.16816.F32 R100, R128.reuse, R124, R100 ;  /* 0x0000007c8064723c */ /* 0x048fe60000001864 */
[--C-:B------:R-:W-:Y:S01]  /*9f90*/  FFMA.FTZ R169, R13, c[0x0][0x23c], -R167.reuse ;  /* 0x00008f000da97a23 */ /* 0x100fe200000108a7 */
[----:B------:R-:W-:Y:S01]  /*9fa0*/  MUFU.EX2 R168, R168 ;  /* 0x000000a800a87308 */ /* 0x000fe20000000800 */
[----:B------:R-:W-:Y:S02]  /*9fb0*/  FMUL.FTZ R13, R3, R121 ;  /* 0x00000079030d7220 */ /* 0x000fe40000410000 */
[--C-:B------:R-:W-:Y:S01]  /*9fc0*/  FFMA.FTZ R172, R14, c[0x0][0x23c], -R166.reuse ;  /* 0x00008f000eac7a23 */ /* 0x100fe200000108a6 */
[C---:B------:R-:W-:Y:S01]  /*9fd0*/  HMMA.16816.F32 R104, R128.reuse, R126, R104 ;  /* 0x0000007e8068723c */ /* 0x040fe20000001868 */
[----:B------:R-:W-:Y:S03]  /*9fe0*/  LDSM.16.MT88.4 R124, [R190+0xc800] ;  /* 0x00c80000be7c783b */ /* 0x000fe60000004200 */
[C---:B------:R-:W-:Y:S02]  /*9ff0*/  FMUL.FTZ R14, R2.reuse, R122 ;  /* 0x0000007a020e7220 */ /* 0x040fe40000410000 */
[--C-:B------:R-:W-:Y:S01]  /*a000*/  FFMA.FTZ R173, R15, c[0x0][0x23c], -R166.reuse ;  /* 0x00008f000fad7a23 */ /* 0x100fe200000108a6 */
[----:B------:R-:W3:Y:S01]  /*a010*/  MUFU.EX2 R169, R169 ;  /* 0x000000a900a97308 */ /* 0x000ee20000000800 */
[C---:B------:R-:W-:Y:S02]  /*a020*/  FMUL.FTZ R15, R2.reuse, R123 ;  /* 0x0000007b020f7220 */ /* 0x040fe40000410000 */
[----:B------:R-:W4:Y:S02]  /*a030*/  LDSM.16.MT88.4 R120, [R192+0xc800] ;  /* 0x00c80000c078783b */ /* 0x000f240000004200 */
[C---:B------:R-:W-:Y:S02]  /*a040*/  FMUL.FTZ R108, R3.reuse, R108 ;  /* 0x0000006c036c7220 */ /* 0x040fe40000410000 */
[----:B------:R-:W-:Y:S02]  /*a050*/  FMUL.FTZ R109, R3, R109 ;  /* 0x0000006d036d7220 */ /* 0x000fe40000410000 */
[C---:B------:R-:W-:Y:S01]  /*a060*/  FMUL.FTZ R110, R2.reuse, R110 ;  /* 0x0000006e026e7220 */ /* 0x040fe20000410000 */
[----:B------:R-:W-:Y:S01]  /*a070*/  MUFU.EX2 R172, R172 ;  /* 0x000000ac00ac7308 */ /* 0x000fe20000000800 */
[----:B------:R-:W-:Y:S02]  /*a080*/  FMUL.FTZ R111, R2, R111 ;  /* 0x0000006f026f7220 */ /* 0x000fe40000410000 */
[--C-:B------:R-:W-:Y:S02]  /*a090*/  FFMA.FTZ R170, R16, c[0x0][0x23c], -R167.reuse ;  /* 0x00008f0010aa7a23 */ /* 0x100fe400000108a7 */
[----:B------:R-:W-:Y:S02]  /*a0a0*/  FFMA.FTZ R171, R17, c[0x0][0x23c], -R167 ;  /* 0x00008f0011ab7a23 */ /* 0x000fe400000108a7 */
[--C-:B------:R-:W-:Y:S01]  /*a0b0*/  FFMA.FTZ R174, R18, c[0x0][0x23c], -R166.reuse ;  /* 0x00008f0012ae7a23 */ /* 0x100fe200000108a6 */
[C---:B-1----:R-:W-:Y:S02]  /*a0c0*/  HMMA.16816.F32 R108, R128.reuse, R136, R108 ;  /* 0x00000088806c723c */ /* 0x042fe4000000186c */
[----:B------:R-:W-:Y:S01]  /*a0d0*/  MUFU.EX2 R170, R170 ;  /* 0x000000aa00aa7308 */ /* 0x000fe20000000800 */
[----:B------:R-:W-:Y:S02]  /*a0e0*/  FFMA.FTZ R175, R19, c[0x0][0x23c], -R166 ;  /* 0x00008f0013af7a23 */ /* 0x000fe400000108a6 */
[----:B------:R-:W-:Y:S01]  /*a0f0*/  FMUL.FTZ R16, R3, R116 ;  /* 0x0000007403107220 */ /* 0x000fe20000410000 */
[----:B---3--:R-:W-:Y:S01]  /*a100*/  F2FP.PACK_AB R116, R169, R168 ;  /* 0x000000a8a974723e */ /* 0x008fe200000000ff */
[C---:B------:R-:W-:Y:S01]  /*a110*/  FMUL.FTZ R17, R3.reuse, R117 ;  /* 0x0000007503117220 */ /* 0x040fe20000410000 */
[C---:B------:R-:W-:Y:S01]  /*a120*/  HMMA.16816.F32 R12, R128.reuse, R138, R12 ;  /* 0x0000008a800c723c */ /* 0x040fe2000000180c */
[----:B------:R-:W1:Y:S03]  /*a130*/  LDSM.16.MT88.4 R136, [R189+0xc800] ;  /* 0x00c80000bd88783b */ /* 0x000e660000004200 */
[----:B------:R-:W3:Y:S01]  /*a140*/  MUFU.EX2 R171, R171 ;  /* 0x000000ab00ab7308 */ /* 0x000ee20000000800 */
[C---:B------:R-:W-:Y:S02]  /*a150*/  FMUL.FTZ R18, R2.reuse, R118 ;  /* 0x0000007602127220 */ /* 0x040fe40000410000 */
[C---:B------:R-:W-:Y:S02]  /*a160*/  FMUL.FTZ R19, R2.reuse, R119 ;  /* 0x0000007702137220 */ /* 0x040fe40000410000 */
[C---:B------:R-:W-:Y:S03]  /*a170*/  FMUL.FTZ R112, R3.reuse, R112 ;  /* 0x0000007003707220 */ /* 0x040fe60000410000 */
[C---:B------:R-:W-:Y:S02]  /*a180*/  FMUL.FTZ R113, R3.reuse, R113 ;  /* 0x0000007103717220 */ /* 0x040fe40000410000 */
[C---:B--2---:R-:W-:Y:S01]  /*a190*/  HMMA.16816.F32 R16, R128.reuse, R140, R16 ;  /* 0x0000008c8010723c */ /* 0x044fe20000001810 */
[----:B------:R-:W2:Y:S02]  /*a1a0*/  MUFU.EX2 R173, R173 ;  /* 0x000000ad00ad7308 */ /* 0x000ea40000000800 */
[C---:B------:R-:W-:Y:S02]  /*a1b0*/  FMUL.FTZ R114, R2.reuse, R114 ;  /* 0x0000007202727220 */ /* 0x040fe40000410000 */
[C---:B------:R-:W-:Y:S02]  /*a1c0*/  FMUL.FTZ R115, R2.reuse, R115 ;  /* 0x0000007302737220 */ /* 0x040fe40000410000 */
[----:B------:R-:W-:Y:S02]  /*a1d0*/  FFMA.FTZ R165, R3, R220, R165 ;  /* 0x000000dc03a57223 */ /* 0x000fe400000100a5 */
[----:B------:R-:W-:Y:S02]  /*a1e0*/  FFMA.FTZ R161, R2, R219, R161 ;  /* 0x000000db02a17223 */ /* 0x000fe400000100a1 */
[----:B------:R-:W-:Y:S01]  /*a1f0*/  MUFU.EX2 R174, R174 ;  /* 0x000000ae00ae7308 */ /* 0x000fe20000000800 */
[----:B------:R-:W-:Y:S01]  /*a200*/  HMMA.16816.F32 R112, R128, R142, R112 ;  /* 0x0000008e8070723c */ /* 0x000fe20000001870 */
[----:B------:R-:W-:Y:S02]  /*a210*/  LDSM.16.MT88.4 R128, [R190+0x10800] ;  /* 0x01080000be80783b */ /* 0x000fe40000004200 */
[----:B---3--:R-:W-:Y:S01]  /*a220*/  F2FP.PACK_AB R118, R171, R170 ;  /* 0x000000aaab76723e */ /* 0x008fe200000000ff */
[----:B------:R-:W-:Y:S02]  /*a230*/  FADD.FTZ R164, R164, R165 ;  /* 0x000000a5a4a47221 */ /* 0x000fe40000010000 */
[----:B------:R-:W-:Y:S02]  /*a240*/  FADD.FTZ R160, R160, R161 ;  /* 0x000000a1a0a07221 */ /* 0x000fe40000010000 */
[----:B------:R-:W-:Y:S01]  /*a250*/  FADD.FTZ R163, R163, R164 ;  /* 0x000000a4a3a37221 */ /* 0x000fe20000010000 */
[----:B------:R-:W3:Y:S01]  /*a260*/  MUFU.EX2 R175, R175 ;  /* 0x000000af00af7308 */ /* 0x000ee20000000800 */
[----:B------:R-:W-:Y:S02]  /*a270*/  LDSM.16.MT88.4 R140, [R190+0xd000] ;  /* 0x00d00000be8c783b */ /* 0x000fe40000004200 */
[----:B------:R-:W-:Y:S01]  /*a280*/  FADD.FTZ R3, R135, R160 ;  /* 0x000000a087037221 */ /* 0x000fe20000010000 */
[----:B--2---:R-:W-:Y:S01]  /*a290*/  F2FP.PACK_AB R117, R173, R172 ;  /* 0x000000acad75723e */ /* 0x004fe200000000ff */
[----:B------:R-:W-:Y:S01]  /*a2a0*/  FADD.FTZ R163, R162, R163 ;  /* 0x000000a3a2a37221 */ /* 0x000fe20000010000 */
[----:B------:R-:W-:Y:S01]  /*a2b0*/  MOV R135, R132 ;  /* 0x0000008400877202 */ /* 0x000fe20000000f00 */
[----:B------:R-:W-:Y:S02]  /*a2c0*/  FADD.FTZ R3, R134, R3 ;  /* 0x0000000386037221 */ /* 0x000fe40000010000 */
[----:B------:R-:W-:Y:S02]  /*a2d0*/  FADD.FTZ R168, R168, R163 ;  /* 0x000000a3a8a87221 */ /* 0x000fe40000010000 */
[----:B------:R-:W-:Y:S02]  /*a2e0*/  FADD.FTZ R172, R172, R3 ;  /* 0x00000003acac7221 */ /* 0x000fe40000010000 */
[----:B------:R-:W-:Y:S02]  /*a2f0*/  FADD.FTZ R169, R169, R168 ;  /* 0x000000a8a9a97221 */ /* 0x000fe40000010000 */
[----:B------:R-:W-:Y:S02]  /*a300*/  FADD.FTZ R173, R173, R172 ;  /* 0x000000acadad7221 */ /* 0x000fe40000010000 */
[----:B------:R-:W-:Y:S04]  /*a310*/  FADD.FTZ R170, R170, R169 ;  /* 0x000000a9aaaa7221 */ /* 0x000fe80000010000 */
[----:B------:R-:W-:Y:S01]  /*a320*/  FADD.FTZ R171, R171, R170 ;  /* 0x000000aaabab7221 */ /* 0x000fe20000010000 */
[C---:B---3--:R-:W-:Y:S01]  /*a330*/  F2FP.PACK_AB R119, R175.reuse, R174 ;  /* 0x000000aeaf77723e */ /* 0x048fe200000000ff */
[----:B------:R-:W-:Y:S04]  /*a340*/  FADD.FTZ R174, R174, R173 ;  /* 0x000000adaeae7221 */ /* 0x000fe80000010000 */
[----:B------:R-:W-:Y:S02]  /*a350*/  FADD.FTZ R175, R175, R174 ;  /* 0x000000aeafaf7221 */ /* 0x000fe40000010000 */
[C---:B----4-:R-:W-:Y:S08]  /*a360*/  HMMA.16816.F32 R4, R116.reuse, R120, R4 ;  /* 0x000000787404723c */ /* 0x050ff00000001804 */
        /* <DEDUP_REMOVED lines=22> */
[----:B------:R-:W-:Y:S01]  /*a4d0*/  FFMA.FTZ R167, R33, c[0x0][0x23c], -R167 ;  /* 0x00008f0021a77a23 */ /* 0x000fe200000108a7 */
[----:B------:R-:W4:Y:S01]  /*a4e0*/  MUFU.EX2 R153, R153 ;  /* 0x0000009900997308 */ /* 0x000f220000000800 */
[C---:B------:R-:W-:Y:S04]  /*a4f0*/  HMMA.16816.F32 R80, R116.reuse, R158, R80 ;  /* 0x0000009e7450723c */ /* 0x040fe80000001850 */
[--C-:B------:R-:W-:Y:S02]  /*a500*/  FFMA.FTZ R156, R22, c[0x0][0x23c], -R166.reuse ;  /* 0x00008f00169c7a23 */ /* 0x100fe400000108a6 */
[--C-:B------:R-:W-:Y:S02]  /*a510*/  FFMA.FTZ R157, R23, c[0x0][0x23c], -R166.reuse ;  /* 0x00008f00179d7a23 */ /* 0x100fe400000108a6 */
[C---:B--2---:R-:W-:Y:S01]  /*a520*/  HMMA.16816.F32 R84, R116.reuse, R120, R84 ;  /* 0x000000787454723c */ /* 0x044fe20000001854 */
[----:B------:R-:W-:Y:S03]  /*a530*/  MUFU.EX2 R154, R154 ;  /* 0x0000009a009a7308 */ /* 0x000fe60000000800 */
[--C-:B------:R-:W-:Y:S02]  /*a540*/  FFMA.FTZ R158, R26, c[0x0][0x23c], -R166.reuse ;  /* 0x00008f001a9e7a23 */ /* 0x100fe400000108a6 */
[--C-:B------:R-:W-:Y:S02]  /*a550*/  FFMA.FTZ R159, R27, c[0x0][0x23c], -R166.reuse ;  /* 0x00008f001b9f7a23 */ /* 0x100fe400000108a6 */
[C---:B------:R-:W-:Y:S01]  /*a560*/  HMMA.16816.F32 R88, R116.reuse, R122, R88 ;  /* 0x0000007a7458723c */ /* 0x040fe20000001858 */
[----:B------:R-:W2:Y:S02]  /*a570*/  LDSM.16.MT88.4 R120, [R188+0x10800] ;  /* 0x01080000bc78783b */ /* 0x000ea40000004200 */
[----:B------:R-:W5:Y:S01]  /*a580*/  MUFU.EX2 R155, R155 ;  /* 0x0000009b009b7308 */ /* 0x000f620000000800 */
[----:B------:R-:W-:Y:S01]  /*a590*/  FFMA.FTZ R166, R35, c[0x0][0x23c], -R166 ;  /* 0x00008f0023a67a23 */ /* 0x000fe200000108a6 */
[C---:B----4-:R-:W-:Y:S03]  /*a5a0*/  F2FP.PACK_AB R20, R153.reuse, R152 ;  /* 0x000000989914723e */ /* 0x050fe600000000ff */
[C---:B---3--:R-:W-:Y:S01]  /*a5b0*/  HMMA.16816.F32 R92, R116.reuse, R124, R92 ;  /* 0x0000007c745c723c */ /* 0x048fe2000000185c */
[----:B------:R-:W-:Y:S03]  /*a5c0*/  LDSM.16.MT88.4 R24, [R189+0xd000] ;  /* 0x00d00000bd18783b */ /* 0x000fe60000004200 */
[----:B------:R-:W-:Y:S01]  /*a5d0*/  FADD.FTZ R152, R152, R171 ;  /* 0x000000ab98987221 */ /* 0x000fe20000010000 */
[----:B------:R-:W-:Y:S03]  /*a5e0*/  MUFU.EX2 R156, R156 ;  /* 0x0000009c009c7308 */ /* 0x000fe60000000800 */
[C---:B------:R-:W-:Y:S01]  /*a5f0*/  HMMA.16816.F32 R96, R116.reuse, R126, R96 ;  /* 0x0000007e7460723c */ /* 0x040fe20000001860 */
[----:B------:R-:W3:Y:S03]  /*a600*/  LDSM.16.MT88.4 R124, [R192+0xd000] ;  /* 0x00d00000c07c783b */ /* 0x000ee60000004200 */
[----:B------:R-:W-:Y:S03]  /*a610*/  FADD.FTZ R153, R153, R152 ;  /* 0x0000009899997221 */ /* 0x000fe60000010000 */
[----:B------:R-:W4:Y:S01]  /*a620*/  MUFU.EX2 R157, R157 ;  /* 0x0000009d009d7308 */ /* 0x000f220000000800 */
[C---:B------:R-:W-:Y:S01]  /*a630*/  HMMA.16816.F32 R100, R116.reuse, R128, R100 ;  /* 0x000000807464723c */ /* 0x040fe20000001864 */
[----:B------:R-:W-:Y:S03]  /*a640*/  LDSM.16.MT88.4 R32, [R189+0xd800] ;  /* 0x00d80000bd20783b */ /* 0x000fe60000004200 */
[C---:B-----5:R-:W-:Y:S01]  /*a650*/  F2FP.PACK_AB R22, R155.reuse, R154 ;  /* 0x0000009a9b16723e */ /* 0x060fe200000000ff */
[----:B------:R-:W-:Y:S03]  /*a660*/  FADD.FTZ R154, R154, R153 ;  /* 0x000000999a9a7221 */ /* 0x000fe60000010000 */
[C---:B------:R-:W-:Y:S01]  /*a670*/  HMMA.16816.F32 R104, R116.reuse, R130, R104 ;  /* 0x000000827468723c */ /* 0x040fe20000001868 */
[----:B------:R-:W5:Y:S01]  /*a680*/  LDSM.16.MT88.4 R128, [R188+0xd000] ;  /* 0x00d00000bc80783b */ /* 0x000f620000004200 */
[----:B------:R-:W-:Y:S02]  /*a690*/  MUFU.EX2 R158, R158 ;  /* 0x0000009e009e7308 */ /* 0x000fe40000000800 */
[----:B------:R-:W-:Y:S04]  /*a6a0*/  FADD.FTZ R154, R155, R154 ;  /* 0x0000009a9b9a7221 */ /* 0x000fe80000010000 */
[C---:B-1----:R-:W-:Y:S04]  /*a6b0*/  HMMA.16816.F32 R108, R116.reuse, R136, R108 ;  /* 0x00000088746c723c */ /* 0x042fe8000000186c */
[----:B------:R-:W1:Y:S01]  /*a6c0*/  MUFU.EX2 R159, R159 ;  /* 0x0000009f009f7308 */ /* 0x000e620000000800 */
[C---:B----4-:R-:W-:Y:S03]  /*a6d0*/  F2FP.PACK_AB R21, R157.reuse, R156 ;  /* 0x0000009c9d15723e */ /* 0x050fe600000000ff */
[C---:B------:R-:W-:Y:S01]  /*a6e0*/  HMMA.16816.F32 R12, R116.reuse, R138, R12 ;  /* 0x0000008a740c723c */ /* 0x040fe2000000180c */
[----:B------:R-:W4:Y:S03]  /*a6f0*/  LDSM.16.MT88.4 R136, [R192+0xf000] ;  /* 0x00f00000c088783b */ /* 0x000f260000004200 */
[----:B------:R-:W-:Y:S02]  /*a700*/  FADD.FTZ R156, R156, R175 ;  /* 0x000000af9c9c7221 */ /* 0x000fe40000010000 */
[----:B------:R-:W4:Y:S02]  /*a710*/  MUFU.EX2 R226, R167 ;  /* 0x000000a700e27308 */ /* 0x000f240000000800 */
[C---:B--2---:R-:W-:Y:S04]  /*a720*/  HMMA.16816.F32 R16, R116.reuse, R120, R16 ;  /* 0x000000787410723c */ /* 0x044fe80000001810 */
[----:B------:R-:W-:Y:S04]  /*a730*/  FADD.FTZ R157, R157, R156 ;  /* 0x0000009c9d9d7221 */ /* 0x000fe80000010000 */
[----:B------:R-:W-:Y:S01]  /*a740*/  HMMA.16816.F32 R112, R116, R122, R112 ;  /* 0x0000007a7470723c */ /* 0x000fe20000001870 */
[----:B------:R-:W2:Y:S01]  /*a750*/  LDSM.16.MT88.4 R116, [R188+0xf000] ;  /* 0x00f00000bc74783b */ /* 0x000ea20000004200 */
[----:B------:R-:W2:Y:S02]  /*a760*/  MUFU.EX2 R166, R166 ;  /* 0x000000a600a67308 */ /* 0x000ea40000000800 */
[C---:B-1----:R-:W-:Y:S01]  /*a770*/  F2FP.PACK_AB R23, R159.reuse, R158 ;  /* 0x0000009e9f17723e */ /* 0x042fe200000000ff */
[----:B------:R-:W-:Y:S04]  /*a780*/  FADD.FTZ R2, R158, R157 ;  /* 0x0000009d9e027221 */ /* 0x000fe80000010000 */
[----:B------:R-:W-:Y:S02]  /*a790*/  LDSM.16.MT88.4 R120, [R190+0x11000] ;  /* 0x01100000be78783b */ /* 0x000fe40000004200 */
[C---:B---3--:R-:W-:Y:S05]  /*a7a0*/  HMMA.16816.F32 R4, R20.reuse, R124, R4 ;  /* 0x0000007c1404723c */ /* 0x048fea0000001804 */
[----:B------:R-:W-:Y:S03]  /*a7b0*/  FADD.FTZ R2, R159, R2 ;  /* 0x000000029f027221 */ /* 0x000fe60000010000 */
[C---:B------:R-:W-:Y:S01]  /*a7c0*/  HMMA.16816.F32 R8, R20.reuse, R126, R8 ;  /* 0x0000007e1408723c */ /* 0x040fe20000001808 */
[----:B------:R-:W-:Y:S07]  /*a7d0*/  LDSM.16.MT88.4 R124, [R189+0x11000] ;  /* 0x01100000bd7c783b */ /* 0x000fee0000004200 */
[C---:B------:R-:W-:Y:S08]  /*a7e0*/  HMMA.16816.F32 R36, R20.reuse, R140, R36 ;  /* 0x0000008c1424723c */ /* 0x040ff00000001824 */
[C---:B------:R-:W-:Y:S01]  /*a7f0*/  HMMA.16816.F32 R40, R20.reuse, R142, R40 ;  /* 0x0000008e1428723c */ /* 0x040fe20000001828 */
[----:B------:R-:W-:Y:S07]  /*a800*/  LDSM.16.MT88.4 R140, [R190+0xf800] ;  /* 0x00f80000be8c783b */ /* 0x000fee0000004200 */
[C---:B------:R-:W-:Y:S08]  /*a810*/  HMMA.16816.F32 R44, R20.reuse, R24, R44 ;  /* 0x00000018142c723c */ /* 0x040ff0000000182c */
[C---:B------:R-:W-:Y:S01]  /*a820*/  HMMA.16816.F32 R48, R20.reuse, R26, R48 ;  /* 0x0000001a1430723c */ /* 0x040fe20000001830 */
[----:B------:R-:W1:Y:S07]  /*a830*/  LDSM.16.MT88.4 R24, [R192+0x11000] ;  /* 0x01100000c018783b */ /* 0x000e6e0000004200 */
[C---:B-----5:R-:W-:Y:S08]  /*a840*/  HMMA.16816.F32 R52, R20.reuse, R128, R52 ;  /* 0x000000801434723c */ /* 0x060ff00000001834 */
[C---:B------:R-:W-:Y:S08]  /*a850*/  HMMA.16816.F32 R56, R20.reuse, R130, R56 ;  /* 0x000000821438723c */ /* 0x040ff00000001838 */
[C---:B----4-:R-:W-:Y:S08]  /*a860*/  HMMA.16816.F32 R60, R20.reuse, R136, R60 ;  /* 0x00000088143c723c */ /* 0x050ff0000000183c */
        /* <DEDUP_REMOVED lines=17> */
[C---:B------:R-:W-:Y:S08]  /*a980*/  HMMA.16816.F32 R108, R20.reuse, R124, R108 ;  /* 0x0000007c146c723c */ /* 0x040ff0000000186c */
[C---:B------:R-:W-:Y:S08]  /*a990*/  HMMA.16816.F32 R12, R20.reuse, R126, R12 ;  /* 0x0000007e140c723c */ /* 0x040ff0000000180c */
[C---:B--2---:R-:W-:Y:S08]  /*a9a0*/  HMMA.16816.F32 R16, R20.reuse, R116, R16 ;  /* 0x000000741410723c */ /* 0x044ff00000001810 */
[----:B------:R-:W-:Y:S01]  /*a9b0*/  HMMA.16816.F32 R112, R20, R118, R112 ;  /* 0x000000761470723c */ /* 0x000fe20000001870 */
[----:B------:R-:W2:Y:S06]  /*a9c0*/  LDSM.16.MT88.4 R116, [R189+0xf800] ;  /* 0x00f80000bd74783b */ /* 0x000eac0000004200 */
[----:B------:R-:W-:Y:S01]  /*a9d0*/  F2FP.PACK_AB R20, R224, R223 ;  /* 0x000000dfe014723e */ /* 0x000fe200000000ff */
[----:B------:R-:W-:Y:S01]  /*a9e0*/  FADD.FTZ R223, R223, R154 ;  /* 0x0000009adfdf7221 */ /* 0x000fe20000010000 */
[----:B------:R-:W-:Y:S03]  /*a9f0*/  F2FP.PACK_AB R22, R226, R225 ;  /* 0x000000e1e216723e */ /* 0x000fe600000000ff */
[----:B------:R-:W-:Y:S01]  /*aa00*/  F2FP.PACK_AB R21, R228, R227 ;  /* 0x000000e3e415723e */ /* 0x000fe200000000ff */
[----:B------:R-:W-:Y:S01]  /*aa10*/  FADD.FTZ R227, R227, R2 ;  /* 0x00000002e3e37221 */ /* 0x000fe20000010000 */
[----:B------:R-:W-:Y:S01]  /*aa20*/  F2FP.PACK_AB R23, R166, R229 ;  /* 0x000000e5a617723e */ /* 0x000fe200000000ff */
[----:B------:R-:W-:Y:S01]  /*aa30*/  FADD.FTZ R224, R224, R223 ;  /* 0x000000dfe0e07221 */ /* 0x000fe20000010000 */
[----:B------:R-:W-:Y:S01]  /*aa40*/  IADD3 R2, R218, -0x1, RZ ;  /* 0xffffffffda027810 */ /* 0x000fe20007ffe0ff */
[----:B------:R-:W-:Y:S02]  /*aa50*/  FADD.FTZ R228, R228, R227 ;  /* 0x000000e3e4e47221 */ /* 0x000fe40000010000 */
[----:B------:R-:W-:Y:S01]  /*aa60*/  FADD.FTZ R225, R225, R224 ;  /* 0x000000e0e1e17221 */ /* 0x000fe20000010000 */
[----:B------:R-:W-:Y:S01]  /*aa70*/  MOV R218, R2 ;  /* 0x0000000200da7202 */ /* 0x000fe20000000f00 */
[C---:B-1----:R-:W-:Y:S01]  /*aa80*/  HMMA.16816.F32 R128, R20.reuse, R24, R4 ;  /* 0x000000181480723c */ /* 0x042fe20000001804 */
[----:B------:R-:W1:Y:S02]  /*aa90*/  LDSM.16.MT88.4 R4, [R190+0x11800] ;  /* 0x01180000be04783b */ /* 0x000e640000004200 */
[----:B------:R-:W-:Y:S01]  /*aaa0*/  FADD.FTZ R219, R229, R228 ;  /* 0x000000e4e5db7221 */ /* 0x000fe20000010000 */
[----:B------:R-:W-:Y:S01]  /*aab0*/  MOV R2, R133 ;  /* 0x0000008500027202 */ /* 0x000fe20000000f00 */
[----:B------:R-:W-:Y:S02]  /*aac0*/  FADD.FTZ R220, R226, R225 ;  /* 0x000000e1e2dc7221 */ /* 0x000fe40000010000 */
[----:B------:R-:W-:Y:S01]  /*aad0*/  FADD.FTZ R219, R166, R219 ;  /* 0x000000dba6db7221 */ /* 0x000fe20000010000 */
[C---:B------:R-:W-:Y:S01]  /*aae0*/  HMMA.16816.F32 R124, R20.reuse, R26, R8 ;  /* 0x0000001a147c723c */ /* 0x040fe20000001808 */
[----:B------:R-:W-:Y:S07]  /*aaf0*/  LDSM.16.MT88.4 R8, [R188+0x11800] ;  /* 0x01180000bc08783b */ /* 0x000fee0000004200 */
[C---:B------:R-:W-:Y:S08]  /*ab00*/  HMMA.16816.F32 R36, R20.reuse, R28, R36 ;  /* 0x0000001c1424723c */ /* 0x040ff00000001824 */
[C---:B------:R-:W-:Y:S08]  /*ab10*/  HMMA.16816.F32 R40, R20.reuse, R30, R40 ;  /* 0x0000001e1428723c */ /* 0x040ff00000001828 */
[C---:B------:R-:W-:Y:S08]  /*ab20*/  HMMA.16816.F32 R44, R20.reuse, R32, R44 ;  /* 0x00000020142c723c */ /* 0x040ff0000000182c */
[C---:B------:R-:W-:Y:S08]  /*ab30*/  HMMA.16816.F32 R48, R20.reuse, R34, R48 ;  /* 0x000000221430723c */ /* 0x040ff00000001830 */
[C---:B---3--:R-:W-:Y:S08]  /*ab40*/  HMMA.16816.F32 R52, R20.reuse, R120, R52 ;  /* 0x000000781434723c */ /* 0x048ff00000001834 */
        /* <DEDUP_REMOVED lines=16> */
[C---:B------:R-:W-:Y:S08]  /*ac50*/  HMMA.16816.F32 R116, R20.reuse, R8, R16 ;  /* 0x000000081474723c */ /* 0x040ff00000001810 */
[----:B------:R-:W-:Y:S01]  /*ac60*/  HMMA.16816.F32 R112, R20, R10, R112 ;  /* 0x0000000a1470723c */ /* 0x000fe20000001870 */
[----:B------:R-:W-:-:S07]  /*ac70*/  @P1 BRA `(.L_x_3427) ;  /* 0xffffc28000001947 */ /* 0x000fce000383ffff */
.L_x_3423:
        /* <DEDUP_REMOVED lines=9> */
[----:B-1----:R-:W-:-:S03]  /*ad10*/  FADD.FTZ R0, R5, R0 ;  /* 0x0000000005007221 */ /* 0x002fc60000010000 */
[----:B------:R-:W1:Y:S01]  /*ad20*/  S2R R5, SR_TID.X ;  /* 0x0000000000057919 */ /* 0x000e620000002100 */
[----:B--2---:R-:W-:Y:S01]  /*ad30*/  FADD.FTZ R2, R7, R2 ;  /* 0x0000000207027221 */ /* 0x004fe20000010000 */
[----:B------:R-:W-:-:S04]  /*ad40*/  FSETP.NE.FTZ.AND P3, PT, R0, RZ, PT ;  /* 0x000000ff0000720b */ /* 0x000fc80003f75000 */
[----:B------:R-:W-:-:S09]  /*ad50*/  FSETP.NE.FTZ.AND P4, PT, R2, RZ, PT ;  /* 0x000000ff0200720b */ /* 0x000fd20003f95000 */
[----:B------:R-:W2:Y:S01]  /*ad60*/  @P3 MUFU.RCP R4, R0 ;  /* 0x0000000000043308 */ /* 0x000ea20000001000 */
[----:B-1----:R-:W-:-:S07]  /*ad70*/  SHF.R.S32.HI R6, RZ, 0x1f, R5 ;  /* 0x0000001fff067819 */ /* 0x002fce0000011405 */
[----:B------:R-:W1:Y:S01]  /*ad80*/  @P4 MUFU.RCP R3, R2 ;  /* 0x0000000200034308 */ /* 0x000e620000001000 */
[----:B------:R-:W-:-:S04]  /*ad90*/  LEA.HI R7, R6, R5, RZ, 0x2 ;  /* 0x0000000506077211 */ /* 0x000fc800078f10ff */
[--C-:B------:R-:W-:Y:S01]  /*ada0*/  SHF.R.S32.HI R9, RZ, 0x2, R7.reuse ;  /* 0x00000002ff097819 */ /* 0x100fe20000011407 */
[C---:B--2---:R-:W-:Y:S01]  /*adb0*/  FMUL.FTZ R131, R4.reuse, R131 ;  /* 0x0000008304837220 */ /* 0x044fe20000410000 */
[----:B------:R-:W-:Y:S01]  /*adc0*/  SHF.R.S32.HI R8, RZ, 0x1f, R7 ;  /* 0x0000001fff087819 */ /* 0x000fe20000011407 */
[C---:B------:R-:W-:Y:S01]  /*add0*/  FMUL.FTZ R130, R4.reuse, R130 ;  /* 0x0000008204827220 */ /* 0x040fe20000410000 */
[----:B------:R-:W-:Y:S01]  /*ade0*/  LOP3.LUT R10, R7, 0x3ffffffc, RZ, 0xc0, !PT ;  /* 0x3ffffffc070a7812 */ /* 0x000fe200078ec0ff */
[----:B------:R-:W-:Y:S01]  /*adf0*/  FMUL.FTZ R127, R4, R127 ;  /* 0x0000007f047f7220 */ /* 0x000fe20000410000 */
[----:B------:R-:W-:Y:S01]  /*ae00*/  LEA.HI R8, R8, R9, RZ, 0x3 ;  /* 0x0000000908087211 */ /* 0x000fe200078f18ff */
[----:B------:R-:W-:Y:S01]  /*ae10*/  FMUL.FTZ R126, R4, R126 ;  /* 0x0000007e047e7220 */ /* 0x000fe20000410000 */
[----:B------:R-:W-:Y:S01]  /*ae20*/  IADD3 R10, -R10, R5, RZ ;  /* 0x000000050a0a7210 */ /* 0x000fe20007ffe1ff */
[C---:B-1----:R-:W-:Y:S01]  /*ae30*/  FMUL.FTZ R128, R3.reuse, R128 ;  /* 0x0000008003807220 */ /* 0x042fe20000410000 */
[----:B------:R-:W-:Y:S01]  /*ae40*/  LOP3.LUT R8, R8, 0xfffffff8, RZ, 0xc0, !PT ;  /* 0xfffffff808087812 */ /* 0x000fe200078ec0ff */
[----:B------:R-:W-:Y:S01]  /*ae50*/  FMUL.FTZ R129, R3, R129 ;  /* 0x0000008103817220 */ /* 0x000fe20000410000 */
[----:B------:R-:W-:Y:S01]  /*ae60*/  F2FP.PACK_AB R130, R131, R130 ;  /* 0x000000828382723e */ /* 0x000fe200000000ff */
[----:B------:R-:W-:Y:S01]  /*ae70*/  FMUL.FTZ R124, R3, R124 ;  /* 0x0000007c037c7220 */ /* 0x000fe20000410000 */
[----:B------:R-:W-:Y:S01]  /*ae80*/  IADD3 R8, R9, -R8, RZ ;  /* 0x8000000809087210 */ /* 0x000fe20007ffe0ff */
[C---:B------:R-:W-:Y:S01]  /*ae90*/  FMUL.FTZ R125, R3.reuse, R125 ;  /* 0x0000007d037d7220 */ /* 0x040fe20000410000 */
[----:B------:R-:W-:Y:S01]  /*aea0*/  LEA.HI R9, R6, R5, RZ, 0x5 ;  /* 0x0000000506097211 */ /* 0x000fe200078f28ff */
[C---:B------:R-:W-:Y:S01]  /*aeb0*/  FMUL.FTZ R36, R3.reuse, R36 ;  /* 0x0000002403247220 */ /* 0x040fe20000410000 */
[C---:B------:R-:W-:Y:S01]  /*aec0*/  SHF.L.U32 R11, R8.reuse, 0x6, RZ ;  /* 0x00000006080b7819 */ /* 0x040fe200000006ff */
[C---:B------:R-:W-:Y:S01]  /*aed0*/  FMUL.FTZ R37, R3.reuse, R37 ;  /* 0x0000002503257220 */ /* 0x040fe20000410000 */
[----:B------:R-:W-:Y:S01]  /*aee0*/  SHF.R.S32.HI R7, RZ, 0x5, R9 ;  /* 0x00000005ff077819 */ /* 0x000fe20000011409 */
[----:B------:R-:W-:Y:S01]  /*aef0*/  FMUL.FTZ R40, R3, R40 ;  /* 0x0000002803287220 */ /* 0x000fe20000410000 */
[----:B------:R-:W-:Y:S01]  /*af00*/  LOP3.LUT R11, R11, 0x1c0, RZ, 0xc0, !PT ;  /* 0x000001c00b0b7812 */ /* 0x000fe200078ec0ff */
[C---:B------:R-:W-:Y:S01]  /*af10*/  FMUL.FTZ R41, R3.reuse, R41 ;  /* 0x0000002903297220 */ /* 0x040fe20000410000 */
[----:B------:R-:W-:Y:S01]  /*af20*/  LOP3.LUT R12, R8, 0x1, RZ, 0xc0, !PT ;  /* 0x00000001080c7812 */ /* 0x000fe200078ec0ff */
[----:B------:R-:W-:Y:S01]  /*af30*/  FMUL.FTZ R44, R3, R44 ;  /* 0x0000002c032c7220 */ /* 0x000fe20000410000 */
[----:B------:R-:W-:Y:S01]  /*af40*/  LEA R10, R7, R10, 0x9 ;  /* 0x0000000a070a7211 */ /* 0x000fe200078e48ff */
[----:B------:R-:W-:Y:S01]  /*af50*/  FMUL.FTZ R45, R3, R45 ;  /* 0x0000002d032d7220 */ /* 0x000fe20000410000 */
[----:B------:R-:W-:Y:S01]  /*af60*/  LEA.HI R11, R11, R11, RZ, 0x1d ;  /* 0x0000000b0b0b7211 */ /* 0x000fe200078fe8ff */
[C---:B------:R-:W-:Y:S01]  /*af70*/  FMUL.FTZ R48, R3.reuse, R48 ;  /* 0x0000003003307220 */ /* 0x040fe20000410000 */
[----:B------:R-:W-:Y:S01]  /*af80*/  ISETP.NE.U32.AND P0, PT, R12, 0x1, PT ;  /* 0x000000010c00780c */ /* 0x000fe20003f05070 */
[C---:B------:R-:W-:Y:S01]  /*af90*/  FMUL.FTZ R49, R3.reuse, R49 ;  /* 0x0000003103317220 */ /* 0x040fe20000410000 */
[----:B------:R-:W-:Y:S01]  /*afa0*/  LEA R10, R10, R11, 0x1 ;  /* 0x0000000b0a0a7211 */ /* 0x000fe200078e08ff */
[C---:B------:R-:W-:Y:S01]  /*afb0*/  FMUL.FTZ R52, R3.reuse, R52 ;  /* 0x0000003403347220 */ /* 0x040fe20000410000 */
[----:B------:R-:W-:Y:S01]  /*afc0*/  R2P PR, R8, 0x6 ;  /* 0x0000000608007804 */ /* 0x000fe20000000000 */
[C---:B------:R-:W-:Y:S01]  /*afd0*/  FMUL.FTZ R53, R3.reuse, R53 ;  /* 0x0000003503357220 */ /* 0x040fe20000410000 */
[----:B------:R-:W-:Y:S01]  /*afe0*/  SHF.L.U32 R11, R10, 0x1, RZ ;  /* 0x000000010a0b7819 */ /* 0x000fe200000006ff */
[C---:B------:R-:W-:Y:S01]  /*aff0*/  FMUL.FTZ R56, R3.reuse, R56 ;  /* 0x0000003803387220 */ /* 0x040fe20000410000 */
[----:B------:R-:W-:Y:S01]  /*b000*/  MOV R8, 0x20 ;  /* 0x0000002000087802 */ /* 0x000fe20000000f00 */
[----:B------:R-:W-:Y:S01]  /*b010*/  FMUL.FTZ R57, R3, R57 ;  /* 0x0000003903397220 */ /* 0x000fe20000410000 */
[----:B------:R-:W-:Y:S01]  /*b020*/  IADD3 R13, R11, -0x10, RZ ;  /* 0xfffffff00b0d7810 */ /* 0x000fe20007ffe0ff */
[C---:B------:R-:W-:Y:S01]  /*b030*/  FMUL.FTZ R60, R3.reuse, R60 ;  /* 0x0000003c033c7220 */ /* 0x040fe20000410000 */
[----:B------:R-:W-:Y:S01]  /*b040*/  SEL R8, R8, 0xffffffe0, !P1 ;  /* 0xffffffe008087807 */ /* 0x000fe20004800000 */
[----:B------:R-:W-:Y:S01]  /*b050*/  FMUL.FTZ R61, R3, R61 ;  /* 0x0000003d033d7220 */ /* 0x000fe20000410000 */
[----:B------:R-:W-:Y:S01]  /*b060*/  @P0 IADD3 R13, R11, 0x10, RZ ;  /* 0x000000100b0d0810 */ /* 0x000fe20007ffe0ff */
        /* <DEDUP_REMOVED lines=9> */
[----:B------:R-:W-:Y:S01]  /*b100*/  IADD3 R15, R11, R8, RZ ;  /* 0x000000080b0f7210 */ /* 0x000fe20007ffe0ff */
[----:B------:R-:W-:Y:S01]  /*b110*/  FMUL.FTZ R73, R3, R73 ;  /* 0x0000004903497220 */ /* 0x000fe20000410000 */
[----:B------:R-:W-:Y:S01]  /*b120*/  F2FP.PACK_AB R40, R41, R40 ;  /* 0x000000282928723e */ /* 0x000fe200000000ff */
[----:B------:R-:W-:Y:S01]  /*b130*/  FMUL.FTZ R76, R3, R76 ;  /* 0x0000004c034c7220 */ /* 0x000fe20000410000 */
[----:B------:R-:W-:Y:S01]  /*b140*/  F2FP.PACK_AB R44, R45, R44 ;  /* 0x0000002c2d2c723e */ /* 0x000fe200000000ff */
[----:B------:R-:W-:Y:S01]  /*b150*/  FMUL.FTZ R77, R3, R77 ;  /* 0x0000004d034d7220 */ /* 0x000fe20000410000 */
[----:B------:R-:W-:Y:S01]  /*b160*/  F2FP.PACK_AB R48, R49, R48 ;  /* 0x000000303130723e */ /* 0x000fe200000000ff */
[C---:B------:R-:W-:Y:S01]  /*b170*/  FMUL.FTZ R80, R3.reuse, R80 ;  /* 0x0000005003507220 */ /* 0x040fe20000410000 */
[----:B------:R-:W-:Y:S01]  /*b180*/  STS [R11], R128 ;  /* 0x000000800b007388 */ /* 0x000fe20000000800 */
[----:B------:R-:W-:Y:S01]  /*b190*/  FMUL.FTZ R81, R3, R81 ;  /* 0x0000005103517220 */ /* 0x000fe20000410000 */
[----:B------:R-:W-:Y:S01]  /*b1a0*/  F2FP.PACK_AB R52, R53, R52 ;  /* 0x000000343534723e */ /* 0x000fe200000000ff */
[C---:B------:R-:W-:Y:S01]  /*b1b0*/  FMUL.FTZ R84, R3.reuse, R84 ;  /* 0x0000005403547220 */ /* 0x040fe20000410000 */
[----:B------:R-:W-:Y:S01]  /*b1c0*/  STS [R11+0x400], R130 ;  /* 0x000400820b007388 */ /* 0x000fe20000000800 */
        /* <DEDUP_REMOVED lines=38> */
[C---:B------:R-:W-:Y:S01]  /*b430*/  FMUL.FTZ R39, R4.reuse, R39 ;  /* 0x0000002704277220 */ /* 0x040fe20000410000 */
[----:B------:R-:W-:Y:S01]  /*b440*/  @P3 MUFU.LG2 R0, R0 ;  /* 0x0000000000003308 */ /* 0x000fe20000000c00 */
[C---:B------:R-:W-:Y:S01]  /*b450*/  FMUL.FTZ R38, R4.reuse, R38 ;  /* 0x0000002604267220 */ /* 0x040fe20000410000 */
[----:B------:R-:W-:Y:S01]  /*b460*/  F2FP.PACK_AB R112, R3, R112 ;  /* 0x000000700370723e */ /* 0x000fe200000000ff */
[C---:B------:R-:W-:Y:S01]  /*b470*/  FMUL.FTZ R43, R4.reuse, R43 ;  /* 0x0000002b042b7220 */ /* 0x040fe20000410000 */
[----:B------:R-:W-:Y:S01]  /*b480*/  MOV R3, 0x40 ;  /* 0x0000004000037802 */ /* 0x000fe20000000f00 */
[C---:B------:R-:W-:Y:S01]  /*b490*/  FMUL.FTZ R42, R4.reuse, R42 ;  /* 0x0000002a042a7220 */ /* 0x040fe20000410000 */
[----:B------:R-:W-:Y:S01]  /*b4a0*/  F2FP.PACK_AB R38, R39, R38 ;  /* 0x000000262726723e */ /* 0x000fe200000000ff */
[C---:B------:R-:W-:Y:S01]  /*b4b0*/  FMUL.FTZ R47, R4.reuse, R47 ;  /* 0x0000002f042f7220 */ /* 0x040fe20000410000 */
[----:B------:R-:W-:Y:S01]  /*b4c0*/  SEL R10, R3, 0xffffffc0, !P2 ;  /* 0xffffffc0030a7807 */ /* 0x000fe20005000000 */
[C---:B------:R-:W-:Y:S01]  /*b4d0*/  FMUL.FTZ R46, R4.reuse, R46 ;  /* 0x0000002e042e7220 */ /* 0x040fe20000410000 */
[----:B------:R-:W-:Y:S01]  /*b4e0*/  F2FP.PACK_AB R42, R43, R42 ;  /* 0x0000002a2b2a723e */ /* 0x000fe200000000ff */
[----:B------:R-:W-:Y:S01]  /*b4f0*/  FMUL.FTZ R51, R4, R51 ;  /* 0x0000003304337220 */ /* 0x000fe20000410000 */
[----:B------:R-:W-:Y:S01]  /*b500*/  IADD3 R3, R8, R13, RZ ;  /* 0x0000000d08037210 */ /* 0x000fe20007ffe0ff */
[C---:B------:R-:W-:Y:S01]  /*b510*/  FMUL.FTZ R50, R4.reuse, R50 ;  /* 0x0000003204327220 */ /* 0x040fe20000410000 */
[----:B------:R-:W-:Y:S01]  /*b520*/  F2FP.PACK_AB R46, R47, R46 ;  /* 0x0000002e2f2e723e */ /* 0x000fe200000000ff */
[C---:B------:R-:W-:Y:S01]  /*b530*/  FMUL.FTZ R55, R4.reuse, R55 ;  /* 0x0000003704377220 */ /* 0x040fe20000410000 */
[----:B------:R-:W-:Y:S01]  /*b540*/  IADD3 R17, R11, R10, RZ ;  /* 0x0000000a0b117210 */ /* 0x000fe20007ffe0ff */
        /* <DEDUP_REMOVED lines=10> */
[C---:B------:R-:W-:Y:S01]  /*b5f0*/  FMUL.FTZ R67, R4.reuse, R67 ;  /* 0x0000004304437220 */ /* 0x040fe20000410000 */
[----:B------:R-:W-:Y:S01]  /*b600*/  STS [R15+0x400], R38 ;  /* 0x000400260f007388 */ /* 0x000fe20000000800 */
[C---:B------:R-:W-:Y:S01]  /*b610*/  FMUL.FTZ R66, R4.reuse, R66 ;  /* 0x0000004204427220 */ /* 0x040fe20000410000 */
[----:B------:R-:W-:Y:S01]  /*b620*/  IADD3 R23, R3, R10, RZ ;  /* 0x0000000a03177210 */ /* 0x000fe20007ffe0ff */
[C---:B------:R-:W-:Y:S01]  /*b630*/  FMUL.FTZ R71, R4.reuse, R71 ;  /* 0x0000004704477220 */ /* 0x040fe20000410000 */
[----:B------:R-:W-:Y:S01]  /*b640*/  F2FP.PACK_AB R62, R63, R62 ;  /* 0x0000003e3f3e723e */ /* 0x000fe200000000ff */
[C---:B------:R-:W-:Y:S01]  /*b650*/  FMUL.FTZ R70, R4.reuse, R70 ;  /* 0x0000004604467220 */ /* 0x040fe20000410000 */
[----:B------:R-:W-:Y:S01]  /*b660*/  STS [R3], R40 ;  /* 0x0000002803007388 */ /* 0x000fe20000000800 */
[C---:B------:R-:W-:Y:S01]  /*b670*/  FMUL.FTZ R75, R4.reuse, R75 ;  /* 0x0000004b044b7220 */ /* 0x040fe20000410000 */
[----:B------:R-:W-:Y:S01]  /*b680*/  F2FP.PACK_AB R66, R67, R66 ;  /* 0x000000424342723e */ /* 0x000fe200000000ff */
[C---:B------:R-:W-:Y:S01]  /*b690*/  FMUL.FTZ R74, R4.reuse, R74 ;  /* 0x0000004a044a7220 */ /* 0x040fe20000410000 */
[----:B------:R-:W-:Y:S01]  /*b6a0*/  STS [R3+0x400], R42 ;  /* 0x0004002a03007388 */ /* 0x000fe20000000800 */
        /* <DEDUP_REMOVED lines=46> */
[----:B------:R-:W-:Y:S01]  /*b990*/  FMUL.FTZ R4, R4, R114 ;  /* 0x0000007204047220 */ /* 0x000fe20000410000 */
[----:B------:R-:W-:Y:S01]  /*b9a0*/  STS [R13+0x2400], R66 ;  /* 0x002400420d007388 */ /* 0x000fe20000000800 */
[----:B------:R-:W-:Y:S01]  /*b9b0*/  F2FP.PACK_AB R118, R119, R118 ;  /* 0x000000767776723e */ /* 0x000fe200000000ff */
[----:B------:R-:W1:Y:S01]  /*b9c0*/  @P4 MUFU.LG2 R8, R2 ;  /* 0x0000000200084308 */ /* 0x000e620000000c00 */
[----:B------:R-:W-:Y:S01]  /*b9d0*/  ISETP.NE.AND P0, PT, RZ, UR4, PT ;  /* 0x00000004ff007c0c */ /* 0x000fe2000bf05270 */
[----:B------:R-:W-:Y:S01]  /*b9e0*/  STS [R15+0x2000], R68 ;  /* 0x002000440f007388 */ /* 0x000fe20000000800 */
[----:B------:R-:W-:-:S03]  /*b9f0*/  F2FP.PACK_AB R4, R115, R4 ;  /* 0x000000047304723e */ /* 0x000fc600000000ff */
[----:B------:R-:W-:Y:S04]  /*ba00*/  STS [R15+0x2400], R70 ;  /* 0x002400460f007388 */ /* 0x000fe80000000800 */
[----:B------:R-:W-:Y:S04]  /*ba10*/  STS [R3+0x2000], R72 ;  /* 0x0020004803007388 */ /* 0x000fe80000000800 */
[----:B------:R-:W-:Y:S01]  /*ba20*/  STS [R3+0x2400], R74 ;  /* 0x0024004a03007388 */ /* 0x000fe20000000800 */
[----:B-1----:R-:W-:Y:S01]  /*ba30*/  @P4 FMUL.FTZ R8, R8, 0.69314718246459960938 ;  /* 0x3f31721808084820 */ /* 0x002fe20000410000 */
[----:B------:R-:W-:-:S02]  /*ba40*/  MOV R2, 0x7f800000 ;  /* 0x7f80000000027802 */ /* 0x000fc40000000f00 */
[----:B------:R-:W-:Y:S01]  /*ba50*/  STS [R17+0x2000], R76 ;  /* 0x0020004c11007388 */ /* 0x000fe20000000800 */
[----:B------:R-:W-:-:S03]  /*ba60*/  @P4 FFMA.FTZ R2, R133, c[0x0][0x238], R8 ;  /* 0x00008e0085024a23 */ /* 0x000fc60000010008 */
        /* <DEDUP_REMOVED lines=14> */
[----:B------:R2:W-:Y:S01]  /*bb50*/  STS [R3+0x4400], R106 ;  /* 0x0044006a03007388 */ /* 0x0005e20000000800 */
[----:B-1----:R-:W-:-:S03]  /*bb60*/  @P3 FMUL.FTZ R11, R0, 0.69314718246459960938 ;  /* 0x3f317218000b3820 */ /* 0x002fc60000410000 */
[----:B------:R1:W-:Y:S04]  /*bb70*/  STS [R17+0x4000], R108 ;  /* 0x0040006c11007388 */ /* 0x0003e80000000800 */
[----:B------:R1:W-:Y:S04]  /*bb80*/  STS [R17+0x4400], R110 ;  /* 0x0044006e11007388 */ /* 0x0003e80000000800 */
[----:B------:R1:W-:Y:S04]  /*bb90*/  STS [R19+0x4000], R120 ;  /* 0x0040007813007388 */ /* 0x0003e80000000800 */
[----:B------:R1:W-:Y:S04]  /*bba0*/  STS [R19+0x4400], R122 ;  /* 0x0044007a13007388 */ /* 0x0003e80000000800 */
[----:B------:R1:W-:Y:S04]  /*bbb0*/  STS [R21+0x4000], R116 ;  /* 0x0040007415007388 */ /* 0x0003e80000000800 */
[----:B------:R1:W-:Y:S01]  /*bbc0*/  STS [R21+0x4400], R118 ;  /* 0x0044007615007388 */ /* 0x0003e20000000800 */
[----:B--2---:R-:W-:Y:S01]  /*bbd0*/  MOV R3, 0x7f800000 ;  /* 0x7f80000000037802 */ /* 0x004fe20000000f00 */
[----:B------:R-:W-:-:S02]  /*bbe0*/  @P3 FFMA.FTZ R3, R132, c[0x0][0x238], R11 ;  /* 0x00008e0084033a23 */ /* 0x000fc4000001000b */
[----:B------:R1:W-:Y:S04]  /*bbf0*/  STS [R23+0x4000], R112 ;  /* 0x0040007017007388 */ /* 0x0003e80000000800 */
[----:B------:R1:W-:Y:S01]  /*bc00*/  STS [R23+0x4400], R4 ;  /* 0x0044000417007388 */ /* 0x0003e20000000800 */
[----:B------:R-:W-:Y:S05]  /*bc10*/  @!P0 BRA `(.L_x_3428) ;  /* 0x0000007000008947 */ /* 0x000fea0003800000 */
[----:B-1----:R-:W1:Y:S01]  /*bc20*/  S2R R4, SR_CTAID.Y ;  /* 0x0000000000047919 */ /* 0x002e620000002600 */
[----:B------:R-:W-:-:S03]  /*bc30*/  ISETP.NE.AND P0, PT, R208, -0x1, PT ;  /* 0xffffffffd000780c */ /* 0x000fc60003f05270 */
[----:B------:R-:W2:Y:S01]  /*bc40*/  S2R R11, SR_CTAID.Z ;  /* 0x00000000000b7919 */ /* 0x000ea20000002700 */
[----:B-1----:R-:W-:-:S05]  /*bc50*/  IMAD R13, R4, c[0x0][0x214], RZ ;  /* 0x00008500040d7a24 */ /* 0x002fca00078e02ff */
[----:B------:R-:W-:-:S05]  /*bc60*/  SEL R8, R13, R208, !P0 ;  /* 0x000000d00d087207 */ /* 0x000fca0004000000 */
[----:B--2---:R-:W-:Y:S01]  /*bc70*/  IMAD R8, R11, c[0x0][0x234], R8 ;  /* 0x00008d000b087a24 */ /* 0x004fe200078e0208 */
[----:B------:R-:W-:Y:S05]  /*bc80*/  BRA `(.L_x_3429) ;  /* 0x0000004000007947 */ /* 0x000fea0003800000 */
.L_x_3428:
[----:B------:R-:W2:Y:S04]  /*bc90*/  S2R R11, SR_CTAID.Z ;  /* 0x00000000000b7919 */ /* 0x000ea80000002700 */
[----:B-1----:R-:W2:Y:S02]  /*bca0*/  S2R R4, SR_CTAID.Y ;  /* 0x0000000000047919 */ /* 0x002ea40000002600 */
[----:B--2---:R-:W-:-:S04]  /*bcb0*/  IMAD R8, R4, c[0x0][0x1c0], R11 ;  /* 0x0000700004087a24 */ /* 0x004fc800078e020b */
[----:B------:R-:W-:Y:S02]  /*bcc0*/  IMAD R8, R8, c[0x0][0x214], RZ ;  /* 0x0000850008087a24 */ /* 0x000fe400078e02ff */
.L_x_3429:
[----:B------:R-:W-:Y:S01]  /*bcd0*/  BAR.SYNC.DEFER_BLOCKING 0x0 ;  /* 0x0000000000007b1d */ /* 0x000fe20000010000 */
[----:B------:R-:W-:Y:S01]  /*bce0*/  LOP3.LUT R10, R9, 0xffffffe0, RZ, 0xc0, !PT ;  /* 0xffffffe0090a7812 */ /* 0x000fe200078ec0ff */
[C---:B------:R-:W-:Y:S01]  /*bcf0*/  IMAD.WIDE.U32 R64, R208.reuse, c[0x0][0x1e8], RZ ;  /* 0x00007a00d0407a25 */ /* 0x040fe200078e00ff */
[----:B------:R-:W-:Y:S02]  /*bd00*/  SHF.R.S32.HI R60, RZ, 0x1f, R7 ;  /* 0x0000001fff3c7819 */ /* 0x000fe40000011407 */
[----:B------:R-:W-:Y:S01]  /*bd10*/  ISETP.NE.AND P0, PT, R208, -0x1, PT ;  /* 0xffffffffd000780c */ /* 0x000fe20003f05270 */
[----:B------:R-:W1:Y:S01]  /*bd20*/  S2R R0, SR_TID.X ;  /* 0x0000000000007919 */ /* 0x000e620000002100 */
[----:B------:R-:W-:Y:S01]  /*bd30*/  IMAD.IADD R9, R5, 0x1, -R10 ;  /* 0x0000000105097824 */ /* 0x000fe200078e0a0a */
[----:B------:R-:W-:Y:S01]  /*bd40*/  LEA.HI R60, R60, R7, RZ, 0x2 ;  /* 0x000000073c3c7211 */ /* 0x000fe200078f10ff */
[----:B------:R-:W-:Y:S01]  /*bd50*/  IMAD.WIDE.U32 R66, R4, c[0x0][0x1e0], RZ ;  /* 0x0000780004427a25 */ /* 0x000fe200078e00ff */
[----:B------:R-:W-:Y:S01]  /*bd60*/  ULDC.64 UR4, c[0x0][0x118] ;  /* 0x0000460000047ab9 */ /* 0x000fe20000000a00 */
[----:B------:R-:W-:Y:S01]  /*bd70*/  BSSY B0, `(.L_x_3430) ;  /* 0x000002b000007945 */ /* 0x000fe20003800000 */
[----:B------:R-:W-:Y:S01]  /*bd80*/  LOP3.LUT P1, RZ, R9, 0x3, RZ, 0xc0, !PT ;  /* 0x0000000309ff7812 */ /* 0x000fe2000782c0ff */
[----:B------:R-:W-:Y:S01]  /*bd90*/  IMAD R208, R208, c[0x0][0x1ec], R65 ;  /* 0x00007b00d0d07a24 */ /* 0x000fe200078e0241 */
[----:B------:R-:W-:-:S05]  /*bda0*/  LOP3.LUT R60, R60, 0xffffffc, RZ, 0xc0, !PT ;  /* 0x0ffffffc3c3c7812 */ /* 0x000fca00078ec0ff */
[----:B------:R-:W-:Y:S01]  /*bdb0*/  IMAD.IADD R60, R7, 0x1, -R60 ;  /* 0x00000001073c7824 */ /* 0x000fe200078e0a3c */
[----:B------:R2:W3:Y:S04]  /*bdc0*/  LDS.128 R52, [R206] ;  /* 0x00000000ce347984 */ /* 0x0004e80000000c00 */
[----:B------:R2:W4:Y:S01]  /*bdd0*/  LDS.128 R48, [R206+0x800] ;  /* 0x00080000ce307984 */ /* 0x0005220000000c00 */
[----:B-1----:R-:W-:-:S03]  /*bde0*/  SHF.R.S32.HI R61, RZ, 0x1f, R0 ;  /* 0x0000001fff3d7819 */ /* 0x002fc60000011400 */
[----:B------:R2:W1:Y:S01]  /*bdf0*/  LDS.128 R44, [R206+0x1000] ;  /* 0x00100000ce2c7984 */ /* 0x0004620000000c00 */
        /* <DEDUP_REMOVED lines=10> */
[----:B------:R2:W1:Y:S01]  /*bea0*/  LDS.128 R24, [R206+0x3800] ;  /* 0x00380000ce187984 */ /* 0x0004620000000c00 */
[----:B------:R-:W-:Y:S01]  /*beb0*/  LEA.HI R9, R9, R10, RZ, 0x2 ;  /* 0x0000000a09097211 */ /* 0x000fe200078f10ff */
[----:B------:R-:W-:Y:S01]  /*bec0*/  IMAD R63, R4, c[0x0][0x1e4], R63 ;  /* 0x00007900043f7a24 */ /* 0x000fe200078e023f */
[----:B------:R-:W-:Y:S01]  /*bed0*/  SEL R4, R66, R64, !P0 ;  /* 0x0000004042047207 */ /* 0x000fe20004000000 */
[----:B------:R2:W1:Y:S01]  /*bee0*/  LDS.128 R20, [R206+0x4000] ;  /* 0x00400000ce147984 */ /* 0x0004620000000c00 */
[----:B------:R-:W-:Y:S01]  /*bef0*/  SHF.R.S32.HI R9, RZ, 0x2, R9 ;  /* 0x00000002ff097819 */ /* 0x000fe20000011409 */
[----:B------:R-:W-:-:S02]  /*bf00*/  @!P0 IMAD.IADD R208, R67, 0x1, R63 ;  /* 0x0000000143d08824 */ /* 0x000fc400078e023f */
[----:B------:R2:W1:Y:S02]  /*bf10*/  LDS.128 R16, [R206+0x4800] ;  /* 0x00480000ce107984 */ /* 0x0004640000000c00 */
[----:B------:R-:W-:Y:S02]  /*bf20*/  IMAD R60, R60, 0x10, R9 ;  /* 0x000000103c3c7824 */ /* 0x000fe400078e0209 */
[----:B------:R2:W1:Y:S04]  /*bf30*/  LDS.128 R12, [R206+0x5000] ;  /* 0x00500000ce0c7984 */ /* 0x0004680000000c00 */
[----:B------:R2:W1:Y:S01]  /*bf40*/  LDS.128 R56, [R206+0x5800] ;  /* 0x00580000ce387984 */ /* 0x0004620000000c00 */
[----:B------:R-:W-:Y:S05]  /*bf50*/  @P1 BRA `(.L_x_3431) ;  /* 0x000000c000001947 */ /* 0x000fea0003800000 */
[----:B---34-:R-:W3:Y:S01]  /*bf60*/  S2R R7, SR_CTAID.X ;  /* 0x0000000000077919 */ /* 0x018ee20000002500 */
[C---:B------:R-:W-:Y:S01]  /*bf70*/  ISETP.GE.AND P2, PT, R60.reuse, R199, PT ;  /* 0x000000c73c00720c */ /* 0x040fe20003f46270 */
[----:B---3--:R-:W-:Y:S01]  /*bf80*/  IMAD R7, R7, 0x40, R8 ;  /* 0x0000004007077824 */ /* 0x008fe200078e0208 */
[----:B------:R-:W-:-:S04]  /*bf90*/  IADD3 R8, R60, 0x8, RZ ;  /* 0x000000083c087810 */ /* 0x000fc80007ffe0ff */
[----:B------:R-:W-:Y:S02]  /*bfa0*/  SHF.R.S32.HI R9, RZ, 0x1f, R7 ;  /* 0x0000001fff097819 */ /* 0x000fe40000011407 */
[----:B------:R-:W-:Y:S02]  /*bfb0*/  IADD3 R7, P0, R60, R7, RZ ;  /* 0x000000073c077210 */ /* 0x000fe40007f1e0ff */
[----:B------:R-:W-:Y:S02]  /*bfc0*/  ISETP.GE.AND P1, PT, R8, R199, PT ;  /* 0x000000c70800720c */ /* 0x000fe40003f26270 */
[----:B------:R-:W-:Y:S02]  /*bfd0*/  LEA.HI.X.SX32 R60, R60, R9, 0x1, P0 ;  /* 0x000000093c3c7211 */ /* 0x000fe400000f0eff */
[----:B------:R-:W-:-:S04]  /*bfe0*/  LEA R8, P0, R7, c[0x0][0x200], 0x2 ;  /* 0x0000800007087a11 */ /* 0x000fc800078010ff */
[----:B------:R-:W-:-:S05]  /*bff0*/  LEA.HI.X R9, R7, c[0x0][0x204], R60, 0x2, P0 ;  /* 0x0000810007097a11 */ /* 0x000fca00000f143c */
[----:B------:R3:W-:Y:S04]  /*c000*/  @!P2 STG.E [R8.64], R2 ;  /* 0x000000020800a986 */ /* 0x0007e8000c101904 */
[----:B------:R3:W-:Y:S02]  /*c010*/  @!P1 STG.E [R8.64+0x20], R3 ;  /* 0x0000200308009986 */ /* 0x0007e4000c101904 */
.L_x_3431:
[----:B---34-:R-:W-:Y:S05]  /*c020*/  BSYNC B0 ;  /* 0x0000000000007941 */ /* 0x018fea0003800000 */
.L_x_3430:
[----:B------:R-:W3:Y:S01]  /*c030*/  S2R R3, SR_CTAID.X ;  /* 0x0000000000037919 */ /* 0x000ee20000002500 */
[----:B------:R-:W-:Y:S01]  /*c040*/  SHF.R.S32.HI R211, RZ, 0x1f, R210 ;  /* 0x0000001fffd37819 */ /* 0x000fe200000114d2 */
[----:B------:R-:W-:Y:S01]  /*c050*/  BSSY B0, `(.L_x_3432) ;  /* 0x0000022000007945 */ /* 0x000fe20003800000 */
[----:B------:R-:W-:Y:S02]  /*c060*/  LEA.HI R5, R6, R5, RZ, 0x3 ;  /* 0x0000000506057211 */ /* 0x000fe400078f18ff */
[----:B------:R-:W-:-:S04]  /*c070*/  LEA.HI R0, R61, R0, RZ, 0x3 ;  /* 0x000000003d007211 */ /* 0x000fc800078f18ff */
[----:B------:R-:W-:-:S04]  /*c080*/  SHF.R.S32.HI R0, RZ, 0x3, R0 ;  /* 0x00000003ff007819 */ /* 0x000fc80000011400 */
[----:B------:R-:W-:Y:S01]  /*c090*/  SHF.R.S32.HI R0, RZ, 0x1f, R0 ;  /* 0x0000001fff007819 */ /* 0x000fe20000011400 */
[----:B---3--:R-:W-:-:S04]  /*c0a0*/  IMAD.SHL.U32 R3, R3, 0x40, RZ ;  /* 0x0000004003037824 */ /* 0x008fc800078e00ff */
[----:B------:R-:W-:Y:S01]  /*c0b0*/  IMAD.WIDE.U32 R8, R3, c[0x0][0x1e8], R210 ;  /* 0x00007a0003087a25 */ /* 0x000fe200078e00d2 */
[----:B------:R-:W-:-:S04]  /*c0c0*/  SHF.R.S32.HI R2, RZ, 0x1f, R3 ;  /* 0x0000001fff027819 */ /* 0x000fc80000011403 */
[----:B------:R-:W-:Y:S01]  /*c0d0*/  IADD3 R6, P0, R4, R8, RZ ;  /* 0x0000000804067210 */ /* 0x000fe20007f1e0ff */
[----:B------:R-:W-:Y:S01]  /*c0e0*/  IMAD R2, R2, c[0x0][0x1e8], RZ ;  /* 0x00007a0002027a24 */ /* 0x000fe200078e02ff */
[----:B------:R-:W-:-:S03]  /*c0f0*/  SHF.R.S32.HI R4, RZ, 0x3, R5 ;  /* 0x00000003ff047819 */ /* 0x000fc60000011405 */
[----:B------:R-:W-:Y:S01]  /*c100*/  IMAD R7, R3, c[0x0][0x1ec], R2 ;  /* 0x00007b0003077a24 */ /* 0x000fe200078e0202 */
[----:B------:R-:W-:Y:S01]  /*c110*/  SHF.R.S32.HI R2, RZ, 0x1f, R11 ;  /* 0x0000001fff027819 */ /* 0x000fe2000001140b */
[----:B------:R-:W-:-:S03]  /*c120*/  IMAD.IADD R3, R207, 0x1, -R3 ;  /* 0x00000001cf037824 */ /* 0x000fc600078e0a03 */
[----:B------:R-:W-:Y:S01]  /*c130*/  IADD3.X R7, R208, R9, R7, P0, !PT ;  /* 0x00000009d0077210 */ /* 0x000fe200007fe407 */
[----:B------:R-:W-:Y:S01]  /*c140*/  IMAD R2, R2, c[0x0][0x1f0], RZ ;  /* 0x00007c0002027a24 */ /* 0x000fe200078e02ff */
[----:B------:R-:W-:-:S03]  /*c150*/  ISETP.GE.AND P0, PT, R4, R3, PT ;  /* 0x000000030400720c */ /* 0x000fc60003f06270 */
[C---:B------:R-:W-:Y:S02]  /*c160*/  IMAD R2, R11.reuse, c[0x0][0x1f4], R2 ;  /* 0x00007d000b027a24 */ /* 0x040fe400078e0202 */
[----:B------:R-:W-:-:S04]  /*c170*/  IMAD.WIDE.U32 R6, R11, c[0x0][0x1f0], R6 ;  /* 0x00007c000b067a25 */ /* 0x000fc800078e0006 */
[----:B------:R-:W-:-:S04]  /*c180*/  IMAD.IADD R9, R2, 0x1, R7 ;  /* 0x0000000102097824 */ /* 0x000fc800078e0207 */
        /* <DEDUP_REMOVED lines=14> */
.L_x_3433:
[----:B------:R-:W-:Y:S05]  /*c270*/  BSYNC B0 ;  /* 0x0000000000007941 */ /* 0x000fea0003800000 */
.L_x_3432:
        /* <DEDUP_REMOVED lines=13> */
[----:B-1-3--:R-:W-:-:S03]  /*c350*/  LEA R20, P3, R10, c[0x0][0x1d0], 0x1 ;  /* 0x000074000a147a11 */ /* 0x00afc600078608ff */
[----:B------:R-:W-:-:S04]  /*c360*/  IMAD R2, R3, c[0x0][0x1ec], R2 ;  /* 0x00007b0003027a24 */ /* 0x000fc800078e0202 */
[----:B------:R-:W-:-:S05]  /*c370*/  IMAD.IADD R2, R2, 0x1, R11 ;  /* 0x0000000102027824 */ /* 0x000fca00078e020b */
[----:B------:R-:W-:-:S05]  /*c380*/  LEA.HI.X R21, R10, c[0x0][0x1d4], R2, 0x1, P3 ;  /* 0x000075000a157a11 */ /* 0x000fca00018f0c02 */
[----:B------:R1:W-:Y:S04]  /*c390*/  @!P2 STG.E.128 [R20.64], R48 ;  /* 0x000000301400a986 */ /* 0x0003e8000c101d04 */
[----:B------:R1:W-:Y:S04]  /*c3a0*/  @!P1 STG.E.128 [R20.64+0x80], R32 ;  /* 0x0000802014009986 */ /* 0x0003e8000c101d04 */
[----:B------:R1:W-:Y:S02]  /*c3b0*/  @!P0 STG.E.128 [R20.64+0x100], R16 ;  /* 0x0001001014008986 */ /* 0x0003e4000c101d04 */
.L_x_3435:
[----:B------:R-:W-:Y:S05]  /*c3c0*/  BSYNC B0 ;  /* 0x0000000000007941 */ /* 0x000fea0003800000 */
.L_x_3434:
        /* <DEDUP_REMOVED lines=17> */
[----:B------:R1:W-:Y:S04]  /*c4e0*/  @!P2 STG.E.128 [R16.64], R44 ;  /* 0x0000002c1000a986 */ /* 0x0003e8000c101d04 */
[----:B------:R1:W-:Y:S04]  /*c4f0*/  @!P1 STG.E.128 [R16.64+0x80], R28 ;  /* 0x0000801c10009986 */ /* 0x0003e8000c101d04 */
[----:B------:R1:W-:Y:S02]  /*c500*/  @!P0 STG.E.128 [R16.64+0x100], R12 ;  /* 0x0001000c10008986 */ /* 0x0003e4000c101d04 */
.L_x_3437:
[----:B------:R-:W-:Y:S05]  /*c510*/  BSYNC B0 ;  /* 0x0000000000007941 */ /* 0x000fea0003800000 */
.L_x_3436:
[----:B------:R-:W-:-:S04]  /*c520*/  IADD3 R2, R4, 0x30, RZ ;  /* 0x0000003004027810 */ /* 0x000fc80007ffe0ff */
[----:B------:R-:W-:-:S13]  /*c530*/  ISETP.GE.AND P0, PT, R2, R199, PT ;  /* 0x000000c70200720c */ /* 0x000fda0003f06270 */
        /* <DEDUP_REMOVED lines=18> */
.L_x_3438:
        /* <DEDUP_REMOVED lines=10> */
.L_x_7370:


//--------------------- .text._ZN5flash24flash_fwd_splitkv_kernelI23Flash_fwd_kernel_traitsILi192ELi64ELi64ELi4ELb0ELb0EN7cutlass6half_tE19Flash_kernel_traitsILi192ELi64ELi64ELi4ES3_EELb0ELb0ELb1ELb0ELb0ELb1ELb0ELb0EEEvNS_16Flash_fwd_paramsE --------------------------
	.section	.text._ZN5flash24flash_fwd_splitkv_kernelI23Flash_fwd_kernel_traitsILi192ELi64ELi64ELi4ELb0ELb0EN7cutlass6half_tE19Flash_kernel_traitsILi192ELi64ELi64ELi4ES3_EELb0ELb0ELb1ELb0ELb0ELb1ELb0ELb0EEEvNS_16Flash_fwd_paramsE,"ax",@progbits
	.sectioninfo	@"SHI_REGISTERS=254"
	.align	128
        .global         _ZN5flash24flash_fwd_splitkv_kernelI23Flash_fwd_kernel_traitsILi192ELi64ELi64ELi4ELb0ELb0EN7cutlass6half_tE19Flash_kernel_traitsILi192ELi64ELi64ELi4ES3_EELb0ELb0ELb1ELb0ELb0ELb1ELb0ELb0EEEvNS_16Flash_fwd_paramsE
        .type           _ZN5flash24flash_fwd_splitkv_kernelI23Flash_fwd_kernel_traitsILi192ELi64ELi64ELi4ELb0ELb0EN7cutlass6half_tE19Flash_kernel_traitsILi192ELi64ELi64ELi4ES3_EELb0ELb0ELb1ELb0ELb0ELb1ELb0ELb0EEEvNS_16Flash_fwd_paramsE,@function
        .size           _ZN5flash24flash_fwd_splitkv_kernelI23Flash_fwd_kernel_traitsILi192ELi64ELi64ELi4ELb0ELb0EN7cutlass6half_tE19Flash_kernel_traitsILi192ELi64ELi64ELi4ES3_EELb0ELb0ELb1ELb0ELb0ELb1ELb0ELb0EEEvNS_16Flash_fwd_paramsE,(.L_x_7371 - _ZN5flash24flash_fwd_splitkv_kernelI23Flash_fwd_kernel_traitsILi192ELi64ELi64ELi4ELb0ELb0EN7cutlass6half_tE19Flash_kernel_traitsILi192ELi64ELi64ELi4ES3_EELb0ELb0ELb1ELb0ELb0ELb1ELb0ELb0EEEvNS_16Flash_fwd_paramsE)
        .other          _ZN5flash24flash_fwd_splitkv_kernelI23Flash_fwd_kernel_traitsILi192ELi64ELi64ELi4ELb0ELb0EN7cutlass6half_tE19Flash_kernel_traitsILi192ELi64ELi64ELi4ES3_EELb0ELb0ELb1ELb0ELb0ELb1ELb0ELb0EEEvNS_16Flash_fwd_paramsE,@"STO_CUDA_ENTRY STV_DEFAULT"
_ZN5flash24flash_fwd_splitkv_kernelI23Flash_fwd_kernel_traitsILi192ELi64ELi64ELi4ELb0ELb0EN7cutlass6half_tE19Flash_kernel_traitsILi192ELi64ELi64ELi4ES3_EELb0ELb0ELb1ELb0ELb0ELb1ELb0ELb0EEEvNS_16Flash_fwd_paramsE:
.text._ZN5flash24flash_fwd_splitkv_kernelI23Flash_fwd_kernel_traitsILi192ELi64ELi64ELi4ELb0ELb0EN7cutlass6half_tE19Flash_kernel_traitsILi192ELi64ELi64ELi4ES3_EELb0ELb0ELb1ELb0ELb0ELb1ELb0ELb0EEEvNS_16Flash_fwd_paramsE:
        /* <DEDUP_REMOVED lines=34> */
.L_x_3439:
[----:B-1-34-:R-:W-:Y:S02]  /*0220*/  MOV R0, c[0x0][0x218] ;  /* 0x0000860000007a02 */ /* 0x01afe40000000f00 */
.L_x_3440:
        /* <DEDUP_REMOVED lines=73> */
.L_x_3443:
[----:B------:R-:W-:Y:S05]  /*06c0*/  BSYNC B0 ;  /* 0x0000000000007941 */ /* 0x000fea0003800000 */
.L_x_3442:
        /* <DEDUP_REMOVED lines=20> */
.L_x_3445:
[----:B------:R-:W-:Y:S05]  /*0810*/  BSYNC B0 ;  /* 0x0000000000007941 */ /* 0x000fea0003800000 */
.L_x_3444:
        /* <DEDUP_REMOVED lines=20> */
.L_x_3447:
[----:B------:R-:W-:Y:S05]  /*0960*/  BSYNC B0 ;  /* 0x0000000000007941 */ /* 0x000fea0003800000 */
.L_x_3446:
        /* <DEDUP_REMOVED lines=19> */
.L_x_3449:
[----:B------:R-:W-:Y:S05]  /*0aa0*/  BSYNC B0 ;  /* 0x0000000000007941 */ /* 0x000fea0003800000 */
.L_x_3448:
        /* <DEDUP_REMOVED lines=19> */
.L_x_3441:
        /* <DEDUP_REMOVED lines=91> */
.L_x_3450:
        /* <DEDUP_REMOVED lines=16> */
.L_x_3452:
        /* <DEDUP_REMOVED lines=49> */
.L_x_3451:
        /* <DEDUP_REMOVED lines=117> */
.L_x_3454:
[----:B------:R-:W-:Y:S05]  /*1cf0*/  BSYNC B0 ;  /* 0x0000000000007941 */ /* 0x000fea0003800000 */
.L_x_3453:
        /* <DEDUP_REMOVED lines=37> */
.L_x_3456:
[----:B------:R-:W-:Y:S05]  /*1f50*/  BSYNC B0 ;  /* 0x0000000000007941 */ /* 0x000fea0003800000 */
.L_x_3455:
        /* <DEDUP_REMOVED lines=37> */
.L_x_3458:
[----:B------:R-:W-:Y:S05]  /*21b0*/  BSYNC B0 ;  /* 0x0000000000007941 */ /* 0x000fea0003800000 */
.L_x_3457:
        /* <DEDUP_REMOVED lines=36> */
.L_x_3460:
[----:B------:R-:W-:Y:S05]  /*2400*/  BSYNC B0 ;  /* 0x0000000000007941 */ /* 0x000fea0003800000 */
.L_x_3459:
        /* <DEDUP_REMOVED lines=31> */
.L_x_3462:
[----:B------:R-:W-:Y:S05]  /*2600*/  BSYNC B0 ;  /* 0x0000000000007941 */ /* 0x000fea0003800000 */
.L_x_3461:
        /* <DEDUP_REMOVED lines=33> */
.L_x_3464:
[----:B------:R-:W-:Y:S05]  /*2820*/  BSYNC B0 ;  /* 0x0000000000007941 */ /* 0x000fea0003800000 */
.L_x_3463:
        /* <DEDUP_REMOVED lines=31> */
.L_x_3466:
[----:B------:R-:W-:Y:S05]  /*2a20*/  BSYNC B0 ;  /* 0x0000000000007941 */ /* 0x000fea0003800000 */
.L_x_3465:
        /* <DEDUP_REMOVED lines=32> */
.L_x_3468:
[----:B------:R-:W-:Y:S05]  /*2c30*/  BSYNC B0 ;  /* 0x0000000000007941 */ /* 0x000fea0003800000 */
.L_x_3467:
        /* <DEDUP_REMOVED lines=43> */
.L_x_3470:
[----:B-1----:R-:W-:Y:S05]  /*2ef0*/  BSYNC B0 ;  /* 0x0000000000007941 */ /* 0x002fea0003800000 */
.L_x_3469:
        /* <DEDUP_REMOVED lines=33> */
.L_x_3472:
[----:B------:R-:W-:Y:S05]  /*3110*/  BSYNC B0 ;  /* 0x0000000000007941 */ /* 0x000fea0003800000 */
.L_x_3471:
        /* <DEDUP_REMOVED lines=36> */
.L_x_3474:
[----:B------:R-:W-:Y:S05]  /*3360*/  BSYNC B0 ;  /* 0x0000000000007941 */ /* 0x000fea0003800000 */
.L_x_3473:
        /* <DEDUP_REMOVED lines=40> */
.L_x_3476:
[----:B------:R-:W-:Y:S05]  /*35f0*/  BSYNC B0 ;  /* 0x0000000000007941 */ /* 0x000fea0003800000 */
.L_x_3475:
[C---:B-1----:R-:W-:Y:S01]  /*3600*/  IMAD.SHL.U32 R8, R4.reuse, 0x40, RZ ;  /* 0x0000004004087824 */ /* 0x042fe200078e00ff */
        /* <DEDUP_REMOVED lines=14> */
[----:B------:R-:W-:Y:S01]  /*36f0*/  LDSM.16.M88.4 R64, [R208] ;  /* 0x00000000d040783b */ /* 0x000fe20000000200 */
[----:B------:R-:W-:-:S02]  /*3700*/  LOP3.LUT R141, R141, 0x6, RZ, 0xc0, !PT ;  /* 0x000000068d8d7812 */ /* 0x000fc400078ec0ff */
[----:B------:R-:W-:Y:S01]  /*3710*/  IMAD R209, R209, 0x200, R8 ;  /* 0x00000200d1d17824 */ /* 0x000fe200078e0208 */
[----:B------:R-:W-:Y:S02]  /*3720*/  LDSM.16.M88.4 R48, [R206] ;  /* 0x00000000ce30783b */ /* 0x000fe40000000200 */
[----:B------:R-:W-:Y:S02]  /*3730*/  IMAD R141, R134, 0x40, R141 ;  /* 0x00000040868d7824 */ /* 0x000fe400078e028d */
[----:B------:R-:W-:Y:S01]  /*3740*/  IMAD.SHL.U32 R209, R209, 0x2, RZ ;  /* 0x00000002d1d17824 */ /* 0x000fe200078e00ff */
[----:B------:R-:W-:Y:S02]  /*3750*/  LDSM.16.M88.4 R72, [R205] ;  /* 0x00000000cd48783b */ /* 0x000fe40000000200 */
[----:B------:R-:W-:Y:S02]  /*3760*/  IADD3 R83, R141, -0x40, RZ ;  /* 0xffffffc08d537810 */ /* 0x000fe40007ffe0ff */
[----:B------:R-:W1:Y:S01]  /*3770*/  LDSM.16.M88.4 R8, [R209+0x6000] ;  /* 0x00600000d108783b */ /* 0x000e620000000200 */
[----:B------:R-:W-:-:S02]  /*3780*/  IADD3 R4, R209, 0x6000, RZ ;  /* 0x00006000d1047810 */ /* 0x000fc40007ffe0ff */
[----:B------:R-:W-:Y:S01]  /*3790*/  IADD3 R207, R209, 0x6020, RZ ;  /* 0x00006020d1cf7810 */ /* 0x000fe20007ffe0ff */
[----:B------:R-:W2:Y:S01]  /*37a0*/  LDSM.16.M88.4 R28, [R209+0x6800] ;  /* 0x00680000d11c783b */ /* 0x000ea20000000200 */
[----:B------:R-:W-:Y:S01]  /*37b0*/  @P1 IADD3 R207, R4, -0x20, RZ ;  /* 0xffffffe004cf1810 */ /* 0x000fe20007ffe0ff */
[----:B------:R-:W-:Y:S01]  /*37c0*/  IMAD.MOV.U32 R4, RZ, RZ, 0x40 ;  /* 0x00000040ff047424 */ /* 0x000fe200078e00ff */
[C---:B------:R-:W-:Y:S01]  /*37d0*/  IADD3 R87, R141.reuse, -0x38, RZ ;  /* 0xffffffc88d577810 */ /* 0x040fe20007ffe0ff */
[----:B------:R-:W5:Y:S01]  /*37e0*/  LDSM.16.M88.4 R56, [R209+0x7000] ;  /* 0x00700000d138783b */ /* 0x000f620000000200 */
[C---:B------:R-:W-:Y:S02]  /*37f0*/  IADD3 R101, R141.reuse, -0x2f, RZ ;  /* 0xffffffd18d657810 */ /* 0x040fe40007ffe0ff */
[----:B------:R-:W-:Y:S01]  /*3800*/  SEL R4, R4, 0xffffffc0, !P2 ;  /* 0xffffffc004047807 */ /* 0x000fe20005000000 */
[----:B------:R-:W3:Y:S01]  /*3810*/  LDSM.16.M88.4 R32, [R209+0x7800] ;  /* 0x00780000d120783b */ /* 0x000ee20000000200 */
[----:B------:R-:W-:-:S02]  /*3820*/  IADD3 R99, R141, -0x28, RZ ;  /* 0xffffffd88d637810 */ /* 0x000fc40007ffe0ff */
[----:B------:R-:W-:Y:S01]  /*3830*/  IADD3 R196, R4, R207, RZ ;  /* 0x000000cf04c47210 */ /* 0x000fe20007ffe0ff */
[----:B------:R-:W4:Y:S01]  /*3840*/  LDSM.16.M88.4 R20, [R207] ;  /* 0x00000000cf14783b */ /* 0x000f220000000200 */
[----:B------:R-:W-:Y:S01]  /*3850*/  IMAD.IADD R203, R209, 0x1, R4 ;  /* 0x00000001d1cb7824 */ /* 0x000fe200078e0204 */
[C---:B------:R-:W-:Y:S02]  /*3860*/  IADD3 R107, R141.reuse, -0x27, RZ ;  /* 0xffffffd98d6b7810 */ /* 0x040fe40007ffe0ff */
[----:B------:R-:W3:Y:S01]  /*3870*/  LDSM.16.M88.4 R44, [R207+0x800] ;  /* 0x00080000cf2c783b */ /* 0x000ee20000000200 */
[C---:B------:R-:W-:Y:S02]  /*3880*/  IADD3 R111, R141.reuse, -0x20, RZ ;  /* 0xffffffe08d6f7810 */ /* 0x040fe40007ffe0ff */
[C---:B------:R-:W-:Y:S01]  /*3890*/  IADD3 R119, R141.reuse, -0x18, RZ ;  /* 0xffffffe88d777810 */ /* 0x040fe20007ffe0ff */
[----:B------:R-:W3:Y:S01]  /*38a0*/  LDSM.16.M88.4 R40, [R207+0x1000] ;  /* 0x00100000cf28783b */ /* 0x000ee20000000200 */
[----:B------:R-:W-:-:S02]  /*38b0*/  IADD3 R123, R141, -0x17, RZ ;  /* 0xffffffe98d7b7810 */ /* 0x000fc40007ffe0ff */
[C---:B------:R-:W-:Y:S01]  /*38c0*/  IADD3 R133, R141.reuse, -0xf, RZ ;  /* 0xfffffff18d857810 */ /* 0x040fe20007ffe0ff */
[----:B------:R-:W3:Y:S01]  /*38d0*/  LDSM.16.M88.4 R68, [R207+0x1800] ;  /* 0x00180000cf44783b */ /* 0x000ee20000000200 */
[C---:B------:R-:W-:Y:S02]  /*38e0*/  IADD3 R115, R141.reuse, -0x1f, RZ ;  /* 0xffffffe18d737810 */ /* 0x040fe40007ffe0ff */
[C---:B------:R-:W-:Y:S01]  /*38f0*/  IADD3 R91, R141.reuse, -0x37, RZ ;  /* 0xffffffc98d5b7810 */ /* 0x040fe20007ffe0ff */
[----:B------:R-:W-:Y:S01]  /*3900*/  LDSM.16.M88.4 R60, [R203+0x6000] ;  /* 0x00600000cb3c783b */ /* 0x000fe20000000200 */
[C---:B------:R-:W-:Y:S02]  /*3910*/  IADD3 R95, R141.reuse, -0x30, RZ ;  /* 0xffffffd08d5f7810 */ /* 0x040fe40007ffe0ff */
[C---:B------:R-:W-:Y:S01]  /*3920*/  IADD3 R129, R141.reuse, -0x10, RZ ;  /* 0xfffffff08d817810 */ /* 0x040fe20007ffe0ff */
[----:B------:R-:W-:Y:S01]  /*3930*/  LDSM.16.M88.4 R76, [R196+0x1800] ;  /* 0x00180000c44c783b */ /* 0x000fe20000000200 */
[----:B------:R-:W-:-:S02]  /*3940*/  IADD3 R139, R141, -0x8, RZ ;  /* 0xfffffff88d8b7810 */ /* 0x000fc40007ffe0ff */
[-C--:B------:R-:W-:Y:S01]  /*3950*/  ISETP.GE.AND P6, PT, R95, R144.reuse, PT ;  /* 0x000000905f00720c */ /* 0x080fe20003fc6270 */
[C---:B-1----:R-:W-:Y:S01]  /*3960*/  HMMA.16816.F32 R12, R24.reuse, R8, RZ ;  /* 0x00000008180c723c */ /* 0x042fe200000018ff */
[-C--:B------:R-:W-:Y:S02]  /*3970*/  ISETP.GE.AND P4, PT, R83, R144.reuse, PT ;  /* 0x000000905300720c */ /* 0x080fe40003f86270 */
[-C--:B------:R-:W-:Y:S02]  /*3980*/  ISETP.GE.AND P2, PT, R87, R144.reuse, PT ;  /* 0x000000905700720c */ /* 0x080fe40003f46270 */
[-C--:B------:R-:W-:Y:S02]  /*3990*/  ISETP.GE.AND P1, PT, R91, R144.reuse, PT ;  /* 0x000000905b00720c */ /* 0x080fe40003f26270 */
[----:B------:R-:W-:Y:S01]  /*39a0*/  ISETP.GE.AND P5, PT, R101, R144, PT ;  /* 0x000000906500720c */ /* 0x000fe20003fa6270 */
[----:B------:R-:W-:Y:S01]  /*39b0*/  HMMA.16816.F32 R8, R24, R10, RZ ;  /* 0x0000000a1808723c */ /* 0x000fe200000018ff */
[----:B------:R-:W-:-:S02]  /*39c0*/  IADD3 R199, R207, 0x800, RZ ;  /* 0x00000800cfc77810 */ /* 0x000fc40007ffe0ff */
[C---:B------:R-:W-:Y:S02]  /*39d0*/  IADD3 R198, R207.reuse, 0x1000, RZ ;  /* 0x00001000cfc67810 */ /* 0x040fe40007ffe0ff */
[C---:B------:R-:W-:Y:S02]  /*39e0*/  IADD3 R197, R207.reuse, 0x1800, RZ ;  /* 0x00001800cfc57810 */ /* 0x040fe40007ffe0ff */
[C---:B------:R-:W-:Y:S01]  /*39f0*/  IADD3 R195, R207.reuse, 0x2000, RZ ;  /* 0x00002000cfc37810 */ /* 0x040fe20007ffe0ff */
[----:B--2---:R-:W-:Y:S01]  /*3a00*/  HMMA.16816.F32 R16, R24, R28, RZ ;  /* 0x0000001c1810723c */ /* 0x004fe200000018ff */
[C---:B------:R-:W-:Y:S02]  /*3a10*/  IADD3 R194, R207.reuse, 0x2800, RZ ;  /* 0x00002800cfc27810 */ /* 0x040fe40007ffe0ff */
[C---:B------:R-:W-:Y:S02]  /*3a20*/  IADD3 R193, R207.reuse, 0x3000, RZ ;  /* 0x00003000cfc17810 */ /* 0x040fe40007ffe0ff */
[----:B------:R-:W-:-:S02]  /*3a30*/  IADD3 R192, R207, 0x3800, RZ ;  /* 0x00003800cfc07810 */ /* 0x000fc40007ffe0ff */
[C---:B------:R-:W-:Y:S01]  /*3a40*/  IADD3 R191, R207.reuse, 0x4000, RZ ;  /* 0x00004000cfbf7810 */ /* 0x040fe20007ffe0ff */
[----:B------:R-:W-:Y:S01]  /*3a50*/  HMMA.16816.F32 R28, R24, R30, RZ ;  /* 0x0000001e181c723c */ /* 0x000fe200000018ff */
[C---:B------:R-:W-:Y:S02]  /*3a60*/  IADD3 R190, R207.reuse, 0x4800, RZ ;  /* 0x00004800cfbe7810 */ /* 0x040fe40007ffe0ff */
[C---:B------:R-:W-:Y:S02]  /*3a70*/  IADD3 R189, R207.reuse, 0x5000, RZ ;  /* 0x00005000cfbd7810 */ /* 0x040fe40007ffe0ff */
[----:B------:R-:W-:-:S03]  /*3a80*/  IADD3 R188, R207, 0x5800, RZ ;  /* 0x00005800cfbc7810 */ /* 0x000fc60007ffe0ff */
[C---:B-----5:R-:W-:Y:S08]  /*3a90*/  HMMA.16816.F32 R36, R24.reuse, R56, RZ ;  /* 0x000000381824723c */ /* 0x060ff000000018ff */
[C---:B------:R-:W-:Y:S08]  /*3aa0*/  HMMA.16816.F32 R56, R24.reuse, R58, RZ ;  /* 0x0000003a1838723c */ /* 0x040ff000000018ff */
[C---:B---3--:R-:W-:Y:S08]  /*3ab0*/  HMMA.16816.F32 R52, R24.reuse, R32, RZ ;  /* 0x000000201834723c */ /* 0x048ff000000018ff */
[----:B------:R-:W-:Y:S01]  /*3ac0*/  HMMA.16816.F32 R24, R24, R34, RZ ;  /* 0x000000221818723c */ /* 0x000fe200000018ff */
[----:B------:R-:W1:Y:S07]  /*3ad0*/  LDSM.16.M88.4 R32, [R203+0x6800] ;  /* 0x00680000cb20783b */ /* 0x000e6e0000000200 */
        /* <DEDUP_REMOVED lines=8> */
[----:B------:R-:W4:Y:S07]  /*3b60*/  LDSM.16.M88.4 R40, [R196] ;  /* 0x00000000c428783b */ /* 0x000f2e0000000200 */
[C---:B------:R-:W-:Y:S08]  /*3b70*/  HMMA.16816.F32 R52, R64.reuse, R68, R52 ;  /* 0x000000444034723c */ /* 0x040ff00000001834 */
[----:B------:R-:W-:Y:S01]  /*3b80*/  HMMA.16816.F32 R24, R64, R70, R24 ;  /* 0x000000464018723c */ /* 0x000fe20000001818 */
[----:B------:R-:W-:Y:S04]  /*3b90*/  LDSM.16.M88.4 R68, [R209+0x8800] ;  /* 0x00880000d144783b */ /* 0x000fe80000000200 */
[----:B------:R-:W-:Y:S03]  /*3ba0*/  LDSM.16.M88.4 R64, [R209+0x9800] ;  /* 0x00980000d140783b */ /* 0x000fe60000000200 */
[C---:B-1----:R-:W-:Y:S08]  /*3bb0*/  HMMA.16816.F32 R16, R48.reuse, R32, R16 ;  /* 0x000000203010723c */ /* 0x042ff00000001810 */
[C---:B------:R-:W-:Y:S01]  /*3bc0*/  HMMA.16816.F32 R28, R48.reuse, R34, R28 ;  /* 0x00000022301c723c */ /* 0x040fe2000000181c */
[----:B------:R-:W1:Y:S07]  /*3bd0*/  LDSM.16.M88.4 R32, [R196+0x800] ;  /* 0x00080000c420783b */ /* 0x000e6e0000000200 */
[C---:B------:R-:W-:Y:S08]  /*3be0*/  HMMA.16816.F32 R12, R48.reuse, R60, R12 ;  /* 0x0000003c300c723c */ /* 0x040ff0000000180c */
[C---:B------:R-:W-:Y:S01]  /*3bf0*/  HMMA.16816.F32 R8, R48.reuse, R62, R8 ;  /* 0x0000003e3008723c */ /* 0x040fe20000001808 */
[----:B------:R-:W-:Y:S07]  /*3c00*/  LDSM.16.M88.4 R60, [R207+0x2800] ;  /* 0x00280000cf3c783b */ /* 0x000fee0000000200 */
[C---:B--2---:R-:W-:Y:S08]  /*3c10*/  HMMA.16816.F32 R36, R48.reuse, R20, R36 ;  /* 0x000000143024723c */ /* 0x044ff00000001824 */
[C---:B------:R-:W-:Y:S01]  /*3c20*/  HMMA.16816.F32 R56, R48.reuse, R22, R56 ;  /* 0x000000163038723c */ /* 0x040fe20000001838 */
[----:B------:R-:W2:Y:S07]  /*3c30*/  LDSM.16.M88.4 R20, [R196+0x1000] ;  /* 0x00100000c414783b */ /* 0x000eae0000000200 */
[C---:B---3--:R-:W-:Y:S08]  /*3c40*/  HMMA.16816.F32 R52, R48.reuse, R44, R52 ;  /* 0x0000002c3034723c */ /* 0x048ff00000001834 */
[----:B------:R-:W-:Y:S01]  /*3c50*/  HMMA.16816.F32 R48, R48, R46, R24 ;  /* 0x0000002e3030723c */ /* 0x000fe20000001818 */
[----:B------:R-:W-:Y:S04]  /*3c60*/  LDSM.16.M88.4 R24, [R210+0x2000] ;  /* 0x00200000d218783b */ /* 0x000fe80000000200 */
[----:B------:R-:W3:Y:S03]  /*3c70*/  LDSM.16.M88.4 R44, [R209+0x8000] ;  /* 0x00800000d12c783b */ /* 0x000ee60000000200 */
[C---:B----4-:R-:W-:Y:S08]  /*3c80*/  HMMA.16816.F32 R12, R72.reuse, R40, R12 ;  /* 0x00000028480c723c */ /* 0x050ff0000000180c */
[C---:B------:R-:W-:Y:S01]  /*3c90*/  HMMA.16816.F32 R8, R72.reuse, R42, R8 ;  /* 0x0000002a4808723c */ /* 0x040fe20000001808 */
[----:B------:R-:W4:Y:S07]  /*3ca0*/  LDSM.16.M88.4 R40, [R209+0x9000] ;  /* 0x00900000d128783b */ /* 0x000f2e0000000200 */
[C---:B-1----:R-:W-:Y:S08]  /*3cb0*/  HMMA.16816.F32 R16, R72.reuse, R32, R16 ;  /* 0x000000204810723c */ /* 0x042ff00000001810 */
[C---:B------:R-:W-:Y:S01]  /*3cc0*/  HMMA.16816.F32 R28, R72.reuse, R34, R28 ;  /* 0x00000022481c723c */ /* 0x040fe2000000181c */
[----:B------:R-:W1:Y:S07]  /*3cd0*/  LDSM.16.M88.4 R32, [R208+0x2000] ;  /* 0x00200000d020783b */ /* 0x000e6e0000000200 */
[C---:B--2---:R-:W-:Y:S08]  /*3ce0*/  HMMA.16816.F32 R36, R72.reuse, R20, R36 ;  /* 0x000000144824723c */ /* 0x044ff00000001824 */
[----:B------:R-:W-:Y:S01]  /*3cf0*/  HMMA.16816.F32 R56, R72, R22, R56 ;  /* 0x000000164838723c */ /* 0x000fe20000001838 */
[----:B------:R-:W2:Y:S07]  /*3d00*/  LDSM.16.M88.4 R20, [R207+0x2000] ;  /* 0x00200000cf14783b */ /* 0x000eae0000000200 */
[C---:B---3--:R-:W-:Y:S08]  /*3d10*/  HMMA.16816.F32 R12, R24.reuse, R44, R12 ;  /* 0x0000002c180c723c */ /* 0x048ff0000000180c */
[C---:B------:R-:W-:Y:S01]  /*3d20*/  HMMA.16816.F32 R8, R24.reuse, R46, R8 ;  /* 0x0000002e1808723c */ /* 0x040fe20000001808 */
[----:B------:R-:W3:Y:S07]  /*3d30*/  LDSM.16.M88.4 R44, [R207+0x3000] ;  /* 0x00300000cf2c783b */ /* 0x000eee0000000200 */
[----:B------:R-:W-:Y:S08]  /*3d40*/  HMMA.16816.F32 R16, R24, R68, R16 ;  /* 0x000000441810723c */ /* 0x000ff00000001810 */
[C---:B------:R-:W-:Y:S08]  /*3d50*/  HMMA.16816.F32 R52, R72.reuse, R76, R52 ;  /* 0x0000004c4834723c */ /* 0x040ff00000001834 */
[----:B------:R-:W-:Y:S01]  /*3d60*/  HMMA.16816.F32 R48, R72, R78, R48 ;  /* 0x0000004e4830723c */ /* 0x000fe20000001830 */
[----:B------:R-:W-:Y:S04]  /*3d70*/  LDSM.16.M88.4 R72, [R207+0x4000] ;  /* 0x00400000cf48783b */ /* 0x000fe80000000200 */
[----:B------:R-:W-:Y:S03]  /*3d80*/  LDSM.16.M88.4 R76, [R209+0xb000] ;  /* 0x00b00000d14c783b */ /* 0x000fe60000000200 */
[C---:B----4-:R-:W-:Y:S08]  /*3d90*/  HMMA.16816.F32 R36, R24.reuse, R40, R36 ;  /* 0x000000281824723c */ /* 0x050ff00000001824 */
[----:B------:R-:W-:Y:S01]  /*3da0*/  HMMA.16816.F32 R56, R24, R42, R56 ;  /* 0x0000002a1838723c */ /* 0x000fe20000001838 */
[----:B------:R-:W4:Y:S07]  /*3db0*/  LDSM.16.M88.4 R40, [R207+0x3800] ;  /* 0x00380000cf28783b */ /* 0x000f2e0000000200 */
[----:B-1----:R-:W-:Y:S07]  /*3dc0*/  HMMA.16816.F32 R16, R32, R60, R16 ;  /* 0x0000003c2010723c */ /* 0x002fee0000001810 */
[----:B------:R-:W-:Y:S01]  /*3dd0*/  SHF.R.S32.HI R61, RZ, 0x1f, R84 ;  /* 0x0000001fff3d7819 */ /* 0x000fe20000011454 */
[----:B------:R-:W-:Y:S03]  /*3de0*/  HMMA.16816.F32 R52, R24, R64, R52 ;  /* 0x000000401834723c */ /* 0x000fe60000001834 */
[----:B------:R-:W-:-:S04]  /*3df0*/  LEA.HI R84, R61, R84, RZ, 0x2 ;  /* 0x000000543d547211 */ /* 0x000fc800078f10ff */
[----:B------:R-:W-:Y:S01]  /*3e00*/  SHF.R.S32.HI R84, RZ, 0x2, R84 ;  /* 0x00000002ff547819 */ /* 0x000fe20000011454 */
[C---:B------:R-:W-:Y:S01]  /*3e10*/  HMMA.16816.F32 R28, R24.reuse, R70, R28 ;  /* 0x00000046181c723c */ /* 0x040fe2000000181c */
[----:B------:R-:W-:Y:S03]  /*3e20*/  LDSM.16.M88.4 R68, [R196+0x4000] ;  /* 0x00400000c444783b */ /* 0x000fe60000000200 */
[----:B------:R-:W-:Y:S01]  /*3e30*/  IMAD R145, R85, 0x10, R84 ;  /* 0x0000001055917824 */ /* 0x000fe200078e0254 */
[C---:B------:R-:W-:Y:S02]  /*3e40*/  IADD3 R85, R141.reuse, -0x3f, RZ ;  /* 0xffffffc18d557810 */ /* 0x040fe40007ffe0ff */
[----:B------:R-:W-:Y:S01]  /*3e50*/  IADD3 R141, R141, -0x7, RZ ;  /* 0xfffffff98d8d7810 */ /* 0x000fe20007ffe0ff */
[----:B------:R-:W-:Y:S01]  /*3e60*/  HMMA.16816.F32 R48, R24, R66, R48 ;  /* 0x000000421830723c */ /* 0x000fe20000001830 */
[----:B------:R-:W-:Y:S01]  /*3e70*/  LDSM.16.M88.4 R24, [R206+0x2000] ;  /* 0x00200000ce18783b */ /* 0x000fe20000000200 */
[----:B------:R-:W-:Y:S01]  /*3e80*/  IMAD.IADD R145, R82, 0x1, R145 ;  /* 0x0000000152917824 */ /* 0x000fe200078e0291 */
[----:B------:R-:W-:-:S02]  /*3e90*/  ISETP.GE.AND P3, PT, R85, R144, PT ;  /* 0x000000905500720c */ /* 0x000fc40003f66270 */
[----:B------:R-:W-:Y:S02]  /*3ea0*/  LDSM.16.M88.4 R64, [R210+0x4000] ;  /* 0x00400000d240783b */ /* 0x000fe40000000200 */
[----:B------:R-:W-:Y:S01]  /*3eb0*/  IADD3 R4, R144, R145, -R219 ;  /* 0x0000009190047210 */ /* 0x000fe20007ffe8db */
[----:B--2---:R-:W-:Y:S03]  /*3ec0*/  HMMA.16816.F32 R12, R32, R20, R12 ;  /* 0x00000014200c723c */ /* 0x004fe6000000180c */
[C---:B------:R-:W-:Y:S01]  /*3ed0*/  IADD3 R103, R4.reuse, -R95, RZ ;  /* 0x8000005f04677210 */ /* 0x040fe20007ffe0ff */
[----:B------:R-:W-:-:S03]  /*3ee0*/  IMAD.IADD R105, R4, 0x1, -R91 ;  /* 0x0000000104697824 */ /* 0x000fc600078e0a5b */
[----:B------:R-:W-:Y:S01]  /*3ef0*/  IABS R103, R103 ;  /* 0x0000006700677213 */ /* 0x000fe20000000000 */
[----:B------:R-:W-:Y:S01]  /*3f00*/  HMMA.16816.F32 R8, R32, R22, R8 ;  /* 0x000000162008723c */ /* 0x000fe20000001808 */
[----:B------:R-:W1:Y:S01]  /*3f10*/  LDSM.16.M88.4 R20, [R203+0x8000] ;  /* 0x00800000cb14783b */ /* 0x000e620000000200 */
[----:B------:R-:W-:-:S03]  /*3f20*/  IABS R105, R105 ;  /* 0x0000006900697213 */ /* 0x000fc60000000000 */
[----:B------:R-:W-:Y:S03]  /*3f30*/  I2F R103, R103 ;  /* 0x0000006700677306 */ /* 0x000fe60000201400 */
[C---:B---3--:R-:W-:Y:S05]  /*3f40*/  HMMA.16816.F32 R36, R32.reuse, R44, R36 ;  /* 0x0000002c2024723c */ /* 0x048fea0000001824 */
[----:B------:R-:W-:Y:S03]  /*3f50*/  I2F R105, R105 ;  /* 0x0000006900697306 */ /* 0x000fe60000201400 */
[C---:B------:R-:W-:Y:S01]  /*3f60*/  HMMA.16816.F32 R56, R32.reuse, R46, R56 ;  /* 0x0000002e2038723c */ /* 0x040fe20000001838 */
[----:B------:R-:W2:Y:S07]  /*3f70*/  LDSM.16.M88.4 R44, [R203+0x8800] ;  /* 0x00880000cb2c783b */ /* 0x000eae0000000200 */
[C---:B----4-:R-:W-:Y:S07]  /*3f80*/  HMMA.16816.F32 R52, R32.reuse, R40, R52 ;  /* 0x000000282034723c */ /* 0x050fee0000001834 */
[----:B------:R-:W-:Y:S01]  /*3f90*/  IMAD.IADD R40, R4, 0x1, -R83 ;  /* 0x0000000104287824 */ /* 0x000fe200078e0a53 */
[----:B------:R-:W-:Y:S04]  /*3fa0*/  HMMA.16816.F32 R48, R32, R42, R48 ;  /* 0x0000002a2030723c */ /* 0x000fe80000001830 */
[----:B------:R-:W-:-:S04]  /*3fb0*/  IABS R40, R40 ;  /* 0x0000002800287213 */ /* 0x000fc80000000000 */
[----:B------:R-:W-:Y:S01]  /*3fc0*/  HMMA.16816.F32 R28, R32, R62, R28 ;  /* 0x0000003e201c723c */ /* 0x000fe2000000181c */
[----:B------:R-:W-:Y:S01]  /*3fd0*/  IMAD.MOV.U32 R89, RZ, RZ, R40 ;  /* 0x000000ffff597224 */ /* 0x000fe200078e0028 */
[----:B------:R-:W3:Y:S04]  /*3fe0*/  LDSM.16.M88.4 R60, [R203+0x9800] ;  /* 0x00980000cb3c783b */ /* 0x000ee80000000200 */
[----:B------:R-:W4:Y:S01]  /*3ff0*/  LDSM.16.M88.4 R40, [R203+0x9000] ;  /* 0x00900000cb28783b */ /* 0x000f220000000200 */
[----:B------:R-:W-:Y:S01]  /*4000*/  IMAD.IADD R32, R4, 0x1, -R85 ;  /* 0x0000000104207824 */ /* 0x000fe200078e0a55 */
[----:B-1----:R-:W-:Y:S01]  /*4010*/  HMMA.16816.F32 R12, R24, R20, R12 ;  /* 0x00000014180c723c */ /* 0x002fe2000000180c */
[----:B------:R-:W-:Y:S03]  /*4020*/  I2F R89, R89 ;  /* 0x0000005900597306 */ /* 0x000fe60000201400 */
[----:B------:R-:W-:-:S03]  /*4030*/  IABS R32, R32 ;  /* 0x0000002000207213 */ /* 0x000fc60000000000 */
[----:B------:R-:W-:Y:S01]  /*4040*/  IMAD.IADD R20, R4, 0x1, -R87 ;  /* 0x0000000104147824 */ /* 0x000fe200078e0a57 */
[----:B------:R-:W-:Y:S01]  /*4050*/  HMMA.16816.F32 R8, R24, R22, R8 ;  /* 0x000000161808723c */ /* 0x000fe20000001808 */
[----:B------:R1:W-:Y:S03]  /*4060*/  I2F R93, R32 ;  /* 0x00000020005d7306 */ /* 0x0003e60000201400 */
[----:B------:R-:W-:-:S04]  /*4070*/  IABS R20, R20 ;  /* 0x0000001400147213 */ /* 0x000fc80000000000 */
[C---:B--2---:R-:W-:Y:S01]  /*4080*/  HMMA.16816.F32 R16, R24.reuse, R44, R16 ;  /* 0x0000002c1810723c */ /* 0x044fe20000001810 */
[----:B------:R2:W-:Y:S06]  /*4090*/  I2F R97, R20 ;  /* 0x0000001400617306 */ /* 0x0005ec0000201400 */
[C---:B------:R-:W-:Y:S01]  /*40a0*/  IMAD.IADD R44, R4.reuse, 0x1, -R101 ;  /* 0x00000001042c7824 */ /* 0x040fe200078e0a65 */
[----:B------:R-:W-:Y:S01]  /*40b0*/  HMMA.16816.F32 R28, R24, R46, R28 ;  /* 0x0000002e181c723c */ /* 0x000fe2000000181c */
[----:B-1----:R-:W-:Y:S01]  /*40c0*/  LDSM.16.M88.4 R32, [R196+0x2000] ;  /* 0x00200000c420783b */ /* 0x002fe20000000200 */
[----:B------:R-:W-:-:S02]  /*40d0*/  IMAD.IADD R45, R4, 0x1, -R99 ;  /* 0x00000001042d7824 */ /* 0x000fc400078e0a63 */
[----:B------:R-:W-:Y:S01]  /*40e0*/  IABS R44, R44 ;  /* 0x0000002c002c7213 */ /* 0x000fe20000000000 */
[----:B--2---:R-:W1:Y:S04]  /*40f0*/  LDSM.16.M88.4 R20, [R205+0x2000] ;  /* 0x00200000cd14783b */ /* 0x004e680000000200 */
[----:B------:R-:W-:Y:S01]  /*4100*/  IMAD.MOV.U32 R109, RZ, RZ, R44 ;  /* 0x000000ffff6d7224 */ /* 0x000fe200078e002c */
[----:B------:R-:W-:Y:S01]  /*4110*/  IABS R44, R45 ;  /* 0x0000002d002c7213 */ /* 0x000fe20000000000 */
[C---:B---3--:R-:W-:Y:S04]  /*4120*/  HMMA.16816.F32 R52, R24.reuse, R60, R52 ;  /* 0x0000003c1834723c */ /* 0x048fe80000001834 */
[----:B------:R-:W-:Y:S01]  /*4130*/  IMAD.MOV.U32 R113, RZ, RZ, R44 ;  /* 0x000000ffff717224 */ /* 0x000fe200078e002c */
[----:B------:R-:W-:Y:S01]  /*4140*/  I2F R109, R109 ;  /* 0x0000006d006d7306 */ /* 0x000fe20000201400 */
[----:B------:R-:W2:Y:S01]  /*4150*/  LDSM.16.M88.4 R44, [R196+0x2800] ;  /* 0x00280000c42c783b */ /* 0x000ea20000000200 */
[C---:B------:R-:W-:Y:S01]  /*4160*/  IMAD.IADD R60, R4.reuse, 0x1, -R115 ;  /* 0x00000001043c7824 */ /* 0x040fe200078e0a73 */
[C---:B----4-:R-:W-:Y:S04]  /*4170*/  HMMA.16816.F32 R36, R24.reuse, R40, R36 ;  /* 0x000000281824723c */ /* 0x050fe80000001824 */
[----:B------:R-:W-:Y:S01]  /*4180*/  IABS R60, R60 ;  /* 0x0000003c003c7213 */ /* 0x000fe20000000000 */
[----:B------:R-:W-:Y:S02]  /*4190*/  I2F R113, R113 ;  /* 0x0000007100717306 */ /* 0x000fe40000201400 */
[C---:B------:R-:W-:Y:S01]  /*41a0*/  IMAD.IADD R40, R4.reuse, 0x1, -R107 ;  /* 0x0000000104287824 */ /* 0x040fe200078e0a6b */
[----:B------:R-:W-:Y:S01]  /*41b0*/  HMMA.16816.F32 R56, R24, R42, R56 ;  /* 0x0000002a1838723c */ /* 0x000fe20000001838 */
[----:B------:R-:W-:-:S03]  /*41c0*/  IMAD.IADD R41, R4, 0x1, -R111 ;  /* 0x0000000104297824 */ /* 0x000fc600078e0a6f */
[----:B------:R-:W-:Y:S01]  /*41d0*/  IABS R40, R40 ;  /* 0x0000002800287213 */ /* 0x000fe20000000000 */
[----:B------:R3:W-:Y:S03]  /*41e0*/  I2F R125, R60 ;  /* 0x0000003c007d7306 */ /* 0x0007e60000201400 */
[----:B------:R-:W-:Y:S01]  /*41f0*/  HMMA.16816.F32 R48, R24, R62, R48 ;  /* 0x0000003e1830723c */ /* 0x000fe20000001830 */
[----:B------:R-:W-:Y:S01]  /*4200*/  IMAD.MOV.U32 R117, RZ, RZ, R40 ;  /* 0x000000ffff757224 */ /* 0x000fe200078e0028 */
[----:B------:R-:W-:-:S05]  /*4210*/  IABS R40, R41 ;  /* 0x0000002900287213 */ /* 0x000fca0000000000 */
[C---:B------:R-:W-:Y:S01]  /*4220*/  IADD3 R24, R4.reuse, -R119, RZ ;  /* 0x8000007704187210 */ /* 0x040fe20007ffe0ff */
[----:B------:R-:W-:Y:S01]  /*4230*/  IMAD.MOV.U32 R121, RZ, RZ, R40 ;  /* 0x000000ffff797224 */ /* 0x000fe200078e0028 */
[----:B------:R-:W-:Y:S01]  /*4240*/  I2F R117, R117 ;  /* 0x0000007500757306 */ /* 0x000fe20000201400 */
[----:B------:R-:W4:Y:S01]  /*4250*/  LDSM.16.M88.4 R40, [R196+0x3000] ;  /* 0x00300000c428783b */ /* 0x000f220000000200 */
[----:B------:R-:W-:Y:S01]  /*4260*/  IABS R24, R24 ;  /* 0x0000001800187213 */ /* 0x000fe20000000000 */
[----:B-1----:R-:W-:Y:S01]  /*4270*/  HMMA.16816.F32 R12, R20, R32, R12 ;  /* 0x00000020140c723c */ /* 0x002fe2000000180c */
[----:B---3--:R-:W-:-:S03]  /*4280*/  IMAD.IADD R60, R4, 0x1, -R129 ;  /* 0x00000001043c7824 */ /* 0x008fc600078e0a81 */
[----:B------:R-:W-:Y:S01]  /*4290*/  IMAD.MOV.U32 R127, RZ, RZ, R24 ;  /* 0x000000ffff7f7224 */ /* 0x000fe200078e0018 */
[----:B------:R-:W-:Y:S01]  /*42a0*/  I2F R121, R121 ;  /* 0x0000007900797306 */ /* 0x000fe20000201400 */
[----:B------:R-:W1:Y:S01]  /*42b0*/  LDSM.16.M88.4 R24, [R209+0xa000] ;  /* 0x00a00000d118783b */ /* 0x000e620000000200 */
[----:B------:R-:W-:Y:S01]  /*42c0*/  IABS R60, R60 ;  /* 0x0000003c003c7213 */ /* 0x000fe20000000000 */
[C---:B------:R-:W-:Y:S01]  /*42d0*/  IMAD.IADD R32, R4.reuse, 0x1, -R123 ;  /* 0x0000000104207824 */ /* 0x040fe200078e0a7b */
[C---:B------:R-:W-:Y:S03]  /*42e0*/  HMMA.16816.F32 R8, R20.reuse, R34, R8 ;  /* 0x000000221408723c */ /* 0x040fe60000001808 */
[----:B------:R-:W-:Y:S01]  /*42f0*/  IMAD.MOV.U32 R137, RZ, RZ, R60 ;  /* 0x000000ffff897224 */ /* 0x000fe200078e003c */
[----:B------:R-:W-:Y:S01]  /*4300*/  IABS R32, R32 ;  /* 0x0000002000207213 */ /* 0x000fe20000000000 */
[C---:B------:R-:W-:Y:S01]  /*4310*/  IMAD.IADD R60, R4.reuse, 0x1, -R139 ;  /* 0x00000001043c7824 */ /* 0x040fe200078e0a8b */
[----:B------:R-:W-:Y:S02]  /*4320*/  I2F R127, R127 ;  /* 0x0000007f007f7306 */ /* 0x000fe40000201400 */
[C---:B--2---:R-:W-:Y:S01]  /*4330*/  HMMA.16816.F32 R16, R20.reuse, R44, R16 ;  /* 0x0000002c1410723c */ /* 0x044fe20000001810 */
[----:B------:R-:W-:Y:S01]  /*4340*/  IMAD.MOV.U32 R131, RZ, RZ, R32 ;  /* 0x000000ffff837224 */ /* 0x000fe200078e0020 */
[----:B------:R-:W-:Y:S01]  /*4350*/  IABS R60, R60 ;  /* 0x0000003c003c7213 */ /* 0x000fe20000000000 */
[----:B------:R-:W2:Y:S03]  /*4360*/  LDSM.16.M88.4 R32, [R196+0x3800] ;  /* 0x00380000c420783b */ /* 0x000ea60000000200 */
[----:B------:R-:W-:Y:S01]  /*4370*/  I2F R137, R137 ;  /* 0x0000008900897306 */ /* 0x000fe20000201400 */
[----:B------:R-:W-:Y:S01]  /*4380*/  IMAD.IADD R44, R4, 0x1, -R133 ;  /* 0x00000001042c7824 */ /* 0x000fe200078e0a85 */
[----:B------:R-:W-:Y:S01]  /*4390*/  HMMA.16816.F32 R28, R20, R46, R28 ;  /* 0x0000002e141c723c */ /* 0x000fe2000000181c */
[----:B------:R-:W-:-:S03]  /*43a0*/  IMAD.MOV.U32 R147, RZ, RZ, R60 ;  /* 0x000000ffff937224 */ /* 0x000fc600078e003c */
[----:B------:R-:W-:Y:S02]  /*43b0*/  IABS R44, R44 ;  /* 0x0000002c002c7213 */ /* 0x000fe40000000000 */
[----:B------:R-:W-:Y:S02]  /*43c0*/  I2F R131, R131 ;  /* 0x0000008300837306 */ /* 0x000fe40000201400 */
[----:B----4-:R-:W-:Y:S06]  /*43d0*/  HMMA.16816.F32 R36, R20, R40, R36 ;  /* 0x000000281424723c */ /* 0x010fec0000001824 */
[----:B------:R3:W-:Y:S01]  /*43e0*/  I2F R143, R44 ;  /* 0x0000002c008f7306 */ /* 0x0007e20000201400 */
[C---:B------:R-:W-:Y:S01]  /*43f0*/  IMAD.IADD R40, R4.reuse, 0x1, -R141 ;  /* 0x0000000104287824 */ /* 0x040fe200078e0a8d */
[----:B-1----:R-:W-:Y:S01]  /*4400*/  HMMA.16816.F32 R12, R64, R24, R12 ;  /* 0x00000018400c723c */ /* 0x002fe2000000180c */
[----:B------:R-:W-:-:S05]  /*4410*/  IADD3 R4, R4, 0x8, RZ ;  /* 0x0000000804047810 */ /* 0x000fca0007ffe0ff */
[----:B------:R-:W-:Y:S01]  /*4420*/  I2F R147, R147 ;  /* 0x0000009300937306 */ /* 0x000fe20000201400 */
[----:B------:R-:W-:Y:S02]  /*4430*/  IABS R40, R40 ;  /* 0x0000002800287213 */ /* 0x000fe40000000000 */
[----:B------:R-:W-:Y:S01]  /*4440*/  IADD3 R60, -R83, R4, RZ ;  /* 0x00000004533c7210 */ /* 0x000fe20007ffe1ff */
[C---:B------:R-:W-:Y:S01]  /*4450*/  IMAD.IADD R24, R4.reuse, 0x1, -R85 ;  /* 0x0000000104187824 */ /* 0x040fe200078e0a55 */
[C---:B------:R-:W-:Y:S01]  /*4460*/  HMMA.16816.F32 R56, R20.reuse, R42, R56 ;  /* 0x0000002a1438723c */ /* 0x040fe20000001838 */
[----:B---3--:R-:W1:Y:S02]  /*4470*/  LDSM.16.M88.4 R44, [R208+0x4000] ;  /* 0x00400000d02c783b */ /* 0x008e640000000200 */
[----:B------:R3:W-:Y:S01]  /*4480*/  I2F R149, R40 ;  /* 0x0000002800957306 */ /* 0x0007e20000201400 */
[C---:B------:R-:W-:Y:S01]  /*4490*/  IMAD.IADD R25, R4.reuse, 0x1, -R87 ;  /* 0x0000000104197824 */ /* 0x040fe200078e0a57 */
[----:B------:R-:W-:Y:S01]  /*44a0*/  IABS R24, R24 ;  /* 0x0000001800187213 */ /* 0x000fe20000000000 */
[C---:B------:R-:W-:Y:S01]  /*44b0*/  IMAD.IADD R163, R4.reuse, 0x1, -R101 ;  /* 0x0000000104a37824 */ /* 0x040fe200078e0a65 */
[----:B------:R-:W-:Y:S01]  /*44c0*/  IABS R60, R60 ;  /* 0x0000003c003c7213 */ /* 0x000fe20000000000 */
[C---:B------:R-:W-:Y:S01]  /*44d0*/  IMAD.IADD R161, R4.reuse, 0x1, -R99 ;  /* 0x0000000104a17824 */ /* 0x040fe200078e0a63 */
[----:B--2---:R-:W-:Y:S01]  /*44e0*/  HMMA.16816.F32 R52, R20, R32, R52 ;  /* 0x000000201434723c */ /* 0x004fe20000001834 */
[----:B------:R-:W-:Y:S01]  /*44f0*/  IMAD.MOV.U32 R153, RZ, RZ, R24 ;  /* 0x000000ffff997224 */ /* 0x000fe200078e0018 */
[----:B------:R-:W-:Y:S01]  /*4500*/  IABS R24, R25 ;  /* 0x0000001900187213 */ /* 0x000fe20000000000 */
[----:B------:R-:W-:Y:S01]  /*4510*/  IMAD.IADD R25, R4, 0x1, -R91 ;  /* 0x0000000104197824 */ /* 0x000fe200078e0a5b */
[----:B------:R2:W-:Y:S01]  /*4520*/  I2F R151, R60 ;  /* 0x0000003c00977306 */ /* 0x0005e20000201400 */
[----:B------:R-:W-:-:S02]  /*4530*/  IABS R163, R163 ;  /* 0x000000a300a37213 */ /* 0x000fc40000000000 */
[----:B------:R-:W-:Y:S01]  /*4540*/  IMAD.MOV.U32 R155, RZ, RZ, R24 ;  /* 0x000000ffff9b7224 */ /* 0x000fe200078e0018 */
[----:B------:R-:W-:Y:S01]  /*4550*/  HMMA.16816.F32 R48, R20, R34, R48 ;  /* 0x000000221430723c */ /* 0x000fe20000001830 */
[----:B------:R-:W-:Y:S01]  /*4560*/  LDSM.16.M88.4 R32, [R206+0x4000] ;  /* 0x00400000ce20783b */ /* 0x000fe20000000200 */
[----:B------:R-:W-:Y:S01]  /*4570*/  IABS R24, R25 ;  /* 0x0000001900187213 */ /* 0x000fe20000000000 */
[----:B------:R-:W-:Y:S01]  /*4580*/  IMAD.IADD R25, R4, 0x1, -R95 ;  /* 0x0000000104197824 */ /* 0x000fe200078e0a5f */
[----:B------:R-:W-:Y:S01]  /*4590*/  IABS R161, R161 ;  /* 0x000000a100a17213 */ /* 0x000fe20000000000 */
[----:B---3--:R-:W3:Y:S01]  /*45a0*/  LDSM.16.M88.4 R40, [R209+0xa800] ;  /* 0x00a80000d128783b */ /* 0x008ee20000000200 */
[----:B------:R-:W-:Y:S01]  /*45b0*/  I2F R153, R153 ;  /* 0x0000009900997306 */ /* 0x000fe20000201400 */
[----:B------:R-:W-:Y:S01]  /*45c0*/  IMAD.MOV.U32 R157, RZ, RZ, R24 ;  /* 0x000000ffff9d7224 */ /* 0x000fe200078e0018 */
[----:B------:R-:W-:Y:S01]  /*45d0*/  HMMA.16816.F32 R8, R64, R26, R8 ;  /* 0x0000001a4008723c */ /* 0x000fe20000001808 */
[----:B------:R-:W4:Y:S01]  /*45e0*/  LDSM.16.M88.4 R20, [R203+0xa000] ;  /* 0x00a00000cb14783b */ /* 0x000f220000000200 */
[----:B------:R-:W-:-:S03]  /*45f0*/  IABS R24, R25 ;  /* 0x0000001900187213 */ /* 0x000fc60000000000 */
[----:B--2---:R-:W2:Y:S01]  /*4600*/  LDSM.16.M88.4 R60, [R207+0x4800] ;  /* 0x00480000cf3c783b */ /* 0x004ea20000000200 */
[----:B------:R5:W-:Y:S02]  /*4610*/  I2F R159, R24 ;  /* 0x00000018009f7306 */ /* 0x000be40000201400 */
[C---:B------:R-:W-:Y:S06]  /*4620*/  HMMA.16816.F32 R36, R64.reuse, R76, R36 ;  /* 0x0000004c4024723c */ /* 0x040fec0000001824 */
[----:B------:R-:W-:Y:S02]  /*4630*/  I2F R155, R155 ;  /* 0x0000009b009b7306 */ /* 0x000fe40000201400 */
[----:B------:R-:W-:Y:S01]  /*4640*/  HMMA.16816.F32 R56, R64, R78, R56 ;  /* 0x0000004e4038723c */ /* 0x000fe20000001838 */
[----:B-----5:R-:W5:Y:S05]  /*4650*/  LDSM.16.M88.4 R24, [R205+0x4000] ;  /* 0x00400000cd18783b */ /* 0x020f6a0000000200 */
[----:B------:R-:W-:Y:S02]  /*4660*/  I2F R157, R157 ;  /* 0x0000009d009d7306 */ /* 0x000fe40000201400 */
[C---:B-1----:R-:W-:Y:S06]  /*4670*/  HMMA.16816.F32 R12, R44.reuse, R72, R12 ;  /* 0x000000482c0c723c */ /* 0x042fec000000180c */
[----:B------:R-:W-:Y:S02]  /*4680*/  I2F R163, R163 ;  /* 0x000000a300a37306 */ /* 0x000fe40000201400 */
[----:B------:R-:W-:Y:S01]  /*4690*/  HMMA.16816.F32 R8, R44, R74, R8 ;  /* 0x0000004a2c08723c */ /* 0x000fe20000001808 */
[----:B------:R-:W1:Y:S05]  /*46a0*/  LDSM.16.M88.4 R72, [R203+0xa800] ;  /* 0x00a80000cb48783b */ /* 0x000e6a0000000200 */
[----:B------:R-:W-:Y:S02]  /*46b0*/  I2F R161, R161 ;  /* 0x000000a100a17306 */ /* 0x000fe40000201400 */
[----:B---3--:R-:W-:Y:S07]  /*46c0*/  HMMA.16816.F32 R16, R64, R40, R16 ;  /* 0x000000284010723c */ /* 0x008fee0000001810 */
[----:B------:R-:W-:Y:S01]  /*46d0*/  IADD3 R40, -R107, R4, RZ ;  /* 0x000000046b287210 */ /* 0x000fe20007ffe1ff */
[----:B----4-:R-:W-:Y:S01]  /*46e0*/  HMMA.16816.F32 R12, R32, R20, R12 ;  /* 0x00000014200c723c */ /* 0x010fe2000000180c */
[----:B------:R-:W-:-:S02]  /*46f0*/  IMAD.IADD R41, R4, 0x1, -R111 ;  /* 0x0000000104297824 */ /* 0x000fc400078e0a6f */
[----:B------:R-:W-:-:S04]  /*4700*/  IABS R40, R40 ;  /* 0x0000002800287213 */ /* 0x000fc80000000000 */
[C---:B------:R-:W-:Y:S01]  /*4710*/  IMAD.IADD R20, R4.reuse, 0x1, -R115 ;  /* 0x0000000104147824 */ /* 0x040fe200078e0a73 */
[----:B------:R-:W-:Y:S01]  /*4720*/  HMMA.16816.F32 R28, R64, R42, R28 ;  /* 0x0000002a401c723c */ /* 0x000fe2000000181c */
[C---:B------:R-:W-:Y:S02]  /*4730*/  IMAD.IADD R21, R4.reuse, 0x1, -R119 ;  /* 0x0000000104157824 */ /* 0x040fe400078e0a77 */
[----:B------:R-:W-:Y:S01]  /*4740*/  IMAD.MOV.U32 R165, RZ, RZ, R40 ;  /* 0x000000ffffa57224 */ /* 0x000fe200078e0028 */
[----:B------:R-:W-:Y:S02]  /*4750*/  IABS R20, R20 ;  /* 0x0000001400147213 */ /* 0x000fe40000000000 */
[----:B------:R-:W-:Y:S02]  /*4760*/  IABS R40, R41 ;  /* 0x0000002900287213 */ /* 0x000fe40000000000 */
[----:B--2---:R-:W-:Y:S01]  /*4770*/  HMMA.16816.F32 R16, R44, R60, R16 ;  /* 0x0000003c2c10723c */ /* 0x004fe20000001810 */
[----:B------:R-:W-:Y:S01]  /*4780*/  IMAD.MOV.U32 R169, RZ, RZ, R20 ;  /* 0x000000ffffa97224 */ /* 0x000fe200078e0014 */
[----:B------:R-:W-:Y:S01]  /*4790*/  IABS R20, R21 ;  /* 0x0000001500147213 */ /* 0x000fe20000000000 */
[C---:B------:R-:W-:Y:S01]  /*47a0*/  IMAD.IADD R21, R4.reuse, 0x1, -R123 ;  /* 0x0000000104157824 */ /* 0x040fe200078e0a7b */
[----:B------:R2:W-:Y:S03]  /*47b0*/  I2F R167, R40 ;  /* 0x0000002800a77306 */ /* 0x0005e60000201400 */
[----:B------:R-:W-:Y:S01]  /*47c0*/  IMAD.MOV.U32 R171, RZ, RZ, R20 ;  /* 0x000000ffffab7224 */ /* 0x000fe200078e0014 */
[----:B------:R-:W-:Y:S01]  /*47d0*/  IABS R20, R21 ;  /* 0x0000001500147213 */ /* 0x000fe20000000000 */
[C---:B------:R-:W-:Y:S01]  /*47e0*/  IMAD.IADD R21, R4.reuse, 0x1, -R129 ;  /* 0x0000000104157824 */ /* 0x040fe200078e0a81 */
[----:B------:R-:W-:Y:S01]  /*47f0*/  HMMA.16816.F32 R8, R32, R22, R8 ;  /* 0x000000162008723c */ /* 0x000fe20000001808 */
[C---:B------:R-:W-:Y:S01]  /*4800*/  IMAD.IADD R60, R4.reuse, 0x1, -R139 ;  /* 0x00000001043c7824 */ /* 0x040fe200078e0a8b */
[----:B------:R-:W-:Y:S01]  /*4810*/  MOV R173, R20 ;  /* 0x0000001400ad7202 */ /* 0x000fe20000000f00 */
[----:B------:R-:W-:Y:S01]  /*4820*/  I2F R169, R169 ;  /* 0x000000a900a97306 */ /* 0x000fe20000201400 */
[----:B------:R-:W-:Y:S01]  /*4830*/  IABS R20, R21 ;  /* 0x0000001500147213 */ /* 0x000fe20000000000 */
[C---:B------:R-:W-:Y:S01]  /*4840*/  IMAD.IADD R21, R4.reuse, 0x1, -R133 ;  /* 0x0000000104157824 */ /* 0x040fe200078e0a85 */
[----:B------:R-:W-:Y:S01]  /*4850*/  IABS R60, R60 ;  /* 0x0000003c003c7213 */ /* 0x000fe20000000000 */
[----:B------:R-:W-:Y:S01]  /*4860*/  IMAD.IADD R4, R4, 0x1, -R141 ;  /* 0x0000000104047824 */ /* 0x000fe200078e0a8d */
[----:B-----5:R-:W-:Y:S01]  /*4870*/  HMMA.16816.F32 R12, R24, R68, R12 ;  /* 0x00000044180c723c */ /* 0x020fe2000000180c */
[----:B------:R-:W-:Y:S01]  /*4880*/  IMAD.MOV.U32 R175, RZ, RZ, R20 ;  /* 0x000000ffffaf7224 */ /* 0x000fe200078e0014 */
[----:B--2---:R-:W2:Y:S01]  /*4890*/  LDSM.16.M88.4 R40, [R207+0x5000] ;  /* 0x00500000cf28783b */ /* 0x004ea20000000200 */
[----:B------:R-:W-:Y:S01]  /*48a0*/  IABS R20, R21 ;  /* 0x0000001500147213 */ /* 0x000fe20000000000 */
[----:B------:R-:W-:Y:S01]  /*48b0*/  IMAD.MOV.U32 R179, RZ, RZ, R60 ;  /* 0x000000ffffb37224 */ /* 0x000fe200078e003c */
[----:B------:R-:W-:Y:S01]  /*48c0*/  IABS R4, R4 ;  /* 0x0000000400047213 */ /* 0x000fe20000000000 */
[----:B------:R-:W-:Y:S02]  /*48d0*/  I2F R171, R171 ;  /* 0x000000ab00ab7306 */ /* 0x000fe40000201400 */
[----:B------:R-:W-:Y:S01]  /*48e0*/  HMMA.16816.F32 R28, R44, R62, R28 ;  /* 0x0000003e2c1c723c */ /* 0x000fe2000000181c */
[----:B------:R-:W3:Y:S01]  /*48f0*/  LDSM.16.M88.4 R60, [R209+0xb800] ;  /* 0x00b80000d13c783b */ /* 0x000ee20000000200 */
[----:B------:R-:W-:-:S02]  /*4900*/  IMAD.MOV.U32 R77, RZ, RZ, R20 ;  /* 0x000000ffff4d7224 */ /* 0x000fc400078e0014 */
[----:B------:R-:W-:Y:S01]  /*4910*/  IMAD.MOV.U32 R181, RZ, RZ, R4 ;  /* 0x000000ffffb57224 */ /* 0x000fe200078e0004 */
[----:B------:R-:W4:Y:S01]  /*4920*/  LDSM.16.M88.4 R20, [R196+0x4800] ;  /* 0x00480000c414783b */ /* 0x000f220000000200 */
[----:B------:R-:W-:Y:S02]  /*4930*/  I2F R175, R175 ;  /* 0x000000af00af7306 */ /* 0x000fe40000201400 */
[----:B-1----:R-:W-:Y:S06]  /*4940*/  HMMA.16816.F32 R16, R32, R72, R16 ;  /* 0x000000482010723c */ /* 0x002fec0000001810 */
[----:B------:R-:W-:Y:S02]  /*4950*/  I2F R165, R165 ;  /* 0x000000a500a57306 */ /* 0x000fe40000201400 */
[----:B------:R-:W-:Y:S01]  /*4960*/  HMMA.16816.F32 R8, R24, R70, R8 ;  /* 0x000000461808723c */ /* 0x000fe20000001808 */
[----:B------:R-:W-:Y:S01]  /*4970*/  FMUL.FTZ R4, R12, c[0x0][0x2ec] ;  /* 0x0000bb000c047a20 */ /* 0x000fe20000410000 */
[----:B------:R-:W1:Y:S01]  /*4980*/  LDSM.16.M88.4 R68, [R203+0xb000] ;  /* 0x00b00000cb44783b */ /* 0x000e620000000200 */
[----:B------:R-:W-:-:S03]  /*4990*/  FMUL.FTZ R76, R13, c[0x0][0x2ec] ;  /* 0x0000bb000d4c7a20 */ /* 0x000fc60000410000 */
[----:B------:R-:W-:Y:S02]  /*49a0*/  I2F R173, R173 ;  /* 0x000000ad00ad7306 */ /* 0x000fe40000201400 */
[----:B------:R-:W-:Y:S01]  /*49b0*/  HMMA.16816.F32 R28, R32, R74, R28 ;  /* 0x0000004a201c723c */ /* 0x000fe2000000181c */
[----:B------:R-:W-:Y:S05]  /*49c0*/  LDSM.16.M88.4 R72, [R196+0x5000] ;  /* 0x00500000c448783b */ /* 0x000fea0000000200 */
[----:B------:R-:W5:Y:S02]  /*49d0*/  MUFU.TANH R4, R4 ;  /* 0x0000000400047308 */ /* 0x000f640000002400 */
[----:B--2---:R-:W-:Y:S06]  /*49e0*/  HMMA.16816.F32 R36, R44, R40, R36 ;  /* 0x000000282c24723c */ /* 0x004fec0000001824 */
[----:B------:R-:W-:Y:S01]  /*49f0*/  MUFU.TANH R76, R76 ;  /* 0x0000004c004c7308 */ /* 0x000fe20000002400 */
[----:B------:R-:W-:Y:S01]  /*4a00*/  FMUL.FTZ R40, R14, c[0x0][0x2ec] ;  /* 0x0000bb000e287a20 */ /* 0x000fe20000410000 */
[----:B---3--:R-:W-:Y:S01]  /*4a10*/  HMMA.16816.F32 R52, R64, R60, R52 ;  /* 0x0000003c4034723c */ /* 0x008fe20000001834 */
[----:B------:R-:W-:-:S02]  /*4a20*/  FMUL.FTZ R41, R15, c[0x0][0x2ec] ;  /* 0x0000bb000f297a20 */ /* 0x000fc40000410000 */
[----:B------:R-:W2:Y:S03]  /*4a30*/  LDSM.16.M88.4 R12, [R207+0x5800] ;  /* 0x00580000cf0c783b */ /* 0x000ea60000000200 */
[----:B------:R-:W-:Y:S01]  /*4a40*/  I2F R77, R77 ;  /* 0x0000004d004d7306 */ /* 0x000fe20000201400 */
[----:B-----5:R-:W-:Y:S01]  /*4a50*/  FFMA.FTZ R4, -R0, R89, R4 ;  /* 0x0000005900047223 */ /* 0x020fe20000010104 */
[----:B----4-:R-:W-:Y:S06]  /*4a60*/  HMMA.16816.F32 R16, R24, R20, R16 ;  /* 0x000000141810723c */ /* 0x010fec0000001810 */
[----:B------:R-:W-:Y:S01]  /*4a70*/  MUFU.TANH R40, R40 ;  /* 0x0000002800287308 */ /* 0x000fe20000002400 */
[----:B------:R-:W-:Y:S01]  /*4a80*/  FMUL.FTZ R20, R8, c[0x0][0x2ec] ;  /* 0x0000bb0008147a20 */ /* 0x000fe20000410000 */
[----:B------:R-:W-:Y:S01]  /*4a90*/  HMMA.16816.F32 R56, R44, R42, R56 ;  /* 0x0000002a2c38723c */ /* 0x000fe20000001838 */
[----:B------:R-:W-:-:S05]  /*4aa0*/  FMUL.FTZ R21, R9, c[0x0][0x2ec] ;  /* 0x0000bb0009157a20 */ /* 0x000fca0000410000 */
[----:B------:R-:W-:Y:S01]  /*4ab0*/  MUFU.TANH R41, R41 ;  /* 0x0000002900297308 */ /* 0x000fe20000002400 */
[----:B------:R-:W-:Y:S01]  /*4ac0*/  FMUL.FTZ R42, R10, c[0x0][0x2ec] ;  /* 0x0000bb000a2a7a20 */ /* 0x000fe20000410000 */
[----:B------:R-:W-:Y:S01]  /*4ad0*/  HMMA.16816.F32 R48, R64, R62, R48 ;  /* 0x0000003e4030723c */ /* 0x000fe20000001830 */
[----:B------:R-:W-:Y:S02]  /*4ae0*/  FMUL.FTZ R43, R11, c[0x0][0x2ec] ;  /* 0x0000bb000b2b7a20 */ /* 0x000fe40000410000 */
[----:B------:R-:W3:Y:S03]  /*4af0*/  LDSM.16.M88.4 R8, [R203+0xb800] ;  /* 0x00b80000cb08783b */ /* 0x000ee60000000200 */
[----:B------:R-:W4:Y:S02]  /*4b00*/  MUFU.TANH R21, R21 ;  /* 0x0000001500157308 */ /* 0x000f240000002400 */
[----:B------:R-:W-:Y:S01]  /*4b10*/  FMUL.FTZ R16, R16, c[0x0][0x2ec] ;  /* 0x0000bb0010107a20 */ /* 0x000fe20000410000 */
[----:B------:R-:W-:Y:S05]  /*4b20*/  HMMA.16816.F32 R28, R24, R22, R28 ;  /* 0x00000016181c723c */ /* 0x000fea000000181c */
[----:B------:R-:W5:Y:S02]  /*4b30*/  MUFU.TANH R22, R16 ;  /* 0x0000001000167308 */ /* 0x000f640000002400 */
[----:B------:R-:W-:Y:S01]  /*4b40*/  FMUL.FTZ R23, R17, c[0x0][0x2ec] ;  /* 0x0000bb0011177a20 */ /* 0x000fe20000410000 */
[----:B-1----:R-:W-:Y:S01]  /*4b50*/  HMMA.16816.F32 R36, R32, R68, R36 ;  /* 0x000000442024723c */ /* 0x002fe20000001824 */
[----:B----4-:R-:W-:-:S04]  /*4b60*/  FFMA.FTZ R105, -R0, R105, R21 ;  /* 0x0000006900697223 */ /* 0x010fc80000010115 */
[----:B------:R-:W1:Y:S03]  /*4b70*/  MUFU.TANH R20, R20 ;  /* 0x0000001400147308 */ /* 0x000e660000002400 */
[----:B--2---:R-:W-:Y:S01]  /*4b80*/  HMMA.16816.F32 R52, R44, R12, R52 ;  /* 0x0000000c2c34723c */ /* 0x004fe20000001834 */
[----:B-----5:R-:W-:-:S04]  /*4b90*/  FFMA.FTZ R103, -R0, R103, R22 ;  /* 0x0000006700677223 */ /* 0x020fc80000010116 */
[----:B------:R-:W-:Y:S02]  /*4ba0*/  MUFU.TANH R23, R23 ;  /* 0x0000001700177308 */ /* 0x000fe40000002400 */
[----:B------:R-:W-:Y:S01]  /*4bb0*/  FMUL.FTZ R12, R18, c[0x0][0x2ec] ;  /* 0x0000bb00120c7a20 */ /* 0x000fe20000410000 */
[----:B------:R-:W-:Y:S01]  /*4bc0*/  HMMA.16816.F32 R48, R44, R14, R48 ;  /* 0x0000000e2c30723c */ /* 0x000fe20000001830 */
[----:B------:R-:W-:Y:S02]  /*4bd0*/  FMUL.FTZ R13, R19, c[0x0][0x2ec] ;  /* 0x0000bb00130d7a20 */ /* 0x000fe40000410000 */
[----:B------:R-:W2:Y:S01]  /*4be0*/  LDSM.16.M88.4 R16, [R196+0x5800] ;  /* 0x00580000c410783b */ /* 0x000ea20000000200 */
[----:B------:R-:W-:Y:S01]  /*4bf0*/  FMUL.FTZ R28, R28, c[0x0][0x2ec] ;  /* 0x0000bb001c1c7a20 */ /* 0x000fe20000410000 */
[----:B------:R-:W4:Y:S01]  /*4c00*/  MUFU.TANH R12, R12 ;  /* 0x0000000c000c7308 */ /* 0x000f220000002400 */
[----:B------:R-:W-:Y:S01]  /*4c10*/  FMUL.FTZ R29, R29, c[0x0][0x2ec] ;  /* 0x0000bb001d1d7a20 */ /* 0x000fe20000410000 */
[----:B------:R-:W-:-:S04]  /*4c20*/  DEPBAR.LE SB0, 0x0 ;  /* 0x000080000000791a */ /* 0x000fc80000000000 */
[C---:B------:R-:W-:Y:S01]  /*4c30*/  HMMA.16816.F32 R56, R32.reuse, R70, R56 ;  /* 0x000000462038723c */ /* 0x040fe20000001838 */
[C---:B-1----:R-:W-:Y:S01]  /*4c40*/  FFMA.FTZ R20, -R0.reuse, R97, R20 ;  /* 0x0000006100147223 */ /* 0x042fe20000010114 */
[----:B------:R-:W1:Y:S06]  /*4c50*/  MUFU.TANH R28, R28 ;  /* 0x0000001c001c7308 */ /* 0x000e6c0000002400 */
[----:B---3--:R-:W-:Y:S02]  /*4c60*/  HMMA.16816.F32 R52, R32, R8, R52 ;  /* 0x000000082034723c */ /* 0x008fe40000001834 */
[----:B------:R-:W-:Y:S01]  /*4c70*/  MUFU.TANH R42, R42 ;  /* 0x0000002a002a7308 */ /* 0x000fe20000002400 */
[----:B----4-:R-:W-:Y:S01]  /*4c80*/  FFMA.FTZ R15, -R0, R159, R12 ;  /* 0x0000009f000f7223 */ /* 0x010fe2000001010c */
[----:B------:R-:W-:-:S03]  /*4c90*/  FSEL R12, R103, -INF , !P6 ;  /* 0xff800000670c7808 */ /* 0x000fc60007000000 */
[----:B------:R-:W-:Y:S01]  /*4ca0*/  FMUL.FTZ R8, R30, c[0x0][0x2ec] ;  /* 0x0000bb001e087a20 */ /* 0x000fe20000410000 */
[----:B------:R-:W-:Y:S01]  /*4cb0*/  HMMA.16816.F32 R48, R32, R10, R48 ;  /* 0x0000000a2030723c */ /* 0x000fe20000001830 */
[----:B------:R-:W-:Y:S01]  /*4cc0*/  FMUL.FTZ R9, R31, c[0x0][0x2ec] ;  /* 0x0000bb001f097a20 */ /* 0x000fe20000410000 */
[----:B------:R-:W-:Y:S01]  /*4cd0*/  MUFU.TANH R43, R43 ;  /* 0x0000002b002b7308 */ /* 0x000fe20000002400 */
[C---:B-1----:R-:W-:Y:S01]  /*4ce0*/  FFMA.FTZ R113, -R0.reuse, R113, R28 ;  /* 0x0000007100717223 */ /* 0x042fe2000001011c */
[----:B------:R-:W-:Y:S02]  /*4cf0*/  FSEL R15, R15, -INF , !P6 ;  /* 0xff8000000f0f7808 */ /* 0x000fe40007000000 */
[----:B------:R-:W-:Y:S01]  /*4d00*/  ISETP.GE.AND P6, PT, R119, R144, PT ;  /* 0x000000907700720c */ /* 0x000fe20003fc6270 */
[----:B------:R-:W-:Y:S01]  /*4d10*/  FFMA.FTZ R10, -R0, R109, R23 ;  /* 0x0000006d000a7223 */ /* 0x000fe20000010117 */
[----:B------:R-:W-:Y:S02]  /*4d20*/  HMMA.16816.F32 R36, R24, R72, R36 ;  /* 0x000000481824723c */ /* 0x000fe40000001824 */
[----:B------:R-:W1:Y:S02]  /*4d30*/  MUFU.TANH R13, R13 ;  /* 0x0000000d000d7308 */ /* 0x000e640000002400 */
[----:B------:R-:W-:-:S04]  /*4d40*/  FSEL R10, R10, -INF , !P5 ;  /* 0xff8000000a0a7808 */ /* 0x000fc80006800000 */
[C---:B------:R-:W-:Y:S02]  /*4d50*/  HMMA.16816.F32 R56, R24.reuse, R74, R56 ;  /* 0x0000004a1838723c */ /* 0x040fe40000001838 */
[----:B------:R-:W-:Y:S06]  /*4d60*/  MUFU.TANH R29, R29 ;  /* 0x0000001d001d7308 */ /* 0x000fec0000002400 */
[----:B--2---:R-:W-:Y:S02]  /*4d70*/  HMMA.16816.F32 R52, R24, R16, R52 ;  /* 0x000000101834723c */ /* 0x004fe40000001834 */
[----:B------:R-:W-:Y:S01]  /*4d80*/  MUFU.TANH R8, R8 ;  /* 0x0000000800087308 */ /* 0x000fe20000002400 */
[----:B-1----:R-:W-:-:S04]  /*4d90*/  FFMA.FTZ R13, -R0, R163, R13 ;  /* 0x000000a3000d7223 */ /* 0x002fc8000001010d */
[----:B------:R-:W-:Y:S01]  /*4da0*/  FFMA.FTZ R17, -R0, R157, R43 ;  /* 0x0000009d00117223 */ /* 0x000fe2000001012b */
[----:B------:R-:W-:Y:S01]  /*4db0*/  HMMA.16816.F32 R48, R24, R18, R48 ;  /* 0x000000121830723c */ /* 0x000fe20000001830 */
[----:B------:R-:W-:Y:S01]  /*4dc0*/  FMUL.FTZ R14, R36, c[0x0][0x2ec] ;  /* 0x0000bb00240e7a20 */ /* 0x000fe20000410000 */
[----:B------:R-:W-:Y:S01]  /*4dd0*/  MUFU.TANH R9, R9 ;  /* 0x0000000900097308 */ /* 0x000fe20000002400 */
[----:B------:R-:W-:Y:S01]  /*4de0*/  FMUL.FTZ R16, R39, c[0x0][0x2ec] ;  /* 0x0000bb0027107a20 */ /* 0x000fe20000410000 */
[----:B------:R-:W-:Y:S01]  /*4df0*/  FSEL R36, R20, -INF , !P2 ;  /* 0xff80000014247808 */ /* 0x000fe20005000000 */
[----:B------:R-:W-:Y:S01]  /*4e00*/  FMUL.FTZ R30, R37, c[0x0][0x2ec] ;  /* 0x0000bb00251e7a20 */ /* 0x000fe20000410000 */
[----:B------:R-:W-:Y:S01]  /*4e10*/  FSEL R20, R105, -INF , !P1 ;  /* 0xff80000069147808 */ /* 0x000fe20004800000 */
[----:B------:R-:W-:Y:S01]  /*4e20*/  FMUL.FTZ R31, R38, c[0x0][0x2ec] ;  /* 0x0000bb00261f7a20 */ /* 0x000fe20000410000 */
[----:B------:R-:W-:Y:S01]  /*4e30*/  FSEL R26, R4, -INF , !P4 ;  /* 0xff800000041a7808 */ /* 0x000fe20006000000 */
[----:B------:R-:W-:Y:S01]  /*4e40*/  FMUL.FTZ R34, R58, c[0x0][0x2ec] ;  /* 0x0000bb003a227a20 */ /* 0x000fe20000410000 */
[----:B------:R-:W1:Y:S01]  /*4e50*/  MUFU.TANH R14, R14 ;  /* 0x0000000e000e7308 */ /* 0x000e620000002400 */
[----:B------:R-:W-:Y:S01]  /*4e60*/  FMUL.FTZ R56, R56, c[0x0][0x2ec] ;  /* 0x0000bb0038387a20 */ /* 0x000fe20000410000 */
[----:B------:R-:W-:Y:S01]  /*4e70*/  FSEL R17, R17, -INF , !P1 ;  /* 0xff80000011117808 */ /* 0x000fe20004800000 */
[----:B------:R-:W-:Y:S01]  /*4e80*/  FMUL.FTZ R33, R57, c[0x0][0x2ec] ;  /* 0x0000bb0039217a20 */ /* 0x000fe20000410000 */
[-C--:B------:R-:W-:Y:S01]  /*4e90*/  ISETP.GE.AND P1, PT, R115, R144.reuse, PT ;  /* 0x000000907300720c */ /* 0x080fe20003f26270 */
[----:B------:R-:W-:Y:S01]  /*4ea0*/  FMUL.FTZ R35, R59, c[0x0][0x2ec] ;  /* 0x0000bb003b237a20 */ /* 0x000fe20000410000 */
[----:B------:R-:W-:Y:S01]  /*4eb0*/  FSEL R13, R13, -INF , !P5 ;  /* 0xff8000000d0d7808 */ /* 0x000fe20006800000 */
[----:B------:R-:W-:Y:S01]  /*4ec0*/  FMUL.FTZ R54, R54, c[0x0][0x2ec] ;  /* 0x0000bb0036367a20 */ /* 0x000fe20000410000 */
[----:B------:R-:W2:Y:S01]  /*4ed0*/  MUFU.TANH R16, R16 ;  /* 0x0000001000107308 */ /* 0x000ea20000002400 */
[----:B------:R-:W-:Y:S01]  /*4ee0*/  FMUL.FTZ R37, R53, c[0x0][0x2ec] ;  /* 0x0000bb0035257a20 */ /* 0x000fe20000410000 */
[----:B------:R-:W-:Y:S01]  /*4ef0*/  ISETP.GE.AND P5, PT, R123, R144, PT ;  /* 0x000000907b00720c */ /* 0x000fe20003fa6270 */
[----:B------:R-:W-:-:S02]  /*4f00*/  FMUL.FTZ R52, R52, c[0x0][0x2ec] ;  /* 0x0000bb0034347a20 */ /* 0x000fc40000410000 */
[----:B------:R-:W-:Y:S02]  /*4f10*/  FMUL.FTZ R55, R55, c[0x0][0x2ec] ;  /* 0x0000bb0037377a20 */ /* 0x000fe40000410000 */
[----:B------:R-:W-:Y:S01]  /*4f20*/  FMUL.FTZ R23, R48, c[0x0][0x2ec] ;  /* 0x0000bb0030177a20 */ /* 0x000fe20000410000 */
[----:B------:R-:W3:Y:S01]  /*4f30*/  MUFU.TANH R32, R56 ;  /* 0x0000003800207308 */ /* 0x000ee20000002400 */
[----:B------:R-:W-:Y:S02]  /*4f40*/  FMUL.FTZ R28, R49, c[0x0][0x2ec] ;  /* 0x0000bb00311c7a20 */ /* 0x000fe40000410000 */
[----:B------:R-:W-:Y:S02]  /*4f50*/  FMUL.FTZ R50, R50, c[0x0][0x2ec] ;  /* 0x0000bb0032327a20 */ /* 0x000fe40000410000 */
[----:B------:R-:W-:Y:S02]  /*4f60*/  FMUL.FTZ R51, R51, c[0x0][0x2ec] ;  /* 0x0000bb0033337a20 */ /* 0x000fe40000410000 */
[C---:B-1----:R-:W-:Y:S01]  /*4f70*/  FFMA.FTZ R121, -R0.reuse, R121, R14 ;  /* 0x0000007900797223 */ /* 0x042fe2000001010e */
[----:B------:R-:W1:Y:S01]  /*4f80*/  MUFU.TANH R34, R34 ;  /* 0x0000002200227308 */ /* 0x000e620000002400 */
[----:B--2---:R-:W-:-:S02]  /*4f90*/  FFMA.FTZ R169, -R0, R169, R16 ;  /* 0x000000a900a97223 */ /* 0x004fc40000010110 */
[C---:B------:R-:W-:Y:S02]  /*4fa0*/  FFMA.FTZ R18, -R0.reuse, R151, R40 ;  /* 0x0000009700127223 */ /* 0x040fe40000010128 */
[C---:B------:R-:W-:Y:S01]  /*4fb0*/  FFMA.FTZ R24, -R0.reuse, R93, R76 ;  /* 0x0000005d00187223 */ /* 0x040fe2000001014c */
[----:B------:R-:W-:Y:S01]  /*4fc0*/  FSEL R177, R169, -INF , !P1 ;  /* 0xff800000a9b17808 */ /* 0x000fe20004800000 */
[C---:B------:R-:W-:Y:S01]  /*4fd0*/  FFMA.FTZ R25, -R0.reuse, R153, R41 ;  /* 0x0000009900197223 */ /* 0x040fe20000010129 */
[----:B------:R-:W2:Y:S01]  /*4fe0*/  MUFU.TANH R21, R54 ;  /* 0x0000003600157308 */ /* 0x000ea20000002400 */
[----:B---3--:R-:W-:Y:S01]  /*4ff0*/  FFMA.FTZ R32, -R0, R127, R32 ;  /* 0x0000007f00207223 */ /* 0x008fe20000010120 */
[----:B------:R-:W-:Y:S01]  /*5000*/  FSEL R18, R18, -INF , !P4 ;  /* 0xff80000012127808 */ /* 0x000fe20006000000 */
[----:B------:R-:W-:Y:S01]  /*5010*/  FFMA.FTZ R19, -R0, R155, R42 ;  /* 0x0000009b00137223 */ /* 0x000fe2000001012a */
[----:B------:R-:W-:Y:S01]  /*5020*/  FSEL R24, R24, -INF , !P3 ;  /* 0xff80000018187808 */ /* 0x000fe20005800000 */
[----:B------:R-:W-:Y:S01]  /*5030*/  FFMA.FTZ R11, -R0, R161, R8 ;  /* 0x000000a1000b7223 */ /* 0x000fe20000010108 */
[----:B------:R-:W-:Y:S01]  /*5040*/  FSEL R162, R32, -INF , !P6 ;  /* 0xff80000020a27808 */ /* 0x000fe20007000000 */
[C---:B------:R-:W-:Y:S01]  /*5050*/  FFMA.FTZ R4, -R0.reuse, R117, R29 ;  /* 0x0000007500047223 */ /* 0x040fe2000001011d */
[----:B------:R-:W3:Y:S01]  /*5060*/  MUFU.TANH R30, R30 ;  /* 0x0000001e001e7308 */ /* 0x000ee20000002400 */
[C---:B-1----:R-:W-:Y:S01]  /*5070*/  FFMA.FTZ R34, -R0.reuse, R171, R34 ;  /* 0x000000ab00227223 */ /* 0x042fe20000010122 */
[----:B------:R-:W-:Y:S01]  /*5080*/  FSEL R25, R25, -INF , !P3 ;  /* 0xff80000019197808 */ /* 0x000fe20005800000 */
[----:B------:R-:W-:Y:S01]  /*5090*/  FFMA.FTZ R9, -R0, R165, R9 ;  /* 0x000000a500097223 */ /* 0x000fe20000010109 */
[----:B------:R-:W-:-:S02]  /*50a0*/  FSEL R19, R19, -INF , !P2 ;  /* 0xff80000013137808 */ /* 0x000fc40005000000 */
[-C--:B------:R-:W-:Y:S02]  /*50b0*/  ISETP.GE.AND P4, PT, R99, R144.reuse, PT ;  /* 0x000000906300720c */ /* 0x080fe40003f86270 */
[----:B------:R-:W1:Y:S01]  /*50c0*/  MUFU.TANH R31, R31 ;  /* 0x0000001f001f7308 */ /* 0x000e620000002400 */
[----:B--2---:R-:W-:Y:S01]  /*50d0*/  FFMA.FTZ R21, -R0, R175, R21 ;  /* 0x000000af00157223 */ /* 0x004fe20000010115 */
[----:B------:R-:W-:Y:S02]  /*50e0*/  FSEL R175, R34, -INF , !P6 ;  /* 0xff80000022af7808 */ /* 0x000fe40007000000 */
[----:B------:R-:W-:Y:S02]  /*50f0*/  ISETP.GE.AND P6, PT, R134, 0x2, PT ;  /* 0x000000028600780c */ /* 0x000fe40003fc6270 */
[-C--:B------:R-:W-:Y:S02]  /*5100*/  ISETP.GE.AND P3, PT, R107, R144.reuse, PT ;  /* 0x000000906b00720c */ /* 0x080fe40003f66270 */
[----:B------:R-:W-:Y:S01]  /*5110*/  I2F R179, R179 ;  /* 0x000000b300b37306 */ /* 0x000fe20000201400 */
[----:B---3--:R-:W-:Y:S01]  /*5120*/  FFMA.FTZ R30, -R0, R125, R30 ;  /* 0x0000007d001e7223 */ /* 0x008fe2000001011e */
[----:B------:R-:W-:-:S02]  /*5130*/  ISETP.GE.AND P2, PT, R111, R144, PT ;  /* 0x000000906f00720c */ /* 0x000fc40003f46270 */
[----:B------:R-:W-:Y:S02]  /*5140*/  FSEL R8, R113, -INF , !P4 ;  /* 0xff80000071087808 */ /* 0x000fe40006000000 */
[----:B------:R-:W-:Y:S02]  /*5150*/  FSEL R11, R11, -INF , !P4 ;  /* 0xff8000000b0b7808 */ /* 0x000fe40006000000 */
[----:B------:R-:W-:Y:S01]  /*5160*/  I2F R181, R181 ;  /* 0x000000b500b57306 */ /* 0x000fe20000201400 */
[----:B-1----:R-:W-:Y:S01]  /*5170*/  FFMA.FTZ R167, -R0, R167, R31 ;  /* 0x000000a700a77223 */ /* 0x002fe2000001011f */
[----:B------:R-:W-:Y:S02]  /*5180*/  FSEL R4, R4, -INF , !P3 ;  /* 0xff80000004047808 */ /* 0x000fe40005800000 */
[----:B------:R-:W-:Y:S02]  /*5190*/  FSEL R9, R9, -INF , !P3 ;  /* 0xff80000009097808 */ /* 0x000fe40005800000 */
[----:B------:R-:W-:-:S02]  /*51a0*/  FSEL R170, R121, -INF , !P2 ;  /* 0xff80000079aa7808 */ /* 0x000fc40005000000 */
[----:B------:R-:W1:Y:S01]  /*51b0*/  MUFU.TANH R33, R33 ;  /* 0x0000002100217308 */ /* 0x000e620000002400 */
[----:B------:R-:W-:Y:S02]  /*51c0*/  FSEL R167, R167, -INF , !P2 ;  /* 0xff800000a7a77808 */ /* 0x000fe40005000000 */
[----:B------:R-:W-:Y:S02]  /*51d0*/  FSEL R164, R30, -INF , !P1 ;  /* 0xff8000001ea47808 */ /* 0x000fe40004800000 */
[-C--:B------:R-:W-:Y:S02]  /*51e0*/  ISETP.GE.AND P4, PT, R129, R144.reuse, PT ;  /* 0x000000908100720c */ /* 0x080fe40003f86270 */
[-C--:B------:R-:W-:Y:S01]  /*51f0*/  ISETP.GE.AND P3, PT, R133, R144.reuse, PT ;  /* 0x000000908500720c */ /* 0x080fe20003f66270 */
[----:B------:R-:W2:Y:S01]  /*5200*/  MUFU.TANH R35, R35 ;  /* 0x0000002300237308 */ /* 0x000ea20000002400 */
[-C--:B------:R-:W-:Y:S02]  /*5210*/  ISETP.GE.AND P2, PT, R139, R144.reuse, PT ;  /* 0x000000908b00720c */ /* 0x080fe40003f46270 */
[----:B------:R-:W-:-:S02]  /*5220*/  ISETP.GE.AND P1, PT, R141, R144, PT ;  /* 0x000000908d00720c */ /* 0x000fc40003f26270 */
[----:B------:R-:W-:-:S03]  /*5230*/  FSEL R169, R21, -INF , !P4 ;  /* 0xff80000015a97808 */ /* 0x000fc60006000000 */
[----:B------:R-:W3:Y:S01]  /*5240*/  MUFU.TANH R27, R52 ;  /* 0x00000034001b7308 */ /* 0x000ee20000002400 */
[----:B-1----:R-:W-:-:S05]  /*5250*/  FFMA.FTZ R33, -R0, R131, R33 ;  /* 0x0000008300217223 */ /* 0x002fca0000010121 */
[----:B------:R-:W-:Y:S02]  /*5260*/  FSEL R168, R33, -INF , !P5 ;  /* 0xff80000021a87808 */ /* 0x000fe40006800000 */
[----:B------:R-:W1:Y:S01]  /*5270*/  MUFU.TANH R37, R37 ;  /* 0x0000002500257308 */ /* 0x000e620000002400 */
[----:B--2---:R-:W-:-:S05]  /*5280*/  FFMA.FTZ R35, -R0, R173, R35 ;  /* 0x000000ad00237223 */ /* 0x004fca0000010123 */
[----:B------:R-:W-:Y:S02]  /*5290*/  FSEL R171, R35, -INF , !P5 ;  /* 0xff80000023ab7808 */ /* 0x000fe40006800000 */
[----:B------:R-:W2:Y:S01]  /*52a0*/  MUFU.TANH R22, R55 ;  /* 0x0000003700167308 */ /* 0x000ea20000002400 */
[----:B---3--:R-:W-:-:S05]  /*52b0*/  FFMA.FTZ R27, -R0, R137, R27 ;  /* 0x00000089001b7223 */ /* 0x008fca000001011b */
[----:B------:R-:W-:Y:S02]  /*52c0*/  FSEL R174, R27, -INF , !P4 ;  /* 0xff8000001bae7808 */ /* 0x000fe40006000000 */
        /* <DEDUP_REMOVED lines=11> */
[----:B------:R-:W-:Y:S01]  /*5380*/  FSEL R140, R28, -INF , !P1 ;  /* 0xff8000001c8c7808 */ /* 0x000fe20004800000 */
[----:B--2---:R-:W-:-:S05]  /*5390*/  FFMA.FTZ R14, -R0, R179, R14 ;  /* 0x000000b3000e7223 */ /* 0x004fca000001010e */
[----:B------:R-:W-:Y:S01]  /*53a0*/  FSEL R141, R14, -INF , !P2 ;  /* 0xff8000000e8d7808 */ /* 0x000fe20005000000 */
[----:B---3--:R-:W-:-:S05]  /*53b0*/  FFMA.FTZ R16, -R0, R181, R16 ;  /* 0x000000b500107223 */ /* 0x008fca0000010110 */
[----:B------:R-:W-:Y:S01]  /*53c0*/  FSEL R165, R16, -INF , !P1 ;  /* 0xff80000010a57808 */ /* 0x000fe20004800000 */
[----:B------:R-:W-:Y:S06]  /*53d0*/  BAR.SYNC.DEFER_BLOCKING 0x0 ;  /* 0x0000000000007b1d */ /* 0x000fec0000010000 */
[----:B------:R-:W-:Y:S05]  /*53e0*/  @!P6 BRA `(.L_x_3477) ;  /* 0x00000b700000e947 */ /* 0x000fea0003800000 */
[----:B------:R-:W-:Y:S05]  /*53f0*/  @!P0 BRA `(.L_x_3478) ;  /* 0x0000039000008947 */ /* 0x000fea0003800000 */
[----:B------:R-:W1:Y:S01]  /*5400*/  I2F.RP R16, R81 ;  /* 0x0000005100107306 */ /* 0x000e620000209400 */
[----:B------:R-:W-:Y:S02]  /*5410*/  IADD3 R23, R6, -0x80, RZ ;  /* 0xffffff8006177810 */ /* 0x000fe40007ffe0ff */
[----:B------:R-:W-:-:S02]  /*5420*/  IABS R21, R7 ;  /* 0x0000000700157213 */ /* 0x000fc40000000000 */
        /* <DEDUP_REMOVED lines=54> */
.L_x_3478:
[----:B------:R-:W-:-:S04]  /*5790*/  LEA R23, -R80, RZ, 0x6 ;  /* 0x000000ff50177211 */ /* 0x000fc800078e31ff */
[----:B------:R-:W-:Y:S02]  /*57a0*/  SHF.R.S32.HI R22, RZ, 0x1f, R23 ;  /* 0x0000001fff167819 */ /* 0x000fe40000011417 */
.L_x_3479:
        /* <DEDUP_REMOVED lines=119> */
.L_x_3481:
[----:B------:R-:W-:Y:S05]  /*5f20*/  BSYNC B0 ;  /* 0x0000000000007941 */ /* 0x000fea0003800000 */
.L_x_3480:
[----:B------:R-:W0:Y:S01]  /*5f30*/  LDGDEPBAR ;  /* 0x00000000000079af */ /* 0x000e220000000000 */
[----:B------:R-:W-:-:S04]  /*5f40*/  IADD3 R146, P1, R23, R146, RZ ;  /* 0x0000009217927210 */ /* 0x000fc80007f3e0ff */
[----:B------:R-:W-:Y:S02]  /*5f50*/  IADD3.X R135, R22, R135, RZ, P1, !PT ;  /* 0x0000008716877210 */ /* 0x000fe40000ffe4ff */
.L_x_3477:
        /* <DEDUP_REMOVED lines=74> */
[----:B------:R-:W1:Y:S01]  /*6400*/  MUFU.EX2 R156, R156 ;  /* 0x0000009c009c7308 */ /* 0x000e620000000800 */
[--C-:B------:R-:W-:Y:S01]  /*6410*/  FFMA.FTZ R3, R4, c[0x0][0x23c], -R173.reuse ;  /* 0x00008f0004037a23 */ /* 0x100fe200000108ad */
[----:B------:R-:W-:Y:S01]  /*6420*/  LDSM.16.MT88.4 R16, [R201+0xe800] ;  /* 0x00e80000c910783b */ /* 0x000fe20000004200 */
[----:B------:R-:W-:-:S02]  /*6430*/  FFMA.FTZ R149, R10, c[0x0][0x23c], -R173 ;  /* 0x00008f000a957a23 */ /* 0x000fc400000108ad */
[--C-:B------:R-:W-:Y:S01]  /*6440*/  FFMA.FTZ R148, R8, c[0x0][0x23c], -R173.reuse ;  /* 0x00008f0008947a23 */ /* 0x100fe200000108ad */
[----:B------:R-:W2:Y:S01]  /*6450*/  LDSM.16.MT88.4 R4, [R200+0x10000] ;  /* 0x01000000c804783b */ /* 0x000ea20000004200 */
[--C-:B------:R-:W-:Y:S01]  /*6460*/  FFMA.FTZ R151, R11, c[0x0][0x23c], -R166.reuse ;  /* 0x00008f000b977a23 */ /* 0x100fe200000108a6 */
[----:B------:R-:W-:Y:S01]  /*6470*/  MUFU.EX2 R155, R155 ;  /* 0x0000009b009b7308 */ /* 0x000fe20000000800 */
[--C-:B------:R-:W-:Y:S01]  /*6480*/  FFMA.FTZ R2, R9, c[0x0][0x23c], -R166.reuse ;  /* 0x00008f0009027a23 */ /* 0x100fe200000108a6 */
[----:B------:R-:W-:Y:S01]  /*6490*/  LDSM.16.MT88.4 R24, [R202+0xe800] ;  /* 0x00e80000ca18783b */ /* 0x000fe20000004200 */
[--C-:B------:R-:W-:Y:S02]  /*64a0*/  FFMA.FTZ R154, R12, c[0x0][0x23c], -R173.reuse ;  /* 0x00008f000c9a7a23 */ /* 0x100fe400000108ad */
[--C-:B------:R-:W-:Y:S01]  /*64b0*/  FFMA.FTZ R152, R15, c[0x0][0x23c], -R166.reuse ;  /* 0x00008f000f987a23 */ /* 0x100fe200000108a6 */
[----:B------:R-:W2:Y:S01]  /*64c0*/  LDSM.16.MT88.4 R8, [R204+0xe800] ;  /* 0x00e80000cc08783b */ /* 0x000ea20000004200 */
[----:B------:R-:W-:Y:S01]  /*64d0*/  FFMA.FTZ R147, R13, c[0x0][0x23c], -R166 ;  /* 0x00008f000d937a23 */ /* 0x000fe200000108a6 */
[----:B------:R-:W3:Y:S01]  /*64e0*/  MUFU.EX2 R150, R150 ;  /* 0x0000009600967308 */ /* 0x000ee20000000800 */
[----:B-1----:R-:W-:Y:S01]  /*64f0*/  F2FP.PACK_AB R96, R156, R157 ;  /* 0x0000009d9c60723e */ /* 0x002fe200000000ff */
[----:B------:R-:W1:Y:S01]  /*6500*/  LDSM.16.MT88.4 R12, [R200+0xe800] ;  /* 0x00e80000c80c783b */ /* 0x000e620000004200 */
        /* <DEDUP_REMOVED lines=227> */
.L_x_3486:
        /* <DEDUP_REMOVED lines=64> */
.L_x_3483:
[----:B------:R-:W-:Y:S02]  /*7740*/  ISETP.GE.AND P5, PT, R222, c[0x0][0x220], PT ;  /* 0x00008800de007a0c */ /* 0x000fe40003fa6270 */
[CC--:B------:R-:W-:Y:S02]  /*7750*/  LEA R138, P1, R134.reuse, R234.reuse, 0x1 ;  /* 0x000000ea868a7211 */ /* 0x0c0fe400078208ff */
[----:B------:R-:W-:Y:S02]  /*7760*/  ISETP.GE.AND P4, PT, R213, c[0x0][0x220], PT ;  /* 0x00008800d5007a0c */ /* 0x000fe40003f86270 */
[----:B------:R-:W-:Y:S02]  /*7770*/  LEA.HI.X R139, R134, R233, R133, 0x1, P1 ;  /* 0x000000e9868b7211 */ /* 0x000fe400008f0c85 */
[----:B------:R-:W-:Y:S02]  /*7780*/  ISETP.GE.AND P3, PT, R212, c[0x0][0x220], PT ;  /* 0x00008800d4007a0c */ /* 0x000fe40003f66270 */
[----:B------:R-:W-:Y:S03]  /*7790*/  IADD3 R3, P2, R134, R215, RZ ;  /* 0x000000d786037210 */ /* 0x000fe60007f5e0ff */
[----:B------:R-:W-:Y:S01]  /*77a0*/  @P5 STS.128 [R218+0xc000], RZ ;  /* 0x00c000ffda005388 */ /* 0x000fe20000000c00 */
[----:B------:R-:W-:Y:S02]  /*77b0*/  @!P5 LEA R238, P6, R3, R234, 0x1 ;  /* 0x000000ea03eed211 */ /* 0x000fe400078c08ff */
[----:B------:R-:W-:Y:S02]  /*77c0*/  IADD3.X R132, R133, R214, RZ, P2, !PT ;  /* 0x000000d685847210 */ /* 0x000fe400017fe4ff */
[CC--:B------:R-:W-:Y:S01]  /*77d0*/  @!P4 LEA R236, P2, R3.reuse, R234.reuse, 0x1 ;  /* 0x000000ea03ecc211 */ /* 0x0c0fe200078408ff */
[----:B------:R-:W-:Y:S01]  /*77e0*/  @!PT LDS RZ, [RZ] ;  /* 0x00000000fffff984 */ /* 0x000fe20000000800 */
[----:B------:R-:W-:Y:S01]  /*77f0*/  @!PT LDS RZ, [RZ] ;  /* 0x00000000fffff984 */ /* 0x000fe20000000800 */
[----:B------:R-:W-:Y:S01]  /*7800*/  @!PT LDS RZ, [RZ] ;  /* 0x00000000fffff984 */ /* 0x000fe20000000800 */
[----:B------:R1:W-:Y:S01]  /*7810*/  @!P5 LDGSTS.E.BYPASS.LTC128B.128 [R218+0xc000], [R138.64] ;  /* 0x0c0000008adadfae */ /* 0x0003e2000b901d46 */
[CCC-:B------:R-:W-:Y:S02]  /*7820*/  @!P5 LEA.HI.X R239, R3.reuse, R233.reuse, R132.reuse, 0x1, P6 ;  /* 0x000000e903efd211 */ /* 0x1c0fe400030f0c84 */
[C-C-:B------:R-:W-:Y:S02]  /*7830*/  @!P4 LEA.HI.X R237, R3.reuse, R233, R132.reuse, 0x1, P2 ;  /* 0x000000e903edc211 */ /* 0x140fe400010f0c84 */
[C---:B------:R-:W-:Y:S01]  /*7840*/  @!P3 LEA R134, P1, R3.reuse, R234, 0x1 ;  /* 0x000000ea0386b211 */ /* 0x040fe200078208ff */
[----:B------:R-:W-:Y:S01]  /*7850*/  @P4 STS.128 [R218+0xe000], RZ ;  /* 0x00e000ffda004388 */ /* 0x000fe20000000c00 */
[C---:B------:R-:W-:Y:S02]  /*7860*/  IADD3 R133, P6, R3.reuse, R215, RZ ;  /* 0x000000d703857210 */ /* 0x040fe40007fde0ff */
[-C--:B------:R-:W-:Y:S02]  /*7870*/  @!P3 LEA.HI.X R135, R3, R233.reuse, R132, 0x1, P1 ;  /* 0x000000e90387b211 */ /* 0x080fe400008f0c84 */
[----:B------:R-:W-:Y:S01]  /*7880*/  IADD3.X R132, R132, R214, RZ, P6, !PT ;  /* 0x000000d684847210 */ /* 0x000fe200037fe4ff */
[----:B------:R-:W-:Y:S01]  /*7890*/  @!PT LDS RZ, [RZ] ;  /* 0x00000000fffff984 */ /* 0x000fe20000000800 */
[----:B------:R-:W-:Y:S01]  /*78a0*/  @!PT LDS RZ, [RZ] ;  /* 0x00000000fffff984 */ /* 0x000fe20000000800 */
[----:B------:R-:W-:Y:S01]  /*78b0*/  @!PT LDS RZ, [RZ] ;  /* 0x00000000fffff984 */ /* 0x000fe20000000800 */
[----:B------:R1:W-:Y:S01]  /*78c0*/  @!P4 LDGSTS.E.BYPASS.LTC128B.128 [R218+0xe000], [R138.64+0x80] ;  /* 0x0e0000808adacfae */ /* 0x0003e2000b901d46 */
[CC--:B------:R-:W-:Y:S02]  /*78d0*/  @!P5 LEA R244, P6, R133.reuse, R234.reuse, 0x1 ;  /* 0x000000ea85f4d211 */ /* 0x0c0fe400078c08ff */
        /* <DEDUP_REMOVED lines=86> */
[C---:B---3--:R-:W-:Y:S03]  /*7e40*/  HMMA.16816.F32 R28, R140.reuse, R156, RZ ;  /* 0x0000009c8c1c723c */ /* 0x048fe600000018ff */
[----:B----4-:R-:W-:Y:S05]  /*7e50*/  LDSM.16.M88.4 R132, [R196+0x800] ;  /* 0x00080000c484783b */ /* 0x010fea0000000200 */
[----:B------:R-:W-:Y:S01]  /*7e60*/  HMMA.16816.F32 R32, R140, R158, RZ ;  /* 0x0000009e8c20723c */ /* 0x000fe200000018ff */
[----:B------:R-:W3:Y:S06]  /*7e70*/  LDSM.16.M88.4 R140, [R203+0x6800] ;  /* 0x00680000cb8c783b */ /* 0x000eec0000000200 */
[----:B------:R-:W4:Y:S01]  /*7e80*/  LDSM.16.M88.4 R156, [R196] ;  /* 0x00000000c49c783b */ /* 0x000f220000000200 */
        /* <DEDUP_REMOVED lines=12> */
[----:B------:R-:W-:Y:S01]  /*7f50*/  LDSM.16.M88.4 R176, [R208+0x2000] ;  /* 0x00200000d0b0783b */ /* 0x000fe20000000200 */
[C---:B--2---:R-:W-:Y:S08]  /*7f60*/  HMMA.16816.F32 R4, R180.reuse, R184, R4 ;  /* 0x000000b8b404723c */ /* 0x044ff00000001804 */
        /* <DEDUP_REMOVED lines=10> */
[----:B------:R-:W2:Y:S01]  /*8010*/  LDSM.16.M88.4 R180, [R195] ;  /* 0x00000000c3b4783b */ /* 0x000ea20000000200 */
[C---:B----4-:R-:W-:Y:S08]  /*8020*/  HMMA.16816.F32 R4, R152.reuse, R156, R4 ;  /* 0x0000009c9804723c */ /* 0x050ff00000001804 */
[C---:B------:R-:W-:Y:S01]  /*8030*/  HMMA.16816.F32 R8, R152.reuse, R158, R8 ;  /* 0x0000009e9808723c */ /* 0x040fe20000001808 */
[----:B------:R-:W-:Y:S07]  /*8040*/  LDSM.16.M88.4 R156, [R192] ;  /* 0x00000000c09c783b */ /* 0x000fee0000000200 */
[C---:B------:R-:W-:Y:S08]  /*8050*/  HMMA.16816.F32 R12, R152.reuse, R132, R12 ;  /* 0x00000084980c723c */ /* 0x040ff0000000180c */
[C---:B------:R-:W-:Y:S01]  /*8060*/  HMMA.16816.F32 R16, R152.reuse, R134, R16 ;  /* 0x000000869810723c */ /* 0x040fe20000001810 */
[----:B------:R-:W4:Y:S07]  /*8070*/  LDSM.16.M88.4 R132, [R194] ;  /* 0x00000000c284783b */ /* 0x000f2e0000000200 */
[C---:B-1----:R-:W-:Y:S08]  /*8080*/  HMMA.16816.F32 R20, R152.reuse, R160, R20 ;  /* 0x000000a09814723c */ /* 0x042ff00000001814 */
        /* <DEDUP_REMOVED lines=22> */
[C---:B----4-:R-:W-:Y:S08]  /*81f0*/  HMMA.16816.F32 R12, R176.reuse, R132, R12 ;  /* 0x00000084b00c723c */ /* 0x050ff0000000180c */
[C---:B------:R-:W-:Y:S01]  /*8200*/  HMMA.16816.F32 R16, R176.reuse, R134, R16 ;  /* 0x00000086b010723c */ /* 0x040fe20000001810 */
[----:B------:R-:W4:Y:S07]  /*8210*/  LDSM.16.M88.4 R132, [R196+0x2800] ;  /* 0x00280000c484783b */ /* 0x000f2e0000000200 */
[C---:B-1----:R-:W-:Y:S08]  /*8220*/  HMMA.16816.F32 R20, R176.reuse, R152, R20 ;  /* 0x00000098b014723c */ /* 0x042ff00000001814 */
        /* <DEDUP_REMOVED lines=24> */
[----:B------:R-:W4:Y:S07]  /*83b0*/  LDSM.16.M88.4 R132, [R190] ;  /* 0x00000000be84783b */ /* 0x000f2e0000000200 */
[C---:B-1----:R-:W-:Y:S08]  /*83c0*/  HMMA.16816.F32 R20, R168.reuse, R152, R20 ;  /* 0x00000098a814723c */ /* 0x042ff00000001814 */
        /* <DEDUP_REMOVED lines=21> */
[C---:B----4-:R-:W-:Y:S08]  /*8520*/  HMMA.16816.F32 R12, R160.reuse, R132, R12 ;  /* 0x00000084a00c723c */ /* 0x050ff0000000180c */
[C---:B------:R-:W-:Y:S01]  /*8530*/  HMMA.16816.F32 R16, R160.reuse, R134, R16 ;  /* 0x00000086a010723c */ /* 0x040fe20000001810 */
[----:B------:R-:W4:Y:S07]  /*8540*/  LDSM.16.M88.4 R132, [R196+0x4800] ;  /* 0x00480000c484783b */ /* 0x000f2e0000000200 */
[C---:B-1----:R-:W-:Y:S08]  /*8550*/  HMMA.16816.F32 R20, R160.reuse, R152, R20 ;  /* 0x00000098a014723c */ /* 0x042ff00000001814 */
        /* <DEDUP_REMOVED lines=10> */
[C---:B------:R-:W-:Y:S08]  /*8600*/  HMMA.16816.F32 R28, R168.reuse, R148, R28 ;  /* 0x00000094a81c723c */ /* 0x040ff0000000181c */
[----:B------:R-:W-:Y:S08]  /*8610*/  HMMA.16816.F32 R32, R168, R150, R32 ;  /* 0x00000096a820723c */ /* 0x000ff00000001820 */
[C---:B------:R-:W-:Y:S08]  /*8620*/  HMMA.16816.F32 R4, R176.reuse, R180, R4 ;  /* 0x000000b4b004723c */ /* 0x040ff00000001804 */
[C---:B------:R-:W-:Y:S08]  /*8630*/  HMMA.16816.F32 R8, R176.reuse, R182, R8 ;  /* 0x000000b6b008723c */ /* 0x040ff00000001808 */
[C---:B----4-:R-:W-:Y:S08]  /*8640*/  HMMA.16816.F32 R12, R176.reuse, R132, R12 ;  /* 0x00000084b00c723c */ /* 0x050ff0000000180c */
[C---:B------:R-:W-:Y:S01]  /*8650*/  HMMA.16816.F32 R16, R176.reuse, R134, R16 ;  /* 0x00000086b010723c */ /* 0x040fe20000001810 */
[----:B------:R-:W2:Y:S01]  /*8660*/  LDSM.16.M88.4 R132, [R196+0x5800] ;  /* 0x00580000c484783b */ /* 0x000ea20000000200 */
[----:B------:R-:W-:Y:S04]  /*8670*/  DEPBAR.LE SB0, 0x0 ;  /* 0x000080000000791a */ /* 0x000fe80000000000 */
[----:B------:R-:W-:Y:S02]  /*8680*/  FMUL.FTZ R3, R4, c[0x0][0x2ec] ;  /* 0x0000bb0004037a20 */ /* 0x000fe40000410000 */
[C---:B-1----:R-:W-:Y:S04]  /*8690*/  HMMA.16816.F32 R20, R176.reuse, R140, R20 ;  /* 0x0000008cb014723c */ /* 0x042fe80000001814 */
[----:B------:R-:W1:Y:S01]  /*86a0*/  MUFU.TANH R3, R3 ;  /* 0x0000000300037308 */ /* 0x000e620000002400 */
        /* <DEDUP_REMOVED lines=9> */
[----:B------:R4:W1:Y:S01]  /*8740*/  MUFU.TANH R161, R233 ;  /* 0x000000e900a17308 */ /* 0x0008620000002400 */
[----:B------:R-:W-:Y:S02]  /*8750*/  FMUL.FTZ R242, R23, c[0x0][0x2ec] ;  /* 0x0000bb0017f27a20 */ /* 0x000fe40000410000 */
[----:B------:R-:W-:Y:S02]  /*8760*/  FMUL.FTZ R243, R9, c[0x0][0x2ec] ;  /* 0x0000bb0009f37a20 */ /* 0x000fe40000410000 */
[----:B-----5:R-:W-:Y:S02]  /*8770*/  FMUL.FTZ R245, R10, c[0x0][0x2ec] ;  /* 0x0000bb000af57a20 */ /* 0x020fe40000410000 */
[----:B------:R-:W-:Y:S01]  /*8780*/  FMUL.FTZ R247, R11, c[0x0][0x2ec] ;  /* 0x0000bb000bf77a20 */ /* 0x000fe20000410000 */
[C---:B--2---:R-:W-:Y:S02]  /*8790*/  HMMA.16816.F32 R28, R176.reuse, R132, R28 ;  /* 0x00000084b01c723c */ /* 0x044fe4000000181c */
[----:B------:R2:W1:Y:S01]  /*87a0*/  MUFU.TANH R141, R234 ;  /* 0x000000ea008d7308 */ /* 0x0004620000002400 */
[----:B------:R-:W-:Y:S02]  /*87b0*/  FMUL.FTZ R251, R12, c[0x0][0x2ec] ;  /* 0x0000bb000cfb7a20 */ /* 0x000fe40000410000 */
[----:B------:R-:W-:Y:S02]  /*87c0*/  FMUL.FTZ R249, R13, c[0x0][0x2ec] ;  /* 0x0000bb000df97a20 */ /* 0x000fe40000410000 */
[----:B------:R-:W-:Y:S01]  /*87d0*/  FMUL.FTZ R133, R27, c[0x0][0x2ec] ;  /* 0x0000bb001b857a20 */ /* 0x000fe20000410000 */
[----:B------:R-:W-:Y:S04]  /*87e0*/  HMMA.16816.F32 R32, R176, R134, R32 ;  /* 0x00000086b020723c */ /* 0x000fe80000001820 */
[----:B------:R5:W1:Y:S01]  /*87f0*/  MUFU.TANH R157, R242 ;  /* 0x000000f2009d7308 */ /* 0x000a620000002400 */
[----:B------:R-:W-:Y:S02]  /*8800*/  FMUL.FTZ R238, R15, c[0x0][0x2ec] ;  /* 0x0000bb000fee7a20 */ /* 0x000fe40000410000 */
[----:B------:R-:W-:Y:S02]  /*8810*/  FMUL.FTZ R236, R16, c[0x0][0x2ec] ;  /* 0x0000bb0010ec7a20 */ /* 0x000fe40000410000 */
[----:B----4-:R-:W-:Y:S03]  /*8820*/  FMUL.FTZ R233, R20, c[0x0][0x2ec] ;  /* 0x0000bb0014e97a20 */ /* 0x010fe60000410000 */
[----:B------:R-:W-:Y:S02]  /*8830*/  FMUL.FTZ R136, R17, c[0x0][0x2ec] ;  /* 0x0000bb0011887a20 */ /* 0x000fe40000410000 */
[----:B------:R4:W1:Y:S01]  /*8840*/  MUFU.TANH R158, R233 ;  /* 0x000000e9009e7308 */ /* 0x0008620000002400 */
[----:B------:R-:W-:Y:S02]  /*8850*/  FMUL.FTZ R240, R19, c[0x0][0x2ec] ;  /* 0x0000bb0013f07a20 */ /* 0x000fe40000410000 */
[----:B------:R-:W-:Y:S02]  /*8860*/  FMUL.FTZ R134, R29, c[0x0][0x2ec] ;  /* 0x0000bb001d867a20 */ /* 0x000fe40000410000 */
[----:B--2---:R-:W-:Y:S02]  /*8870*/  FMUL.FTZ R234, R25, c[0x0][0x2ec] ;  /* 0x0000bb0019ea7a20 */ /* 0x004fe40000410000 */
[----:B------:R-:W-:Y:S02]  /*8880*/  FMUL.FTZ R132, R28, c[0x0][0x2ec] ;  /* 0x0000bb001c847a20 */ /* 0x000fe40000410000 */
[----:B------:R-:W-:Y:S01]  /*8890*/  FMUL.FTZ R246, R21, c[0x0][0x2ec] ;  /* 0x0000bb0015f67a20 */ /* 0x000fe20000410000 */
[----:B------:R2:W1:Y:S01]  /*88a0*/  MUFU.TANH R152, R234 ;  /* 0x000000ea00987308 */ /* 0x0004620000002400 */
[----:B------:R-:W-:Y:S02]  /*88b0*/  FMUL.FTZ R135, R34, c[0x0][0x2ec] ;  /* 0x0000bb0022877a20 */ /* 0x000fe40000410000 */
[----:B------:R-:W-:Y:S02]  /*88c0*/  FMUL.FTZ R244, R22, c[0x0][0x2ec] ;  /* 0x0000bb0016f47a20 */ /* 0x000fe40000410000 */
[----:B------:R-:W-:Y:S02]  /*88d0*/  FMUL.FTZ R248, R24, c[0x0][0x2ec] ;  /* 0x0000bb0018f87a20 */ /* 0x000fe40000410000 */
[----:B-----5:R-:W-:Y:S03]  /*88e0*/  FMUL.FTZ R242, R30, c[0x0][0x2ec] ;  /* 0x0000bb001ef27a20 */ /* 0x020fe60000410000 */
[----:B------:R5:W1:Y:S01]  /*88f0*/  MUFU.TANH R149, R134 ;  /* 0x0000008600957308 */ /* 0x000a620000002400 */
[----:B----4-:R-:W-:Y:S09]  /*8900*/  FMUL.FTZ R233, R26, c[0x0][0x2ec] ;  /* 0x0000bb001ae97a20 */ /* 0x010ff20000410000 */
[----:B------:R4:W1:Y:S01]  /*8910*/  MUFU.TANH R153, R133 ;  /* 0x0000008500997308 */ /* 0x0008620000002400 */
[----:B--2---:R-:W-:Y:S09]  /*8920*/  FMUL.FTZ R234, R31, c[0x0][0x2ec] ;  /* 0x0000bb001fea7a20 */ /* 0x004ff20000410000 */
[----:B------:R2:W1:Y:S01]  /*8930*/  MUFU.TANH R150, R132 ;  /* 0x0000008400967308 */ /* 0x0004620000002400 */
[----:B-----5:R-:W-:Y:S09]  /*8940*/  FMUL.FTZ R134, R35, c[0x0][0x2ec] ;  /* 0x0000bb0023867a20 */ /* 0x020ff20000410000 */
[----:B------:R5:W1:Y:S01]  /*8950*/  MUFU.TANH R155, R233 ;  /* 0x000000e9009b7308 */ /* 0x000a620000002400 */
[----:B----4-:R-:W-:Y:S09]  /*8960*/  FMUL.FTZ R133, R32, c[0x0][0x2ec] ;  /* 0x0000bb0020857a20 */ /* 0x010ff20000410000 */
[----:B------:R4:W1:Y:S01]  /*8970*/  MUFU.TANH R145, R234 ;  /* 0x000000ea00917308 */ /* 0x0008620000002400 */
[----:B--2---:R-:W-:Y:S09]  /*8980*/  FMUL.FTZ R132, R33, c[0x0][0x2ec] ;  /* 0x0000bb0021847a20 */ /* 0x004ff20000410000 */
[----:B------:R-:W2:Y:S01]  /*8990*/  MUFU.TANH R237, R237 ;  /* 0x000000ed00ed7308 */ /* 0x000ea20000002400 */
[----:B-----5:R-:W-:Y:S09]  /*89a0*/  MOV R233, R139 ;  /* 0x0000008b00e97202 */ /* 0x020ff20000000f00 */
[----:B------:R-:W1:Y:S01]  /*89b0*/  MUFU.TANH R239, R239 ;  /* 0x000000ef00ef7308 */ /* 0x000e620000002400 */
[----:B----4-:R-:W-:Y:S09]  /*89c0*/  MOV R234, R138 ;  /* 0x0000008a00ea7202 */ /* 0x010ff20000000f00 */
[----:B------:R-:W4:Y:S10]  /*89d0*/  MUFU.TANH R241, R241 ;  /* 0x000000f100f17308 */ /* 0x000f340000002400 */
        /* <DEDUP_REMOVED lines=9> */
[----:B------:R1:W1:Y:S10]  /*8a70*/  MUFU.TANH R156, R246 ;  /* 0x000000f6009c7308 */ /* 0x0002740000002400 */
[----:B------:R1:W1:Y:S10]  /*8a80*/  MUFU.TANH R159, R244 ;  /* 0x000000f4009f7308 */ /* 0x0002740000002400 */
[----:B------:R1:W1:Y:S10]  /*8a90*/  MUFU.TANH R154, R248 ;  /* 0x000000f8009a7308 */ /* 0x0002740000002400 */
[----:B------:R1:W1:Y:S10]  /*8aa0*/  MUFU.TANH R147, R242 ;  /* 0x000000f200937308 */ /* 0x0002740000002400 */
[----:B------:R1:W1:Y:S10]  /*8ab0*/  MUFU.TANH R148, R133 ;  /* 0x0000008500947308 */ /* 0x0002740000002400 */
[----:B------:R1:W1:Y:S10]  /*8ac0*/  MUFU.TANH R146, R132 ;  /* 0x0000008400927308 */ /* 0x0002740000002400 */
        /* <DEDUP_REMOVED lines=68> */
.L_x_3485:
        /* <DEDUP_REMOVED lines=89> */
.L_x_3484:
[----:B--234-:R-:W-:Y:S01]  /*94a0*/  IMAD R21, R230, -0x40, R227 ;  /* 0xffffffc0e6157824 */ /* 0x01cfe200078e02e3 */
[----:B------:R-:W-:Y:S04]  /*94b0*/  LDSM.16.MT88.4 R28, [R201+0xc000] ;  /* 0x00c00000c91c783b */ /* 0x000fe80000004200 */
[C---:B------:R-:W-:Y:S02]  /*94c0*/  IADD3 R18, R21.reuse, 0x8, RZ ;  /* 0x0000000815127810 */ /* 0x040fe40007ffe0ff */
[C---:B------:R-:W-:Y:S02]  /*94d0*/  IADD3 R14, R21.reuse, -0x1, RZ ;  /* 0xffffffff150e7810 */ /* 0x040fe40007ffe0ff */
        /* <DEDUP_REMOVED lines=9> */
[C---:B------:R-:W-:Y:S02]  /*9570*/  @!P1 IADD3 R14, -R21.reuse, 0x1, RZ ;  /* 0x00000001150e9810 */ /* 0x040fe40007ffe1ff */
[----:B------:R-:W-:Y:S02]  /*9580*/  ISETP.GE.AND P2, PT, R16, RZ, PT ;  /* 0x000000ff1000720c */ /* 0x000fe40003f46270 */
[----:B------:R-:W-:Y:S01]  /*9590*/  ISETP.GE.AND P1, PT, R10, RZ, PT ;  /* 0x000000ff0a00720c */ /* 0x000fe20003f26270 */
[----:B------:R-:W-:Y:S01]  /*95a0*/  I2F R18, R18 ;  /* 0x0000001200127306 */ /* 0x000fe20000201400 */
[C---:B------:R-:W-:Y:S02]  /*95b0*/  IADD3 R17, R21.reuse, -0x18, RZ ;  /* 0xffffffe815117810 */ /* 0x040fe40007ffe0ff */
[----:B------:R-:W-:Y:S02]  /*95c0*/  IABS R20, R21 ;  /* 0x0000001500147213 */ /* 0x000fe40000000000 */
[C---:B------:R-:W-:Y:S02]  /*95d0*/  IADD3 R15, R21.reuse, -0x19, RZ ;  /* 0xffffffe7150f7810 */ /* 0x040fe40007ffe0ff */
[C---:B------:R-:W-:Y:S02]  /*95e0*/  IADD3 R13, R21.reuse, -0x20, RZ ;  /* 0xffffffe0150d7810 */ /* 0x040fe40007ffe0ff */
        /* <DEDUP_REMOVED lines=22> */
[----:B------:R-:W-:Y:S02]  /*9750*/  @!P2 IADD3 R139, -R21, 0x11, RZ ;  /* 0x00000011158ba810 */ /* 0x000fe40007ffe1ff */
[----:B------:R-:W-:Y:S02]  /*9760*/  ISETP.GE.AND P2, PT, R15, RZ, PT ;  /* 0x000000ff0f00720c */ /* 0x000fe40003f46270 */
[----:B------:R-:W-:Y:S01]  /*9770*/  @!P1 IADD3 R17, -R21, 0x18, RZ ;  /* 0x0000001815119810 */ /* 0x000fe20007ffe1ff */
[----:B------:R-:W-:Y:S01]  /*9780*/  I2F R143, R143 ;  /* 0x0000008f008f7306 */ /* 0x000fe20000201400 */
[----:B------:R-:W-:Y:S02]  /*9790*/  ISETP.GE.AND P1, PT, R13, RZ, PT ;  /* 0x000000ff0d00720c */ /* 0x000fe40003f26270 */
[C---:B------:R-:W-:Y:S02]  /*97a0*/  @!P3 IADD3 R12, -R21.reuse, 0x31, RZ ;  /* 0x00000031150cb810 */ /* 0x040fe40007ffe1ff */
[C---:B------:R-:W-:Y:S02]  /*97b0*/  @!P5 IADD3 R7, -R21.reuse, 0x29, RZ ;  /* 0x000000291507d810 */ /* 0x040fe40007ffe1ff */
[C---:B------:R-:W-:Y:S03]  /*97c0*/  @!P4 IADD3 R5, -R21.reuse, 0x30, RZ ;  /* 0x000000301505c810 */ /* 0x040fe60007ffe1ff */
[----:B------:R-:W-:Y:S01]  /*97d0*/  @!P2 IADD3 R15, -R21, 0x19, RZ ;  /* 0x00000019150fa810 */ /* 0x000fe20007ffe1ff */
[----:B------:R-:W-:Y:S01]  /*97e0*/  I2F R8, R8 ;  /* 0x0000000800087306 */ /* 0x000fe20000201400 */
[----:B------:R-:W-:Y:S02]  /*97f0*/  ISETP.GE.AND P2, PT, R11, RZ, PT ;  /* 0x000000ff0b00720c */ /* 0x000fe40003f46270 */
[----:B------:R-:W-:Y:S02]  /*9800*/  @!P1 IADD3 R13, -R21, 0x20, RZ ;  /* 0x00000020150d9810 */ /* 0x000fe40007ffe1ff */
[----:B------:R-:W-:Y:S05]  /*9810*/  ISETP.GE.AND P1, PT, R9, RZ, PT ;  /* 0x000000ff0900720c */ /* 0x000fea0003f26270 */
[----:B------:R-:W-:Y:S04]  /*9820*/  I2F R139, R139 ;  /* 0x0000008b008b7306 */ /* 0x000fe80000201400 */
[----:B------:R-:W-:Y:S02]  /*9830*/  @!P2 IADD3 R11, -R21, 0x21, RZ ;  /* 0x00000021150ba810 */ /* 0x000fe40007ffe1ff */
[----:B------:R-:W-:Y:S02]  /*9840*/  ISETP.GE.AND P2, PT, R19, RZ, PT ;  /* 0x000000ff1300720c */ /* 0x000fe40003f46270 */
[C---:B------:R-:W-:Y:S02]  /*9850*/  @!P1 IADD3 R9, -R21.reuse, 0x28, RZ ;  /* 0x0000002815099810 */ /* 0x040fe40007ffe1ff */
[----:B------:R-:W-:Y:S01]  /*9860*/  I2F R17, R17 ;  /* 0x0000001100117306 */ /* 0x000fe20000201400 */
[----:B------:R-:W-:Y:S08]  /*9870*/  ISETP.GE.AND P1, PT, R4, RZ, PT ;  /* 0x000000ff0400720c */ /* 0x000ff00003f26270 */
[C---:B------:R-:W-:Y:S01]  /*9880*/  @!P2 IADD3 R19, -R21.reuse, 0x38, RZ ;  /* 0x000000381513a810 */ /* 0x040fe20007ffe1ff */
[----:B------:R-:W-:Y:S04]  /*9890*/  I2F R15, R15 ;  /* 0x0000000f000f7306 */ /* 0x000fe80000201400 */
[----:B------:R-:W-:Y:S06]  /*98a0*/  @!P1 IADD3 R4, -R21, 0x39, RZ ;  /* 0x0000003915049810 */ /* 0x000fec0007ffe1ff */
[----:B------:R-:W-:Y:S10]  /*98b0*/  I2F R13, R13 ;  /* 0x0000000d000d7306 */ /* 0x000ff40000201400 */
[----:B------:R-:W-:Y:S10]  /*98c0*/  I2F R11, R11 ;  /* 0x0000000b000b7306 */ /* 0x000ff40000201400 */
[----:B------:R-:W-:Y:S10]  /*98d0*/  I2F R9, R9 ;  /* 0x0000000900097306 */ /* 0x000ff40000201400 */
[----:B------:R-:W-:Y:S10]  /*98e0*/  I2F R7, R7 ;  /* 0x0000000700077306 */ /* 0x000ff40000201400 */
[----:B------:R-:W-:Y:S10]  /*98f0*/  I2F R5, R5 ;  /* 0x0000000500057306 */ /* 0x000ff40000201400 */
[----:B------:R-:W2:Y:S02]  /*9900*/  I2F R19, R19 ;  /* 0x0000001300137306 */ /* 0x000ea40000201400 */
[C---:B-12---:R-:W-:Y:S02]  /*9910*/  FFMA.FTZ R148, -R0.reuse, R19, R148 ;  /* 0x0000001300947223 */ /* 0x046fe40000010194 */
[C---:B------:R-:W-:Y:S02]  /*9920*/  FFMA.FTZ R6, -R0.reuse, R20, R3 ;  /* 0x0000001400067223 */ /* 0x040fe40000010103 */
[C---:B------:R-:W-:Y:S04]  /*9930*/  FFMA.FTZ R235, -R0.reuse, R14, R235 ;  /* 0x0000000e00eb7223 */ /* 0x040fe800000101eb */
[----:B------:R-:W1:Y:S01]  /*9940*/  I2F R3, R12 ;  /* 0x0000000c00037306 */ /* 0x000e620000201400 */
[----:B------:R-:W-:Y:S01]  /*9950*/  FFMA.FTZ R237, -R0, R18, R237 ;  /* 0x0000001200ed7223 */ /* 0x000fe200000101ed */
[----:B------:R-:W-:Y:S01]  /*9960*/  FMNMX.FTZ R18, R6, R2, !PT ;  /* 0x0000000206127209 */ /* 0x000fe20007810000 */
[C---:B------:R-:W-:Y:S02]  /*9970*/  FFMA.FTZ R241, -R0.reuse, R10, R241 ;  /* 0x0000000a00f17223 */ /* 0x040fe400000101f1 */
[C---:B------:R-:W-:Y:S01]  /*9980*/  FFMA.FTZ R239, -R0.reuse, R16, R239 ;  /* 0x0000001000ef7223 */ /* 0x040fe200000101ef */
[----:B------:R-:W-:Y:S01]  /*9990*/  FMNMX.FTZ R16, R235, R18, !PT ;  /* 0x00000012eb107209 */ /* 0x000fe20007810000 */
[C---:B------:R-:W-:Y:S02]  /*99a0*/  FFMA.FTZ R243, -R0.reuse, R143, R243 ;  /* 0x0000008f00f37223 */ /* 0x040fe400000101f3 */
[C---:B------:R-:W-:Y:S01]  /*99b0*/  FFMA.FTZ R247, -R0.reuse, R14, R247 ;  /* 0x0000000e00f77223 */ /* 0x040fe200000101f7 */
[----:B------:R-:W-:Y:S01]  /*99c0*/  FMNMX.FTZ R16, R241, R16, !PT ;  /* 0x00000010f1107209 */ /* 0x000fe20007810000 */
[C---:B------:R-:W-:Y:S01]  /*99d0*/  FFMA.FTZ R142, -R0.reuse, R8, R251 ;  /* 0x00000008008e7223 */ /* 0x040fe200000101fb */
[----:B------:R-:W-:Y:S01]  /*99e0*/  FMNMX.FTZ R14, R237, R137, !PT ;  /* 0x00000089ed0e7209 */ /* 0x000fe20007810000 */
[C---:B------:R-:W-:Y:S01]  /*99f0*/  FFMA.FTZ R245, -R0.reuse, R20, R245 ;  /* 0x0000001400f57223 */ /* 0x040fe200000101f5 */
[----:B------:R-:W-:Y:S01]  /*9a00*/  FMNMX.FTZ R21, R243, R16, !PT ;  /* 0x00000010f3157209 */ /* 0x000fe20007810000 */
[C---:B------:R-:W-:Y:S01]  /*9a10*/  FFMA.FTZ R140, -R0.reuse, R139, R249 ;  /* 0x0000008b008c7223 */ /* 0x040fe200000101f9 */
[----:B------:R-:W-:Y:S01]  /*9a20*/  FMNMX.FTZ R14, R239, R14, !PT ;  /* 0x0000000eef0e7209 */ /* 0x000fe20007810000 */
[----:B------:R-:W-:Y:S01]  /*9a30*/  FFMA.FTZ R138, -R0, R17, R236 ;  /* 0x00000011008a7223 */ /* 0x000fe200000101ec */
        /* <DEDUP_REMOVED lines=15> */
[----:B------:R2:W3:Y:S01]  /*9b30*/  I2F R21, R4 ;  /* 0x0000000400157306 */ /* 0x0004e20000201400 */
        /* <DEDUP_REMOVED lines=14> */
[C---:B-1----:R-:W-:Y:S01]  /*9c20*/  FFMA.FTZ R149, -R0.reuse, R3, R149 ;  /* 0x0000000300957223 */ /* 0x042fe20000010195 */
[----:B------:R-:W-:Y:S01]  /*9c30*/  FMNMX.FTZ R14, R157, R14, !PT ;  /* 0x0000000e9d0e7209 */ /* 0x000fe20007810000 */
[C---:B------:R-:W-:Y:S02]  /*9c40*/  FFMA.FTZ R147, -R0.reuse, R9, R147 ;  /* 0x0000000900937223 */ /* 0x040fe40000010193 */
[C---:B------:R-:W-:Y:S01]  /*9c50*/  FFMA.FTZ R145, -R0.reuse, R7, R145 ;  /* 0x0000000700917223 */ /* 0x040fe20000010191 */
[----:B------:R-:W-:Y:S01]  /*9c60*/  FMNMX.FTZ R14, R155, R14, !PT ;  /* 0x0000000e9b0e7209 */ /* 0x000fe20007810000 */
[C---:B------:R-:W-:Y:S02]  /*9c70*/  FFMA.FTZ R135, -R0.reuse, R5, R135 ;  /* 0x0000000500877223 */ /* 0x040fe40000010187 */
[----:B------:R-:W-:Y:S01]  /*9c80*/  FFMA.FTZ R134, -R0, R3, R134 ;  /* 0x0000000300867223 */ /* 0x000fe20000010186 */
[----:B--2---:R-:W-:Y:S01]  /*9c90*/  FMNMX.FTZ R4, R150, R23, !PT ;  /* 0x0000001796047209 */ /* 0x004fe20007810000 */
[----:B---3--:R-:W-:Y:S01]  /*9ca0*/  FFMA.FTZ R146, -R0, R21, R146 ;  /* 0x0000001500927223 */ /* 0x008fe20000010192 */
        /* <DEDUP_REMOVED lines=8> */
[----:B------:R-:W-:Y:S04]  /*9d30*/  FMNMX.FTZ R3, R135, R4, !PT ;  /* 0x0000000487037209 */ /* 0x000fe80007810000 */
[----:B------:R-:W-:Y:S01]  /*9d40*/  FMNMX.FTZ R7, R134, R3, !PT ;  /* 0x0000000386077209 */ /* 0x000fe20007810000 */
        /* <DEDUP_REMOVED lines=14> */
[C---:B------:R-:W-:Y:S02]  /*9e30*/  FMUL.FTZ R144, R132.reuse, c[0x0][0x23c] ;  /* 0x00008f0084907a20 */ /* 0x040fe40000410000 */
[----:B------:R-:W-:Y:S02]  /*9e40*/  FADD.FTZ R2, -R132, R137 ;  /* 0x0000008984027221 */ /* 0x000fe40000010100 */
[--C-:B------:R-:W-:Y:S01]  /*9e50*/  FFMA.FTZ R175, R6, c[0x0][0x23c], -R151.reuse ;  /* 0x00008f0006af7a23 */ /* 0x100fe20000010897 */
[----:B------:R-:W-:Y:S01]  /*9e60*/  FSEL R144, R144, RZ, P1 ;  /* 0x000000ff90907208 */ /* 0x000fe20000800000 */
[--C-:B------:R-:W-:Y:S01]  /*9e70*/  FFMA.FTZ R174, R235, c[0x0][0x23c], -R151.reuse ;  /* 0x00008f00ebae7a23 */ /* 0x100fe20000010897 */
[----:B------:R-:W1:Y:S01]  /*9e80*/  MUFU.EX2 R3, R3 ;  /* 0x0000000300037308 */ /* 0x000e620000000800 */
[--C-:B------:R-:W-:Y:S01]  /*9e90*/  FFMA.FTZ R173, R241, c[0x0][0x23c], -R151.reuse ;  /* 0x00008f00f1ad7a23 */ /* 0x100fe20000010897 */
[----:B------:R-:W-:Y:S01]  /*9ea0*/  ISETP.GT.AND P1, PT, R230, RZ, PT ;  /* 0x000000ffe600720c */ /* 0x000fe20003f24270 */
[--C-:B------:R-:W-:Y:S02]  /*9eb0*/  FFMA.FTZ R172, R243, c[0x0][0x23c], -R151.reuse ;  /* 0x00008f00f3ac7a23 */ /* 0x100fe40000010897 */
[--C-:B------:R-:W-:Y:S02]  /*9ec0*/  FFMA.FTZ R171, R237, c[0x0][0x23c], -R144.reuse ;  /* 0x00008f00edab7a23 */ /* 0x100fe40000010890 */
[--C-:B------:R-:W-:Y:S02]  /*9ed0*/  FFMA.FTZ R170, R239, c[0x0][0x23c], -R144.reuse ;  /* 0x00008f00efaa7a23 */ /* 0x100fe40000010890 */
[--C-:B------:R-:W-:Y:S01]  /*9ee0*/  FFMA.FTZ R169, R245, c[0x0][0x23c], -R144.reuse ;  /* 0x00008f00f5a97a23 */ /* 0x100fe20000010890 */
[----:B------:R-:W-:Y:S01]  /*9ef0*/  MUFU.EX2 R175, R175 ;  /* 0x000000af00af7308 */ /* 0x000fe20000000800 */
[--C-:B------:R-:W-:Y:S02]  /*9f00*/  FFMA.FTZ R168, R247, c[0x0][0x23c], -R144.reuse ;  /* 0x00008f00f7a87a23 */ /* 0x100fe40000010890 */
[----:B------:R-:W-:Y:S02]  /*9f10*/  FMUL.FTZ R4, R2, c[0x0][0x23c] ;  /* 0x00008f0002047a20 */ /* 0x000fe40000410000 */
[--C-:B------:R-:W-:Y:S02]  /*9f20*/  FFMA.FTZ R176, R142, c[0x0][0x23c], -R151.reuse ;  /* 0x00008f008eb07a23 */ /* 0x100fe40000010897 */
[--C-:B------:R-:W-:Y:S02]  /*9f30*/  FFMA.FTZ R177, R140, c[0x0][0x23c], -R151.reuse ;  /* 0x00008f008cb17a23 */ /* 0x100fe40000010897 */
[--C-:B------:R-:W-:Y:S01]  /*9f40*/  FFMA.FTZ R178, R138, c[0x0][0x23c], -R151.reuse ;  /* 0x00008f008ab27a23 */ /* 0x100fe20000010897 */
[----:B------:R2:W3:Y:S01]  /*9f50*/  MUFU.EX2 R2, R4 ;  /* 0x0000000400027308 */ /* 0x0004e20000000800 */
[--C-:B------:R-:W-:Y:S02]  /*9f60*/  FFMA.FTZ R179, R136, c[0x0][0x23c], -R151.reuse ;  /* 0x00008f0088b37a23 */ /* 0x100fe40000010897 */
[--C-:B------:R-:W-:Y:S02]  /*9f70*/  FFMA.FTZ R180, R161, c[0x0][0x23c], -R144.reuse ;  /* 0x00008f00a1b47a23 */ /* 0x100fe40000010890 */
[C---:B-1----:R-:W-:Y:S01]  /*9f80*/  FMUL.FTZ R5, R3.reuse, R129 ;  /* 0x0000008103057220 */ /* 0x042fe20000410000 */
[----:B------:R-:W-:Y:S01]  /*9f90*/  LDSM.16.MT88.4 R160, [R200+0xf800] ;  /* 0x00f80000c8a0783b */ /* 0x000fe20000004200 */
        /* <DEDUP_REMOVED lines=9> */
[----:B------:R-:W-:Y:S02]  /*a030*/  FMUL.FTZ R33, R3, R101 ;  /* 0x0000006503217220 */ /* 0x000fe40000410000 */
[--C-:B------:R-:W-:Y:S02]  /*a040*/  FFMA.FTZ R181, R143, c[0x0][0x23c], -R144.reuse ;  /* 0x00008f008fb57a23 */ /* 0x100fe40000010890 */
[----:B--2---:R-:W-:Y:S02]  /*a050*/  FMUL.FTZ R4, R3, R128 ;  /* 0x0000008003047220 */ /* 0x004fe40000410000 */
[C---:B---3--:R-:W-:Y:S02]  /*a060*/  FMUL.FTZ R6, R2.reuse, R130 ;  /* 0x0000008202067220 */ /* 0x048fe40000410000 */
[C---:B------:R-:W-:Y:S01]  /*a070*/  FMUL.FTZ R7, R2.reuse, R131 ;  /* 0x0000008302077220 */ /* 0x040fe20000410000 */
[----:B------:R-:W2:Y:S01]  /*a080*/  MUFU.EX2 R172, R172 ;  /* 0x000000ac00ac7308 */ /* 0x000ea20000000800 */
[C---:B------:R-:W-:Y:S02]  /*a090*/  FMUL.FTZ R10, R2.reuse, R126 ;  /* 0x0000007e020a7220 */ /* 0x040fe40000410000 */
[----:B------:R-:W-:Y:S01]  /*a0a0*/  FMUL.FTZ R11, R2, R127 ;  /* 0x0000007f020b7220 */ /* 0x000fe20000410000 */
[----:B-1----:R-:W-:Y:S01]  /*a0b0*/  F2FP.PACK_AB R128, R174, R175 ;  /* 0x000000afae80723e */ /* 0x002fe200000000ff */
[C---:B------:R-:W-:Y:S01]  /*a0c0*/  FMUL.FTZ R18, R2.reuse, R118 ;  /* 0x0000007602127220 */ /* 0x040fe20000410000 */
[----:B------:R-:W-:Y:S01]  /*a0d0*/  LDSM.16.MT88.4 R124, [R204+0xe800] ;  /* 0x00e80000cc7c783b */ /* 0x000fe20000004200 */
[C---:B------:R-:W-:Y:S02]  /*a0e0*/  FMUL.FTZ R19, R2.reuse, R119 ;  /* 0x0000007702137220 */ /* 0x040fe40000410000 */
[C---:B------:R-:W-:Y:S01]  /*a0f0*/  FMUL.FTZ R26, R2.reuse, R110 ;  /* 0x0000006e021a7220 */ /* 0x040fe20000410000 */
[----:B------:R-:W-:Y:S01]  /*a100*/  MUFU.EX2 R171, R171 ;  /* 0x000000ab00ab7308 */ /* 0x000fe20000000800 */
[C---:B------:R-:W-:Y:S02]  /*a110*/  FMUL.FTZ R27, R2.reuse, R111 ;  /* 0x0000006f021b7220 */ /* 0x040fe40000410000 */
[C---:B------:R-:W-:Y:S01]  /*a120*/  FMUL.FTZ R34, R2.reuse, R102 ;  /* 0x0000006602227220 */ /* 0x040fe20000410000 */
[----:B------:R-:W-:Y:S01]  /*a130*/  LDSM.16.MT88.4 R108, [R200+0xe000] ;  /* 0x00e00000c86c783b */ /* 0x000fe20000004200 */
[----:B------:R-:W-:Y:S02]  /*a140*/  FMUL.FTZ R35, R2, R103 ;  /* 0x0000006702237220 */ /* 0x000fe40000410000 */
[--C-:B------:R-:W-:Y:S02]  /*a150*/  FFMA.FTZ R182, R141, c[0x0][0x23c], -R144.reuse ;  /* 0x00008f008db67a23 */ /* 0x100fe40000010890 */
[--C-:B------:R-:W-:Y:S01]  /*a160*/  FFMA.FTZ R183, R139, c[0x0][0x23c], -R144.reuse ;  /* 0x00008f008bb77a23 */ /* 0x100fe20000010890 */
[----:B------:R-:W1:Y:S01]  /*a170*/  MUFU.EX2 R170, R170 ;  /* 0x000000aa00aa7308 */ /* 0x000e620000000800 */
[--C-:B------:R-:W-:Y:S01]  /*a180*/  FFMA.FTZ R184, R158, c[0x0][0x23c], -R151.reuse ;  /* 0x00008f009eb87a23 */ /* 0x100fe20000010897 */
[----:B------:R-:W-:Y:S01]  /*a190*/  LDSM.16.MT88.4 R100, [R201+0xe000] ;  /* 0x00e00000c964783b */ /* 0x000fe20000004200 */
[--C-:B------:R-:W-:Y:S01]  /*a1a0*/  FFMA.FTZ R185, R156, c[0x0][0x23c], -R151.reuse ;  /* 0x00008f009cb97a23 */ /* 0x100fe20000010897 */
[----:B--2---:R-:W-:Y:S01]  /*a1b0*/  F2FP.PACK_AB R130, R172, R173 ;  /* 0x000000adac82723e */ /* 0x004fe200000000ff */
[--C-:B------:R-:W-:Y:S02]  /*a1c0*/  FFMA.FTZ R186, R154, c[0x0][0x23c], -R151.reuse ;  /* 0x00008f009aba7a23 */ /* 0x100fe40000010897 */
[--C-:B------:R-:W-:Y:S02]  /*a1d0*/  FFMA.FTZ R187, R152, c[0x0][0x23c], -R151.reuse ;  /* 0x00008f0098bb7a23 */ /* 0x100fe40000010897 */
[--C-:B------:R-:W-:Y:S01]  /*a1e0*/  FFMA.FTZ R235, R159, c[0x0][0x23c], -R144.reuse ;  /* 0x00008f009feb7a23 */ /* 0x100fe20000010890 */
[----:B------:R-:W-:Y:S01]  /*a1f0*/  MUFU.EX2 R169, R169 ;  /* 0x000000a900a97308 */ /* 0x000fe20000000800 */
[----:B------:R-:W-:Y:S01]  /*a200*/  LDSM.16.MT88.4 R116, [R202+0xc800] ;  /* 0x00c80000ca74783b */ /* 0x000fe20000004200 */
[--C-:B------:R-:W-:Y:S02]  /*a210*/  FFMA.FTZ R236, R157, c[0x0][0x23c], -R144.reuse ;  /* 0x00008f009dec7a23 */ /* 0x100fe40000010890 */
[--C-:B------:R-:W-:Y:S02]  /*a220*/  FFMA.FTZ R237, R155, c[0x0][0x23c], -R144.reuse ;  /* 0x00008f009bed7a23 */ /* 0x100fe40000010890 */
[--C-:B------:R-:W-:Y:S02]  /*a230*/  FFMA.FTZ R238, R153, c[0x0][0x23c], -R144.reuse ;  /* 0x00008f0099ee7a23 */ /* 0x100fe40000010890 */
[--C-:B------:R-:W-:Y:S01]  /*a240*/  FFMA.FTZ R239, R150, c[0x0][0x23c], -R151.reuse ;  /* 0x00008f0096ef7a23 */ /* 0x100fe20000010897 */
        /* <DEDUP_REMOVED lines=8> */
[----:B------:R-:W-:Y:S01]  /*a2d0*/  FFMA.FTZ R151, R146, c[0x0][0x23c], -R151 ;  /* 0x00008f0092977a23 */ /* 0x000fe20000010897 */
[----:B------:R-:W-:Y:S01]  /*a2e0*/  MUFU.EX2 R176, R176 ;  /* 0x000000b000b07308 */ /* 0x000fe20000000800 */
[C---:B------:R-:W-:Y:S02]  /*a2f0*/  FMUL.FTZ R36, R3.reuse, R36 ;  /* 0x0000002403247220 */ /* 0x040fe40000410000 */
[C---:B------:R-:W-:Y:S01]  /*a300*/  FMUL.FTZ R37, R3.reuse, R37 ;  /* 0x0000002503257220 */ /* 0x040fe20000410000 */
[----:B------:R-:W-:Y:S01]  /*a310*/  LDSM.16.MT88.4 R152, [R202+0xf800] ;  /* 0x00f80000ca98783b */ /* 0x000fe20000004200 */
[C---:B------:R-:W-:Y:S02]  /*a320*/  FMUL.FTZ R38, R2.reuse, R38 ;  /* 0x0000002602267220 */ /* 0x040fe40000410000 */
[----:B------:R-:W-:Y:S02]  /*a330*/  FMUL.FTZ R39, R2, R39 ;  /* 0x0000002702277220 */ /* 0x000fe40000410000 */
[C---:B------:R-:W-:Y:S01]  /*a340*/  FMUL.FTZ R40, R3.reuse, R40 ;  /* 0x0000002803287220 */ /* 0x040fe20000410000 */
[----:B------:R1:W-:Y:S01]  /*a350*/  MUFU.EX2 R242, R151 ;  /* 0x0000009700f27308 */ /* 0x0003e20000000800 */
[C---:B------:R-:W-:Y:S01]  /*a360*/  FMUL.FTZ R41, R3.reuse, R41 ;  /* 0x0000002903297220 */ /* 0x040fe20000410000 */
[----:B------:R-:W-:Y:S01]  /*a370*/  LDSM.16.MT88.4 R156, [R201+0xf800] ;  /* 0x00f80000c99c783b */ /* 0x000fe20000004200 */
[----:B--2---:R-:W-:Y:S01]  /*a380*/  F2FP.PACK_AB R131, R168, R169 ;  /* 0x000000a9a883723e */ /* 0x004fe200000000ff */
[C---:B------:R-:W-:Y:S02]  /*a390*/  FMUL.FTZ R42, R2.reuse, R42 ;  /* 0x0000002a022a7220 */ /* 0x040fe40000410000 */
[C---:B------:R-:W-:Y:S02]  /*a3a0*/  FMUL.FTZ R43, R2.reuse, R43 ;  /* 0x0000002b022b7220 */ /* 0x040fe40000410000 */
[C---:B------:R-:W-:Y:S02]  /*a3b0*/  FMUL.FTZ R44, R3.reuse, R44 ;  /* 0x0000002c032c7220 */ /* 0x040fe40000410000 */
[C---:B------:R-:W-:Y:S01]  /*a3c0*/  HMMA.16816.F32 R4, R128.reuse, R12, R4 ;  /* 0x0000000c8004723c */ /* 0x040fe20000001804 */
[----:B------:R-:W2:Y:S04]  /*a3d0*/  MUFU.EX2 R177, R177 ;  /* 0x000000b100b17308 */ /* 0x000ea80000000800 */
[C---:B------:R-:W-:Y:S02]  /*a3e0*/  FMUL.FTZ R45, R3.reuse, R45 ;  /* 0x0000002d032d7220 */ /* 0x040fe40000410000 */
[C---:B------:R-:W-:Y:S01]  /*a3f0*/  FMUL.FTZ R12, R3.reuse, R120 ;  /* 0x00000078030c7220 */ /* 0x040fe20000410000 */
[C---:B------:R-:W-:Y:S03]  /*a400*/  HMMA.16816.F32 R8, R128.reuse, R14, R8 ;  /* 0x0000000e8008723c */ /* 0x040fe60000001808 */
[----:B------:R-:W-:Y:S01]  /*a410*/  MUFU.EX2 R178, R178 ;  /* 0x000000b200b27308 */ /* 0x000fe20000000800 */
[C---:B------:R-:W-:Y:S01]  /*a420*/  FMUL.FTZ R13, R3.reuse, R121 ;  /* 0x00000079030d7220 */ /* 0x040fe20000410000 */
[----:B-1----:R-:W-:Y:S02]  /*a430*/  LDSM.16.MT88.4 R148, [R204+0xf800] ;  /* 0x00f80000cc94783b */ /* 0x002fe40000004200 */
[C---:B------:R-:W-:Y:S02]  /*a440*/  FMUL.FTZ R14, R2.reuse, R122 ;  /* 0x0000007a020e7220 */ /* 0x040fe40000410000 */
[C---:B------:R-:W-:Y:S03]  /*a450*/  FMUL.FTZ R15, R2.reuse, R123 ;  /* 0x0000007b020f7220 */ /* 0x040fe60000410000 */
[C---:B------:R-:W-:Y:S01]  /*a460*/  FMUL.FTZ R46, R2.reuse, R46 ;  /* 0x0000002e022e7220 */ /* 0x040fe20000410000 */
[----:B------:R-:W-:Y:S01]  /*a470*/  MUFU.EX2 R179, R179 ;  /* 0x000000b300b37308 */ /* 0x000fe20000000800 */
[----:B------:R-:W1:Y:S01]  /*a480*/  LDSM.16.MT88.4 R120, [R200+0xc000] ;  /* 0x00c00000c878783b */ /* 0x000e620000004200 */
[C---:B------:R-:W-:Y:S01]  /*a490*/  FMUL.FTZ R47, R2.reuse, R47 ;  /* 0x0000002f022f7220 */ /* 0x040fe20000410000 */
[C---:B------:R-:W-:Y:S03]  /*a4a0*/  HMMA.16816.F32 R12, R128.reuse, R20, R12 ;  /* 0x00000014800c723c */ /* 0x040fe6000000180c */
[C---:B------:R-:W-:Y:S02]  /*a4b0*/  FMUL.FTZ R48, R3.reuse, R48 ;  /* 0x0000003003307220 */ /* 0x040fe40000410000 */
[C---:B------:R-:W-:Y:S02]  /*a4c0*/  FMUL.FTZ R49, R3.reuse, R49 ;  /* 0x0000003103317220 */ /* 0x040fe40000410000 */
[C---:B------:R-:W-:Y:S01]  /*a4d0*/  FMUL.FTZ R20, R3.reuse, R112 ;  /* 0x0000007003147220 */ /* 0x040fe20000410000 */
[C---:B------:R-:W-:Y:S01]  /*a4e0*/  HMMA.16816.F32 R16, R128.reuse, R22, R16 ;  /* 0x000000168010723c */ /* 0x040fe20000001810 */
[----:B------:R-:W-:Y:S03]  /*a4f0*/  MUFU.EX2 R180, R180 ;  /* 0x000000b400b47308 */ /* 0x000fe60000000800 */
[C---:B------:R-:W-:Y:S02]  /*a500*/  FMUL.FTZ R21, R3.reuse, R113 ;  /* 0x0000007103157220 */ /* 0x040fe40000410000 */
[C---:B------:R-:W-:Y:S02]  /*a510*/  FMUL.FTZ R50, R2.reuse, R50 ;  /* 0x0000003202327220 */ /* 0x040fe40000410000 */
[C---:B------:R-:W-:Y:S03]  /*a520*/  FMUL.FTZ R22, R2.reuse, R114 ;  /* 0x0000007202167220 */ /* 0x040fe60000410000 */
[----:B------:R-:W3:Y:S01]  /*a530*/  MUFU.EX2 R181, R181 ;  /* 0x000000b500b57308 */ /* 0x000ee20000000800 */
[C---:B------:R-:W-:Y:S02]  /*a540*/  FMUL.FTZ R23, R2.reuse, R115 ;  /* 0x0000007302177220 */ /* 0x040fe40000410000 */
[----:B------:R-:W4:Y:S01]  /*a550*/  LDSM.16.MT88.4 R112, [R204+0xe000] ;  /* 0x00e00000cc70783b */ /* 0x000f220000004200 */
[C---:B------:R-:W-:Y:S02]  /*a560*/  FMUL.FTZ R51, R2.reuse, R51 ;  /* 0x0000003302337220 */ /* 0x040fe40000410000 */
[C---:B------:R-:W-:Y:S02]  /*a570*/  FMUL.FTZ R52, R3.reuse, R52 ;  /* 0x0000003403347220 */ /* 0x040fe40000410000 */
[C---:B------:R-:W-:Y:S02]  /*a580*/  HMMA.16816.F32 R20, R128.reuse, R28, R20 ;  /* 0x0000001c8014723c */ /* 0x040fe40000001814 */
[----:B------:R-:W-:Y:S01]  /*a590*/  MUFU.EX2 R182, R182 ;  /* 0x000000b600b67308 */ /* 0x000fe20000000800 */
[C---:B------:R-:W-:Y:S02]  /*a5a0*/  FMUL.FTZ R53, R3.reuse, R53 ;  /* 0x0000003503357220 */ /* 0x040fe40000410000 */
[C---:B------:R-:W-:Y:S02]  /*a5b0*/  FMUL.FTZ R54, R2.reuse, R54 ;  /* 0x0000003602367220 */ /* 0x040fe40000410000 */
[C---:B------:R-:W-:Y:S01]  /*a5c0*/  FMUL.FTZ R28, R3.reuse, R104 ;  /* 0x00000068031c7220 */ /* 0x040fe20000410000 */
[C---:B------:R-:W-:Y:S04]  /*a5d0*/  HMMA.16816.F32 R24, R128.reuse, R30, R24 ;  /* 0x0000001e8018723c */ /* 0x040fe80000001818 */
[C---:B------:R-:W-:Y:S01]  /*a5e0*/  FMUL.FTZ R29, R3.reuse, R105 ;  /* 0x00000069031d7220 */ /* 0x040fe20000410000 */
[----:B------:R-:W5:Y:S01]  /*a5f0*/  MUFU.EX2 R183, R183 ;  /* 0x000000b700b77308 */ /* 0x000f620000000800 */
[C---:B------:R-:W-:Y:S02]  /*a600*/  FMUL.FTZ R55, R2.reuse, R55 ;  /* 0x0000003702377220 */ /* 0x040fe40000410000 */
[C---:B------:R-:W-:Y:S04]  /*a610*/  FMUL.FTZ R30, R2.reuse, R106 ;  /* 0x0000006a021e7220 */ /* 0x040fe80000410000 */
[C---:B------:R-:W-:Y:S02]  /*a620*/  FMUL.FTZ R31, R2.reuse, R107 ;  /* 0x0000006b021f7220 */ /* 0x040fe40000410000 */
[----:B------:R-:W2:Y:S01]  /*a630*/  LDSM.16.MT88.4 R104, [R202+0xe000] ;  /* 0x00e00000ca68783b */ /* 0x000ea20000004200 */
[C---:B------:R-:W-:Y:S01]  /*a640*/  FMUL.FTZ R56, R3.reuse, R56 ;  /* 0x0000003803387220 */ /* 0x040fe20000410000 */
[----:B------:R-:W-:Y:S01]  /*a650*/  MUFU.EX2 R184, R184 ;  /* 0x000000b800b87308 */ /* 0x000fe20000000800 */
[C---:B------:R-:W-:Y:S02]  /*a660*/  FMUL.FTZ R57, R3.reuse, R57 ;  /* 0x0000003903397220 */ /* 0x040fe40000410000 */
[C---:B-1----:R-:W-:Y:S03]  /*a670*/  HMMA.16816.F32 R28, R128.reuse, R120, R28 ;  /* 0x00000078801c723c */ /* 0x042fe6000000181c */
[C---:B------:R-:W-:Y:S02]  /*a680*/  FMUL.FTZ R58, R2.reuse, R58 ;  /* 0x0000003a023a7220 */ /* 0x040fe40000410000 */
[C---:B------:R-:W-:Y:S02]  /*a690*/  FMUL.FTZ R59, R2.reuse, R59 ;  /* 0x0000003b023b7220 */ /* 0x040fe40000410000 */
[C---:B------:R-:W-:Y:S01]  /*a6a0*/  FMUL.FTZ R60, R3.reuse, R60 ;  /* 0x0000003c033c7220 */ /* 0x040fe20000410000 */
[C---:B------:R-:W-:Y:S01]  /*a6b0*/  HMMA.16816.F32 R32, R128.reuse, R122, R32 ;  /* 0x0000007a8020723c */ /* 0x040fe20000001820 */
[----:B------:R-:W-:Y:S01]  /*a6c0*/  LDSM.16.MT88.4 R120, [R200+0xc800] ;  /* 0x00c80000c878783b */ /* 0x000fe20000004200 */
[----:B------:R-:W1:Y:S02]  /*a6d0*/  MUFU.EX2 R185, R185 ;  /* 0x000000b900b97308 */ /* 0x000e640000000800 */
[C---:B------:R-:W-:Y:S02]  /*a6e0*/  FMUL.FTZ R61, R3.reuse, R61 ;  /* 0x0000003d033d7220 */ /* 0x040fe40000410000 */
[C---:B------:R-:W-:Y:S02]  /*a6f0*/  FMUL.FTZ R62, R2.reuse, R62 ;  /* 0x0000003e023e7220 */ /* 0x040fe40000410000 */
[C---:B----4-:R-:W-:Y:S04]  /*a700*/  HMMA.16816.F32 R36, R128.reuse, R112, R36 ;  /* 0x000000708024723c */ /* 0x050fe80000001824 */
[C---:B------:R-:W-:Y:S01]  /*a710*/  FMUL.FTZ R63, R2.reuse, R63 ;  /* 0x0000003f023f7220 */ /* 0x040fe20000410000 */
[----:B------:R-:W-:Y:S01]  /*a720*/  MUFU.EX2 R186, R186 ;  /* 0x000000ba00ba7308 */ /* 0x000fe20000000800 */
[C---:B------:R-:W-:Y:S02]  /*a730*/  FMUL.FTZ R64, R3.reuse, R64 ;  /* 0x0000004003407220 */ /* 0x040fe40000410000 */
[C---:B------:R-:W-:Y:S01]  /*a740*/  HMMA.16816.F32 R40, R128.reuse, R114, R40 ;  /* 0x000000728028723c */ /* 0x040fe20000001828 */
[----:B------:R-:W-:Y:S03]  /*a750*/  LDSM.16.MT88.4 R112, [R204+0xc800] ;  /* 0x00c80000cc70783b */ /* 0x000fe60000004200 */
[C---:B------:R-:W-:Y:S02]  /*a760*/  FMUL.FTZ R65, R3.reuse, R65 ;  /* 0x0000004103417220 */ /* 0x040fe40000410000 */
[C---:B------:R-:W-:Y:S01]  /*a770*/  FMUL.FTZ R66, R2.reuse, R66 ;  /* 0x0000004202427220 */ /* 0x040fe20000410000 */
[----:B------:R-:W4:Y:S01]  /*a780*/  MUFU.EX2 R187, R187 ;  /* 0x000000bb00bb7308 */ /* 0x000f220000000800 */
[C---:B------:R-:W-:Y:S01]  /*a790*/  FMUL.FTZ R67, R2.reuse, R67 ;  /* 0x0000004302437220 */ /* 0x040fe20000410000 */
[C---:B--2---:R-:W-:Y:S03]  /*a7a0*/  HMMA.16816.F32 R44, R128.reuse, R104, R44 ;  /* 0x00000068802c723c */ /* 0x044fe6000000182c */
[C---:B------:R-:W-:Y:S02]  /*a7b0*/  FMUL.FTZ R68, R3.reuse, R68 ;  /* 0x0000004403447220 */ /* 0x040fe40000410000 */
[C---:B------:R-:W-:Y:S03]  /*a7c0*/  FMUL.FTZ R69, R3.reuse, R69 ;  /* 0x0000004503457220 */ /* 0x040fe60000410000 */
[----:B------:R-:W-:Y:S01]  /*a7d0*/  MUFU.EX2 R235, R235 ;  /* 0x000000eb00eb7308 */ /* 0x000fe20000000800 */
[C---:B------:R-:W-:Y:S01]  /*a7e0*/  FMUL.FTZ R70, R2.reuse, R70 ;  /* 0x0000004602467220 */ /* 0x040fe20000410000 */
[C---:B------:R-:W-:Y:S01]  /*a7f0*/  HMMA.16816.F32 R48, R128.reuse, R106, R48 ;  /* 0x0000006a8030723c */ /* 0x040fe20000001830 */
[----:B------:R-:W2:Y:S02]  /*a800*/  LDSM.16.MT88.4 R104, [R204+0x10000] ;  /* 0x01000000cc68783b */ /* 0x000ea40000004200 */
[C---:B------:R-:W-:Y:S02]  /*a810*/  FMUL.FTZ R71, R2.reuse, R71 ;  /* 0x0000004702477220 */ /* 0x040fe40000410000 */
[C---:B------:R-:W-:Y:S03]  /*a820*/  FMUL.FTZ R72, R3.reuse, R72 ;  /* 0x0000004803487220 */ /* 0x040fe60000410000 */
[C---:B------:R-:W-:Y:S01]  /*a830*/  HMMA.16816.F32 R52, R128.reuse, R100, R52 ;  /* 0x000000648034723c */ /* 0x040fe20000001834 */
[----:B------:R-:W1:Y:S03]  /*a840*/  MUFU.EX2 R236, R236 ;  /* 0x000000ec00ec7308 */ /* 0x000e660000000800 */
[C---:B------:R-:W-:Y:S02]  /*a850*/  FMUL.FTZ R73, R3.reuse, R73 ;  /* 0x0000004903497220 */ /* 0x040fe40000410000 */
[C---:B------:R-:W-:Y:S02]  /*a860*/  FMUL.FTZ R74, R2.reuse, R74 ;  /* 0x0000004a024a7220 */ /* 0x040fe40000410000 */
[C---:B------:R-:W-:Y:S01]  /*a870*/  HMMA.16816.F32 R56, R128.reuse, R102, R56 ;  /* 0x000000668038723c */ /* 0x040fe20000001838 */
[----:B------:R-:W1:Y:S02]  /*a880*/  LDSM.16.MT88.4 R100, [R202+0x10000] ;  /* 0x01000000ca64783b */ /* 0x000e640000004200 */
[----:B------:R-:W-:Y:S01]  /*a890*/  MUFU.EX2 R237, R237 ;  /* 0x000000ed00ed7308 */ /* 0x000fe20000000800 */
[C---:B------:R-:W-:Y:S02]  /*a8a0*/  FMUL.FTZ R75, R2.reuse, R75 ;  /* 0x0000004b024b7220 */ /* 0x040fe40000410000 */
[C---:B------:R-:W-:Y:S02]  /*a8b0*/  FMUL.FTZ R76, R3.reuse, R76 ;  /* 0x0000004c034c7220 */ /* 0x040fe40000410000 */
[C---:B------:R-:W-:Y:S04]  /*a8c0*/  HMMA.16816.F32 R60, R128.reuse, R108, R60 ;  /* 0x0000006c803c723c */ /* 0x040fe8000000183c */
[C---:B------:R-:W-:Y:S01]  /*a8d0*/  FMUL.FTZ R77, R3.reuse, R77 ;  /* 0x0000004d034d7220 */ /* 0x040fe20000410000 */
[----:B------:R-:W1:Y:S01]  /*a8e0*/  MUFU.EX2 R238, R238 ;  /* 0x000000ee00ee7308 */ /* 0x000e620000000800 */
[C---:B------:R-:W-:Y:S02]  /*a8f0*/  FMUL.FTZ R78, R2.reuse, R78 ;  /* 0x0000004e024e7220 */ /* 0x040fe40000410000 */
[C---:B------:R-:W-:Y:S01]  /*a900*/  HMMA.16816.F32 R64, R128.reuse, R110, R64 ;  /* 0x0000006e8040723c */ /* 0x040fe20000001840 */
[----:B------:R-:W4:Y:S03]  /*a910*/  LDSM.16.MT88.4 R108, [R201+0x10000] ;  /* 0x01000000c96c783b */ /* 0x000f260000004200 */
[C---:B------:R-:W-:Y:S02]  /*a920*/  FMUL.FTZ R79, R2.reuse, R79 ;  /* 0x0000004f024f7220 */ /* 0x040fe40000410000 */
[C---:B------:R-:W-:Y:S01]  /*a930*/  FMUL.FTZ R80, R3.reuse, R80 ;  /* 0x0000005003507220 */ /* 0x040fe20000410000 */
[----:B------:R-:W-:Y:S01]  /*a940*/  MUFU.EX2 R239, R239 ;  /* 0x000000ef00ef7308 */ /* 0x000fe20000000800 */
[C---:B------:R-:W-:Y:S01]  /*a950*/  FMUL.FTZ R81, R3.reuse, R81 ;  /* 0x0000005103517220 */ /* 0x040fe20000410000 */
[C---:B--2---:R-:W-:Y:S03]  /*a960*/  HMMA.16816.F32 R68, R128.reuse, R104, R68 ;  /* 0x000000688044723c */ /* 0x044fe60000001844 */
[C---:B------:R-:W-:Y:S02]  /*a970*/  FMUL.FTZ R82, R2.reuse, R82 ;  /* 0x0000005202527220 */ /* 0x040fe40000410000 */
[C---:B------:R-:W-:Y:S02]  /*a980*/  FMUL.FTZ R83, R2.reuse, R83 ;  /* 0x0000005302537220 */ /* 0x040fe40000410000 */
[C---:B------:R-:W-:Y:S01]  /*a990*/  FMUL.FTZ R84, R3.reuse, R84 ;  /* 0x0000005403547220 */ /* 0x040fe20000410000 */
[C---:B------:R-:W-:Y:S01]  /*a9a0*/  HMMA.16816.F32 R72, R128.reuse, R106, R72 ;  /* 0x0000006a8048723c */ /* 0x040fe20000001848 */
[----:B------:R-:W2:Y:S01]  /*a9b0*/  LDSM.16.MT88.4 R104, [R200+0x10000] ;  /* 0x01000000c868783b */ /* 0x000ea20000004200 */
[----:B------:R-:W2:Y:S02]  /*a9c0*/  MUFU.EX2 R240, R240 ;  /* 0x000000f000f07308 */ /* 0x000ea40000000800 */
[C---:B------:R-:W-:Y:S02]  /*a9d0*/  FMUL.FTZ R85, R3.reuse, R85 ;  /* 0x0000005503557220 */ /* 0x040fe40000410000 */
[C---:B------:R-:W-:Y:S02]  /*a9e0*/  FMUL.FTZ R86, R2.reuse, R86 ;  /* 0x0000005602567220 */ /* 0x040fe40000410000 */
[C---:B-1----:R-:W-:Y:S04]  /*a9f0*/  HMMA.16816.F32 R76, R128.reuse, R100, R76 ;  /* 0x00000064804c723c */ /* 0x042fe8000000184c */
[C---:B------:R-:W-:Y:S01]  /*aa00*/  FMUL.FTZ R87, R2.reuse, R87 ;  /* 0x0000005702577220 */ /* 0x040fe20000410000 */
[----:B------:R-:W-:Y:S01]  /*aa10*/  MUFU.EX2 R241, R241 ;  /* 0x000000f100f17308 */ /* 0x000fe20000000800 */
[----:B------:R-:W-:Y:S01]  /*aa20*/  FMUL.FTZ R88, R3, R88 ;  /* 0x0000005803587220 */ /* 0x000fe20000410000 */
[----:B------:R-:W-:Y:S01]  /*aa30*/  F2FP.PACK_AB R100, R177, R176 ;  /* 0x000000b0b164723e */ /* 0x000fe200000000ff */
[C---:B------:R-:W-:Y:S04]  /*aa40*/  HMMA.16816.F32 R80, R128.reuse, R102, R80 ;  /* 0x000000668050723c */ /* 0x040fe80000001850 */
[----:B------:R-:W-:Y:S01]  /*aa50*/  FMUL.FTZ R89, R3, R89 ;  /* 0x0000005903597220 */ /* 0x000fe20000410000 */
[----:B---3--:R-:W-:Y:S01]  /*aa60*/  F2FP.PACK_AB R101, R181, R180 ;  /* 0x000000b4b565723e */ /* 0x008fe200000000ff */
[C---:B------:R-:W-:Y:S01]  /*aa70*/  FMUL.FTZ R90, R2.reuse, R90 ;  /* 0x0000005a025a7220 */ /* 0x040fe20000410000 */
[----:B------:R-:W-:Y:S01]  /*aa80*/  F2FP.PACK_AB R102, R179, R178 ;  /* 0x000000b2b366723e */ /* 0x000fe200000000ff */
[C---:B----4-:R-:W-:Y:S01]  /*aa90*/  HMMA.16816.F32 R84, R128.reuse, R108, R84 ;  /* 0x0000006c8054723c */ /* 0x050fe20000001854 */
[----:B------:R-:W-:Y:S03]  /*aaa0*/  MUFU.EX2 R243, R243 ;  /* 0x000000f300f37308 */ /* 0x000fe60000000800 */
[C---:B------:R-:W-:Y:S01]  /*aab0*/  FMUL.FTZ R91, R2.reuse, R91 ;  /* 0x0000005b025b7220 */ /* 0x040fe20000410000 */
[----:B-----5:R-:W-:Y:S01]  /*aac0*/  F2FP.PACK_AB R103, R183, R182 ;  /* 0x000000b6b767723e */ /* 0x020fe200000000ff */
[C---:B------:R-:W-:Y:S02]  /*aad0*/  FMUL.FTZ R92, R3.reuse, R92 ;  /* 0x0000005c035c7220 */ /* 0x040fe40000410000 */
[C---:B------:R-:W-:Y:S03]  /*aae0*/  FMUL.FTZ R93, R3.reuse, R93 ;  /* 0x0000005d035d7220 */ /* 0x040fe60000410000 */
[C---:B------:R-:W-:Y:S01]  /*aaf0*/  HMMA.16816.F32 R88, R128.reuse, R110, R88 ;  /* 0x0000006e8058723c */ /* 0x040fe20000001858 */
[----:B------:R-:W1:Y:S01]  /*ab00*/  LDSM.16.MT88.4 R108, [R201+0xc800] ;  /* 0x00c80000c96c783b */ /* 0x000e620000004200 */
[----:B------:R-:W3:Y:S01]  /*ab10*/  MUFU.EX2 R244, R244 ;  /* 0x000000f400f47308 */ /* 0x000ee20000000800 */
[C---:B------:R-:W-:Y:S02]  /*ab20*/  FMUL.FTZ R94, R2.reuse, R94 ;  /* 0x0000005e025e7220 */ /* 0x040fe40000410000 */
[C---:B------:R-:W-:Y:S02]  /*ab30*/  FMUL.FTZ R95, R2.reuse, R95 ;  /* 0x0000005f025f7220 */ /* 0x040fe40000410000 */
[C---:B------:R-:W-:Y:S02]  /*ab40*/  FMUL.FTZ R96, R3.reuse, R96 ;  /* 0x0000006003607220 */ /* 0x040fe40000410000 */
[----:B------:R-:W-:Y:S03]  /*ab50*/  FMUL.FTZ R97, R3, R97 ;  /* 0x0000006103617220 */ /* 0x000fe60000410000 */
[C---:B--2---:R-:W-:Y:S03]  /*ab60*/  HMMA.16816.F32 R92, R128.reuse, R104, R92 ;  /* 0x00000068805c723c */ /* 0x044fe6000000185c */
[C---:B------:R-:W-:Y:S02]  /*ab70*/  FMUL.FTZ R98, R2.reuse, R98 ;  /* 0x0000006202627220 */ /* 0x040fe40000410000 */
[----:B------:R-:W-:Y:S02]  /*ab80*/  FMUL.FTZ R99, R2, R99 ;  /* 0x0000006302637220 */ /* 0x000fe40000410000 */
[--C-:B------:R-:W-:Y:S02]  /*ab90*/  FFMA.FTZ R135, R135, c[0x0][0x23c], -R144.reuse ;  /* 0x00008f0087877a23 */ /* 0x100fe40000010890 */
[----:B------:R-:W-:Y:S03]  /*aba0*/  FFMA.FTZ R144, R134, c[0x0][0x23c], -R144 ;  /* 0x00008f0086907a23 */ /* 0x000fe60000010890 */
[----:B------:R-:W-:Y:S01]  /*abb0*/  HMMA.16816.F32 R96, R128, R106, R96 ;  /* 0x0000006a8060723c */ /* 0x000fe20000001860 */
[----:B------:R-:W2:Y:S01]  /*abc0*/  LDSM.16.MT88.4 R104, [R200+0xe800] ;  /* 0x00e80000c868783b */ /* 0x000ea20000004200 */
[----:B------:R4:W-:Y:S01]  /*abd0*/  MUFU.EX2 R134, R144 ;  /* 0x0000009000867308 */ /* 0x0009e20000000800 */
[----:B------:R-:W-:Y:S02]  /*abe0*/  FFMA.FTZ R175, R3, R232, R175 ;  /* 0x000000e803af7223 */ /* 0x000fe400000100af */
[----:B------:R-:W-:Y:S02]  /*abf0*/  FFMA.FTZ R171, R2, R231, R171 ;  /* 0x000000e702ab7223 */ /* 0x000fe400000100ab */
[----:B------:R-:W-:Y:S01]  /*ac00*/  FADD.FTZ R174, R174, R175 ;  /* 0x000000afaeae7221 */ /* 0x000fe20000010000 */
[C---:B------:R-:W-:Y:S01]  /*ac10*/  HMMA.16816.F32 R4, R100.reuse, R112, R4 ;  /* 0x000000706404723c */ /* 0x040fe20000001804 */
[----:B------:R-:W-:Y:S03]  /*ac20*/  LDSM.16.MT88.4 R128, [R202+0xf000] ;  /* 0x00f00000ca80783b */ /* 0x000fe60000004200 */
[----:B------:R-:W5:Y:S01]  /*ac30*/  MUFU.EX2 R135, R135 ;  /* 0x0000008700877308 */ /* 0x000f620000000800 */
[----:B------:R-:W-:Y:S02]  /*ac40*/  FADD.FTZ R170, R170, R171 ;  /* 0x000000abaaaa7221 */ /* 0x000fe40000010000 */
[----:B------:R-:W-:Y:S01]  /*ac50*/  FADD.FTZ R173, R173, R174 ;  /* 0x000000aeadad7221 */ /* 0x000fe20000010000 */
[C---:B------:R-:W-:Y:S01]  /*ac60*/  HMMA.16816.F32 R8, R100.reuse, R114, R8 ;  /* 0x000000726408723c */ /* 0x040fe20000001808 */
[----:B------:R-:W-:Y:S03]  /*ac70*/  LDSM.16.MT88.4 R112, [R202+0x10800] ;  /* 0x01080000ca70783b */ /* 0x000fe60000004200 */
[----:B------:R-:W-:Y:S02]  /*ac80*/  FADD.FTZ R3, R169, R170 ;  /* 0x000000aaa9037221 */ /* 0x000fe40000010000 */
[----:B------:R-:W-:Y:S02]  /*ac90*/  FADD.FTZ R173, R172, R173 ;  /* 0x000000adacad7221 */ /* 0x000fe40000010000 */
[C---:B------:R-:W-:Y:S01]  /*aca0*/  HMMA.16816.F32 R12, R100.reuse, R116, R12 ;  /* 0x00000074640c723c */ /* 0x040fe2000000180c */
[----:B----4-:R-:W-:Y:S03]  /*acb0*/  LDSM.16.MT88.4 R144, [R200+0xd800] ;  /* 0x00d80000c890783b */ /* 0x010fe60000004200 */
        /* <DEDUP_REMOVED lines=10> */
[----:B------:R-:W1:Y:S03]  /*ad60*/  LDSM.16.MT88.4 R108, [R204+0x10800] ;  /* 0x01080000cc6c783b */ /* 0x000e660000004200 */
[----:B------:R-:W-:Y:S02]  /*ad70*/  FADD.FTZ R2, R182, R181 ;  /* 0x000000b5b6027221 */ /* 0x000fe40000010000 */
[----:B------:R-:W-:Y:S02]  /*ad80*/  FADD.FTZ R179, R179, R178 ;  /* 0x000000b2b3b37221 */ /* 0x000fe40000010000 */
[C---:B------:R-:W-:Y:S04]  /*ad90*/  HMMA.16816.F32 R28, R100.reuse, R120, R28 ;  /* 0x00000078641c723c */ /* 0x040fe8000000181c */
[----:B------:R-:W-:Y:S04]  /*ada0*/  FADD.FTZ R2, R183, R2 ;  /* 0x00000002b7027221 */ /* 0x000fe80000010000 */
        /* <DEDUP_REMOVED lines=19> */
[----:B------:R-:W4:Y:S07]  /*aee0*/  LDSM.16.MT88.4 R112, [R201+0xd000] ;  /* 0x00d00000c970783b */ /* 0x000f2e0000004200 */
[C---:B------:R-:W-:Y:S08]  /*aef0*/  HMMA.16816.F32 R84, R100.reuse, R116, R84 ;  /* 0x000000746454723c */ /* 0x040ff00000001854 */
[C---:B------:R-:W-:Y:S01]  /*af00*/  HMMA.16816.F32 R88, R100.reuse, R118, R88 ;  /* 0x000000766458723c */ /* 0x040fe20000001858 */
[----:B------:R-:W3:Y:S07]  /*af10*/  LDSM.16.MT88.4 R116, [R204+0xf000] ;  /* 0x00f00000cc74783b */ /* 0x000eee0000004200 */
        /* <DEDUP_REMOVED lines=14> */
[C---:B-1----:R-:W-:Y:S03]  /*b000*/  HMMA.16816.F32 R4, R100.reuse, R108, R4 ;  /* 0x0000006c6404723c */ /* 0x042fe60000001804 */
[----:B------:R-:W-:Y:S01]  /*b010*/  FADD.FTZ R237, R237, R236 ;  /* 0x000000eceded7221 */ /* 0x000fe20000010000 */
[----:B------:R-:W-:Y:S01]  /*b020*/  MOV R2, R133 ;  /* 0x0000008500027202 */ /* 0x000fe20000000f00 */
[----:B------:R-:W-:Y:S02]  /*b030*/  FADD.FTZ R186, R187, R186 ;  /* 0x000000babbba7221 */ /* 0x000fe40000010000 */
[----:B------:R-:W-:Y:S01]  /*b040*/  FADD.FTZ R238, R238, R237 ;  /* 0x000000edeeee7221 */ /* 0x000fe20000010000 */
[C---:B------:R-:W-:Y:S01]  /*b050*/  HMMA.16816.F32 R8, R100.reuse, R110, R8 ;  /* 0x0000006e6408723c */ /* 0x040fe20000001808 */
[----:B------:R-:W1:Y:S07]  /*b060*/  LDSM.16.MT88.4 R108, [R204+0x11000] ;  /* 0x01100000cc6c783b */ /* 0x000e6e0000004200 */
[C---:B------:R-:W-:Y:S08]  /*b070*/  HMMA.16816.F32 R12, R100.reuse, R120, R12 ;  /* 0x00000078640c723c */ /* 0x040ff0000000180c */
[C---:B------:R-:W-:Y:S08]  /*b080*/  HMMA.16816.F32 R16, R100.reuse, R122, R16 ;  /* 0x0000007a6410723c */ /* 0x040ff00000001810 */
[C---:B----4-:R-:W-:Y:S08]  /*b090*/  HMMA.16816.F32 R20, R100.reuse, R112, R20 ;  /* 0x000000706414723c */ /* 0x050ff00000001814 */
[C---:B------:R-:W-:Y:S01]  /*b0a0*/  HMMA.16816.F32 R24, R100.reuse, R114, R24 ;  /* 0x000000726418723c */ /* 0x040fe20000001818 */
[----:B------:R-:W4:Y:S07]  /*b0b0*/  LDSM.16.MT88.4 R112, [R202+0x11000] ;  /* 0x01100000ca70783b */ /* 0x000f2e0000004200 */
[C---:B------:R-:W-:Y:S08]  /*b0c0*/  HMMA.16816.F32 R28, R100.reuse, R124, R28 ;  /* 0x0000007c641c723c */ /* 0x040ff0000000181c */
[C---:B------:R-:W-:Y:S01]  /*b0d0*/  HMMA.16816.F32 R32, R100.reuse, R126, R32 ;  /* 0x0000007e6420723c */ /* 0x040fe20000001820 */
[----:B------:R-:W-:Y:S07]  /*b0e0*/  LDSM.16.MT88.4 R124, [R204+0xd800] ;  /* 0x00d80000cc7c783b */ /* 0x000fee0000004200 */
[C---:B---3--:R-:W-:Y:S08]  /*b0f0*/  HMMA.16816.F32 R36, R100.reuse, R116, R36 ;  /* 0x000000746424723c */ /* 0x048ff00000001824 */
        /* <DEDUP_REMOVED lines=10> */
[C---:B--2---:R-:W-:Y:S04]  /*b1a0*/  HMMA.16816.F32 R60, R100.reuse, R104, R60 ;  /* 0x00000068643c723c */ /* 0x044fe8000000183c */
[----:B-----5:R-:W-:Y:S01]  /*b1b0*/  F2FP.PACK_AB R139, R134, R135 ;  /* 0x00000087868b723e */ /* 0x020fe200000000ff */
[----:B------:R-:W-:Y:S02]  /*b1c0*/  FADD.FTZ R243, R243, R238 ;  /* 0x000000eef3f37221 */ /* 0x000fe40000010000 */
[----:B------:R-:W-:Y:S01]  /*b1d0*/  FADD.FTZ R240, R240, R239 ;  /* 0x000000eff0f07221 */ /* 0x000fe20000010000 */
[C---:B------:R-:W-:Y:S01]  /*b1e0*/  HMMA.16816.F32 R64, R100.reuse, R106, R64 ;  /* 0x0000006a6440723c */ /* 0x040fe20000001840 */
[----:B------:R-:W2:Y:S03]  /*b1f0*/  LDSM.16.MT88.4 R104, [R200+0x11000] ;  /* 0x01100000c868783b */ /* 0x000ea60000004200 */
[----:B------:R-:W-:Y:S02]  /*b200*/  FADD.FTZ R244, R244, R243 ;  /* 0x000000f3f4f47221 */ /* 0x000fe40000010000 */
[----:B------:R-:W-:Y:S02]  /*b210*/  FADD.FTZ R241, R241, R240 ;  /* 0x000000f0f1f17221 */ /* 0x000fe40000010000 */
[C---:B-1----:R-:W-:Y:S04]  /*b220*/  HMMA.16816.F32 R68, R100.reuse, R108, R68 ;  /* 0x0000006c6444723c */ /* 0x042fe80000001844 */
[----:B------:R-:W-:Y:S02]  /*b230*/  FADD.FTZ R135, R135, R244 ;  /* 0x000000f487877221 */ /* 0x000fe40000010000 */
[----:B------:R-:W-:Y:S02]  /*b240*/  FADD.FTZ R232, R242, R241 ;  /* 0x000000f1f2e87221 */ /* 0x000fe40000010000 */
[C---:B------:R-:W-:Y:S01]  /*b250*/  HMMA.16816.F32 R72, R100.reuse, R110, R72 ;  /* 0x0000006e6448723c */ /* 0x040fe20000001848 */
[----:B------:R-:W1:Y:S03]  /*b260*/  LDSM.16.MT88.4 R108, [R202+0xd800] ;  /* 0x00d80000ca6c783b */ /* 0x000e660000004200 */
[----:B------:R-:W-:Y:S04]  /*b270*/  FADD.FTZ R231, R134, R135 ;  /* 0x0000008786e77221 */ /* 0x000fe80000010000 */
[C---:B----4-:R-:W-:Y:S08]  /*b280*/  HMMA.16816.F32 R76, R100.reuse, R112, R76 ;  /* 0x00000070644c723c */ /* 0x050ff0000000184c */
[C---:B------:R-:W-:Y:S08]  /*b290*/  HMMA.16816.F32 R80, R100.reuse, R114, R80 ;  /* 0x000000726450723c */ /* 0x040ff00000001850 */
[C---:B---3--:R-:W-:Y:S08]  /*b2a0*/  HMMA.16816.F32 R84, R100.reuse, R116, R84 ;  /* 0x000000746454723c */ /* 0x048ff00000001854 */
[C---:B------:R-:W-:Y:S08]  /*b2b0*/  HMMA.16816.F32 R88, R100.reuse, R118, R88 ;  /* 0x000000766458723c */ /* 0x040ff00000001858 */
[C---:B--2---:R-:W-:Y:S08]  /*b2c0*/  HMMA.16816.F32 R92, R100.reuse, R104, R92 ;  /* 0x00000068645c723c */ /* 0x044ff0000000185c */
        /* <DEDUP_REMOVED lines=22> */
[C---:B--2---:R-:W-:Y:S08]  /*b430*/  HMMA.16816.F32 R76, R136.reuse, R4, R76 ;  /* 0x00000004884c723c */ /* 0x044ff0000000184c */
[C---:B------:R-:W-:Y:S08]  /*b440*/  HMMA.16816.F32 R80, R136.reuse, R6, R80 ;  /* 0x000000068850723c */ /* 0x040ff00000001850 */
[C---:B---3--:R-:W-:Y:S08]  /*b450*/  HMMA.16816.F32 R84, R136.reuse, R8, R84 ;  /* 0x000000088854723c */ /* 0x048ff00000001854 */
[C---:B------:R-:W-:Y:S08]  /*b460*/  HMMA.16816.F32 R88, R136.reuse, R10, R88 ;  /* 0x0000000a8858723c */ /* 0x040ff00000001858 */
[C---:B-1----:R-:W-:Y:S08]  /*b470*/  HMMA.16816.F32 R92, R136.reuse, R12, R92 ;  /* 0x0000000c885c723c */ /* 0x042ff0000000185c */
[----:B------:R-:W-:Y:S07]  /*b480*/  HMMA.16816.F32 R96, R136, R14, R96 ;  /* 0x0000000e8860723c */ /* 0x000fee0000001860 */
[----:B------:R-:W-:Y:S01]  /*b490*/  MOV R137, R132 ;  /* 0x0000008400897202 */ /* 0x000fe20000000f00 */
[----:B------:R-:W-:-:S05]  /*b4a0*/  @P1 BRA `(.L_x_3486) ;  /* 0xffffbe9000001947 */ /* 0x000fca000383ffff */
.L_x_3482:
        /* <DEDUP_REMOVED lines=257> */
.L_x_3487:
[----:B------:R-:W2:Y:S04]  /*c4c0*/  S2R R11, SR_CTAID.Z ;  /* 0x00000000000b7919 */ /* 0x000ea80000002700 */
[----:B-1----:R-:W2:Y:S02]  /*c4d0*/  S2R R4, SR_CTAID.Y ;  /* 0x0000000000047919 */ /* 0x002ea40000002600 */
[----:B--2---:R-:W-:-:S04]  /*c4e0*/  IMAD R8, R4, c[0x0][0x1c0], R11 ;  /* 0x0000700004087a24 */ /* 0x004fc800078e020b */
[----:B------:R-:W-:Y:S02]  /*c4f0*/  IMAD R8, R8, c[0x0][0x214], RZ ;  /* 0x0000850008087a24 */ /* 0x000fe400078e02ff */
.L_x_3488:
        /* <DEDUP_REMOVED lines=53> */
.L_x_3490:
[----:B---34-:R-:W-:Y:S05]  /*c850*/  BSYNC B0 ;  /* 0x0000000000007941 */ /* 0x018fea0003800000 */
.L_x_3489:
        /* <DEDUP_REMOVED lines=36> */
.L_x_3492:
[----:B------:R-:W-:Y:S05]  /*caa0*/  BSYNC B0 ;  /* 0x0000000000007941 */ /* 0x000fea0003800000 */
.L_x_3491:
        /* <DEDUP_REMOVED lines=20> */
.L_x_3494:
[----:B------:R-:W-:Y:S05]  /*cbf0*/  BSYNC B0 ;  /* 0x0000000000007941 */ /* 0x000fea0003800000 */
.L_x_3493:
        /* <DEDUP_REMOVED lines=20> */
.L_x_3496:
[----:B------:R-:W-:Y:S05]  /*cd40*/  BSYNC B0 ;  /* 0x0000000000007941 */ /* 0x000fea0003800000 */
.L_x_3495:
        /* <DEDUP_REMOVED lines=20> */
.L_x_3497:
        /* <DEDUP_REMOVED lines=15> */
.L_x_7371:


//--------------------- .text._ZN5flash24flash_fwd_splitkv_kernelI23Flash_fwd_kernel_traitsILi192ELi64ELi64ELi4ELb0ELb0EN7cutlass6half_tE19Flash_kernel_traitsILi192ELi64ELi64ELi4ES3_EELb0ELb0ELb0ELb0ELb1ELb0ELb0ELb1EEEvNS_16Flash_fwd_paramsE --------------------------
	.section	.text._ZN5flash24flash_fwd_splitkv_kernelI23Flash_fwd_kernel_traitsILi192ELi64ELi64ELi4ELb0ELb0EN7cutlass6half_tE19Flash_kernel_traitsILi192ELi64ELi64ELi4ES3_EELb0ELb0ELb0ELb0ELb1ELb0ELb0ELb1EEEvNS_16Flash_fwd_paramsE,"ax",@progbits
	.sectioninfo	@"SHI_REGISTERS=221"
	.align	128
        .global         _ZN5flash24flash_fwd_splitkv_kernelI23Flash_fwd_kernel_traitsILi192ELi64ELi64ELi4ELb0ELb0EN7cutlass6half_tE19Flash_kernel_traitsILi192ELi64ELi64ELi4ES3_EELb0ELb0ELb0ELb0ELb1ELb0ELb0ELb1EEEvNS_16Flash_fwd_paramsE
        .type           _ZN5flash24flash_fwd_splitkv_kernelI23Flash_fwd_kernel_traitsILi192ELi64ELi64ELi4ELb0ELb0EN7cutlass6half_tE19Flash_kernel_traitsILi192ELi64ELi64ELi4ES3_EELb0ELb0ELb0ELb0ELb1ELb0ELb0ELb1EEEvNS_16Flash_fwd_paramsE,@function
        .size           _ZN5flash24flash_fwd_splitkv_kernelI23Flash_fwd_kernel_traitsILi192ELi64ELi64ELi4ELb0ELb0EN7cutlass6half_tE19Flash_kernel_traitsILi192ELi64ELi64ELi4ES3_EELb0ELb0ELb0ELb0ELb1ELb0ELb0ELb1EEEvNS_16Flash_fwd_paramsE,(.L_x_7372 - _ZN5flash24flash_fwd_splitkv_kernelI23Flash_fwd_kernel_traitsILi192ELi64ELi64ELi4ELb0ELb0EN7cutlass6half_tE19Flash_kernel_traitsILi192ELi64ELi64ELi4ES3_EELb0ELb0ELb0ELb0ELb1ELb0ELb0ELb1EEEvNS_16Flash_fwd_paramsE)
        .other          _ZN5flash24flash_fwd_splitkv_kernelI23Flash_fwd_kernel_traitsILi192ELi64ELi64ELi4ELb0ELb0EN7cutlass6half_tE19Flash_kernel_traitsILi192ELi64ELi64ELi4ES3_EELb0ELb0ELb0ELb0ELb1ELb0ELb0ELb1EEEvNS_16Flash_fwd_paramsE,@"STO_CUDA_ENTRY STV_DEFAULT"
_ZN5flash24flash_fwd_splitkv_kernelI23Flash_fwd_kernel_traitsILi192ELi64ELi64ELi4ELb0ELb0EN7cutlass6half_tE19Flash_kernel_traitsILi192ELi64ELi64ELi4ES3_EELb0ELb0ELb0ELb0ELb1ELb0ELb0ELb1EEEvNS_16Flash_fwd_paramsE:
.text._ZN5flash24flash_fwd_splitkv_kernelI23Flash_fwd_kernel_traitsILi192ELi64ELi64ELi4ELb0ELb0EN7cutlass6half_tE19Flash_kernel_traitsILi192ELi64ELi64ELi4ES3_EELb0ELb0ELb0ELb0ELb1ELb0ELb0ELb1EEEvNS_16Flash_fwd_paramsE:
[----:B------:R-:W-:Y:S02]  /*0000*/  MOV R1, c[0x0][0x28] ;  /* 0x00000a0000017a02 */ /* 0x000fe40000000f00 */
[----:B------:R-:W1:Y:S01]  /*0010*/  LDC.U8 R2, c[0x0][0x312] ;  /* 0x0000c480ff027b82 */ /* 0x000e620000000000 */
[----:B------:R-:W2:Y:S01]  /*0020*/  S2R R0, SR_CTAID.Y ;  /* 0x0000000000007919 */ /* 0x000ea20000002600 */
[----:B------:R-:W-:Y:S01]  /*0030*/  ISETP.NE.U32.AND P1, PT, RZ, c[0x0][0x240], PT ;  /* 0x00009000ff007a0c */ /* 0x000fe20003f25070 */
[----:B------:R-:W-:Y:S01]  /*0040*/  IMAD.MOV.U32 R109, RZ, RZ, 0x4 ;  /* 0x00000004ff6d7424 */ /* 0x000fe200078e00ff */
[----:B------:R-:W-:Y:S01]  /*0050*/  ISETP.NE.U32.AND P5, PT, RZ, c[0x0][0x250], PT ;  /* 0x00009400ff007a0c */ /* 0x000fe20003fa5070 */
[----:B------:R-:W-:Y:S01]  /*0060*/  IMAD.MOV.U32 R205, RZ, RZ, -0x1 ;  /* 0xffffffffffcd7424 */ /* 0x000fe200078e00ff */
[----:B------:R-:W-:Y:S01]  /*0070*/  ISETP.NE.AND.EX P1, PT, RZ, c[0x0][0x244], PT, P1 ;  /* 0x00009100ff007a0c */ /* 0x000fe20003f25310 */
[----:B------:R-:W-:Y:S01]  /*0080*/  ULDC.64 UR6, c[0x0][0x118] ;  /* 0x0000460000067ab9 */ /* 0x000fe20000000a00 */
[----:B------:R-:W-:Y:S01]  /*0090*/  ISETP.NE.AND.EX P5, PT, RZ, c[0x0][0x254], PT, P5 ;  /* 0x00009500ff007a0c */ /* 0x000fe20003fa5350 */
[----:B------:R-:W-:Y:S01]  /*00a0*/  IMAD.MOV.U32 R4, RZ, RZ, RZ ;  /* 0x000000ffff047224 */ /* 0x000fe200078e00ff */
[----:B------:R-:W-:-:S02]  /*00b0*/  ISETP.EQ.U32.AND P0, PT, RZ, c[0x0][0x248], PT ;  /* 0x00009200ff007a0c */ /* 0x000fc40003f02070 */
[----:B-1----:R-:W-:Y:S01]  /*00c0*/  ISETP.NE.AND P2, PT, R2, RZ, PT ;  /* 0x000000ff0200720c */ /* 0x002fe20003f45270 */
[----:B--2---:R-:W-:-:S03]  /*00d0*/  IMAD.WIDE R2, R0, R109, c[0x0][0x240] ;  /* 0x0000900000027625 */ /* 0x004fc600078e026d */
[----:B------:R-:W-:Y:S01]  /*00e0*/  ISETP.EQ.OR.EX P0, PT, RZ, c[0x0][0x24c], !P2, P0 ;  /* 0x00009300ff007a0c */ /* 0x000fe20005702700 */
[CC--:B------:R-:W-:Y:S02]  /*00f0*/  IMAD.WIDE R142, R0.reuse, R109.reuse, c[0x0][0x250] ;  /* 0x00009400008e7625 */ /* 0x0c0fe400078e026d */
[----:B------:R1:W2:Y:S04]  /*0100*/  @P1 LDG.E R205, [R2.64] ;  /* 0x0000000602cd1981 */ /* 0x0002a8000c1e1900 */
[----:B------:R1:W2:Y:S01]  /*0110*/  @P1 LDG.E R204, [R2.64+0x4] ;  /* 0x0000040602cc1981 */ /* 0x0002a2000c1e1900 */
[----:B------:R-:W-:Y:S02]  /*0120*/  IMAD.MOV.U32 R21, RZ, RZ, -0x1 ;  /* 0xffffffffff157424 */ /* 0x000fe400078e00ff */
[----:B------:R-:W-:Y:S01]  /*0130*/  IMAD.WIDE R6, R0, R109, c[0x0][0x248] ;  /* 0x0000920000067625 */ /* 0x000fe200078e026d */
[----:B------:R3:W5:Y:S04]  /*0140*/  @P5 LDG.E R4, [R142.64] ;  /* 0x000000068e045981 */ /* 0x000768000c1e1900 */
[----:B------:R3:W5:Y:S01]  /*0150*/  @!P0 LDG.E R21, [R6.64] ;  /* 0x0000000606158981 */ /* 0x000762000c1e1900 */
[----:B------:R-:W-:-:S02]  /*0160*/  ISETP.NE.U32.AND P0, PT, RZ, c[0x0][0x248], PT ;  /* 0x00009200ff007a0c */ /* 0x000fc40003f05070 */
[----:B------:R-:W-:Y:S01]  /*0170*/  MOV R9, R0 ;  /* 0x0000000000097202 */ /* 0x000fe20000000f00 */
[----:B------:R-:W4:Y:S01]  /*0180*/  S2R R15, SR_CTAID.X ;  /* 0x00000000000f7919 */ /* 0x000f220000002500 */
[----:B------:R-:W-:-:S03]  /*0190*/  ISETP.NE.AND.EX P0, PT, RZ, c[0x0][0x24c], PT, P0 ;  /* 0x00009300ff007a0c */ /* 0x000fc60003f05300 */
[----:B------:R-:W2:Y:S01]  /*01a0*/  S2R R138, SR_CTAID.Z ;  /* 0x00000000008a7919 */ /* 0x000ea20000002700 */
[----:B------:R-:W-:-:S03]  /*01b0*/  IMAD.MOV.U32 R5, RZ, RZ, R9 ;  /* 0x000000ffff057224 */ /* 0x000fc600078e0009 */
[----:B------:R-:W2:Y:S01]  /*01c0*/  S2R R55, SR_TID.X ;  /* 0x0000000000377919 */ /* 0x000ea20000002100 */
[----:B-1----:R-:W-:Y:S01]  /*01d0*/  SHF.R.S32.HI R3, RZ, 0x1f, R9 ;  /* 0x0000001fff037819 */ /* 0x002fe20000011409 */
[----:B--2---:R-:W-:Y:S01]  /*01e0*/  @P1 IMAD.IADD R204, R204, 0x1, -R205 ;  /* 0x00000001cccc1824 */ /* 0x004fe200078e0acd */
[----:B------:R-:W-:-:S03]  /*01f0*/  @!P1 MOV R204, c[0x0][0x214] ;  /* 0x0000850000cc9a02 */ /* 0x000fc60000000f00 */
[----:B------:R-:W-:Y:S05]  /*0200*/  @!P0 BRA `(.L_x_3498) ;  /* 0x0000004000008947 */ /* 0x000fea0003800000 */
[----:B---34-:R-:W2:Y:S02]  /*0210*/  @P2 LDG.E R2, [R6.64+0x4] ;  /* 0x0000040606022981 */ /* 0x018ea4000c1e1900 */
[----:B--2--5:R-:W-:-:S06]  /*0220*/  @P2 IADD3 R79, R2, -R21, RZ ;  /* 0x80000015024f2210 */ /* 0x024fcc0007ffe0ff */
[----:B------:R1:W5:Y:S01]  /*0230*/  @!P2 LDG.E R79, [R6.64] ;  /* 0x00000006064fa981 */ /* 0x000362000c1e1900 */
[----:B------:R-:W-:Y:S05]  /*0240*/  BRA `(.L_x_3499) ;  /* 0x0000001000007947 */ /* 0x000fea0003800000 */
.L_x_3498:
[----:B---34-:R-:W-:Y:S02]  /*0250*/  MOV R79, c[0x0][0x218] ;  /* 0x00008600004f7a02 */ /* 0x018fe40000000f00 */
.L_x_3499:
        /* <DEDUP_REMOVED lines=28> */
[-C--:B------:R-:W-:Y:S02]  /*0420*/  LEA.HI R2, R2, R55.reuse, RZ, 0x3 ;  /* 0x0000003702027211 */ /* 0x080fe400078f18ff */
[----:B------:R-:W-:Y:S02]  /*0430*/  SHF.R.S32.HI R0, RZ, 0x1f, R135 ;  /* 0x0000001fff007819 */ /* 0x000fe40000011487 */
[----:B------:R-:W-:Y:S02]  /*0440*/  LOP3.LUT R4, R2, 0x1ffffff8, RZ, 0xc0, !PT ;  /* 0x1ffffff802047812 */ /* 0x000fe400078ec0ff */
[----:B------:R-:W-:Y:S01]  /*0450*/  IADD3 R204, -R135, R204, RZ ;  /* 0x000000cc87cc7210 */ /* 0x000fe20007ffe1ff */
[----:B------:R-:W-:Y:S01]  /*0460*/  IMAD R0, R0, c[0x0][0x1e8], RZ ;  /* 0x00007a0000007a24 */ /* 0x000fe200078e02ff */
[----:B------:R-:W-:-:S03]  /*0470*/  IADD3 R4, -R4, R55, RZ ;  /* 0x0000003704047210 */ /* 0x000fc60007ffe1ff */
[----:B------:R-:W-:Y:S01]  /*0480*/  @P0 IMAD.WIDE.U32 R10, R205, c[0x0][0x1e8], RZ ;  /* 0x00007a00cd0a0a25 */ /* 0x000fe200078e00ff */
[----:B------:R-:W-:-:S03]  /*0490*/  SHF.L.U32 R4, R4, 0x3, RZ ;  /* 0x0000000304047819 */ /* 0x000fc600000006ff */
[----:B------:R-:W-:Y:S01]  /*04a0*/  @P0 IMAD R205, R205, c[0x0][0x1ec], R11 ;  /* 0x00007b00cdcd0a24 */ /* 0x000fe200078e020b */
[----:B------:R-:W-:Y:S01]  /*04b0*/  SHF.R.S32.HI R5, RZ, 0x1f, R4 ;  /* 0x0000001fff057819 */ /* 0x000fe20000011404 */
[----:B------:R-:W-:Y:S02]  /*04c0*/  @P0 IMAD.MOV.U32 R8, RZ, RZ, R10 ;  /* 0x000000ffff080224 */ /* 0x000fe400078e000a */
[----:B------:R-:W-:Y:S01]  /*04d0*/  @!P0 IMAD R6, R3, c[0x0][0x1e0], RZ ;  /* 0x0000780003068a24 */ /* 0x000fe200078e02ff */
[----:B------:R-:W-:Y:S01]  /*04e0*/  SHF.R.S32.HI R3, RZ, 0x1f, R138 ;  /* 0x0000001fff037819 */ /* 0x000fe2000001148a */
[----:B------:R-:W-:-:S04]  /*04f0*/  @!P0 IMAD.WIDE.U32 R10, R9, c[0x0][0x1e0], RZ ;  /* 0x00007800090a8a25 */ /* 0x000fc800078e00ff */
[----:B------:R-:W-:Y:S01]  /*0500*/  @!P0 IMAD R6, R9, c[0x0][0x1e4], R6 ;  /* 0x0000790009068a24 */ /* 0x000fe200078e0206 */
[----:B------:R-:W-:Y:S01]  /*0510*/  @!P0 MOV R8, R10 ;  /* 0x0000000a00088202 */ /* 0x000fe20000000f00 */
[----:B------:R-:W-:-:S04]  /*0520*/  IMAD.WIDE.U32 R4, R135, c[0x0][0x1e8], R4 ;  /* 0x00007a0087047a25 */ /* 0x000fc800078e0004 */
[----:B------:R-:W-:Y:S01]  /*0530*/  @!P0 IMAD.IADD R205, R11, 0x1, R6 ;  /* 0x000000010bcd8824 */ /* 0x000fe200078e0206 */
[----:B------:R-:W-:Y:S01]  /*0540*/  IADD3 R4, P0, R8, R4, RZ ;  /* 0x0000000408047210 */ /* 0x000fe20007f1e0ff */
[----:B------:R-:W-:Y:S02]  /*0550*/  IMAD R0, R135, c[0x0][0x1ec], R0 ;  /* 0x00007b0087007a24 */ /* 0x000fe400078e0200 */
[----:B------:R-:W-:Y:S01]  /*0560*/  IMAD R7, R3, c[0x0][0x1f0], RZ ;  /* 0x00007c0003077a24 */ /* 0x000fe200078e02ff */
[----:B------:R-:W-:Y:S02]  /*0570*/  SHF.R.S32.HI R3, RZ, 0x3, R2 ;  /* 0x00000003ff037819 */ /* 0x000fe40000011402 */
[----:B------:R-:W-:Y:S01]  /*0580*/  IADD3.X R5, R205, R5, R0, P0, !PT ;  /* 0x00000005cd057210 */ /* 0x000fe200007fe400 */
[----:B------:R-:W-:Y:S01]  /*0590*/  IMAD R0, R9, c[0x0][0x1c0], R138 ;  /* 0x0000700009007a24 */ /* 0x000fe200078e028a */
[----:B------:R-:W-:Y:S01]  /*05a0*/  ISETP.GE.AND P0, PT, R3, R204, PT ;  /* 0x000000cc0300720c */ /* 0x000fe20003f06270 */
[C---:B------:R-:W-:Y:S01]  /*05b0*/  IMAD R15, R138.reuse, c[0x0][0x1f4], R7 ;  /* 0x00007d008a0f7a24 */ /* 0x040fe200078e0207 */
[----:B------:R-:W-:Y:S01]  /*05c0*/  SHF.R.S32.HI R7, RZ, 0x1f, R3 ;  /* 0x0000001fff077819 */ /* 0x000fe20000011403 */
[----:B------:R-:W-:-:S04]  /*05d0*/  IMAD.WIDE.U32 R138, R138, c[0x0][0x1f0], R4 ;  /* 0x00007c008a8a7a25 */ /* 0x000fc800078e0004 */
[----:B------:R-:W-:Y:S02]  /*05e0*/  IMAD R0, R0, c[0x0][0x214], R135 ;  /* 0x0000850000007a24 */ /* 0x000fe400078e0287 */
[----:B------:R-:W-:-:S04]  /*05f0*/  IMAD.IADD R15, R139, 0x1, R15 ;  /* 0x000000018b0f7824 */ /* 0x000fc800078e020f */
        /* <DEDUP_REMOVED lines=11> */
.L_x_3502:
[----:B------:R-:W-:Y:S05]  /*06b0*/  BSYNC B0 ;  /* 0x0000000000007941 */ /* 0x000fea0003800000 */
.L_x_3501:
        /* <DEDUP_REMOVED lines=17> */
.L_x_3504:
[----:B------:R-:W-:Y:S05]  /*07d0*/  BSYNC B0 ;  /* 0x0000000000007941 */ /* 0x000fea0003800000 */
.L_x_3503:
        /* <DEDUP_REMOVED lines=17> */
.L_x_3506:
[----:B------:R-:W-:Y:S05]  /*08f0*/  BSYNC B0 ;  /* 0x0000000000007941 */ /* 0x000fea0003800000 */
.L_x_3505:
[----:B------:R-:W-:Y:S01]  /*0900*/  IADD3 R13, R3, 0x30, RZ ;  /* 0x00000030030d7810 */ /* 0x000fe20007ffe0ff */
[----:B------:R-:W-:Y:S03]  /*0910*/  BSSY B0, `(.L_x_3507) ;  /* 0x000000f000007945 */ /* 0x000fe60003800000 */
[----:B------:R-:W-:-:S13]  /*0920*/  ISETP.GE.AND P0, PT, R13, R204, PT ;  /* 0x000000cc0d00720c */ /* 0x000fda0003f06270 */
[----:B------:R-:W-:Y:S05]  /*0930*/  @P0 BRA `(.L_x_3508) ;  /* 0x000000c000000947 */ /* 0x000fea0003800000 */
[----:B-1----:R-:W-:Y:S02]  /*0940*/  IADD3 R5, P0, R3, 0x30, RZ ;  /* 0x0000003003057810 */ /* 0x002fe40007f1e0ff */
        /* <DEDUP_REMOVED lines=11> */
.L_x_3508:
[----:B------:R-:W-:Y:S05]  /*0a00*/  BSYNC B0 ;  /* 0x0000000000007941 */ /* 0x000fea0003800000 */
.L_x_3507:
[----:B------:R-:W-:-:S04]  /*0a10*/  LOP3.LUT P4, RZ, R55, 0x7, RZ, 0xc0, !PT ;  /* 0x0000000737ff7812 */ /* 0x000fc8000788c0ff */
[-C--:B------:R-:W-:Y:S02]  /*0a20*/  ISETP.GE.OR P3, PT, R3, R204.reuse, P4 ;  /* 0x000000cc0300720c */ /* 0x080fe40002766670 */
[-C--:B------:R-:W-:Y:S02]  /*0a30*/  ISETP.GE.OR P2, PT, R11, R204.reuse, P4 ;  /* 0x000000cc0b00720c */ /* 0x080fe40002746670 */
[-C--:B------:R-:W-:Y:S02]  /*0a40*/  ISETP.GE.OR P1, PT, R9, R204.reuse, P4 ;  /* 0x000000cc0900720c */ /* 0x080fe40002726670 */
[C---:B------:R-:W-:Y:S02]  /*0a50*/  IADD3 R3, P0, R0.reuse, R3, RZ ;  /* 0x0000000300037210 */ /* 0x040fe40007f1e0ff */
[----:B------:R-:W-:Y:S02]  /*0a60*/  ISETP.GE.OR P4, PT, R13, R204, P4 ;  /* 0x000000cc0d00720c */ /* 0x000fe40002786670 */
[----:B------:R-:W-:-:S02]  /*0a70*/  LEA.HI.X.SX32 R0, R0, R7, 0x1, P0 ;  /* 0x0000000700007211 */ /* 0x000fc400000f0eff */
[----:B-1----:R-:W-:-:S03]  /*0a80*/  LEA R4, P0, R3, c[0x0][0x200], 0x2 ;  /* 0x0000800003047a11 */ /* 0x002fc600078010ff */
        /* <DEDUP_REMOVED lines=8> */
[----:B-1----:R-:W-:-:S05]  /*0b10*/  MOV R3, 0x7f800000 ;  /* 0x7f80000000037802 */ /* 0x002fca0000000f00 */
[----:B------:R-:W-:Y:S01]  /*0b20*/  STG.E [R4.64+0xc0], R3 ;  /* 0x0000c00304007986 */ /* 0x000fe2000c101906 */
[----:B------:R-:W-:Y:S05]  /*0b30*/  EXIT ;  /* 0x000000000000794d */ /* 0x000fea0003800000 */
.L_x_3500:
        /* <DEDUP_REMOVED lines=23> */
[----:B-----5:R-:W1:Y:S02]  /*0cb0*/  F2I.FTZ.U32.TRUNC.NTZ R9, R8 ;  /* 0x0000000800097305 */ /* 0x020e64000021f000 */
        /* <DEDUP_REMOVED lines=20> */
[----:B------:R1:W2:Y:S01]  /*0e00*/  LDG.E R0, [R12.64] ;  /* 0x000000060c007981 */ /* 0x0002a2000c1e1900 */
[----:B------:R-:W-:-:S04]  /*0e10*/  IABS R4, c[0x0][0x1c8] ;  /* 0x0000720000047a13 */ /* 0x000fc80000000000 */
[----:B------:R-:W3:Y:S08]  /*0e20*/  I2F.RP R10, R4 ;  /* 0x00000004000a7306 */ /* 0x000ef00000209400 */
[----:B---3--:R-:W3:Y:S02]  /*0e30*/  MUFU.RCP R8, R10 ;  /* 0x0000000a00087308 */ /* 0x008ee40000001000 */
[----:B---3--:R-:W-:-:S06]  /*0e40*/  IADD3 R8, R8, 0xffffffe, RZ ;  /* 0x0ffffffe08087810 */ /* 0x008fcc0007ffe0ff */
[----:B------:R-:W3:Y:S02]  /*0e50*/  F2I.FTZ.U32.TRUNC.NTZ R9, R8 ;  /* 0x0000000800097305 */ /* 0x000ee4000021f000 */
[----:B---3--:R-:W-:Y:S01]  /*0e60*/  IMAD.MOV R2, RZ, RZ, -R9 ;  /* 0x000000ffff027224 */ /* 0x008fe200078e0a09 */
        /* <DEDUP_REMOVED lines=16> */
[----:B-1----:R-:W-:Y:S02]  /*0f70*/  SHF.R.S32.HI R13, RZ, 0x1f, R11 ;  /* 0x0000001fff0d7819 */ /* 0x002fe4000001140b */
[----:B------:R-:W-:Y:S02]  /*0f80*/  @P1 IADD3 R2, R2, 0x1, RZ ;  /* 0x0000000102021810 */ /* 0x000fe40007ffe0ff */
[----:B------:R-:W-:Y:S01]  /*0f90*/  ISETP.NE.AND P1, PT, RZ, c[0x0][0x1c8], PT ;  /* 0x00007200ff007a0c */ /* 0x000fe20003f25270 */
[----:B------:R-:W-:Y:S02]  /*0fa0*/  IMAD R4, R13, c[0x0][0x198], RZ ;  /* 0x000066000d047a24 */ /* 0x000fe400078e02ff */
[----:B------:R-:W-:Y:S02]  /*0fb0*/  @!P0 IMAD.MOV R2, RZ, RZ, -R2 ;  /* 0x000000ffff028224 */ /* 0x000fe400078e0a02 */
        /* <DEDUP_REMOVED lines=11> */
[----:B------:R-:W-:Y:S01]  /*1070*/  IMAD.MOV.U32 R20, RZ, RZ, R16 ;  /* 0x000000ffff147224 */ /* 0x000fe200078e0010 */
[----:B------:R-:W-:Y:S01]  /*1080*/  IADD3 R21, R17, R21, RZ ;  /* 0x0000001511157210 */ /* 0x000fe20007ffe0ff */
[----:B------:R-:W-:-:S04]  /*1090*/  IMAD.WIDE.U32 R6, R11, c[0x0][0x198], R8 ;  /* 0x000066000b067a25 */ /* 0x000fc800078e0008 */
[----:B------:R-:W-:Y:S01]  /*10a0*/  IMAD.IADD R9, R7, 0x1, R4 ;  /* 0x0000000107097824 */ /* 0x000fe200078e0204 */
[----:B------:R-:W-:Y:S01]  /*10b0*/  MOV R8, R6 ;  /* 0x0000000600087202 */ /* 0x000fe20000000f00 */
[----:B------:R-:W-:-:S04]  /*10c0*/  IMAD R7, R119, c[0x0][0x1b0], RZ ;  /* 0x00006c0077077a24 */ /* 0x000fc800078e02ff */
[----:B------:R-:W-:-:S04]  /*10d0*/  IMAD.WIDE.U32 R8, R2, c[0x0][0x1b0], R8 ;  /* 0x00006c0002087a25 */ /* 0x000fc800078e0008 */
[----:B------:R-:W-:Y:S01]  /*10e0*/  IMAD R7, R2, c[0x0][0x1b4], R7 ;  /* 0x00006d0002077a24 */ /* 0x000fe200078e0207 */
[----:B------:R-:W-:-:S03]  /*10f0*/  MOV R0, R8 ;  /* 0x0000000800007202 */ /* 0x000fc60000000f00 */
[----:B------:R-:W-:Y:S01]  /*1100*/  IMAD.IADD R7, R9, 0x1, R7 ;  /* 0x0000000109077824 */ /* 0x000fe200078e0207 */
[----:B------:R-:W-:Y:S05]  /*1110*/  BRA `(.L_x_3510) ;  /* 0x0000043000007947 */ /* 0x000fea0003800000 */
.L_x_3509:
        /* <DEDUP_REMOVED lines=16> */
.L_x_3511:
[----:B------:R-:W-:Y:S02]  /*1220*/  IABS R8, c[0x0][0x1c8] ;  /* 0x0000720000087a13 */ /* 0x000fe40000000000 */
[----:B------:R-:W-:Y:S02]  /*1230*/  @P4 IADD3 R21, R4, R21, RZ ;  /* 0x0000001504154210 */ /* 0x000fe40007ffe0ff */
[----:B------:R-:W1:Y:S03]  /*1240*/  I2F.RP R12, R8 ;  /* 0x00000008000c7306 */ /* 0x000e660000209400 */
[----:B------:R-:W-:-:S04]  /*1250*/  @P4 IMAD.WIDE.U32 R18, R21, c[0x0][0x1a0], RZ ;  /* 0x0000680015124a25 */ /* 0x000fc800078e00ff */
[----:B------:R-:W-:Y:S02]  /*1260*/  @P4 IMAD R21, R21, c[0x0][0x1a4], R19 ;  /* 0x0000690015154a24 */ /* 0x000fe400078e0213 */
[----:B------:R-:W-:Y:S01]  /*1270*/  @P4 IMAD.MOV.U32 R20, RZ, RZ, R18 ;  /* 0x000000ffff144224 */ /* 0x000fe200078e0012 */
        /* <DEDUP_REMOVED lines=22> */
[----:B------:R-:W-:Y:S01]  /*13e0*/  IMAD R0, R13, c[0x0][0x198], RZ ;  /* 0x000066000d007a24 */ /* 0x000fe200078e02ff */
[----:B------:R-:W-:-:S03]  /*13f0*/  MOV R16, R6 ;  /* 0x0000000600107202 */ /* 0x000fc60000000f00 */
[----:B------:R-:W-:Y:S01]  /*1400*/  @!P1 IMAD.MOV R2, RZ, RZ, -R2 ;  /* 0x000000ffff029224 */ /* 0x000fe200078e0a02 */
[----:B------:R-:W-:Y:S01]  /*1410*/  @!P0 LOP3.LUT R2, RZ, c[0x0][0x1c8], RZ, 0x33, !PT ;  /* 0x00007200ff028a12 */ /* 0x000fe200078e33ff */
[----:B------:R-:W-:-:S03]  /*1420*/  IMAD R0, R11, c[0x0][0x19c], R0 ;  /* 0x000067000b007a24 */ /* 0x000fc600078e0200 */
[----:B------:R-:W-:Y:S01]  /*1430*/  SHF.R.S32.HI R119, RZ, 0x1f, R2 ;  /* 0x0000001fff777819 */ /* 0x000fe20000011402 */
[----:B------:R-:W-:-:S04]  /*1440*/  IMAD.IADD R17, R7, 0x1, R0 ;  /* 0x0000000107117824 */ /* 0x000fc800078e0200 */
        /* <DEDUP_REMOVED lines=16> */
.L_x_3510:
[----:B------:R1:W5:Y:S01]  /*1550*/  @P5 LDG.E R10, [R142.64] ;  /* 0x000000068e0a5981 */ /* 0x000362000c1e1900 */
[----:B------:R-:W-:Y:S01]  /*1560*/  ISETP.NE.AND P0, PT, R205, -0x1, PT ;  /* 0xffffffffcd00780c */ /* 0x000fe20003f05270 */
[----:B-----5:R-:W-:Y:S01]  /*1570*/  IMAD.MOV.U32 R9, RZ, RZ, 0x2 ;  /* 0x00000002ff097424 */ /* 0x020fe200078e00ff */
[----:B------:R-:W-:Y:S01]  /*1580*/  SHF.R.S32.HI R12, RZ, 0x1f, R55 ;  /* 0x0000001fff0c7819 */ /* 0x000fe20000011437 */
[----:B------:R-:W-:Y:S01]  /*1590*/  IMAD.MOV.U32 R128, RZ, RZ, c[0x0][0x230] ;  /* 0x00008c00ff807624 */ /* 0x000fe200078e00ff */
[----:B------:R-:W-:Y:S01]  /*15a0*/  MOV R17, c[0x0][0x230] ;  /* 0x00008c0000117a02 */ /* 0x000fe20000000f00 */
[----:B------:R-:W-:Y:S01]  /*15b0*/  IMAD.MOV.U32 R16, RZ, RZ, RZ ;  /* 0x000000ffff107224 */ /* 0x000fe200078e00ff */
[----:B------:R-:W-:Y:S01]  /*15c0*/  LEA.HI R206, R12, R55, RZ, 0x3 ;  /* 0x000000370cce7211 */ /* 0x000fe200078f18ff */
[----:B------:R-:W-:Y:S01]  /*15d0*/  IMAD.MOV.U32 R146, RZ, RZ, c[0x0][0x198] ;  /* 0x00006600ff927624 */ /* 0x000fe200078e00ff */
[----:B------:R-:W-:Y:S01]  /*15e0*/  SHF.R.S32.HI R82, RZ, 0x1f, R79 ;  /* 0x0000001fff527819 */ /* 0x000fe2000001144f */
[----:B------:R-:W-:Y:S01]  /*15f0*/  IMAD.HI.U32 R128, R9, R128, R16 ;  /* 0x0000008009807227 */ /* 0x000fe200078e0010 */
[----:B------:R-:W-:-:S02]  /*1600*/  LOP3.LUT R56, R206, 0xfffffff8, RZ, 0xc0, !PT ;  /* 0xfffffff8ce387812 */ /* 0x000fc400078ec0ff */
[----:B------:R-:W-:Y:S01]  /*1610*/  SHF.R.S32.HI R206, RZ, 0x3, R206 ;  /* 0x00000003ffce7819 */ /* 0x000fe200000114ce */
[----:B------:R-:W-:Y:S01]  /*1620*/  @P0 IMAD.WIDE.U32 R8, R205, c[0x0][0x190], RZ ;  /* 0x00006400cd080a25 */ /* 0x000fe200078e00ff */
[----:B------:R-:W-:Y:S02]  /*1630*/  LEA.HI R130, R12, R55, RZ, 0x4 ;  /* 0x000000370c827211 */ /* 0x000fe400078f20ff */
[----:B------:R-:W-:Y:S01]  /*1640*/  SHF.R.S32.HI R207, RZ, 0x1f, R206 ;  /* 0x0000001fffcf7819 */ /* 0x000fe200000114ce */
[----:B------:R-:W-:Y:S01]  /*1650*/  @!P0 IMAD R6, R3, c[0x0][0x178], RZ ;  /* 0x00005e0003068a24 */ /* 0x000fe200078e02ff */
[----:B------:R-:W-:Y:S01]  /*1660*/  LEA.HI R82, R82, R79, RZ, 0x6 ;  /* 0x0000004f52527211 */ /* 0x000fe200078f30ff */
[----:B------:R-:W-:Y:S01]  /*1670*/  @!P0 IMAD.WIDE.U32 R16, R5, c[0x0][0x178], RZ ;  /* 0x00005e0005108a25 */ /* 0x000fe200078e00ff */
[----:B------:R-:W-:Y:S02]  /*1680*/  LEA.HI R12, R12, R55, RZ, 0x6 ;  /* 0x000000370c0c7211 */ /* 0x000fe400078f30ff */
[----:B------:R-:W-:Y:S01]  /*1690*/  SHF.R.S32.HI R82, RZ, 0x6, R82 ;  /* 0x00000006ff527819 */ /* 0x000fe20000011452 */
[----:B------:R-:W-:Y:S01]  /*16a0*/  IMAD.IADD R56, R55, 0x1, -R56 ;  /* 0x0000000137387824 */ /* 0x000fe200078e0a38 */
[----:B------:R-:W-:Y:S01]  /*16b0*/  SHF.L.U32 R12, R12, 0x3, RZ ;  /* 0x000000030c0c7819 */ /* 0x000fe200000006ff */
[----:B------:R-:W-:Y:S01]  /*16c0*/  @P0 IMAD.MOV.U32 R4, RZ, RZ, R8 ;  /* 0x000000ffff040224 */ /* 0x000fe200078e0008 */
[----:B------:R-:W-:Y:S01]  /*16d0*/  LOP3.LUT R8, R130, 0xfffffff0, RZ, 0xc0, !PT ;  /* 0xfffffff082087812 */ /* 0x000fe200078ec0ff */
[----:B------:R-:W-:Y:S01]  /*16e0*/  @!P0 IMAD R6, R5, c[0x0][0x17c], R6 ;  /* 0x00005f0005068a24 */ /* 0x000fe200078e0206 */
[----:B------:R-:W-:Y:S01]  /*16f0*/  IMNMX R82, RZ, R82, !PT ;  /* 0x00000052ff527217 */ /* 0x000fe20007800200 */
[----:B------:R-:W-:Y:S01]  /*1700*/  @!P0 IMAD.MOV.U32 R4, RZ, RZ, R16 ;  /* 0x000000ffff048224 */ /* 0x000fe200078e0010 */
[----:B------:R-:W-:Y:S01]  /*1710*/  SHF.L.U64.HI R53, R146, R109, c[0x0][0x19c] ;  /* 0x0000670092357619 */ /* 0x000fe2000001026d */
[----:B------:R-:W-:Y:S01]  /*1720*/  IMAD.SHL.U32 R18, R56, 0x8, RZ ;  /* 0x0000000838127824 */ /* 0x000fe200078e00ff */
[----:B------:R-:W-:Y:S01]  /*1730*/  ISETP.GT.AND P2, PT, R133, R82, PT ;  /* 0x000000528500720c */ /* 0x000fe20003f44270 */
[----:B------:R-:W-:Y:S01]  /*1740*/  @P0 IMAD R9, R205, c[0x0][0x194], R9 ;  /* 0x00006500cd090a24 */ /* 0x000fe200078e0209 */
[----:B------:R-:W-:Y:S01]  /*1750*/  @!P0 IADD3 R9, R17, R6, RZ ;  /* 0x0000000611098210 */ /* 0x000fe20007ffe0ff */
[----:B------:R-:W-:Y:S01]  /*1760*/  IMAD.WIDE R14, R15, 0x40, R206 ;  /* 0x000000400f0e7825 */ /* 0x000fe200078e02ce */
[----:B------:R-:W-:-:S02]  /*1770*/  SHF.R.S32.HI R19, RZ, 0x1f, R18 ;  /* 0x0000001fff137819 */ /* 0x000fc40000011412 */
[C---:B------:R-:W-:Y:S01]  /*1780*/  IADD3 R22, P1, R18.reuse, R4, RZ ;  /* 0x0000000412167210 */ /* 0x040fe20007f3e0ff */
[----:B------:R-:W-:Y:S01]  /*1790*/  IMAD R17, R119, c[0x0][0x1b8], RZ ;  /* 0x00006e0077117a24 */ /* 0x000fe200078e02ff */
[----:B------:R-:W-:Y:S01]  /*17a0*/  IADD3 R20, P0, R18, R20, RZ ;  /* 0x0000001412147210 */ /* 0x000fe20007f1e0ff */
[C---:B------:R-:W-:Y:S01]  /*17b0*/  IMAD.SHL.U32 R131, R206.reuse, 0x40, RZ ;  /* 0x00000040ce837824 */ /* 0x040fe200078e00ff */
[----:B------:R-:W-:Y:S01]  /*17c0*/  SHF.R.S32.HI R127, RZ, 0x1, R128 ;  /* 0x00000001ff7f7819 */ /* 0x000fe20000011480 */
[C---:B------:R-:W-:Y:S01]  /*17d0*/  IMAD.X R23, R19.reuse, 0x1, R9, P1 ;  /* 0x0000000113177824 */ /* 0x040fe200008e0609 */
[----:B------:R-:W-:Y:S01]  /*17e0*/  IADD3.X R21, R19, R21, RZ, P0, !PT ;  /* 0x0000001513157210 */ /* 0x000fe200007fe4ff */
[----:B------:R-:W-:Y:S01]  /*17f0*/  IMAD R9, R15, c[0x0][0x190], RZ ;  /* 0x000064000f097a24 */ /* 0x000fe200078e02ff */
[----:B------:R-:W-:Y:S01]  /*1800*/  IADD3 R11, P0, R206, R11, RZ ;  /* 0x0000000bce0b7210 */ /* 0x000fe20007f1e0ff */
[----:B------:R-:W-:Y:S01]  /*1810*/  IMAD R16, R2, c[0x0][0x1bc], R17 ;  /* 0x00006f0002107a24 */ /* 0x000fe200078e0211 */
[----:B------:R-:W-:Y:S01]  /*1820*/  IADD3 R136, P1, R18, R0, RZ ;  /* 0x0000000012887210 */ /* 0x000fe20007f3e0ff */
[----:B------:R-:W-:Y:S01]  /*1830*/  IMAD R9, R14, c[0x0][0x194], R9 ;  /* 0x000065000e097a24 */ /* 0x000fe200078e0209 */
[----:B------:R-:W-:Y:S01]  /*1840*/  IADD3.X R4, R207, R13, RZ, P0, !PT ;  /* 0x0000000dcf047210 */ /* 0x000fe200007fe4ff */
[----:B------:R-:W-:Y:S01]  /*1850*/  IMAD.WIDE.U32 R20, R2, c[0x0][0x1b8], R20 ;  /* 0x00006e0002147a25 */ /* 0x000fe200078e0014 */
[----:B------:R-:W-:-:S02]  /*1860*/  LOP3.LUT R131, R131, 0x1c0, RZ, 0xc0, !PT ;  /* 0x000001c083837812 */ /* 0x000fc400078ec0ff */
[----:B------:R-:W-:Y:S01]  /*1870*/  MOV R0, c[0x0][0x1a0] ;  /* 0x0000680000007a02 */ /* 0x000fe20000000f00 */
[----:B------:R-:W-:Y:S01]  /*1880*/  IMAD.WIDE.U32 R14, R14, c[0x0][0x190], R22 ;  /* 0x000064000e0e7a25 */ /* 0x000fe200078e0016 */
[----:B------:R-:W-:Y:S02]  /*1890*/  LOP3.LUT R6, R131, 0x38, R18, 0xf8, !PT ;  /* 0x0000003883067812 */ /* 0x000fe400078ef812 */
[----:B------:R-:W-:Y:S01]  /*18a0*/  SHF.R.U32.HI R131, RZ, 0x3, R131 ;  /* 0x00000003ff837819 */ /* 0x000fe20000011683 */
[----:B------:R-:W-:Y:S01]  /*18b0*/  IMAD.IADD R17, R21, 0x1, R16 ;  /* 0x0000000115117824 */ /* 0x000fe200078e0210 */
[----:B------:R-:W-:Y:S01]  /*18c0*/  SHF.L.U64.HI R124, R0, R109, c[0x0][0x1a4] ;  /* 0x00006900007c7619 */ /* 0x000fe2000001026d */
[----:B------:R-:W-:Y:S01]  /*18d0*/  IMAD.IADD R15, R15, 0x1, R9 ;  /* 0x000000010f0f7824 */ /* 0x000fe200078e0209 */
[----:B------:R-:W-:Y:S01]  /*18e0*/  LOP3.LUT R131, R6, R131, RZ, 0x3c, !PT ;  /* 0x0000008306837212 */ /* 0x000fe200078e3cff */
[----:B------:R-:W-:Y:S01]  /*18f0*/  IMAD.MOV.U32 R16, RZ, RZ, R20 ;  /* 0x000000ffff107224 */ /* 0x000fe200078e0014 */
[----:B------:R-:W-:Y:S01]  /*1900*/  SHF.R.S32.HI R6, RZ, 0x1f, R138 ;  /* 0x0000001fff067819 */ /* 0x000fe2000001148a */
[----:B------:R-:W-:Y:S01]  /*1910*/  IMAD R4, R4, c[0x0][0x1a0], RZ ;  /* 0x0000680004047a24 */ /* 0x000fe200078e02ff */
[----:B------:R-:W-:Y:S01]  /*1920*/  LOP3.LUT R131, R131, 0xfffffe00, R12, 0xf8, !PT ;  /* 0xfffffe0083837812 */ /* 0x000fe200078ef80c */
[----:B------:R-:W-:-:S02]  /*1930*/  IMAD R9, R207, c[0x0][0x198], RZ ;  /* 0x00006600cf097a24 */ /* 0x000fc400078e02ff */
[----:B------:R-:W-:Y:S02]  /*1940*/  IMAD.X R137, R19, 0x1, R7, P1 ;  /* 0x0000000113897824 */ /* 0x000fe400008e0607 */
[----:B------:R-:W-:Y:S02]  /*1950*/  IMAD.IADD R8, R55, 0x1, -R8 ;  /* 0x0000000137087824 */ /* 0x000fe400078e0a08 */
[C---:B------:R-:W-:Y:S02]  /*1960*/  IMAD R4, R11.reuse, c[0x0][0x1a4], R4 ;  /* 0x000069000b047a24 */ /* 0x040fe400078e0204 */
[----:B------:R-:W-:Y:S01]  /*1970*/  IMAD.WIDE.U32 R16, R11, c[0x0][0x1a0], R16 ;  /* 0x000068000b107a25 */ /* 0x000fe200078e0010 */
[----:B------:R-:W-:-:S03]  /*1980*/  SHF.R.S32.HI R13, RZ, 0x1f, R8 ;  /* 0x0000001fff0d7819 */ /* 0x000fc60000011408 */
[C---:B------:R-:W-:Y:S01]  /*1990*/  IMAD R7, R206.reuse, c[0x0][0x19c], R9 ;  /* 0x00006700ce077a24 */ /* 0x040fe200078e0209 */
[----:B------:R-:W-:Y:S01]  /*19a0*/  IADD3 R87, R17, R4, RZ ;  /* 0x0000000411577210 */ /* 0x000fe20007ffe0ff */
[----:B------:R-:W-:Y:S01]  /*19b0*/  IMAD.WIDE.U32 R136, R206, c[0x0][0x198], R136 ;  /* 0x00006600ce887a25 */ /* 0x000fe200078e0088 */
[----:B------:R-:W-:Y:S02]  /*19c0*/  LEA.HI R58, R13, R8, RZ, 0x3 ;  /* 0x000000080d3a7211 */ /* 0x000fe400078f18ff */
[----:B------:R-:W-:Y:S01]  /*19d0*/  LEA R86, P0, R16, c[0x0][0x170], 0x1 ;  /* 0x00005c0010567a11 */ /* 0x000fe200078008ff */
[----:B------:R-:W-:Y:S01]  /*19e0*/  IMAD R141, R6, c[0x0][0x1a8], RZ ;  /* 0x00006a00068d7a24 */ /* 0x000fe200078e02ff */
[----:B------:R-:W-:Y:S01]  /*19f0*/  IADD3 R52, R137, R7, RZ ;  /* 0x0000000789347210 */ /* 0x000fe20007ffe0ff */
[----:B------:R-:W-:Y:S01]  /*1a00*/  IMAD.SHL.U32 R54, R146, 0x10, RZ ;  /* 0x0000001092367824 */ /* 0x000fe200078e00ff */
[----:B------:R-:W-:Y:S01]  /*1a10*/  SHF.L.U64.HI R87, R16, 0x1, R87 ;  /* 0x0000000110577819 */ /* 0x000fe20000010257 */
[----:B------:R-:W-:Y:S01]  /*1a20*/  IMAD R141, R138, c[0x0][0x1ac], R141 ;  /* 0x00006b008a8d7a24 */ /* 0x000fe200078e028d */
[----:B------:R-:W-:Y:S01]  /*1a30*/  LEA R84, P1, R136, c[0x0][0x168], 0x1 ;  /* 0x00005a0088547a11 */ /* 0x000fe200078208ff */
[----:B------:R-:W-:Y:S01]  /*1a40*/  IMAD.WIDE.U32 R138, R138, c[0x0][0x1a8], R14 ;  /* 0x00006a008a8a7a25 */ /* 0x000fe200078e000e */
[----:B------:R-:W-:-:S02]  /*1a50*/  SHF.L.U64.HI R83, R136, 0x1, R52 ;  /* 0x0000000188537819 */ /* 0x000fc40000010234 */
[----:B------:R-:W-:Y:S01]  /*1a60*/  LOP3.LUT R129, R58, 0xfffffff8, RZ, 0xc0, !PT ;  /* 0xfffffff83a817812 */ /* 0x000fe200078ec0ff */
[----:B------:R-:W-:Y:S01]  /*1a70*/  IMAD.SHL.U32 R125, R0, 0x10, RZ ;  /* 0x00000010007d7824 */ /* 0x000fe200078e00ff */
[----:B------:R-:W-:Y:S01]  /*1a80*/  IADD3.X R83, R83, c[0x0][0x16c], RZ, P1, !PT ;  /* 0x00005b0053537a10 */ /* 0x000fe20000ffe4ff */
[----:B------:R-:W-:Y:S01]  /*1a90*/  IMAD.SHL.U32 R126, R56, 0x4, RZ ;  /* 0x00000004387e7824 */ /* 0x000fe200078e00ff */
[----:B------:R-:W-:Y:S01]  /*1aa0*/  IADD3.X R87, R87, c[0x0][0x174], RZ, P0, !PT ;  /* 0x00005d0057577a10 */ /* 0x000fe200007fe4ff */
[----:B------:R-:W-:Y:S01]  /*1ab0*/  IMAD.IADD R129, R8, 0x1, -R129 ;  /* 0x0000000108817824 */ /* 0x000fe200078e0a81 */
[----:B------:R-:W-:Y:S01]  /*1ac0*/  MOV R200, R84 ;  /* 0x0000005400c87202 */ /* 0x000fe20000000f00 */
[----:B------:R-:W-:Y:S01]  /*1ad0*/  IMAD.IADD R141, R139, 0x1, R141 ;  /* 0x000000018b8d7824 */ /* 0x000fe200078e028d */
[----:B------:R-:W-:Y:S01]  /*1ae0*/  MOV R202, R86 ;  /* 0x0000005600ca7202 */ /* 0x000fe20000000f00 */
[----:B------:R-:W-:Y:S02]  /*1af0*/  IMAD.MOV.U32 R199, RZ, RZ, R83 ;  /* 0x000000ffffc77224 */ /* 0x000fe400078e0053 */
[----:B------:R-:W-:-:S02]  /*1b00*/  IMAD.MOV.U32 R203, RZ, RZ, R87 ;  /* 0x000000ffffcb7224 */ /* 0x000fc400078e0057 */
[----:B------:R-:W-:Y:S01]  /*1b10*/  @!P5 IMAD.MOV.U32 R10, RZ, RZ, RZ ;  /* 0x000000ffff0ad224 */ /* 0x000fe200078e00ff */
[----:B------:R-:W-:Y:S05]  /*1b20*/  @!P2 BRA `(.L_x_3512) ;  /* 0x000088900000a947 */ /* 0x000fea0003800000 */
[----:B-1----:R-:W-:Y:S01]  /*1b30*/  LEA R9, R133, 0xffffffc0, 0x6 ;  /* 0xffffffc085097811 */ /* 0x002fe200078e30ff */
[C---:B------:R-:W-:Y:S01]  /*1b40*/  IMAD R4, R3.reuse, c[0x0][0x280], RZ ;  /* 0x0000a00003047a24 */ /* 0x040fe200078e02ff */
[----:B------:R-:W-:Y:S01]  /*1b50*/  SHF.R.S32.HI R8, RZ, 0x1f, R79 ;  /* 0x0000001fff087819 */ /* 0x000fe2000001144f */
[----:B------:R-:W-:Y:S01]  /*1b60*/  IMAD R3, R3, c[0x0][0x278], RZ ;  /* 0x00009e0003037a24 */ /* 0x000fe200078e02ff */
[----:B------:R-:W-:Y:S01]  /*1b70*/  SHF.R.S32.HI R7, RZ, 0x1f, R9 ;  /* 0x0000001fff077819 */ /* 0x000fe20000011409 */
[----:B------:R-:W-:Y:S01]  /*1b80*/  IMAD R4, R5, c[0x0][0x284], R4 ;  /* 0x0000a10005047a24 */ /* 0x000fe200078e0204 */
[----:B------:R-:W-:Y:S01]  /*1b90*/  IADD3 R6, P1, P0, R9, R206, -R79 ;  /* 0x000000ce09067210 */ /* 0x000fe2000783e84f */
[----:B------:R-:W-:Y:S01]  /*1ba0*/  IMAD.WIDE.U32 R16, R5, c[0x0][0x280], R18 ;  /* 0x0000a00005107a25 */ /* 0x000fe200078e0012 */
[----:B------:R-:W-:Y:S01]  /*1bb0*/  IADD3 R99, P2, R54, R54, RZ ;  /* 0x0000003636637210 */ /* 0x000fe20007f5e0ff */
[----:B------:R-:W-:Y:S01]  /*1bc0*/  UMOV UR9, 0x20 ;  /* 0x0000002000097882 */ /* 0x000fe20000000000 */
[----:B------:R-:W-:Y:S01]  /*1bd0*/  IADD3.X R7, R7, R207, ~R8, P1, P0 ;  /* 0x000000cf07077210 */ /* 0x000fe20000fe0c08 */
[C---:B------:R-:W-:Y:S01]  /*1be0*/  IMAD.WIDE.U32 R12, R5.reuse, c[0x0][0x278], R18 ;  /* 0x00009e00050c7a25 */ /* 0x040fe200078e0012 */
[----:B------:R-:W-:Y:S01]  /*1bf0*/  ULDC.64 UR4, c[0x0][0x1a0] ;  /* 0x0000680000047ab9 */ /* 0x000fe20000000a00 */
[C---:B------:R-:W-:Y:S01]  /*1c00*/  IADD3 R61, R206.reuse, 0x10, RZ ;  /* 0x00000010ce3d7810 */ /* 0x040fe20007ffe0ff */
[----:B------:R-:W-:Y:S01]  /*1c10*/  UIMAD UR8, UR9, UR5, URZ ;  /* 0x00000005090872a4 */ /* 0x000fe2000f8e023f */
[----:B------:R-:W-:Y:S01]  /*1c20*/  IMAD R3, R5, c[0x0][0x27c], R3 ;  /* 0x00009f0005037a24 */ /* 0x000fe200078e0203 */
[----:B------:R-:W-:Y:S01]  /*1c30*/  ULDC UR10, c[0x0][0x19c] ;  /* 0x00006700000a7ab9 */ /* 0x000fe20000000800 */
[----:B------:R-:W-:Y:S01]  /*1c40*/  IMAD.IADD R17, R17, 0x1, R4 ;  /* 0x0000000111117824 */ /* 0x000fe200078e0204 */
[----:B------:R-:W-:Y:S01]  /*1c50*/  UIMAD UR10, UR9, UR10, URZ ;  /* 0x0000000a090a72a4 */ /* 0x000fe2000f8e023f */
[----:B------:R-:W-:Y:S01]  /*1c60*/  IMAD.IADD R13, R13, 0x1, R3 ;  /* 0x000000010d0d7824 */ /* 0x000fe200078e0203 */
[C---:B------:R-:W-:Y:S01]  /*1c70*/  IADD3 R60, R206.reuse, 0x20, RZ ;  /* 0x00000020ce3c7810 */ /* 0x040fe20007ffe0ff */
[C---:B------:R-:W-:Y:S01]  /*1c80*/  IMAD R5, R7.reuse, c[0x0][0x290], RZ ;  /* 0x0000a40007057a24 */ /* 0x040fe200078e02ff */
[----:B------:R-:W-:Y:S01]  /*1c90*/  IADD3 R59, R206, 0x30, RZ ;  /* 0x00000030ce3b7810 */ /* 0x000fe20007ffe0ff */
[----:B------:R-:W-:-:S02]  /*1ca0*/  IMAD R3, R7, c[0x0][0x288], RZ ;  /* 0x0000a20007037a24 */ /* 0x000fc400078e02ff */
[----:B------:R-:W-:-:S04]  /*1cb0*/  IMAD.WIDE.U32 R16, R6, c[0x0][0x290], R16 ;  /* 0x0000a40006107a25 */ /* 0x000fc800078e0010 */
[C---:B------:R-:W-:Y:S02]  /*1cc0*/  IMAD R4, R6.reuse, c[0x0][0x294], R5 ;  /* 0x0000a50006047a24 */ /* 0x040fe400078e0205 */
[----:B------:R-:W-:-:S04]  /*1cd0*/  IMAD.WIDE.U32 R12, R6, c[0x0][0x288], R12 ;  /* 0x0000a200060c7a25 */ /* 0x000fc800078e000c */
[----:B------:R-:W-:Y:S02]  /*1ce0*/  IMAD R6, R6, c[0x0][0x28c], R3 ;  /* 0x0000a30006067a24 */ /* 0x000fe400078e0203 */
[----:B------:R-:W-:Y:S02]  /*1cf0*/  IMAD.IADD R10, R9, 0x1, R10 ;  /* 0x00000001090a7824 */ /* 0x000fe400078e020a */
[----:B------:R-:W-:Y:S02]  /*1d00*/  IMAD R3, R206, R127, R126 ;  /* 0x0000007fce037224 */ /* 0x000fe400078e027e */
[----:B------:R-:W-:-:S04]  /*1d10*/  IMAD.WIDE.U32 R14, R0, 0x20, RZ ;  /* 0x00000020000e7825 */ /* 0x000fc800078e00ff */
[----:B------:R-:W-:Y:S01]  /*1d20*/  IMAD.IADD R5, R17, 0x1, R4 ;  /* 0x0000000111057824 */ /* 0x000fe200078e0204 */
[----:B------:R-:W-:Y:S01]  /*1d30*/  IADD3 R114, R15, UR8, RZ ;  /* 0x000000080f727c10 */ /* 0x000fe2000fffe0ff */
[----:B------:R-:W-:Y:S01]  /*1d40*/  IMAD R122, R127, R10, RZ ;  /* 0x0000000a7f7a7224 */ /* 0x000fe200078e02ff */
[----:B------:R-:W-:Y:S01]  /*1d50*/  UMOV UR8, 0x60 ;  /* 0x0000006000087882 */ /* 0x000fe20000000000 */
[----:B------:R-:W-:Y:S01]  /*1d60*/  IMAD.IADD R7, R13, 0x1, R6 ;  /* 0x000000010d077824 */ /* 0x000fe200078e0206 */
[----:B------:R-:W-:Y:S01]  /*1d70*/  UIMAD UR11, UR8, UR5, URZ ;  /* 0x00000005080b72a4 */ /* 0x000fe2000f8e023f */
[----:B------:R-:W-:Y:S01]  /*1d80*/  IMAD.MOV.U32 R4, RZ, RZ, R16 ;  /* 0x000000ffff047224 */ /* 0x000fe200078e0010 */
[----:B------:R-:W-:Y:S01]  /*1d90*/  SHF.R.S32.HI R123, RZ, 0x1f, R122 ;  /* 0x0000001fff7b7819 */ /* 0x000fe2000001147a */
[----:B------:R-:W-:Y:S01]  /*1da0*/  IMAD R117, R119, c[0x0][0x2a0], RZ ;  /* 0x0000a80077757a24 */ /* 0x000fe200078e02ff */
[----:B------:R-:W-:Y:S01]  /*1db0*/  IADD3 R44, P1, R122, R3, RZ ;  /* 0x000000037a2c7210 */ /* 0x000fe20007f3e0ff */
[----:B------:R-:W-:Y:S01]  /*1dc0*/  IMAD.IADD R0, R126, 0x1, R3 ;  /* 0x000000017e007824 */ /* 0x000fe200078e0203 */
[----:B------:R-:W-:Y:S01]  /*1dd0*/  ULDC UR5, c[0x0][0x294] ;  /* 0x0000a50000057ab9 */ /* 0x000fe20000000800 */
[----:B------:R-:W-:Y:S01]  /*1de0*/  IMAD.MOV.U32 R6, RZ, RZ, R12 ;  /* 0x000000ffff067224 */ /* 0x000fe200078e000c */
[-C--:B------:R-:W-:Y:S01]  /*1df0*/  LEA.HI.X.SX32 R3, R3, R123.reuse, 0x1, P1 ;  /* 0x0000007b03037211 */ /* 0x080fe200008f0eff */
[----:B------:R-:W-:Y:S01]  /*1e00*/  IMAD R119, R119, c[0x0][0x298], RZ ;  /* 0x0000a60077777a24 */ /* 0x000fe200078e02ff */
[----:B------:R-:W-:Y:S01]  /*1e10*/  IADD3 R122, P0, R122, R0, RZ ;  /* 0x000000007a7a7210 */ /* 0x000fe20007f1e0ff */
[C---:B------:R-:W-:Y:S01]  /*1e20*/  IMAD R117, R2.reuse, c[0x0][0x2a4], R117 ;  /* 0x0000a90002757a24 */ /* 0x040fe200078e0275 */
[----:B------:R-:W-:Y:S01]  /*1e30*/  UIMAD UR5, UR8, UR5, URZ ;  /* 0x00000005080572a4 */ /* 0x000fe2000f8e023f */
[----:B------:R-:W-:Y:S01]  /*1e40*/  IMAD.WIDE.U32 R4, R2, c[0x0][0x2a0], R4 ;  /* 0x0000a80002047a25 */ /* 0x000fe200078e0004 */
[----:B------:R-:W-:Y:S01]  /*1e50*/  LEA.HI.X.SX32 R123, R0, R123, 0x1, P0 ;  /* 0x0000007b007b7211 */ /* 0x000fe200000f0eff */
[----:B------:R-:W-:Y:S01]  /*1e60*/  UIMAD.WIDE.U32 UR12, UR8, UR4, URZ ;  /* 0x00000004080c72a5 */ /* 0x000fe2000f8e003f */
[----:B------:R-:W-:Y:S01]  /*1e70*/  SHF.L.U64.HI R0, R44, 0x1, R3 ;  /* 0x000000012c007819 */ /* 0x000fe20000010203 */
[----:B------:R-:W-:Y:S01]  /*1e80*/  IMAD R119, R2, c[0x0][0x29c], R119 ;  /* 0x0000a70002777a24 */ /* 0x000fe200078e0277 */
[----:B------:R-:W-:Y:S01]  /*1e90*/  LEA R116, P1, R4, c[0x0][0x270], 0x1 ;  /* 0x00009c0004747a11 */ /* 0x000fe200078208ff */
[----:B------:R-:W-:Y:S01]  /*1ea0*/  IMAD.WIDE.U32 R6, R2, c[0x0][0x298], R6 ;  /* 0x0000a60002067a25 */ /* 0x000fe200078e0006 */
[C---:B------:R-:W-:Y:S01]  /*1eb0*/  SHF.L.U64.HI R123, R122.reuse, 0x1, R123 ;  /* 0x000000017a7b7819 */ /* 0x040fe2000001027b */
[----:B------:R-:W-:Y:S01]  /*1ec0*/  ULDC UR4, c[0x0][0x230] ;  /* 0x00008c0000047ab9 */ /* 0x000fe20000000800 */
[----:B------:R-:W-:Y:S01]  /*1ed0*/  SHF.L.U32 R122, R122, 0x1, RZ ;  /* 0x000000017a7a7819 */ /* 0x000fe200000006ff */
[----:B------:R-:W-:Y:S01]  /*1ee0*/  IMAD.IADD R117, R5, 0x1, R117 ;  /* 0x0000000105757824 */ /* 0x000fe200078e0275 */
[----:B------:R-:W-:Y:S01]  /*1ef0*/  IADD3 R119, R7, R119, RZ ;  /* 0x0000007707777210 */ /* 0x000fe20007ffe0ff */
[----:B------:R-:W-:Y:S01]  /*1f00*/  IMAD.MOV.U32 R91, RZ, RZ, c[0x0][0x288] ;  /* 0x0000a200ff5b7624 */ /* 0x000fe200078e00ff */
[----:B------:R-:W-:Y:S01]  /*1f10*/  LEA R118, P0, R6, c[0x0][0x268], 0x1 ;  /* 0x00009a0006767a11 */ /* 0x000fe200078008ff */
[----:B------:R-:W-:Y:S01]  /*1f20*/  IMAD.X R100, R53, 0x1, R53, P2 ;  /* 0x0000000135647824 */ /* 0x000fe200010e0635 */
[----:B------:R-:W-:Y:S01]  /*1f30*/  LEA.HI.X R117, R4, c[0x0][0x274], R117, 0x1, P1 ;  /* 0x00009d0004757a11 */ /* 0x000fe200008f0c75 */
[----:B------:R-:W-:Y:S01]  /*1f40*/  IMAD.SHL.U32 R89, R91, 0x10, RZ ;  /* 0x000000105b597824 */ /* 0x000fe200078e00ff */
[----:B------:R-:W-:Y:S01]  /*1f50*/  LEA.HI.X R119, R6, c[0x0][0x26c], R119, 0x1, P0 ;  /* 0x00009b0006777a11 */ /* 0x000fe200000f0c77 */
[----:B------:R-:W-:Y:S01]  /*1f60*/  IMAD.SHL.U32 R80, R127, 0x10, RZ ;  /* 0x000000107f507824 */ /* 0x000fe200078e00ff */
[C---:B------:R-:W-:Y:S01]  /*1f70*/  IADD3 R95, P1, R99.reuse, 0x40, RZ ;  /* 0x00000040635f7810 */ /* 0x040fe20007f3e0ff */
[----:B------:R-:W-:Y:S01]  /*1f80*/  IMAD.MOV.U32 R144, RZ, RZ, c[0x0][0x290] ;  /* 0x0000a400ff907624 */ /* 0x000fe200078e00ff */
[----:B------:R-:W-:Y:S01]  /*1f90*/  IADD3 R99, P0, R99, 0x80, RZ ;  /* 0x0000008063637810 */ /* 0x000fe20007f1e0ff */
[----:B------:R-:W-:Y:S01]  /*1fa0*/  IMAD.MOV.U32 R90, RZ, RZ, 0x5 ;  /* 0x00000005ff5a7424 */ /* 0x000fe200078e00ff */
[----:B------:R-:W-:Y:S01]  /*1fb0*/  SHF.L.U64.HI R88, R91, R109, c[0x0][0x28c] ;  /* 0x0000a3005b587619 */ /* 0x000fe2000001026d */
[--C-:B------:R-:W-:Y:S01]  /*1fc0*/  IMAD.X R96, RZ, RZ, R100.reuse, P1 ;  /* 0x000000ffff607224 */ /* 0x100fe200008e0664 */
[----:B------:R-:W-:Y:S01]  /*1fd0*/  IADD3 R98, P5, R89, R89, RZ ;  /* 0x0000005959627210 */ /* 0x000fe20007fbe0ff */
[----:B------:R-:W-:Y:S01]  /*1fe0*/  IMAD.X R100, RZ, RZ, R100, P0 ;  /* 0x000000ffff647224 */ /* 0x000fe200000e0664 */
[----:B------:R-:W-:Y:S01]  /*1ff0*/  IADD3 R107, P0, R54, R99, RZ ;  /* 0x00000063366b7210 */ /* 0x000fe20007f1e0ff */
[----:B------:R-:W-:Y:S01]  /*2000*/  IMAD.SHL.U32 R44, R44, 0x2, RZ ;  /* 0x000000022c2c7824 */ /* 0x000fe200078e00ff */
[----:B------:R-:W-:Y:S01]  /*2010*/  IADD3 R75, R80, 0x40, RZ ;  /* 0x00000040504b7810 */ /* 0x000fe20007ffe0ff */
[----:B------:R-:W-:Y:S01]  /*2020*/  IMAD.X R97, R88, 0x1, R88, P5 ;  /* 0x0000000158617824 */ /* 0x000fe200028e0658 */
[----:B------:R-:W-:Y:S01]  /*2030*/  IADD3 R71, R80, 0x80, RZ ;  /* 0x0000008050477810 */ /* 0x000fe20007ffe0ff */
[C---:B------:R-:W-:Y:S01]  /*2040*/  IMAD.X R108, R53.reuse, 0x1, R100, P0 ;  /* 0x00000001356c7824 */ /* 0x040fe200000e0664 */
[----:B------:R-:W-:Y:S01]  /*2050*/  IADD3 R94, P4, R98, 0x40, RZ ;  /* 0x00000040625e7810 */ /* 0x000fe20007f9e0ff */
[----:B------:R-:W-:Y:S01]  /*2060*/  IMAD.SHL.U32 R112, R144, 0x20, RZ ;  /* 0x0000002090707824 */ /* 0x000fe200078e00ff */
[----:B------:R-:W-:Y:S01]  /*2070*/  IADD3 R103, P1, R54, R95, RZ ;  /* 0x0000005f36677210 */ /* 0x000fe20007f3e0ff */
[C---:B------:R-:W-:Y:S01]  /*2080*/  IMAD.IADD R67, R80.reuse, 0x1, R71 ;  /* 0x0000000150437824 */ /* 0x040fe200078e0247 */
[----:B------:R-:W-:Y:S01]  /*2090*/  IADD3 R69, R80, R75, RZ ;  /* 0x0000004b50457210 */ /* 0x000fe20007ffe0ff */
[----:B------:R-:W-:Y:S01]  /*20a0*/  IMAD.X R93, RZ, RZ, R97, P4 ;  /* 0x000000ffff5d7224 */ /* 0x000fe200020e0661 */
[----:B------:R-:W-:Y:S01]  /*20b0*/  IADD3 R98, P2, R98, 0x80, RZ ;  /* 0x0000008062627810 */ /* 0x000fe20007f5e0ff */
[----:B------:R-:W-:Y:S01]  /*20c0*/  IMAD.SHL.U32 R110, R144, 0x10, RZ ;  /* 0x00000010906e7824 */ /* 0x000fe200078e00ff */
[----:B------:R-:W-:Y:S01]  /*20d0*/  IADD3 R102, P0, R94, R89, RZ ;  /* 0x000000595e667210 */ /* 0x000fe20007f1e0ff */
[----:B------:R-:W-:Y:S01]  /*20e0*/  IMAD.X R104, R53, 0x1, R96, P1 ;  /* 0x0000000135687824 */ /* 0x000fe200008e0660 */
[----:B------:R-:W-:Y:S01]  /*20f0*/  SHF.L.U64.HI R109, R144, R109, c[0x0][0x294] ;  /* 0x0000a500906d7619 */ /* 0x000fe2000001026d */
[----:B------:R-:W-:Y:S01]  /*2100*/  IMAD.WIDE.U32 R146, R146, 0x20, RZ ;  /* 0x0000002092927825 */ /* 0x000fe200078e00ff */
[-C--:B------:R-:W-:Y:S01]  /*2110*/  SHF.L.U64.HI R111, R144, R90.reuse, c[0x0][0x294] ;  /* 0x0000a500906f7619 */ /* 0x080fe2000001025a */
[----:B------:R-:W-:Y:S01]  /*2120*/  UIADD3 UR11, UR13, UR11, URZ ;  /* 0x0000000b0d0b7290 */ /* 0x000fe2000fffe03f */
[----:B------:R-:W-:Y:S01]  /*2130*/  IADD3 R106, P5, R98, R89, RZ ;  /* 0x00000059626a7210 */ /* 0x000fe20007fbe0ff */
[C---:B------:R-:W-:Y:S01]  /*2140*/  IMAD.SHL.U32 R77, R127.reuse, 0x20, RZ ;  /* 0x000000207f4d7824 */ /* 0x040fe200078e00ff */
[----:B------:R-:W-:Y:S01]  /*2150*/  IADD3 R120, P4, R122, c[0x0][0x2b0], RZ ;  /* 0x0000ac007a787a10 */ /* 0x000fe20007f9e0ff */
[----:B------:R-:W-:Y:S01]  /*2160*/  IMAD R73, R127, 0x30, RZ ;  /* 0x000000307f497824 */ /* 0x000fe200078e02ff */
[----:B------:R-:W-:Y:S01]  /*2170*/  IADD3 R20, P1, R44, c[0x0][0x2b0], RZ ;  /* 0x0000ac002c147a10 */ /* 0x000fe20007f3e0ff */
[----:B------:R-:W-:Y:S01]  /*2180*/  IMAD.WIDE.U32 R144, R144, 0x60, RZ ;  /* 0x0000006090907825 */ /* 0x000fe200078e00ff */
[----:B------:R-:W-:Y:S01]  /*2190*/  SHF.L.U64.HI R114, R14, 0x1, R114 ;  /* 0x000000010e727819 */ /* 0x000fe20000010272 */
[----:B------:R-:W-:Y:S01]  /*21a0*/  ULDC.U8 UR8, c[0x0][0x313] ;  /* 0x0000c4c000087ab9 */ /* 0x000fe20000000000 */
[----:B------:R-:W-:Y:S01]  /*21b0*/  SHF.L.U64.HI R90, R91, R90, c[0x0][0x28c] ;  /* 0x0000a3005b5a7619 */ /* 0x000fe2000001025a */
[----:B------:R-:W-:Y:S01]  /*21c0*/  IMAD.IADD R65, R80, 0x1, R69 ;  /* 0x0000000150417824 */ /* 0x000fe200078e0245 */
[----:B------:R-:W-:Y:S01]  /*21d0*/  SHF.L.U64.HI R111, R112, 0x1, R111 ;  /* 0x00000001706f7819 */ /* 0x000fe2000001026f */
[----:B------:R-:W-:Y:S01]  /*21e0*/  IMAD.IADD R63, R80, 0x1, R67 ;  /* 0x00000001503f7824 */ /* 0x000fe200078e0243 */
[----:B------:R-:W-:Y:S01]  /*21f0*/  SHF.L.U64.HI R109, R110, 0x1, R109 ;  /* 0x000000016e6d7819 */ /* 0x000fe2000001026d */
[----:B------:R-:W-:Y:S01]  /*2200*/  IMAD.X R97, RZ, RZ, R97, P2 ;  /* 0x000000ffff617224 */ /* 0x000fe200010e0661 */
[----:B------:R-:W-:Y:S01]  /*2210*/  IADD3 R122, P2, R122, c[0x0][0x2a8], RZ ;  /* 0x0000aa007a7a7a10 */ /* 0x000fe20007f5e0ff */
[----:B------:R-:W-:Y:S01]  /*2220*/  IMAD.X R101, R93, 0x1, R88, P0 ;  /* 0x000000015d657824 */ /* 0x000fe200000e0658 */
[----:B------:R-:W-:Y:S01]  /*2230*/  IADD3 R44, P0, R44, c[0x0][0x2a8], RZ ;  /* 0x0000aa002c2c7a10 */ /* 0x000fe20007f1e0ff */
[----:B------:R-:W-:Y:S01]  /*2240*/  IMAD.MOV.U32 R81, RZ, RZ, c[0x0][0x290] ;  /* 0x0000a400ff517624 */ /* 0x000fe200078e00ff */
[----:B------:R-:W-:Y:S01]  /*2250*/  IADD3.X R121, R123, c[0x0][0x2b4], RZ, P4, !PT ;  /* 0x0000ad007b797a10 */ /* 0x000fe200027fe4ff */
[----:B------:R-:W-:Y:S01]  /*2260*/  IMAD.SHL.U32 R113, R14, 0x2, RZ ;  /* 0x000000020e717824 */ /* 0x000fe200078e00ff */
[C---:B------:R-:W-:Y:S01]  /*2270*/  IADD3 R15, R18.reuse, 0x40, RZ ;  /* 0x00000040120f7810 */ /* 0x040fe20007ffe0ff */
[----:B------:R-:W-:Y:S01]  /*2280*/  IMAD.MOV.U32 R13, RZ, RZ, R133 ;  /* 0x000000ffff0d7224 */ /* 0x000fe200078e0085 */
[----:B------:R-:W-:Y:S01]  /*2290*/  IADD3 R14, R18, 0x80, RZ ;  /* 0x00000080120e7810 */ /* 0x000fe20007ffe0ff */
[----:B------:R-:W-:Y:S01]  /*22a0*/  IMAD.SHL.U32 R112, R112, 0x2, RZ ;  /* 0x0000000270707824 */ /* 0x000fe200078e00ff */
[----:B------:R-:W-:Y:S01]  /*22b0*/  SHF.L.U32 R91, R91, 0x5, RZ ;  /* 0x000000055b5b7819 */ /* 0x000fe200000006ff */
[----:B------:R-:W-:Y:S01]  /*22c0*/  IMAD.SHL.U32 R110, R110, 0x2, RZ ;  /* 0x000000026e6e7824 */ /* 0x000fe200078e00ff */
[----:B------:R-:W-:Y:S01]  /*22d0*/  SHF.R.S32.HI R78, RZ, 0x1f, R80 ;  /* 0x0000001fff4e7819 */ /* 0x000fe20000011450 */
[----:B------:R-:W-:Y:S01]  /*22e0*/  IMAD.X R105, R97, 0x1, R88, P5 ;  /* 0x0000000161697824 */ /* 0x000fe200028e0658 */
[----:B------:R-:W-:Y:S01]  /*22f0*/  SHF.R.S32.HI R76, RZ, 0x1f, R77 ;  /* 0x0000001fff4c7819 */ /* 0x000fe2000001144d */
[----:B------:R-:W-:Y:S01]  /*2300*/  IMAD.U32 R81, R81, -0x40, RZ ;  /* 0xffffffc051517824 */ /* 0x000fe200078e00ff */
[----:B------:R-:W-:-:S02]  /*2310*/  SHF.R.S32.HI R72, RZ, 0x1f, R73 ;  /* 0x0000001fff487819 */ /* 0x000fc40000011449 */
[----:B------:R-:W-:Y:S02]  /*2320*/  IADD3 R92, R147, UR10, RZ ;  /* 0x0000000a935c7c10 */ /* 0x000fe4000fffe0ff */
[----:B------:R-:W-:Y:S02]  /*2330*/  SHF.R.S32.HI R74, RZ, 0x1f, R75 ;  /* 0x0000001fff4a7819 */ /* 0x000fe4000001144b */
[----:B------:R-:W-:Y:S02]  /*2340*/  SHF.R.S32.HI R70, RZ, 0x1f, R71 ;  /* 0x0000001fff467819 */ /* 0x000fe40000011447 */
[----:B------:R-:W-:Y:S02]  /*2350*/  IADD3 R115, R145, UR5, RZ ;  /* 0x0000000591737c10 */ /* 0x000fe4000fffe0ff */
[----:B------:R-:W-:Y:S02]  /*2360*/  SHF.R.S32.HI R68, RZ, 0x1f, R69 ;  /* 0x0000001fff447819 */ /* 0x000fe40000011445 */
[----:B------:R-:W-:-:S02]  /*2370*/  SHF.R.S32.HI R66, RZ, 0x1f, R67 ;  /* 0x0000001fff427819 */ /* 0x000fc40000011443 */
[----:B------:R-:W-:Y:S02]  /*2380*/  SHF.R.S32.HI R64, RZ, 0x1f, R65 ;  /* 0x0000001fff407819 */ /* 0x000fe40000011441 */
[----:B------:R-:W-:Y:S02]  /*2390*/  SHF.R.S32.HI R62, RZ, 0x1f, R63 ;  /* 0x0000001fff3e7819 */ /* 0x000fe4000001143f */
[----:B------:R-:W-:Y:S02]  /*23a0*/  IADD3.X R123, R123, c[0x0][0x2ac], RZ, P2, !PT ;  /* 0x0000ab007b7b7a10 */ /* 0x000fe400017fe4ff */
[C---:B------:R-:W-:Y:S02]  /*23b0*/  IADD3.X R21, R0.reuse, c[0x0][0x2b4], RZ, P1, !PT ;  /* 0x0000ad0000157a10 */ /* 0x040fe40000ffe4ff */
[----:B------:R-:W-:Y:S02]  /*23c0*/  IADD3.X R45, R0, c[0x0][0x2ac], RZ, P0, !PT ;  /* 0x0000ab00002d7a10 */ /* 0x000fe400007fe4ff */
.L_x_3558:
[----:B------:R-:W-:Y:S01]  /*23d0*/  IMAD.SHL.U32 R17, R13, 0x40, RZ ;  /* 0x000000400d117824 */ /* 0x000fe200078e00ff */
[----:B------:R-:W-:Y:S04]  /*23e0*/  ISETP.NE.AND P6, PT, RZ, UR4, PT ;  /* 0x00000004ff007c0c */ /* 0x000fe8000bfc5270 */
[----:B------:R-:W-:Y:S05]  /*23f0*/  IADD3 R16, R17, -0x40, RZ ;  /* 0xffffffc011107810 */ /* 0x000fea0007ffe0ff */
[--C-:B------:R-:W-:Y:S02]  /*2400*/  IMAD.IADD R2, R57, 0x1, -R16.reuse ;  /* 0x0000000139027824 */ /* 0x100fe400078e0a10 */
[----:B------:R-:W-:Y:S03]  /*2410*/  IMAD.IADD R0, R79, 0x1, -R16 ;  /* 0x000000014f007824 */ /* 0x000fe600078e0a10 */
[CC--:B------:R-:W-:Y:S02]  /*2420*/  ISETP.GE.AND P1, PT, R206.reuse, R2.reuse, PT ;  /* 0x00000002ce00720c */ /* 0x0c0fe40003f26270 */
[C---:B------:R-:W-:Y:S02]  /*2430*/  ISETP.GE.AND P5, PT, R61.reuse, R2, PT ;  /* 0x000000023d00720c */ /* 0x040fe40003fa6270 */
[-C--:B------:R-:W-:Y:S02]  /*2440*/  ISETP.GE.AND P1, PT, R206, R0.reuse, !P1 ;  /* 0x00000000ce00720c */ /* 0x080fe40004f26270 */
[----:B------:R-:W-:Y:S02]  /*2450*/  ISETP.GE.AND P5, PT, R61, R0, !P5 ;  /* 0x000000003d00720c */ /* 0x000fe40006fa6270 */
[CC--:B------:R-:W-:Y:S02]  /*2460*/  ISETP.GE.AND P4, PT, R60.reuse, R2.reuse, PT ;  /* 0x000000023c00720c */ /* 0x0c0fe40003f86270 */
[C---:B------:R-:W-:Y:S02]  /*2470*/  ISETP.GE.AND P2, PT, R59.reuse, R2, PT ;  /* 0x000000023b00720c */ /* 0x040fe40003f46270 */
[-C--:B------:R-:W-:Y:S02]  /*2480*/  ISETP.GE.AND P4, PT, R60, R0.reuse, !P4 ;  /* 0x000000003c00720c */ /* 0x080fe40006786270 */
[----:B------:R-:W-:Y:S03]  /*2490*/  ISETP.GE.AND P2, PT, R59, R0, !P2 ;  /* 0x000000003b00720c */ /* 0x000fe60005746270 */
[----:B-1--4-:R-:W2:Y:S02]  /*24a0*/  @P1 LDG.E.128 R24, [R116.64] ;  /* 0x0000000674181981 */ /* 0x012ea4000c1e1d00 */
[C---:B------:R-:W-:Y:S05]  /*24b0*/  @P5 IADD3 R22, P0, R116.reuse, R110, RZ ;  /* 0x0000006e74165210 */ /* 0x040fea0007f1e0ff */
[----:B------:R-:W-:Y:S01]  /*24c0*/  @P5 IMAD.X R23, R117, 0x1, R109, P0 ;  /* 0x0000000175175824 */ /* 0x000fe200000e066d */
[C---:B------:R-:W-:Y:S04]  /*24d0*/  @P5 LEA R32, P0, R125.reuse, R86, 0x1 ;  /* 0x000000567d205211 */ /* 0x040fe800078008ff */
[----:B------:R-:W-:Y:S02]  /*24e0*/  @P5 LEA.HI.X R33, R125, R87, R124, 0x1, P0 ;  /* 0x000000577d215211 */ /* 0x000fe400000f0c7c */
[----:B------:R-:W-:Y:S05]  /*24f0*/  @P4 IADD3 R34, P0, R116, R112, RZ ;  /* 0x0000007074224210 */ /* 0x000fea0007f1e0ff */
[----:B------:R-:W-:Y:S01]  /*2500*/  @P4 IMAD.X R35, R117, 0x1, R111, P0 ;  /* 0x0000000175234824 */ /* 0x000fe200000e066f */
[----:B------:R-:W-:Y:S05]  /*2510*/  @P4 IADD3 R36, P0, R113, R86, RZ ;  /* 0x0000005671244210 */ /* 0x000fea0007f1e0ff */
[----:B------:R-:W-:Y:S01]  /*2520*/  @P4 IMAD.X R37, R114, 0x1, R87, P0 ;  /* 0x0000000172254824 */ /* 0x000fe200000e0657 */
[----:B------:R-:W-:Y:S05]  /*2530*/  @P2 IADD3 R2, P0, R116, R144, RZ ;  /* 0x0000009074022210 */ /* 0x000fea0007f1e0ff */
[----:B------:R-:W-:Y:S01]  /*2540*/  @P2 IMAD.X R3, R117, 0x1, R115, P0 ;  /* 0x0000000175032824 */ /* 0x000fe200000e0673 */
[----:B--2---:R-:W-:Y:S04]  /*2550*/  @P1 STG.E.128 [R86.64], R24 ;  /* 0x0000001856001986 */ /* 0x004fe8000c101d06 */
[----:B------:R-:W2:Y:S04]  /*2560*/  @P1 LDG.E.128 R4, [R116.64+0x80] ;  /* 0x0000800674041981 */ /* 0x000ea8000c1e1d00 */
[----:B--2---:R1:W-:Y:S04]  /*2570*/  @P1 STG.E.128 [R86.64+0x80], R4 ;  /* 0x0000800456001986 */ /* 0x0043e8000c101d06 */
[----:B------:R-:W2:Y:S04]  /*2580*/  @P1 LDG.E.128 R8, [R116.64+0x100] ;  /* 0x0001000674081981 */ /* 0x000ea8000c1e1d00 */
[----:B--2---:R2:W-:Y:S04]  /*2590*/  @P1 STG.E.128 [R86.64+0x100], R8 ;  /* 0x0001000856001986 */ /* 0x0045e8000c101d06 */
[----:B------:R-:W3:Y:S04]  /*25a0*/  @P5 LDG.E.128 R28, [R22.64] ;  /* 0x00000006161c5981 */ /* 0x000ee8000c1e1d00 */
[----:B---3--:R-:W-:Y:S04]  /*25b0*/  @P5 STG.E.128 [R32.64], R28 ;  /* 0x0000001c20005986 */ /* 0x008fe8000c101d06 */
[----:B-1----:R-:W3:Y:S04]  /*25c0*/  @P5 LDG.E.128 R4, [R22.64+0x80] ;  /* 0x0000800616045981 */ /* 0x002ee8000c1e1d00 */
[----:B---3--:R1:W-:Y:S04]  /*25d0*/  @P5 STG.E.128 [R32.64+0x80], R4 ;  /* 0x0000800420005986 */ /* 0x0083e8000c101d06 */
[----:B------:R3:W4:Y:S02]  /*25e0*/  @P5 LDG.E.128 R24, [R22.64+0x100] ;  /* 0x0001000616185981 */ /* 0x000724000c1e1d00 */
[----:B---3--:R-:W-:Y:S04]  /*25f0*/  @P2 IADD3 R22, P0, R86, UR12, RZ ;  /* 0x0000000c56162c10 */ /* 0x008fe8000ff1e0ff */
[----:B------:R-:W-:Y:S02]  /*2600*/  @P2 IADD3.X R23, R87, UR11, RZ, P0, !PT ;  /* 0x0000000b57172c10 */ /* 0x000fe400087fe4ff */
[C---:B------:R-:W-:Y:S04]  /*2610*/  LEA R116, P0, R81.reuse, R116, 0x1 ;  /* 0x0000007451747211 */ /* 0x040fe800078008ff */
[----:B------:R-:W-:Y:S01]  /*2620*/  LEA.HI.X.SX32 R117, R81, R117, 0x1, P0 ;  /* 0x0000007551757211 */ /* 0x000fe200000f0eff */
[----:B----4-:R3:W-:Y:S04]  /*2630*/  @P5 STG.E.128 [R32.64+0x100], R24 ;  /* 0x0001001820005986 */ /* 0x0107e8000c101d06 */
[----:B--2---:R-:W2:Y:S04]  /*2640*/  @P4 LDG.E.128 R8, [R34.64] ;  /* 0x0000000622084981 */ /* 0x004ea8000c1e1d00 */
[----:B--2---:R2:W-:Y:S04]  /*2650*/  @P4 STG.E.128 [R36.64], R8 ;  /* 0x0000000824004986 */ /* 0x0045e8000c101d06 */
[----:B-1----:R-:W4:Y:S04]  /*2660*/  @P4 LDG.E.128 R4, [R34.64+0x80] ;  /* 0x0000800622044981 */ /* 0x002f28000c1e1d00 */
[----:B----4-:R1:W-:Y:S04]  /*2670*/  @P4 STG.E.128 [R36.64+0x80], R4 ;  /* 0x0000800424004986 */ /* 0x0103e8000c101d06 */
[----:B------:R-:W4:Y:S04]  /*2680*/  @P4 LDG.E.128 R28, [R34.64+0x100] ;  /* 0x00010006221c4981 */ /* 0x000f28000c1e1d00 */
[----:B----4-:R4:W-:Y:S04]  /*2690*/  @P4 STG.E.128 [R36.64+0x100], R28 ;  /* 0x0001001c24004986 */ /* 0x0109e8000c101d06 */
[----:B---3--:R-:W3:Y:S04]  /*26a0*/  @P2 LDG.E.128 R24, [R2.64] ;  /* 0x0000000602182981 */ /* 0x008ee8000c1e1d00 */
[----:B---3--:R4:W-:Y:S04]  /*26b0*/  @P2 STG.E.128 [R22.64], R24 ;  /* 0x0000001816002986 */ /* 0x0089e8000c101d06 */
[----:B--2---:R-:W2:Y:S04]  /*26c0*/  @P2 LDG.E.128 R8, [R2.64+0x80] ;  /* 0x0000800602082981 */ /* 0x004ea8000c1e1d00 */
[----:B--2---:R4:W-:Y:S04]  /*26d0*/  @P2 STG.E.128 [R22.64+0x80], R8 ;  /* 0x0000800816002986 */ /* 0x0049e8000c101d06 */
[----:B-1----:R-:W2:Y:S04]  /*26e0*/  @P2 LDG.E.128 R4, [R2.64+0x100] ;  /* 0x0001000602042981 */ /* 0x002ea8000c1e1d00 */
[----:B--2---:R4:W-:Y:S01]  /*26f0*/  @P2 STG.E.128 [R22.64+0x100], R4 ;  /* 0x0001000416002986 */ /* 0x0049e2000c101d06 */
[----:B------:R-:W-:-:S05]  /*2700*/  @!P6 BRA `(.L_x_3513) ;  /* 0x000074400000e947 */ /* 0x000fca0003800000 */
[----:B------:R-:W-:Y:S11]  /*2710*/  ISETP.NE.AND P0, PT, RZ, UR8, PT ;  /* 0x00000008ff007c0c */ /* 0x000ff6000bf05270 */
[----:B------:R-:W-:Y:S02]  /*2720*/  @!UPT UIADD3 URZ, URZ, URZ, URZ ;  /* 0x0000003f3f3ff290 */ /* 0x000fe4000fffe03f */
[----:B------:R-:W-:-:S05]  /*2730*/  @!P0 BRA `(.L_x_3514) ;  /* 0x0000293000008947 */ /* 0x000fca0003800000 */
[----:B------:R-:W-:Y:S01]  /*2740*/  BSSY B0, `(.L_x_3515) ;  /* 0x0000096000007945 */ /* 0x000fe20003800000 */
[----:B------:R-:W-:-:S05]  /*2750*/  @!P1 BRA `(.L_x_3516) ;  /* 0x0000094000009947 */ /* 0x000fca0003800000 */
[----:B------:R-:W-:Y:S01]  /*2760*/  ISETP.GE.AND P0, PT, R18, UR4, PT ;  /* 0x0000000412007c0c */ /* 0x000fe2000bf06270 */
[----:B----4-:R-:W2:Y:S01]  /*2770*/  LDG.E.128 R24, [R118.64] ;  /* 0x0000000676187981 */ /* 0x010ea2000c1e1d00 */
[----:B------:R-:W-:Y:S02]  /*2780*/  MOV R85, R83 ;  /* 0x0000005300557202 */ /* 0x000fe40000000f00 */
[----:B------:R-:W-:Y:S09]  /*2790*/  ISETP.GE.AND P1, PT, R15, UR4, PT ;  /* 0x000000040f007c0c */ /* 0x000ff2000bf26270 */
[----:B------:R-:W3:Y:S06]  /*27a0*/  @!P0 LDG.E.64 R22, [R20.64] ;  /* 0x0000000614168981 */ /* 0x000eec000c1e1b00 */
[----:B------:R-:W4:Y:S02]  /*27b0*/  @!P0 LDG.E.64 R38, [R44.64] ;  /* 0x000000062c268981 */ /* 0x000f24000c1e1b00 */
[----:B----4-:R-:W-:Y:S01]  /*27c0*/  @!P0 HADD2.F32 R35, -RZ, R38.H0_H0 ;  /* 0x20000026ff238230 */ /* 0x010fe20000004100 */
[----:B--2---:R-:W-:Y:S01]  /*27d0*/  @!P0 MOV R28, R24 ;  /* 0x00000018001c8202 */ /* 0x004fe20000000f00 */
[--C-:B---3--:R-:W-:Y:S01]  /*27e0*/  @!P0 HADD2.F32 R31, -RZ, R22.reuse.H0_H0 ;  /* 0x20000016ff1f8230 */ /* 0x108fe20000004100 */
[----:B------:R-:W-:Y:S01]  /*27f0*/  @!P0 MOV R30, R25 ;  /* 0x00000019001e8202 */ /* 0x000fe20000000f00 */
[----:B------:R-:W-:Y:S02]  /*2800*/  @!P0 HADD2.F32 R29, -RZ, R22.H1_H1 ;  /* 0x30000016ff1d8230 */ /* 0x000fe40000004100 */
[--C-:B------:R-:W-:Y:S02]  /*2810*/  @!P0 HADD2.F32 R34, -RZ, R28.reuse.H1_H1 ;  /* 0x3000001cff228230 */ /* 0x100fe40000004100 */
[----:B------:R-:W-:Y:S02]  /*2820*/  @!P0 HADD2.F32 R28, -RZ, R28.H0_H0 ;  /* 0x2000001cff1c8230 */ /* 0x000fe40000004100 */
[--C-:B------:R-:W-:Y:S01]  /*2830*/  @!P0 HADD2.F32 R22, -RZ, R23.reuse.H0_H0 ;  /* 0x20000017ff168230 */ /* 0x100fe20000004100 */
[-C--:B------:R-:W-:Y:S01]  /*2840*/  @!P0 FMUL.FTZ R41, R34, R31.reuse ;  /* 0x0000001f22298220 */ /* 0x080fe20000410000 */
[----:B------:R-:W-:Y:S01]  /*2850*/  @!P0 HADD2.F32 R23, -RZ, R23.H1_H1 ;  /* 0x30000017ff178230 */ /* 0x000fe20000004100 */
[C---:B------:R-:W-:Y:S01]  /*2860*/  @!P0 FMUL.FTZ R0, R28.reuse, R31 ;  /* 0x0000001f1c008220 */ /* 0x040fe20000410000 */
[----:B------:R-:W-:Y:S01]  /*2870*/  @!P0 MOV R31, R26 ;  /* 0x0000001a001f8202 */ /* 0x000fe20000000f00 */
[----:B------:R-:W-:Y:S01]  /*2880*/  @!P0 FFMA.FTZ R41, R28, R35, -R41 ;  /* 0x000000231c298223 */ /* 0x000fe20000010829 */
[----:B------:R-:W-:Y:S01]  /*2890*/  @!P0 MOV R28, R27 ;  /* 0x0000001b001c8202 */ /* 0x000fe20000000f00 */
[----:B------:R-:W-:Y:S01]  /*28a0*/  @!P0 FFMA.FTZ R0, R34, R35, R0 ;  /* 0x0000002322008223 */ /* 0x000fe20000010000 */
[--C-:B------:R-:W-:Y:S02]  /*28b0*/  @!P0 HADD2.F32 R34, -RZ, R30.reuse.H1_H1 ;  /* 0x3000001eff228230 */ /* 0x100fe40000004100 */
[----:B------:R-:W-:Y:S02]  /*28c0*/  @!P0 HADD2.F32 R30, -RZ, R30.H0_H0 ;  /* 0x2000001eff1e8230 */ /* 0x000fe40000004100 */
[--C-:B------:R-:W-:Y:S01]  /*28d0*/  @!P0 HADD2.F32 R35, -RZ, R31.reuse.H1_H1 ;  /* 0x3000001fff238230 */ /* 0x100fe20000004100 */
[-C--:B------:R-:W-:Y:S01]  /*28e0*/  @!P0 FMUL.FTZ R43, R34, R29.reuse ;  /* 0x0000001d222b8220 */ /* 0x080fe20000410000 */
[----:B------:R-:W-:Y:S01]  /*28f0*/  @!P0 HADD2.F32 R31, -RZ, R31.H0_H0 ;  /* 0x2000001fff1f8230 */ /* 0x000fe20000004100 */
[----:B------:R-:W-:Y:S01]  /*2900*/  @!P0 FMUL.FTZ R2, R30, R29 ;  /* 0x0000001d1e028220 */ /* 0x000fe20000410000 */
[----:B------:R-:W-:Y:S01]  /*2910*/  @!P0 HADD2.F32 R37, -RZ, R38.H1_H1 ;  /* 0x30000026ff258230 */ /* 0x000fe20000004100 */
[-C--:B------:R-:W-:Y:S01]  /*2920*/  @!P0 FMUL.FTZ R40, R35, R22.reuse ;  /* 0x0000001623288220 */ /* 0x080fe20000410000 */
[--C-:B------:R-:W-:Y:S01]  /*2930*/  @!P0 HADD2.F32 R38, -RZ, R28.reuse.H1_H1 ;  /* 0x3000001cff268230 */ /* 0x100fe20000004100 */
[----:B------:R-:W-:Y:S01]  /*2940*/  @!P0 FMUL.FTZ R3, R31, R22 ;  /* 0x000000161f038220 */ /* 0x000fe20000410000 */
[----:B------:R-:W-:Y:S01]  /*2950*/  @!P0 HADD2.F32 R28, -RZ, R28.H0_H0 ;  /* 0x2000001cff1c8230 */ /* 0x000fe20000004100 */
[----:B------:R-:W-:Y:S01]  /*2960*/  @!P0 FFMA.FTZ R2, R34, R37, R2 ;  /* 0x0000002522028223 */ /* 0x000fe20000010002 */
        /* <DEDUP_REMOVED lines=16> */
[----:B------:R-:W-:Y:S02]  /*2a70*/  @!P0 MOV R27, R43 ;  /* 0x0000002b001b8202 */ /* 0x000fe40000000f00 */
[----:B------:R-:W-:Y:S03]  /*2a80*/  ISETP.GE.AND P0, PT, R14, UR4, PT ;  /* 0x000000040e007c0c */ /* 0x000fe6000bf06270 */
[----:B------:R1:W-:Y:S08]  /*2a90*/  STG.E.128 [R84.64], R24 ;  /* 0x0000001854007986 */ /* 0x0003f0000c101d06 */
[----:B------:R-:W2:Y:S08]  /*2aa0*/  LDG.E.128 R28, [R118.64+0x80] ;  /* 0x00008006761c7981 */ /* 0x000eb0000c1e1d00 */
[----:B------:R-:W3:Y:S06]  /*2ab0*/  @!P1 LDG.E.64 R22, [R20.64+0x40] ;  /* 0x0000400614169981 */ /* 0x000eec000c1e1b00 */
[----:B------:R-:W4:Y:S01]  /*2ac0*/  @!P1 LDG.E.64 R38, [R44.64+0x40] ;  /* 0x000040062c269981 */ /* 0x000f22000c1e1b00 */
[----:B--2---:R-:W-:Y:S02]  /*2ad0*/  @!P1 MOV R32, R28 ;  /* 0x0000001c00209202 */ /* 0x004fe40000000f00 */
[----:B-1----:R-:W-:Y:S02]  /*2ae0*/  @!P1 MOV R26, R29 ;  /* 0x0000001d001a9202 */ /* 0x002fe40000000f00 */
[----:B------:R-:W-:Y:S01]  /*2af0*/  @!P1 MOV R27, R30 ;  /* 0x0000001e001b9202 */ /* 0x000fe20000000f00 */
[--C-:B------:R-:W-:Y:S02]  /*2b00*/  @!P1 HADD2.F32 R34, -RZ, R32.reuse.H1_H1 ;  /* 0x30000020ff229230 */ /* 0x100fe40000004100 */
[----:B------:R-:W-:Y:S02]  /*2b10*/  @!P1 HADD2.F32 R24, -RZ, R32.H0_H0 ;  /* 0x20000020ff189230 */ /* 0x000fe40000004100 */
[--C-:B---3--:R-:W-:Y:S02]  /*2b20*/  @!P1 HADD2.F32 R33, -RZ, R22.reuse.H0_H0 ;  /* 0x20000016ff219230 */ /* 0x108fe40000004100 */
[----:B------:R-:W-:Y:S02]  /*2b30*/  @!P1 HADD2.F32 R25, -RZ, R22.H1_H1 ;  /* 0x30000016ff199230 */ /* 0x000fe40000004100 */
[--C-:B------:R-:W-:Y:S01]  /*2b40*/  @!P1 HADD2.F32 R22, -RZ, R23.reuse.H0_H0 ;  /* 0x20000017ff169230 */ /* 0x100fe20000004100 */
[-C--:B------:R-:W-:Y:S01]  /*2b50*/  @!P1 FMUL.FTZ R40, R34, R33.reuse ;  /* 0x0000002122289220 */ /* 0x080fe20000410000 */
[--C-:B----4-:R-:W-:Y:S01]  /*2b60*/  @!P1 HADD2.F32 R35, -RZ, R38.reuse.H0_H0 ;  /* 0x20000026ff239230 */ /* 0x110fe20000004100 */
[C---:B------:R-:W-:Y:S01]  /*2b70*/  @!P1 FMUL.FTZ R5, R24.reuse, R33 ;  /* 0x0000002118059220 */ /* 0x040fe20000410000 */
[----:B------:R-:W-:Y:S02]  /*2b80*/  @!P1 HADD2.F32 R23, -RZ, R23.H1_H1 ;  /* 0x30000017ff179230 */ /* 0x000fe40000004100 */
[----:B------:R-:W-:Y:S01]  /*2b90*/  @!P1 HADD2.F32 R37, -RZ, R38.H1_H1 ;  /* 0x30000026ff259230 */ /* 0x000fe20000004100 */
        /* <DEDUP_REMOVED lines=13> */
[--C-:B------:R-:W-:Y:S01]  /*2c70*/  @!P1 HADD2.F32 R36, -RZ, R39.reuse.H0_H0 ;  /* 0x20000027ff249230 */ /* 0x100fe20000004100 */
[-C--:B------:R-:W-:Y:S01]  /*2c80*/  @!P1 FMUL.FTZ R43, R38, R23.reuse ;  /* 0x00000017262b9220 */ /* 0x080fe20000410000 */
[----:B------:R-:W-:Y:S01]  /*2c90*/  @!P1 HADD2.F32 R39, -RZ, R39.H1_H1 ;  /* 0x30000027ff279230 */ /* 0x000fe20000004100 */
[----:B------:R-:W-:Y:S01]  /*2ca0*/  @!P1 FMUL.FTZ R8, R24, R23 ;  /* 0x0000001718089220 */ /* 0x000fe20000410000 */
[----:B------:R-:W-:Y:S01]  /*2cb0*/  @!P1 F2FP.PACK_AB R40, R5, R40 ;  /* 0x000000280528923e */ /* 0x000fe200000000ff */
[-C--:B------:R-:W-:Y:S02]  /*2cc0*/  @!P1 FFMA.FTZ R6, R34, R37.reuse, R6 ;  /* 0x0000002522069223 */ /* 0x080fe40000010006 */
[----:B------:R-:W-:Y:S01]  /*2cd0*/  @!P1 FFMA.FTZ R7, R35, R36, R7 ;  /* 0x0000002423079223 */ /* 0x000fe20000010007 */
[----:B------:R-:W-:Y:S01]  /*2ce0*/  @!P1 MOV R28, R40 ;  /* 0x00000028001c9202 */ /* 0x000fe20000000f00 */
        /* <DEDUP_REMOVED lines=10> */
[----:B------:R1:W-:Y:S08]  /*2d90*/  STG.E.128 [R84.64+0x80], R28 ;  /* 0x0000801c54007986 */ /* 0x0003f0000c101d06 */
        /* <DEDUP_REMOVED lines=10> */
[----:B------:R-:W-:Y:S01]  /*2e40*/  @!P0 HADD2.F32 R22, -RZ, R23.H0_H0 ;  /* 0x20000017ff168230 */ /* 0x000fe20000004100 */
[-C--:B------:R-:W-:Y:S01]  /*2e50*/  @!P0 FMUL.FTZ R40, R34, R33.reuse ;  /* 0x0000002122288220 */ /* 0x080fe20000410000 */
[--C-:B----4-:R-:W-:Y:S01]  /*2e60*/  @!P0 HADD2.F32 R35, -RZ, R38.reuse.H0_H0 ;  /* 0x20000026ff238230 */ /* 0x110fe20000004100 */
[C---:B------:R-:W-:Y:S01]  /*2e70*/  @!P0 FMUL.FTZ R9, R28.reuse, R33 ;  /* 0x000000211c098220 */ /* 0x040fe20000410000 */
[----:B------:R-:W-:Y:S02]  /*2e80*/  @!P0 HADD2.F32 R37, -RZ, R38.H1_H1 ;  /* 0x30000026ff258230 */ /* 0x000fe40000004100 */
[----:B------:R-:W-:Y:S01]  /*2e90*/  @!P0 HADD2.F32 R36, -RZ, R39.H0_H0 ;  /* 0x20000027ff248230 */ /* 0x000fe20000004100 */
        /* <DEDUP_REMOVED lines=13> */
[----:B------:R-:W-:Y:S01]  /*2f70*/  @!P0 F2FP.PACK_AB R40, R9, R40 ;  /* 0x000000280928823e */ /* 0x000fe200000000ff */
[-C--:B------:R-:W-:Y:S01]  /*2f80*/  @!P0 FFMA.FTZ R10, R34, R37.reuse, R10 ;  /* 0x00000025220a8223 */ /* 0x080fe2000001000a */
[----:B------:R-:W-:Y:S01]  /*2f90*/  @!P0 HADD2.F32 R23, -RZ, R23.H1_H1 ;  /* 0x30000017ff178230 */ /* 0x000fe20000004100 */
[----:B------:R-:W-:Y:S01]  /*2fa0*/  @!P0 FFMA.FTZ R11, R35, R36, R11 ;  /* 0x00000024230b8223 */ /* 0x000fe2000001000b */
[----:B------:R-:W-:Y:S01]  /*2fb0*/  @!P0 MOV R24, R40 ;  /* 0x0000002800188202 */ /* 0x000fe20000000f00 */
[----:B------:R-:W-:Y:S01]  /*2fc0*/  @!P0 HADD2.F32 R39, -RZ, R39.H1_H1 ;  /* 0x30000027ff278230 */ /* 0x000fe20000004100 */
[----:B------:R-:W-:Y:S02]  /*2fd0*/  @!P0 FFMA.FTZ R41, R30, R37, -R41 ;  /* 0x000000251e298223 */ /* 0x000fe40000010829 */
[-C--:B------:R-:W-:Y:S02]  /*2fe0*/  @!P0 FMUL.FTZ R43, R38, R23.reuse ;  /* 0x00000017262b8220 */ /* 0x080fe40000410000 */
[----:B------:R-:W-:Y:S01]  /*2ff0*/  @!P0 FMUL.FTZ R12, R28, R23 ;  /* 0x000000171c0c8220 */ /* 0x000fe20000410000 */
[----:B------:R-:W-:Y:S01]  /*3000*/  @!P0 F2FP.PACK_AB R41, R10, R41 ;  /* 0x000000290a29823e */ /* 0x000fe200000000ff */
[----:B------:R-:W-:Y:S02]  /*3010*/  @!P0 FFMA.FTZ R42, R31, R36, -R42 ;  /* 0x000000241f2a8223 */ /* 0x000fe4000001082a */
[----:B------:R-:W-:Y:S01]  /*3020*/  @!P0 FFMA.FTZ R43, R28, R39, -R43 ;  /* 0x000000271c2b8223 */ /* 0x000fe2000001082b */
[----:B------:R-:W-:Y:S01]  /*3030*/  @!P0 MOV R25, R41 ;  /* 0x0000002900198202 */ /* 0x000fe20000000f00 */
[----:B------:R-:W-:Y:S01]  /*3040*/  @!P0 FFMA.FTZ R12, R38, R39, R12 ;  /* 0x00000027260c8223 */ /* 0x000fe2000001000c */
[----:B------:R-:W-:Y:S04]  /*3050*/  @!P0 F2FP.PACK_AB R42, R11, R42 ;  /* 0x0000002a0b2a823e */ /* 0x000fe800000000ff */
[----:B------:R-:W-:Y:S02]  /*3060*/  @!P0 F2FP.PACK_AB R43, R12, R43 ;  /* 0x0000002b0c2b823e */ /* 0x000fe400000000ff */
[----:B------:R-:W-:Y:S02]  /*3070*/  @!P0 MOV R26, R42 ;  /* 0x0000002a001a8202 */ /* 0x000fe40000000f00 */
[----:B------:R-:W-:Y:S05]  /*3080*/  @!P0 MOV R27, R43 ;  /* 0x0000002b001b8202 */ /* 0x000fea0000000f00 */
[----:B------:R1:W-:Y:S02]  /*3090*/  STG.E.128 [R84.64+0x100], R24 ;  /* 0x0001001854007986 */ /* 0x0003e4000c101d06 */
.L_x_3516:
[----:B------:R-:W-:Y:S05]  /*30a0*/  BSYNC B0 ;  /* 0x0000000000007941 */ /* 0x000fea0003800000 */
.L_x_3515:
[----:B------:R-:W-:Y:S01]  /*30b0*/  BSSY B0, `(.L_x_3517) ;  /* 0x000009f000007945 */ /* 0x000fe20003800000 */
[----:B------:R-:W-:-:S05]  /*30c0*/  @!P5 BRA `(.L_x_3518) ;  /* 0x000009d00000d947 */ /* 0x000fca0003800000 */
[C---:B------:R-:W-:Y:S02]  /*30d0*/  LEA R48, P1, R89.reuse, R118, 0x1 ;  /* 0x0000007659307211 */ /* 0x040fe400078208ff */
[----:B------:R-:W-:Y:S02]  /*30e0*/  ISETP.GE.AND P0, PT, R18, UR4, PT ;  /* 0x0000000412007c0c */ /* 0x000fe4000bf06270 */
[----:B------:R-:W-:Y:S02]  /*30f0*/  SHF.L.U32 R51, R80, 0x1, RZ ;  /* 0x0000000150337819 */ /* 0x000fe400000006ff */
[----:B------:R-:W-:Y:S02]  /*3100*/  LEA.HI.X R49, R89, R119, R88, 0x1, P1 ;  /* 0x0000007759317211 */ /* 0x000fe400008f0c58 */
[-C--:B------:R-:W-:Y:S02]  /*3110*/  IADD3 R32, P1, R20, R51.reuse, RZ ;  /* 0x0000003314207210 */ /* 0x080fe40007f3e0ff */
[----:B------:R-:W-:Y:S01]  /*3120*/  SHF.L.U64.HI R47, R80, 0x1, R78 ;  /* 0x00000001502f7819 */ /* 0x000fe2000001024e */
[----:B-1--4-:R-:W2:Y:S01]  /*3130*/  LDG.E.128 R24, [R48.64] ;  /* 0x0000000630187981 */ /* 0x012ea2000c1e1d00 */
[----:B------:R-:W-:Y:S02]  /*3140*/  IADD3 R42, P5, R44, R51, RZ ;  /* 0x000000332c2a7210 */ /* 0x000fe40007fbe0ff */
[-C--:B------:R-:W-:Y:S02]  /*3150*/  IADD3.X R33, R21, R47.reuse, RZ, P1, !PT ;  /* 0x0000002f15217210 */ /* 0x080fe40000ffe4ff */
[----:B------:R-:W-:Y:S02]  /*3160*/  IADD3.X R43, R45, R47, RZ, P5, !PT ;  /* 0x0000002f2d2b7210 */ /* 0x000fe40002ffe4ff */
[----:B------:R-:W-:Y:S01]  /*3170*/  LEA R46, P5, R54, R84, 0x1 ;  /* 0x00000054362e7211 */ /* 0x000fe200078a08ff */
[----:B------:R-:W3:Y:S01]  /*3180*/  @!P0 LDG.E.64 R22, [R32.64] ;  /* 0x0000000620168981 */ /* 0x000ee2000c1e1b00 */
[----:B------:R-:W-:Y:S05]  /*3190*/  ISETP.GE.AND P1, PT, R15, UR4, PT ;  /* 0x000000040f007c0c */ /* 0x000fea000bf26270 */
[----:B------:R-:W4:Y:S01]  /*31a0*/  @!P0 LDG.E.64 R40, [R42.64] ;  /* 0x000000062a288981 */ /* 0x000f22000c1e1b00 */
[--C-:B---3--:R-:W-:Y:S01]  /*31b0*/  @!P0 HADD2.F32 R31, -RZ, R22.reuse.H0_H0 ;  /* 0x20000016ff1f8230 */ /* 0x108fe20000004100 */
[----:B--2---:R-:W-:Y:S01]  /*31c0*/  @!P0 MOV R28, R24 ;  /* 0x00000018001c8202 */ /* 0x004fe20000000f00 */
[----:B------:R-:W-:Y:S01]  /*31d0*/  @!P0 HADD2.F32 R29, -RZ, R22.H1_H1 ;  /* 0x30000016ff1d8230 */ /* 0x000fe20000004100 */
[----:B------:R-:W-:Y:S01]  /*31e0*/  @!P0 MOV R30, R25 ;  /* 0x00000019001e8202 */ /* 0x000fe20000000f00 */
[--C-:B------:R-:W-:Y:S02]  /*31f0*/  @!P0 HADD2.F32 R22, -RZ, R23.reuse.H0_H0 ;  /* 0x20000017ff168230 */ /* 0x100fe40000004100 */
[--C-:B------:R-:W-:Y:S02]  /*3200*/  @!P0 HADD2.F32 R36, -RZ, R28.reuse.H1_H1 ;  /* 0x3000001cff248230 */ /* 0x100fe40000004100 */
[----:B------:R-:W-:Y:S02]  /*3210*/  @!P0 HADD2.F32 R28, -RZ, R28.H0_H0 ;  /* 0x2000001cff1c8230 */ /* 0x000fe40000004100 */
[----:B----4-:R-:W-:Y:S01]  /*3220*/  @!P0 HADD2.F32 R37, -RZ, R40.H0_H0 ;  /* 0x20000028ff258230 */ /* 0x010fe20000004100 */
        /* <DEDUP_REMOVED lines=24> */
[----:B------:R-:W-:Y:S01]  /*33b0*/  @!P0 FFMA.FTZ R3, R37, R38, R3 ;  /* 0x0000002625038223 */ /* 0x000fe20000010003 */
[----:B------:R-:W-:Y:S01]  /*33c0*/  LEA.HI.X R47, R54, R83, R53, 0x1, P5 ;  /* 0x00000053362f7211 */ /* 0x000fe200028f0c35 */
        /* <DEDUP_REMOVED lines=47> */
[----:B------:R-:W-:Y:S02]  /*36c0*/  @!P1 FFMA.FTZ R51, R26, R39, -R51 ;  /* 0x000000271a339223 */ /* 0x000fe40000010833 */
[----:B------:R-:W-:Y:S01]  /*36d0*/  @!P1 FFMA.FTZ R132, R27, R38, -R132 ;  /* 0x000000261b849223 */ /* 0x000fe20000010884 */
[----:B------:R-:W-:Y:S01]  /*36e0*/  @!P1 MOV R28, R50 ;  /* 0x00000032001c9202 */ /* 0x000fe20000000f00 */
[----:B------:R-:W-:Y:S02]  /*36f0*/  @!P1 FFMA.FTZ R85, R24, R41, -R85 ;  /* 0x0000002918559223 */ /* 0x000fe40000010855 */
[----:B------:R-:W-:Y:S02]  /*3700*/  @!P1 FFMA.FTZ R6, R36, R39, R6 ;  /* 0x0000002724069223 */ /* 0x000fe40000010006 */
[----:B------:R-:W-:Y:S02]  /*3710*/  @!P1 FFMA.FTZ R7, R37, R38, R7 ;  /* 0x0000002625079223 */ /* 0x000fe40000010007 */
[----:B------:R-:W-:Y:S01]  /*3720*/  @!P1 FFMA.FTZ R8, R40, R41, R8 ;  /* 0x0000002928089223 */ /* 0x000fe20000010008 */
[----:B------:R-:W-:Y:S02]  /*3730*/  @!P1 F2FP.PACK_AB R51, R6, R51 ;  /* 0x000000330633923e */ /* 0x000fe400000000ff */
[----:B------:R-:W-:Y:S02]  /*3740*/  @!P1 F2FP.PACK_AB R132, R7, R132 ;  /* 0x000000840784923e */ /* 0x000fe400000000ff */
[----:B------:R-:W-:Y:S02]  /*3750*/  @!P1 F2FP.PACK_AB R85, R8, R85 ;  /* 0x000000550855923e */ /* 0x000fe400000000ff */
[----:B------:R-:W-:Y:S02]  /*3760*/  @!P1 MOV R29, R51 ;  /* 0x00000033001d9202 */ /* 0x000fe40000000f00 */
        /* <DEDUP_REMOVED lines=51> */
.L_x_3518:
[----:B------:R-:W-:Y:S05]  /*3aa0*/  BSYNC B0 ;  /* 0x0000000000007941 */ /* 0x000fea0003800000 */
.L_x_3517:
[----:B------:R-:W-:Y:S01]  /*3ab0*/  BSSY B0, `(.L_x_3519) ;  /* 0x00000a7000007945 */ /* 0x000fe20003800000 */
[----:B------:R-:W-:-:S05]  /*3ac0*/  @!P4 BRA `(.L_x_3520) ;  /* 0x00000a500000c947 */ /* 0x000fca0003800000 */
[----:B------:R-:W-:Y:S02]  /*3ad0*/  LEA R50, P1, R91, R118, 0x1 ;  /* 0x000000765b327211 */ /* 0x000fe400078208ff */
[----:B------:R-:W-:Y:S02]  /*3ae0*/  SHF.L.U32 R49, R77, 0x1, RZ ;  /* 0x000000014d317819 */ /* 0x000fe400000006ff */
[----:B------:R-:W-:Y:S02]  /*3af0*/  ISETP.GE.AND P0, PT, R18, UR4, PT ;  /* 0x0000000412007c0c */ /* 0x000fe4000bf06270 */
[----:B------:R-:W-:Y:S02]  /*3b00*/  LEA.HI.X R51, R91, R119, R90, 0x1, P1 ;  /* 0x000000775b337211 */ /* 0x000fe400008f0c5a */
[-C--:B------:R-:W-:Y:S02]  /*3b10*/  IADD3 R32, P1, R20, R49.reuse, RZ ;  /* 0x0000003114207210 */ /* 0x080fe40007f3e0ff */
[----:B-1----:R-:W-:Y:S01]  /*3b20*/  SHF.L.U64.HI R47, R77, 0x1, R76 ;  /* 0x000000014d2f7819 */ /* 0x002fe2000001024c */
[----:B----4-:R-:W2:Y:S01]  /*3b30*/  LDG.E.128 R24, [R50.64] ;  /* 0x0000000632187981 */ /* 0x010ea2000c1e1d00 */
[----:B------:R-:W-:Y:S02]  /*3b40*/  IADD3 R42, P4, R44, R49, RZ ;  /* 0x000000312c2a7210 */ /* 0x000fe40007f9e0ff */
[-C--:B------:R-:W-:Y:S02]  /*3b50*/  IADD3.X R33, R21, R47.reuse, RZ, P1, !PT ;  /* 0x0000002f15217210 */ /* 0x080fe40000ffe4ff */
[----:B------:R-:W-:Y:S02]  /*3b60*/  IADD3.X R43, R45, R47, RZ, P4, !PT ;  /* 0x0000002f2d2b7210 */ /* 0x000fe400027fe4ff */
[----:B------:R-:W-:Y:S01]  /*3b70*/  LEA R150, P5, R146, R84, 0x1 ;  /* 0x0000005492967211 */ /* 0x000fe200078a08ff */
[----:B------:R-:W3:Y:S01]  /*3b80*/  @!P0 LDG.E.64 R22, [R32.64] ;  /* 0x0000000620168981 */ /* 0x000ee2000c1e1b00 */
[----:B------:R-:W-:Y:S02]  /*3b90*/  LEA R148, P4, R94, R118, 0x1 ;  /* 0x000000765e947211 */ /* 0x000fe400078808ff */
[----:B------:R-:W-:Y:S02]  /*3ba0*/  LEA.HI.X R151, R146, R83, R92, 0x1, P5 ;  /* 0x0000005392977211 */ /* 0x000fe400028f0c5c */
[----:B------:R-:W-:Y:S01]  /*3bb0*/  ISETP.GE.AND P1, PT, R15, UR4, PT ;  /* 0x000000040f007c0c */ /* 0x000fe2000bf26270 */
[----:B------:R-:W4:Y:S01]  /*3bc0*/  @!P0 LDG.E.64 R38, [R42.64] ;  /* 0x000000062a268981 */ /* 0x000f22000c1e1b00 */
[----:B------:R-:W-:Y:S01]  /*3bd0*/  LEA.HI.X R149, R94, R119, R93, 0x1, P4 ;  /* 0x000000775e957211 */ /* 0x000fe200020f0c5d */
        /* <DEDUP_REMOVED lines=11> */
[----:B------:R-:W-:Y:S01]  /*3c90*/  @!P0 HADD2.F32 R23, -RZ, R23.H1_H1 ;  /* 0x30000017ff178230 */ /* 0x000fe20000004100 */
[----:B------:R-:W-:Y:S01]  /*3ca0*/  @!P0 IMAD.MOV.U32 R31, RZ, RZ, R26 ;  /* 0x000000ffff1f8224 */ /* 0x000fe200078e001a */
[----:B------:R-:W-:Y:S01]  /*3cb0*/  @!P0 HADD2.F32 R35, -RZ, R29.H0_H0 ;  /* 0x2000001dff238230 */ /* 0x000fe20000004100 */
[----:B------:R-:W-:Y:S01]  /*3cc0*/  @!P0 FFMA.FTZ R47, R28, R37, -R47 ;  /* 0x000000251c2f8223 */ /* 0x000fe2000001082f */
[----:B------:R-:W-:Y:S01]  /*3cd0*/  @!P0 MOV R28, R27 ;  /* 0x0000001b001c8202 */ /* 0x000fe20000000f00 */
[----:B------:R-:W-:Y:S01]  /*3ce0*/  @!P0 FFMA.FTZ R0, R36, R37, R0 ;  /* 0x0000002524008223 */ /* 0x000fe20000010000 */
[--C-:B------:R-:W-:Y:S01]  /*3cf0*/  @!P0 HADD2.F32 R40, -RZ, R39.reuse.H0_H0 ;  /* 0x20000027ff288230 */ /* 0x100fe20000004100 */
[-C--:B------:R-:W-:Y:S01]  /*3d00*/  @!P0 FMUL.FTZ R2, R35, R30.reuse ;  /* 0x0000001e23028220 */ /* 0x080fe20000410000 */
[----:B------:R-:W-:Y:S02]  /*3d10*/  @!P0 HADD2.F32 R41, -RZ, R39.H1_H1 ;  /* 0x30000027ff298230 */ /* 0x000fe40000004100 */
[----:B------:R-:W-:Y:S01]  /*3d20*/  @!P0 HADD2.F32 R39, -RZ, R29.H1_H1 ;  /* 0x3000001dff278230 */ /* 0x000fe20000004100 */
[----:B------:R-:W-:Y:S01]  /*3d30*/  @!P0 F2FP.PACK_AB R47, R0, R47 ;  /* 0x0000002f002f823e */ /* 0x000fe200000000ff */
[--C-:B------:R-:W-:Y:S02]  /*3d40*/  @!P0 HADD2.F32 R29, -RZ, R31.reuse.H0_H0 ;  /* 0x2000001fff1d8230 */ /* 0x100fe40000004100 */
[--C-:B------:R-:W-:Y:S01]  /*3d50*/  @!P0 HADD2.F32 R37, -RZ, R28.reuse.H1_H1 ;  /* 0x3000001cff258230 */ /* 0x100fe20000004100 */
[----:B------:R-:W-:Y:S01]  /*3d60*/  @!P0 FMUL.FTZ R49, R39, R30 ;  /* 0x0000001e27318220 */ /* 0x000fe20000410000 */
[----:B------:R-:W-:Y:S01]  /*3d70*/  @!P0 HADD2.F32 R28, -RZ, R28.H0_H0 ;  /* 0x2000001cff1c8230 */ /* 0x000fe20000004100 */
[----:B------:R-:W-:Y:S01]  /*3d80*/  @!P0 FMUL.FTZ R3, R29, R22 ;  /* 0x000000161d038220 */ /* 0x000fe20000410000 */
[----:B------:R-:W-:Y:S01]  /*3d90*/  @!P0 HADD2.F32 R36, -RZ, R31.H1_H1 ;  /* 0x3000001fff248230 */ /* 0x000fe20000004100 */
[----:B------:R-:W-:Y:S01]  /*3da0*/  @!P0 FMUL.FTZ R48, R37, R23 ;  /* 0x0000001725308220 */ /* 0x000fe20000410000 */
[----:B------:R-:W-:Y:S01]  /*3db0*/  @!P0 MOV R24, R47 ;  /* 0x0000002f00188202 */ /* 0x000fe20000000f00 */
[----:B------:R-:W-:Y:S02]  /*3dc0*/  @!P0 FFMA.FTZ R2, R39, R38, R2 ;  /* 0x0000002627028223 */ /* 0x000fe40000010002 */
[----:B------:R-:W-:Y:S02]  /*3dd0*/  @!P0 FMUL.FTZ R4, R28, R23 ;  /* 0x000000171c048220 */ /* 0x000fe40000410000 */
[C---:B------:R-:W-:Y:S02]  /*3de0*/  @!P0 FMUL.FTZ R46, R36.reuse, R22 ;  /* 0x00000016242e8220 */ /* 0x040fe40000410000 */
[----:B------:R-:W-:Y:S02]  /*3df0*/  @!P0 FFMA.FTZ R3, R36, R40, R3 ;  /* 0x0000002824038223 */ /* 0x000fe40000010003 */
[----:B------:R-:W-:Y:S02]  /*3e00*/  @!P0 FFMA.FTZ R49, R35, R38, -R49 ;  /* 0x0000002623318223 */ /* 0x000fe40000010831 */
[-C--:B------:R-:W-:Y:S02]  /*3e10*/  @!P0 FFMA.FTZ R48, R28, R41.reuse, -R48 ;  /* 0x000000291c308223 */ /* 0x080fe40000010830 */
[----:B------:R-:W-:Y:S01]  /*3e20*/  @!P0 FFMA.FTZ R4, R37, R41, R4 ;  /* 0x0000002925048223 */ /* 0x000fe20000010004 */
[----:B------:R-:W-:Y:S01]  /*3e30*/  @!P0 F2FP.PACK_AB R50, R2, R49 ;  /* 0x000000310232823e */ /* 0x000fe200000000ff */
[----:B------:R-:W-:Y:S03]  /*3e40*/  @!P0 FFMA.FTZ R46, R29, R40, -R46 ;  /* 0x000000281d2e8223 */ /* 0x000fe6000001082e */
[----:B------:R-:W-:Y:S02]  /*3e50*/  @!P0 F2FP.PACK_AB R49, R4, R48 ;  /* 0x000000300431823e */ /* 0x000fe400000000ff */
[----:B------:R-:W-:Y:S02]  /*3e60*/  @!P0 F2FP.PACK_AB R46, R3, R46 ;  /* 0x0000002e032e823e */ /* 0x000fe400000000ff */
[----:B------:R-:W-:Y:S01]  /*3e70*/  @!P0 MOV R25, R50 ;  /* 0x0000003200198202 */ /* 0x000fe20000000f00 */
[----:B------:R-:W-:Y:S01]  /*3e80*/  @!P0 IMAD.MOV.U32 R27, RZ, RZ, R49 ;  /* 0x000000ffff1b8224 */ /* 0x000fe200078e0031 */
[----:B------:R-:W-:Y:S02]  /*3e90*/  @!P0 MOV R26, R46 ;  /* 0x0000002e001a8202 */ /* 0x000fe40000000f00 */
[----:B------:R-:W-:Y:S02]  /*3ea0*/  LEA R50, P4, R98, R118, 0x1 ;  /* 0x0000007662327211 */ /* 0x000fe400078808ff */
[----:B------:R-:W-:Y:S01]  /*3eb0*/  ISETP.GE.AND P0, PT, R14, UR4, PT ;  /* 0x000000040e007c0c */ /* 0x000fe2000bf06270 */
[----:B------:R1:W-:Y:S01]  /*3ec0*/  STG.E.128 [R150.64], R24 ;  /* 0x0000001896007986 */ /* 0x0003e2000c101d06 */
[----:B------:R-:W-:Y:S07]  /*3ed0*/  LEA.HI.X R51, R98, R119, R97, 0x1, P4 ;  /* 0x0000007762337211 */ /* 0x000fee00020f0c61 */
[----:B------:R2:W3:Y:S08]  /*3ee0*/  LDG.E.128 R28, [R148.64] ;  /* 0x00000006941c7981 */ /* 0x0004f0000c1e1d00 */
[----:B------:R-:W4:Y:S06]  /*3ef0*/  @!P1 LDG.E.64 R22, [R32.64+0x40] ;  /* 0x0000400620169981 */ /* 0x000f2c000c1e1b00 */
[----:B------:R-:W5:Y:S01]  /*3f00*/  @!P1 LDG.E.64 R38, [R42.64+0x40] ;  /* 0x000040062a269981 */ /* 0x000f62000c1e1b00 */
[C---:B--2---:R-:W-:Y:S04]  /*3f10*/  LEA R148, P5, R95.reuse, R84, 0x1 ;  /* 0x000000545f947211 */ /* 0x044fe800078a08ff */
[----:B------:R-:W-:Y:S02]  /*3f20*/  LEA.HI.X R149, R95, R83, R96, 0x1, P5 ;  /* 0x000000535f957211 */ /* 0x000fe400028f0c60 */
[----:B---3--:R-:W-:Y:S02]  /*3f30*/  @!P1 MOV R34, R28 ;  /* 0x0000001c00229202 */ /* 0x008fe40000000f00 */
[----:B-1----:R-:W-:Y:S02]  /*3f40*/  @!P1 MOV R25, R29 ;  /* 0x0000001d00199202 */ /* 0x002fe40000000f00 */
[----:B------:R-:W-:Y:S01]  /*3f50*/  @!P1 MOV R27, R30 ;  /* 0x0000001e001b9202 */ /* 0x000fe20000000f00 */
[--C-:B------:R-:W-:Y:S02]  /*3f60*/  @!P1 HADD2.F32 R36, -RZ, R34.reuse.H1_H1 ;  /* 0x30000022ff249230 */ /* 0x100fe40000004100 */
[----:B------:R-:W-:Y:S02]  /*3f70*/  @!P1 HADD2.F32 R24, -RZ, R34.H0_H0 ;  /* 0x20000022ff189230 */ /* 0x000fe40000004100 */
[--C-:B----4-:R-:W-:Y:S02]  /*3f80*/  @!P1 HADD2.F32 R35, -RZ, R22.reuse.H0_H0 ;  /* 0x20000016ff239230 */ /* 0x110fe40000004100 */
[----:B------:R-:W-:Y:S02]  /*3f90*/  @!P1 HADD2.F32 R26, -RZ, R22.H1_H1 ;  /* 0x30000016ff1a9230 */ /* 0x000fe40000004100 */
[--C-:B------:R-:W-:Y:S01]  /*3fa0*/  @!P1 HADD2.F32 R22, -RZ, R23.reuse.H0_H0 ;  /* 0x20000017ff169230 */ /* 0x100fe20000004100 */
[-C--:B------:R-:W-:Y:S01]  /*3fb0*/  @!P1 FMUL.FTZ R46, R36, R35.reuse ;  /* 0x00000023242e9220 */ /* 0x080fe20000410000 */
[----:B-----5:R-:W-:Y:S01]  /*3fc0*/  @!P1 HADD2.F32 R37, -RZ, R38.H0_H0 ;  /* 0x20000026ff259230 */ /* 0x020fe20000004100 */
[C---:B------:R-:W-:Y:S01]  /*3fd0*/  @!P1 FMUL.FTZ R5, R24.reuse, R35 ;  /* 0x0000002318059220 */ /* 0x040fe20000410000 */
[----:B------:R-:W-:Y:S02]  /*3fe0*/  @!P1 HADD2.F32 R23, -RZ, R23.H1_H1 ;  /* 0x30000017ff179230 */ /* 0x000fe40000004100 */
[----:B------:R-:W-:Y:S01]  /*3ff0*/  @!P1 HADD2.F32 R35, -RZ, R25.H0_H0 ;  /* 0x20000019ff239230 */ /* 0x000fe20000004100 */
[----:B------:R-:W-:Y:S01]  /*4000*/  @!P1 FFMA.FTZ R46, R24, R37, -R46 ;  /* 0x00000025182e9223 */ /* 0x000fe2000001082e */
[----:B------:R-:W-:Y:S01]  /*4010*/  @!P1 MOV R24, R31 ;  /* 0x0000001f00189202 */ /* 0x000fe20000000f00 */
[----:B------:R-:W-:Y:S01]  /*4020*/  @!P1 FFMA.FTZ R5, R36, R37, R5 ;  /* 0x0000002524059223 */ /* 0x000fe20000010005 */
[--C-:B------:R-:W-:Y:S01]  /*4030*/  @!P1 HADD2.F32 R40, -RZ, R39.reuse.H0_H0 ;  /* 0x20000027ff289230 */ /* 0x100fe20000004100 */
[----:B------:R-:W-:Y:S01]  /*4040*/  @!P1 FMUL.FTZ R6, R35, R26 ;  /* 0x0000001a23069220 */ /* 0x000fe20000410000 */
[----:B------:R-:W-:Y:S02]  /*4050*/  @!P1 HADD2.F32 R41, -RZ, R39.H1_H1 ;  /* 0x30000027ff299230 */ /* 0x000fe40000004100 */
[----:B------:R-:W-:Y:S01]  /*4060*/  @!P1 HADD2.F32 R39, -RZ, R25.H1_H1 ;  /* 0x30000019ff279230 */ /* 0x000fe20000004100 */
[----:B------:R-:W-:Y:S01]  /*4070*/  @!P1 F2FP.PACK_AB R46, R5, R46 ;  /* 0x0000002e052e923e */ /* 0x000fe200000000ff */
[--C-:B------:R-:W-:Y:S02]  /*4080*/  @!P1 HADD2.F32 R25, -RZ, R27.reuse.H0_H0 ;  /* 0x2000001bff199230 */ /* 0x100fe40000004100 */
[----:B------:R-:W-:Y:S01]  /*4090*/  @!P1 HADD2.F32 R36, -RZ, R27.H1_H1 ;  /* 0x3000001bff249230 */ /* 0x000fe20000004100 */
[----:B------:R-:W-:Y:S01]  /*40a0*/  @!P1 FMUL.FTZ R47, R39, R26 ;  /* 0x0000001a272f9220 */ /* 0x000fe20000410000 */
[--C-:B------:R-:W-:Y:S01]  /*40b0*/  @!P1 HADD2.F32 R37, -RZ, R24.reuse.H1_H1 ;  /* 0x30000018ff259230 */ /* 0x100fe20000004100 */
[-C--:B------:R-:W-:Y:S01]  /*40c0*/  @!P1 FMUL.FTZ R7, R25, R22.reuse ;  /* 0x0000001619079220 */ /* 0x080fe20000410000 */
[----:B------:R-:W-:Y:S01]  /*40d0*/  @!P1 HADD2.F32 R24, -RZ, R24.H0_H0 ;  /* 0x20000018ff189230 */ /* 0x000fe20000004100 */
[----:B------:R-:W-:Y:S01]  /*40e0*/  @!P1 FMUL.FTZ R48, R36, R22 ;  /* 0x0000001624309220 */ /* 0x000fe20000410000 */
[----:B------:R-:W-:Y:S01]  /*40f0*/  @!P1 HADD2.F32 R38, -RZ, R38.H1_H1 ;  /* 0x30000026ff269230 */ /* 0x000fe20000004100 */
[-C--:B------:R-:W-:Y:S02]  /*4100*/  @!P1 FMUL.FTZ R49, R37, R23.reuse ;  /* 0x0000001725319220 */ /* 0x080fe40000410000 */
[C---:B------:R-:W-:Y:S02]  /*4110*/  @!P1 FMUL.FTZ R8, R24.reuse, R23 ;  /* 0x0000001718089220 */ /* 0x040fe40000410000 */
[----:B------:R-:W-:Y:S02]  /*4120*/  @!P1 FFMA.FTZ R48, R25, R40, -R48 ;  /* 0x0000002819309223 */ /* 0x000fe40000010830 */
[-C--:B------:R-:W-:Y:S02]  /*4130*/  @!P1 FFMA.FTZ R49, R24, R41.reuse, -R49 ;  /* 0x0000002918319223 */ /* 0x080fe40000010831 */
[----:B------:R-:W-:Y:S02]  /*4140*/  @!P1 FFMA.FTZ R6, R39, R38, R6 ;  /* 0x0000002627069223 */ /* 0x000fe40000010006 */
[----:B------:R-:W-:Y:S02]  /*4150*/  @!P1 FFMA.FTZ R7, R36, R40, R7 ;  /* 0x0000002824079223 */ /* 0x000fe40000010007 */
[----:B------:R-:W-:Y:S02]  /*4160*/  @!P1 FFMA.FTZ R47, R35, R38, -R47 ;  /* 0x00000026232f9223 */ /* 0x000fe4000001082f */
[----:B------:R-:W-:Y:S01]  /*4170*/  @!P1 FFMA.FTZ R8, R37, R41, R8 ;  /* 0x0000002925089223 */ /* 0x000fe20000010008 */
[----:B------:R-:W-:Y:S01]  /*4180*/  @!P1 F2FP.PACK_AB R48, R7, R48 ;  /* 0x000000300730923e */ /* 0x000fe200000000ff */
[----:B------:R-:W-:Y:S01]  /*4190*/  @!P1 IMAD.MOV.U32 R28, RZ, RZ, R46 ;  /* 0x000000ffff1c9224 */ /* 0x000fe200078e002e */
[----:B------:R-:W-:Y:S02]  /*41a0*/  @!P1 F2FP.PACK_AB R47, R6, R47 ;  /* 0x0000002f062f923e */ /* 0x000fe400000000ff */
[----:B------:R-:W-:Y:S02]  /*41b0*/  @!P1 F2FP.PACK_AB R49, R8, R49 ;  /* 0x000000310831923e */ /* 0x000fe400000000ff */
[----:B------:R-:W-:Y:S02]  /*41c0*/  @!P1 MOV R29, R47 ;  /* 0x0000002f001d9202 */ /* 0x000fe40000000f00 */
[----:B------:R-:W-:Y:S02]  /*41d0*/  @!P1 MOV R30, R48 ;  /* 0x00000030001e9202 */ /* 0x000fe40000000f00 */
[----:B------:R-:W-:Y:S05]  /*41e0*/  @!P1 MOV R31, R49 ;  /* 0x00000031001f9202 */ /* 0x000fea0000000f00 */
[----:B------:R1:W-:Y:S08]  /*41f0*/  STG.E.128 [R148.64], R28 ;  /* 0x0000001c94007986 */ /* 0x0003f0000c101d06 */
[----:B------:R2:W1:Y:S08]  /*4200*/  LDG.E.128 R24, [R50.64] ;  /* 0x0000000632187981 */ /* 0x000470000c1e1d00 */
[----:B------:R-:W3:Y:S06]  /*4210*/  @!P0 LDG.E.64 R22, [R32.64+0x80] ;  /* 0x0000800620168981 */ /* 0x000eec000c1e1b00 */
[----:B------:R-:W4:Y:S01]  /*4220*/  @!P0 LDG.E.64 R42, [R42.64+0x80] ;  /* 0x000080062a2a8981 */ /* 0x000f22000c1e1b00 */
[C---:B--2---:R-:W-:Y:S04]  /*4230*/  LEA R50, P1, R99.reuse, R84, 0x1 ;  /* 0x0000005463327211 */ /* 0x044fe800078208ff */
[----:B------:R-:W-:Y:S01]  /*4240*/  LEA.HI.X R51, R99, R83, R100, 0x1, P1 ;  /* 0x0000005363337211 */ /* 0x000fe200008f0c64 */
[----:B-1----:R-:W-:Y:S01]  /*4250*/  @!P0 IMAD.MOV.U32 R31, RZ, RZ, R26 ;  /* 0x000000ffff1f8224 */ /* 0x002fe200078e001a */
[----:B------:R-:W-:Y:S02]  /*4260*/  @!P0 MOV R34, R24 ;  /* 0x0000001800228202 */ /* 0x000fe40000000f00 */
[----:B------:R-:W-:Y:S03]  /*4270*/  @!P0 MOV R30, R25 ;  /* 0x00000019001e8202 */ /* 0x000fe60000000f00 */
[----:B------:R-:W-:Y:S02]  /*4280*/  @!P0 HADD2.F32 R36, -RZ, R34.H1_H1 ;  /* 0x30000022ff248230 */ /* 0x000fe40000004100 */
[----:B---3--:R-:W-:Y:S02]  /*4290*/  @!P0 HADD2.F32 R35, -RZ, R22.H0_H0 ;  /* 0x20000016ff238230 */ /* 0x008fe40000004100 */
[----:B------:R-:W-:Y:S02]  /*42a0*/  @!P0 HADD2.F32 R28, -RZ, R34.H0_H0 ;  /* 0x20000022ff1c8230 */ /* 0x000fe40000004100 */
[----:B------:R-:W-:Y:S01]  /*42b0*/  @!P0 HADD2.F32 R29, -RZ, R22.H1_H1 ;  /* 0x30000016ff1d8230 */ /* 0x000fe20000004100 */
        /* <DEDUP_REMOVED lines=16> */
[--C-:B------:R-:W-:Y:S01]  /*43c0*/  @!P0 HADD2.F32 R40, -RZ, R28.reuse.H1_H1 ;  /* 0x3000001cff288230 */ /* 0x100fe20000004100 */
[----:B------:R-:W-:Y:S01]  /*43d0*/  @!P0 FFMA.FTZ R10, R36, R39, R10 ;  /* 0x00000027240a8223 */ /* 0x000fe2000001000a */
[----:B------:R-:W-:Y:S01]  /*43e0*/  @!P0 F2FP.PACK_AB R46, R9, R46 ;  /* 0x0000002e092e823e */ /* 0x000fe200000000ff */
[-C--:B------:R-:W-:Y:S01]  /*43f0*/  @!P0 FMUL.FTZ R11, R31, R22.reuse ;  /* 0x000000161f0b8220 */ /* 0x080fe20000410000 */
[----:B------:R-:W-:Y:S01]  /*4400*/  @!P0 HADD2.F32 R28, -RZ, R28.H0_H0 ;  /* 0x2000001cff1c8230 */ /* 0x000fe20000004100 */
[C---:B------:R-:W-:Y:S01]  /*4410*/  @!P0 FMUL.FTZ R48, R37.reuse, R22 ;  /* 0x0000001625308220 */ /* 0x040fe20000410000 */
[----:B------:R-:W-:Y:S01]  /*4420*/  @!P0 F2FP.PACK_AB R47, R10, R47 ;  /* 0x0000002f0a2f823e */ /* 0x000fe200000000ff */
[----:B------:R-:W-:Y:S01]  /*4430*/  @!P0 HADD2.F32 R23, -RZ, R23.H1_H1 ;  /* 0x30000017ff178230 */ /* 0x000fe20000004100 */
[----:B------:R-:W-:Y:S01]  /*4440*/  @!P0 MOV R24, R46 ;  /* 0x0000002e00188202 */ /* 0x000fe20000000f00 */
[-C--:B------:R-:W-:Y:S01]  /*4450*/  @!P0 FFMA.FTZ R11, R37, R38.reuse, R11 ;  /* 0x00000026250b8223 */ /* 0x080fe2000001000b */
[----:B------:R-:W-:Y:S01]  /*4460*/  @!P0 MOV R25, R47 ;  /* 0x0000002f00198202 */ /* 0x000fe20000000f00 */
[----:B------:R-:W-:Y:S01]  /*4470*/  @!P0 FFMA.FTZ R48, R31, R38, -R48 ;  /* 0x000000261f308223 */ /* 0x000fe20000010830 */
[----:B------:R-:W-:Y:S01]  /*4480*/  @!P0 HADD2.F32 R41, -RZ, R43.H1_H1 ;  /* 0x3000002bff298230 */ /* 0x000fe20000004100 */
[-C--:B------:R-:W-:Y:S02]  /*4490*/  @!P0 FMUL.FTZ R49, R40, R23.reuse ;  /* 0x0000001728318220 */ /* 0x080fe40000410000 */
[C---:B------:R-:W-:Y:S01]  /*44a0*/  @!P0 FMUL.FTZ R12, R28.reuse, R23 ;  /* 0x000000171c0c8220 */ /* 0x040fe20000410000 */
[----:B------:R-:W-:Y:S01]  /*44b0*/  @!P0 F2FP.PACK_AB R48, R11, R48 ;  /* 0x000000300b30823e */ /* 0x000fe200000000ff */
[-C--:B------:R-:W-:Y:S02]  /*44c0*/  @!P0 FFMA.FTZ R49, R28, R41.reuse, -R49 ;  /* 0x000000291c318223 */ /* 0x080fe40000010831 */
[----:B------:R-:W-:Y:S01]  /*44d0*/  @!P0 FFMA.FTZ R12, R40, R41, R12 ;  /* 0x00000029280c8223 */ /* 0x000fe2000001000c */
[----:B------:R-:W-:Y:S04]  /*44e0*/  @!P0 MOV R26, R48 ;  /* 0x00000030001a8202 */ /* 0x000fe80000000f00 */
[----:B------:R-:W-:Y:S04]  /*44f0*/  @!P0 F2FP.PACK_AB R49, R12, R49 ;  /* 0x000000310c31823e */ /* 0x000fe800000000ff */
[----:B------:R-:W-:Y:S05]  /*4500*/  @!P0 MOV R27, R49 ;  /* 0x00000031001b8202 */ /* 0x000fea0000000f00 */
[----:B------:R1:W-:Y:S02]  /*4510*/  STG.E.128 [R50.64], R24 ;  /* 0x0000001832007986 */ /* 0x0003e4000c101d06 */
.L_x_3520:
[----:B------:R-:W-:Y:S05]  /*4520*/  BSYNC B0 ;  /* 0x0000000000007941 */ /* 0x000fea0003800000 */
.L_x_3519:
[----:B------:R-:W-:Y:S01]  /*4530*/  BSSY B0, `(.L_x_3521) ;  /* 0x00000ab000007945 */ /* 0x000fe20003800000 */
[----:B------:R-:W-:-:S05]  /*4540*/  @!P2 BRA `(.L_x_3522) ;  /* 0x00000a900000a947 */ /* 0x000fca0003800000 */
[----:B-1----:R-:W-:Y:S02]  /*4550*/  MOV R47, 0x60 ;  /* 0x00000060002f7802 */ /* 0x002fe40000000f00 */
[----:B------:R-:W-:Y:S02]  /*4560*/  ISETP.GE.AND P0, PT, R18, UR4, PT ;  /* 0x0000000412007c0c */ /* 0x000fe4000bf06270 */
[----:B------:R-:W-:Y:S01]  /*4570*/  SHF.L.U32 R51, R73, 0x1, RZ ;  /* 0x0000000149337819 */ /* 0x000fe200000006ff */
[----:B------:R-:W-:Y:S01]  /*4580*/  IMAD.WIDE.U32 R148, R47, c[0x0][0x288], R118 ;  /* 0x0000a2002f947a25 */ /* 0x000fe200078e0076 */
[----:B------:R-:W-:Y:S02]  /*4590*/  SHF.L.U64.HI R49, R73, 0x1, R72 ;  /* 0x0000000149317819 */ /* 0x000fe40000010248 */
[-C--:B------:R-:W-:Y:S01]  /*45a0*/  IADD3 R32, P1, R20, R51.reuse, RZ ;  /* 0x0000003314207210 */ /* 0x080fe20007f3e0ff */
[----:B------:R-:W-:Y:S01]  /*45b0*/  IMAD R46, R47, c[0x0][0x28c], RZ ;  /* 0x0000a3002f2e7a24 */ /* 0x000fe200078e02ff */
[----:B------:R-:W-:Y:S02]  /*45c0*/  IADD3 R42, P2, R44, R51, RZ ;  /* 0x000000332c2a7210 */ /* 0x000fe40007f5e0ff */
[-C--:B------:R-:W-:Y:S02]  /*45d0*/  IADD3.X R33, R21, R49.reuse, RZ, P1, !PT ;  /* 0x0000003115217210 */ /* 0x080fe40000ffe4ff */
[----:B------:R-:W-:Y:S02]  /*45e0*/  IADD3 R149, R149, R46, RZ ;  /* 0x0000002e95957210 */ /* 0x000fe40007ffe0ff */
[----:B------:R-:W-:Y:S01]  /*45f0*/  IADD3.X R43, R45, R49, RZ, P2, !PT ;  /* 0x000000312d2b7210 */ /* 0x000fe200017fe4ff */
[----:B----4-:R-:W2:Y:S01]  /*4600*/  @!P0 LDG.E.64 R22, [R32.64] ;  /* 0x0000000620168981 */ /* 0x010ea2000c1e1b00 */
[----:B------:R-:W-:Y:S02]  /*4610*/  MOV R85, R83 ;  /* 0x0000005300557202 */ /* 0x000fe40000000f00 */
[C---:B------:R-:W-:Y:S02]  /*4620*/  LEA R150, P2, R102.reuse, R118, 0x1 ;  /* 0x0000007666967211 */ /* 0x040fe400078408ff */
[----:B------:R-:W-:Y:S01]  /*4630*/  ISETP.GE.AND P1, PT, R15, UR4, PT ;  /* 0x000000040f007c0c */ /* 0x000fe2000bf26270 */
[----:B------:R1:W3:Y:S01]  /*4640*/  LDG.E.128 R24, [R148.64] ;  /* 0x0000000694187981 */ /* 0x0002e2000c1e1d00 */
[----:B------:R-:W-:Y:S07]  /*4650*/  LEA.HI.X R151, R102, R119, R101, 0x1, P2 ;  /* 0x0000007766977211 */ /* 0x000fee00010f0c65 */
[----:B------:R-:W4:Y:S01]  /*4660*/  @!P0 LDG.E.64 R40, [R42.64] ;  /* 0x000000062a288981 */ /* 0x000f22000c1e1b00 */
[C---:B-1----:R-:W-:Y:S04]  /*4670*/  IMAD.WIDE.U32 R148, R47.reuse, c[0x0][0x198], R84 ;  /* 0x000066002f947a25 */ /* 0x042fe800078e0054 */
[----:B------:R-:W-:Y:S05]  /*4680*/  IMAD R47, R47, c[0x0][0x19c], RZ ;  /* 0x000067002f2f7a24 */ /* 0x000fea00078e02ff */
[----:B------:R-:W-:Y:S01]  /*4690*/  IADD3 R149, R149, R47, RZ ;  /* 0x0000002f95957210 */ /* 0x000fe20007ffe0ff */
[----:B----4-:R-:W-:Y:S01]  /*46a0*/  @!P0 HADD2.F32 R37, -RZ, R40.H0_H0 ;  /* 0x20000028ff258230 */ /* 0x010fe20000004100 */
[----:B---3--:R-:W-:Y:S01]  /*46b0*/  @!P0 MOV R28, R24 ;  /* 0x00000018001c8202 */ /* 0x008fe20000000f00 */
[--C-:B--2---:R-:W-:Y:S01]  /*46c0*/  @!P0 HADD2.F32 R31, -RZ, R22.reuse.H0_H0 ;  /* 0x20000016ff1f8230 */ /* 0x104fe20000004100 */
[----:B------:R-:W-:Y:S01]  /*46d0*/  @!P0 MOV R30, R25 ;  /* 0x00000019001e8202 */ /* 0x000fe20000000f00 */
[----:B------:R-:W-:Y:S02]  /*46e0*/  @!P0 HADD2.F32 R29, -RZ, R22.H1_H1 ;  /* 0x30000016ff1d8230 */ /* 0x000fe40000004100 */
[--C-:B------:R-:W-:Y:S02]  /*46f0*/  @!P0 HADD2.F32 R36, -RZ, R28.reuse.H1_H1 ;  /* 0x3000001cff248230 */ /* 0x100fe40000004100 */
[----:B------:R-:W-:Y:S02]  /*4700*/  @!P0 HADD2.F32 R28, -RZ, R28.H0_H0 ;  /* 0x2000001cff1c8230 */ /* 0x000fe40000004100 */
[----:B------:R-:W-:Y:S01]  /*4710*/  @!P0 HADD2.F32 R22, -RZ, R23.H0_H0 ;  /* 0x20000017ff168230 */ /* 0x000fe20000004100 */
        /* <DEDUP_REMOVED lines=27> */
[----:B------:R-:W-:Y:S02]  /*48d0*/  @!P0 FFMA.FTZ R4, R40, R41, R4 ;  /* 0x0000002928048223 */ /* 0x000fe40000010004 */
[----:B------:R-:W-:Y:S02]  /*48e0*/  @!P0 FFMA.FTZ R51, R30, R39, -R51 ;  /* 0x000000271e338223 */ /* 0x000fe40000010833 */
[----:B------:R-:W-:Y:S01]  /*48f0*/  @!P0 FFMA.FTZ R46, R31, R38, -R46 ;  /* 0x000000261f2e8223 */ /* 0x000fe2000001082e */
[----:B------:R-:W-:Y:S02]  /*4900*/  @!P0 F2FP.PACK_AB R47, R4, R48 ;  /* 0x00000030042f823e */ /* 0x000fe400000000ff */
[----:B------:R-:W-:Y:S02]  /*4910*/  @!P0 F2FP.PACK_AB R50, R2, R51 ;  /* 0x000000330232823e */ /* 0x000fe400000000ff */
[----:B------:R-:W-:Y:S01]  /*4920*/  @!P0 F2FP.PACK_AB R46, R3, R46 ;  /* 0x0000002e032e823e */ /* 0x000fe200000000ff */
[----:B------:R-:W-:Y:S01]  /*4930*/  @!P0 IMAD.MOV.U32 R27, RZ, RZ, R47 ;  /* 0x000000ffff1b8224 */ /* 0x000fe200078e002f */
[----:B------:R-:W-:Y:S02]  /*4940*/  @!P0 MOV R25, R50 ;  /* 0x0000003200198202 */ /* 0x000fe40000000f00 */
[----:B------:R-:W-:Y:S02]  /*4950*/  @!P0 MOV R26, R46 ;  /* 0x0000002e001a8202 */ /* 0x000fe40000000f00 */
[----:B------:R-:W-:Y:S02]  /*4960*/  LEA R50, P2, R106, R118, 0x1 ;  /* 0x000000766a327211 */ /* 0x000fe400078408ff */
[----:B------:R-:W-:Y:S01]  /*4970*/  ISETP.GE.AND P0, PT, R14, UR4, PT ;  /* 0x000000040e007c0c */ /* 0x000fe2000bf06270 */
[----:B------:R1:W-:Y:S01]  /*4980*/  STG.E.128 [R148.64], R24 ;  /* 0x0000001894007986 */ /* 0x0003e2000c101d06 */
[----:B------:R-:W-:Y:S07]  /*4990*/  LEA.HI.X R51, R106, R119, R105, 0x1, P2 ;  /* 0x000000776a337211 */ /* 0x000fee00010f0c69 */
[----:B------:R-:W2:Y:S08]  /*49a0*/  LDG.E.128 R28, [R150.64] ;  /* 0x00000006961c7981 */ /* 0x000eb0000c1e1d00 */
[----:B------:R-:W3:Y:S06]  /*49b0*/  @!P1 LDG.E.64 R22, [R32.64+0x40] ;  /* 0x0000400620169981 */ /* 0x000eec000c1e1b00 */
[----:B------:R-:W4:Y:S01]  /*49c0*/  @!P1 LDG.E.64 R38, [R42.64+0x40] ;  /* 0x000040062a269981 */ /* 0x000f22000c1e1b00 */
[C---:B-1----:R-:W-:Y:S04]  /*49d0*/  LEA R148, P4, R103.reuse, R84, 0x1 ;  /* 0x0000005467947211 */ /* 0x042fe800078808ff */
[----:B------:R-:W-:Y:S02]  /*49e0*/  LEA.HI.X R149, R103, R83, R104, 0x1, P4 ;  /* 0x0000005367957211 */ /* 0x000fe400020f0c68 */
[----:B--2---:R-:W-:Y:S02]  /*49f0*/  @!P1 MOV R34, R28 ;  /* 0x0000001c00229202 */ /* 0x004fe40000000f00 */
[----:B------:R-:W-:Y:S02]  /*4a00*/  @!P1 MOV R25, R29 ;  /* 0x0000001d00199202 */ /* 0x000fe40000000f00 */
[----:B------:R-:W-:Y:S01]  /*4a10*/  @!P1 MOV R27, R30 ;  /* 0x0000001e001b9202 */ /* 0x000fe20000000f00 */
[--C-:B------:R-:W-:Y:S02]  /*4a20*/  @!P1 HADD2.F32 R36, -RZ, R34.reuse.H1_H1 ;  /* 0x30000022ff249230 */ /* 0x100fe40000004100 */
[----:B------:R-:W-:Y:S02]  /*4a30*/  @!P1 HADD2.F32 R24, -RZ, R34.H0_H0 ;  /* 0x20000022ff189230 */ /* 0x000fe40000004100 */
[--C-:B---3--:R-:W-:Y:S02]  /*4a40*/  @!P1 HADD2.F32 R35, -RZ, R22.reuse.H0_H0 ;  /* 0x20000016ff239230 */ /* 0x108fe40000004100 */
[----:B------:R-:W-:Y:S02]  /*4a50*/  @!P1 HADD2.F32 R26, -RZ, R22.H1_H1 ;  /* 0x30000016ff1a9230 */ /* 0x000fe40000004100 */
[--C-:B------:R-:W-:Y:S01]  /*4a60*/  @!P1 HADD2.F32 R22, -RZ, R23.reuse.H0_H0 ;  /* 0x20000017ff169230 */ /* 0x100fe20000004100 */
[-C--:B------:R-:W-:Y:S01]  /*4a70*/  @!P1 FMUL.FTZ R46, R36, R35.reuse ;  /* 0x00000023242e9220 */ /* 0x080fe20000410000 */
[----:B----4-:R-:W-:Y:S01]  /*4a80*/  @!P1 HADD2.F32 R37, -RZ, R38.H0_H0 ;  /* 0x20000026ff259230 */ /* 0x010fe20000004100 */
        /* <DEDUP_REMOVED lines=17> */
[-C--:B------:R-:W-:Y:S01]  /*4ba0*/  @!P1 FMUL.FTZ R49, R37, R23.reuse ;  /* 0x0000001725319220 */ /* 0x080fe20000410000 */
[----:B------:R-:W-:Y:S01]  /*4bb0*/  @!P1 HADD2.F32 R36, -RZ, R27.H1_H1 ;  /* 0x3000001bff249230 */ /* 0x000fe20000004100 */
[C---:B------:R-:W-:Y:S01]  /*4bc0*/  @!P1 FMUL.FTZ R8, R24.reuse, R23 ;  /* 0x0000001718089220 */ /* 0x040fe20000410000 */
[----:B------:R-:W-:Y:S01]  /*4bd0*/  @!P1 MOV R28, R46 ;  /* 0x0000002e001c9202 */ /* 0x000fe20000000f00 */
[-C--:B------:R-:W-:Y:S02]  /*4be0*/  @!P1 FFMA.FTZ R49, R24, R41.reuse, -R49 ;  /* 0x0000002918319223 */ /* 0x080fe40000010831 */
[C---:B------:R-:W-:Y:S02]  /*4bf0*/  @!P1 FMUL.FTZ R48, R36.reuse, R22 ;  /* 0x0000001624309220 */ /* 0x040fe40000410000 */
[----:B------:R-:W-:Y:S02]  /*4c00*/  @!P1 FFMA.FTZ R6, R39, R38, R6 ;  /* 0x0000002627069223 */ /* 0x000fe40000010006 */
[-C--:B------:R-:W-:Y:S02]  /*4c10*/  @!P1 FFMA.FTZ R48, R25, R40.reuse, -R48 ;  /* 0x0000002819309223 */ /* 0x080fe40000010830 */
[----:B------:R-:W-:Y:S02]  /*4c20*/  @!P1 FFMA.FTZ R7, R36, R40, R7 ;  /* 0x0000002824079223 */ /* 0x000fe40000010007 */
[----:B------:R-:W-:Y:S02]  /*4c30*/  @!P1 FFMA.FTZ R8, R37, R41, R8 ;  /* 0x0000002925089223 */ /* 0x000fe40000010008 */
[----:B------:R-:W-:Y:S01]  /*4c40*/  @!P1 FFMA.FTZ R47, R35, R38, -R47 ;  /* 0x00000026232f9223 */ /* 0x000fe2000001082f */
[----:B------:R-:W-:Y:S02]  /*4c50*/  @!P1 F2FP.PACK_AB R48, R7, R48 ;  /* 0x000000300730923e */ /* 0x000fe400000000ff */
[----:B------:R-:W-:Y:S02]  /*4c60*/  @!P1 F2FP.PACK_AB R49, R8, R49 ;  /* 0x000000310831923e */ /* 0x000fe400000000ff */
[----:B------:R-:W-:Y:S02]  /*4c70*/  @!P1 F2FP.PACK_AB R47, R6, R47 ;  /* 0x0000002f062f923e */ /* 0x000fe400000000ff */
[----:B------:R-:W-:Y:S01]  /*4c80*/  @!P1 MOV R30, R48 ;  /* 0x00000030001e9202 */ /* 0x000fe20000000f00 */
[----:B------:R-:W-:Y:S01]  /*4c90*/  @!P1 IMAD.MOV.U32 R31, RZ, RZ, R49 ;  /* 0x000000ffff1f9224 */ /* 0x000fe200078e0031 */
[----:B------:R-:W-:Y:S05]  /*4ca0*/  @!P1 MOV R29, R47 ;  /* 0x0000002f001d9202 */ /* 0x000fea0000000f00 */
[----:B------:R1:W-:Y:S08]  /*4cb0*/  STG.E.128 [R148.64], R28 ;  /* 0x0000001c94007986 */ /* 0x0003f0000c101d06 */
        /* <DEDUP_REMOVED lines=12> */
[----:B------:R-:W-:Y:S01]  /*4d80*/  @!P0 HADD2.F32 R22, -RZ, R23.H0_H0 ;  /* 0x20000017ff168230 */ /* 0x000fe20000004100 */
[-C--:B------:R-:W-:Y:S01]  /*4d90*/  @!P0 FMUL.FTZ R46, R36, R35.reuse ;  /* 0x00000023242e8220 */ /* 0x080fe20000410000 */
[--C-:B-----5:R-:W-:Y:S01]  /*4da0*/  @!P0 HADD2.F32 R37, -RZ, R42.reuse.H0_H0 ;  /* 0x2000002aff258230 */ /* 0x120fe20000004100 */
        /* <DEDUP_REMOVED lines=34> */
[----:B------:R1:W-:Y:S02]  /*4fd0*/  STG.E.128 [R50.64], R24 ;  /* 0x0000001832007986 */ /* 0x0003e4000c101d06 */
.L_x_3522:
[----:B------:R-:W-:Y:S05]  /*4fe0*/  BSYNC B0 ;  /* 0x0000000000007941 */ /* 0x000fea0003800000 */
.L_x_3521:
        /* <DEDUP_REMOVED lines=8> */
.L_x_3514:
[----:B------:R-:W-:Y:S01]  /*5070*/  BSSY B1, `(.L_x_3524) ;  /* 0x0000116000017945 */ /* 0x000fe20003800000 */
[----:B------:R-:W-:-:S05]  /*5080*/  @!P1 BRA `(.L_x_3525) ;  /* 0x0000114000009947 */ /* 0x000fca0003800000 */
[----:B------:R1:W5:Y:S01]  /*5090*/  LDG.E.128 R48, [R118.64] ;  /* 0x0000000676307981 */ /* 0x000362000c1e1d00 */
[----:B------:R-:W-:Y:S01]  /*50a0*/  ISETP.GE.AND P0, PT, R18, UR4, PT ;  /* 0x0000000412007c0c */ /* 0x000fe2000bf06270 */
[----:B------:R-:W-:Y:S01]  /*50b0*/  @!UPT UIADD3 URZ, URZ, URZ, URZ ;  /* 0x0000003f3f3ff290 */ /* 0x000fe2000fffe03f */
[----:B------:R-:W-:Y:S11]  /*50c0*/  BSSY B0, `(.L_x_3526) ;  /* 0x0000056000007945 */ /* 0x000ff60003800000 */
[----:B------:R-:W-:-:S05]  /*50d0*/  @P0 BRA `(.L_x_3527) ;  /* 0x0000054000000947 */ /* 0x000fca0003800000 */
[--C-:B----45:R-:W-:Y:S01]  /*50e0*/  HADD2.F32 R31, -RZ, R48.reuse.H0_H0 ;  /* 0x20000030ff1f7230 */ /* 0x130fe20000004100 */
        /* <DEDUP_REMOVED lines=13> */
[----:B------:R-:W-:Y:S02]  /*51c0*/  @P6 IADD3 R85, RZ, -UR5, RZ ;  /* 0x80000005ff556c10 */ /* 0x000fe4000fffe0ff */
[----:B------:R-:W-:Y:S02]  /*51d0*/  LEA R22, P1, R151, R118, 0x1 ;  /* 0x0000007697167211 */ /* 0x000fe400078208ff */
[----:B------:R-:W-:Y:S02]  /*51e0*/  LEA.HI.X.SX32 R41, R149, R123, 0x1, P0 ;  /* 0x0000007b95297211 */ /* 0x000fe400000f0eff */
[----:B------:R-:W-:Y:S02]  /*51f0*/  LEA R148, P0, R85, R120, 0x1 ;  /* 0x0000007855947211 */ /* 0x000fe400078008ff */
[----:B------:R-:W-:Y:S02]  /*5200*/  LEA.HI.X.SX32 R23, R151, R119, 0x1, P1 ;  /* 0x0000007797177211 */ /* 0x000fe400008f0eff */
[----:B------:R-:W-:Y:S01]  /*5210*/  LEA.HI.X.SX32 R149, R85, R121, 0x1, P0 ;  /* 0x0000007955957211 */ /* 0x000fe200000f0eff */
[----:B------:R-:W2:Y:S08]  /*5220*/  LDG.E.128 R40, [R40.64] ;  /* 0x0000000628287981 */ /* 0x000eb0000c1e1d00 */
        /* <DEDUP_REMOVED lines=63> */
.L_x_3527:
[----:B------:R-:W-:Y:S05]  /*5620*/  BSYNC B0 ;  /* 0x0000000000007941 */ /* 0x000fea0003800000 */
.L_x_3526:
[----:B------:R-:W-:Y:S01]  /*5630*/  IMAD.MOV.U32 R85, RZ, RZ, R83 ;  /* 0x000000ffff557224 */ /* 0x000fe200078e0053 */
[----:B------:R-:W-:Y:S01]  /*5640*/  ISETP.GE.AND P0, PT, R15, UR4, PT ;  /* 0x000000040f007c0c */ /* 0x000fe2000bf06270 */
[----:B------:R-:W-:Y:S01]  /*5650*/  BSSY B0, `(.L_x_3528) ;  /* 0x000005a000007945 */ /* 0x000fe20003800000 */
[----:B------:R-:W-:Y:S02]  /*5660*/  IADD3 R152, P1, R118, 0x80, RZ ;  /* 0x0000008076987810 */ /* 0x000fe40007f3e0ff */
[----:B-----5:R2:W-:Y:S03]  /*5670*/  STG.E.128 [R84.64], R48 ;  /* 0x0000003054007986 */ /* 0x0205e6000c101d06 */
[----:B------:R-:W-:Y:S01]  /*5680*/  IMAD.X R153, RZ, RZ, R119, P1 ;  /* 0x000000ffff997224 */ /* 0x000fe200008e0677 */
[----:B--2---:R2:W5:Y:S05]  /*5690*/  LDG.E.128 R48, [R118.64+0x80] ;  /* 0x0000800676307981 */ /* 0x00456a000c1e1d00 */
        /* <DEDUP_REMOVED lines=85> */
.L_x_3529:
[----:B------:R-:W-:Y:S05]  /*5bf0*/  BSYNC B0 ;  /* 0x0000000000007941 */ /* 0x000fea0003800000 */
.L_x_3528:
[----:B-----5:R3:W-:Y:S01]  /*5c00*/  STG.E.128 [R84.64+0x80], R48 ;  /* 0x0000803054007986 */ /* 0x0207e2000c101d06 */
[----:B------:R-:W-:Y:S01]  /*5c10*/  ISETP.GE.AND P0, PT, R14, UR4, PT ;  /* 0x000000040e007c0c */ /* 0x000fe2000bf06270 */
[----:B------:R-:W-:Y:S01]  /*5c20*/  BSSY B0, `(.L_x_3530) ;  /* 0x0000059000007945 */ /* 0x000fe20003800000 */
[----:B------:R-:W-:Y:S05]  /*5c30*/  IADD3 R152, P1, R118, 0x100, RZ ;  /* 0x0000010076987810 */ /* 0x000fea0007f3e0ff */
[----:B------:R-:W-:Y:S01]  /*5c40*/  IMAD.X R153, RZ, RZ, R119, P1 ;  /* 0x000000ffff997224 */ /* 0x000fe200008e0677 */
[----:B---3--:R3:W5:Y:S05]  /*5c50*/  LDG.E.128 R48, [R118.64+0x100] ;  /* 0x0001000676307981 */ /* 0x00876a000c1e1d00 */
        /* <DEDUP_REMOVED lines=20> */
[----:B------:R-:W4:Y:S01]  /*5da0*/  LDG.E.128 R40, [R40.64+0x100] ;  /* 0x0001000628287981 */ /* 0x000f22000c1e1d00 */
[----:B------:R-:W-:Y:S07]  /*5db0*/  LEA.HI.X.SX32 R151, R149, R121, 0x1, P0 ;  /* 0x0000007995977211 */ /* 0x000fee00000f0eff */
[----:B--2---:R-:W2:Y:S08]  /*5dc0*/  LDG.E.128 R24, [R22.64] ;  /* 0x0000000616187981 */ /* 0x004eb0000c1e1d00 */
[----:B---3--:R-:W3:Y:S01]  /*5dd0*/  LDG.E.128 R148, [R150.64+0x100] ;  /* 0x0001000696947981 */ /* 0x008ee2000c1e1d00 */
[--C-:B----4-:R-:W-:Y:S02]  /*5de0*/  HADD2.F32 R33, -RZ, R40.reuse.H0_H0 ;  /* 0x20000028ff217230 */ /* 0x110fe40000004100 */
[----:B------:R-:W-:Y:S02]  /*5df0*/  HADD2.F32 R34, -RZ, R40.H1_H1 ;  /* 0x30000028ff227230 */ /* 0x000fe40000004100 */
[--C-:B------:R-:W-:Y:S02]  /*5e00*/  HADD2.F32 R37, -RZ, R41.reuse.H0_H0 ;  /* 0x20000029ff257230 */ /* 0x100fe40000004100 */
[----:B------:R-:W-:Y:S02]  /*5e10*/  HADD2.F32 R38, -RZ, R41.H1_H1 ;  /* 0x30000029ff267230 */ /* 0x000fe40000004100 */
[--C-:B------:R-:W-:Y:S01]  /*5e20*/  HADD2.F32 R39, -RZ, R42.reuse.H0_H0 ;  /* 0x2000002aff277230 */ /* 0x100fe20000004100 */
[----:B--2---:R-:W-:Y:S01]  /*5e30*/  MOV R10, R24 ;  /* 0x00000018000a7202 */ /* 0x004fe20000000f00 */
[----:B------:R-:W-:Y:S01]  /*5e40*/  HADD2.F32 R40, -RZ, R42.H1_H1 ;  /* 0x3000002aff287230 */ /* 0x000fe20000004100 */
[----:B------:R-:W-:Y:S01]  /*5e50*/  MOV R11, R27 ;  /* 0x0000001b000b7202 */ /* 0x000fe20000000f00 */
[----:B------:R-:W-:Y:S01]  /*5e60*/  HADD2.F32 R41, -RZ, R43.H0_H0 ;  /* 0x2000002bff297230 */ /* 0x000fe20000004100 */
[----:B------:R-:W-:Y:S01]  /*5e70*/  MOV R23, R25 ;  /* 0x0000001900177202 */ /* 0x000fe20000000f00 */
[----:B------:R-:W-:Y:S01]  /*5e80*/  HADD2.F32 R32, -RZ, R10.H0_H0 ;  /* 0x2000000aff207230 */ /* 0x000fe20000004100 */
[----:B------:R-:W-:Y:S01]  /*5e90*/  MOV R28, R26 ;  /* 0x0000001a001c7202 */ /* 0x000fe20000000f00 */
[--C-:B---3--:R-:W-:Y:S02]  /*5ea0*/  HADD2.F32 R27, -RZ, R148.reuse.H0_H0 ;  /* 0x20000094ff1b7230 */ /* 0x108fe40000004100 */
        /* <DEDUP_REMOVED lines=48> */
.L_x_3531:
[----:B------:R-:W-:Y:S05]  /*61b0*/  BSYNC B0 ;  /* 0x0000000000007941 */ /* 0x000fea0003800000 */
.L_x_3530:
[----:B-----5:R1:W-:Y:S02]  /*61c0*/  STG.E.128 [R84.64+0x100], R48 ;  /* 0x0001003054007986 */ /* 0x0203e4000c101d06 */
.L_x_3525:
[----:B------:R-:W-:Y:S05]  /*61d0*/  BSYNC B1 ;  /* 0x0000000000017941 */ /* 0x000fea0003800000 */
.L_x_3524:
[----:B------:R-:W-:Y:S01]  /*61e0*/  BSSY B1, `(.L_x_3532) ;  /* 0x0000128000017945 */ /* 0x000fe20003800000 */
[----:B------:R-:W-:-:S05]  /*61f0*/  @!P5 BRA `(.L_x_3533) ;  /* 0x000012600000d947 */ /* 0x000fca0003800000 */
[C---:B------:R-:W-:Y:S01]  /*6200*/  LEA R154, P0, R89.reuse, R118, 0x1 ;  /* 0x00000076599a7211 */ /* 0x040fe200078008ff */
[----:B------:R-:W-:Y:S03]  /*6210*/  BSSY B0, `(.L_x_3534) ;  /* 0x000005d000007945 */ /* 0x000fe60003800000 */
[----:B------:R-:W-:Y:S02]  /*6220*/  LEA.HI.X R155, R89, R119, R88, 0x1, P0 ;  /* 0x00000077599b7211 */ /* 0x000fe400000f0c58 */
[----:B------:R-:W-:Y:S03]  /*6230*/  ISETP.GE.AND P0, PT, R18, UR4, PT ;  /* 0x0000000412007c0c */ /* 0x000fe6000bf06270 */
[----:B-1----:R1:W5:Y:S10]  /*6240*/  LDG.E.128 R48, [R154.64] ;  /* 0x000000069a307981 */ /* 0x002374000c1e1d00 */
[----:B------:R-:W-:-:S05]  /*6250*/  @P0 BRA `(.L_x_3535) ;  /* 0x0000058000000947 */ /* 0x000fca0003800000 */
[--C-:B-----5:R-:W-:Y:S01]  /*6260*/  HADD2.F32 R35, -RZ, R48.reuse.H1_H1 ;  /* 0x30000030ff237230 */ /* 0x120fe20000004100 */
[----:B------:R-:W-:Y:S01]  /*6270*/  ULEA.HI UR5, UR4, UR4, URZ, 0x1 ;  /* 0x0000000404057291 */ /* 0x000fe2000f8f083f */
[----:B----4-:R-:W-:Y:S01]  /*6280*/  HADD2.F32 R36, -RZ, R49.H0_H0 ;  /* 0x20000031ff247230 */ /* 0x010fe20000004100 */
        /* <DEDUP_REMOVED lines=9> */
[C---:B------:R-:W-:Y:S02]  /*6320*/  IADD3 R85, P5, R80.reuse, R151, RZ ;  /* 0x0000009750557210 */ /* 0x040fe40007fbe0ff */
[----:B------:R-:W-:Y:S02]  /*6330*/  LEA R10, P0, R149, R154, 0x1 ;  /* 0x0000009a950a7211 */ /* 0x000fe400078008ff */
[----:B------:R-:W-:Y:S02]  /*6340*/  LEA.HI.X.SX32 R132, R151, R78, 0x1, P5 ;  /* 0x0000004e97847211 */ /* 0x000fe400028f0eff */
[----:B------:R-:W-:Y:S02]  /*6350*/  LEA.HI.X.SX32 R11, R149, R155, 0x1, P0 ;  /* 0x0000009b950b7211 */ /* 0x000fe400000f0eff */
[C---:B------:R-:W-:Y:S02]  /*6360*/  LEA R156, P0, R85.reuse, R120, 0x1 ;  /* 0x00000078559c7211 */ /* 0x040fe400078008ff */
[----:B------:R-:W-:Y:S01]  /*6370*/  @P1 IADD3 R153, RZ, -UR5, RZ ;  /* 0x80000005ff991c10 */ /* 0x000fe2000fffe0ff */
[----:B------:R-:W4:Y:S01]  /*6380*/  LDG.E.128 R28, [R10.64] ;  /* 0x000000060a1c7981 */ /* 0x000f22000c1e1d00 */
[----:B------:R-:W-:Y:S02]  /*6390*/  LEA.HI.X R157, R85, R121, R132, 0x1, P0 ;  /* 0x00000079559d7211 */ /* 0x000fe400000f0c84 */
[----:B------:R-:W-:Y:S04]  /*63a0*/  IADD3 R85, P0, R80, R153, RZ ;  /* 0x0000009950557210 */ /* 0x000fe80007f1e0ff */
[----:B------:R-:W-:Y:S01]  /*63b0*/  LEA.HI.X.SX32 R132, R153, R78, 0x1, P0 ;  /* 0x0000004e99847211 */ /* 0x000fe200000f0eff */
[----:B--2---:R-:W2:Y:S01]  /*63c0*/  LDG.E.128 R148, [R156.64] ;  /* 0x000000069c947981 */ /* 0x004ea2000c1e1d00 */
[C---:B------:R-:W-:Y:S04]  /*63d0*/  LEA R32, P0, R85.reuse, R122, 0x1 ;  /* 0x0000007a55207211 */ /* 0x040fe800078008ff */
[----:B------:R-:W-:Y:S05]  /*63e0*/  LEA.HI.X R33, R85, R123, R132, 0x1, P0 ;  /* 0x0000007b55217211 */ /* 0x000fea00000f0c84 */
[----:B---3--:R1:W3:Y:S02]  /*63f0*/  LDG.E.128 R40, [R32.64] ;  /* 0x0000000620287981 */ /* 0x0082e4000c1e1d00 */
[----:B-1----:R-:W-:Y:S02]  /*6400*/  HADD2.F32 R33, -RZ, R48.H0_H0 ;  /* 0x20000030ff217230 */ /* 0x002fe40000004100 */
[--C-:B--2---:R-:W-:Y:S01]  /*6410*/  HADD2.F32 R25, -RZ, R149.reuse.H0_H0 ;  /* 0x20000095ff197230 */ /* 0x104fe20000004100 */
[----:B----4-:R-:W-:Y:S01]  /*6420*/  MOV R26, R28 ;  /* 0x0000001c001a7202 */ /* 0x010fe20000000f00 */
[--C-:B------:R-:W-:Y:S01]  /*6430*/  HADD2.F32 R28, -RZ, R148.reuse.H1_H1 ;  /* 0x30000094ff1c7230 */ /* 0x100fe20000004100 */
[----:B------:R-:W-:Y:S01]  /*6440*/  MOV R10, R30 ;  /* 0x0000001e000a7202 */ /* 0x000fe20000000f00 */
[----:B------:R-:W-:Y:S01]  /*6450*/  HADD2.F32 R30, -RZ, R148.H0_H0 ;  /* 0x20000094ff1e7230 */ /* 0x000fe20000004100 */
[----:B------:R-:W-:Y:S01]  /*6460*/  MOV R23, R29 ;  /* 0x0000001d00177202 */ /* 0x000fe20000000f00 */
[----:B------:R-:W-:Y:S01]  /*6470*/  HADD2.F32 R12, -RZ, R149.H1_H1 ;  /* 0x30000095ff0c7230 */ /* 0x000fe20000004100 */
[----:B------:R-:W-:Y:S01]  /*6480*/  MOV R27, R31 ;  /* 0x0000001f001b7202 */ /* 0x000fe20000000f00 */
[--C-:B------:R-:W-:Y:S01]  /*6490*/  HADD2.F32 R31, -RZ, R26.reuse.H0_H0 ;  /* 0x2000001aff1f7230 */ /* 0x100fe20000004100 */
[----:B------:R-:W-:Y:S01]  /*64a0*/  @!P1 FADD.FTZ R30, -R30, -RZ ;  /* 0x800000ff1e1e9221 */ /* 0x000fe20000010100 */
[----:B------:R-:W-:Y:S01]  /*64b0*/  HADD2.F32 R29, -RZ, R26.H1_H1 ;  /* 0x3000001aff1d7230 */ /* 0x000fe20000004100 */
[----:B------:R-:W-:Y:S01]  /*64c0*/  @!P1 FADD.FTZ R28, -R28, -RZ ;  /* 0x800000ff1c1c9221 */ /* 0x000fe20000010100 */
[--C-:B------:R-:W-:Y:S01]  /*64d0*/  HADD2.F32 R26, -RZ, R23.reuse.H0_H0 ;  /* 0x20000017ff1a7230 */ /* 0x100fe20000004100 */
[----:B------:R-:W-:Y:S01]  /*64e0*/  @!P1 FADD.FTZ R25, -R25, -RZ ;  /* 0x800000ff19199221 */ /* 0x000fe20000010100 */
[----:B------:R-:W-:Y:S01]  /*64f0*/  HADD2.F32 R24, -RZ, R150.H0_H0 ;  /* 0x20000096ff187230 */ /* 0x000fe20000004100 */
[----:B------:R-:W-:Y:S01]  /*6500*/  FMUL.FTZ R0, R31, R30 ;  /* 0x0000001e1f007220 */ /* 0x000fe20000410000 */
[----:B---3--:R-:W-:Y:S01]  /*6510*/  HADD2.F32 R32, -RZ, R40.H0_H0 ;  /* 0x20000028ff207230 */ /* 0x008fe20000004100 */
[----:B------:R-:W-:Y:S01]  /*6520*/  @!P1 FADD.FTZ R12, -R12, -RZ ;  /* 0x800000ff0c0c9221 */ /* 0x000fe20000010100 */
[----:B------:R-:W-:Y:S01]  /*6530*/  HADD2.F32 R23, -RZ, R23.H1_H1 ;  /* 0x30000017ff177230 */ /* 0x000fe20000004100 */
[----:B------:R-:W-:Y:S01]  /*6540*/  FMUL.FTZ R2, R29, R28 ;  /* 0x0000001c1d027220 */ /* 0x000fe20000410000 */
[----:B------:R-:W-:Y:S01]  /*6550*/  HADD2.F32 R22, -RZ, R150.H1_H1 ;  /* 0x30000096ff167230 */ /* 0x000fe20000004100 */
[----:B------:R-:W-:Y:S01]  /*6560*/  FMUL.FTZ R3, R26, R25 ;  /* 0x000000191a037220 */ /* 0x000fe20000410000 */
[----:B------:R-:W-:Y:S01]  /*6570*/  HADD2.F32 R34, -RZ, R40.H1_H1 ;  /* 0x30000028ff227230 */ /* 0x000fe20000004100 */
[----:B------:R-:W-:Y:S01]  /*6580*/  @!P1 FADD.FTZ R24, -R24, -RZ ;  /* 0x800000ff18189221 */ /* 0x000fe20000010100 */
[----:B------:R-:W-:Y:S01]  /*6590*/  HADD2.F32 R11, -RZ, R151.H0_H0 ;  /* 0x20000097ff0b7230 */ /* 0x000fe20000004100 */
[----:B------:R-:W-:Y:S01]  /*65a0*/  FFMA.FTZ R0, R33, R32, R0 ;  /* 0x0000002021007223 */ /* 0x000fe20000010000 */
[--C-:B------:R-:W-:Y:S01]  /*65b0*/  HADD2.F32 R25, -RZ, R10.reuse.H0_H0 ;  /* 0x2000000aff197230 */ /* 0x100fe20000004100 */
[----:B------:R-:W-:Y:S01]  /*65c0*/  FMUL.FTZ R4, R23, R12 ;  /* 0x0000000c17047220 */ /* 0x000fe20000410000 */
[----:B------:R-:W-:Y:S01]  /*65d0*/  HADD2.F32 R37, -RZ, R41.H0_H0 ;  /* 0x20000029ff257230 */ /* 0x000fe20000004100 */
[----:B------:R-:W-:Y:S01]  /*65e0*/  @!P1 FADD.FTZ R22, -R22, -RZ ;  /* 0x800000ff16169221 */ /* 0x000fe20000010100 */
[----:B------:R-:W-:Y:S01]  /*65f0*/  HADD2.F32 R9, -RZ, R151.H1_H1 ;  /* 0x30000097ff097230 */ /* 0x000fe20000004100 */
[----:B------:R-:W-:Y:S01]  /*6600*/  FFMA.FTZ R2, R35, R34, R2 ;  /* 0x0000002223027223 */ /* 0x000fe20000010002 */
[----:B------:R-:W-:Y:S01]  /*6610*/  HADD2.F32 R23, -RZ, R10.H1_H1 ;  /* 0x3000000aff177230 */ /* 0x000fe20000004100 */
[----:B------:R-:W-:Y:S01]  /*6620*/  @!P1 FADD.FTZ R11, -R11, -RZ ;  /* 0x800000ff0b0b9221 */ /* 0x000fe20000010100 */
[----:B------:R-:W-:Y:S01]  /*6630*/  HADD2.F32 R38, -RZ, R41.H1_H1 ;  /* 0x30000029ff267230 */ /* 0x000fe20000004100 */
[----:B------:R-:W-:Y:S01]  /*6640*/  FMUL.FTZ R5, R25, R24 ;  /* 0x0000001819057220 */ /* 0x000fe20000410000 */
[----:B------:R-:W-:Y:S01]  /*6650*/  HADD2.F32 R33, -RZ, R49.H1_H1 ;  /* 0x30000031ff217230 */ /* 0x000fe20000004100 */
[----:B------:R-:W-:Y:S01]  /*6660*/  FFMA.FTZ R3, R36, R37, R3 ;  /* 0x0000002524037223 */ /* 0x000fe20000010003 */
[--C-:B------:R-:W-:Y:S01]  /*6670*/  HADD2.F32 R12, -RZ, R27.reuse.H0_H0 ;  /* 0x2000001bff0c7230 */ /* 0x100fe20000004100 */
[----:B------:R-:W-:Y:S01]  /*6680*/  @!P1 FADD.FTZ R9, -R9, -RZ ;  /* 0x800000ff09099221 */ /* 0x000fe20000010100 */
[----:B------:R-:W-:Y:S01]  /*6690*/  HADD2.F32 R39, -RZ, R42.H0_H0 ;  /* 0x2000002aff277230 */ /* 0x000fe20000004100 */
[----:B------:R-:W-:Y:S01]  /*66a0*/  FMUL.FTZ R6, R23, R22 ;  /* 0x0000001617067220 */ /* 0x000fe20000410000 */
[----:B------:R-:W-:Y:S01]  /*66b0*/  HADD2.F32 R32, -RZ, R46.H0_H0 ;  /* 0x2000002eff207230 */ /* 0x000fe20000004100 */
[----:B------:R-:W-:Y:S01]  /*66c0*/  FFMA.FTZ R4, R33, R38, R4 ;  /* 0x0000002621047223 */ /* 0x000fe20000010004 */
[----:B------:R-:W-:Y:S01]  /*66d0*/  HADD2.F32 R10, -RZ, R27.H1_H1 ;  /* 0x3000001bff0a7230 */ /* 0x000fe20000004100 */
[----:B------:R-:W-:Y:S01]  /*66e0*/  FMUL.FTZ R7, R12, R11 ;  /* 0x0000000b0c077220 */ /* 0x000fe20000410000 */
[----:B------:R-:W-:Y:S01]  /*66f0*/  HADD2.F32 R40, -RZ, R42.H1_H1 ;  /* 0x3000002aff287230 */ /* 0x000fe20000004100 */
[----:B------:R-:W-:Y:S01]  /*6700*/  FFMA.FTZ R5, R32, R39, R5 ;  /* 0x0000002720057223 */ /* 0x000fe20000010005 */
[----:B------:R-:W-:Y:S01]  /*6710*/  HADD2.F32 R35, -RZ, R46.H1_H1 ;  /* 0x3000002eff237230 */ /* 0x000fe20000004100 */
[----:B------:R-:W-:Y:S01]  /*6720*/  FMUL.FTZ R8, R10, R9 ;  /* 0x000000090a087220 */ /* 0x000fe20000410000 */
[----:B------:R-:W-:Y:S01]  /*6730*/  HADD2.F32 R41, -RZ, R43.H0_H0 ;  /* 0x2000002bff297230 */ /* 0x000fe20000004100 */
[----:B------:R-:W-:Y:S01]  /*6740*/  F2FP.PACK_AB R48, R2, R0 ;  /* 0x000000000230723e */ /* 0x000fe200000000ff */
        /* <DEDUP_REMOVED lines=9> */
.L_x_3535:
[----:B------:R-:W-:Y:S05]  /*67e0*/  BSYNC B0 ;  /* 0x0000000000007941 */ /* 0x000fea0003800000 */
.L_x_3534:
[----:B------:R-:W-:Y:S01]  /*67f0*/  LEA R152, P0, R54, R84, 0x1 ;  /* 0x0000005436987211 */ /* 0x000fe200078008ff */
[----:B------:R-:W-:Y:S01]  /*6800*/  BSSY B0, `(.L_x_3536) ;  /* 0x0000060000007945 */ /* 0x000fe20003800000 */
[----:B------:R-:W-:Y:S02]  /*6810*/  IADD3 R148, P1, R154, 0x80, RZ ;  /* 0x000000809a947810 */ /* 0x000fe40007f3e0ff */
[----:B------:R-:W-:Y:S02]  /*6820*/  LEA.HI.X R153, R54, R83, R53, 0x1, P0 ;  /* 0x0000005336997211 */ /* 0x000fe400000f0c35 */
[----:B------:R-:W-:Y:S01]  /*6830*/  ISETP.GE.AND P0, PT, R15, UR4, PT ;  /* 0x000000040f007c0c */ /* 0x000fe2000bf06270 */
[----:B------:R-:W-:Y:S02]  /*6840*/  IMAD.X R149, RZ, RZ, R155, P1 ;  /* 0x000000ffff957224 */ /* 0x000fe400008e069b */
[----:B-----5:R1:W-:Y:S04]  /*6850*/  STG.E.128 [R152.64], R48 ;  /* 0x0000003098007986 */ /* 0x0203e8000c101d06 */
[----:B-1----:R1:W5:Y:S06]  /*6860*/  LDG.E.128 R48, [R154.64+0x80] ;  /* 0x000080069a307981 */ /* 0x00236c000c1e1d00 */
[----:B------:R-:W-:-:S05]  /*6870*/  @P0 BRA `(.L_x_3537) ;  /* 0x0000058000000947 */ /* 0x000fca0003800000 */
[--C-:B-----5:R-:W-:Y:S01]  /*6880*/  HADD2.F32 R35, -RZ, R48.reuse.H1_H1 ;  /* 0x30000030ff237230 */ /* 0x120fe20000004100 */
[----:B------:R-:W-:Y:S01]  /*6890*/  ULEA.HI UR5, UR4, UR4, URZ, 0x1 ;  /* 0x0000000404057291 */ /* 0x000fe2000f8f083f */
[----:B----4-:R-:W-:Y:S01]  /*68a0*/  HADD2.F32 R36, -RZ, R49.H0_H0 ;  /* 0x20000031ff247230 */ /* 0x010fe20000004100 */
        /* <DEDUP_REMOVED lines=11> */
[C---:B------:R-:W-:Y:S02]  /*6960*/  LEA R148, P0, R85.reuse, R120, 0x1 ;  /* 0x0000007855947211 */ /* 0x040fe400078008ff */
        /* <DEDUP_REMOVED lines=28> */
[----:B------:R-:W-:Y:S01]  /*6b30*/  HADD2.F32 R23, -RZ, R23.H1_H1 ;  /* 0x30000017ff177230 */ /* 0x000fe20000004100 */
[----:B------:R-:W-:Y:S01]  /*6b40*/  @!P1 FADD.FTZ R12, -R12, -RZ ;  /* 0x800000ff0c0c9221 */ /* 0x000fe20000010100 */
[----:B---3--:R-:W-:Y:S01]  /*6b50*/  HADD2.F32 R32, -RZ, R40.H0_H0 ;  /* 0x20000028ff207230 */ /* 0x008fe20000004100 */
        /* <DEDUP_REMOVED lines=42> */
.L_x_3537:
[----:B------:R-:W-:Y:S05]  /*6e00*/  BSYNC B0 ;  /* 0x0000000000007941 */ /* 0x000fea0003800000 */
.L_x_3536:
[----:B-----5:R1:W-:Y:S01]  /*6e10*/  STG.E.128 [R152.64+0x80], R48 ;  /* 0x0000803098007986 */ /* 0x0203e2000c101d06 */
[----:B------:R-:W-:Y:S01]  /*6e20*/  ISETP.GE.AND P0, PT, R14, UR4, PT ;  /* 0x000000040e007c0c */ /* 0x000fe2000bf06270 */
[----:B------:R-:W-:Y:S01]  /*6e30*/  BSSY B0, `(.L_x_3538) ;  /* 0x0000061000007945 */ /* 0x000fe20003800000 */
[----:B----4-:R-:W-:Y:S01]  /*6e40*/  IADD3 R8, P1, R154, 0x100, RZ ;  /* 0x000001009a087810 */ /* 0x010fe20007f3e0ff */
[----:B------:R1:W5:Y:S04]  /*6e50*/  LDG.E.128 R4, [R154.64+0x100] ;  /* 0x000100069a047981 */ /* 0x000368000c1e1d00 */
[----:B------:R-:W-:Y:S06]  /*6e60*/  IMAD.X R9, RZ, RZ, R155, P1 ;  /* 0x000000ffff097224 */ /* 0x000fec00008e069b */
[----:B------:R-:W-:-:S05]  /*6e70*/  @P0 BRA `(.L_x_3539) ;  /* 0x000005c000000947 */ /* 0x000fca0003800000 */
[----:B------:R-:W-:Y:S01]  /*6e80*/  ULEA.HI UR5, UR4, UR4, URZ, 0x1 ;  /* 0x0000000404057291 */ /* 0x000fe2000f8f083f */
[----:B------:R-:W-:Y:S01]  /*6e90*/  MOV R2, RZ ;  /* 0x000000ff00027202 */ /* 0x000fe20000000f00 */
[----:B-----5:R-:W-:Y:S01]  /*6ea0*/  IMAD.MOV.U32 R36, RZ, RZ, R6 ;  /* 0x000000ffff247224 */ /* 0x020fe200078e0006 */
[----:B------:R-:W-:Y:S01]  /*6eb0*/  MOV R22, R4 ;  /* 0x0000000400167202 */ /* 0x000fe20000000f00 */
        /* <DEDUP_REMOVED lines=10> */
[----:B------:R-:W-:Y:S02]  /*6f60*/  LEA R40, P0, R0, R120, 0x1 ;  /* 0x0000007800287211 */ /* 0x000fe400078008ff */
[----:B------:R-:W-:Y:S01]  /*6f70*/  LEA.HI.X.SX32 R2, R2, R70, 0x1, P5 ;  /* 0x0000004602027211 */ /* 0x000fe200028f0eff */
[----:B------:R-:W4:Y:S03]  /*6f80*/  LDG.E.128 R24, [R10.64] ;  /* 0x000000060a187981 */ /* 0x000f26000c1e1d00 */
[----:B------:R-:W-:Y:S01]  /*6f90*/  LEA.HI.X R41, R0, R121, R2, 0x1, P0 ;  /* 0x0000007900297211 */ /* 0x000fe200000f0c02 */
[----:B------:R-:W-:Y:S01]  /*6fa0*/  IMAD.MOV.U32 R0, RZ, RZ, RZ ;  /* 0x000000ffff007224 */ /* 0x000fe200078e00ff */
[----:B------:R-:W-:Y:S04]  /*6fb0*/  @P1 IADD3 R0, RZ, -UR5, RZ ;  /* 0x80000005ff001c10 */ /* 0x000fe8000fffe0ff */
[----:B--2---:R-:W2:Y:S01]  /*6fc0*/  LDG.E.128 R40, [R40.64] ;  /* 0x0000000628287981 */ /* 0x004ea2000c1e1d00 */
        /* <DEDUP_REMOVED lines=8> */
[----:B------:R-:W-:Y:S01]  /*7050*/  HADD2.F32 R4, -RZ, R41.H1_H1 ;  /* 0x30000029ff047230 */ /* 0x000fe20000004100 */
[----:B------:R-:W-:Y:S01]  /*7060*/  MOV R11, R25 ;  /* 0x00000019000b7202 */ /* 0x000fe20000000f00 */
[----:B------:R-:W-:Y:S01]  /*7070*/  HADD2.F32 R5, -RZ, R42.H0_H0 ;  /* 0x2000002aff057230 */ /* 0x000fe20000004100 */
[----:B------:R-:W-:Y:S01]  /*7080*/  IMAD.MOV.U32 R10, RZ, RZ, R26 ;  /* 0x000000ffff0a7224 */ /* 0x000fe200078e001a */
[--C-:B------:R-:W-:Y:S01]  /*7090*/  HADD2.F32 R25, -RZ, R12.reuse.H0_H0 ;  /* 0x2000000cff197230 */ /* 0x100fe20000004100 */
[----:B------:R-:W-:Y:S01]  /*70a0*/  MOV R9, R27 ;  /* 0x0000001b00097202 */ /* 0x000fe20000000f00 */
[----:B------:R-:W-:Y:S01]  /*70b0*/  HADD2.F32 R23, -RZ, R12.H1_H1 ;  /* 0x3000000cff177230 */ /* 0x000fe20000004100 */
[----:B------:R-:W-:Y:S01]  /*70c0*/  @!P1 FADD.FTZ R3, -R3, -RZ ;  /* 0x800000ff03039221 */ /* 0x000fe20000010100 */
[--C-:B------:R-:W-:Y:S01]  /*70d0*/  HADD2.F32 R12, -RZ, R11.reuse.H0_H0 ;  /* 0x2000000bff0c7230 */ /* 0x100fe20000004100 */
        /* <DEDUP_REMOVED lines=17> */
[----:B---3--:R-:W-:Y:S01]  /*71f0*/  HADD2.F32 R12, -RZ, R32.H0_H0 ;  /* 0x20000020ff0c7230 */ /* 0x008fe20000004100 */
[----:B------:R-:W-:Y:S01]  /*7200*/  FMUL.FTZ R2, R23, R2 ;  /* 0x0000000217027220 */ /* 0x000fe20000410000 */
[----:B------:R-:W-:Y:S01]  /*7210*/  HADD2.F32 R6, -RZ, R42.H1_H1 ;  /* 0x3000002aff067230 */ /* 0x000fe20000004100 */
[----:B------:R-:W-:Y:S01]  /*7220*/  FMUL.FTZ R8, R9, R8 ;  /* 0x0000000809087220 */ /* 0x000fe20000410000 */
[--C-:B------:R-:W-:Y:S02]  /*7230*/  HADD2.F32 R9, -RZ, R22.reuse.H0_H0 ;  /* 0x20000016ff097230 */ /* 0x100fe40000004100 */
[----:B------:R-:W-:Y:S01]  /*7240*/  HADD2.F32 R23, -RZ, R22.H1_H1 ;  /* 0x30000016ff177230 */ /* 0x000fe20000004100 */
[----:B------:R-:W-:Y:S01]  /*7250*/  @!P1 FADD.FTZ R6, -R6, -RZ ;  /* 0x800000ff06069221 */ /* 0x000fe20000010100 */
[----:B------:R-:W-:Y:S01]  /*7260*/  HADD2.F32 R22, -RZ, R32.H1_H1 ;  /* 0x30000020ff167230 */ /* 0x000fe20000004100 */
[----:B------:R-:W-:Y:S01]  /*7270*/  FFMA.FTZ R0, R9, R12, R0 ;  /* 0x0000000c09007223 */ /* 0x000fe20000010000 */
[----:B------:R-:W-:Y:S01]  /*7280*/  HADD2.F32 R7, -RZ, R43.H0_H0 ;  /* 0x2000002bff077230 */ /* 0x000fe20000004100 */
[----:B------:R-:W-:Y:S01]  /*7290*/  FMUL.FTZ R6, R11, R6 ;  /* 0x000000060b067220 */ /* 0x000fe20000410000 */
[--C-:B------:R-:W-:Y:S01]  /*72a0*/  HADD2.F32 R29, -RZ, R33.reuse.H0_H0 ;  /* 0x20000021ff1d7230 */ /* 0x100fe20000004100 */
[----:B------:R-:W-:Y:S01]  /*72b0*/  FFMA.FTZ R2, R23, R22, R2 ;  /* 0x0000001617027223 */ /* 0x000fe20000010002 */
[----:B------:R-:W-:Y:S01]  /*72c0*/  HADD2.F32 R30, -RZ, R33.H1_H1 ;  /* 0x30000021ff1e7230 */ /* 0x000fe20000004100 */
[----:B------:R-:W-:Y:S01]  /*72d0*/  @!P1 FADD.FTZ R7, -R7, -RZ ;  /* 0x800000ff07079221 */ /* 0x000fe20000010100 */
[----:B------:R-:W-:Y:S01]  /*72e0*/  HADD2.F32 R9, -RZ, R39.H1_H1 ;  /* 0x30000027ff097230 */ /* 0x000fe20000004100 */
[----:B------:R-:W-:Y:S01]  /*72f0*/  FFMA.FTZ R3, R28, R29, R3 ;  /* 0x0000001d1c037223 */ /* 0x000fe20000010003 */
[----:B------:R-:W-:Y:S01]  /*7300*/  HADD2.F32 R31, -RZ, R34.H0_H0 ;  /* 0x20000022ff1f7230 */ /* 0x000fe20000004100 */
[----:B------:R-:W-:Y:S01]  /*7310*/  FMUL.FTZ R7, R10, R7 ;  /* 0x000000070a077220 */ /* 0x000fe20000410000 */
[----:B------:R-:W-:Y:S01]  /*7320*/  HADD2.F32 R12, -RZ, R36.H0_H0 ;  /* 0x20000024ff0c7230 */ /* 0x000fe20000004100 */
[----:B------:R-:W-:Y:S01]  /*7330*/  FFMA.FTZ R4, R9, R30, R4 ;  /* 0x0000001e09047223 */ /* 0x000fe20000010004 */
[----:B------:R-:W-:Y:S01]  /*7340*/  HADD2.F32 R32, -RZ, R34.H1_H1 ;  /* 0x30000022ff207230 */ /* 0x000fe20000004100 */
[----:B------:R-:W-:Y:S01]  /*7350*/  F2FP.PACK_AB R0, R2, R0 ;  /* 0x000000000200723e */ /* 0x000fe200000000ff */
[----:B------:R-:W-:Y:S01]  /*7360*/  HADD2.F32 R23, -RZ, R36.H1_H1 ;  /* 0x30000024ff177230 */ /* 0x000fe20000004100 */
[----:B------:R-:W-:Y:S01]  /*7370*/  FFMA.FTZ R5, R12, R31, R5 ;  /* 0x0000001f0c057223 */ /* 0x000fe20000010005 */
[----:B------:R-:W-:Y:S01]  /*7380*/  F2FP.PACK_AB R3, R4, R3 ;  /* 0x000000030403723e */ /* 0x000fe200000000ff */
[----:B------:R-:W-:Y:S01]  /*7390*/  HADD2.F32 R33, -RZ, R35.H0_H0 ;  /* 0x20000023ff217230 */ /* 0x000fe20000004100 */
[----:B------:R-:W-:Y:S01]  /*73a0*/  MOV R4, R0 ;  /* 0x0000000000047202 */ /* 0x000fe20000000f00 */
[----:B------:R-:W-:Y:S01]  /*73b0*/  HADD2.F32 R22, -RZ, R37.H0_H0 ;  /* 0x20000025ff167230 */ /* 0x000fe20000004100 */
[----:B------:R-:W-:Y:S01]  /*73c0*/  FFMA.FTZ R6, R23, R32, R6 ;  /* 0x0000002017067223 */ /* 0x000fe20000010006 */
[----:B------:R-:W-:Y:S02]  /*73d0*/  HADD2.F32 R34, -RZ, R35.H1_H1 ;  /* 0x30000023ff227230 */ /* 0x000fe40000004100 */
[----:B------:R-:W-:Y:S01]  /*73e0*/  HADD2.F32 R29, -RZ, R37.H1_H1 ;  /* 0x30000025ff1d7230 */ /* 0x000fe20000004100 */
[----:B------:R-:W-:Y:S01]  /*73f0*/  FFMA.FTZ R7, R22, R33, R7 ;  /* 0x0000002116077223 */ /* 0x000fe20000010007 */
[----:B------:R-:W-:Y:S02]  /*7400*/  F2FP.PACK_AB R6, R6, R5 ;  /* 0x000000050606723e */ /* 0x000fe400000000ff */
[----:B------:R-:W-:Y:S01]  /*7410*/  MOV R5, R3 ;  /* 0x0000000300057202 */ /* 0x000fe20000000f00 */
[----:B------:R-:W-:Y:S05]  /*7420*/  FFMA.FTZ R8, R29, R34, R8 ;  /* 0x000000221d087223 */ /* 0x000fea0000010008 */
[----:B------:R-:W-:Y:S02]  /*7430*/  F2FP.PACK_AB R7, R8, R7 ;  /* 0x000000070807723e */ /* 0x000fe400000000ff */
.L_x_3539:
[----:B------:R-:W-:Y:S05]  /*7440*/  BSYNC B0 ;  /* 0x0000000000007941 */ /* 0x000fea0003800000 */
.L_x_3538:
[----:B-----5:R4:W-:Y:S02]  /*7450*/  STG.E.128 [R152.64+0x100], R4 ;  /* 0x0001000498007986 */ /* 0x0209e4000c101d06 */
.L_x_3533:
[----:B------:R-:W-:Y:S05]  /*7460*/  BSYNC B1 ;  /* 0x0000000000017941 */ /* 0x000fea0003800000 */
.L_x_3532:
[----:B------:R-:W-:Y:S01]  /*7470*/  BSSY B1, `(.L_x_3540) ;  /* 0x0000130000017945 */ /* 0x000fe20003800000 */
[----:B------:R-:W-:-:S05]  /*7480*/  @!P4 BRA `(.L_x_3541) ;  /* 0x000012e00000c947 */ /* 0x000fca0003800000 */
[C---:B------:R-:W-:Y:S01]  /*7490*/  LEA R2, P0, R91.reuse, R118, 0x1 ;  /* 0x000000765b027211 */ /* 0x040fe200078008ff */
[----:B------:R-:W-:Y:S03]  /*74a0*/  BSSY B0, `(.L_x_3542) ;  /* 0x0000060000007945 */ /* 0x000fe60003800000 */
[----:B------:R-:W-:Y:S02]  /*74b0*/  LEA.HI.X R3, R91, R119, R90, 0x1, P0 ;  /* 0x000000775b037211 */ /* 0x000fe400000f0c5a */
[----:B------:R-:W-:Y:S03]  /*74c0*/  ISETP.GE.AND P0, PT, R18, UR4, PT ;  /* 0x0000000412007c0c */ /* 0x000fe6000bf06270 */
[----:B----4-:R4:W5:Y:S10]  /*74d0*/  LDG.E.128 R8, [R2.64] ;  /* 0x0000000602087981 */ /* 0x010974000c1e1d00 */
        /* <DEDUP_REMOVED lines=12> */
[----:B----4-:R-:W-:Y:S02]  /*75a0*/  LEA R2, P0, R5, R2, 0x1 ;  /* 0x0000000205027211 */ /* 0x010fe400078008ff */
[----:B------:R-:W-:Y:S02]  /*75b0*/  IADD3 R0, P4, R77, R4, RZ ;  /* 0x000000044d007210 */ /* 0x000fe40007f9e0ff */
[----:B------:R-:W-:Y:S02]  /*75c0*/  LEA.HI.X.SX32 R3, R5, R3, 0x1, P0 ;  /* 0x0000000305037211 */ /* 0x000fe400000f0eff */
[----:B------:R-:W-:Y:S02]  /*75d0*/  LEA.HI.X.SX32 R4, R4, R76, 0x1, P4 ;  /* 0x0000004c04047211 */ /* 0x000fe400020f0eff */
[C---:B------:R-:W-:Y:S04]  /*75e0*/  LEA R36, P0, R0.reuse, R120, 0x1 ;  /* 0x0000007800247211 */ /* 0x040fe800078008ff */
[----:B------:R-:W-:Y:S01]  /*75f0*/  LEA.HI.X R37, R0, R121, R4, 0x1, P0 ;  /* 0x0000007900257211 */ /* 0x000fe200000f0c04 */
[----:B------:R-:W-:Y:S01]  /*7600*/  IMAD.MOV.U32 R0, RZ, RZ, RZ ;  /* 0x000000ffff007224 */ /* 0x000fe200078e00ff */
[----:B------:R-:W-:Y:S01]  /*7610*/  @P1 IADD3 R0, RZ, -UR5, RZ ;  /* 0x80000005ff001c10 */ /* 0x000fe2000fffe0ff */
[----:B--2---:R4:W2:Y:S03]  /*7620*/  LDG.E.128 R4, [R2.64] ;  /* 0x0000000602047981 */ /* 0x0048a6000c1e1d00 */
[----:B------:R-:W-:Y:S04]  /*7630*/  IADD3 R23, P0, R77, R0, RZ ;  /* 0x000000004d177210 */ /* 0x000fe80007f1e0ff */
[----:B------:R-:W-:Y:S01]  /*7640*/  LEA.HI.X.SX32 R0, R0, R76, 0x1, P0 ;  /* 0x0000004c00007211 */ /* 0x000fe200000f0eff */
[----:B------:R-:W4:Y:S01]  /*7650*/  LDG.E.128 R36, [R36.64] ;  /* 0x0000000624247981 */ /* 0x000f22000c1e1d00 */
[C---:B------:R-:W-:Y:S04]  /*7660*/  LEA R24, P0, R23.reuse, R122, 0x1 ;  /* 0x0000007a17187211 */ /* 0x040fe800078008ff */
[----:B------:R-:W-:Y:S05]  /*7670*/  LEA.HI.X R25, R23, R123, R0, 0x1, P0 ;  /* 0x0000007b17197211 */ /* 0x000fea00000f0c00 */
[----:B---3--:R1:W3:Y:S01]  /*7680*/  LDG.E.128 R28, [R24.64] ;  /* 0x00000006181c7981 */ /* 0x0082e2000c1e1d00 */
[--C-:B----4-:R-:W-:Y:S01]  /*7690*/  HADD2.F32 R3, -RZ, R37.reuse.H0_H0 ;  /* 0x20000025ff037230 */ /* 0x110fe20000004100 */
[----:B--2---:R-:W-:Y:S01]  /*76a0*/  MOV R12, R4 ;  /* 0x00000004000c7202 */ /* 0x004fe20000000f00 */
[----:B------:R-:W-:Y:S01]  /*76b0*/  HADD2.F32 R4, -RZ, R37.H1_H1 ;  /* 0x30000025ff047230 */ /* 0x000fe20000004100 */
[----:B------:R-:W-:Y:S01]  /*76c0*/  IMAD.MOV.U32 R11, RZ, RZ, R5 ;  /* 0x000000ffff0b7224 */ /* 0x000fe200078e0005 */
[----:B------:R-:W-:Y:S01]  /*76d0*/  HADD2.F32 R8, -RZ, R39.H1_H1 ;  /* 0x30000027ff087230 */ /* 0x000fe20000004100 */
[----:B------:R-:W-:Y:S01]  /*76e0*/  MOV R10, R6 ;  /* 0x00000006000a7202 */ /* 0x000fe20000000f00 */
[--C-:B-1----:R-:W-:Y:S01]  /*76f0*/  HADD2.F32 R25, -RZ, R12.reuse.H0_H0 ;  /* 0x2000000cff197230 */ /* 0x102fe20000004100 */
[----:B------:R-:W-:Y:S01]  /*7700*/  MOV R9, R7 ;  /* 0x0000000700097202 */ /* 0x000fe20000000f00 */
[----:B------:R-:W-:Y:S01]  /*7710*/  HADD2.F32 R23, -RZ, R12.H1_H1 ;  /* 0x3000000cff177230 */ /* 0x000fe20000004100 */
[----:B------:R-:W-:Y:S01]  /*7720*/  @!P1 FADD.FTZ R3, -R3, -RZ ;  /* 0x800000ff03039221 */ /* 0x000fe20000010100 */
[--C-:B------:R-:W-:Y:S01]  /*7730*/  HADD2.F32 R12, -RZ, R11.reuse.H0_H0 ;  /* 0x2000000bff0c7230 */ /* 0x100fe20000004100 */
[----:B------:R-:W-:Y:S01]  /*7740*/  @!P1 FADD.FTZ R4, -R4, -RZ ;  /* 0x800000ff04049221 */ /* 0x000fe20000010100 */
[----:B------:R-:W-:Y:S01]  /*7750*/  HADD2.F32 R11, -RZ, R11.H1_H1 ;  /* 0x3000000bff0b7230 */ /* 0x000fe20000004100 */
[----:B------:R-:W-:Y:S01]  /*7760*/  @!P1 FADD.FTZ R8, -R8, -RZ ;  /* 0x800000ff08089221 */ /* 0x000fe20000010100 */
[----:B------:R-:W-:Y:S01]  /*7770*/  HADD2.F32 R7, -RZ, R39.H0_H0 ;  /* 0x20000027ff077230 */ /* 0x000fe20000004100 */
[----:B------:R-:W-:Y:S01]  /*7780*/  FMUL.FTZ R3, R12, R3 ;  /* 0x000000030c037220 */ /* 0x000fe20000410000 */
[----:B------:R-:W-:Y:S01]  /*7790*/  HADD2.F32 R0, -RZ, R36.H0_H0 ;  /* 0x20000024ff007230 */ /* 0x000fe20000004100 */
[----:B------:R-:W-:Y:S01]  /*77a0*/  FMUL.FTZ R4, R11, R4 ;  /* 0x000000040b047220 */ /* 0x000fe20000410000 */
[--C-:B------:R-:W-:Y:S01]  /*77b0*/  HADD2.F32 R5, -RZ, R38.reuse.H0_H0 ;  /* 0x20000026ff057230 */ /* 0x100fe20000004100 */
[----:B------:R-:W-:Y:S01]  /*77c0*/  @!P1 FADD.FTZ R7, -R7, -RZ ;  /* 0x800000ff07079221 */ /* 0x000fe20000010100 */
[----:B------:R-:W-:Y:S01]  /*77d0*/  HADD2.F32 R6, -RZ, R38.H1_H1 ;  /* 0x30000026ff067230 */ /* 0x000fe20000004100 */
[----:B------:R-:W-:Y:S01]  /*77e0*/  @!P1 FADD.FTZ R0, -R0, -RZ ;  /* 0x800000ff00009221 */ /* 0x000fe20000010100 */
        /* <DEDUP_REMOVED lines=18> */
[----:B------:R-:W-:Y:S01]  /*7910*/  HADD2.F32 R22, -RZ, R35.H0_H0 ;  /* 0x20000023ff167230 */ /* 0x000fe20000004100 */
[----:B------:R-:W-:Y:S01]  /*7920*/  FFMA.FTZ R0, R9, R10, R0 ;  /* 0x0000000a09007223 */ /* 0x000fe20000010000 */
[--C-:B------:R-:W-:Y:S01]  /*7930*/  HADD2.F32 R23, -RZ, R29.reuse.H0_H0 ;  /* 0x2000001dff177230 */ /* 0x100fe20000004100 */
[----:B------:R-:W-:Y:S01]  /*7940*/  FFMA.FTZ R2, R11, R12, R2 ;  /* 0x0000000c0b027223 */ /* 0x000fe20000010002 */
[----:B------:R-:W-:Y:S02]  /*7950*/  HADD2.F32 R24, -RZ, R29.H1_H1 ;  /* 0x3000001dff187230 */ /* 0x000fe40000004100 */
[----:B------:R-:W-:Y:S01]  /*7960*/  HADD2.F32 R9, -RZ, R35.H1_H1 ;  /* 0x30000023ff097230 */ /* 0x000fe20000004100 */
[----:B------:R-:W-:Y:S01]  /*7970*/  FFMA.FTZ R3, R22, R23, R3 ;  /* 0x0000001716037223 */ /* 0x000fe20000010003 */
[----:B------:R-:W-:Y:S01]  /*7980*/  HADD2.F32 R25, -RZ, R30.H0_H0 ;  /* 0x2000001eff197230 */ /* 0x000fe20000004100 */
[----:B------:R-:W-:Y:S01]  /*7990*/  F2FP.PACK_AB R0, R2, R0 ;  /* 0x000000000200723e */ /* 0x000fe200000000ff */
[----:B------:R-:W-:Y:S01]  /*79a0*/  HADD2.F32 R10, -RZ, R32.H0_H0 ;  /* 0x20000020ff0a7230 */ /* 0x000fe20000004100 */
        /* <DEDUP_REMOVED lines=11> */
[----:B------:R-:W-:Y:S03]  /*7a60*/  F2FP.PACK_AB R10, R6, R5 ;  /* 0x00000005060a723e */ /* 0x000fe600000000ff */
[----:B------:R-:W-:Y:S05]  /*7a70*/  FFMA.FTZ R8, R23, R28, R8 ;  /* 0x0000001c17087223 */ /* 0x000fea0000010008 */
[----:B------:R-:W-:Y:S02]  /*7a80*/  F2FP.PACK_AB R11, R8, R7 ;  /* 0x00000007080b723e */ /* 0x000fe400000000ff */
[----:B------:R-:W-:Y:S02]  /*7a90*/  MOV R8, R0 ;  /* 0x0000000000087202 */ /* 0x000fe40000000f00 */
.L_x_3543:
[----:B------:R-:W-:Y:S05]  /*7aa0*/  BSYNC B0 ;  /* 0x0000000000007941 */ /* 0x000fea0003800000 */
.L_x_3542:
[----:B------:R-:W-:Y:S01]  /*7ab0*/  LEA R4, P1, R146, R84, 0x1 ;  /* 0x0000005492047211 */ /* 0x000fe200078208ff */
[----:B------:R-:W-:Y:S01]  /*7ac0*/  BSSY B0, `(.L_x_3544) ;  /* 0x0000062000007945 */ /* 0x000fe20003800000 */
[----:B----4-:R-:W-:Y:S02]  /*7ad0*/  LEA R2, P0, R94, R118, 0x1 ;  /* 0x000000765e027211 */ /* 0x010fe400078008ff */
[----:B------:R-:W-:Y:S02]  /*7ae0*/  LEA.HI.X R5, R146, R83, R92, 0x1, P1 ;  /* 0x0000005392057211 */ /* 0x000fe400008f0c5c */
[----:B------:R-:W-:Y:S02]  /*7af0*/  LEA.HI.X R3, R94, R119, R93, 0x1, P0 ;  /* 0x000000775e037211 */ /* 0x000fe400000f0c5d */
[----:B------:R-:W-:Y:S01]  /*7b00*/  ISETP.GE.AND P0, PT, R15, UR4, PT ;  /* 0x000000040f007c0c */ /* 0x000fe2000bf06270 */
[----:B-----5:R4:W-:Y:S04]  /*7b10*/  STG.E.128 [R4.64], R8 ;  /* 0x0000000804007986 */ /* 0x0209e8000c101d06 */
[----:B------:R4:W5:Y:S08]  /*7b20*/  LDG.E.128 R24, [R2.64] ;  /* 0x0000000602187981 */ /* 0x000970000c1e1d00 */
[----:B------:R-:W-:-:S05]  /*7b30*/  @P0 BRA `(.L_x_3545) ;  /* 0x000005a000000947 */ /* 0x000fca0003800000 */
[----:B------:R-:W-:Y:S01]  /*7b40*/  ULEA.HI UR5, UR4, UR4, URZ, 0x1 ;  /* 0x0000000404057291 */ /* 0x000fe2000f8f083f */
[----:B----4-:R-:W-:Y:S01]  /*7b50*/  MOV R4, RZ ;  /* 0x000000ff00047202 */ /* 0x010fe20000000f00 */
        /* <DEDUP_REMOVED lines=13> */
[C---:B------:R-:W-:Y:S04]  /*7c30*/  LEA R36, P0, R0.reuse, R120, 0x1 ;  /* 0x0000007800247211 */ /* 0x040fe800078008ff */
[----:B------:R-:W-:Y:S02]  /*7c40*/  LEA.HI.X R37, R0, R121, R4, 0x1, P0 ;  /* 0x0000007900257211 */ /* 0x000fe400000f0c04 */
[----:B------:R-:W-:Y:S01]  /*7c50*/  MOV R0, RZ ;  /* 0x000000ff00007202 */ /* 0x000fe20000000f00 */
[----:B--2---:R4:W2:Y:S01]  /*7c60*/  LDG.E.128 R4, [R2.64] ;  /* 0x0000000602047981 */ /* 0x0048a2000c1e1d00 */
[----:B------:R-:W-:Y:S04]  /*7c70*/  @P1 IADD3 R0, RZ, -UR5, RZ ;  /* 0x80000005ff001c10 */ /* 0x000fe8000fffe0ff */
[----:B------:R-:W-:Y:S03]  /*7c80*/  IADD3 R9, P0, R69, R0, RZ ;  /* 0x0000000045097210 */ /* 0x000fe60007f1e0ff */
[----:B------:R-:W4:Y:S01]  /*7c90*/  LDG.E.128 R36, [R36.64] ;  /* 0x0000000624247981 */ /* 0x000f22000c1e1d00 */
[----:B------:R-:W-:Y:S02]  /*7ca0*/  LEA.HI.X.SX32 R0, R0, R68, 0x1, P0 ;  /* 0x0000004400007211 */ /* 0x000fe400000f0eff */
[C---:B------:R-:W-:Y:S04]  /*7cb0*/  LEA R28, P0, R9.reuse, R122, 0x1 ;  /* 0x0000007a091c7211 */ /* 0x040fe800078008ff */
[----:B------:R-:W-:Y:S06]  /*7cc0*/  LEA.HI.X R29, R9, R123, R0, 0x1, P0 ;  /* 0x0000007b091d7211 */ /* 0x000fec00000f0c00 */
[----:B---3--:R-:W3:Y:S01]  /*7cd0*/  LDG.E.128 R28, [R28.64] ;  /* 0x000000061c1c7981 */ /* 0x008ee2000c1e1d00 */
[--C-:B----4-:R-:W-:Y:S01]  /*7ce0*/  HADD2.F32 R3, -RZ, R37.reuse.H0_H0 ;  /* 0x20000025ff037230 */ /* 0x110fe20000004100 */
[----:B--2---:R-:W-:Y:S01]  /*7cf0*/  IMAD.MOV.U32 R12, RZ, RZ, R4 ;  /* 0x000000ffff0c7224 */ /* 0x004fe200078e0004 */
[----:B------:R-:W-:Y:S01]  /*7d00*/  HADD2.F32 R4, -RZ, R37.H1_H1 ;  /* 0x30000025ff047230 */ /* 0x000fe20000004100 */
[----:B------:R-:W-:Y:S01]  /*7d10*/  MOV R11, R5 ;  /* 0x00000005000b7202 */ /* 0x000fe20000000f00 */
[----:B------:R-:W-:Y:S01]  /*7d20*/  HADD2.F32 R8, -RZ, R39.H1_H1 ;  /* 0x30000027ff087230 */ /* 0x000fe20000004100 */
[----:B------:R-:W-:Y:S01]  /*7d30*/  MOV R10, R6 ;  /* 0x00000006000a7202 */ /* 0x000fe20000000f00 */
        /* <DEDUP_REMOVED lines=41> */
[----:B------:R-:W-:Y:S02]  /*7fd0*/  HADD2.F32 R25, -RZ, R30.H0_H0 ;  /* 0x2000001eff197230 */ /* 0x000fe40000004100 */
[----:B------:R-:W-:Y:S01]  /*7fe0*/  HADD2.F32 R10, -RZ, R32.H0_H0 ;  /* 0x20000020ff0a7230 */ /* 0x000fe20000004100 */
[----:B------:R-:W-:Y:S01]  /*7ff0*/  FFMA.FTZ R4, R9, R24, R4 ;  /* 0x0000001809047223 */ /* 0x000fe20000010004 */
[----:B------:R-:W-:Y:S01]  /*8000*/  HADD2.F32 R26, -RZ, R30.H1_H1 ;  /* 0x3000001eff1a7230 */ /* 0x000fe20000004100 */
[----:B------:R-:W-:Y:S01]  /*8010*/  F2FP.PACK_AB R24, R2, R0 ;  /* 0x000000000218723e */ /* 0x000fe200000000ff */
        /* <DEDUP_REMOVED lines=12> */
.L_x_3545:
[----:B------:R-:W-:Y:S05]  /*80e0*/  BSYNC B0 ;  /* 0x0000000000007941 */ /* 0x000fea0003800000 */
.L_x_3544:
[C---:B----4-:R-:W-:Y:S01]  /*80f0*/  LEA R4, P1, R95.reuse, R84, 0x1 ;  /* 0x000000545f047211 */ /* 0x050fe200078208ff */
[----:B------:R-:W-:Y:S01]  /*8100*/  BSSY B0, `(.L_x_3546) ;  /* 0x0000063000007945 */ /* 0x000fe20003800000 */
[C---:B------:R-:W-:Y:S02]  /*8110*/  LEA R2, P0, R98.reuse, R118, 0x1 ;  /* 0x0000007662027211 */ /* 0x040fe400078008ff */
        /* <DEDUP_REMOVED lines=97> */
.L_x_3547:
[----:B------:R-:W-:Y:S05]  /*8730*/  BSYNC B0 ;  /* 0x0000000000007941 */ /* 0x000fea0003800000 */
.L_x_3546:
[C---:B----4-:R-:W-:Y:S04]  /*8740*/  LEA R2, P0, R99.reuse, R84, 0x1 ;  /* 0x0000005463027211 */ /* 0x050fe800078008ff */
[----:B------:R-:W-:Y:S05]  /*8750*/  LEA.HI.X R3, R99, R83, R100, 0x1, P0 ;  /* 0x0000005363037211 */ /* 0x000fea00000f0c64 */
[----:B-----5:R4:W-:Y:S04]  /*8760*/  STG.E.128 [R2.64], R8 ;  /* 0x0000000802007986 */ /* 0x0209e8000c101d06 */
.L_x_3541:
[----:B------:R-:W-:Y:S05]  /*8770*/  BSYNC B1 ;  /* 0x0000000000017941 */ /* 0x000fea0003800000 */
.L_x_3540:
[----:B------:R-:W-:Y:S01]  /*8780*/  BSSY B1, `(.L_x_3548) ;  /* 0x0000134000017945 */ /* 0x000fe20003800000 */
[----:B------:R-:W-:-:S05]  /*8790*/  @!P2 BRA `(.L_x_3549) ;  /* 0x000013200000a947 */ /* 0x000fca0003800000 */
[----:B------:R-:W-:Y:S01]  /*87a0*/  MOV R41, 0x60 ;  /* 0x0000006000297802 */ /* 0x000fe20000000f00 */
[----:B------:R-:W-:Y:S01]  /*87b0*/  BSSY B0, `(.L_x_3550) ;  /* 0x0000062000007945 */ /* 0x000fe20003800000 */
[----:B------:R-:W-:Y:S03]  /*87c0*/  ISETP.GE.AND P0, PT, R18, UR4, PT ;  /* 0x0000000412007c0c */ /* 0x000fe6000bf06270 */
[C---:B----4-:R-:W-:Y:S04]  /*87d0*/  IMAD.WIDE.U32 R2, R41.reuse, c[0x0][0x288], R118 ;  /* 0x0000a20029027a25 */ /* 0x050fe800078e0076 */
[----:B------:R-:W-:Y:S05]  /*87e0*/  IMAD R0, R41, c[0x0][0x28c], RZ ;  /* 0x0000a30029007a24 */ /* 0x000fea00078e02ff */
[----:B------:R-:W-:Y:S05]  /*87f0*/  IADD3 R3, R3, R0, RZ ;  /* 0x0000000003037210 */ /* 0x000fea0007ffe0ff */
[----:B------:R4:W5:Y:S01]  /*8800*/  LDG.E.128 R8, [R2.64] ;  /* 0x0000000602087981 */ /* 0x000962000c1e1d00 */
        /* <DEDUP_REMOVED lines=92> */
.L_x_3551:
[----:B------:R-:W-:Y:S05]  /*8dd0*/  BSYNC B0 ;  /* 0x0000000000007941 */ /* 0x000fea0003800000 */
.L_x_3550:
[----:B-1----:R-:W-:Y:S01]  /*8de0*/  IMAD.MOV.U32 R85, RZ, RZ, R83 ;  /* 0x000000ffff557224 */ /* 0x002fe200078e0053 */
[C---:B----4-:R-:W-:Y:S01]  /*8df0*/  LEA R2, P0, R102.reuse, R118, 0x1 ;  /* 0x0000007666027211 */ /* 0x050fe200078008ff */
[C---:B------:R-:W-:Y:S01]  /*8e00*/  IMAD R0, R41.reuse, c[0x0][0x19c], RZ ;  /* 0x0000670029007a24 */ /* 0x040fe200078e02ff */
[----:B------:R-:W-:Y:S01]  /*8e10*/  BSSY B0, `(.L_x_3552) ;  /* 0x0000062000007945 */ /* 0x000fe20003800000 */
[----:B------:R-:W-:Y:S01]  /*8e20*/  IMAD.WIDE.U32 R4, R41, c[0x0][0x198], R84 ;  /* 0x0000660029047a25 */ /* 0x000fe200078e0054 */
[----:B------:R-:W-:Y:S02]  /*8e30*/  LEA.HI.X R3, R102, R119, R101, 0x1, P0 ;  /* 0x0000007766037211 */ /* 0x000fe400000f0c65 */
[----:B------:R-:W-:Y:S02]  /*8e40*/  ISETP.GE.AND P0, PT, R15, UR4, PT ;  /* 0x000000040f007c0c */ /* 0x000fe4000bf06270 */
[----:B------:R-:W-:Y:S05]  /*8e50*/  IADD3 R5, R5, R0, RZ ;  /* 0x0000000005057210 */ /* 0x000fea0007ffe0ff */
[----:B-----5:R1:W-:Y:S04]  /*8e60*/  STG.E.128 [R4.64], R8 ;  /* 0x0000000804007986 */ /* 0x0203e8000c101d06 */
[----:B------:R1:W5:Y:S02]  /*8e70*/  LDG.E.128 R24, [R2.64] ;  /* 0x0000000602187981 */ /* 0x000364000c1e1d00 */
[----:B------:R-:W-:-:S05]  /*8e80*/  @P0 BRA `(.L_x_3553) ;  /* 0x000005a000000947 */ /* 0x000fca0003800000 */
[----:B------:R-:W-:Y:S01]  /*8e90*/  ULEA.HI UR5, UR4, UR4, URZ, 0x1 ;  /* 0x0000000404057291 */ /* 0x000fe2000f8f083f */
[----:B-1----:R-:W-:Y:S01]  /*8ea0*/  MOV R4, RZ ;  /* 0x000000ff00047202 */ /* 0x002fe20000000f00 */
        /* <DEDUP_REMOVED lines=16> */
[----:B------:R1:W4:Y:S01]  /*8fb0*/  LDG.E.128 R4, [R2.64] ;  /* 0x0000000602047981 */ /* 0x000322000c1e1d00 */
[----:B------:R-:W-:Y:S04]  /*8fc0*/  @P1 IADD3 R0, RZ, -UR5, RZ ;  /* 0x80000005ff001c10 */ /* 0x000fe8000fffe0ff */
[----:B------:R-:W-:Y:S03]  /*8fd0*/  IADD3 R9, P0, R65, R0, RZ ;  /* 0x0000000041097210 */ /* 0x000fe60007f1e0ff */
[----:B------:R-:W1:Y:S01]  /*8fe0*/  LDG.E.128 R36, [R36.64] ;  /* 0x0000000624247981 */ /* 0x000e62000c1e1d00 */
[----:B------:R-:W-:Y:S02]  /*8ff0*/  LEA.HI.X.SX32 R0, R0, R64, 0x1, P0 ;  /* 0x0000004000007211 */ /* 0x000fe400000f0eff */
[C---:B------:R-:W-:Y:S04]  /*9000*/  LEA R28, P0, R9.reuse, R122, 0x1 ;  /* 0x0000007a091c7211 */ /* 0x040fe800078008ff */
[----:B------:R-:W-:Y:S06]  /*9010*/  LEA.HI.X R29, R9, R123, R0, 0x1, P0 ;  /* 0x0000007b091d7211 */ /* 0x000fec00000f0c00 */
[----:B--2---:R-:W2:Y:S01]  /*9020*/  LDG.E.128 R28, [R28.64] ;  /* 0x000000061c1c7981 */ /* 0x004ea2000c1e1d00 */
[--C-:B-1----:R-:W-:Y:S01]  /*9030*/  HADD2.F32 R3, -RZ, R37.reuse.H0_H0 ;  /* 0x20000025ff037230 */ /* 0x102fe20000004100 */
[----:B----4-:R-:W-:Y:S01]  /*9040*/  IMAD.MOV.U32 R12, RZ, RZ, R4 ;  /* 0x000000ffff0c7224 */ /* 0x010fe200078e0004 */
        /* <DEDUP_REMOVED lines=30> */
[--C-:B--2---:R-:W-:Y:S01]  /*9230*/  HADD2.F32 R12, -RZ, R28.reuse.H1_H1 ;  /* 0x3000001cff0c7230 */ /* 0x104fe20000004100 */
        /* <DEDUP_REMOVED lines=31> */
.L_x_3553:
[----:B------:R-:W-:Y:S05]  /*9430*/  BSYNC B0 ;  /* 0x0000000000007941 */ /* 0x000fea0003800000 */
.L_x_3552:
[C---:B-1----:R-:W-:Y:S01]  /*9440*/  LEA R4, P1, R103.reuse, R84, 0x1 ;  /* 0x0000005467047211 */ /* 0x042fe200078208ff */
        /* <DEDUP_REMOVED lines=27> */
[----:B------:R1:W4:Y:S03]  /*9600*/  LDG.E.128 R4, [R2.64] ;  /* 0x0000000602047981 */ /* 0x000326000c1e1d00 */
[----:B------:R-:W-:Y:S04]  /*9610*/  IADD3 R23, P0, R63, R0, RZ ;  /* 0x000000003f177210 */ /* 0x000fe80007f1e0ff */
[----:B------:R-:W-:Y:S01]  /*9620*/  LEA.HI.X.SX32 R0, R0, R62, 0x1, P0 ;  /* 0x0000003e00007211 */ /* 0x000fe200000f0eff */
[----:B------:R-:W1:Y:S01]  /*9630*/  LDG.E.128 R36, [R36.64] ;  /* 0x0000000624247981 */ /* 0x000e62000c1e1d00 */
[C---:B------:R-:W-:Y:S04]  /*9640*/  LEA R24, P0, R23.reuse, R122, 0x1 ;  /* 0x0000007a17187211 */ /* 0x040fe800078008ff */
[----:B------:R-:W-:Y:S05]  /*9650*/  LEA.HI.X R25, R23, R123, R0, 0x1, P0 ;  /* 0x0000007b17197211 */ /* 0x000fea00000f0c00 */
[----:B---3--:R2:W3:Y:S01]  /*9660*/  LDG.E.128 R28, [R24.64] ;  /* 0x00000006181c7981 */ /* 0x0084e2000c1e1d00 */
[--C-:B-1----:R-:W-:Y:S01]  /*9670*/  HADD2.F32 R3, -RZ, R37.reuse.H0_H0 ;  /* 0x20000025ff037230 */ /* 0x102fe20000004100 */
[----:B----4-:R-:W-:Y:S01]  /*9680*/  MOV R12, R4 ;  /* 0x00000004000c7202 */ /* 0x010fe20000000f00 */
[----:B------:R-:W-:Y:S01]  /*9690*/  HADD2.F32 R4, -RZ, R37.H1_H1 ;  /* 0x30000025ff047230 */ /* 0x000fe20000004100 */
[----:B------:R-:W-:Y:S01]  /*96a0*/  IMAD.MOV.U32 R11, RZ, RZ, R5 ;  /* 0x000000ffff0b7224 */ /* 0x000fe200078e0005 */
[----:B------:R-:W-:Y:S01]  /*96b0*/  HADD2.F32 R8, -RZ, R39.H1_H1 ;  /* 0x30000027ff087230 */ /* 0x000fe20000004100 */
[----:B------:R-:W-:Y:S01]  /*96c0*/  MOV R10, R6 ;  /* 0x00000006000a7202 */ /* 0x000fe20000000f00 */
[--C-:B--2---:R-:W-:Y:S01]  /*96d0*/  HADD2.F32 R25, -RZ, R12.reuse.H0_H0 ;  /* 0x2000000cff197230 */ /* 0x104fe20000004100 */
        /* <DEDUP_REMOVED lines=58> */
.L_x_3555:
[----:B------:R-:W-:Y:S05]  /*9a80*/  BSYNC B0 ;  /* 0x0000000000007941 */ /* 0x000fea0003800000 */
.L_x_3554:
[C---:B-1----:R-:W-:Y:S04]  /*9a90*/  LEA R2, P0, R107.reuse, R84, 0x1 ;  /* 0x000000546b027211 */ /* 0x042fe800078008ff */
[----:B------:R-:W-:Y:S05]  /*9aa0*/  LEA.HI.X R3, R107, R83, R108, 0x1, P0 ;  /* 0x000000536b037211 */ /* 0x000fea00000f0c6c */
[----:B-----5:R1:W-:Y:S04]  /*9ab0*/  STG.E.128 [R2.64], R8 ;  /* 0x0000000802007986 */ /* 0x0203e8000c101d06 */
.L_x_3549:
[----:B------:R-:W-:Y:S05]  /*9ac0*/  BSYNC B1 ;  /* 0x0000000000017941 */ /* 0x000fea0003800000 */
.L_x_3548:
        /* <DEDUP_REMOVED lines=8> */
.L_x_3513:
[----:B----4-:R-:W2:Y:S01]  /*9b50*/  @P1 LDG.E.128 R28, [R118.64] ;  /* 0x00000006761c1981 */ /* 0x010ea2000c1e1d00 */
[----:B------:R-:W-:Y:S01]  /*9b60*/  @P1 IMAD.MOV.U32 R85, RZ, RZ, R83 ;  /* 0x000000ffff551224 */ /* 0x000fe200078e0053 */
[C---:B------:R-:W-:Y:S01]  /*9b70*/  @P5 LEA R2, P0, R89.reuse, R118, 0x1 ;  /* 0x0000007659025211 */ /* 0x040fe200078008ff */
[----:B------:R-:W-:Y:S03]  /*9b80*/  UMOV UR4, URZ ;  /* 0x0000003f00047c82 */ /* 0x000fe60008000000 */
[----:B------:R-:W-:Y:S02]  /*9b90*/  @P5 LEA.HI.X R3, R89, R119, R88, 0x1, P0 ;  /* 0x0000007759035211 */ /* 0x000fe400000f0c58 */
[C---:B------:R-:W-:Y:S04]  /*9ba0*/  @P5 LEA R34, P0, R54.reuse, R84, 0x1 ;  /* 0x0000005436225211 */ /* 0x040fe800078008ff */
[----:B------:R-:W-:Y:S02]  /*9bb0*/  @P5 LEA.HI.X R35, R54, R83, R53, 0x1, P0 ;  /* 0x0000005336235211 */ /* 0x000fe400000f0c35 */
[C---:B------:R-:W-:Y:S04]  /*9bc0*/  @P4 LEA R36, P0, R91.reuse, R118, 0x1 ;  /* 0x000000765b244211 */ /* 0x040fe800078008ff */
[----:B------:R-:W-:Y:S02]  /*9bd0*/  @P4 LEA.HI.X R37, R91, R119, R90, 0x1, P0 ;  /* 0x000000775b254211 */ /* 0x000fe400000f0c5a */
[C---:B------:R-:W-:Y:S04]  /*9be0*/  @P4 LEA R32, P0, R146.reuse, R84, 0x1 ;  /* 0x0000005492204211 */ /* 0x040fe800078008ff */
[----:B------:R-:W-:Y:S01]  /*9bf0*/  @P4 LEA.HI.X R33, R146, R83, R92, 0x1, P0 ;  /* 0x0000005392214211 */ /* 0x000fe200000f0c5c */
[----:B--2---:R-:W-:Y:S04]  /*9c00*/  @P1 STG.E.128 [R84.64], R28 ;  /* 0x0000001c54001986 */ /* 0x004fe8000c101d06 */
[----:B------:R-:W2:Y:S04]  /*9c10*/  @P1 LDG.E.128 R24, [R118.64+0x80] ;  /* 0x0000800676181981 */ /* 0x000ea8000c1e1d00 */
[----:B--2---:R-:W-:Y:S04]  /*9c20*/  @P1 STG.E.128 [R84.64+0x80], R24 ;  /* 0x0000801854001986 */ /* 0x004fe8000c101d06 */
[----:B------:R-:W2:Y:S04]  /*9c30*/  @P1 LDG.E.128 R8, [R118.64+0x100] ;  /* 0x0001000676081981 */ /* 0x000ea8000c1e1d00 */
[----:B--2---:R1:W-:Y:S04]  /*9c40*/  @P1 STG.E.128 [R84.64+0x100], R8 ;  /* 0x0001000854001986 */ /* 0x0043e8000c101d06 */
[----:B------:R-:W2:Y:S01]  /*9c50*/  @P5 LDG.E.128 R4, [R2.64] ;  /* 0x0000000602045981 */ /* 0x000ea2000c1e1d00 */
[----:B-1----:R-:W-:Y:S03]  /*9c60*/  @P2 IMAD.MOV.U32 R85, RZ, RZ, R83 ;  /* 0x000000ffff552224 */ /* 0x002fe600078e0053 */
[----:B--2---:R-:W-:Y:S04]  /*9c70*/  @P5 STG.E.128 [R34.64], R4 ;  /* 0x0000000422005986 */ /* 0x004fe8000c101d06 */
[----:B------:R-:W2:Y:S04]  /*9c80*/  @P5 LDG.E.128 R28, [R2.64+0x80] ;  /* 0x00008006021c5981 */ /* 0x000ea8000c1e1d00 */
[----:B--2---:R-:W-:Y:S04]  /*9c90*/  @P5 STG.E.128 [R34.64+0x80], R28 ;  /* 0x0000801c22005986 */ /* 0x004fe8000c101d06 */
[----:B------:R1:W2:Y:S02]  /*9ca0*/  @P5 LDG.E.128 R24, [R2.64+0x100] ;  /* 0x0001000602185981 */ /* 0x0002a4000c1e1d00 */
[----:B-1----:R-:W-:Y:S04]  /*9cb0*/  @P2 IMAD.MOV.U32 R3, RZ, RZ, 0x60 ;  /* 0x00000060ff032424 */ /* 0x002fe800078e00ff */
[C---:B------:R-:W-:Y:S04]  /*9cc0*/  @P2 IMAD.WIDE.U32 R22, R3.reuse, c[0x0][0x288], R118 ;  /* 0x0000a20003162a25 */ /* 0x040fe800078e0076 */
[----:B------:R-:W-:Y:S05]  /*9cd0*/  @P2 IMAD R0, R3, c[0x0][0x28c], RZ ;  /* 0x0000a30003002a24 */ /* 0x000fea00078e02ff */
[----:B------:R-:W-:Y:S01]  /*9ce0*/  @P2 IADD3 R23, R23, R0, RZ ;  /* 0x0000000017172210 */ /* 0x000fe20007ffe0ff */
[----:B--2---:R1:W-:Y:S04]  /*9cf0*/  @P5 STG.E.128 [R34.64+0x100], R24 ;  /* 0x0001001822005986 */ /* 0x0043e8000c101d06 */
[----:B------:R-:W2:Y:S01]  /*9d00*/  @P4 LDG.E.128 R8, [R36.64] ;  /* 0x0000000624084981 */ /* 0x000ea2000c1e1d00 */
[C---:B-1----:R-:W-:Y:S04]  /*9d10*/  @P2 IMAD.WIDE.U32 R34, R3.reuse, c[0x0][0x198], R84 ;  /* 0x0000660003222a25 */ /* 0x042fe800078e0054 */
[----:B------:R-:W-:Y:S05]  /*9d20*/  @P2 IMAD R3, R3, c[0x0][0x19c], RZ ;  /* 0x0000670003032a24 */ /* 0x000fea00078e02ff */
[----:B------:R-:W-:Y:S01]  /*9d30*/  @P2 IADD3 R35, R35, R3, RZ ;  /* 0x0000000323232210 */ /* 0x000fe20007ffe0ff */
[----:B--2---:R1:W-:Y:S04]  /*9d40*/  @P4 STG.E.128 [R32.64], R8 ;  /* 0x0000000820004986 */ /* 0x0043e8000c101d06 */
[----:B------:R-:W2:Y:S04]  /*9d50*/  @P4 LDG.E.128 R4, [R36.64+0x80] ;  /* 0x0000800624044981 */ /* 0x000ea8000c1e1d00 */
[----:B--2---:R2:W-:Y:S04]  /*9d60*/  @P4 STG.E.128 [R32.64+0x80], R4 ;  /* 0x0000800420004986 */ /* 0x0045e8000c101d06 */
[----:B------:R-:W3:Y:S04]  /*9d70*/  @P4 LDG.E.128 R28, [R36.64+0x100] ;  /* 0x00010006241c4981 */ /* 0x000ee8000c1e1d00 */
[----:B---3--:R3:W-:Y:S04]  /*9d80*/  @P4 STG.E.128 [R32.64+0x100], R28 ;  /* 0x0001001c20004986 */ /* 0x0087e8000c101d06 */
[----:B------:R-:W4:Y:S04]  /*9d90*/  @P2 LDG.E.128 R24, [R22.64] ;  /* 0x0000000616182981 */ /* 0x000f28000c1e1d00 */
[----:B----4-:R3:W-:Y:S04]  /*9da0*/  @P2 STG.E.128 [R34.64], R24 ;  /* 0x0000001822002986 */ /* 0x0107e8000c101d06 */
[----:B-1----:R-:W4:Y:S04]  /*9db0*/  @P2 LDG.E.128 R8, [R22.64+0x80] ;  /* 0x0000800616082981 */ /* 0x002f28000c1e1d00 */
[----:B----4-:R3:W-:Y:S04]  /*9dc0*/  @P2 STG.E.128 [R34.64+0x80], R8 ;  /* 0x0000800822002986 */ /* 0x0107e8000c101d06 */
[----:B--2---:R-:W2:Y:S04]  /*9dd0*/  @P2 LDG.E.128 R4, [R22.64+0x100] ;  /* 0x0001000616042981 */ /* 0x004ea8000c1e1d00 */
[----:B--2---:R3:W-:Y:S02]  /*9de0*/  @P2 STG.E.128 [R34.64+0x100], R4 ;  /* 0x0001000422002986 */ /* 0x0047e4000c101d06 */
.L_x_3523:
[----:B------:R-:W-:Y:S04]  /*9df0*/  IMAD.MOV.U32 R0, RZ, RZ, c[0x0][0x288] ;  /* 0x0000a200ff007624 */ /* 0x000fe800078e00ff */
[----:B------:R-:W-:Y:S05]  /*9e00*/  IMAD.U32 R3, R0, -0x40, RZ ;  /* 0xffffffc000037824 */ /* 0x000fea00078e00ff */
[C---:B--23--:R-:W-:Y:S04]  /*9e10*/  LEA R118, P0, R3.reuse, R118, 0x1 ;  /* 0x0000007603767211 */ /* 0x04cfe800078008ff */
[----:B------:R-:W-:Y:S01]  /*9e20*/  LEA.HI.X.SX32 R119, R3, R119, 0x1, P0 ;  /* 0x0000007703777211 */ /* 0x000fe200000f0eff */
[----:B------:R-:W-:-:S05]  /*9e30*/  @!P3 BRA `(.L_x_3556) ;  /* 0x000004b00000b947 */ /* 0x000fca0003800000 */
[----:B------:R-:W-:Y:S04]  /*9e40*/  IADD3 R3, R13, -0x1, RZ ;  /* 0xffffffff0d037810 */ /* 0x000fe80007ffe0ff */
[----:B------:R-:W-:Y:S11]  /*9e50*/  ISETP.GT.AND P0, PT, R3, R82, PT ;  /* 0x000000520300720c */ /* 0x000ff60003f04270 */
[----:B------:R-:W-:Y:S02]  /*9e60*/  @!UPT UIADD3 URZ, URZ, URZ, URZ ;  /* 0x0000003f3f3ff290 */ /* 0x000fe4000fffe03f */
[----:B------:R-:W-:-:S05]  /*9e70*/  @!P0 BRA `(.L_x_3557) ;  /* 0x0000050000008947 */ /* 0x000fca0003800000 */
[----:B----4-:R-:W-:Y:S01]  /*9e80*/  IMAD.MOV.U32 R8, RZ, RZ, RZ ;  /* 0x000000ffff087224 */ /* 0x010fe200078e00ff */
[----:B------:R-:W-:Y:S02]  /*9e90*/  IABS R3, c[0x0][0x2d0] ;  /* 0x0000b40000037a13 */ /* 0x000fe40000000000 */
[----:B------:R-:W-:Y:S02]  /*9ea0*/  IADD3 R17, R17, -0x80, RZ ;  /* 0xffffff8011117810 */ /* 0x000fe40007ffe0ff */
[----:B------:R-:W2:Y:S01]  /*9eb0*/  I2F.RP R4, R3 ;  /* 0x0000000300047306 */ /* 0x000ea20000209400 */
[----:B------:R-:W-:Y:S02]  /*9ec0*/  IABS R7, R16 ;  /* 0x0000001000077213 */ /* 0x000fe40000000000 */
[----:B------:R-:W-:Y:S07]  /*9ed0*/  IABS R5, R17 ;  /* 0x0000001100057213 */ /* 0x000fee0000000000 */
[----:B--2---:R-:W2:Y:S02]  /*9ee0*/  MUFU.RCP R0, R4 ;  /* 0x0000000400007308 */ /* 0x004ea40000001000 */
[----:B--2---:R-:W-:Y:S08]  /*9ef0*/  IADD3 R2, R0, 0xffffffe, RZ ;  /* 0x0ffffffe00027810 */ /* 0x004ff00007ffe0ff */
[----:B------:R-:W2:Y:S02]  /*9f00*/  F2I.FTZ.U32.TRUNC.NTZ R9, R2 ;  /* 0x0000000200097305 */ /* 0x000ea4000021f000 */
[--C-:B--2---:R-:W-:Y:S04]  /*9f10*/  IMAD.MOV R0, RZ, RZ, -R9.reuse ;  /* 0x000000ffff007224 */ /* 0x104fe800078e0a09 */
        /* <DEDUP_REMOVED lines=20> */
[----:B------:R-:W-:Y:S02]  /*a060*/  ISETP.GE.AND P1, PT, R3, RZ, PT ;  /* 0x000000ff0300720c */ /* 0x000fe40003f26270 */
[----:B------:R-:W-:Y:S03]  /*a070*/  LOP3.LUT R3, RZ, c[0x0][0x2d0], RZ, 0x33, !PT ;  /* 0x0000b400ff037a12 */ /* 0x000fe600078e33ff */
[----:B------:R-:W-:Y:S02]  /*a080*/  @P5 IADD3 R2, R2, 0x1, RZ ;  /* 0x0000000102025810 */ /* 0x000fe40007ffe0ff */
[----:B------:R-:W-:Y:S05]  /*a090*/  @P6 IADD3 R0, R0, 0x1, RZ ;  /* 0x0000000100006810 */ /* 0x000fea0007ffe0ff */
[----:B------:R-:W-:Y:S02]  /*a0a0*/  @!P2 IMAD.MOV R0, RZ, RZ, -R0 ;  /* 0x000000ffff00a224 */ /* 0x000fe400078e0a00 */
[----:B------:R-:W-:Y:S05]  /*a0b0*/  @!P1 IMAD.MOV R2, RZ, RZ, -R2 ;  /* 0x000000ffff029224 */ /* 0x000fea00078e0a02 */
[C---:B------:R-:W-:Y:S02]  /*a0c0*/  SEL R2, R3.reuse, R2, !P0 ;  /* 0x0000000203027207 */ /* 0x040fe40004000000 */
[----:B------:R-:W-:Y:S01]  /*a0d0*/  SEL R3, R3, R0, !P0 ;  /* 0x0000000003037207 */ /* 0x000fe20004000000 */
[----:B------:R-:W-:Y:S01]  /*a0e0*/  IMAD.IADD R0, R17, 0x1, -R16 ;  /* 0x0000000111007824 */ /* 0x000fe200078e0a10 */
        /* <DEDUP_REMOVED lines=8> */
[----:B------:R-:W-:Y:S04]  /*a170*/  IMAD.WIDE.U32 R8, R0, c[0x0][0x1a0], RZ ;  /* 0x0000680000087a25 */ /* 0x000fe800078e00ff */
[----:B--2---:R-:W-:Y:S01]  /*a180*/  IMAD.IADD R7, R4, 0x1, -R5 ;  /* 0x0000000104077824 */ /* 0x004fe200078e0a05 */
[----:B------:R-:W-:Y:S03]  /*a190*/  SHF.R.S32.HI R4, RZ, 0x1f, R0 ;  /* 0x0000001fff047819 */ /* 0x000fe60000011400 */
[----:B------:R-:W-:Y:S01]  /*a1a0*/  IMAD.WIDE.U32 R10, R7, c[0x0][0x180], RZ ;  /* 0x00006000070a7a25 */ /* 0x000fe200078e00ff */
[----:B------:R-:W-:Y:S03]  /*a1b0*/  SHF.R.S32.HI R5, RZ, 0x1f, R7 ;  /* 0x0000001fff057819 */ /* 0x000fe60000011407 */
[----:B------:R-:W-:Y:S02]  /*a1c0*/  IMAD R3, R4, c[0x0][0x1a0], RZ ;  /* 0x0000680004037a24 */ /* 0x000fe400078e02ff */
[----:B------:R-:W-:Y:S02]  /*a1d0*/  IMAD R2, R5, c[0x0][0x180], RZ ;  /* 0x0000600005027a24 */ /* 0x000fe400078e02ff */
[----:B------:R-:W-:Y:S02]  /*a1e0*/  IMAD R3, R0, c[0x0][0x1a4], R3 ;  /* 0x0000690000037a24 */ /* 0x000fe400078e0203 */
[----:B------:R-:W-:Y:S02]  /*a1f0*/  IMAD R2, R7, c[0x0][0x184], R2 ;  /* 0x0000610007027a24 */ /* 0x000fe400078e0202 */
[----:B------:R-:W-:Y:S02]  /*a200*/  IMAD.IADD R9, R9, 0x1, R3 ;  /* 0x0000000109097824 */ /* 0x000fe400078e0203 */
[----:B------:R-:W-:Y:S02]  /*a210*/  IMAD.IADD R11, R11, 0x1, R2 ;  /* 0x000000010b0b7824 */ /* 0x000fe400078e0202 */
[----:B------:R-:W-:Y:S02]  /*a220*/  IMAD R2, R5, c[0x0][0x188], RZ ;  /* 0x0000620005027a24 */ /* 0x000fe400078e02ff */
[----:B------:R-:W-:Y:S02]  /*a230*/  IMAD R3, R4, c[0x0][0x198], RZ ;  /* 0x0000660004037a24 */ /* 0x000fe400078e02ff */
[C---:B------:R-:W-:Y:S04]  /*a240*/  IMAD.WIDE.U32 R8, R7.reuse, c[0x0][0x188], R8 ;  /* 0x0000620007087a25 */ /* 0x040fe800078e0008 */
[----:B------:R-:W-:Y:S01]  /*a250*/  IMAD.WIDE.U32 R4, R0, c[0x0][0x198], R10 ;  /* 0x0000660000047a25 */ /* 0x000fe200078e000a */
[----:B------:R-:W-:Y:S03]  /*a260*/  LEA R86, P1, R8, R86, 0x1 ;  /* 0x0000005608567211 */ /* 0x000fe600078208ff */
[----:B------:R-:W-:Y:S01]  /*a270*/  IMAD R2, R7, c[0x0][0x18c], R2 ;  /* 0x0000630007027a24 */ /* 0x000fe200078e0202 */
[----:B-1----:R-:W-:Y:S01]  /*a280*/  LEA R84, P0, R4, R84, 0x1 ;  /* 0x0000005404547211 */ /* 0x002fe200078008ff */
[----:B------:R-:W-:Y:S03]  /*a290*/  IMAD R3, R0, c[0x0][0x19c], R3 ;  /* 0x0000670000037a24 */ /* 0x000fe600078e0203 */
[----:B------:R-:W-:Y:S01]  /*a2a0*/  IADD3 R2, R9, R2, RZ ;  /* 0x0000000209027210 */ /* 0x000fe20007ffe0ff */
[----:B------:R-:W-:Y:S03]  /*a2b0*/  IMAD.IADD R0, R5, 0x1, R3 ;  /* 0x0000000105007824 */ /* 0x000fe600078e0203 */
[----:B------:R-:W-:Y:S02]  /*a2c0*/  LEA.HI.X R87, R8, R87, R2, 0x1, P1 ;  /* 0x0000005708577211 */ /* 0x000fe400008f0c02 */
[----:B------:R-:W-:Y:S01]  /*a2d0*/  LEA.HI.X R83, R4, R83, R0, 0x1, P0 ;  /* 0x0000005304537211 */ /* 0x000fe200000f0c00 */
[----:B------:R-:W-:-:S05]  /*a2e0*/  BRA `(.L_x_3557) ;  /* 0x0000009000007947 */ /* 0x000fca0003800000 */
.L_x_3556:
[----:B-1----:R-:W-:Y:S01]  /*a2f0*/  MOV R85, R83 ;  /* 0x0000005300557202 */ /* 0x002fe20000000f00 */
[----:B------:R-:W-:Y:S02]  /*a300*/  IMAD.MOV.U32 R2, RZ, RZ, c[0x0][0x1a0] ;  /* 0x00006800ff027624 */ /* 0x000fe400078e00ff */
[----:B------:R-:W-:Y:S03]  /*a310*/  IMAD.MOV.U32 R0, RZ, RZ, c[0x0][0x198] ;  /* 0x00006600ff007624 */ /* 0x000fe600078e00ff */
[----:B------:R-:W-:Y:S01]  /*a320*/  LEA R3, -R2, RZ, 0x6 ;  /* 0x000000ff02037211 */ /* 0x000fe200078e31ff */
[----:B----4-:R-:W-:Y:S03]  /*a330*/  IMAD.U32 R5, R0, -0x40, RZ ;  /* 0xffffffc000057824 */ /* 0x010fe600078e00ff */
[----:B------:R-:W-:Y:S02]  /*a340*/  LEA R86, P1, R3, R86, 0x1 ;  /* 0x0000005603567211 */ /* 0x000fe400078208ff */
[----:B------:R-:W-:Y:S02]  /*a350*/  LEA R84, P0, R5, R84, 0x1 ;  /* 0x0000005405547211 */ /* 0x000fe400078008ff */
[----:B------:R-:W-:Y:S02]  /*a360*/  LEA.HI.X.SX32 R87, R3, R87, 0x1, P1 ;  /* 0x0000005703577211 */ /* 0x000fe400008f0eff */
[----:B------:R-:W-:Y:S02]  /*a370*/  LEA.HI.X.SX32 R83, R5, R85, 0x1, P0 ;  /* 0x0000005505537211 */ /* 0x000fe400000f0eff */
.L_x_3557:
[----:B------:R-:W-:Y:S04]  /*a380*/  IADD3 R13, R13, -0x1, RZ ;  /* 0xffffffff0d0d7810 */ /* 0x000fe80007ffe0ff */
[----:B------:R-:W-:Y:S11]  /*a390*/  ISETP.GT.AND P0, PT, R13, R82, PT ;  /* 0x000000520d00720c */ /* 0x000ff60003f04270 */
[----:B------:R-:W-:Y:S02]  /*a3a0*/  @!UPT UIADD3 URZ, URZ, URZ, URZ ;  /* 0x0000003f3f3ff290 */ /* 0x000fe4000fffe03f */
[----:B------:R-:W-:-:S05]  /*a3b0*/  @P0 BRA `(.L_x_3558) ;  /* 0xffff801000000947 */ /* 0x000fca000383ffff */
.L_x_3512:
[----:B-1----:R-:W-:Y:S01]  /*a3c0*/  BAR.SYNC.DEFER_BLOCKING 0x0 ;  /* 0x0000000000007b1d */ /* 0x002fe20000010000 */
[----:B------:R-:W-:Y:S01]  /*a3d0*/  ISETP.NE.AND P0, PT, RZ, c[0x0][0x230], PT ;  /* 0x00008c00ff007a0c */ /* 0x000fe20003f05270 */
[----:B----4-:R-:W-:Y:S01]  /*a3e0*/  IMAD.MOV.U32 R5, RZ, RZ, c[0x0][0x190] ;  /* 0x00006400ff057624 */ /* 0x010fe200078e00ff */
[----:B------:R-:W-:Y:S01]  /*a3f0*/  SHF.L.U32 R211, R131, 0x1, RZ ;  /* 0x0000000183d37819 */ /* 0x000fe200000006ff */
[----:B------:R-:W-:Y:S02]  /*a400*/  IMAD.MOV.U32 R0, RZ, RZ, 0x4 ;  /* 0x00000004ff007424 */ /* 0x000fe400078e00ff */
[----:B------:R-:W-:Y:S01]  /*a410*/  BSSY B2, `(.L_x_3559) ;  /* 0x00006c1000027945 */ /* 0x000fe20003800000 */
[C---:B------:R-:W-:Y:S02]  /*a420*/  IMAD.SHL.U32 R9, R5.reuse, 0x10, RZ ;  /* 0x0000001005097824 */ /* 0x040fe400078e00ff */
[----:B------:R-:W-:-:S05]  /*a430*/  SHF.L.U64.HI R7, R5, R0, c[0x0][0x194] ;  /* 0x0000650005077619 */ /* 0x000fca0000010200 */
[----:B------:R-:W-:Y:S05]  /*a440*/  @!P0 BRA `(.L_x_3560) ;  /* 0x0000694000008947 */ /* 0x000fea0003800000 */
[----:B------:R-:W-:Y:S01]  /*a450*/  ISETP.NE.U32.AND P0, PT, RZ, c[0x0][0x250], PT ;  /* 0x00009400ff007a0c */ /* 0x000fe20003f05070 */
[----:B------:R-:W-:-:S03]  /*a460*/  IMAD.MOV.U32 R0, RZ, RZ, RZ ;  /* 0x000000ffff007224 */ /* 0x000fc600078e00ff */
[----:B------:R-:W-:-:S13]  /*a470*/  ISETP.NE.AND.EX P0, PT, RZ, c[0x0][0x254], PT, P0 ;  /* 0x00009500ff007a0c */ /* 0x000fda0003f05300 */
[----:B------:R-:W2:Y:S01]  /*a480*/  @P0 LDG.E R0, [R142.64] ;  /* 0x000000068e000981 */ /* 0x000ea2000c1e1900 */
[----:B------:R-:W-:Y:S01]  /*a490*/  IMAD.MOV.U32 R4, RZ, RZ, c[0x0][0x194] ;  /* 0x00006500ff047624 */ /* 0x000fe200078e00ff */
[-C--:B------:R-:W-:Y:S01]  /*a4a0*/  LEA R2, P0, R5, R138.reuse, 0x5 ;  /* 0x0000008a05027211 */ /* 0x080fe200078028ff */
[----:B------:R-:W-:Y:S01]  /*a4b0*/  ULDC.U8 UR4, c[0x0][0x313] ;  /* 0x0000c4c000047ab9 */ /* 0x000fe20000000000 */
[----:B------:R-:W-:Y:S01]  /*a4c0*/  IADD3 R6, P1, R9, R138, RZ ;  /* 0x0000008a09067210 */ /* 0x000fe20007f3e0ff */
[----:B------:R-:W-:Y:S01]  /*a4d0*/  IMAD.MOV.U32 R140, RZ, RZ, R138 ;  /* 0x000000ffff8c7224 */ /* 0x000fe200078e008a */
[----:B------:R-:W-:Y:S01]  /*a4e0*/  LEA.HI.X R3, R5, R141, R4, 0x5, P0 ;  /* 0x0000008d05037211 */ /* 0x000fe200000f2c04 */
[----:B------:R-:W-:Y:S01]  /*a4f0*/  IMAD.IADD R14, R204, 0x1, -R135 ;  /* 0x00000001cc0e7824 */ /* 0x000fe200078e0a87 */
[----:B------:R-:W-:Y:S01]  /*a500*/  LEA R30, P2, R138, c[0x0][0x160], 0x1 ;  /* 0x000058008a1e7a11 */ /* 0x000fe200078408ff */
[----:B------:R-:W-:Y:S01]  /*a510*/  IMAD.X R7, R7, 0x1, R141, P1 ;  /* 0x0000000107077824 */ /* 0x000fe200008e068d */
[----:B------:R-:W-:-:S02]  /*a520*/  ISETP.NE.AND P0, PT, RZ, UR4, PT ;  /* 0x00000004ff007c0c */ /* 0x000fc4000bf05270 */
[--C-:B------:R-:W-:Y:S01]  /*a530*/  LEA.HI.X R31, R138, c[0x0][0x164], R141.reuse, 0x1, P2 ;  /* 0x000059008a1f7a11 */ /* 0x100fe200010f0c8d */
[----:B------:R-:W-:Y:S01]  /*a540*/  IMAD.WIDE.U32 R140, R5, 0x30, R140 ;  /* 0x00000030058c7825 */ /* 0x000fe200078e008c */
[----:B------:R-:W-:Y:S02]  /*a550*/  LEA R28, P1, R6, c[0x0][0x160], 0x1 ;  /* 0x00005800061c7a11 */ /* 0x000fe400078208ff */
[----:B------:R-:W-:Y:S01]  /*a560*/  LEA R16, P4, R2, c[0x0][0x160], 0x1 ;  /* 0x0000580002107a11 */ /* 0x000fe200078808ff */
[----:B------:R-:W-:Y:S01]  /*a570*/  IMAD R5, R4, 0x30, RZ ;  /* 0x0000003004057824 */ /* 0x000fe200078e02ff */
[----:B------:R-:W-:Y:S02]  /*a580*/  LEA.HI.X R29, R6, c[0x0][0x164], R7, 0x1, P1 ;  /* 0x00005900061d7a11 */ /* 0x000fe400008f0c07 */
[----:B------:R-:W-:Y:S01]  /*a590*/  ISETP.GE.AND P1, PT, R206, R14, PT ;  /* 0x0000000ece00720c */ /* 0x000fe20003f26270 */
[----:B------:R-:W-:Y:S01]  /*a5a0*/  IMAD.IADD R5, R141, 0x1, R5 ;  /* 0x000000018d057824 */ /* 0x000fe200078e0205 */
[----:B------:R-:W-:-:S02]  /*a5b0*/  LEA R12, P2, R140, c[0x0][0x160], 0x1 ;  /* 0x000058008c0c7a11 */ /* 0x000fc400078408ff */
[----:B------:R-:W-:Y:S02]  /*a5c0*/  LEA.HI.X R17, R2, c[0x0][0x164], R3, 0x1, P4 ;  /* 0x0000590002117a11 */ /* 0x000fe400020f0c03 */
[----:B------:R-:W-:Y:S02]  /*a5d0*/  ISETP.GT.AND P1, PT, R55, -0x8, !P1 ;  /* 0xfffffff83700780c */ /* 0x000fe40004f24270 */
[----:B------:R-:W-:Y:S01]  /*a5e0*/  LEA.HI.X R13, R140, c[0x0][0x164], R5, 0x1, P2 ;  /* 0x000059008c0d7a11 */ /* 0x000fe200010f0c05 */
[----:B--2---:R-:W-:-:S04]  /*a5f0*/  IMAD.IADD R0, R79, 0x1, R0 ;  /* 0x000000014f007824 */ /* 0x004fc800078e0200 */
[----:B------:R-:W-:-:S05]  /*a600*/  IMAD R9, R127, R0, RZ ;  /* 0x000000007f097224 */ /* 0x000fca00078e02ff */
[----:B------:R-:W-:Y:S02]  /*a610*/  SHF.R.S32.HI R7, RZ, 0x1f, R9 ;  /* 0x0000001fff077819 */ /* 0x000fe40000011409 */
[-C--:B------:R-:W-:Y:S02]  /*a620*/  IADD3 R0, P5, R18, R9.reuse, RZ ;  /* 0x0000000912007210 */ /* 0x080fe40007fbe0ff */
[----:B------:R-:W-:-:S03]  /*a630*/  IADD3 R4, P6, R126, R9, RZ ;  /* 0x000000097e047210 */ /* 0x000fc60007fde0ff */
[----:B------:R-:W-:Y:S01]  /*a640*/  IMAD.X R2, R19, 0x1, R7, P5 ;  /* 0x0000000113027824 */ /* 0x000fe200028e0607 */
[----:B------:R-:W-:Y:S01]  /*a650*/  LEA.HI.X.SX32 R3, R126, R7, 0x1, P6 ;  /* 0x000000077e037211 */ /* 0x000fe200030f0eff */
        /* <DEDUP_REMOVED lines=9> */
[----:B------:R1:W5:Y:S01]  /*a6f0*/  LDG.E.128 R24, [R30.64] ;  /* 0x000000061e187981 */ /* 0x000362000c1e1d00 */
[----:B------:R-:W-:Y:S01]  /*a700*/  ISETP.GE.AND P0, PT, R18, c[0x0][0x230], PT ;  /* 0x00008c0012007a0c */ /* 0x000fe20003f06270 */
[----:B------:R-:W-:-:S12]  /*a710*/  BSSY B0, `(.L_x_3564) ;  /* 0x0000029000007945 */ /* 0x000fd80003800000 */
[----:B------:R-:W-:Y:S05]  /*a720*/  @P0 BRA `(.L_x_3565) ;  /* 0x0000027000000947 */ /* 0x000fea0003800000 */
[----:B------:R-:W2:Y:S04]  /*a730*/  LDG.E.64 R2, [R8.64] ;  /* 0x0000000608027981 */ /* 0x000ea8000c1e1b00 */
[----:B------:R-:W3:Y:S01]  /*a740*/  LDG.E.64 R4, [R10.64] ;  /* 0x000000060a047981 */ /* 0x000ee2000c1e1b00 */
[----:B-----5:R-:W-:Y:S01]  /*a750*/  MOV R22, R27 ;  /* 0x0000001b00167202 */ /* 0x020fe20000000f00 */
[--C-:B------:R-:W-:Y:S02]  /*a760*/  HADD2.F32 R27, -RZ, R25.reuse.H0_H0 ;  /* 0x20000019ff1b7230 */ /* 0x100fe40000004100 */
        /* <DEDUP_REMOVED lines=15> */
[-C--:B------:R-:W-:Y:S01]  /*a860*/  FFMA.FTZ R6, R23, R21.reuse, -R6 ;  /* 0x0000001517067223 */ /* 0x080fe20000010806 */
[--C-:B------:R-:W-:Y:S01]  /*a870*/  HADD2.F32 R23, -RZ, R24.reuse.H1_H1 ;  /* 0x30000018ff177230 */ /* 0x100fe20000004100 */
[----:B------:R-:W-:Y:S01]  /*a880*/  FFMA.FTZ R20, R25, R20, R7 ;  /* 0x0000001419147223 */ /* 0x000fe20000010007 */
[----:B------:R-:W-:Y:S01]  /*a890*/  HADD2.F32 R7, -RZ, R24.H0_H0 ;  /* 0x20000018ff077230 */ /* 0x000fe20000004100 */
[----:B------:R-:W-:Y:S01]  /*a8a0*/  FFMA.FTZ R21, R22, R21, R0 ;  /* 0x0000001516157223 */ /* 0x000fe20000010000 */
[--C-:B------:R-:W-:Y:S02]  /*a8b0*/  HADD2.F32 R0, -RZ, R26.reuse.H0_H0 ;  /* 0x2000001aff007230 */ /* 0x100fe40000004100 */
        /* <DEDUP_REMOVED lines=14> */
.L_x_3565:
[----:B------:R-:W-:Y:S05]  /*a9a0*/  BSYNC B0 ;  /* 0x0000000000007941 */ /* 0x000fea0003800000 */
.L_x_3564:
[----:B------:R2:W5:Y:S01]  /*a9b0*/  LDG.E.128 R20, [R30.64+0x80] ;  /* 0x000080061e147981 */ /* 0x000562000c1e1d00 */
[----:B------:R-:W-:Y:S01]  /*a9c0*/  IADD3 R0, R18, 0x40, RZ ;  /* 0x0000004012007810 */ /* 0x000fe20007ffe0ff */
[----:B------:R-:W-:Y:S02]  /*a9d0*/  BSSY B0, `(.L_x_3566) ;  /* 0x000002c000007945 */ /* 0x000fe40003800000 */
[----:B-----5:R2:W-:Y:S01]  /*a9e0*/  STS.128 [R211], R24 ;  /* 0x00000018d3007388 */ /* 0x0205e20000000c00 */
[----:B------:R-:W-:-:S13]  /*a9f0*/  ISETP.GE.AND P0, PT, R0, c[0x0][0x230], PT ;  /* 0x00008c0000007a0c */ /* 0x000fda0003f06270 */
[----:B------:R-:W-:Y:S05]  /*aa00*/  @P0 BRA `(.L_x_3567) ;  /* 0x0000028000000947 */ /* 0x000fea0003800000 */
[----:B------:R-:W3:Y:S04]  /*aa10*/  LDG.E.64 R2, [R8.64+0x40] ;  /* 0x0000400608027981 */ /* 0x000ee8000c1e1b00 */
[----:B------:R-:W4:Y:S01]  /*aa20*/  LDG.E.64 R4, [R10.64+0x40] ;  /* 0x000040060a047981 */ /* 0x000f22000c1e1b00 */
[----:B--2---:R-:W-:Y:S01]  /*aa30*/  HADD2.F32 R24, -RZ, R23.H0_H0 ;  /* 0x20000017ff187230 */ /* 0x004fe20000004100 */
[----:B------:R-:W-:Y:S01]  /*aa40*/  MOV R25, R22 ;  /* 0x0000001600197202 */ /* 0x000fe20000000f00 */
[----:B------:R-:W-:Y:S02]  /*aa50*/  HADD2.F32 R26, -RZ, R21.H1_H1 ;  /* 0x30000015ff1a7230 */ /* 0x000fe40000004100 */
[----:B------:R-:W-:Y:S02]  /*aa60*/  HADD2.F32 R23, -RZ, R23.H1_H1 ;  /* 0x30000017ff177230 */ /* 0x000fe40000004100 */
[----:B------:R-:W-:-:S02]  /*aa70*/  HADD2.F32 R27, -RZ, R21.H0_H0 ;  /* 0x20000015ff1b7230 */ /* 0x000fc40000004100 */
[----:B---3--:R-:W-:Y:S02]  /*aa80*/  HADD2.F32 R7, -RZ, R2.H1_H1 ;  /* 0x30000002ff077230 */ /* 0x008fe40000004100 */
[----:B------:R-:W-:Y:S02]  /*aa90*/  HADD2.F32 R0, -RZ, R3.H1_H1 ;  /* 0x30000003ff007230 */ /* 0x000fe40000004100 */
[----:B----4-:R-:W-:Y:S01]  /*aaa0*/  HADD2.F32 R22, -RZ, R4.H1_H1 ;  /* 0x30000004ff167230 */ /* 0x010fe20000004100 */
        /* <DEDUP_REMOVED lines=30> */
.L_x_3567:
[----:B------:R-:W-:Y:S05]  /*ac90*/  BSYNC B0 ;  /* 0x0000000000007941 */ /* 0x000fea0003800000 */
.L_x_3566:
[----:B--2---:R2:W5:Y:S01]  /*aca0*/  LDG.E.128 R24, [R30.64+0x100] ;  /* 0x000100061e187981 */ /* 0x004562000c1e1d00 */
[----:B------:R-:W-:Y:S01]  /*acb0*/  IADD3 R0, R18, 0x80, RZ ;  /* 0x0000008012007810 */ /* 0x000fe20007ffe0ff */
[----:B------:R-:W-:Y:S02]  /*acc0*/  BSSY B0, `(.L_x_3568) ;  /* 0x000002b000007945 */ /* 0x000fe40003800000 */
[----:B------:R2:W-:Y:S01]  /*acd0*/  STS.128 [R211+0x2000], R20 ;  /* 0x00200014d3007388 */ /* 0x0005e20000000c00 */
[----:B------:R-:W-:-:S13]  /*ace0*/  ISETP.GE.AND P0, PT, R0, c[0x0][0x230], PT ;  /* 0x00008c0000007a0c */ /* 0x000fda0003f06270 */
[----:B------:R-:W-:Y:S05]  /*acf0*/  @P0 BRA `(.L_x_3569) ;  /* 0x0000027000000947 */ /* 0x000fea0003800000 */
[----:B------:R-:W3:Y:S04]  /*ad00*/  LDG.E.64 R2, [R8.64+0x80] ;  /* 0x0000800608027981 */ /* 0x000ee8000c1e1b00 */
[----:B------:R-:W4:Y:S01]  /*ad10*/  LDG.E.64 R4, [R10.64+0x80] ;  /* 0x000080060a047981 */ /* 0x000f22000c1e1b00 */
[----:B--2--5:R-:W-:Y:S01]  /*ad20*/  MOV R22, R27 ;  /* 0x0000001b00167202 */ /* 0x024fe20000000f00 */
[--C-:B------:R-:W-:Y:S02]  /*ad30*/  HADD2.F32 R27, -RZ, R25.reuse.H0_H0 ;  /* 0x20000019ff1b7230 */ /* 0x100fe40000004100 */
[----:B------:R-:W-:Y:S02]  /*ad40*/  HADD2.F32 R25, -RZ, R25.H1_H1 ;  /* 0x30000019ff197230 */ /* 0x000fe40000004100 */
[----:B------:R-:W-:-:S02]  /*ad50*/  HADD2.F32 R23, -RZ, R22.H0_H0 ;  /* 0x20000016ff177230 */ /* 0x000fc40000004100 */
[----:B------:R-:W-:Y:S02]  /*ad60*/  HADD2.F32 R22, -RZ, R22.H1_H1 ;  /* 0x30000016ff167230 */ /* 0x000fe40000004100 */
[----:B---3--:R-:W-:Y:S02]  /*ad70*/  HADD2.F32 R6, -RZ, R2.H1_H1 ;  /* 0x30000002ff067230 */ /* 0x008fe40000004100 */
[----:B------:R-:W-:Y:S02]  /*ad80*/  HADD2.F32 R0, -RZ, R3.H1_H1 ;  /* 0x30000003ff007230 */ /* 0x000fe40000004100 */
[----:B----4-:R-:W-:Y:S01]  /*ad90*/  HADD2.F32 R20, -RZ, R4.H1_H1 ;  /* 0x30000004ff147230 */ /* 0x010fe20000004100 */
        /* <DEDUP_REMOVED lines=29> */
.L_x_3569:
[----:B------:R-:W-:Y:S05]  /*af70*/  BSYNC B0 ;  /* 0x0000000000007941 */ /* 0x000fea0003800000 */
.L_x_3568:
[----:B-----5:R3:W-:Y:S02]  /*af80*/  STS.128 [R211+0x4000], R24 ;  /* 0x00400018d3007388 */ /* 0x0207e40000000c00 */
.L_x_3563:
[----:B------:R-:W-:Y:S05]  /*af90*/  BSYNC B1 ;  /* 0x0000000000017941 */ /* 0x000fea0003800000 */
.L_x_3562:
[----:B------:R-:W-:Y:S01]  /*afa0*/  IADD3 R3, R206, 0x10, RZ ;  /* 0x00000010ce037810 */ /* 0x000fe20007ffe0ff */
[----:B------:R-:W-:Y:S03]  /*afb0*/  BSSY B1, `(.L_x_3570) ;  /* 0x000008e000017945 */ /* 0x000fe60003800000 */
[----:B------:R-:W-:-:S04]  /*afc0*/  ISETP.GE.AND P0, PT, R3, R14, PT ;  /* 0x0000000e0300720c */ /* 0x000fc80003f06270 */
[----:B------:R-:W-:-:S13]  /*afd0*/  ISETP.LT.OR P0, PT, R55, -0x87, P0 ;  /* 0xffffff793700780c */ /* 0x000fda0000701670 */
[----:B------:R-:W-:Y:S05]  /*afe0*/  @P0 BRA `(.L_x_3571) ;  /* 0x000008a000000947 */ /* 0x000fea0003800000 */
[----:B---3--:R3:W5:Y:S01]  /*aff0*/  LDG.E.128 R24, [R28.64] ;  /* 0x000000061c187981 */ /* 0x008762000c1e1d00 */
[----:B------:R-:W-:Y:S01]  /*b000*/  ISETP.GE.AND P0, PT, R18, c[0x0][0x230], PT ;  /* 0x00008c0012007a0c */ /* 0x000fe20003f06270 */
[----:B------:R-:W-:-:S12]  /*b010*/  BSSY B0, `(.L_x_3572) ;  /* 0x000002a000007945 */ /* 0x000fd80003800000 */
[----:B------:R-:W-:Y:S05]  /*b020*/  @P0 BRA `(.L_x_3573) ;  /* 0x0000028000000947 */ /* 0x000fea0003800000 */
[----:B------:R-:W4:Y:S04]  /*b030*/  LDG.E.64 R4, [R8.64] ;  /* 0x0000000608047981 */ /* 0x000f28000c1e1b00 */
[----:B--2---:R-:W2:Y:S01]  /*b040*/  LDG.E.64 R6, [R10.64] ;  /* 0x000000060a067981 */ /* 0x004ea2000c1e1b00 */
[----:B-----5:R-:W-:Y:S01]  /*b050*/  MOV R23, R27 ;  /* 0x0000001b00177202 */ /* 0x020fe20000000f00 */
[--C-:B-1----:R-:W-:Y:S02]  /*b060*/  HADD2.F32 R30, -RZ, R25.reuse.H0_H0 ;  /* 0x20000019ff1e7230 */ /* 0x102fe40000004100 */
        /* <DEDUP_REMOVED lines=36> */
.L_x_3573:
[----:B------:R-:W-:Y:S05]  /*b2b0*/  BSYNC B0 ;  /* 0x0000000000007941 */ /* 0x000fea0003800000 */
.L_x_3572:
[----:B--2---:R2:W5:Y:S01]  /*b2c0*/  LDG.E.128 R20, [R28.64+0x80] ;  /* 0x000080061c147981 */ /* 0x004562000c1e1d00 */
[----:B------:R-:W-:Y:S01]  /*b2d0*/  IADD3 R0, R18, 0x40, RZ ;  /* 0x0000004012007810 */ /* 0x000fe20007ffe0ff */
[----:B------:R-:W-:Y:S02]  /*b2e0*/  BSSY B0, `(.L_x_3574) ;  /* 0x000002c000007945 */ /* 0x000fe40003800000 */
[----:B-----5:R2:W-:Y:S01]  /*b2f0*/  STS.128 [R211+0x800], R24 ;  /* 0x00080018d3007388 */ /* 0x0205e20000000c00 */
[----:B------:R-:W-:-:S13]  /*b300*/  ISETP.GE.AND P0, PT, R0, c[0x0][0x230], PT ;  /* 0x00008c0000007a0c */ /* 0x000fda0003f06270 */
[----:B------:R-:W-:Y:S05]  /*b310*/  @P0 BRA `(.L_x_3575) ;  /* 0x0000028000000947 */ /* 0x000fea0003800000 */
[----:B------:R-:W4:Y:S04]  /*b320*/  LDG.E.64 R4, [R8.64+0x40] ;  /* 0x0000400608047981 */ /* 0x000f28000c1e1b00 */
[----:B------:R-:W5:Y:S01]  /*b330*/  LDG.E.64 R6, [R10.64+0x40] ;  /* 0x000040060a067981 */ /* 0x000f62000c1e1b00 */
[--C-:B--2---:R-:W-:Y:S01]  /*b340*/  HADD2.F32 R25, -RZ, R23.reuse.H0_H0 ;  /* 0x20000017ff197230 */ /* 0x104fe20000004100 */
[----:B------:R-:W-:Y:S01]  /*b350*/  MOV R26, R22 ;  /* 0x00000016001a7202 */ /* 0x000fe20000000f00 */
[----:B------:R-:W-:Y:S02]  /*b360*/  HADD2.F32 R23, -RZ, R23.H1_H1 ;  /* 0x30000017ff177230 */ /* 0x000fe40000004100 */
[--C-:B-1----:R-:W-:Y:S02]  /*b370*/  HADD2.F32 R30, -RZ, R21.reuse.H0_H0 ;  /* 0x20000015ff1e7230 */ /* 0x102fe40000004100 */
[----:B------:R-:W-:-:S02]  /*b380*/  HADD2.F32 R27, -RZ, R21.H1_H1 ;  /* 0x30000015ff1b7230 */ /* 0x000fc40000004100 */
[----:B----4-:R-:W-:Y:S02]  /*b390*/  HADD2.F32 R0, -RZ, R5.H1_H1 ;  /* 0x30000005ff007230 */ /* 0x010fe40000004100 */
[----:B------:R-:W-:Y:S02]  /*b3a0*/  HADD2.F32 R22, -RZ, R4.H1_H1 ;  /* 0x30000004ff167230 */ /* 0x000fe40000004100 */
[----:B-----5:R-:W-:Y:S01]  /*b3b0*/  HADD2.F32 R2, -RZ, R7.H1_H1 ;  /* 0x30000007ff027230 */ /* 0x020fe20000004100 */
        /* <DEDUP_REMOVED lines=30> */
.L_x_3575:
[----:B------:R-:W-:Y:S05]  /*b5a0*/  BSYNC B0 ;  /* 0x0000000000007941 */ /* 0x000fea0003800000 */
.L_x_3574:
[----:B-123--:R-:W5:Y:S01]  /*b5b0*/  LDG.E.128 R28, [R28.64+0x100] ;  /* 0x000100061c1c7981 */ /* 0x00ef62000c1e1d00 */
[----:B------:R-:W-:Y:S01]  /*b5c0*/  IADD3 R0, R18, 0x80, RZ ;  /* 0x0000008012007810 */ /* 0x000fe20007ffe0ff */
[----:B------:R-:W-:Y:S02]  /*b5d0*/  BSSY B0, `(.L_x_3576) ;  /* 0x000002a000007945 */ /* 0x000fe40003800000 */
[----:B------:R1:W-:Y:S01]  /*b5e0*/  STS.128 [R211+0x2800], R20 ;  /* 0x00280014d3007388 */ /* 0x0003e20000000c00 */
[----:B------:R-:W-:-:S13]  /*b5f0*/  ISETP.GE.AND P0, PT, R0, c[0x0][0x230], PT ;  /* 0x00008c0000007a0c */ /* 0x000fda0003f06270 */
[----:B------:R-:W-:Y:S05]  /*b600*/  @P0 BRA `(.L_x_3577) ;  /* 0x0000026000000947 */ /* 0x000fea0003800000 */
[----:B------:R-:W2:Y:S04]  /*b610*/  LDG.E.64 R4, [R8.64+0x80] ;  /* 0x0000800608047981 */ /* 0x000ea8000c1e1b00 */
[----:B------:R-:W3:Y:S01]  /*b620*/  LDG.E.64 R6, [R10.64+0x80] ;  /* 0x000080060a067981 */ /* 0x000ee2000c1e1b00 */
[--C-:B-----5:R-:W-:Y:S02]  /*b630*/  HADD2.F32 R26, -RZ, R29.reuse.H0_H0 ;  /* 0x2000001dff1a7230 */ /* 0x120fe40000004100 */
[----:B------:R-:W-:Y:S02]  /*b640*/  HADD2.F32 R24, -RZ, R29.H1_H1 ;  /* 0x3000001dff187230 */ /* 0x000fe40000004100 */
[--C-:B-1----:R-:W-:Y:S02]  /*b650*/  HADD2.F32 R23, -RZ, R31.reuse.H1_H1 ;  /* 0x3000001fff177230 */ /* 0x102fe40000004100 */
[----:B------:R-:W-:-:S02]  /*b660*/  HADD2.F32 R25, -RZ, R31.H0_H0 ;  /* 0x2000001fff197230 */ /* 0x000fc40000004100 */
        /* <DEDUP_REMOVED lines=30> */
[----:B------:R-:W-:-:S04]  /*b850*/  F2FP.PACK_AB R28, R25, R20 ;  /* 0x00000014191c723e */ /* 0x000fc800000000ff */
[----:B------:R-:W-:Y:S02]  /*b860*/  F2FP.PACK_AB R30, R5, R4 ;  /* 0x00000004051e723e */ /* 0x000fe400000000ff */
.L_x_3577:
[----:B------:R-:W-:Y:S05]  /*b870*/  BSYNC B0 ;  /* 0x0000000000007941 */ /* 0x000fea0003800000 */
.L_x_3576:
[----:B-----5:R2:W-:Y:S02]  /*b880*/  STS.128 [R211+0x4800], R28 ;  /* 0x0048001cd3007388 */ /* 0x0205e40000000c00 */
.L_x_3571:
[----:B------:R-:W-:Y:S05]  /*b890*/  BSYNC B1 ;  /* 0x0000000000017941 */ /* 0x000fea0003800000 */
.L_x_3570:
        /* <DEDUP_REMOVED lines=11> */
[----:B-----5:R-:W-:Y:S02]  /*b950*/  HADD2.F32 R29, -RZ, R27.H0_H0 ;  /* 0x2000001bff1d7230 */ /* 0x020fe40000004100 */
[----:B-1----:R-:W-:Y:S02]  /*b960*/  HADD2.F32 R22, -RZ, R25.H1_H1 ;  /* 0x30000019ff167230 */ /* 0x002fe40000004100 */
[----:B------:R-:W-:Y:S02]  /*b970*/  HADD2.F32 R27, -RZ, R27.H1_H1 ;  /* 0x3000001bff1b7230 */ /* 0x000fe40000004100 */
[----:B------:R-:W-:-:S02]  /*b980*/  HADD2.F32 R28, -RZ, R25.H0_H0 ;  /* 0x20000019ff1c7230 */ /* 0x000fc40000004100 */
[----:B----4-:R-:W-:Y:S02]  /*b990*/  HADD2.F32 R23, -RZ, R4.H1_H1 ;  /* 0x30000004ff177230 */ /* 0x010fe40000004100 */
[----:B------:R-:W-:Y:S02]  /*b9a0*/  HADD2.F32 R0, -RZ, R5.H1_H1 ;  /* 0x30000005ff007230 */ /* 0x000fe40000004100 */
[----:B--2---:R-:W-:Y:S01]  /*b9b0*/  HADD2.F32 R20, -RZ, R6.H1_H1 ;  /* 0x30000006ff147230 */ /* 0x004fe20000004100 */
        /* <DEDUP_REMOVED lines=30> */
.L_x_3581:
[----:B------:R-:W-:Y:S05]  /*bba0*/  BSYNC B0 ;  /* 0x0000000000007941 */ /* 0x000fea0003800000 */
.L_x_3580:
[----:B-12---:R1:W5:Y:S01]  /*bbb0*/  LDG.E.128 R20, [R16.64+0x80] ;  /* 0x0000800610147981 */ /* 0x006362000c1e1d00 */
[----:B------:R-:W-:Y:S01]  /*bbc0*/  IADD3 R0, R18, 0x40, RZ ;  /* 0x0000004012007810 */ /* 0x000fe20007ffe0ff */
[----:B------:R-:W-:Y:S02]  /*bbd0*/  BSSY B0, `(.L_x_3582) ;  /* 0x000002b000007945 */ /* 0x000fe40003800000 */
[----:B-----5:R1:W-:Y:S01]  /*bbe0*/  STS.128 [R211+0x1000], R24 ;  /* 0x00100018d3007388 */ /* 0x0203e20000000c00 */
[----:B------:R-:W-:-:S13]  /*bbf0*/  ISETP.GE.AND P0, PT, R0, c[0x0][0x230], PT ;  /* 0x00008c0000007a0c */ /* 0x000fda0003f06270 */
[----:B------:R-:W-:Y:S05]  /*bc00*/  @P0 BRA `(.L_x_3583) ;  /* 0x0000027000000947 */ /* 0x000fea0003800000 */
[----:B------:R-:W2:Y:S04]  /*bc10*/  LDG.E.64 R4, [R8.64+0x40] ;  /* 0x0000400608047981 */ /* 0x000ea8000c1e1b00 */
[----:B------:R-:W4:Y:S01]  /*bc20*/  LDG.E.64 R6, [R10.64+0x40] ;  /* 0x000040060a067981 */ /* 0x000f22000c1e1b00 */
[--C-:B-1----:R-:W-:Y:S01]  /*bc30*/  HADD2.F32 R25, -RZ, R23.reuse.H1_H1 ;  /* 0x30000017ff197230 */ /* 0x102fe20000004100 */
[----:B------:R-:W-:Y:S01]  /*bc40*/  MOV R26, R22 ;  /* 0x00000016001a7202 */ /* 0x000fe20000000f00 */
[----:B------:R-:W-:Y:S02]  /*bc50*/  HADD2.F32 R27, -RZ, R23.H0_H0 ;  /* 0x20000017ff1b7230 */ /* 0x000fe40000004100 */
[--C-:B------:R-:W-:Y:S02]  /*bc60*/  HADD2.F32 R28, -RZ, R21.reuse.H1_H1 ;  /* 0x30000015ff1c7230 */ /* 0x100fe40000004100 */
[----:B------:R-:W-:-:S02]  /*bc70*/  HADD2.F32 R29, -RZ, R21.H0_H0 ;  /* 0x20000015ff1d7230 */ /* 0x000fc40000004100 */
[----:B--2---:R-:W-:Y:S02]  /*bc80*/  HADD2.F32 R0, -RZ, R5.H1_H1 ;  /* 0x30000005ff007230 */ /* 0x004fe40000004100 */
[----:B------:R-:W-:Y:S02]  /*bc90*/  HADD2.F32 R22, -RZ, R4.H1_H1 ;  /* 0x30000004ff167230 */ /* 0x000fe40000004100 */
[----:B----4-:R-:W-:Y:S01]  /*bca0*/  HADD2.F32 R2, -RZ, R7.H1_H1 ;  /* 0x30000007ff027230 */ /* 0x010fe20000004100 */
        /* <DEDUP_REMOVED lines=29> */
.L_x_3583:
[----:B------:R-:W-:Y:S05]  /*be80*/  BSYNC B0 ;  /* 0x0000000000007941 */ /* 0x000fea0003800000 */
.L_x_3582:
[----:B-1----:R1:W5:Y:S01]  /*be90*/  LDG.E.128 R24, [R16.64+0x100] ;  /* 0x0001000610187981 */ /* 0x002362000c1e1d00 */
[----:B------:R-:W-:Y:S01]  /*bea0*/  IADD3 R0, R18, 0x80, RZ ;  /* 0x0000008012007810 */ /* 0x000fe20007ffe0ff */
[----:B------:R-:W-:Y:S02]  /*beb0*/  BSSY B0, `(.L_x_3584) ;  /* 0x000002d000007945 */ /* 0x000fe40003800000 */
[----:B------:R1:W-:Y:S01]  /*bec0*/  STS.128 [R211+0x3000], R20 ;  /* 0x00300014d3007388 */ /* 0x0003e20000000c00 */
[----:B------:R-:W-:-:S13]  /*bed0*/  ISETP.GE.AND P0, PT, R0, c[0x0][0x230], PT ;  /* 0x00008c0000007a0c */ /* 0x000fda0003f06270 */
[----:B------:R-:W-:Y:S05]  /*bee0*/  @P0 BRA `(.L_x_3585) ;  /* 0x0000029000000947 */ /* 0x000fea0003800000 */
[----:B------:R-:W2:Y:S04]  /*bef0*/  LDG.E.64 R4, [R8.64+0x80] ;  /* 0x0000800608047981 */ /* 0x000ea8000c1e1b00 */
[----:B------:R-:W4:Y:S01]  /*bf00*/  LDG.E.64 R6, [R10.64+0x80] ;  /* 0x000080060a067981 */ /* 0x000f22000c1e1b00 */
[----:B-1---5:R-:W-:Y:S02]  /*bf10*/  MOV R20, R25 ;  /* 0x0000001900147202 */ /* 0x022fe40000000f00 */
[----:B------:R-:W-:-:S03]  /*bf20*/  MOV R25, R27 ;  /* 0x0000001b00197202 */ /* 0x000fc60000000f00 */
[--C-:B------:R-:W-:Y:S02]  /*bf30*/  HADD2.F32 R22, -RZ, R20.reuse.H0_H0 ;  /* 0x20000014ff167230 */ /* 0x100fe40000004100 */
[--C-:B------:R-:W-:Y:S02]  /*bf40*/  HADD2.F32 R27, -RZ, R25.reuse.H0_H0 ;  /* 0x20000019ff1b7230 */ /* 0x100fe40000004100 */
[----:B------:R-:W-:Y:S02]  /*bf50*/  HADD2.F32 R20, -RZ, R20.H1_H1 ;  /* 0x30000014ff147230 */ /* 0x000fe40000004100 */
[----:B------:R-:W-:Y:S02]  /*bf60*/  HADD2.F32 R25, -RZ, R25.H1_H1 ;  /* 0x30000019ff197230 */ /* 0x000fe40000004100 */
[----:B--2---:R-:W-:Y:S02]  /*bf70*/  HADD2.F32 R21, -RZ, R4.H1_H1 ;  /* 0x30000004ff157230 */ /* 0x004fe40000004100 */
[----:B------:R-:W-:-:S02]  /*bf80*/  HADD2.F32 R0, -RZ, R5.H1_H1 ;  /* 0x30000005ff007230 */ /* 0x000fc40000004100 */
[----:B---34-:R-:W-:Y:S01]  /*bf90*/  HADD2.F32 R16, -RZ, R6.H1_H1 ;  /* 0x30000006ff107230 */ /* 0x018fe20000004100 */
        /* <DEDUP_REMOVED lines=30> */
.L_x_3585:
[----:B------:R-:W-:Y:S05]  /*c180*/  BSYNC B0 ;  /* 0x0000000000007941 */ /* 0x000fea0003800000 */
.L_x_3584:
[----:B-----5:R2:W-:Y:S02]  /*c190*/  STS.128 [R211+0x5000], R24 ;  /* 0x00500018d3007388 */ /* 0x0205e40000000c00 */
.L_x_3579:
[----:B------:R-:W-:Y:S05]  /*c1a0*/  BSYNC B1 ;  /* 0x0000000000017941 */ /* 0x000fea0003800000 */
.L_x_3578:
[----:B-1-3--:R-:W-:-:S04]  /*c1b0*/  IADD3 R17, R206, 0x30, RZ ;  /* 0x00000030ce117810 */ /* 0x00afc80007ffe0ff */
[----:B------:R-:W-:-:S04]  /*c1c0*/  ISETP.GE.AND P0, PT, R17, R14, PT ;  /* 0x0000000e1100720c */ /* 0x000fc80003f06270 */
[----:B------:R-:W-:-:S13]  /*c1d0*/  ISETP.LT.OR P0, PT, R55, -0x187, P0 ;  /* 0xfffffe793700780c */ /* 0x000fda0000701670 */
[----:B------:R-:W-:Y:S05]  /*c1e0*/  @P0 BRA `(.L_x_3586) ;  /* 0x00004e3000000947 */ /* 0x000fea0003800000 */
[----:B--2---:R1:W5:Y:S01]  /*c1f0*/  LDG.E.128 R24, [R12.64] ;  /* 0x000000060c187981 */ /* 0x004362000c1e1d00 */
[----:B------:R-:W-:Y:S01]  /*c200*/  ISETP.GE.AND P0, PT, R18, c[0x0][0x230], PT ;  /* 0x00008c0012007a0c */ /* 0x000fe20003f06270 */
[----:B------:R-:W-:-:S12]  /*c210*/  BSSY B0, `(.L_x_3587) ;  /* 0x0000029000007945 */ /* 0x000fd80003800000 */
[----:B------:R-:W-:Y:S05]  /*c220*/  @P0 BRA `(.L_x_3588) ;  /* 0x0000027000000947 */ /* 0x000fea0003800000 */
[----:B------:R-:W2:Y:S04]  /*c230*/  LDG.E.64 R4, [R8.64] ;  /* 0x0000000608047981 */ /* 0x000ea8000c1e1b00 */
[----:B------:R-:W3:Y:S01]  /*c240*/  LDG.E.64 R6, [R10.64] ;  /* 0x000000060a067981 */ /* 0x000ee2000c1e1b00 */
        /* <DEDUP_REMOVED lines=37> */
.L_x_3588:
[----:B------:R-:W-:Y:S05]  /*c4a0*/  BSYNC B0 ;  /* 0x0000000000007941 */ /* 0x000fea0003800000 */
.L_x_3587:
[----:B------:R2:W5:Y:S01]  /*c4b0*/  LDG.E.128 R20, [R12.64+0x80] ;  /* 0x000080060c147981 */ /* 0x000562000c1e1d00 */
[----:B------:R-:W-:Y:S01]  /*c4c0*/  IADD3 R0, R18, 0x40, RZ ;  /* 0x0000004012007810 */ /* 0x000fe20007ffe0ff */
[----:B------:R-:W-:Y:S02]  /*c4d0*/  BSSY B0, `(.L_x_3589) ;  /* 0x000002c000007945 */ /* 0x000fe40003800000 */
[----:B-----5:R2:W-:Y:S01]  /*c4e0*/  STS.128 [R211+0x1800], R24 ;  /* 0x00180018d3007388 */ /* 0x0205e20000000c00 */
[----:B------:R-:W-:-:S13]  /*c4f0*/  ISETP.GE.AND P0, PT, R0, c[0x0][0x230], PT ;  /* 0x00008c0000007a0c */ /* 0x000fda0003f06270 */
[----:B------:R-:W-:Y:S05]  /*c500*/  @P0 BRA `(.L_x_3590) ;  /* 0x0000028000000947 */ /* 0x000fea0003800000 */
[----:B------:R-:W3:Y:S04]  /*c510*/  LDG.E.64 R4, [R8.64+0x40] ;  /* 0x0000400608047981 */ /* 0x000ee8000c1e1b00 */
[----:B------:R-:W4:Y:S01]  /*c520*/  LDG.E.64 R6, [R10.64+0x40] ;  /* 0x000040060a067981 */ /* 0x000f22000c1e1b00 */
[----:B--2---:R-:W-:Y:S01]  /*c530*/  MOV R27, R23 ;  /* 0x00000017001b7202 */ /* 0x004fe20000000f00 */
[--C-:B------:R-:W-:Y:S02]  /*c540*/  HADD2.F32 R16, -RZ, R21.reuse.H1_H1 ;  /* 0x30000015ff107230 */ /* 0x100fe40000004100 */
[----:B------:R-:W-:Y:S02]  /*c550*/  HADD2.F32 R24, -RZ, R21.H0_H0 ;  /* 0x20000015ff187230 */ /* 0x000fe40000004100 */
[----:B------:R-:W-:-:S02]  /*c560*/  HADD2.F32 R29, -RZ, R27.H0_H0 ;  /* 0x2000001bff1d7230 */ /* 0x000fc40000004100 */
[----:B------:R-:W-:Y:S02]  /*c570*/  HADD2.F32 R27, -RZ, R27.H1_H1 ;  /* 0x3000001bff1b7230 */ /* 0x000fe40000004100 */
[----:B---3--:R-:W-:Y:S02]  /*c580*/  HADD2.F32 R23, -RZ, R4.H1_H1 ;  /* 0x30000004ff177230 */ /* 0x008fe40000004100 */
[----:B------:R-:W-:Y:S02]  /*c590*/  HADD2.F32 R0, -RZ, R5.H1_H1 ;  /* 0x30000005ff007230 */ /* 0x000fe40000004100 */
[----:B----4-:R-:W-:Y:S01]  /*c5a0*/  HADD2.F32 R14, -RZ, R6.H1_H1 ;  /* 0x30000006ff0e7230 */ /* 0x010fe20000004100 */
        /* <DEDUP_REMOVED lines=19> */
[-C--:B------:R-:W-:Y:S02]  /*c6e0*/  FMUL.FTZ R16, R4, R27.reuse ;  /* 0x0000001b04107220 */ /* 0x080fe40000410000 */
[----:B------:R-:W-:Y:S02]  /*c6f0*/  FFMA.FTZ R27, R6, R27, R20 ;  /* 0x0000001b061b7223 */ /* 0x000fe40000010014 */
[----:B------:R-:W-:-:S02]  /*c700*/  FMUL.FTZ R4, R5, R22 ;  /* 0x0000001605047220 */ /* 0x000fc40000410000 */
[-C--:B------:R-:W-:Y:S02]  /*c710*/  FMUL.FTZ R5, R5, R2.reuse ;  /* 0x0000000205057220 */ /* 0x080fe40000410000 */
[----:B------:R-:W-:Y:S01]  /*c720*/  FFMA.FTZ R16, R6, R23, -R16 ;  /* 0x0000001706107223 */ /* 0x000fe20000010810 */
[----:B------:R-:W-:Y:S01]  /*c730*/  F2FP.PACK_AB R23, R0, R21 ;  /* 0x000000150017723e */ /* 0x000fe200000000ff */
[C---:B------:R-:W-:Y:S01]  /*c740*/  FFMA.FTZ R4, R7.reuse, R2, -R4 ;  /* 0x0000000207047223 */ /* 0x040fe20000010804 */
[----:B------:R-:W-:Y:S01]  /*c750*/  MOV R21, R14 ;  /* 0x0000000e00157202 */ /* 0x000fe20000000f00 */
[----:B------:R-:W-:Y:S01]  /*c760*/  FFMA.FTZ R5, R7, R22, R5 ;  /* 0x0000001607057223 */ /* 0x000fe20000010005 */
[----:B------:R-:W-:-:S04]  /*c770*/  F2FP.PACK_AB R20, R27, R16 ;  /* 0x000000101b14723e */ /* 0x000fc800000000ff */
[----:B------:R-:W-:Y:S02]  /*c780*/  F2FP.PACK_AB R22, R5, R4 ;  /* 0x000000040516723e */ /* 0x000fe400000000ff */
.L_x_3590:
[----:B------:R-:W-:Y:S05]  /*c790*/  BSYNC B0 ;  /* 0x0000000000007941 */ /* 0x000fea0003800000 */
.L_x_3589:
        /* <DEDUP_REMOVED lines=8> */
[----:B-12--5:R-:W-:Y:S02]  /*c820*/  HADD2.F32 R12, -RZ, R25.H1_H1 ;  /* 0x30000019ff0c7230 */ /* 0x026fe40000004100 */
[----:B------:R-:W-:Y:S02]  /*c830*/  HADD2.F32 R19, -RZ, R27.H1_H1 ;  /* 0x3000001bff137230 */ /* 0x000fe40000004100 */
[----:B------:R-:W-:Y:S02]  /*c840*/  HADD2.F32 R14, -RZ, R25.H0_H0 ;  /* 0x20000019ff0e7230 */ /* 0x000fe40000004100 */
[----:B------:R-:W-:-:S02]  /*c850*/  HADD2.F32 R21, -RZ, R27.H0_H0 ;  /* 0x2000001bff157230 */ /* 0x000fc40000004100 */
        /* <DEDUP_REMOVED lines=30> */
[----:B------:R-:W-:-:S04]  /*ca40*/  F2FP.PACK_AB R24, R19, R10 ;  /* 0x0000000a1318723e */ /* 0x000fc800000000ff */
[----:B------:R-:W-:Y:S02]  /*ca50*/  F2FP.PACK_AB R26, R5, R4 ;  /* 0x00000004051a723e */ /* 0x000fe400000000ff */
.L_x_3592:
[----:B------:R-:W-:Y:S05]  /*ca60*/  BSYNC B0 ;  /* 0x0000000000007941 */ /* 0x000fea0003800000 */
.L_x_3591:
[----:B-----5:R3:W-:Y:S01]  /*ca70*/  STS.128 [R211+0x5800], R24 ;  /* 0x00580018d3007388 */ /* 0x0207e20000000c00 */
[----:B------:R-:W-:Y:S05]  /*ca80*/  BRA `(.L_x_3586) ;  /* 0x0000459000007947 */ /* 0x000fea0003800000 */
.L_x_3561:
[----:B------:R-:W-:Y:S01]  /*ca90*/  BSSY B1, `(.L_x_3593) ;  /* 0x0000106000017945 */ /* 0x000fe20003800000 */
[----:B------:R-:W-:Y:S05]  /*caa0*/  @!P1 BRA `(.L_x_3594) ;  /* 0x0000104000009947 */ /* 0x000fea0003800000 */
        /* <DEDUP_REMOVED lines=15> */
[----:B------:R-:W2:Y:S01]  /*cba0*/  LDG.E.128 R20, [R20.64] ;  /* 0x0000000614147981 */ /* 0x000ea2000c1e1d00 */
[----:B------:R-:W-:Y:S02]  /*cbb0*/  LEA.HI.X R7, R4, c[0x0][0x2b4], R5, 0x1, P1 ;  /* 0x0000ad0004077a11 */ /* 0x000fe400008f0c05 */
[----:B------:R-:W-:-:S04]  /*cbc0*/  @P0 IADD3 R9, -R3, RZ, RZ ;  /* 0x000000ff03090210 */ /* 0x000fc80007ffe1ff */
[----:B------:R-:W3:Y:S01]  /*cbd0*/  LDG.E.128 R4, [R6.64] ;  /* 0x0000000606047981 */ /* 0x000ee2000c1e1d00 */
[----:B------:R-:W-:-:S04]  /*cbe0*/  IADD3 R3, P1, R9, R0, RZ ;  /* 0x0000000009037210 */ /* 0x000fc80007f3e0ff */
[----:B------:R-:W-:Y:S02]  /*cbf0*/  LEA.HI.X.SX32 R8, R9, R2, 0x1, P1 ;  /* 0x0000000209087211 */ /* 0x000fe400008f0eff */
[----:B------:R-:W-:-:S04]  /*cc00*/  LEA R10, P1, R3, c[0x0][0x2a8], 0x1 ;  /* 0x0000aa00030a7a11 */ /* 0x000fc800078208ff */
[----:B------:R-:W-:-:S06]  /*cc10*/  LEA.HI.X R11, R3, c[0x0][0x2ac], R8, 0x1, P1 ;  /* 0x0000ab00030b7a11 */ /* 0x000fcc00008f0c08 */
[----:B------:R-:W4:Y:S01]  /*cc20*/  LDG.E.128 R8, [R10.64] ;  /* 0x000000060a087981 */ /* 0x000f22000c1e1d00 */
        /* <DEDUP_REMOVED lines=26> */
[--C-:B----4-:R-:W-:Y:S01]  /*cdd0*/  HADD2.F32 R15, -RZ, R9.reuse.H1_H1 ;  /* 0x30000009ff0f7230 */ /* 0x110fe20000004100 */
[----:B------:R-:W-:Y:S01]  /*cde0*/  FMUL.FTZ R4, R5, R4 ;  /* 0x0000000405047220 */ /* 0x000fe20000410000 */
[----:B------:R-:W-:Y:S01]  /*cdf0*/  HADD2.F32 R5, -RZ, R9.H0_H0 ;  /* 0x20000009ff057230 */ /* 0x000fe20000004100 */
[----:B------:R-:W-:Y:S01]  /*ce00*/  FMUL.FTZ R32, R7, R32 ;  /* 0x0000002007207220 */ /* 0x000fe20000410000 */
[----:B-----5:R-:W-:Y:S01]  /*ce10*/  HADD2.F32 R7, -RZ, R27.H0_H0 ;  /* 0x2000001bff077230 */ /* 0x020fe20000004100 */
[----:B------:R-:W-:Y:S01]  /*ce20*/  FMUL.FTZ R6, R3, R6 ;  /* 0x0000000603067220 */ /* 0x000fe20000410000 */
[----:B------:R-:W-:-:S02]  /*ce30*/  HADD2.F32 R3, -RZ, R25.H0_H0 ;  /* 0x20000019ff037230 */ /* 0x000fc40000004100 */
[----:B------:R-:W-:Y:S01]  /*ce40*/  HADD2.F32 R9, -RZ, R11.H0_H0 ;  /* 0x2000000bff097230 */ /* 0x000fe20000004100 */
[----:B------:R-:W-:Y:S01]  /*ce50*/  @!P0 FADD.FTZ R33, -R33, -RZ ;  /* 0x800000ff21218221 */ /* 0x000fe20000010100 */
[----:B------:R-:W-:Y:S01]  /*ce60*/  HADD2.F32 R20, -RZ, R20.H1_H1 ;  /* 0x30000014ff147230 */ /* 0x000fe20000004100 */
[----:B------:R-:W-:Y:S01]  /*ce70*/  FFMA.FTZ R3, R3, R5, R34 ;  /* 0x0000000503037223 */ /* 0x000fe20000010022 */
[----:B------:R-:W-:Y:S01]  /*ce80*/  HADD2.F32 R21, -RZ, R8.H0_H0 ;  /* 0x20000008ff157230 */ /* 0x000fe20000004100 */
[----:B------:R-:W-:Y:S01]  /*ce90*/  FFMA.FTZ R7, R7, R9, R36 ;  /* 0x0000000907077223 */ /* 0x000fe20000010024 */
[----:B------:R-:W-:Y:S02]  /*cea0*/  HADD2.F32 R5, -RZ, R24.H0_H0 ;  /* 0x20000018ff057230 */ /* 0x000fe40000004100 */
        /* <DEDUP_REMOVED lines=20> */
.L_x_3596:
[----:B------:R-:W-:Y:S05]  /*cff0*/  BSYNC B0 ;  /* 0x0000000000007941 */ /* 0x000fea0003800000 */
.L_x_3595:
[----:B------:R2:W5:Y:S01]  /*d000*/  LDG.E.128 R20, [R30.64+0x80] ;  /* 0x000080061e147981 */ /* 0x000562000c1e1d00 */
[----:B------:R-:W-:Y:S01]  /*d010*/  IADD3 R4, R18, 0x40, RZ ;  /* 0x0000004012047810 */ /* 0x000fe20007ffe0ff */
[----:B------:R-:W-:Y:S02]  /*d020*/  BSSY B0, `(.L_x_3597) ;  /* 0x0000054000007945 */ /* 0x000fe40003800000 */
[----:B-----5:R2:W-:Y:S01]  /*d030*/  STS.128 [R211], R24 ;  /* 0x00000018d3007388 */ /* 0x0205e20000000c00 */
[----:B------:R-:W-:-:S13]  /*d040*/  ISETP.GE.AND P0, PT, R4, c[0x0][0x230], PT ;  /* 0x00008c0004007a0c */ /* 0x000fda0003f06270 */
        /* <DEDUP_REMOVED lines=8> */
[----:B--2---:R-:W-:Y:S01]  /*d0d0*/  IMAD.WIDE R24, R7, 0x2, R30 ;  /* 0x0000000207187825 */ /* 0x004fe200078e021e */
[----:B------:R-:W-:Y:S02]  /*d0e0*/  LEA.HI.X.SX32 R5, R5, R2, 0x1, P1 ;  /* 0x0000000205057211 */ /* 0x000fe400008f0eff */
[C---:B------:R-:W-:Y:S02]  /*d0f0*/  LEA R6, P1, R4.reuse, c[0x0][0x2b0], 0x1 ;  /* 0x0000ac0004067a11 */ /* 0x040fe400078208ff */
[----:B------:R-:W-:Y:S01]  /*d100*/  MOV R9, RZ ;  /* 0x000000ff00097202 */ /* 0x000fe20000000f00 */
[----:B------:R-:W2:Y:S01]  /*d110*/  LDG.E.128 R24, [R24.64+0x80] ;  /* 0x0000800618187981 */ /* 0x000ea2000c1e1d00 */
[----:B------:R-:W-:Y:S02]  /*d120*/  LEA.HI.X R7, R4, c[0x0][0x2b4], R5, 0x1, P1 ;  /* 0x0000ad0004077a11 */ /* 0x000fe400008f0c05 */
[----:B------:R-:W-:-:S04]  /*d130*/  @P0 IADD3 R9, -R3, RZ, RZ ;  /* 0x000000ff03090210 */ /* 0x000fc80007ffe1ff */
[----:B------:R-:W3:Y:S01]  /*d140*/  LDG.E.128 R4, [R6.64+0x80] ;  /* 0x0000800606047981 */ /* 0x000ee2000c1e1d00 */
[----:B------:R-:W-:-:S04]  /*d150*/  IADD3 R3, P1, R9, R0, RZ ;  /* 0x0000000009037210 */ /* 0x000fc80007f3e0ff */
[----:B------:R-:W-:Y:S02]  /*d160*/  LEA.HI.X.SX32 R8, R9, R2, 0x1, P1 ;  /* 0x0000000209087211 */ /* 0x000fe400008f0eff */
[----:B------:R-:W-:-:S04]  /*d170*/  LEA R10, P1, R3, c[0x0][0x2a8], 0x1 ;  /* 0x0000aa00030a7a11 */ /* 0x000fc800078208ff */
[----:B------:R-:W-:-:S06]  /*d180*/  LEA.HI.X R11, R3, c[0x0][0x2ac], R8, 0x1, P1 ;  /* 0x0000ab00030b7a11 */ /* 0x000fcc00008f0c08 */
[----:B------:R-:W4:Y:S01]  /*d190*/  LDG.E.128 R8, [R10.64+0x80] ;  /* 0x000080060a087981 */ /* 0x000f22000c1e1d00 */
        /* <DEDUP_REMOVED lines=10> */
[--C-:B------:R-:W-:Y:S01]  /*d240*/  HADD2.F32 R6, -RZ, R7.reuse.H0_H0 ;  /* 0x20000007ff067230 */ /* 0x100fe20000004100 */
[----:B------:R-:W-:Y:S01]  /*d250*/  @!P0 FADD.FTZ R32, -R32, -RZ ;  /* 0x800000ff20208221 */ /* 0x000fe20000010100 */
[----:B------:R-:W-:Y:S02]  /*d260*/  HADD2.F32 R7, -RZ, R7.H1_H1 ;  /* 0x30000007ff077230 */ /* 0x000fe40000004100 */
[----:B------:R-:W-:Y:S01]  /*d270*/  HADD2.F32 R25, -RZ, R25.H1_H1 ;  /* 0x30000019ff197230 */ /* 0x000fe20000004100 */
[----:B------:R-:W-:Y:S01]  /*d280*/  FMUL.FTZ R34, R34, R3 ;  /* 0x0000000322227220 */ /* 0x000fe20000410000 */
[--C-:B------:R-:W-:Y:S01]  /*d290*/  HADD2.F32 R3, -RZ, R27.reuse.H0_H0 ;  /* 0x2000001bff037230 */ /* 0x100fe20000004100 */
[----:B------:R-:W-:Y:S01]  /*d2a0*/  FMUL.FTZ R35, R35, R4 ;  /* 0x0000000423237220 */ /* 0x000fe20000410000 */
[----:B------:R-:W-:Y:S01]  /*d2b0*/  HADD2.F32 R4, -RZ, R27.H1_H1 ;  /* 0x3000001bff047230 */ /* 0x000fe20000004100 */
[----:B------:R-:W-:Y:S01]  /*d2c0*/  FMUL.FTZ R25, R25, R32 ;  /* 0x0000002019197220 */ /* 0x000fe20000410000 */
[----:B------:R-:W-:Y:S01]  /*d2d0*/  HADD2.F32 R32, -RZ, R26.H0_H0 ;  /* 0x2000001aff207230 */ /* 0x000fe20000004100 */
[----:B------:R-:W-:-:S02]  /*d2e0*/  @!P0 FADD.FTZ R6, -R6, -RZ ;  /* 0x800000ff06068221 */ /* 0x000fc40000010100 */
[----:B------:R-:W-:Y:S01]  /*d2f0*/  @!P0 FADD.FTZ R7, -R7, -RZ ;  /* 0x800000ff07078221 */ /* 0x000fe20000010100 */
[----:B------:R-:W-:Y:S01]  /*d300*/  HADD2.F32 R26, -RZ, R26.H1_H1 ;  /* 0x3000001aff1a7230 */ /* 0x000fe20000004100 */
[----:B------:R-:W-:Y:S01]  /*d310*/  @!P0 FADD.FTZ R33, -R33, -RZ ;  /* 0x800000ff21218221 */ /* 0x000fe20000010100 */
[----:B------:R-:W-:Y:S01]  /*d320*/  HADD2.F32 R24, -RZ, R24.H1_H1 ;  /* 0x30000018ff187230 */ /* 0x000fe20000004100 */
[----:B------:R-:W-:Y:S01]  /*d330*/  FMUL.FTZ R6, R3, R6 ;  /* 0x0000000603067220 */ /* 0x000fe20000410000 */
[----:B------:R-:W-:Y:S01]  /*d340*/  HADD2.F32 R3, -RZ, R20.H0_H0 ;  /* 0x20000014ff037230 */ /* 0x000fe20000004100 */
[----:B------:R-:W-:Y:S01]  /*d350*/  FMUL.FTZ R7, R4, R7 ;  /* 0x0000000704077220 */ /* 0x000fe20000410000 */
[----:B----4-:R-:W-:Y:S01]  /*d360*/  HADD2.F32 R4, -RZ, R8.H0_H0 ;  /* 0x20000008ff047230 */ /* 0x010fe20000004100 */
[----:B------:R-:W-:Y:S02]  /*d370*/  @!P0 FADD.FTZ R15, -R15, -RZ ;  /* 0x800000ff0f0f8221 */ /* 0x000fe40000010100 */
[----:B------:R-:W-:-:S02]  /*d380*/  @!P0 FADD.FTZ R5, -R5, -RZ ;  /* 0x800000ff05058221 */ /* 0x000fc40000010100 */
        /* <DEDUP_REMOVED lines=29> */
.L_x_3598:
[----:B------:R-:W-:Y:S05]  /*d560*/  BSYNC B0 ;  /* 0x0000000000007941 */ /* 0x000fea0003800000 */
.L_x_3597:
[----:B--2---:R2:W5:Y:S01]  /*d570*/  LDG.E.128 R24, [R30.64+0x100] ;  /* 0x000100061e187981 */ /* 0x004562000c1e1d00 */
[----:B------:R-:W-:Y:S01]  /*d580*/  IADD3 R4, R18, 0x80, RZ ;  /* 0x0000008012047810 */ /* 0x000fe20007ffe0ff */
[----:B------:R-:W-:Y:S02]  /*d590*/  BSSY B0, `(.L_x_3599) ;  /* 0x0000054000007945 */ /* 0x000fe40003800000 */
[----:B------:R2:W-:Y:S01]  /*d5a0*/  STS.128 [R211+0x2000], R20 ;  /* 0x00200014d3007388 */ /* 0x0005e20000000c00 */
        /* <DEDUP_REMOVED lines=26> */
[--C-:B-1----:R-:W-:Y:S02]  /*d750*/  HADD2.F32 R30, -RZ, R5.reuse.H1_H1 ;  /* 0x30000005ff1e7230 */ /* 0x102fe40000004100 */
[----:B------:R-:W-:Y:S01]  /*d760*/  HADD2.F32 R4, -RZ, R5.H0_H0 ;  /* 0x20000005ff047230 */ /* 0x000fe20000004100 */
[----:B------:R-:W-:Y:S01]  /*d770*/  @!P0 FADD.FTZ R3, -R3, -RZ ;  /* 0x800000ff03038221 */ /* 0x000fe20000010100 */
        /* <DEDUP_REMOVED lines=11> */
[----:B------:R-:W-:Y:S01]  /*d830*/  FMUL.FTZ R33, R33, R4 ;  /* 0x0000000421217220 */ /* 0x000fe20000410000 */
[----:B------:R-:W-:Y:S01]  /*d840*/  HADD2.F32 R22, -RZ, R22.H1_H1 ;  /* 0x30000016ff167230 */ /* 0x000fe20000004100 */
[----:B------:R-:W-:Y:S01]  /*d850*/  @!P0 FADD.FTZ R6, -R6, -RZ ;  /* 0x800000ff06068221 */ /* 0x000fe20000010100 */
[----:B------:R-:W-:Y:S01]  /*d860*/  HADD2.F32 R4, -RZ, R23.H1_H1 ;  /* 0x30000017ff047230 */ /* 0x000fe20000004100 */
[----:B------:R-:W-:-:S02]  /*d870*/  @!P0 FADD.FTZ R31, -R31, -RZ ;  /* 0x800000ff1f1f8221 */ /* 0x000fc40000010100 */
[----:B------:R-:W-:Y:S02]  /*d880*/  @!P0 FADD.FTZ R7, -R7, -RZ ;  /* 0x800000ff07078221 */ /* 0x000fe40000010100 */
[----:B------:R-:W-:Y:S01]  /*d890*/  FMUL.FTZ R6, R3, R6 ;  /* 0x0000000603067220 */ /* 0x000fe20000410000 */
[----:B----4-:R-:W-:Y:S01]  /*d8a0*/  HADD2.F32 R3, -RZ, R9.H0_H0 ;  /* 0x20000009ff037230 */ /* 0x010fe20000004100 */
[----:B------:R-:W-:Y:S01]  /*d8b0*/  FMUL.FTZ R31, R22, R31 ;  /* 0x0000001f161f7220 */ /* 0x000fe20000410000 */
[----:B------:R-:W-:Y:S01]  /*d8c0*/  HADD2.F32 R20, -RZ, R20.H1_H1 ;  /* 0x30000014ff147230 */ /* 0x000fe20000004100 */
[----:B------:R-:W-:Y:S01]  /*d8d0*/  FMUL.FTZ R7, R4, R7 ;  /* 0x0000000704077220 */ /* 0x000fe20000410000 */
[--C-:B-----5:R-:W-:Y:S01]  /*d8e0*/  HADD2.F32 R4, -RZ, R25.reuse.H0_H0 ;  /* 0x20000019ff047230 */ /* 0x120fe20000004100 */
[----:B------:R-:W-:Y:S01]  /*d8f0*/  @!P0 FADD.FTZ R15, -R15, -RZ ;  /* 0x800000ff0f0f8221 */ /* 0x000fe20000010100 */
[----:B------:R-:W-:Y:S01]  /*d900*/  HADD2.F32 R22, -RZ, R25.H1_H1 ;  /* 0x30000019ff167230 */ /* 0x000fe20000004100 */
[----:B------:R-:W-:Y:S01]  /*d910*/  @!P0 FADD.FTZ R5, -R5, -RZ ;  /* 0x800000ff05058221 */ /* 0x000fe20000010100 */
[----:B------:R-:W-:Y:S01]  /*d920*/  HADD2.F32 R9, -RZ, R9.H1_H1 ;  /* 0x30000009ff097230 */ /* 0x000fe20000004100 */
[----:B------:R-:W-:Y:S01]  /*d930*/  FMUL.FTZ R20, R20, R15 ;  /* 0x0000000f14147220 */ /* 0x000fe20000410000 */
[----:B------:R-:W-:Y:S01]  /*d940*/  HADD2.F32 R15, -RZ, R24.H0_H0 ;  /* 0x20000018ff0f7230 */ /* 0x000fe20000004100 */
[----:B------:R-:W-:Y:S01]  /*d950*/  FMUL.FTZ R5, R30, R5 ;  /* 0x000000051e057220 */ /* 0x000fe20000410000 */
[--C-:B------:R-:W-:Y:S01]  /*d960*/  HADD2.F32 R23, -RZ, R8.reuse.H0_H0 ;  /* 0x20000008ff177230 */ /* 0x100fe20000004100 */
[----:B------:R-:W-:Y:S01]  /*d970*/  FFMA.FTZ R3, R4, R3, R33 ;  /* 0x0000000304037223 */ /* 0x000fe20000010021 */
[----:B------:R-:W-:Y:S01]  /*d980*/  HADD2.F32 R35, -RZ, R8.H1_H1 ;  /* 0x30000008ff237230 */ /* 0x000fe20000004100 */
[----:B------:R-:W-:Y:S01]  /*d990*/  FFMA.FTZ R22, R22, R9, R21 ;  /* 0x0000000916167223 */ /* 0x000fe20000010015 */
[----:B------:R-:W-:-:S02]  /*d9a0*/  HADD2.F32 R30, -RZ, R10.H0_H0 ;  /* 0x2000000aff1e7230 */ /* 0x000fc40000004100 */
[----:B------:R-:W-:Y:S02]  /*d9b0*/  HADD2.F32 R4, -RZ, R27.H0_H0 ;  /* 0x2000001bff047230 */ /* 0x000fe40000004100 */
[----:B------:R-:W-:Y:S02]  /*d9c0*/  HADD2.F32 R9, -RZ, R26.H0_H0 ;  /* 0x2000001aff097230 */ /* 0x000fe40000004100 */
[--C-:B------:R-:W-:Y:S02]  /*d9d0*/  HADD2.F32 R25, -RZ, R11.reuse.H0_H0 ;  /* 0x2000000bff197230 */ /* 0x100fe40000004100 */
        /* <DEDUP_REMOVED lines=15> */
.L_x_3600:
[----:B------:R-:W-:Y:S05]  /*dad0*/  BSYNC B0 ;  /* 0x0000000000007941 */ /* 0x000fea0003800000 */
.L_x_3599:
[----:B-----5:R3:W-:Y:S02]  /*dae0*/  STS.128 [R211+0x4000], R24 ;  /* 0x00400018d3007388 */ /* 0x0207e40000000c00 */
.L_x_3594:
[----:B------:R-:W-:Y:S05]  /*daf0*/  BSYNC B1 ;  /* 0x0000000000017941 */ /* 0x000fea0003800000 */
.L_x_3593:
[----:B------:R-:W-:Y:S01]  /*db00*/  IADD3 R3, R206, 0x10, RZ ;  /* 0x00000010ce037810 */ /* 0x000fe20007ffe0ff */
[----:B------:R-:W-:Y:S03]  /*db10*/  BSSY B1, `(.L_x_3601) ;  /* 0x000010b000017945 */ /* 0x000fe60003800000 */
[----:B------:R-:W-:-:S04]  /*db20*/  ISETP.GE.AND P0, PT, R3, R14, PT ;  /* 0x0000000e0300720c */ /* 0x000fc80003f06270 */
[----:B------:R-:W-:-:S13]  /*db30*/  ISETP.LT.OR P0, PT, R55, -0x87, P0 ;  /* 0xffffff793700780c */ /* 0x000fda0000701670 */
[----:B------:R-:W-:Y:S05]  /*db40*/  @P0 BRA `(.L_x_3602) ;  /* 0x0000107000000947 */ /* 0x000fea0003800000 */
[----:B--2---:R2:W5:Y:S01]  /*db50*/  LDG.E.128 R20, [R28.64] ;  /* 0x000000061c147981 */ /* 0x004562000c1e1d00 */
        /* <DEDUP_REMOVED lines=11> */
[----:B---3--:R-:W-:Y:S01]  /*dc10*/  IMAD.WIDE R24, R9, 0x2, R28 ;  /* 0x0000000209187825 */ /* 0x008fe200078e021c */
[----:B------:R-:W-:Y:S02]  /*dc20*/  LEA.HI.X.SX32 R4, R7, R2, 0x1, P1 ;  /* 0x0000000207047211 */ /* 0x000fe400008f0eff */
[----:B------:R-:W-:-:S02]  /*dc30*/  LEA R6, P1, R5, c[0x0][0x2b0], 0x1 ;  /* 0x0000ac0005067a11 */ /* 0x000fc400078208ff */
[----:B------:R-:W-:Y:S01]  /*dc40*/  MOV R9, RZ ;  /* 0x000000ff00097202 */ /* 0x000fe20000000f00 */
[----:B------:R-:W3:Y:S01]  /*dc50*/  LDG.E.128 R24, [R24.64] ;  /* 0x0000000618187981 */ /* 0x000ee2000c1e1d00 */
[----:B------:R-:W-:Y:S02]  /*dc60*/  LEA.HI.X R7, R5, c[0x0][0x2b4], R4, 0x1, P1 ;  /* 0x0000ad0005077a11 */ /* 0x000fe400008f0c04 */
[----:B------:R-:W-:-:S04]  /*dc70*/  @P0 IADD3 R9, -R8, RZ, RZ ;  /* 0x000000ff08090210 */ /* 0x000fc80007ffe1ff */
[----:B------:R-:W4:Y:S01]  /*dc80*/  LDG.E.128 R4, [R6.64] ;  /* 0x0000000606047981 */ /* 0x000f22000c1e1d00 */
[----:B------:R-:W-:-:S04]  /*dc90*/  IADD3 R8, P1, R9, R0, RZ ;  /* 0x0000000009087210 */ /* 0x000fc80007f3e0ff */
[----:B------:R-:W-:Y:S02]  /*dca0*/  LEA.HI.X.SX32 R9, R9, R2, 0x1, P1 ;  /* 0x0000000209097211 */ /* 0x000fe400008f0eff */
[----:B------:R-:W-:-:S04]  /*dcb0*/  LEA R10, P1, R8, c[0x0][0x2a8], 0x1 ;  /* 0x0000aa00080a7a11 */ /* 0x000fc800078208ff */
[----:B------:R-:W-:-:S06]  /*dcc0*/  LEA.HI.X R11, R8, c[0x0][0x2ac], R9, 0x1, P1 ;  /* 0x0000ab00080b7a11 */ /* 0x000fcc00008f0c09 */
[----:B--2---:R-:W2:Y:S01]  /*dcd0*/  LDG.E.128 R8, [R10.64] ;  /* 0x000000060a087981 */ /* 0x004ea2000c1e1d00 */
[----:B---3--:R-:W-:Y:S02]  /*dce0*/  HADD2.F32 R36, -RZ, R27.H0_H0 ;  /* 0x2000001bff247230 */ /* 0x008fe40000004100 */
[--C-:B----4-:R-:W-:Y:S02]  /*dcf0*/  HADD2.F32 R15, -RZ, R5.reuse.H0_H0 ;  /* 0x20000005ff0f7230 */ /* 0x110fe40000004100 */
[----:B-1----:R-:W-:Y:S02]  /*dd00*/  HADD2.F32 R30, -RZ, R5.H1_H1 ;  /* 0x30000005ff1e7230 */ /* 0x002fe40000004100 */
        /* <DEDUP_REMOVED lines=20> */
[--C-:B------:R-:W-:Y:S01]  /*de50*/  HADD2.F32 R15, -RZ, R24.reuse.H1_H1 ;  /* 0x30000018ff0f7230 */ /* 0x100fe20000004100 */
[----:B------:R-:W-:Y:S01]  /*de60*/  FMUL.FTZ R4, R7, R4 ;  /* 0x0000000407047220 */ /* 0x000fe20000410000 */
[----:B--2---:R-:W-:Y:S01]  /*de70*/  HADD2.F32 R7, -RZ, R9.H0_H0 ;  /* 0x20000009ff077230 */ /* 0x004fe20000004100 */
[----:B------:R-:W-:Y:S01]  /*de80*/  FMUL.FTZ R6, R5, R6 ;  /* 0x0000000605067220 */ /* 0x000fe20000410000 */
[--C-:B-----5:R-:W-:Y:S01]  /*de90*/  HADD2.F32 R5, -RZ, R21.reuse.H0_H0 ;  /* 0x20000015ff057230 */ /* 0x120fe20000004100 */
[----:B------:R-:W-:Y:S02]  /*dea0*/  @!P0 FADD.FTZ R32, -R32, -RZ ;  /* 0x800000ff20208221 */ /* 0x000fe40000010100 */
[----:B------:R-:W-:Y:S01]  /*deb0*/  FMUL.FTZ R25, R25, R30 ;  /* 0x0000001e19197220 */ /* 0x000fe20000410000 */
[----:B------:R-:W-:Y:S01]  /*dec0*/  HADD2.F32 R30, -RZ, R24.H0_H0 ;  /* 0x20000018ff1e7230 */ /* 0x000fe20000004100 */
[----:B------:R-:W-:Y:S01]  /*ded0*/  @!P0 FADD.FTZ R31, -R31, -RZ ;  /* 0x800000ff1f1f8221 */ /* 0x000fe20000010100 */
[----:B------:R-:W-:Y:S01]  /*dee0*/  HADD2.F32 R24, -RZ, R21.H1_H1 ;  /* 0x30000015ff187230 */ /* 0x000fe20000004100 */
[----:B------:R-:W-:Y:S01]  /*def0*/  FMUL.FTZ R32, R15, R32 ;  /* 0x000000200f207220 */ /* 0x000fe20000410000 */
[----:B------:R-:W-:Y:S01]  /*df00*/  HADD2.F32 R21, -RZ, R9.H1_H1 ;  /* 0x30000009ff157230 */ /* 0x000fe20000004100 */
[----:B------:R-:W-:Y:S01]  /*df10*/  FFMA.FTZ R5, R5, R7, R34 ;  /* 0x0000000705057223 */ /* 0x000fe20000010022 */
[----:B------:R-:W-:-:S02]  /*df20*/  HADD2.F32 R26, -RZ, R8.H0_H0 ;  /* 0x20000008ff1a7230 */ /* 0x000fc40000004100 */
[----:B------:R-:W-:Y:S02]  /*df30*/  HADD2.F32 R33, -RZ, R8.H1_H1 ;  /* 0x30000008ff217230 */ /* 0x000fe40000004100 */
[----:B------:R-:W-:Y:S02]  /*df40*/  HADD2.F32 R15, -RZ, R23.H0_H0 ;  /* 0x20000017ff0f7230 */ /* 0x000fe40000004100 */
[--C-:B------:R-:W-:Y:S02]  /*df50*/  HADD2.F32 R9, -RZ, R11.reuse.H0_H0 ;  /* 0x2000000bff097230 */ /* 0x100fe40000004100 */
[----:B------:R-:W-:Y:S02]  /*df60*/  HADD2.F32 R7, -RZ, R20.H0_H0 ;  /* 0x20000014ff077230 */ /* 0x000fe40000004100 */
[----:B------:R-:W-:Y:S01]  /*df70*/  HADD2.F32 R8, -RZ, R22.H0_H0 ;  /* 0x20000016ff087230 */ /* 0x000fe20000004100 */
[----:B------:R-:W-:Y:S01]  /*df80*/  FMUL.FTZ R31, R30, R31 ;  /* 0x0000001f1e1f7220 */ /* 0x000fe20000410000 */
[----:B------:R-:W-:-:S02]  /*df90*/  HADD2.F32 R11, -RZ, R11.H1_H1 ;  /* 0x3000000bff0b7230 */ /* 0x000fc40000004100 */
[--C-:B------:R-:W-:Y:S02]  /*dfa0*/  HADD2.F32 R27, -RZ, R10.reuse.H0_H0 ;  /* 0x2000000aff1b7230 */ /* 0x100fe40000004100 */
[----:B------:R-:W-:Y:S02]  /*dfb0*/  HADD2.F32 R35, -RZ, R10.H1_H1 ;  /* 0x3000000aff237230 */ /* 0x000fe40000004100 */
[----:B------:R-:W-:Y:S02]  /*dfc0*/  HADD2.F32 R23, -RZ, R23.H1_H1 ;  /* 0x30000017ff177230 */ /* 0x000fe40000004100 */
[----:B------:R-:W-:Y:S02]  /*dfd0*/  HADD2.F32 R20, -RZ, R20.H1_H1 ;  /* 0x30000014ff147230 */ /* 0x000fe40000004100 */
[----:B------:R-:W-:Y:S01]  /*dfe0*/  HADD2.F32 R22, -RZ, R22.H1_H1 ;  /* 0x30000016ff167230 */ /* 0x000fe20000004100 */
[----:B------:R-:W-:Y:S02]  /*dff0*/  FFMA.FTZ R24, R24, R21, R25 ;  /* 0x0000001518187223 */ /* 0x000fe40000010019 */
        /* <DEDUP_REMOVED lines=10> */
.L_x_3604:
[----:B------:R-:W-:Y:S05]  /*e0a0*/  BSYNC B0 ;  /* 0x0000000000007941 */ /* 0x000fea0003800000 */
.L_x_3603:
[----:B---3--:R3:W5:Y:S01]  /*e0b0*/  LDG.E.128 R24, [R28.64+0x80] ;  /* 0x000080061c187981 */ /* 0x008762000c1e1d00 */
[----:B------:R-:W-:Y:S01]  /*e0c0*/  IADD3 R4, R18, 0x40, RZ ;  /* 0x0000004012047810 */ /* 0x000fe20007ffe0ff */
[----:B------:R-:W-:Y:S02]  /*e0d0*/  BSSY B0, `(.L_x_3605) ;  /* 0x0000055000007945 */ /* 0x000fe40003800000 */
[----:B-----5:R3:W-:Y:S01]  /*e0e0*/  STS.128 [R211+0x800], R20 ;  /* 0x00080014d3007388 */ /* 0x0207e20000000c00 */
        /* <DEDUP_REMOVED lines=14> */
[----:B------:R-:W3:Y:S01]  /*e1d0*/  LDG.E.128 R20, [R20.64+0x80] ;  /* 0x0000800614147981 */ /* 0x000ee2000c1e1d00 */
[----:B------:R-:W-:Y:S02]  /*e1e0*/  LEA.HI.X R7, R5, c[0x0][0x2b4], R4, 0x1, P1 ;  /* 0x0000ad0005077a11 */ /* 0x000fe400008f0c04 */
[----:B------:R-:W-:-:S04]  /*e1f0*/  @P0 IADD3 R9, -R8, RZ, RZ ;  /* 0x000000ff08090210 */ /* 0x000fc80007ffe1ff */
[----:B------:R-:W4:Y:S01]  /*e200*/  LDG.E.128 R4, [R6.64+0x80] ;  /* 0x0000800606047981 */ /* 0x000f22000c1e1d00 */
[----:B------:R-:W-:-:S04]  /*e210*/  IADD3 R8, P1, R9, R0, RZ ;  /* 0x0000000009087210 */ /* 0x000fc80007f3e0ff */
[----:B------:R-:W-:Y:S02]  /*e220*/  LEA.HI.X.SX32 R9, R9, R2, 0x1, P1 ;  /* 0x0000000209097211 */ /* 0x000fe400008f0eff */
[----:B------:R-:W-:-:S04]  /*e230*/  LEA R10, P1, R8, c[0x0][0x2a8], 0x1 ;  /* 0x0000aa00080a7a11 */ /* 0x000fc800078208ff */
[----:B------:R-:W-:-:S06]  /*e240*/  LEA.HI.X R11, R8, c[0x0][0x2ac], R9, 0x1, P1 ;  /* 0x0000ab00080b7a11 */ /* 0x000fcc00008f0c09 */
[----:B------:R-:W5:Y:S01]  /*e250*/  LDG.E.128 R8, [R10.64+0x80] ;  /* 0x000080060a087981 */ /* 0x000f62000c1e1d00 */
[----:B---3--:R-:W-:Y:S02]  /*e260*/  HADD2.F32 R34, -RZ, R20.H0_H0 ;  /* 0x20000014ff227230 */ /* 0x008fe40000004100 */
[----:B------:R-:W-:Y:S02]  /*e270*/  HADD2.F32 R33, -RZ, R21.H0_H0 ;  /* 0x20000015ff217230 */ /* 0x000fe40000004100 */
[--C-:B----4-:R-:W-:Y:S02]  /*e280*/  HADD2.F32 R15, -RZ, R4.reuse.H0_H0 ;  /* 0x20000004ff0f7230 */ /* 0x110fe40000004100 */
        /* <DEDUP_REMOVED lines=24> */
[----:B------:R-:W-:Y:S01]  /*e410*/  HADD2.F32 R15, -RZ, R24.H0_H0 ;  /* 0x20000018ff0f7230 */ /* 0x000fe20000004100 */
[----:B------:R-:W-:Y:S01]  /*e420*/  FMUL.FTZ R7, R4, R7 ;  /* 0x0000000704077220 */ /* 0x000fe20000410000 */
[----:B-----5:R-:W-:Y:S01]  /*e430*/  HADD2.F32 R4, -RZ, R8.H0_H0 ;  /* 0x20000008ff047230 */ /* 0x020fe20000004100 */
[----:B------:R-:W-:Y:S02]  /*e440*/  @!P0 FADD.FTZ R32, -R32, -RZ ;  /* 0x800000ff20208221 */ /* 0x000fe40000010100 */
[----:B------:R-:W-:Y:S01]  /*e450*/  FMUL.FTZ R20, R20, R31 ;  /* 0x0000001f14147220 */ /* 0x000fe20000410000 */
[--C-:B------:R-:W-:Y:S01]  /*e460*/  HADD2.F32 R31, -RZ, R10.reuse.H1_H1 ;  /* 0x3000000aff1f7230 */ /* 0x100fe20000004100 */
[----:B------:R-:W-:Y:S01]  /*e470*/  FMUL.FTZ R5, R30, R5 ;  /* 0x000000051e057220 */ /* 0x000fe20000410000 */
[----:B------:R-:W-:Y:S01]  /*e480*/  HADD2.F32 R30, -RZ, R10.H0_H0 ;  /* 0x2000000aff1e7230 */ /* 0x000fe20000004100 */
        /* <DEDUP_REMOVED lines=25> */
.L_x_3606:
[----:B------:R-:W-:Y:S05]  /*e620*/  BSYNC B0 ;  /* 0x0000000000007941 */ /* 0x000fea0003800000 */
.L_x_3605:
[----:B---3--:R3:W5:Y:S01]  /*e630*/  LDG.E.128 R20, [R28.64+0x100] ;  /* 0x000100061c147981 */ /* 0x008762000c1e1d00 */
        /* <DEDUP_REMOVED lines=25> */
[----:B--2---:R-:W2:Y:S01]  /*e7d0*/  LDG.E.128 R8, [R10.64+0x100] ;  /* 0x000100060a087981 */ /* 0x004ea2000c1e1d00 */
[----:B---3--:R-:W-:Y:S02]  /*e7e0*/  HADD2.F32 R32, -RZ, R24.H0_H0 ;  /* 0x20000018ff207230 */ /* 0x008fe40000004100 */
        /* <DEDUP_REMOVED lines=20> */
[--C-:B------:R-:W-:Y:S01]  /*e930*/  HADD2.F32 R28, -RZ, R26.reuse.H0_H0 ;  /* 0x2000001aff1c7230 */ /* 0x100fe20000004100 */
[----:B------:R-:W-:Y:S01]  /*e940*/  @!P0 FADD.FTZ R5, -R5, -RZ ;  /* 0x800000ff05058221 */ /* 0x000fe20000010100 */
[----:B------:R-:W-:Y:S01]  /*e950*/  HADD2.F32 R24, -RZ, R25.H1_H1 ;  /* 0x30000019ff187230 */ /* 0x000fe20000004100 */
[----:B------:R-:W-:Y:S01]  /*e960*/  FMUL.FTZ R6, R15, R6 ;  /* 0x000000060f067220 */ /* 0x000fe20000410000 */
[----:B------:R-:W-:Y:S01]  /*e970*/  HADD2.F32 R25, -RZ, R26.H1_H1 ;  /* 0x3000001aff197230 */ /* 0x000fe20000004100 */
[----:B------:R-:W-:Y:S01]  /*e980*/  FMUL.FTZ R7, R4, R7 ;  /* 0x0000000704077220 */ /* 0x000fe20000410000 */
[----:B-----5:R-:W-:Y:S01]  /*e990*/  HADD2.F32 R4, -RZ, R21.H0_H0 ;  /* 0x20000015ff047230 */ /* 0x020fe20000004100 */
[----:B------:R-:W-:Y:S01]  /*e9a0*/  @!P0 FADD.FTZ R30, -R30, -RZ ;  /* 0x800000ff1e1e8221 */ /* 0x000fe20000010100 */
[----:B--2---:R-:W-:Y:S01]  /*e9b0*/  HADD2.F32 R15, -RZ, R9.H0_H0 ;  /* 0x20000009ff0f7230 */ /* 0x004fe20000004100 */
[----:B------:R-:W-:Y:S01]  /*e9c0*/  FMUL.FTZ R5, R28, R5 ;  /* 0x000000051c057220 */ /* 0x000fe20000410000 */
[--C-:B------:R-:W-:Y:S01]  /*e9d0*/  HADD2.F32 R27, -RZ, R11.reuse.H0_H0 ;  /* 0x2000000bff1b7230 */ /* 0x100fe20000004100 */
[----:B------:R-:W-:Y:S01]  /*e9e0*/  @!P0 FADD.FTZ R29, -R29, -RZ ;  /* 0x800000ff1d1d8221 */ /* 0x000fe20000010100 */
        /* <DEDUP_REMOVED lines=27> */
.L_x_3608:
[----:B------:R-:W-:Y:S05]  /*eba0*/  BSYNC B0 ;  /* 0x0000000000007941 */ /* 0x000fea0003800000 */
.L_x_3607:
[----:B-----5:R4:W-:Y:S02]  /*ebb0*/  STS.128 [R211+0x4800], R20 ;  /* 0x00480014d3007388 */ /* 0x0209e40000000c00 */
.L_x_3602:
[----:B------:R-:W-:Y:S05]  /*ebc0*/  BSYNC B1 ;  /* 0x0000000000017941 */ /* 0x000fea0003800000 */
.L_x_3601:
[----:B------:R-:W-:Y:S01]  /*ebd0*/  IADD3 R15, R206, 0x20, RZ ;  /* 0x00000020ce0f7810 */ /* 0x000fe20007ffe0ff */
[----:B------:R-:W-:Y:S03]  /*ebe0*/  BSSY B1, `(.L_x_3609) ;  /* 0x000010d000017945 */ /* 0x000fe60003800000 */
[----:B------:R-:W-:-:S04]  /*ebf0*/  ISETP.GE.AND P0, PT, R15, R14, PT ;  /* 0x0000000e0f00720c */ /* 0x000fc80003f06270 */
[----:B------:R-:W-:-:S13]  /*ec00*/  ISETP.LT.OR P0, PT, R55, -0x107, P0 ;  /* 0xfffffef93700780c */ /* 0x000fda0000701670 */
[----:B------:R-:W-:Y:S05]  /*ec10*/  @P0 BRA `(.L_x_3610) ;  /* 0x0000109000000947 */ /* 0x000fea0003800000 */
[----:B--2-4-:R2:W5:Y:S01]  /*ec20*/  LDG.E.128 R20, [R16.64] ;  /* 0x0000000610147981 */ /* 0x014562000c1e1d00 */
        /* <DEDUP_REMOVED lines=10> */
[----:B---3--:R-:W-:Y:S01]  /*ecd0*/  IMAD.WIDE R24, R9, 0x2, R16 ;  /* 0x0000000209187825 */ /* 0x008fe200078e0210 */
[----:B------:R-:W-:Y:S02]  /*ece0*/  LEA.HI.X.SX32 R4, R7, R2, 0x1, P1 ;  /* 0x0000000207047211 */ /* 0x000fe400008f0eff */
[C---:B------:R-:W-:Y:S02]  /*ecf0*/  LEA R6, P1, R5.reuse, c[0x0][0x2b0], 0x1 ;  /* 0x0000ac0005067a11 */ /* 0x040fe400078208ff */
[----:B------:R-:W-:Y:S01]  /*ed00*/  @P0 SHF.R.S32.HI R8, RZ, 0x1, R128 ;  /* 0x00000001ff080819 */ /* 0x000fe20000011480 */
[----:B------:R-:W3:Y:S01]  /*ed10*/  LDG.E.128 R24, [R24.64] ;  /* 0x0000000618187981 */ /* 0x000ee2000c1e1d00 */
[----:B------:R-:W-:Y:S02]  /*ed20*/  LEA.HI.X R7, R5, c[0x0][0x2b4], R4, 0x1, P1 ;  /* 0x0000ad0005077a11 */ /* 0x000fe400008f0c04 */
[----:B------:R-:W-:Y:S02]  /*ed30*/  MOV R9, RZ ;  /* 0x000000ff00097202 */ /* 0x000fe40000000f00 */
[----:B------:R-:W-:-:S02]  /*ed40*/  @P0 IADD3 R9, -R8, RZ, RZ ;  /* 0x000000ff08090210 */ /* 0x000fc40007ffe1ff */
[----:B------:R-:W4:Y:S02]  /*ed50*/  LDG.E.128 R4, [R6.64] ;  /* 0x0000000606047981 */ /* 0x000f24000c1e1d00 */
[----:B------:R-:W-:-:S04]  /*ed60*/  IADD3 R8, P1, R9, R0, RZ ;  /* 0x0000000009087210 */ /* 0x000fc80007f3e0ff */
[----:B------:R-:W-:Y:S02]  /*ed70*/  LEA.HI.X.SX32 R9, R9, R2, 0x1, P1 ;  /* 0x0000000209097211 */ /* 0x000fe400008f0eff */
[----:B------:R-:W-:-:S04]  /*ed80*/  LEA R10, P1, R8, c[0x0][0x2a8], 0x1 ;  /* 0x0000aa00080a7a11 */ /* 0x000fc800078208ff */
[----:B------:R-:W-:-:S06]  /*ed90*/  LEA.HI.X R11, R8, c[0x0][0x2ac], R9, 0x1, P1 ;  /* 0x0000ab00080b7a11 */ /* 0x000fcc00008f0c09 */
[----:B--2---:R-:W2:Y:S01]  /*eda0*/  LDG.E.128 R8, [R10.64] ;  /* 0x000000060a087981 */ /* 0x004ea2000c1e1d00 */
[----:B---3--:R-:W-:Y:S01]  /*edb0*/  MOV R28, R27 ;  /* 0x0000001b001c7202 */ /* 0x008fe20000000f00 */
[--C-:B----4-:R-:W-:Y:S02]  /*edc0*/  HADD2.F32 R27, -RZ, R5.reuse.H0_H0 ;  /* 0x20000005ff1b7230 */ /* 0x110fe40000004100 */
[----:B------:R-:W-:Y:S02]  /*edd0*/  HADD2.F32 R29, -RZ, R5.H1_H1 ;  /* 0x30000005ff1d7230 */ /* 0x000fe40000004100 */
[--C-:B------:R-:W-:Y:S02]  /*ede0*/  HADD2.F32 R5, -RZ, R7.reuse.H0_H0 ;  /* 0x20000007ff057230 */ /* 0x100fe40000004100 */
[----:B------:R-:W-:Y:S02]  /*edf0*/  HADD2.F32 R7, -RZ, R7.H1_H1 ;  /* 0x30000007ff077230 */ /* 0x000fe40000004100 */
[----:B------:R-:W-:Y:S01]  /*ee00*/  HADD2.F32 R34, -RZ, R28.H0_H0 ;  /* 0x2000001cff227230 */ /* 0x000fe20000004100 */
[----:B------:R-:W-:Y:S01]  /*ee10*/  @!P0 FADD.FTZ R5, -R5, -RZ ;  /* 0x800000ff05058221 */ /* 0x000fe20000010100 */
[--C-:B-1----:R-:W-:Y:S01]  /*ee20*/  HADD2.F32 R30, -RZ, R4.reuse.H0_H0 ;  /* 0x20000004ff1e7230 */ /* 0x102fe20000004100 */
        /* <DEDUP_REMOVED lines=20> */
[----:B--2---:R-:W-:Y:S01]  /*ef70*/  HADD2.F32 R7, -RZ, R9.H0_H0 ;  /* 0x20000009ff077230 */ /* 0x004fe20000004100 */
[----:B------:R-:W-:-:S02]  /*ef80*/  @!P0 FADD.FTZ R30, -R30, -RZ ;  /* 0x800000ff1e1e8221 */ /* 0x000fc40000010100 */
[----:B------:R-:W-:Y:S02]  /*ef90*/  @!P0 FADD.FTZ R31, -R31, -RZ ;  /* 0x800000ff1f1f8221 */ /* 0x000fe40000010100 */
[----:B------:R-:W-:Y:S01]  /*efa0*/  FMUL.FTZ R32, R32, R27 ;  /* 0x0000001b20207220 */ /* 0x000fe20000410000 */
[--C-:B------:R-:W-:Y:S01]  /*efb0*/  HADD2.F32 R33, -RZ, R10.reuse.H1_H1 ;  /* 0x3000000aff217230 */ /* 0x100fe20000004100 */
[----:B------:R-:W-:Y:S01]  /*efc0*/  FMUL.FTZ R36, R36, R29 ;  /* 0x0000001d24247220 */ /* 0x000fe20000410000 */
[----:B------:R-:W-:Y:S01]  /*efd0*/  HADD2.F32 R29, -RZ, R10.H0_H0 ;  /* 0x2000000aff1d7230 */ /* 0x000fe20000004100 */
[----:B------:R-:W-:Y:S01]  /*efe0*/  FMUL.FTZ R30, R25, R30 ;  /* 0x0000001e191e7220 */ /* 0x000fe20000410000 */
[----:B------:R-:W-:Y:S01]  /*eff0*/  HADD2.F32 R25, -RZ, R21.H1_H1 ;  /* 0x30000015ff197230 */ /* 0x000fe20000004100 */
[----:B------:R-:W-:Y:S01]  /*f000*/  FMUL.FTZ R31, R24, R31 ;  /* 0x0000001f181f7220 */ /* 0x000fe20000410000 */
[----:B------:R-:W-:Y:S01]  /*f010*/  HADD2.F32 R24, -RZ, R9.H1_H1 ;  /* 0x30000009ff187230 */ /* 0x000fe20000004100 */
[----:B------:R-:W-:Y:S01]  /*f020*/  FFMA.FTZ R5, R5, R7, R32 ;  /* 0x0000000705057223 */ /* 0x000fe20000010020 */
[----:B------:R-:W-:-:S02]  /*f030*/  HADD2.F32 R21, -RZ, R23.H0_H0 ;  /* 0x20000017ff157230 */ /* 0x000fc40000004100 */
[--C-:B------:R-:W-:Y:S02]  /*f040*/  HADD2.F32 R9, -RZ, R11.reuse.H0_H0 ;  /* 0x2000000bff097230 */ /* 0x100fe40000004100 */
[----:B------:R-:W-:Y:S02]  /*f050*/  HADD2.F32 R27, -RZ, R8.H0_H0 ;  /* 0x20000008ff1b7230 */ /* 0x000fe40000004100 */
[----:B------:R-:W-:Y:S02]  /*f060*/  HADD2.F32 R7, -RZ, R20.H0_H0 ;  /* 0x20000014ff077230 */ /* 0x000fe40000004100 */
[----:B------:R-:W-:Y:S02]  /*f070*/  HADD2.F32 R10, -RZ, R22.H0_H0 ;  /* 0x20000016ff0a7230 */ /* 0x000fe40000004100 */
        /* <DEDUP_REMOVED lines=16> */
.L_x_3612:
[----:B------:R-:W-:Y:S05]  /*f180*/  BSYNC B0 ;  /* 0x0000000000007941 */ /* 0x000fea0003800000 */
.L_x_3611:
        /* <DEDUP_REMOVED lines=27> */
[----:B---3--:R-:W-:Y:S01]  /*f340*/  MOV R28, R23 ;  /* 0x00000017001c7202 */ /* 0x008fe20000000f00 */
[----:B------:R-:W-:Y:S02]  /*f350*/  HADD2.F32 R32, -RZ, R20.H0_H0 ;  /* 0x20000014ff207230 */ /* 0x000fe40000004100 */
[--C-:B----4-:R-:W-:Y:S02]  /*f360*/  HADD2.F32 R23, -RZ, R4.reuse.H0_H0 ;  /* 0x20000004ff177230 */ /* 0x110fe40000004100 */
[----:B------:R-:W-:Y:S02]  /*f370*/  HADD2.F32 R29, -RZ, R4.H1_H1 ;  /* 0x30000004ff1d7230 */ /* 0x000fe40000004100 */
[--C-:B------:R-:W-:Y:S01]  /*f380*/  HADD2.F32 R4, -RZ, R5.reuse.H0_H0 ;  /* 0x20000005ff047230 */ /* 0x100fe20000004100 */
[----:B------:R-:W-:Y:S01]  /*f390*/  @!P0 FADD.FTZ R23, -R23, -RZ ;  /* 0x800000ff17178221 */ /* 0x000fe20000010100 */
[----:B-1----:R-:W-:-:S02]  /*f3a0*/  HADD2.F32 R30, -RZ, R5.H1_H1 ;  /* 0x30000005ff1e7230 */ /* 0x002fc40000004100 */
        /* <DEDUP_REMOVED lines=16> */
[--C-:B------:R-:W-:Y:S01]  /*f4b0*/  HADD2.F32 R29, -RZ, R24.reuse.H1_H1 ;  /* 0x30000018ff1d7230 */ /* 0x100fe20000004100 */
[----:B------:R-:W-:Y:S01]  /*f4c0*/  FMUL.FTZ R6, R23, R6 ;  /* 0x0000000617067220 */ /* 0x000fe20000410000 */
[----:B------:R-:W-:Y:S01]  /*f4d0*/  HADD2.F32 R23, -RZ, R24.H0_H0 ;  /* 0x20000018ff177230 */ /* 0x000fe20000004100 */
[----:B------:R-:W-:Y:S01]  /*f4e0*/  @!P0 FADD.FTZ R30, -R30, -RZ ;  /* 0x800000ff1e1e8221 */ /* 0x000fe20000010100 */
[----:B------:R-:W-:Y:S01]  /*f4f0*/  HADD2.F32 R22, -RZ, R22.H1_H1 ;  /* 0x30000016ff167230 */ /* 0x000fe20000004100 */
[----:B------:R-:W-:Y:S01]  /*f500*/  @!P0 FADD.FTZ R31, -R31, -RZ ;  /* 0x800000ff1f1f8221 */ /* 0x000fe20000010100 */
[----:B------:R-:W-:Y:S01]  /*f510*/  HADD2.F32 R28, -RZ, R28.H1_H1 ;  /* 0x3000001cff1c7230 */ /* 0x000fe20000004100 */
[----:B------:R-:W-:Y:S01]  /*f520*/  @!P0 FADD.FTZ R7, -R7, -RZ ;  /* 0x800000ff07078221 */ /* 0x000fe20000010100 */
[--C-:B-----5:R-:W-:Y:S01]  /*f530*/  HADD2.F32 R24, -RZ, R8.reuse.H1_H1 ;  /* 0x30000008ff187230 */ /* 0x120fe20000004100 */
        /* <DEDUP_REMOVED lines=29> */
.L_x_3614:
[----:B------:R-:W-:Y:S05]  /*f710*/  BSYNC B0 ;  /* 0x0000000000007941 */ /* 0x000fea0003800000 */
.L_x_3613:
        /* <DEDUP_REMOVED lines=27> */
[----:B-1-3--:R-:W-:Y:S02]  /*f8d0*/  HADD2.F32 R31, -RZ, R24.H0_H0 ;  /* 0x20000018ff1f7230 */ /* 0x00afe40000004100 */
        /* <DEDUP_REMOVED lines=24> */
[----:B------:R-:W-:-:S02]  /*fa60*/  @!P0 FADD.FTZ R6, -R6, -RZ ;  /* 0x800000ff06068221 */ /* 0x000fc40000010100 */
[----:B------:R-:W-:Y:S01]  /*fa70*/  FMUL.FTZ R5, R16, R5 ;  /* 0x0000000510057220 */ /* 0x000fe20000410000 */
[----:B--2---:R-:W-:Y:S01]  /*fa80*/  HADD2.F32 R16, -RZ, R9.H0_H0 ;  /* 0x20000009ff107230 */ /* 0x004fe20000004100 */
[----:B------:R-:W-:Y:S01]  /*fa90*/  FMUL.FTZ R7, R4, R7 ;  /* 0x0000000704077220 */ /* 0x000fe20000410000 */
[--C-:B-----5:R-:W-:Y:S01]  /*faa0*/  HADD2.F32 R4, -RZ, R21.reuse.H0_H0 ;  /* 0x20000015ff047230 */ /* 0x120fe20000004100 */
[----:B------:R-:W-:Y:S01]  /*fab0*/  @!P0 FADD.FTZ R28, -R28, -RZ ;  /* 0x800000ff1c1c8221 */ /* 0x000fe20000010100 */
[--C-:B------:R-:W-:Y:S01]  /*fac0*/  HADD2.F32 R27, -RZ, R8.reuse.H1_H1 ;  /* 0x30000008ff1b7230 */ /* 0x100fe20000004100 */
[----:B------:R-:W-:Y:S01]  /*fad0*/  FMUL.FTZ R29, R26, R29 ;  /* 0x0000001d1a1d7220 */ /* 0x000fe20000410000 */
[----:B------:R-:W-:Y:S01]  /*fae0*/  HADD2.F32 R26, -RZ, R21.H1_H1 ;  /* 0x30000015ff1a7230 */ /* 0x000fe20000004100 */
[----:B------:R-:W-:Y:S01]  /*faf0*/  FMUL.FTZ R6, R17, R6 ;  /* 0x0000000611067220 */ /* 0x000fe20000410000 */
[----:B------:R-:W-:Y:S01]  /*fb00*/  HADD2.F32 R17, -RZ, R8.H0_H0 ;  /* 0x20000008ff117230 */ /* 0x000fe20000004100 */
        /* <DEDUP_REMOVED lines=24> */
.L_x_3616:
[----:B------:R-:W-:Y:S05]  /*fc90*/  BSYNC B0 ;  /* 0x0000000000007941 */ /* 0x000fea0003800000 */
.L_x_3615:
[----:B-----5:R4:W-:Y:S02]  /*fca0*/  STS.128 [R211+0x5000], R20 ;  /* 0x00500014d3007388 */ /* 0x0209e40000000c00 */
.L_x_3610:
[----:B------:R-:W-:Y:S05]  /*fcb0*/  BSYNC B1 ;  /* 0x0000000000017941 */ /* 0x000fea0003800000 */
.L_x_3609:
[----:B--23--:R-:W-:-:S04]  /*fcc0*/  IADD3 R17, R206, 0x30, RZ ;  /* 0x00000030ce117810 */ /* 0x00cfc80007ffe0ff */
[----:B------:R-:W-:-:S04]  /*fcd0*/  ISETP.GE.AND P0, PT, R17, R14, PT ;  /* 0x0000000e1100720c */ /* 0x000fc80003f06270 */
[----:B------:R-:W-:-:S13]  /*fce0*/  ISETP.LT.OR P0, PT, R55, -0x187, P0 ;  /* 0xfffffe793700780c */ /* 0x000fda0000701670 */
        /* <DEDUP_REMOVED lines=26> */
[----:B-1-3--:R-:W-:Y:S02]  /*fe90*/  HADD2.F32 R30, -RZ, R27.H0_H0 ;  /* 0x2000001bff1e7230 */ /* 0x00afe40000004100 */
[--C-:B----4-:R-:W-:Y:S02]  /*fea0*/  HADD2.F32 R14, -RZ, R5.reuse.H0_H0 ;  /* 0x20000005ff0e7230 */ /* 0x110fe40000004100 */
[----:B------:R-:W-:Y:S02]  /*feb0*/  HADD2.F32 R16, -RZ, R5.H1_H1 ;  /* 0x30000005ff107230 */ /* 0x000fe40000004100 */
[--C-:B------:R-:W-:Y:S02]  /*fec0*/  HADD2.F32 R5, -RZ, R7.reuse.H0_H0 ;  /* 0x20000007ff057230 */ /* 0x100fe40000004100 */
[----:B------:R-:W-:Y:S02]  /*fed0*/  HADD2.F32 R7, -RZ, R7.H1_H1 ;  /* 0x30000007ff077230 */ /* 0x000fe40000004100 */
        /* <DEDUP_REMOVED lines=8> */
[--C-:B------:R-:W-:Y:S01]  /*ff60*/  HADD2.F32 R31, -RZ, R25.reuse.H0_H0 ;  /* 0x20000019ff1f7230 */ /* 0x100fe20000004100 */
[----:B------:R-:W-:Y:S01]  /*ff70*/  @!P0 FADD.FTZ R14, -R14, -RZ ;  /* 0x800000ff0e0e8221 */ /* 0x000fe20000010100 */
[----:B------:R-:W-:Y:S01]  /*ff80*/  HADD2.F32 R25, -RZ, R25.H1_H1 ;  /* 0x30000019ff197230 */ /* 0x000fe20000004100 */
[----:B------:R-:W-:Y:S01]  /*ff90*/  @!P0 FADD.FTZ R16, -R16, -RZ ;  /* 0x800000ff10108221 */ /* 0x000fe20000010100 */
[--C-:B------:R-:W-:Y:S01]  /*ffa0*/  HADD2.F32 R5, -RZ, R26.reuse.H1_H1 ;  /* 0x3000001aff057230 */ /* 0x100fe20000004100 */
[----:B------:R-:W-:Y:S01]  /*ffb0*/  FMUL.FTZ R32, R32, R7 ;  /* 0x0000000720207220 */ /* 0x000fe20000410000 */
[----:B------:R-:W-:Y:S01]  /*ffc0*/  HADD2.F32 R7, -RZ, R26.H0_H0 ;  /* 0x2000001aff077230 */ /* 0x000fe20000004100 */
[----:B------:R-:W-:-:S02]  /*ffd0*/  @!P0 FADD.FTZ R6, -R6, -RZ ;  /* 0x800000ff06068221 */ /* 0x000fc40000010100 */
[----:B------:R-:W-:Y:S02]  /*ffe0*/  @!P0 FADD.FTZ R4, -R4, -RZ ;  /* 0x800000ff04048221 */ /* 0x000fe40000010100 */
[----:B------:R-:W-:Y:S01]  /*fff0*/  FMUL.FTZ R31, R31, R14 ;  /* 0x0000000e1f1f7220 */ /* 0x000fe20000410000 */
[--C-:B-----5:R-:W-:Y:S01]  /*10000*/  HADD2.F32 R14, -RZ, R21.reuse.H0_H0 ;  /* 0x20000015ff0e7230 */ /* 0x120fe20000004100 */
[----:B------:R-:W-:Y:S01]  /*10010*/  FMUL.FTZ R25, R25, R16 ;  /* 0x0000001019197220 */ /* 0x000fe20000410000 */
[----:B------:R-:W-:Y:S01]  /*10020*/  HADD2.F32 R16, -RZ, R21.H1_H1 ;  /* 0x30000015ff107230 */ /* 0x000fe20000004100 */
[----:B------:R-:W-:Y:S01]  /*10030*/  FMUL.FTZ R6, R5, R6 ;  /* 0x0000000605067220 */ /* 0x000fe20000410000 */
[--C-:B--2---:R-:W-:Y:S01]  /*10040*/  HADD2.F32 R5, -RZ, R9.reuse.H0_H0 ;  /* 0x20000009ff057230 */ /* 0x104fe20000004100 */
[----:B------:R-:W-:Y:S01]  /*10050*/  FMUL.FTZ R4, R7, R4 ;  /* 0x0000000407047220 */ /* 0x000fe20000410000 */
[----:B------:R-:W-:Y:S01]  /*10060*/  HADD2.F32 R21, -RZ, R9.H1_H1 ;  /* 0x30000009ff157230 */ /* 0x000fe20000004100 */
[----:B------:R-:W-:Y:S01]  /*10070*/  @!P0 FADD.FTZ R28, -R28, -RZ ;  /* 0x800000ff1c1c8221 */ /* 0x000fe20000010100 */
[----:B------:R-:W-:-:S02]  /*10080*/  HADD2.F32 R27, -RZ, R24.H0_H0 ;  /* 0x20000018ff1b7230 */ /* 0x000fc40000004100 */
[----:B------:R-:W-:Y:S02]  /*10090*/  HADD2.F32 R7, -RZ, R23.H0_H0 ;  /* 0x20000017ff077230 */ /* 0x000fe40000004100 */
[----:B------:R-:W-:Y:S01]  /*100a0*/  HADD2.F32 R9, -RZ, R11.H0_H0 ;  /* 0x2000000bff097230 */ /* 0x000fe20000004100 */
[----:B------:R-:W-:Y:S01]  /*100b0*/  @!P0 FADD.FTZ R29, -R29, -RZ ;  /* 0x800000ff1d1d8221 */ /* 0x000fe20000010100 */
[----:B------:R-:W-:Y:S01]  /*100c0*/  HADD2.F32 R24, -RZ, R24.H1_H1 ;  /* 0x30000018ff187230 */ /* 0x000fe20000004100 */
[----:B------:R-:W-:Y:S01]  /*100d0*/  FMUL.FTZ R28, R27, R28 ;  /* 0x0000001c1b1c7220 */ /* 0x000fe20000410000 */
[--C-:B------:R-:W-:Y:S01]  /*100e0*/  HADD2.F32 R33, -RZ, R10.reuse.H0_H0 ;  /* 0x2000000aff217230 */ /* 0x100fe20000004100 */
[----:B------:R-:W-:Y:S01]  /*100f0*/  FFMA.FTZ R7, R7, R9, R30 ;  /* 0x0000000907077223 */ /* 0x000fe2000001001e */
[----:B------:R-:W-:Y:S02]  /*10100*/  HADD2.F32 R35, -RZ, R10.H1_H1 ;  /* 0x3000000aff237230 */ /* 0x000fe40000004100 */
[----:B------:R-:W-:-:S02]  /*10110*/  HADD2.F32 R27, -RZ, R8.H0_H0 ;  /* 0x20000008ff1b7230 */ /* 0x000fc40000004100 */
[----:B------:R-:W-:Y:S02]  /*10120*/  HADD2.F32 R9, -RZ, R20.H0_H0 ;  /* 0x20000014ff097230 */ /* 0x000fe40000004100 */
[----:B------:R-:W-:Y:S01]  /*10130*/  HADD2.F32 R10, -RZ, R22.H0_H0 ;  /* 0x20000016ff0a7230 */ /* 0x000fe20000004100 */
[----:B------:R-:W-:Y:S01]  /*10140*/  FMUL.FTZ R29, R24, R29 ;  /* 0x0000001d181d7220 */ /* 0x000fe20000410000 */
[----:B------:R-:W-:Y:S02]  /*10150*/  HADD2.F32 R11, -RZ, R11.H1_H1 ;  /* 0x3000000bff0b7230 */ /* 0x000fe40000004100 */
        /* <DEDUP_REMOVED lines=15> */
.L_x_3618:
[----:B------:R-:W-:Y:S05]  /*10250*/  BSYNC B0 ;  /* 0x0000000000007941 */ /* 0x000fea0003800000 */
.L_x_3617:
[----:B------:R3:W5:Y:S01]  /*10260*/  LDG.E.128 R24, [R12.64+0x80] ;  /* 0x000080060c187981 */ /* 0x000762000c1e1d00 */
        /* <DEDUP_REMOVED lines=39> */
[----:B------:R-:W-:Y:S01]  /*104e0*/  HADD2.F32 R14, -RZ, R22.H0_H0 ;  /* 0x20000016ff0e7230 */ /* 0x000fe20000004100 */
[----:B------:R-:W-:Y:S01]  /*104f0*/  FMUL.FTZ R33, R33, R4 ;  /* 0x0000000421217220 */ /* 0x000fe20000410000 */
[----:B------:R-:W-:Y:S01]  /*10500*/  HADD2.F32 R4, -RZ, R23.H1_H1 ;  /* 0x30000017ff047230 */ /* 0x000fe20000004100 */
[----:B------:R-:W-:Y:S02]  /*10510*/  @!P0 FADD.FTZ R5, -R5, -RZ ;  /* 0x800000ff05058221 */ /* 0x000fe40000010100 */
[----:B------:R-:W-:Y:S01]  /*10520*/  @!P0 FADD.FTZ R7, -R7, -RZ ;  /* 0x800000ff07078221 */ /* 0x000fe20000010100 */
        /* <DEDUP_REMOVED lines=8> */
[--C-:B-----5:R-:W-:Y:S01]  /*105b0*/  HADD2.F32 R14, -RZ, R8.reuse.H0_H0 ;  /* 0x20000008ff0e7230 */ /* 0x120fe20000004100 */
        /* <DEDUP_REMOVED lines=33> */
.L_x_3620:
[----:B------:R-:W-:Y:S05]  /*107d0*/  BSYNC B0 ;  /* 0x0000000000007941 */ /* 0x000fea0003800000 */
.L_x_3619:
[----:B---3--:R3:W5:Y:S01]  /*107e0*/  LDG.E.128 R20, [R12.64+0x100] ;  /* 0x000100060c147981 */ /* 0x008762000c1e1d00 */
[----:B------:R-:W-:Y:S01]  /*107f0*/  IADD3 R18, R18, 0x80, RZ ;  /* 0x0000008012127810 */ /* 0x000fe20007ffe0ff */
[----:B------:R-:W-:Y:S02]  /*10800*/  BSSY B0, `(.L_x_3621) ;  /* 0x0000056000007945 */ /* 0x000fe40003800000 */
[----:B------:R3:W-:Y:S01]  /*10810*/  STS.128 [R211+0x3800], R24 ;  /* 0x00380018d3007388 */ /* 0x0007e20000000c00 */
[----:B------:R-:W-:-:S13]  /*10820*/  ISETP.GE.AND P0, PT, R18, c[0x0][0x230], PT ;  /* 0x00008c0012007a0c */ /* 0x000fda0003f06270 */
        /* <DEDUP_REMOVED lines=23> */
[--C-:B---3--:R-:W-:Y:S02]  /*109a0*/  HADD2.F32 R19, -RZ, R25.reuse.H0_H0 ;  /* 0x20000019ff137230 */ /* 0x108fe40000004100 */
[----:B------:R-:W-:Y:S02]  /*109b0*/  HADD2.F32 R14, -RZ, R25.H1_H1 ;  /* 0x30000019ff0e7230 */ /* 0x000fe40000004100 */
        /* <DEDUP_REMOVED lines=21> */
[----:B--2---:R-:W-:Y:S01]  /*10b10*/  HADD2.F32 R2, -RZ, R9.H0_H0 ;  /* 0x20000009ff027230 */ /* 0x004fe20000004100 */
[----:B------:R-:W-:Y:S01]  /*10b20*/  FMUL.FTZ R29, R29, R12 ;  /* 0x0000000c1d1d7220 */ /* 0x000fe20000410000 */
[----:B-----5:R-:W-:Y:S01]  /*10b30*/  HADD2.F32 R12, -RZ, R20.H0_H0 ;  /* 0x20000014ff0c7230 */ /* 0x020fe20000004100 */
[----:B------:R-:W-:Y:S01]  /*10b40*/  FMUL.FTZ R6, R5, R6 ;  /* 0x0000000605067220 */ /* 0x000fe20000410000 */
[----:B------:R-:W-:Y:S01]  /*10b50*/  HADD2.F32 R5, -RZ, R8.H0_H0 ;  /* 0x20000008ff057230 */ /* 0x000fe20000004100 */
[----:B------:R-:W-:Y:S01]  /*10b60*/  FMUL.FTZ R7, R0, R7 ;  /* 0x0000000700077220 */ /* 0x000fe20000410000 */
[----:B------:R-:W-:Y:S02]  /*10b70*/  HADD2.F32 R0, -RZ, R21.H0_H0 ;  /* 0x20000015ff007230 */ /* 0x000fe40000004100 */
[--C-:B-1----:R-:W-:Y:S01]  /*10b80*/  HADD2.F32 R31, -RZ, R26.reuse.H0_H0 ;  /* 0x2000001aff1f7230 */ /* 0x102fe20000004100 */
[----:B------:R-:W-:Y:S01]  /*10b90*/  @!P0 FADD.FTZ R4, -R4, -RZ ;  /* 0x800000ff04048221 */ /* 0x000fe20000010100 */
[----:B------:R-:W-:Y:S01]  /*10ba0*/  HADD2.F32 R26, -RZ, R26.H1_H1 ;  /* 0x3000001aff1a7230 */ /* 0x000fe20000004100 */
[----:B------:R-:W-:Y:S01]  /*10bb0*/  @!P0 FADD.FTZ R13, -R13, -RZ ;  /* 0x800000ff0d0d8221 */ /* 0x000fe20000010100 */
[--C-:B------:R-:W-:Y:S01]  /*10bc0*/  HADD2.F32 R27, -RZ, R11.reuse.H0_H0 ;  /* 0x2000000bff1b7230 */ /* 0x100fe20000004100 */
[----:B------:R-:W-:Y:S01]  /*10bd0*/  FFMA.FTZ R0, R0, R2, R19 ;  /* 0x0000000200007223 */ /* 0x000fe20000010013 */
[----:B------:R-:W-:Y:S01]  /*10be0*/  HADD2.F32 R16, -RZ, R11.H1_H1 ;  /* 0x3000000bff107230 */ /* 0x000fe20000004100 */
[----:B------:R-:W-:Y:S01]  /*10bf0*/  FFMA.FTZ R5, R12, R5, R25 ;  /* 0x000000050c057223 */ /* 0x000fe20000010019 */
[----:B------:R-:W-:-:S02]  /*10c00*/  HADD2.F32 R11, -RZ, R10.H0_H0 ;  /* 0x2000000aff0b7230 */ /* 0x000fc40000004100 */
[----:B------:R-:W-:Y:S02]  /*10c10*/  HADD2.F32 R2, -RZ, R23.H0_H0 ;  /* 0x20000017ff027230 */ /* 0x000fe40000004100 */
[----:B------:R-:W-:Y:S01]  /*10c20*/  HADD2.F32 R12, -RZ, R22.H0_H0 ;  /* 0x20000016ff0c7230 */ /* 0x000fe20000004100 */
[----:B------:R-:W-:Y:S01]  /*10c30*/  FMUL.FTZ R4, R31, R4 ;  /* 0x000000041f047220 */ /* 0x000fe20000410000 */
[----:B------:R-:W-:Y:S01]  /*10c40*/  HADD2.F32 R21, -RZ, R21.H1_H1 ;  /* 0x30000015ff157230 */ /* 0x000fe20000004100 */
        /* <DEDUP_REMOVED lines=17> */
.L_x_3622:
[----:B------:R-:W-:Y:S05]  /*10d60*/  BSYNC B0 ;  /* 0x0000000000007941 */ /* 0x000fea0003800000 */
.L_x_3621:
[----:B-----5:R4:W-:Y:S01]  /*10d70*/  STS.128 [R211+0x5800], R20 ;  /* 0x00580014d3007388 */ /* 0x0209e20000000c00 */
[----:B------:R-:W-:Y:S05]  /*10d80*/  BRA `(.L_x_3586) ;  /* 0x0000029000007947 */ /* 0x000fea0003800000 */
.L_x_3560:
[----:B------:R-:W-:Y:S01]  /*10d90*/  IMAD.IADD R0, R204, 0x1, -R135 ;  /* 0x00000001cc007824 */ /* 0x000fe200078e0a87 */
[----:B------:R-:W-:-:S02]  /*10da0*/  IADD3 R3, R206, 0x10, RZ ;  /* 0x00000010ce037810 */ /* 0x000fc40007ffe0ff */
[C---:B------:R-:W-:Y:S02]  /*10db0*/  IADD3 R17, R206.reuse, 0x30, RZ ;  /* 0x00000030ce117810 */ /* 0x040fe40007ffe0ff */
[-C--:B------:R-:W-:Y:S02]  /*10dc0*/  ISETP.GE.AND P5, PT, R3, R0.reuse, PT ;  /* 0x000000000300720c */ /* 0x080fe40003fa6270 */
[CC--:B------:R-:W-:Y:S02]  /*10dd0*/  ISETP.GE.AND P6, PT, R206.reuse, R0.reuse, PT ;  /* 0x00000000ce00720c */ /* 0x0c0fe40003fc6270 */
[----:B------:R-:W-:Y:S02]  /*10de0*/  IADD3 R15, R206, 0x20, RZ ;  /* 0x00000020ce0f7810 */ /* 0x000fe40007ffe0ff */
[-C--:B------:R-:W-:Y:S02]  /*10df0*/  ISETP.GE.AND P2, PT, R17, R0.reuse, PT ;  /* 0x000000001100720c */ /* 0x080fe40003f46270 */
[----:B------:R-:W-:-:S05]  /*10e00*/  ISETP.GE.AND P4, PT, R15, R0, PT ;  /* 0x000000000f00720c */ /* 0x000fca0003f86270 */
[----:B------:R-:W-:Y:S02]  /*10e10*/  @!P5 IADD3 R9, P1, R9, R138, RZ ;  /* 0x0000008a0909d210 */ /* 0x000fe40007f3e0ff */
[----:B------:R-:W-:-:S03]  /*10e20*/  @!P6 LEA R10, P0, R138, c[0x0][0x160], 0x1 ;  /* 0x000058008a0aea11 */ /* 0x000fc600078008ff */
[--C-:B------:R-:W-:Y:S01]  /*10e30*/  @!P5 IMAD.X R4, R7, 0x1, R141.reuse, P1 ;  /* 0x000000010704d824 */ /* 0x100fe200008e068d */
[--C-:B------:R-:W-:Y:S01]  /*10e40*/  @!P6 LEA.HI.X R11, R138, c[0x0][0x164], R141.reuse, 0x1, P0 ;  /* 0x000059008a0bea11 */ /* 0x100fe200000f0c8d */
[----:B------:R-:W-:Y:S01]  /*10e50*/  @!P2 IMAD.MOV.U32 R139, RZ, RZ, R141 ;  /* 0x000000ffff8ba224 */ /* 0x000fe200078e008d */
[----:B------:R-:W-:Y:S01]  /*10e60*/  @!P5 LEA R8, P1, R9, c[0x0][0x160], 0x1 ;  /* 0x000058000908da11 */ /* 0x000fe200078208ff */
[----:B------:R-:W-:Y:S01]  /*10e70*/  @!P2 IMAD.MOV.U32 R2, RZ, RZ, c[0x0][0x194] ;  /* 0x00006500ff02a624 */ /* 0x000fe200078e00ff */
[----:B------:R-:W-:Y:S01]  /*10e80*/  @!P4 LEA R0, P0, R5, R138, 0x5 ;  /* 0x0000008a0500c211 */ /* 0x000fe200078028ff */
[----:B------:R-:W-:Y:S01]  /*10e90*/  @!P4 IMAD.MOV.U32 R140, RZ, RZ, c[0x0][0x194] ;  /* 0x00006500ff8cc624 */ /* 0x000fe200078e00ff */
[----:B------:R-:W-:Y:S01]  /*10ea0*/  @!P5 LEA.HI.X R9, R9, c[0x0][0x164], R4, 0x1, P1 ;  /* 0x000059000909da11 */ /* 0x000fe200008f0c04 */
[C---:B------:R-:W-:Y:S01]  /*10eb0*/  @!P2 IMAD.WIDE.U32 R6, R5.reuse, 0x30, R138 ;  /* 0x000000300506a825 */ /* 0x040fe200078e008a */
[----:B------:R-:W-:Y:S01]  /*10ec0*/  @!P4 LEA R4, P1, R0, c[0x0][0x160], 0x1 ;  /* 0x000058000004ca11 */ /* 0x000fe200078208ff */
[----:B------:R-:W-:Y:S01]  /*10ed0*/  @!PT LDS RZ, [RZ] ;  /* 0x00000000fffff984 */ /* 0x000fe20000000800 */
[----:B------:R-:W-:Y:S01]  /*10ee0*/  @!PT LDS RZ, [RZ] ;  /* 0x00000000fffff984 */ /* 0x000fe20000000800 */
[----:B------:R-:W-:Y:S01]  /*10ef0*/  @!PT LDS RZ, [RZ] ;  /* 0x00000000fffff984 */ /* 0x000fe20000000800 */
[----:B------:R1:W-:Y:S01]  /*10f00*/  @!P6 LDGSTS.E.BYPASS.LTC128B.128 [R211], [R10.64] ;  /* 0x000000000ad3efae */ /* 0x0003e2000b901d46 */
[----:B------:R-:W-:Y:S01]  /*10f10*/  @!P4 LEA.HI.X R5, R5, R141, R140, 0x5, P0 ;  /* 0x0000008d0505c211 */ /* 0x000fe200000f2c8c */
[----:B------:R-:W-:Y:S01]  /*10f20*/  @!P2 IMAD R2, R2, 0x30, RZ ;  /* 0x000000300202a824 */ /* 0x000fe200078e02ff */
[----:B------:R-:W-:Y:S01]  /*10f30*/  @!P2 LEA R12, P0, R6, c[0x0][0x160], 0x1 ;  /* 0x00005800060caa11 */ /* 0x000fe200078008ff */
[----:B------:R1:W-:Y:S01]  /*10f40*/  @!P6 LDGSTS.E.BYPASS.LTC128B.128 [R211+0x2000], [R10.64+0x80] ;  /* 0x020000800ad3efae */ /* 0x0003e2000b901d46 */
[----:B------:R-:W-:Y:S01]  /*10f50*/  @!P4 LEA.HI.X R5, R0, c[0x0][0x164], R5, 0x1, P1 ;  /* 0x000059000005ca11 */ /* 0x000fe200008f0c05 */
[----:B------:R-:W-:-:S02]  /*10f60*/  @!P2 IMAD.IADD R7, R7, 0x1, R2 ;  /* 0x000000010707a824 */ /* 0x000fc400078e0202 */
[----:B------:R1:W-:Y:S03]  /*10f70*/  @!P6 LDGSTS.E.BYPASS.LTC128B.128 [R211+0x4000], [R10.64+0x100] ;  /* 0x040001000ad3efae */ /* 0x0003e6000b901d46 */
[----:B------:R-:W-:Y:S01]  /*10f80*/  @!P2 LEA.HI.X R13, R6, c[0x0][0x164], R7, 0x1, P0 ;  /* 0x00005900060daa11 */ /* 0x000fe200000f0c07 */
[----:B------:R1:W-:Y:S04]  /*10f90*/  @!P5 LDGSTS.E.BYPASS.LTC128B.128 [R211+0x800], [R8.64] ;  /* 0x0080000008d3dfae */ /* 0x0003e8000b901d46 */
[----:B------:R1:W-:Y:S04]  /*10fa0*/  @!P5 LDGSTS.E.BYPASS.LTC128B.128 [R211+0x2800], [R8.64+0x80] ;  /* 0x0280008008d3dfae */ /* 0x0003e8000b901d46 */
[----:B------:R1:W-:Y:S04]  /*10fb0*/  @!P5 LDGSTS.E.BYPASS.LTC128B.128 [R211+0x4800], [R8.64+0x100] ;  /* 0x0480010008d3dfae */ /* 0x0003e8000b901d46 */
[----:B------:R1:W-:Y:S04]  /*10fc0*/  @!P4 LDGSTS.E.BYPASS.LTC128B.128 [R211+0x1000], [R4.64] ;  /* 0x0100000004d3cfae */ /* 0x0003e8000b901d46 */
[----:B------:R1:W-:Y:S04]  /*10fd0*/  @!P4 LDGSTS.E.BYPASS.LTC128B.128 [R211+0x3000], [R4.64+0x80] ;  /* 0x0300008004d3cfae */ /* 0x0003e8000b901d46 */
[----:B------:R1:W-:Y:S04]  /*10fe0*/  @!P4 LDGSTS.E.BYPASS.LTC128B.128 [R211+0x5000], [R4.64+0x100] ;  /* 0x0500010004d3cfae */ /* 0x0003e8000b901d46 */
[----:B------:R1:W-:Y:S04]  /*10ff0*/  @!P2 LDGSTS.E.BYPASS.LTC128B.128 [R211+0x1800], [R12.64] ;  /* 0x018000000cd3afae */ /* 0x0003e8000b901d46 */
[----:B------:R1:W-:Y:S04]  /*11000*/  @!P2 LDGSTS.E.BYPASS.LTC128B.128 [R211+0x3800], [R12.64+0x80] ;  /* 0x038000800cd3afae */ /* 0x0003e8000b901d46 */
[----:B------:R1:W-:Y:S02]  /*11010*/  @!P2 LDGSTS.E.BYPASS.LTC128B.128 [R211+0x5800], [R12.64+0x100] ;  /* 0x058001000cd3afae */ /* 0x0003e4000b901d46 */
.L_x_3586:
[----:B------:R-:W-:Y:S05]  /*11020*/  BSYNC B2 ;  /* 0x0000000000027941 */ /* 0x000fea0003800000 */
.L_x_3559:
[----:B-1----:R-:W-:Y:S01]  /*11030*/  LEA R4, R133, 0xffffffc0, 0x6 ;  /* 0xffffffc085047811 */ /* 0x002fe200078e30ff */
[----:B------:R-:W-:Y:S01]  /*11040*/  IMAD.SHL.U32 R8, R56, 0x40, RZ ;  /* 0x0000004038087824 */ /* 0x000fe200078e00ff */
[----:B------:R-:W-:Y:S01]  /*11050*/  LOP3.LUT R5, R130, 0xfffffff0, RZ, 0xc0, !PT ;  /* 0xfffffff082057812 */ /* 0x000fe200078ec0ff */
[----:B------:R-:W-:Y:S01]  /*11060*/  IMAD.SHL.U32 R197, R206, 0x8, RZ ;  /* 0x00000008cec57824 */ /* 0x000fe200078e00ff */
[----:B------:R-:W-:Y:S01]  /*11070*/  LOP3.LUT R0, R58, 0xfffffff8, RZ, 0xc0, !PT ;  /* 0xfffffff83a007812 */ /* 0x000fe200078ec0ff */
[----:B------:R-:W-:Y:S01]  /*11080*/  IMAD.IADD R2, R57, 0x1, -R4 ;  /* 0x0000000139027824 */ /* 0x000fe200078e0a04 */
[----:B------:R-:W-:Y:S01]  /*11090*/  LOP3.LUT R8, R8, 0x1c0, RZ, 0xc0, !PT ;  /* 0x000001c008087812 */ /* 0x000fe200078ec0ff */
[----:B------:R-:W-:Y:S01]  /*110a0*/  IMAD.SHL.U32 R9, R129, 0x40, RZ ;  /* 0x0000004081097824 */ /* 0x000fe200078e00ff */
[----:B------:R-:W-:Y:S01]  /*110b0*/  IADD3 R0, -R0, R55, -R5 ;  /* 0x0000003700007210 */ /* 0x000fe20007ffe905 */
[----:B------:R-:W-:Y:S01]  /*110c0*/  IMAD.SHL.U32 R59, R58, 0x40, RZ ;  /* 0x000000403a3b7824 */ /* 0x000fe200078e00ff */
[----:B------:R-:W-:-:S02]  /*110d0*/  ISETP.GE.AND P0, PT, R3, R2, PT ;  /* 0x000000020300720c */ /* 0x000fc40003f06270 */
[-C--:B------:R-:W-:Y:S02]  /*110e0*/  ISETP.GE.AND P2, PT, R206, R2.reuse, PT ;  /* 0x00000002ce00720c */ /* 0x080fe40003f46270 */
[-C--:B------:R-:W-:Y:S02]  /*110f0*/  ISETP.GE.AND P5, PT, R15, R2.reuse, PT ;  /* 0x000000020f00720c */ /* 0x080fe40003fa6270 */
[-C--:B------:R-:W-:Y:S02]  /*11100*/  ISETP.GE.AND P6, PT, R17, R2.reuse, PT ;  /* 0x000000021100720c */ /* 0x080fe40003fc6270 */
[----:B------:R-:W-:Y:S02]  /*11110*/  ISETP.GE.AND P4, PT, R3, R2, PT ;  /* 0x000000020300720c */ /* 0x000fe40003f86270 */
[----:B------:R-:W-:Y:S02]  /*11120*/  SHF.R.S32.HI R3, RZ, 0x4, R130 ;  /* 0x00000004ff037819 */ /* 0x000fe40000011482 */
[----:B------:R-:W-:-:S02]  /*11130*/  LOP3.LUT R197, R8, 0x8, R197, 0xf8, !PT ;  /* 0x0000000808c57812 */ /* 0x000fc400078ef8c5 */
[----:B------:R-:W-:Y:S01]  /*11140*/  @!P0 LEA R18, P1, R54, R200, 0x1 ;  /* 0x000000c836128211 */ /* 0x000fe200078208ff */
[----:B------:R-:W-:Y:S01]  /*11150*/  @!P2 IMAD.MOV.U32 R198, RZ, RZ, R200 ;  /* 0x000000ffffc6a224 */ /* 0x000fe200078e00c8 */
[----:B------:R-:W-:Y:S01]  /*11160*/  LEA.HI R10, R130, R3, RZ, 0x1 ;  /* 0x00000003820a7211 */ /* 0x000fe200078f08ff */
[----:B------:R-:W-:Y:S01]  /*11170*/  @!P5 IMAD.MOV.U32 R5, RZ, RZ, c[0x0][0x198] ;  /* 0x00006600ff05d624 */ /* 0x000fe200078e00ff */
[----:B------:R-:W-:Y:S01]  /*11180*/  @!P0 LEA.HI.X R19, R54, R199, R53, 0x1, P1 ;  /* 0x000000c736138211 */ /* 0x000fe200008f0c35 */
[----:B------:R-:W-:Y:S01]  /*11190*/  @!P5 IMAD.MOV.U32 R6, RZ, RZ, c[0x0][0x19c] ;  /* 0x00006700ff06d624 */ /* 0x000fe200078e00ff */
[----:B------:R-:W-:Y:S01]  /*111a0*/  @!PT LDS RZ, [RZ] ;  /* 0x00000000fffff984 */ /* 0x000fe20000000800 */
[----:B------:R-:W-:Y:S01]  /*111b0*/  @!PT LDS RZ, [RZ] ;  /* 0x00000000fffff984 */ /* 0x000fe20000000800 */
[----:B------:R-:W-:Y:S01]  /*111c0*/  @!PT LDS RZ, [RZ] ;  /* 0x00000000fffff984 */ /* 0x000fe20000000800 */
[----:B------:R1:W-:Y:S01]  /*111d0*/  @!P2 LDGSTS.E.BYPASS.LTC128B.128 [R211+0x6000], [R198.64] ;  /* 0x06000000c6d3afae */ /* 0x0003e2000b901d46 */
[----:B--23--:R-:W-:Y:S01]  /*111e0*/  @!P6 IMAD.MOV.U32 R12, RZ, RZ, c[0x0][0x198] ;  /* 0x00006600ff0ce624 */ /* 0x00cfe200078e00ff */
[----:B------:R-:W-:Y:S02]  /*111f0*/  ISETP.GE.AND P1, PT, R17, R2, PT ;  /* 0x000000021100720c */ /* 0x000fe40003f26270 */
[----:B------:R1:W-:Y:S01]  /*11200*/  @!P2 LDGSTS.E.BYPASS.LTC128B.128 [R211+0x8000], [R198.64+0x80] ;  /* 0x08000080c6d3afae */ /* 0x0003e2000b901d46 */
[----:B------:R-:W-:-:S02]  /*11210*/  LOP3.LUT R10, R10, 0xfffffffe, RZ, 0xc0, !PT ;  /* 0xfffffffe0a0a7812 */ /* 0x000fc400078ec0ff */
[----:B------:R-:W-:Y:S01]  /*11220*/  SHF.R.U32.HI R8, RZ, 0x3, R8 ;  /* 0x00000003ff087819 */ /* 0x000fe20000011608 */
[----:B------:R1:W-:Y:S01]  /*11230*/  @!P2 LDGSTS.E.BYPASS.LTC128B.128 [R211+0xa000], [R198.64+0x100] ;  /* 0x0a000100c6d3afae */ /* 0x0003e2000b901d46 */
[----:B------:R-:W-:Y:S02]  /*11240*/  ISETP.GE.AND P2, PT, R15, R2, PT ;  /* 0x000000020f00720c */ /* 0x000fe40003f46270 */
[----:B------:R-:W-:Y:S01]  /*11250*/  LOP3.LUT R197, R197, R8, RZ, 0x3c, !PT ;  /* 0x00000008c5c57212 */ /* 0x000fe200078e3cff */
[----:B------:R2:W-:Y:S01]  /*11260*/  @!P0 LDGSTS.E.BYPASS.LTC128B.128 [R211+0x6800], [R18.64] ;  /* 0x0680000012d38fae */ /* 0x0005e2000b901d46 */
[----:B------:R-:W-:Y:S02]  /*11270*/  LOP3.LUT R9, R9, 0x1c0, RZ, 0xc0, !PT ;  /* 0x000001c009097812 */ /* 0x000fe400078ec0ff */
[----:B------:R-:W-:Y:S01]  /*11280*/  LOP3.LUT R59, R59, 0xfffffe00, RZ, 0xc0, !PT ;  /* 0xfffffe003b3b7812 */ /* 0x000fe200078ec0ff */
[----:B------:R2:W-:Y:S04]  /*11290*/  @!P0 LDGSTS.E.BYPASS.LTC128B.128 [R211+0x8800], [R18.64+0x80] ;  /* 0x0880008012d38fae */ /* 0x0005e8000b901d46 */
[----:B------:R2:W-:Y:S01]  /*112a0*/  @!P0 LDGSTS.E.BYPASS.LTC128B.128 [R211+0xa800], [R18.64+0x100] ;  /* 0x0a80010012d38fae */ /* 0x0005e2000b901d46 */
[----:B------:R-:W-:Y:S01]  /*112b0*/  @!P5 LEA R14, P0, R5, R200, 0x6 ;  /* 0x000000c8050ed211 */ /* 0x000fe200078030ff */
[----:B------:R-:W-:-:S03]  /*112c0*/  @!P2 IMAD.MOV.U32 R8, RZ, RZ, c[0x0][0x1a4] ;  /* 0x00006900ff08a624 */ /* 0x000fc600078e00ff */
[----:B------:R-:W-:Y:S01]  /*112d0*/  @!P5 LEA.HI.X R15, R5, R199, R6, 0x6, P0 ;  /* 0x000000c7050fd211 */ /* 0x000fe200000f3406 */
[----:B------:R-:W-:Y:S01]  /*112e0*/  @!P6 IMAD.MOV.U32 R5, RZ, RZ, c[0x0][0x19c] ;  /* 0x00006700ff05e624 */ /* 0x000fe200078e00ff */
[----:B------:R-:W-:-:S03]  /*112f0*/  @!P4 LEA R6, P0, R125, R202, 0x1 ;  /* 0x000000ca7d06c211 */ /* 0x000fc600078008ff */
[----:B------:R-:W-:Y:S01]  /*11300*/  @!P6 IMAD R5, R5, 0x60, RZ ;  /* 0x000000600505e824 */ /* 0x000fe200078e02ff */
[----:B------:R3:W-:Y:S01]  /*11310*/  @!P5 LDGSTS.E.BYPASS.LTC128B.128 [R211+0x7000], [R14.64] ;  /* 0x070000000ed3dfae */ /* 0x0007e2000b901d46 */
[----:B------:R-:W-:Y:S01]  /*11320*/  @!P4 LEA.HI.X R7, R125, R203, R124, 0x1, P0 ;  /* 0x000000cb7d07c211 */ /* 0x000fe200000f0c7c */
[----:B-1----:R-:W-:Y:S02]  /*11330*/  @!P6 IMAD.MOV.U32 R198, RZ, RZ, R200 ;  /* 0x000000ffffc6e224 */ /* 0x002fe400078e00c8 */
[----:B------:R3:W-:Y:S02]  /*11340*/  @!P5 LDGSTS.E.BYPASS.LTC128B.128 [R211+0x9000], [R14.64+0x80] ;  /* 0x090000800ed3dfae */ /* 0x0007e4000b901d46 */
[----:B------:R-:W-:Y:S02]  /*11350*/  @!P6 IMAD.WIDE.U32 R12, R12, 0x60, R198 ;  /* 0x000000600c0ce825 */ /* 0x000fe400078e00c6 */
[----:B------:R3:W-:Y:S01]  /*11360*/  @!P5 LDGSTS.E.BYPASS.LTC128B.128 [R211+0xb000], [R14.64+0x100] ;  /* 0x0b0001000ed3dfae */ /* 0x0007e2000b901d46 */
[----:B------:R-:W-:Y:S01]  /*11370*/  ISETP.GE.AND P5, PT, R206, R2, PT ;  /* 0x00000002ce00720c */ /* 0x000fe20003fa6270 */
[----:B------:R-:W-:-:S02]  /*11380*/  @!P6 IMAD.IADD R17, R13, 0x1, R5 ;  /* 0x000000010d11e824 */ /* 0x000fc400078e0205 */
[----:B------:R-:W-:Y:S02]  /*11390*/  @!P6 IMAD.MOV.U32 R16, RZ, RZ, R12 ;  /* 0x000000ffff10e224 */ /* 0x000fe400078e000c */
[----:B------:R-:W-:Y:S02]  /*113a0*/  IMAD.IADD R2, R3, 0x1, -R10 ;  /* 0x0000000103027824 */ /* 0x000fe400078e0a0a */
[----:B------:R-:W-:Y:S01]  /*113b0*/  @!P2 IMAD.MOV.U32 R3, RZ, RZ, c[0x0][0x1a0] ;  /* 0x00006800ff03a624 */ /* 0x000fe200078e00ff */
[----:B------:R2:W-:Y:S01]  /*113c0*/  @!P6 LDGSTS.E.BYPASS.LTC128B.128 [R211+0x7800], [R16.64] ;  /* 0x0780000010d3efae */ /* 0x0005e2000b901d46 */
[C---:B------:R-:W-:Y:S02]  /*113d0*/  IMAD R197, R2.reuse, 0x200, R197 ;  /* 0x0000020002c57824 */ /* 0x040fe400078e02c5 */
[----:B------:R-:W-:Y:S01]  /*113e0*/  IMAD.SHL.U32 R2, R2, 0x8, RZ ;  /* 0x0000000802027824 */ /* 0x000fe200078e00ff */
[----:B------:R2:W-:Y:S01]  /*113f0*/  @!P6 LDGSTS.E.BYPASS.LTC128B.128 [R211+0x9800], [R16.64+0x80] ;  /* 0x0980008010d3efae */ /* 0x0005e2000b901d46 */
[----:B------:R-:W-:Y:S01]  /*11400*/  @!P2 LEA R10, P0, R3, R202, 0x6 ;  /* 0x000000ca030aa211 */ /* 0x000fe200078030ff */
[----:B------:R-:W-:-:S02]  /*11410*/  @!P1 IMAD.MOV.U32 R12, RZ, RZ, c[0x0][0x1a0] ;  /* 0x00006800ff0c9624 */ /* 0x000fc400078e00ff */
[----:B------:R2:W-:Y:S01]  /*11420*/  @!P6 LDGSTS.E.BYPASS.LTC128B.128 [R211+0xb800], [R16.64+0x100] ;  /* 0x0b80010010d3efae */ /* 0x0005e2000b901d46 */
[----:B------:R-:W-:Y:S01]  /*11430*/  @!P2 LEA.HI.X R11, R3, R203, R8, 0x6, P0 ;  /* 0x000000cb030ba211 */ /* 0x000fe200000f3408 */
[----:B------:R-:W-:Y:S01]  /*11440*/  @!P1 IMAD.MOV.U32 R5, RZ, RZ, c[0x0][0x1a4] ;  /* 0x00006900ff059624 */ /* 0x000fe200078e00ff */
[----:B------:R-:W-:Y:S01]  /*11450*/  SHF.R.S32.HI R8, RZ, 0x1f, R55 ;  /* 0x0000001fff087819 */ /* 0x000fe20000011437 */
[----:B------:R-:W0:Y:S01]  /*11460*/  LDGDEPBAR ;  /* 0x00000000000079af */ /* 0x000e220000000000 */
[----:B------:R-:W-:Y:S01]  /*11470*/  LOP3.LUT R2, R9, 0x8, R2, 0xf8, !PT ;  /* 0x0000000809027812 */ /* 0x000fe200078ef802 */
[----:B------:R-:W-:Y:S01]  /*11480*/  @!P1 IMAD.WIDE.U32 R12, R12, 0x60, R202 ;  /* 0x000000600c0c9825 */ /* 0x000fe200078e00ca */
[----:B------:R-:W-:Y:S02]  /*11490*/  LEA.HI R8, R8, R55, RZ, 0x5 ;  /* 0x0000003708087211 */ /* 0x000fe400078f28ff */
[----:B------:R-:W-:Y:S01]  /*114a0*/  SHF.R.U32.HI R9, RZ, 0x3, R9 ;  /* 0x00000003ff097819 */ /* 0x000fe20000011609 */
[----:B------:R-:W-:Y:S01]  /*114b0*/  @!P1 IMAD R5, R5, 0x60, RZ ;  /* 0x0000006005059824 */ /* 0x000fe200078e02ff */
[----:B------:R-:W-:Y:S01]  /*114c0*/  SHF.R.S32.HI R8, RZ, 0x5, R8 ;  /* 0x00000005ff087819 */ /* 0x000fe20000011408 */
[----:B------:R-:W-:Y:S01]  /*114d0*/  IMAD.SHL.U32 R197, R197, 0x2, RZ ;  /* 0x00000002c5c57824 */ /* 0x000fe200078e00ff */
[----:B------:R-:W-:Y:S01]  /*114e0*/  LOP3.LUT R2, R2, R9, RZ, 0x3c, !PT ;  /* 0x0000000902027212 */ /* 0x000fe200078e3cff */
[----:B------:R-:W-:-:S02]  /*114f0*/  @!P1 IMAD.IADD R13, R13, 0x1, R5 ;  /* 0x000000010d0d9824 */ /* 0x000fc400078e0205 */
[----:B------:R-:W-:Y:S01]  /*11500*/  IMAD R3, R8, 0x400, R59 ;  /* 0x0000040008037824 */ /* 0x000fe200078e023b */
[----:B------:R-:W-:Y:S01]  /*11510*/  IADD3 R195, R197, 0x6020, RZ ;  /* 0x00006020c5c37810 */ /* 0x000fe20007ffe0ff */
[----:B------:R-:W-:Y:S02]  /*11520*/  IMAD.MOV.U32 R5, RZ, RZ, 0x20 ;  /* 0x00000020ff057424 */ /* 0x000fe400078e00ff */
[----:B------:R-:W-:Y:S02]  /*11530*/  IMAD.IADD R198, R2, 0x1, R3 ;  /* 0x0000000102c67824 */ /* 0x000fe400078e0203 */
[----:B------:R-:W-:Y:S02]  /*11540*/  IMAD.SHL.U32 R55, R55, 0x2, RZ ;  /* 0x0000000237377824 */ /* 0x000fe400078e00ff */
[----:B------:R-:W-:Y:S01]  /*11550*/  IMAD.SHL.U32 R198, R198, 0x2, RZ ;  /* 0x00000002c6c67824 */ /* 0x000fe200078e00ff */
[----:B------:R-:W-:-:S04]  /*11560*/  DEPBAR.LE SB0, 0x0 ;  /* 0x000080000000791a */ /* 0x000fc80000000000 */
[----:B------:R-:W-:Y:S06]  /*11570*/  BAR.SYNC.DEFER_BLOCKING 0x0 ;  /* 0x0000000000007b1d */ /* 0x000fec0000010000 */
        /* <DEDUP_REMOVED lines=26> */
[----:B------:R4:W-:Y:S01]  /*11720*/  @!P2 LDGSTS.E.BYPASS.LTC128B.128 [R211+0x11000], [R10.64+0x100] ;  /* 0x110001000ad3afae */ /* 0x0009e2000b901d46 */
[----:B-----5:R-:W-:-:S03]  /*11730*/  IMAD.MOV.U32 R7, RZ, RZ, 0x10 ;  /* 0x00000010ff077424 */ /* 0x020fc600078e00ff */
        /* <DEDUP_REMOVED lines=9> */
[----:B------:R-:W-:-:S02]  /*117d0*/  R2P PR, R0, 0x6 ;  /* 0x0000000600007804 */ /* 0x000fc40000000000 */
[----:B------:R-:W-:Y:S01]  /*117e0*/  IADD3 R0, R197, 0x6000, RZ ;  /* 0x00006000c5007810 */ /* 0x000fe20007ffe0ff */
[----:B------:R-:W-:Y:S02]  /*117f0*/  LDSM.16.M88.4 R76, [R198] ;  /* 0x00000000c64c783b */ /* 0x000fe40000000200 */
[----:B------:R-:W-:Y:S02]  /*11800*/  SEL R7, R7, 0xfffffff0, !P1 ;  /* 0xfffffff007077807 */ /* 0x000fe40004800000 */
[----:B--2---:R-:W2:Y:S01]  /*11810*/  LDSM.16.M88.4 R16, [R197+0x6800] ;  /* 0x00680000c510783b */ /* 0x004ea20000000200 */
[----:B------:R-:W-:Y:S02]  /*11820*/  SEL R5, R5, 0xffffffe0, !P2 ;  /* 0xffffffe005057807 */ /* 0x000fe40005000000 */
[----:B------:R-:W-:Y:S01]  /*11830*/  R2P PR, R56, 0x6 ;  /* 0x0000000638007804 */ /* 0x000fe20000000000 */
[----:B------:R-:W5:Y:S01]  /*11840*/  LDSM.16.M88.4 R40, [R197+0x6000] ;  /* 0x00600000c528783b */ /* 0x000f620000000200 */
[----:B------:R-:W-:-:S02]  /*11850*/  IMAD R196, R7, 0x2, R198 ;  /* 0x0000000207c47824 */ /* 0x000fc400078e02c6 */
[C---:B------:R-:W-:Y:S01]  /*11860*/  IMAD R194, R5.reuse, 0x2, R198 ;  /* 0x0000000205c27824 */ /* 0x040fe200078e02c6 */
[----:B----4-:R-:W-:Y:S01]  /*11870*/  LDSM.16.M88.4 R8, [R197+0x7000] ;  /* 0x00700000c508783b */ /* 0x010fe20000000200 */
[----:B------:R-:W-:-:S03]  /*11880*/  IMAD R193, R5, 0x2, R196 ;  /* 0x0000000205c17824 */ /* 0x000fc600078e02c4 */
[----:B------:R-:W-:Y:S04]  /*11890*/  LDSM.16.M88.4 R36, [R196] ;  /* 0x00000000c424783b */ /* 0x000fe80000000200 */
[----:B------:R-:W-:Y:S01]  /*118a0*/  @P1 IADD3 R195, R0, -0x20, RZ ;  /* 0xffffffe000c31810 */ /* 0x000fe20007ffe0ff */
[----:B------:R-:W-:Y:S01]  /*118b0*/  LDSM.16.M88.4 R68, [R197+0x7800] ;  /* 0x00780000c544783b */ /* 0x000fe20000000200 */
[----:B------:R-:W-:Y:S02]  /*118c0*/  IMAD.MOV.U32 R0, RZ, RZ, 0x40 ;  /* 0x00000040ff007424 */ /* 0x000fe400078e00ff */
[C---:B------:R-:W-:Y:S01]  /*118d0*/  IADD3 R187, R195.reuse, 0x800, RZ ;  /* 0x00000800c3bb7810 */ /* 0x040fe20007ffe0ff */
[----:B------:R-:W4:Y:S01]  /*118e0*/  LDSM.16.M88.4 R24, [R195+0x800] ;  /* 0x00080000c318783b */ /* 0x000f220000000200 */
[----:B------:R-:W-:-:S02]  /*118f0*/  IADD3 R186, R195, 0x1000, RZ ;  /* 0x00001000c3ba7810 */ /* 0x000fc40007ffe0ff */
[----:B------:R-:W-:Y:S01]  /*11900*/  SEL R0, R0, 0xffffffc0, !P2 ;  /* 0xffffffc000007807 */ /* 0x000fe20005000000 */
[----:B------:R-:W1:Y:S01]  /*11910*/  LDSM.16.M88.4 R64, [R195] ;  /* 0x00000000c340783b */ /* 0x000e620000000200 */
[C---:B------:R-:W-:Y:S02]  /*11920*/  IADD3 R185, R195.reuse, 0x1800, RZ ;  /* 0x00001800c3b97810 */ /* 0x040fe40007ffe0ff */
[----:B------:R-:W-:Y:S01]  /*11930*/  IADD3 R183, R195, 0x2000, RZ ;  /* 0x00002000c3b77810 */ /* 0x000fe20007ffe0ff */
[----:B------:R-:W1:Y:S01]  /*11940*/  LDSM.16.M88.4 R60, [R195+0x1000] ;  /* 0x00100000c33c783b */ /* 0x000e620000000200 */
[----:B------:R-:W-:Y:S01]  /*11950*/  IMAD.IADD R191, R197, 0x1, R0 ;  /* 0x00000001c5bf7824 */ /* 0x000fe200078e0200 */
[C---:B------:R-:W-:Y:S01]  /*11960*/  IADD3 R182, R195.reuse, 0x2800, RZ ;  /* 0x00002800c3b67810 */ /* 0x040fe20007ffe0ff */
[----:B------:R-:W-:Y:S01]  /*11970*/  IMAD.IADD R184, R0, 0x1, R195 ;  /* 0x0000000100b87824 */ /* 0x000fe200078e02c3 */
[----:B------:R-:W1:Y:S01]  /*11980*/  LDSM.16.M88.4 R48, [R195+0x1800] ;  /* 0x00180000c330783b */ /* 0x000e620000000200 */
[----:B------:R-:W-:-:S02]  /*11990*/  IADD3 R181, R195, 0x3000, RZ ;  /* 0x00003000c3b57810 */ /* 0x000fc40007ffe0ff */
[C---:B------:R-:W-:Y:S01]  /*119a0*/  IADD3 R180, R195.reuse, 0x3800, RZ ;  /* 0x00003800c3b47810 */ /* 0x040fe20007ffe0ff */
[----:B------:R-:W-:Y:S01]  /*119b0*/  LDSM.16.M88.4 R28, [R194] ;  /* 0x00000000c21c783b */ /* 0x000fe20000000200 */
[C---:B------:R-:W-:Y:S01]  /*119c0*/  IADD3 R179, R195.reuse, 0x4000, RZ ;  /* 0x00004000c3b37810 */ /* 0x040fe20007ffe0ff */
[C---:B--2---:R-:W-:Y:S02]  /*119d0*/  HMMA.16816.F32 R20, R76.reuse, R16, RZ ;  /* 0x000000104c14723c */ /* 0x044fe400000018ff */
[----:B------:R-:W2:Y:S01]  /*119e0*/  LDSM.16.M88.4 R32, [R191+0x6000] ;  /* 0x00600000bf20783b */ /* 0x000ea20000000200 */
[C---:B------:R-:W-:Y:S02]  /*119f0*/  IADD3 R178, R195.reuse, 0x4800, RZ ;  /* 0x00004800c3b27810 */ /* 0x040fe40007ffe0ff */
[C---:B------:R-:W-:Y:S01]  /*11a00*/  IADD3 R177, R195.reuse, 0x5000, RZ ;  /* 0x00005000c3b17810 */ /* 0x040fe20007ffe0ff */
[----:B------:R-:W-:Y:S01]  /*11a10*/  LDSM.16.M88.4 R88, [R191+0x7000] ;  /* 0x00700000bf58783b */ /* 0x000fe20000000200 */
[----:B------:R-:W-:Y:S01]  /*11a20*/  IADD3 R176, R195, 0x5800, RZ ;  /* 0x00005800c3b07810 */ /* 0x000fe20007ffe0ff */
[C---:B------:R-:W-:Y:S02]  /*11a30*/  HMMA.16816.F32 R16, R76.reuse, R18, RZ ;  /* 0x000000124c10723c */ /* 0x040fe400000018ff */
[----:B------:R-:W-:Y:S04]  /*11a40*/  LDSM.16.M88.4 R84, [R191+0x7800] ;  /* 0x00780000bf54783b */ /* 0x000fe80000000200 */
[----:B------:R-:W-:Y:S02]  /*11a50*/  LDSM.16.M88.4 R72, [R193] ;  /* 0x00000000c148783b */ /* 0x000fe40000000200 */
[C---:B-----5:R-:W-:Y:S02]  /*11a60*/  HMMA.16816.F32 R44, R76.reuse, R40, RZ ;  /* 0x000000284c2c723c */ /* 0x060fe400000018ff */
[----:B------:R-:W0:Y:S06]  /*11a70*/  LDGDEPBAR ;  /* 0x00000000000079af */ /* 0x000e2c0000000000 */
[----:B------:R-:W-:Y:S08]  /*11a80*/  HMMA.16816.F32 R40, R76, R42, RZ ;  /* 0x0000002a4c28723c */ /* 0x000ff000000018ff */
[C---:B----4-:R-:W-:Y:S08]  /*11a90*/  HMMA.16816.F32 R20, R36.reuse, R24, R20 ;  /* 0x000000182414723c */ /* 0x050ff00000001814 */
[----:B------:R-:W-:Y:S01]  /*11aa0*/  HMMA.16816.F32 R16, R36, R26, R16 ;  /* 0x0000001a2410723c */ /* 0x000fe20000001810 */
[----:B------:R-:W4:Y:S07]  /*11ab0*/  LDSM.16.M88.4 R24, [R191+0x6800] ;  /* 0x00680000bf18783b */ /* 0x000f2e0000000200 */
[C---:B---3--:R-:W-:Y:S08]  /*11ac0*/  HMMA.16816.F32 R12, R76.reuse, R8, RZ ;  /* 0x000000084c0c723c */ /* 0x048ff000000018ff */
[C---:B------:R-:W-:Y:S08]  /*11ad0*/  HMMA.16816.F32 R8, R76.reuse, R10, RZ ;  /* 0x0000000a4c08723c */ /* 0x040ff000000018ff */
[C---:B------:R-:W-:Y:S08]  /*11ae0*/  HMMA.16816.F32 R80, R76.reuse, R68, RZ ;  /* 0x000000444c50723c */ /* 0x040ff000000018ff */
[----:B------:R-:W-:Y:S01]  /*11af0*/  HMMA.16816.F32 R76, R76, R70, RZ ;  /* 0x000000464c4c723c */ /* 0x000fe200000018ff */
[----:B------:R-:W3:Y:S07]  /*11b00*/  LDSM.16.M88.4 R68, [R184] ;  /* 0x00000000b844783b */ /* 0x000eee0000000200 */
[C---:B-1----:R-:W-:Y:S08]  /*11b10*/  HMMA.16816.F32 R44, R36.reuse, R64, R44 ;  /* 0x00000040242c723c */ /* 0x042ff0000000182c */
[C---:B------:R-:W-:Y:S01]  /*11b20*/  HMMA.16816.F32 R40, R36.reuse, R66, R40 ;  /* 0x000000422428723c */ /* 0x040fe20000001828 */
[----:B------:R-:W1:Y:S07]  /*11b30*/  LDSM.16.M88.4 R64, [R184+0x800] ;  /* 0x00080000b840783b */ /* 0x000e6e0000000200 */
[C---:B------:R-:W-:Y:S08]  /*11b40*/  HMMA.16816.F32 R12, R36.reuse, R60, R12 ;  /* 0x0000003c240c723c */ /* 0x040ff0000000180c */
[C---:B------:R-:W-:Y:S01]  /*11b50*/  HMMA.16816.F32 R8, R36.reuse, R62, R8 ;  /* 0x0000003e2408723c */ /* 0x040fe20000001808 */
[----:B------:R-:W5:Y:S07]  /*11b60*/  LDSM.16.M88.4 R60, [R184+0x1000] ;  /* 0x00100000b83c783b */ /* 0x000f6e0000000200 */
        /* <DEDUP_REMOVED lines=17> */
[C---:B------:R-:W-:Y:S01]  /*11c80*/  HMMA.16816.F32 R40, R72.reuse, R70, R40 ;  /* 0x000000464828723c */ /* 0x040fe20000001828 */
[----:B------:R-:W3:Y:S07]  /*11c90*/  LDSM.16.M88.4 R68, [R197+0x8800] ;  /* 0x00880000c544783b */ /* 0x000eee0000000200 */
[C---:B-1----:R-:W-:Y:S01]  /*11ca0*/  HMMA.16816.F32 R88, R72.reuse, R64, R20 ;  /* 0x000000404858723c */ /* 0x042fe20000001814 */
[----:B------:R-:W1:Y:S07]  /*11cb0*/  LDSM.16.M88.4 R20, [R195+0x2000] ;  /* 0x00200000c314783b */ /* 0x000e6e0000000200 */
[C---:B------:R-:W-:Y:S08]  /*11cc0*/  HMMA.16816.F32 R16, R72.reuse, R66, R16 ;  /* 0x000000424810723c */ /* 0x040ff00000001810 */
[C---:B-----5:R-:W-:Y:S08]  /*11cd0*/  HMMA.16816.F32 R12, R72.reuse, R60, R12 ;  /* 0x0000003c480c723c */ /* 0x060ff0000000180c */
[C---:B------:R-:W-:Y:S01]  /*11ce0*/  HMMA.16816.F32 R8, R72.reuse, R62, R8 ;  /* 0x0000003e4808723c */ /* 0x040fe20000001808 */
[----:B------:R-:W4:Y:S07]  /*11cf0*/  LDSM.16.M88.4 R60, [R195+0x2800] ;  /* 0x00280000c33c783b */ /* 0x000f2e0000000200 */
[C---:B------:R-:W-:Y:S08]  /*11d00*/  HMMA.16816.F32 R80, R72.reuse, R48, R80 ;  /* 0x000000304850723c */ /* 0x040ff00000001850 */
[----:B------:R-:W-:Y:S01]  /*11d10*/  HMMA.16816.F32 R76, R72, R50, R76 ;  /* 0x00000032484c723c */ /* 0x000fe2000000184c */
[----:B------:R-:W5:Y:S04]  /*11d20*/  LDSM.16.M88.4 R48, [R195+0x3000] ;  /* 0x00300000c330783b */ /* 0x000f680000000200 */
[----:B------:R-:W-:Y:S03]  /*11d30*/  LDSM.16.M88.4 R72, [R195+0x3800] ;  /* 0x00380000c348783b */ /* 0x000fe60000000200 */
[C---:B--2---:R-:W-:Y:S08]  /*11d40*/  HMMA.16816.F32 R44, R36.reuse, R32, R44 ;  /* 0x00000020242c723c */ /* 0x044ff0000000182c */
[C---:B------:R-:W-:Y:S01]  /*11d50*/  HMMA.16816.F32 R64, R36.reuse, R34, R40 ;  /* 0x000000222440723c */ /* 0x040fe20000001828 */
[----:B------:R-:W-:Y:S04]  /*11d60*/  LDSM.16.M88.4 R40, [R194+0x2000] ;  /* 0x00200000c228783b */ /* 0x000fe80000000200 */
[----:B------:R-:W2:Y:S03]  /*11d70*/  LDSM.16.M88.4 R32, [R191+0x8000] ;  /* 0x00800000bf20783b */ /* 0x000ea60000000200 */
        /* <DEDUP_REMOVED lines=13> */
[C---:B----4-:R-:W-:Y:S08]  /*11e50*/  HMMA.16816.F32 R88, R84.reuse, R60, R88 ;  /* 0x0000003c5458723c */ /* 0x050ff00000001858 */
[C---:B------:R-:W-:Y:S01]  /*11e60*/  HMMA.16816.F32 R16, R84.reuse, R62, R16 ;  /* 0x0000003e5410723c */ /* 0x040fe20000001810 */
[----:B------:R-:W-:Y:S07]  /*11e70*/  LDSM.16.M88.4 R60, [R184+0x3000] ;  /* 0x00300000b83c783b */ /* 0x000fee0000000200 */
[C---:B-----5:R-:W-:Y:S08]  /*11e80*/  HMMA.16816.F32 R12, R84.reuse, R48, R12 ;  /* 0x00000030540c723c */ /* 0x060ff0000000180c */
[----:B------:R-:W-:Y:S01]  /*11e90*/  HMMA.16816.F32 R8, R84, R50, R8 ;  /* 0x000000325408723c */ /* 0x000fe20000001808 */
[----:B------:R-:W4:Y:S07]  /*11ea0*/  LDSM.16.M88.4 R48, [R193+0x2000] ;  /* 0x00200000c130783b */ /* 0x000f2e0000000200 */
[C---:B--2---:R-:W-:Y:S08]  /*11eb0*/  HMMA.16816.F32 R44, R40.reuse, R32, R44 ;  /* 0x00000020282c723c */ /* 0x044ff0000000182c */
[----:B------:R-:W-:Y:S01]  /*11ec0*/  HMMA.16816.F32 R64, R40, R34, R64 ;  /* 0x000000222840723c */ /* 0x000fe20000001840 */
[----:B------:R-:W2:Y:S07]  /*11ed0*/  LDSM.16.M88.4 R32, [R184+0x2800] ;  /* 0x00280000b820783b */ /* 0x000eae0000000200 */
[C---:B------:R-:W-:Y:S08]  /*11ee0*/  HMMA.16816.F32 R80, R84.reuse, R72, R80 ;  /* 0x000000485450723c */ /* 0x040ff00000001850 */
[----:B------:R-:W-:Y:S08]  /*11ef0*/  HMMA.16816.F32 R76, R84, R74, R76 ;  /* 0x0000004a544c723c */ /* 0x000ff0000000184c */
[C---:B---3--:R-:W-:Y:S08]  /*11f00*/  HMMA.16816.F32 R88, R40.reuse, R24, R88 ;  /* 0x000000182858723c */ /* 0x048ff00000001858 */
[C---:B------:R-:W-:Y:S01]  /*11f10*/  HMMA.16816.F32 R16, R40.reuse, R26, R16 ;  /* 0x0000001a2810723c */ /* 0x040fe20000001810 */
[----:B------:R-:W3:Y:S07]  /*11f20*/  LDSM.16.M88.4 R24, [R184+0x3800] ;  /* 0x00380000b818783b */ /* 0x000eee0000000200 */
[C---:B-1----:R-:W-:Y:S08]  /*11f30*/  HMMA.16816.F32 R12, R40.reuse, R20, R12 ;  /* 0x00000014280c723c */ /* 0x042ff0000000180c */
[C---:B------:R-:W-:Y:S01]  /*11f40*/  HMMA.16816.F32 R72, R40.reuse, R22, R8 ;  /* 0x000000162848723c */ /* 0x040fe20000001808 */
[----:B------:R-:W1:Y:S04]  /*11f50*/  LDSM.16.M88.4 R20, [R197+0xa000] ;  /* 0x00a00000c514783b */ /* 0x000e680000000200 */
[----:B------:R-:W5:Y:S03]  /*11f60*/  LDSM.16.M88.4 R8, [R197+0xa800] ;  /* 0x00a80000c508783b */ /* 0x000f660000000200 */
[C---:B------:R-:W-:Y:S01]  /*11f70*/  HMMA.16816.F32 R84, R40.reuse, R28, R80 ;  /* 0x0000001c2854723c */ /* 0x040fe20000001850 */
[----:B------:R-:W1:Y:S07]  /*11f80*/  LDSM.16.M88.4 R80, [R197+0xb000] ;  /* 0x00b00000c550783b */ /* 0x000e6e0000000200 */
[----:B------:R-:W-:Y:S01]  /*11f90*/  HMMA.16816.F32 R76, R40, R30, R76 ;  /* 0x0000001e284c723c */ /* 0x000fe2000000184c */
[----:B------:R-:W1:Y:S04]  /*11fa0*/  LDSM.16.M88.4 R40, [R197+0xb800] ;  /* 0x00b80000c528783b */ /* 0x000e680000000200 */
[----:B------:R-:W-:Y:S03]  /*11fb0*/  LDSM.16.M88.4 R28, [R195+0x4800] ;  /* 0x00480000c31c783b */ /* 0x000fe60000000200 */
[C---:B----4-:R-:W-:Y:S08]  /*11fc0*/  HMMA.16816.F32 R44, R48.reuse, R36, R44 ;  /* 0x00000024302c723c */ /* 0x050ff0000000182c */
[C---:B------:R-:W-:Y:S01]  /*11fd0*/  HMMA.16816.F32 R64, R48.reuse, R38, R64 ;  /* 0x000000263040723c */ /* 0x040fe20000001840 */
[----:B------:R-:W-:Y:S07]  /*11fe0*/  LDSM.16.M88.4 R36, [R196+0x4000] ;  /* 0x00400000c424783b */ /* 0x000fee0000000200 */
[C---:B--2---:R-:W-:Y:S08]  /*11ff0*/  HMMA.16816.F32 R88, R48.reuse, R32, R88 ;  /* 0x000000203058723c */ /* 0x044ff00000001858 */
[C---:B------:R-:W-:Y:S01]  /*12000*/  HMMA.16816.F32 R16, R48.reuse, R34, R16 ;  /* 0x000000223010723c */ /* 0x040fe20000001810 */
[----:B------:R-:W2:Y:S07]  /*12010*/  LDSM.16.M88.4 R32, [R195+0x4000] ;  /* 0x00400000c320783b */ /* 0x000eae0000000200 */
[C---:B------:R-:W-:Y:S08]  /*12020*/  HMMA.16816.F32 R12, R48.reuse, R60, R12 ;  /* 0x0000003c300c723c */ /* 0x040ff0000000180c */
[C---:B------:R-:W-:Y:S01]  /*12030*/  HMMA.16816.F32 R72, R48.reuse, R62, R72 ;  /* 0x0000003e3048723c */ /* 0x040fe20000001848 */
[----:B------:R-:W4:Y:S07]  /*12040*/  LDSM.16.M88.4 R60, [R195+0x5000] ;  /* 0x00500000c33c783b */ /* 0x000f2e0000000200 */
[C---:B---3--:R-:W-:Y:S08]  /*12050*/  HMMA.16816.F32 R84, R48.reuse, R24, R84 ;  /* 0x000000183054723c */ /* 0x048ff00000001854 */
[----:B------:R-:W-:Y:S01]  /*12060*/  HMMA.16816.F32 R76, R48, R26, R76 ;  /* 0x0000001a304c723c */ /* 0x000fe2000000184c */
[----:B------:R-:W3:Y:S04]  /*12070*/  LDSM.16.M88.4 R24, [R195+0x5800] ;  /* 0x00580000c318783b */ /* 0x000ee80000000200 */
[----:B------:R-:W-:Y:S03]  /*12080*/  LDSM.16.M88.4 R48, [R184+0x4000] ;  /* 0x00400000b830783b */ /* 0x000fe60000000200 */
[C---:B-1----:R-:W-:Y:S08]  /*12090*/  HMMA.16816.F32 R44, R68.reuse, R20, R44 ;  /* 0x00000014442c723c */ /* 0x042ff0000000182c */
[C---:B------:R-:W-:Y:S08]  /*120a0*/  HMMA.16816.F32 R64, R68.reuse, R22, R64 ;  /* 0x000000164440723c */ /* 0x040ff00000001840 */
[C---:B-----5:R-:W-:Y:S08]  /*120b0*/  HMMA.16816.F32 R88, R68.reuse, R8, R88 ;  /* 0x000000084458723c */ /* 0x060ff00000001858 */
[C---:B------:R-:W-:Y:S01]  /*120c0*/  HMMA.16816.F32 R16, R68.reuse, R10, R16 ;  /* 0x0000000a4410723c */ /* 0x040fe20000001810 */
[----:B------:R-:W-:Y:S07]  /*120d0*/  LDSM.16.M88.4 R8, [R191+0xa000] ;  /* 0x00a00000bf08783b */ /* 0x000fee0000000200 */
[C---:B------:R-:W-:Y:S01]  /*120e0*/  HMMA.16816.F32 R20, R68.reuse, R80, R12 ;  /* 0x000000504414723c */ /* 0x040fe2000000180c */
[----:B------:R-:W1:Y:S07]  /*120f0*/  LDSM.16.M88.4 R12, [R194+0x4000] ;  /* 0x00400000c20c783b */ /* 0x000e6e0000000200 */
[C---:B------:R-:W-:Y:S08]  /*12100*/  HMMA.16816.F32 R72, R68.reuse, R82, R72 ;  /* 0x000000524448723c */ /* 0x040ff00000001848 */
[C---:B------:R-:W-:Y:S08]  /*12110*/  HMMA.16816.F32 R84, R68.reuse, R40, R84 ;  /* 0x000000284454723c */ /* 0x040ff00000001854 */
[----:B------:R-:W-:Y:S01]  /*12120*/  HMMA.16816.F32 R76, R68, R42, R76 ;  /* 0x0000002a444c723c */ /* 0x000fe2000000184c */
[----:B------:R-:W-:Y:S07]  /*12130*/  LDSM.16.M88.4 R40, [R191+0xb800] ;  /* 0x00b80000bf28783b */ /* 0x000fee0000000200 */
[C---:B--2---:R-:W-:Y:S08]  /*12140*/  HMMA.16816.F32 R44, R36.reuse, R32, R44 ;  /* 0x00000020242c723c */ /* 0x044ff0000000182c */
[C---:B------:R-:W-:Y:S01]  /*12150*/  HMMA.16816.F32 R64, R36.reuse, R34, R64 ;  /* 0x000000222440723c */ /* 0x040fe20000001840 */
[----:B------:R-:W2:Y:S07]  /*12160*/  LDSM.16.M88.4 R32, [R191+0xa800] ;  /* 0x00a80000bf20783b */ /* 0x000eae0000000200 */
[C---:B------:R-:W-:Y:S08]  /*12170*/  HMMA.16816.F32 R88, R36.reuse, R28, R88 ;  /* 0x0000001c2458723c */ /* 0x040ff00000001858 */
[C---:B------:R-:W-:Y:S01]  /*12180*/  HMMA.16816.F32 R16, R36.reuse, R30, R16 ;  /* 0x0000001e2410723c */ /* 0x040fe20000001810 */
[----:B------:R-:W5:Y:S07]  /*12190*/  LDSM.16.M88.4 R28, [R191+0xb000] ;  /* 0x00b00000bf1c783b */ /* 0x000f6e0000000200 */
[C---:B----4-:R-:W-:Y:S08]  /*121a0*/  HMMA.16816.F32 R20, R36.reuse, R60, R20 ;  /* 0x0000003c2414723c */ /* 0x050ff00000001814 */
[C---:B------:R-:W-:Y:S01]  /*121b0*/  HMMA.16816.F32 R72, R36.reuse, R62, R72 ;  /* 0x0000003e2448723c */ /* 0x040fe20000001848 */
[----:B------:R-:W4:Y:S07]  /*121c0*/  LDSM.16.M88.4 R60, [R193+0x4000] ;  /* 0x00400000c13c783b */ /* 0x000f2e0000000200 */
[C---:B---3--:R-:W-:Y:S08]  /*121d0*/  HMMA.16816.F32 R84, R36.reuse, R24, R84 ;  /* 0x000000182454723c */ /* 0x048ff00000001854 */
[----:B------:R-:W-:Y:S01]  /*121e0*/  HMMA.16816.F32 R76, R36, R26, R76 ;  /* 0x0000001a244c723c */ /* 0x000fe2000000184c */
[----:B------:R-:W3:Y:S07]  /*121f0*/  LDSM.16.M88.4 R24, [R184+0x4800] ;  /* 0x00480000b818783b */ /* 0x000eee0000000200 */
[C---:B-1----:R-:W-:Y:S08]  /*12200*/  HMMA.16816.F32 R44, R12.reuse, R8, R44 ;  /* 0x000000080c2c723c */ /* 0x042ff0000000182c */
[C---:B------:R-:W-:Y:S01]  /*12210*/  HMMA.16816.F32 R64, R12.reuse, R10, R64 ;  /* 0x0000000a0c40723c */ /* 0x040fe20000001840 */
[----:B------:R-:W1:Y:S07]  /*12220*/  LDSM.16.M88.4 R8, [R184+0x5000] ;  /* 0x00500000b808783b */ /* 0x000e6e0000000200 */
[C---:B--2---:R-:W-:Y:S08]  /*12230*/  HMMA.16816.F32 R88, R12.reuse, R32, R88 ;  /* 0x000000200c58723c */ /* 0x044ff00000001858 */
        /* <DEDUP_REMOVED lines=11> */
[----:B------:R-:W2:Y:S01]  /*122f0*/  LDSM.16.M88.4 R12, [R184+0x5800] ;  /* 0x00580000b80c783b */ /* 0x000ea20000000200 */
[----:B------:R-:W-:Y:S01]  /*12300*/  ISETP.GE.AND P2, PT, R6, R57, PT ;  /* 0x000000390600720c */ /* 0x000fe20003f46270 */
[----:B------:R-:W-:-:S04]  /*12310*/  DEPBAR.LE SB0, 0x0 ;  /* 0x000080000000791a */ /* 0x000fc80000000000 */
[----:B------:R-:W-:Y:S01]  /*12320*/  ISETP.GE.AND P6, PT, R0, R57, PT ;  /* 0x000000390000720c */ /* 0x000fe20003fc6270 */
[----:B----4-:R-:W-:Y:S01]  /*12330*/  HMMA.16816.F32 R44, R60, R48, R44 ;  /* 0x000000303c2c723c */ /* 0x010fe2000000182c */
[C---:B------:R-:W-:Y:S02]  /*12340*/  IADD3 R0, R28.reuse, -0x28, RZ ;  /* 0xffffffd81c007810 */ /* 0x040fe40007ffe0ff */
[----:B------:R-:W-:-:S04]  /*12350*/  IADD3 R6, R28, -0x37, RZ ;  /* 0xffffffc91c067810 */ /* 0x000fc80007ffe0ff */
[----:B------:R-:W-:Y:S01]  /*12360*/  ISETP.GE.AND P0, PT, R6, R57, PT ;  /* 0x000000390600720c */ /* 0x000fe20003f06270 */
[----:B------:R-:W-:Y:S01]  /*12370*/  HMMA.16816.F32 R64, R60, R50, R64 ;  /* 0x000000323c40723c */ /* 0x000fe20000001840 */
[----:B------:R-:W-:-:S07]  /*12380*/  IADD3 R6, R28, -0x27, RZ ;  /* 0xffffffd91c067810 */ /* 0x000fce0007ffe0ff */
[C---:B---3--:R-:W-:Y:S07]  /*12390*/  HMMA.16816.F32 R88, R60.reuse, R24, R88 ;  /* 0x000000183c58723c */ /* 0x048fee0000001858 */
[----:B------:R-:W-:Y:S01]  /*123a0*/  IADD3 R24, R28, -0x40, RZ ;  /* 0xffffffc01c187810 */ /* 0x000fe20007ffe0ff */
[----:B------:R-:W-:Y:S01]  /*123b0*/  HMMA.16816.F32 R16, R60, R26, R16 ;  /* 0x0000001a3c10723c */ /* 0x000fe20000001810 */
[----:B------:R-:W-:Y:S02]  /*123c0*/  FSEL R47, R47, -INF , !P2 ;  /* 0xff8000002f2f7808 */ /* 0x000fe40005000000 */
[----:B------:R-:W-:-:S02]  /*123d0*/  ISETP.GE.AND P4, PT, R24, R57, PT ;  /* 0x000000391800720c */ /* 0x000fc40003f86270 */
[----:B------:R-:W-:Y:S02]  /*123e0*/  FSEL R45, R45, -INF , !P2 ;  /* 0xff8000002d2d7808 */ /* 0x000fe40005000000 */
[----:B------:R-:W-:Y:S01]  /*123f0*/  FSEL R46, R46, -INF , !P4 ;  /* 0xff8000002e2e7808 */ /* 0x000fe20006000000 */
[C---:B-1----:R-:W-:Y:S01]  /*12400*/  HMMA.16816.F32 R20, R60.reuse, R8, R20 ;  /* 0x000000083c14723c */ /* 0x042fe20000001814 */
[----:B------:R-:W-:Y:S02]  /*12410*/  FSEL R3, R44, -INF , !P4 ;  /* 0xff8000002c037808 */ /* 0x000fe40006000000 */
[----:B------:R-:W-:Y:S02]  /*12420*/  ISETP.GE.AND P4, PT, R0, R57, PT ;  /* 0x000000390000720c */ /* 0x000fe40003f86270 */
[----:B------:R-:W-:Y:S02]  /*12430*/  IADD3 R0, R28, -0x20, RZ ;  /* 0xffffffe01c007810 */ /* 0x000fe40007ffe0ff */
[----:B------:R-:W-:Y:S01]  /*12440*/  FSEL R66, R66, -INF , !P1 ;  /* 0xff80000042427808 */ /* 0x000fe20004800000 */
[----:B------:R-:W-:Y:S01]  /*12450*/  HMMA.16816.F32 R72, R60, R10, R72 ;  /* 0x0000000a3c48723c */ /* 0x000fe20000001848 */
[----:B------:R-:W-:-:S02]  /*12460*/  FSEL R25, R64, -INF , !P1 ;  /* 0xff80000040197808 */ /* 0x000fc40004800000 */
[----:B------:R-:W-:Y:S02]  /*12470*/  IADD3 R8, R28, -0x1f, RZ ;  /* 0xffffffe11c087810 */ /* 0x000fe40007ffe0ff */
[-C--:B------:R-:W-:Y:S02]  /*12480*/  ISETP.GE.AND P1, PT, R0, R57.reuse, PT ;  /* 0x000000390000720c */ /* 0x080fe40003f26270 */
[----:B------:R-:W-:Y:S01]  /*12490*/  IADD3 R24, R28, -0x2f, RZ ;  /* 0xffffffd11c187810 */ /* 0x000fe20007ffe0ff */
[----:B--2---:R-:W-:Y:S01]  /*124a0*/  HMMA.16816.F32 R76, R60, R14, R76 ;  /* 0x0000000e3c4c723c */ /* 0x004fe2000000184c */
[----:B------:R-:W-:Y:S02]  /*124b0*/  ISETP.GE.AND P2, PT, R6, R57, PT ;  /* 0x000000390600720c */ /* 0x000fe40003f46270 */
[----:B------:R-:W-:Y:S02]  /*124c0*/  IADD3 R0, R28, -0x18, RZ ;  /* 0xffffffe81c007810 */ /* 0x000fe40007ffe0ff */
[----:B------:R-:W-:-:S02]  /*124d0*/  FSEL R6, R67, -INF , !P0 ;  /* 0xff80000043067808 */ /* 0x000fc40004000000 */
[----:B------:R-:W-:Y:S01]  /*124e0*/  FSEL R65, R65, -INF , !P0 ;  /* 0xff80000041417808 */ /* 0x000fe20004000000 */
[----:B------:R-:W-:Y:S01]  /*124f0*/  HMMA.16816.F32 R84, R60, R12, R84 ;  /* 0x0000000c3c54723c */ /* 0x000fe20000001854 */
[-C--:B------:R-:W-:Y:S02]  /*12500*/  ISETP.GE.AND P0, PT, R8, R57.reuse, PT ;  /* 0x000000390800720c */ /* 0x080fe40003f06270 */
[----:B------:R-:W-:Y:S02]  /*12510*/  FSEL R8, R90, -INF , !P6 ;  /* 0xff8000005a087808 */ /* 0x000fe40007000000 */
[----:B------:R-:W-:Y:S02]  /*12520*/  FSEL R11, R88, -INF , !P6 ;  /* 0xff800000580b7808 */ /* 0x000fe40007000000 */
[-C--:B------:R-:W-:Y:S02]  /*12530*/  ISETP.GE.AND P5, PT, R24, R57.reuse, PT ;  /* 0x000000391800720c */ /* 0x080fe40003fa6270 */
[----:B------:R-:W-:-:S02]  /*12540*/  ISETP.GE.AND P6, PT, R0, R57, PT ;  /* 0x000000390000720c */ /* 0x000fc40003fc6270 */
[----:B------:R-:W-:Y:S02]  /*12550*/  IADD3 R0, R28, -0x17, RZ ;  /* 0xffffffe91c007810 */ /* 0x000fe40007ffe0ff */
[----:B------:R-:W-:Y:S02]  /*12560*/  FSEL R10, R91, -INF , !P5 ;  /* 0xff8000005b0a7808 */ /* 0x000fe40006800000 */
[----:B------:R-:W-:Y:S02]  /*12570*/  FSEL R89, R89, -INF , !P5 ;  /* 0xff80000059597808 */ /* 0x000fe40006800000 */
[----:B------:R-:W-:Y:S02]  /*12580*/  ISETP.GE.AND P5, PT, R0, R57, PT ;  /* 0x000000390000720c */ /* 0x000fe40003fa6270 */
[C---:B------:R-:W-:Y:S02]  /*12590*/  IADD3 R0, R28.reuse, -0x10, RZ ;  /* 0xfffffff01c007810 */ /* 0x040fe40007ffe0ff */
[----:B------:R-:W-:-:S02]  /*125a0*/  IADD3 R12, R28, -0xf, RZ ;  /* 0xfffffff11c0c7810 */ /* 0x000fc40007ffe0ff */
[----:B------:R-:W-:Y:S02]  /*125b0*/  FSEL R18, R18, -INF , !P4 ;  /* 0xff80000012127808 */ /* 0x000fe40006000000 */
[----:B------:R-:W-:Y:S02]  /*125c0*/  FSEL R9, R16, -INF , !P4 ;  /* 0xff80000010097808 */ /* 0x000fe40006000000 */
[-C--:B------:R-:W-:Y:S02]  /*125d0*/  ISETP.GE.AND P4, PT, R0, R57.reuse, PT ;  /* 0x000000390000720c */ /* 0x080fe40003f86270 */
[----:B------:R-:W-:Y:S02]  /*125e0*/  FSEL R0, R19, -INF , !P2 ;  /* 0xff80000013007808 */ /* 0x000fe40005000000 */
[----:B------:R-:W-:Y:S02]  /*125f0*/  FSEL R17, R17, -INF , !P2 ;  /* 0xff80000011117808 */ /* 0x000fe40005000000 */
[----:B------:R-:W-:-:S02]  /*12600*/  ISETP.GE.AND P2, PT, R12, R57, PT ;  /* 0x000000390c00720c */ /* 0x000fc40003f46270 */
[C---:B------:R-:W-:Y:S02]  /*12610*/  IADD3 R12, R28.reuse, -0x8, RZ ;  /* 0xfffffff81c0c7810 */ /* 0x040fe40007ffe0ff */
[----:B------:R-:W-:Y:S02]  /*12620*/  IADD3 R28, R28, -0x7, RZ ;  /* 0xfffffff91c1c7810 */ /* 0x000fe40007ffe0ff */
[----:B------:R-:W-:Y:S02]  /*12630*/  FSEL R170, R23, -INF , !P0 ;  /* 0xff80000017aa7808 */ /* 0x000fe40004000000 */
[----:B------:R-:W-:Y:S02]  /*12640*/  FSEL R159, R21, -INF , !P0 ;  /* 0xff800000159f7808 */ /* 0x000fe40004000000 */
[----:B------:R-:W-:Y:S02]  /*12650*/  ISETP.GE.AND P0, PT, R28, R57, PT ;  /* 0x000000391c00720c */ /* 0x000fe40003f06270 */
[----:B------:R-:W-:-:S02]  /*12660*/  FSEL R160, R22, -INF , !P1 ;  /* 0xff80000016a07808 */ /* 0x000fc40004800000 */
[----:B------:R-:W-:Y:S02]  /*12670*/  FSEL R158, R79, -INF , !P0 ;  /* 0xff8000004f9e7808 */ /* 0x000fe40004000000 */
[----:B------:R-:W-:Y:S02]  /*12680*/  FSEL R141, R77, -INF , !P0 ;  /* 0xff8000004d8d7808 */ /* 0x000fe40004000000 */
[----:B------:R-:W-:Y:S02]  /*12690*/  ISETP.GE.AND P0, PT, R133, 0x2, PT ;  /* 0x000000028500780c */ /* 0x000fe40003f06270 */
[----:B------:R-:W-:Y:S02]  /*126a0*/  FSEL R167, R20, -INF , !P1 ;  /* 0xff80000014a77808 */ /* 0x000fe40004800000 */
[----:B------:R-:W-:Y:S02]  /*126b0*/  ISETP.GE.AND P1, PT, R12, R57, PT ;  /* 0x000000390c00720c */ /* 0x000fe40003f26270 */
        /* <DEDUP_REMOVED lines=69> */
[----:B------:R-:W-:Y:S01]  /*12b10*/  IMAD.MOV.U32 R15, RZ, RZ, R14 ;  /* 0x000000ffff0f7224 */ /* 0x000fe200078e000e */
[----:B------:R-:W-:Y:S05]  /*12b20*/  BRA `(.L_x_3625) ;  /* 0x0000003000007947 */ /* 0x000fea0003800000 */
.L_x_3624:
[----:B------:R-:W-:-:S05]  /*12b30*/  IMAD.MOV.U32 R15, RZ, RZ, c[0x0][0x198] ;  /* 0x00006600ff0f7624 */ /* 0x000fca00078e00ff */
[----:B------:R-:W-:-:S04]  /*12b40*/  LEA R15, -R15, RZ, 0x6 ;  /* 0x000000ff0f0f7211 */ /* 0x000fc800078e31ff */
[----:B------:R-:W-:Y:S02]  /*12b50*/  SHF.R.S32.HI R13, RZ, 0x1f, R15 ;  /* 0x0000001fff0d7819 */ /* 0x000fe4000001140f */
.L_x_3625:
[----:B------:R-:W-:Y:S01]  /*12b60*/  IADD3 R54, P2, P1, R136, R15, R54 ;  /* 0x0000000f88367210 */ /* 0x000fe2000795e036 */
[----:B------:R-:W-:Y:S01]  /*12b70*/  ULDC.64 UR4, c[0x0][0x198] ;  /* 0x0000660000047ab9 */ /* 0x000fe20000000a00 */
[C---:B------:R-:W-:Y:S01]  /*12b80*/  IADD3 R136, P4, R15.reuse, R136, RZ ;  /* 0x000000880f887210 */ /* 0x040fe20007f9e0ff */
[----:B------:R-:W-:Y:S01]  /*12b90*/  USHF.L.U32 UR9, UR4, 0x5, URZ ;  /* 0x0000000504097899 */ /* 0x000fe2000800063f */
[----:B------:R-:W-:Y:S01]  /*12ba0*/  LEA R200, P5, R15, R200, 0x1 ;  /* 0x000000c80fc87211 */ /* 0x000fe200078a08ff */
[----:B------:R-:W-:Y:S01]  /*12bb0*/  UMOV UR8, 0x5 ;  /* 0x0000000500087882 */ /* 0x000fe20000000000 */
[----:B------:R-:W-:Y:S01]  /*12bc0*/  IADD3.X R53, R52, R13, R53, P2, P1 ;  /* 0x0000000d34357210 */ /* 0x000fe200017e2435 */
[----:B------:R-:W-:Y:S01]  /*12bd0*/  IMAD.X R19, R13, 0x1, R52, P4 ;  /* 0x000000010d137824 */ /* 0x000fe200020e0634 */
[----:B------:R-:W-:Y:S01]  /*12be0*/  LEA R14, P2, R136, c[0x0][0x168], 0x1 ;  /* 0x00005a00880e7a11 */ /* 0x000fe200078408ff */
[----:B------:R-:W-:Y:S01]  /*12bf0*/  USHF.L.U64.HI UR5, UR4, UR8, UR5 ;  /* 0x0000000804057299 */ /* 0x000fe20008010205 */
[----:B------:R-:W-:-:S02]  /*12c00*/  LEA.HI.X R199, R15, R199, R13, 0x1, P5 ;  /* 0x000000c70fc77211 */ /* 0x000fc400028f0c0d */
[----:B------:R-:W-:Y:S02]  /*12c10*/  LEA.HI.X R15, R136, c[0x0][0x16c], R19, 0x1, P2 ;  /* 0x00005b00880f7a11 */ /* 0x000fe400010f0c13 */
[----:B------:R-:W-:Y:S01]  /*12c20*/  IADD3 R22, P2, R200, UR9, RZ ;  /* 0x00000009c8167c10 */ /* 0x000fe2000ff5e0ff */
[----:B------:R-:W-:Y:S01]  /*12c30*/  IMAD.MOV.U32 R201, RZ, RZ, R199 ;  /* 0x000000ffffc97224 */ /* 0x000fe200078e00c7 */
[C---:B------:R-:W-:Y:S02]  /*12c40*/  LEA R12, P1, R54.reuse, c[0x0][0x168], 0x1 ;  /* 0x00005a00360c7a11 */ /* 0x040fe400078208ff */
[----:B------:R-:W-:Y:S02]  /*12c50*/  IADD3.X R23, R199, UR5, RZ, P2, !PT ;  /* 0x00000005c7177c10 */ /* 0x000fe400097fe4ff */
[----:B------:R-:W-:Y:S01]  /*12c60*/  LEA.HI.X R13, R54, c[0x0][0x16c], R53, 0x1, P1 ;  /* 0x00005b00360d7a11 */ /* 0x000fe200008f0c35 */
[----:B------:R-:W-:Y:S01]  /*12c70*/  @!PT LDS RZ, [RZ] ;  /* 0x00000000fffff984 */ /* 0x000fe20000000800 */
[----:B------:R-:W-:Y:S01]  /*12c80*/  @!PT LDS RZ, [RZ] ;  /* 0x00000000fffff984 */ /* 0x000fe20000000800 */
[----:B------:R-:W-:Y:S01]  /*12c90*/  @!PT LDS RZ, [RZ] ;  /* 0x00000000fffff984 */ /* 0x000fe20000000800 */
[----:B------:R1:W-:Y:S01]  /*12ca0*/  LDGSTS.E.BYPASS.LTC128B.128 [R211+0x6000], [R200.64] ;  /* 0x06000000c8d37fae */ /* 0x0003e2000b901d46 */
[----:B------:R-:W-:-:S02]  /*12cb0*/  IADD3 R28, P2, R22, UR9, RZ ;  /* 0x00000009161c7c10 */ /* 0x000fc4000ff5e0ff */
[----:B------:R-:W-:Y:S01]  /*12cc0*/  IADD3 R20, P1, R12, UR9, RZ ;  /* 0x000000090c147c10 */ /* 0x000fe2000ff3e0ff */
[----:B------:R1:W-:Y:S01]  /*12cd0*/  LDGSTS.E.BYPASS.LTC128B.128 [R211+0x8000], [R14.64+0x80] ;  /* 0x080000800ed37fae */ /* 0x0003e2000b901d46 */
[----:B------:R-:W-:Y:S02]  /*12ce0*/  IADD3.X R29, R23, UR5, RZ, P2, !PT ;  /* 0x00000005171d7c10 */ /* 0x000fe400097fe4ff */
[----:B------:R-:W-:Y:S01]  /*12cf0*/  IADD3.X R21, R13, UR5, RZ, P1, !PT ;  /* 0x000000050d157c10 */ /* 0x000fe20008ffe4ff */
[----:B------:R1:W-:Y:S01]  /*12d00*/  LDGSTS.E.BYPASS.LTC128B.128 [R211+0xa000], [R14.64+0x100] ;  /* 0x0a0001000ed37fae */ /* 0x0003e2000b901d46 */
[----:B------:R-:W-:Y:S02]  /*12d10*/  IADD3 R26, P2, R28, UR9, RZ ;  /* 0x000000091c1a7c10 */ /* 0x000fe4000ff5e0ff */
[----:B------:R-:W-:Y:S01]  /*12d20*/  IADD3 R30, P1, R20, UR9, RZ ;  /* 0x00000009141e7c10 */ /* 0x000fe2000ff3e0ff */
[----:B------:R1:W-:Y:S01]  /*12d30*/  LDGSTS.E.BYPASS.LTC128B.128 [R211+0x6800], [R22.64] ;  /* 0x0680000016d37fae */ /* 0x0003e2000b901d46 */
[----:B------:R-:W-:-:S02]  /*12d40*/  IADD3.X R27, R29, UR5, RZ, P2, !PT ;  /* 0x000000051d1b7c10 */ /* 0x000fc400097fe4ff */
        /* <DEDUP_REMOVED lines=10> */
.L_x_3623:
        /* <DEDUP_REMOVED lines=30> */
[----:B------:R-:W-:Y:S01]  /*12fd0*/  IADD3 R192, R59, R2, RZ ;  /* 0x000000023bc07210 */ /* 0x000fe20007ffe0ff */
[----:B------:R-:W1:Y:S03]  /*12fe0*/  SHFL.BFLY PT, R15, R4, 0x2, 0x1f ;  /* 0x0c401f00040f7f89 */ /* 0x000e6600000e0000 */
[----:B------:R-:W-:Y:S01]  /*12ff0*/  SHF.L.U32 R192, R192, 0x1, RZ ;  /* 0x00000001c0c07819 */ /* 0x000fe200000006ff */
[----:B------:R-:W2:Y:S03]  /*13000*/  SHFL.BFLY PT, R13, R12, 0x2, 0x1f ;  /* 0x0c401f000c0d7f89 */ /* 0x000ea600000e0000 */
[-C--:B------:R-:W-:Y:S01]  /*13010*/  LEA R189, R5, R192.reuse, 0x1 ;  /* 0x000000c005bd7211 */ /* 0x080fe200078e08ff */
[----:B------:R-:W-:Y:S01]  /*13020*/  LDSM.16.MT88.4 R68, [R192+0xe000] ;  /* 0x00e00000c044783b */ /* 0x000fe20000004200 */
[----:B------:R-:W-:-:S03]  /*13030*/  LEA R190, R7, R192, 0x1 ;  /* 0x000000c007be7211 */ /* 0x000fc600078e08ff */
[----:B------:R-:W-:Y:S01]  /*13040*/  LDSM.16.MT88.4 R84, [R189+0xe000] ;  /* 0x00e00000bd54783b */ /* 0x000fe20000004200 */
[----:B------:R-:W-:-:S03]  /*13050*/  LEA R188, R5, R190, 0x1 ;  /* 0x000000be05bc7211 */ /* 0x000fc600078e08ff */
        /* <DEDUP_REMOVED lines=42> */
[----:B------:R-:W3:Y:S01]  /*13300*/  LDSM.16.MT88.4 R4, [R188+0x10000] ;  /* 0x01000000bc04783b */ /* 0x000ee20000004200 */
[--C-:B------:R-:W-:Y:S02]  /*13310*/  FFMA.FTZ R134, R10, c[0x0][0x23c], -R163.reuse ;  /* 0x00008f000a867a23 */ /* 0x100fe400000108a3 */
[--C-:B------:R-:W-:Y:S01]  /*13320*/  FFMA.FTZ R135, R18, c[0x0][0x23c], -R163.reuse ;  /* 0x00008f0012877a23 */ /* 0x100fe200000108a3 */
[----:B------:R-:W4:Y:S01]  /*13330*/  LDSM.16.MT88.4 R8, [R192+0xe800] ;  /* 0x00e80000c008783b */ /* 0x000f220000004200 */
[----:B------:R-:W-:Y:S01]  /*13340*/  FFMA.FTZ R144, R89, c[0x0][0x23c], -R166 ;  /* 0x00008f0059907a23 */ /* 0x000fe200000108a6 */
[----:B------:R-:W5:Y:S01]  /*13350*/  MUFU.EX2 R146, R146 ;  /* 0x0000009200927308 */ /* 0x000f620000000800 */
[----:B-1----:R-:W-:Y:S01]  /*13360*/  F2FP.PACK_AB R116, R150, R153 ;  /* 0x000000999674723e */ /* 0x002fe200000000ff */
[----:B------:R-:W1:Y:S01]  /*13370*/  LDSM.16.MT88.4 R16, [R189+0xe800] ;  /* 0x00e80000bd10783b */ /* 0x000e620000004200 */
[----:B------:R-:W-:-:S02]  /*13380*/  FFMA.FTZ R0, R0, c[0x0][0x23c], -R163 ;  /* 0x00008f0000007a23 */ /* 0x000fc400000108a3 */
[--C-:B------:R-:W-:Y:S02]  /*13390*/  FFMA.FTZ R154, R167, c[0x0][0x23c], -R166.reuse ;  /* 0x00008f00a79a7a23 */ /* 0x100fe400000108a6 */
[--C-:B------:R-:W-:Y:S01]  /*133a0*/  FFMA.FTZ R156, R165, c[0x0][0x23c], -R166.reuse ;  /* 0x00008f00a59c7a23 */ /* 0x100fe200000108a6 */
[----:B------:R-:W-:Y:S01]  /*133b0*/  MUFU.EX2 R152, R152 ;  /* 0x0000009800987308 */ /* 0x000fe20000000800 */
[--C-:B------:R-:W-:Y:S02]  /*133c0*/  FFMA.FTZ R159, R159, c[0x0][0x23c], -R166.reuse ;  /* 0x00008f009f9f7a23 */ /* 0x100fe400000108a6 */
[----:B------:R-:W-:Y:S02]  /*133d0*/  FFMA.FTZ R161, R161, c[0x0][0x23c], -R166 ;  /* 0x00008f00a1a17a23 */ /* 0x000fe400000108a6 */
[--C-:B------:R-:W-:Y:S02]  /*133e0*/  FFMA.FTZ R160, R160, c[0x0][0x23c], -R163.reuse ;  /* 0x00008f00a0a07a23 */ /* 0x100fe400000108a3 */
[--C-:B------:R-:W-:Y:S01]  /*133f0*/  FFMA.FTZ R165, R170, c[0x0][0x23c], -R163.reuse ;  /* 0x00008f00aaa57a23 */ /* 0x100fe200000108a3 */
[----:B------:R-:W2:Y:S01]  /*13400*/  MUFU.EX2 R155, R155 ;  /* 0x0000009b009b7308 */ /* 0x000ea20000000800 */
[----:B-----5:R-:W-:Y:S01]  /*13410*/  F2FP.PACK_AB R118, R146, R151 ;  /* 0x000000979276723e */ /* 0x020fe200000000ff */
        /* <DEDUP_REMOVED lines=8> */
[----:B------:R-:W5:Y:S01]  /*134a0*/  MUFU.EX2 R148, R148 ;  /* 0x0000009400947308 */ /* 0x000f620000000800 */
[----:B--2---:R-:W-:Y:S01]  /*134b0*/  F2FP.PACK_AB R117, R155, R152 ;  /* 0x000000989b75723e */ /* 0x004fe200000000ff */
        /* <DEDUP_REMOVED lines=8> */
[----:B-----5:R-:W-:-:S02]  /*13540*/  F2FP.PACK_AB R119, R148, R157 ;  /* 0x0000009d9477723e */ /* 0x020fc400000000ff */
        /* <DEDUP_REMOVED lines=48> */
[C---:B---3--:R-:W-:Y:S07]  /*13850*/  HMMA.16816.F32 R120, R116.reuse, R4, RZ ;  /* 0x000000047478723c */ /* 0x048fee00000018ff */
[----:B--2---:R-:W-:Y:S01]  /*13860*/  F2FP.PACK_AB R4, R144, R149 ;  /* 0x000000959004723e */ /* 0x004fe200000000ff */
        /* <DEDUP_REMOVED lines=149> */
.L_x_3630:
        /* <DEDUP_REMOVED lines=64> */
.L_x_3627:
        /* <DEDUP_REMOVED lines=35> */
[C---:B--2---:R-:W-:Y:S03]  /*147f0*/  HMMA.16816.F32 R4, R32.reuse, R8, RZ ;  /* 0x000000082004723c */ /* 0x044fe600000018ff */
[----:B------:R-:W-:Y:S04]  /*14800*/  LDSM.16.M88.4 R160, [R194] ;  /* 0x00000000c2a0783b */ /* 0x000fe80000000200 */
[----:B------:R-:W2:Y:S01]  /*14810*/  LDSM.16.M88.4 R164, [R191+0x6000] ;  /* 0x00600000bfa4783b */ /* 0x000ea20000000200 */
[C---:B------:R-:W-:Y:S03]  /*14820*/  HMMA.16816.F32 R8, R32.reuse, R10, RZ ;  /* 0x0000000a2008723c */ /* 0x040fe600000018ff */
[----:B------:R-:W1:Y:S04]  /*14830*/  LDSM.16.M88.4 R168, [R191+0x6800] ;  /* 0x00680000bfa8783b */ /* 0x000e680000000200 */
[----:B------:R-:W-:Y:S01]  /*14840*/  LDSM.16.M88.4 R172, [R191+0x7800] ;  /* 0x00780000bfac783b */ /* 0x000fe20000000200 */
[C---:B---3--:R-:W-:Y:S08]  /*14850*/  HMMA.16816.F32 R12, R32.reuse, R16, RZ ;  /* 0x00000010200c723c */ /* 0x048ff000000018ff */
[C---:B------:R-:W-:Y:S08]  /*14860*/  HMMA.16816.F32 R16, R32.reuse, R18, RZ ;  /* 0x000000122010723c */ /* 0x040ff000000018ff */
[C---:B----4-:R-:W-:Y:S08]  /*14870*/  HMMA.16816.F32 R20, R32.reuse, R24, RZ ;  /* 0x000000182014723c */ /* 0x050ff000000018ff */
[C---:B------:R-:W-:Y:S08]  /*14880*/  HMMA.16816.F32 R24, R32.reuse, R26, RZ ;  /* 0x0000001a2018723c */ /* 0x040ff000000018ff */
[C---:B-----5:R-:W-:Y:S08]  /*14890*/  HMMA.16816.F32 R28, R32.reuse, R136, RZ ;  /* 0x00000088201c723c */ /* 0x060ff000000018ff */
[----:B------:R-:W-:Y:S01]  /*148a0*/  HMMA.16816.F32 R32, R32, R138, RZ ;  /* 0x0000008a2020723c */ /* 0x000fe200000018ff */
[----:B------:R-:W3:Y:S07]  /*148b0*/  LDSM.16.M88.4 R136, [R191+0x7000] ;  /* 0x00700000bf88783b */ /* 0x000eee0000000200 */
        /* <DEDUP_REMOVED lines=8> */
[----:B------:R-:W4:Y:S07]  /*14940*/  LDSM.16.M88.4 R152, [R184+0x800] ;  /* 0x00080000b898783b */ /* 0x000f2e0000000200 */
        /* <DEDUP_REMOVED lines=13> */
[C---:B------:R-:W-:Y:S08]  /*14a20*/  HMMA.16816.F32 R28, R160.reuse, R172, R28 ;  /* 0x000000aca01c723c */ /* 0x040ff0000000181c */
[----:B------:R-:W-:Y:S01]  /*14a30*/  HMMA.16816.F32 R32, R160, R174, R32 ;  /* 0x000000aea020723c */ /* 0x000fe20000001820 */
[----:B------:R-:W3:Y:S04]  /*14a40*/  LDSM.16.M88.4 R160, [R197+0x9000] ;  /* 0x00900000c5a0783b */ /* 0x000ee80000000200 */
[----:B------:R-:W2:Y:S03]  /*14a50*/  LDSM.16.M88.4 R172, [R197+0x9800] ;  /* 0x00980000c5ac783b */ /* 0x000ea60000000200 */
[C---:B-1----:R-:W-:Y:S08]  /*14a60*/  HMMA.16816.F32 R4, R144.reuse, R148, R4 ;  /* 0x000000949004723c */ /* 0x042ff00000001804 */
[C---:B------:R-:W-:Y:S01]  /*14a70*/  HMMA.16816.F32 R8, R144.reuse, R150, R8 ;  /* 0x000000969008723c */ /* 0x040fe20000001808 */
[----:B------:R-:W-:Y:S07]  /*14a80*/  LDSM.16.M88.4 R148, [R183] ;  /* 0x00000000b794783b */ /* 0x000fee0000000200 */
[C---:B----4-:R-:W-:Y:S08]  /*14a90*/  HMMA.16816.F32 R12, R144.reuse, R152, R12 ;  /* 0x00000098900c723c */ /* 0x050ff0000000180c */
[C---:B------:R-:W-:Y:S01]  /*14aa0*/  HMMA.16816.F32 R16, R144.reuse, R154, R16 ;  /* 0x0000009a9010723c */ /* 0x040fe20000001810 */
[----:B------:R-:W-:Y:S07]  /*14ab0*/  LDSM.16.M88.4 R152, [R182] ;  /* 0x00000000b698783b */ /* 0x000fee0000000200 */
[C---:B-----5:R-:W-:Y:S08]  /*14ac0*/  HMMA.16816.F32 R20, R144.reuse, R140, R20 ;  /* 0x0000008c9014723c */ /* 0x060ff00000001814 */
[C---:B------:R-:W-:Y:S01]  /*14ad0*/  HMMA.16816.F32 R24, R144.reuse, R142, R24 ;  /* 0x0000008e9018723c */ /* 0x040fe20000001818 */
[----:B------:R-:W1:Y:S07]  /*14ae0*/  LDSM.16.M88.4 R140, [R196+0x2000] ;  /* 0x00200000c48c783b */ /* 0x000e6e0000000200 */
[C---:B------:R-:W-:Y:S08]  /*14af0*/  HMMA.16816.F32 R28, R144.reuse, R156, R28 ;  /* 0x0000009c901c723c */ /* 0x040ff0000000181c */
[----:B------:R-:W-:Y:S01]  /*14b00*/  HMMA.16816.F32 R32, R144, R158, R32 ;  /* 0x0000009e9020723c */ /* 0x000fe20000001820 */
[----:B------:R-:W4:Y:S04]  /*14b10*/  LDSM.16.M88.4 R144, [R181] ;  /* 0x00000000b590783b */ /* 0x000f280000000200 */
[----:B------:R-:W5:Y:S03]  /*14b20*/  LDSM.16.M88.4 R156, [R180] ;  /* 0x00000000b49c783b */ /* 0x000f660000000200 */
        /* <DEDUP_REMOVED lines=22> */
[C---:B-----5:R-:W-:Y:S08]  /*14c90*/  HMMA.16816.F32 R28, R140.reuse, R156, R28 ;  /* 0x0000009c8c1c723c */ /* 0x060ff0000000181c */
[----:B------:R-:W-:Y:S01]  /*14ca0*/  HMMA.16816.F32 R32, R140, R158, R32 ;  /* 0x0000009e8c20723c */ /* 0x000fe20000001820 */
[----:B------:R-:W4:Y:S04]  /*14cb0*/  LDSM.16.M88.4 R140, [R184+0x3000] ;  /* 0x00300000b88c783b */ /* 0x000f280000000200 */
[----:B------:R-:W5:Y:S03]  /*14cc0*/  LDSM.16.M88.4 R156, [R184+0x3800] ;  /* 0x00380000b89c783b */ /* 0x000f660000000200 */
        /* <DEDUP_REMOVED lines=16> */
[C---:B------:R-:W-:Y:S08]  /*14dd0*/  HMMA.16816.F32 R12, R144.reuse, R152, R12 ;  /* 0x00000098900c723c */ /* 0x040ff0000000180c */
[C---:B------:R-:W-:Y:S01]  /*14de0*/  HMMA.16816.F32 R16, R144.reuse, R154, R16 ;  /* 0x0000009a9010723c */ /* 0x040fe20000001810 */
[----:B------:R-:W-:Y:S07]  /*14df0*/  LDSM.16.M88.4 R152, [R178] ;  /* 0x00000000b298783b */ /* 0x000fee0000000200 */
[C---:B----4-:R-:W-:Y:S08]  /*14e00*/  HMMA.16816.F32 R20, R144.reuse, R140, R20 ;  /* 0x0000008c9014723c */ /* 0x050ff00000001814 */
[C---:B------:R-:W-:Y:S01]  /*14e10*/  HMMA.16816.F32 R24, R144.reuse, R142, R24 ;  /* 0x0000008e9018723c */ /* 0x040fe20000001818 */
[----:B------:R-:W1:Y:S07]  /*14e20*/  LDSM.16.M88.4 R140, [R196+0x4000] ;  /* 0x00400000c48c783b */ /* 0x000e6e0000000200 */
[C---:B-----5:R-:W-:Y:S08]  /*14e30*/  HMMA.16816.F32 R28, R144.reuse, R156, R28 ;  /* 0x0000009c901c723c */ /* 0x060ff0000000181c */
        /* <DEDUP_REMOVED lines=37> */
[C---:B------:R-:W-:Y:S08]  /*15090*/  HMMA.16816.F32 R28, R160.reuse, R172, R28 ;  /* 0x000000aca01c723c */ /* 0x040ff0000000181c */
[----:B------:R-:W-:Y:S08]  /*150a0*/  HMMA.16816.F32 R32, R160, R174, R32 ;  /* 0x000000aea020723c */ /* 0x000ff00000001820 */
[C---:B-1----:R-:W-:Y:S08]  /*150b0*/  HMMA.16816.F32 R4, R144.reuse, R148, R4 ;  /* 0x000000949004723c */ /* 0x042ff00000001804 */
        /* <DEDUP_REMOVED lines=73> */
.L_x_3629:
[C---:B------:R-:W-:Y:S01]  /*15550*/  LEA R200, P0, R136.reuse, R200, 0x1 ;  /* 0x000000c888c87211 */ /* 0x040fe200078008ff */
[----:B------:R-:W-:Y:S02]  /*15560*/  USHF.L.U32 UR5, UR9, 0x5, URZ ;  /* 0x0000000509057899 */ /* 0x000fe4000800063f */
[----:B------:R-:W-:Y:S01]  /*15570*/  USHF.L.U64.HI UR9, UR9, UR10, UR4 ;  /* 0x0000000a09097299 */ /* 0x000fe20008010204 */
[----:B------:R-:W-:Y:S03]  /*15580*/  LEA.HI.X R199, R136, R199, R3, 0x1, P0 ;  /* 0x000000c788c77211 */ /* 0x000fe600000f0c03 */
[----:B------:R-:W-:Y:S02]  /*15590*/  IADD3 R136, P0, R200, UR5, RZ ;  /* 0x00000005c8887c10 */ /* 0x000fe4000ff1e0ff */
[----:B------:R-:W-:Y:S02]  /*155a0*/  IMAD.MOV.U32 R201, RZ, RZ, R199 ;  /* 0x000000ffffc97224 */ /* 0x000fe400078e00c7 */
[----:B------:R-:W-:Y:S02]  /*155b0*/  IADD3.X R137, R199, UR9, RZ, P0, !PT ;  /* 0x00000009c7897c10 */ /* 0x000fe400087fe4ff */
[----:B------:R-:W-:Y:S01]  /*155c0*/  IADD3 R134, P0, R136, UR5, RZ ;  /* 0x0000000588867c10 */ /* 0x000fe2000ff1e0ff */
[----:B------:R-:W-:Y:S01]  /*155d0*/  @!PT LDS RZ, [RZ] ;  /* 0x00000000fffff984 */ /* 0x000fe20000000800 */
[----:B------:R-:W-:Y:S01]  /*155e0*/  @!PT LDS RZ, [RZ] ;  /* 0x00000000fffff984 */ /* 0x000fe20000000800 */
[----:B------:R-:W-:Y:S01]  /*155f0*/  @!PT LDS RZ, [RZ] ;  /* 0x00000000fffff984 */ /* 0x000fe20000000800 */
[----:B------:R1:W-:Y:S03]  /*15600*/  LDGSTS.E.BYPASS.LTC128B.128 [R211+0x6000], [R200.64] ;  /* 0x06000000c8d37fae */ /* 0x0003e6000b901d46 */
[----:B------:R-:W-:Y:S01]  /*15610*/  IADD3.X R135, R137, UR9, RZ, P0, !PT ;  /* 0x0000000989877c10 */ /* 0x000fe200087fe4ff */
[----:B------:R1:W-:Y:S01]  /*15620*/  LDGSTS.E.BYPASS.LTC128B.128 [R211+0x8000], [R200.64+0x80] ;  /* 0x08000080c8d37fae */ /* 0x0003e2000b901d46 */
[----:B------:R-:W-:Y:S03]  /*15630*/  IADD3 R2, P0, R134, UR5, RZ ;  /* 0x0000000586027c10 */ /* 0x000fe6000ff1e0ff */
[----:B------:R1:W-:Y:S01]  /*15640*/  LDGSTS.E.BYPASS.LTC128B.128 [R211+0xa000], [R200.64+0x100] ;  /* 0x0a000100c8d37fae */ /* 0x0003e2000b901d46 */
[----:B------:R-:W-:Y:S03]  /*15650*/  IADD3.X R3, R135, UR9, RZ, P0, !PT ;  /* 0x0000000987037c10 */ /* 0x000fe600087fe4ff */
        /* <DEDUP_REMOVED lines=10> */
.L_x_3628:
        /* <DEDUP_REMOVED lines=410> */
.L_x_3626:
        /* <DEDUP_REMOVED lines=257> */
.L_x_3631:
[----:B------:R-:W2:Y:S04]  /*180b0*/  S2R R3, SR_CTAID.Z ;  /* 0x0000000000037919 */ /* 0x000ea80000002700 */
[----:B------:R-:W2:Y:S02]  /*180c0*/  S2R R0, SR_CTAID.Y ;  /* 0x0000000000007919 */ /* 0x000ea40000002600 */
[----:B--2---:R-:W-:-:S04]  /*180d0*/  IMAD R57, R0, c[0x0][0x1c0], R3 ;  /* 0x0000700000397a24 */ /* 0x004fc800078e0203 */
[----:B------:R-:W-:Y:S02]  /*180e0*/  IMAD R57, R57, c[0x0][0x214], RZ ;  /* 0x0000850039397a24 */ /* 0x000fe400078e02ff */
.L_x_3632:
[----:B------:R-:W-:Y:S01]  /*180f0*/  BAR.SYNC.DEFER_BLOCKING 0x0 ;  /* 0x0000000000007b1d */ /* 0x000fe20000010000 */
[----:B------:R-:W-:Y:S01]  /*18100*/  LOP3.LUT R61, R5, 0xffffffe0, RZ, 0xc0, !PT ;  /* 0xffffffe0053d7812 */ /* 0x000fe200078ec0ff */
[----:B------:R-:W-:Y:S01]  /*18110*/  IMAD.WIDE.U32 R62, R0, c[0x0][0x1e0], RZ ;  /* 0x00007800003e7a25 */ /* 0x000fe200078e00ff */
[----:B------:R-:W-:Y:S02]  /*18120*/  SHF.R.S32.HI R59, RZ, 0x1f, R6 ;  /* 0x0000001fff3b7819 */ /* 0x000fe40000011406 */
[----:B------:R-:W-:Y:S01]  /*18130*/  SHF.R.S32.HI R5, RZ, 0x1f, R0 ;  /* 0x0000001fff057819 */ /* 0x000fe20000011400 */
[----:B------:R-:W-:Y:S01]  /*18140*/  IMAD.IADD R61, R4, 0x1, -R61 ;  /* 0x00000001043d7824 */ /* 0x000fe200078e0a3d */
[----:B------:R-:W-:Y:S01]  /*18150*/  ISETP.NE.AND P0, PT, R205, -0x1, PT ;  /* 0xffffffffcd00780c */ /* 0x000fe20003f05270 */
[----:B------:R-:W-:Y:S01]  /*18160*/  BSSY B0, `(.L_x_3633) ;  /* 0x0000029000007945 */ /* 0x000fe20003800000 */
[----:B------:R-:W-:Y:S01]  /*18170*/  LEA.HI R59, R59, R6, RZ, 0x2 ;  /* 0x000000063b3b7211 */ /* 0x000fe200078f10ff */
[----:B------:R-:W-:Y:S01]  /*18180*/  IMAD R5, R5, c[0x0][0x1e0], RZ ;  /* 0x0000780005057a24 */ /* 0x000fe200078e02ff */
[----:B------:R-:W-:-:S02]  /*18190*/  LOP3.LUT P1, RZ, R61, 0x3, RZ, 0xc0, !PT ;  /* 0x000000033dff7812 */ /* 0x000fc4000782c0ff */
[----:B------:R-:W-:Y:S01]  /*181a0*/  SHF.R.S32.HI R58, RZ, 0x1f, R61 ;  /* 0x0000001fff3a7819 */ /* 0x000fe2000001143d */
[----:B------:R-:W-:Y:S01]  /*181b0*/  IMAD R5, R0, c[0x0][0x1e4], R5 ;  /* 0x0000790000057a24 */ /* 0x000fe200078e0205 */
[----:B------:R-:W-:Y:S02]  /*181c0*/  LOP3.LUT R59, R59, 0xffffffc, RZ, 0xc0, !PT ;  /* 0x0ffffffc3b3b7812 */ /* 0x000fe400078ec0ff */
        /* <DEDUP_REMOVED lines=34> */
.L_x_3634:
[----:B---34-:R-:W-:Y:S05]  /*183f0*/  BSYNC B0 ;  /* 0x0000000000007941 */ /* 0x018fea0003800000 */
.L_x_3633:
[----:B------:R-:W3:Y:S01]  /*18400*/  S2R R5, SR_CTAID.X ;  /* 0x0000000000057919 */ /* 0x000ee20000002500 */
[----:B------:R-:W-:Y:S01]  /*18410*/  LEA.HI R7, R7, R4, RZ, 0x3 ;  /* 0x0000000407077211 */ /* 0x000fe200078f18ff */
[----:B------:R-:W-:Y:S03]  /*18420*/  BSSY B0, `(.L_x_3635) ;  /* 0x000001e000007945 */ /* 0x000fe60003800000 */
[----:B------:R-:W-:-:S05]  /*18430*/  LOP3.LUT R7, R7, 0xfffffff8, RZ, 0xc0, !PT ;  /* 0xfffffff807077812 */ /* 0x000fca00078ec0ff */
[----:B------:R-:W-:-:S04]  /*18440*/  IMAD.IADD R4, R4, 0x1, -R7 ;  /* 0x0000000104047824 */ /* 0x000fc800078e0a07 */
[----:B------:R-:W-:Y:S01]  /*18450*/  IMAD.SHL.U32 R6, R4, 0x8, RZ ;  /* 0x0000000804067824 */ /* 0x000fe200078e00ff */
[----:B------:R-:W-:-:S04]  /*18460*/  SHF.R.S32.HI R4, RZ, 0x1f, R3 ;  /* 0x0000001fff047819 */ /* 0x000fc80000011403 */
[----:B------:R-:W-:Y:S01]  /*18470*/  SHF.R.S32.HI R7, RZ, 0x1f, R6 ;  /* 0x0000001fff077819 */ /* 0x000fe20000011406 */
[----:B------:R-:W-:Y:S01]  /*18480*/  IMAD R4, R4, c[0x0][0x1f0], RZ ;  /* 0x00007c0004047a24 */ /* 0x000fe200078e02ff */
[----:B---3--:R-:W-:-:S03]  /*18490*/  SHF.L.U32 R5, R5, 0x6, RZ ;  /* 0x0000000605057819 */ /* 0x008fc600000006ff */
[----:B------:R-:W-:Y:S01]  /*184a0*/  IMAD R4, R3, c[0x0][0x1f4], R4 ;  /* 0x00007d0003047a24 */ /* 0x000fe200078e0204 */
[----:B------:R-:W-:Y:S01]  /*184b0*/  SHF.R.S32.HI R2, RZ, 0x1f, R5 ;  /* 0x0000001fff027819 */ /* 0x000fe20000011405 */
[----:B------:R-:W-:-:S04]  /*184c0*/  IMAD.WIDE.U32 R6, R5, c[0x0][0x1e8], R6 ;  /* 0x00007a0005067a25 */ /* 0x000fc800078e0006 */
[----:B------:R-:W-:Y:S01]  /*184d0*/  IMAD R2, R2, c[0x0][0x1e8], RZ ;  /* 0x00007a0002027a24 */ /* 0x000fe200078e02ff */
[----:B------:R-:W-:-:S03]  /*184e0*/  IADD3 R6, P0, R0, R6, RZ ;  /* 0x0000000600067210 */ /* 0x000fc60007f1e0ff */
[C---:B------:R-:W-:Y:S01]  /*184f0*/  IMAD R2, R5.reuse, c[0x0][0x1ec], R2 ;  /* 0x00007b0005027a24 */ /* 0x040fe200078e0202 */
[----:B------:R-:W-:-:S04]  /*18500*/  IADD3 R5, -R5, R204, RZ ;  /* 0x000000cc05057210 */ /* 0x000fc80007ffe1ff */
[----:B------:R-:W-:Y:S02]  /*18510*/  IADD3.X R7, R205, R2, R7, P0, !PT ;  /* 0x00000002cd077210 */ /* 0x000fe400007fe407 */
[----:B------:R-:W-:-:S03]  /*18520*/  ISETP.GE.AND P0, PT, R206, R5, PT ;  /* 0x00000005ce00720c */ /* 0x000fc60003f06270 */
[----:B------:R-:W-:-:S04]  /*18530*/  IMAD.WIDE.U32 R6, R3, c[0x0][0x1f0], R6 ;  /* 0x00007c0003067a25 */ /* 0x000fc800078e0006 */
[----:B------:R-:W-:-:S06]  /*18540*/  IMAD.IADD R57, R4, 0x1, R7 ;  /* 0x0000000104397824 */ /* 0x000fcc00078e0207 */
        /* <DEDUP_REMOVED lines=9> */
[----:B------:R3:W-:Y:S04]  /*185e0*/  STG.E.128 [R2.64+0x80], R32 ;  /* 0x0000802002007986 */ /* 0x0007e8000c101d06 */
[----:B-1----:R3:W-:Y:S02]  /*185f0*/  STG.E.128 [R2.64+0x100], R16 ;  /* 0x0001001002007986 */ /* 0x0027e4000c101d06 */
.L_x_3636:
[----:B------:R-:W-:Y:S05]  /*18600*/  BSYNC B0 ;  /* 0x0000000000007941 */ /* 0x000fea0003800000 */
.L_x_3635:
[----:B------:R-:W-:Y:S01]  /*18610*/  IADD3 R0, R206, 0x10, RZ ;  /* 0x00000010ce007810 */ /* 0x000fe20007ffe0ff */
[----:B------:R-:W-:Y:S03]  /*18620*/  BSSY B0, `(.L_x_3637) ;  /* 0x0000010000007945 */ /* 0x000fe60003800000 */
[----:B------:R-:W-:-:S13]  /*18630*/  ISETP.GE.AND P0, PT, R0, R5, PT ;  /* 0x000000050000720c */ /* 0x000fda0003f06270 */
[----:B------:R-:W-:Y:S05]  /*18640*/  @P0 BRA `(.L_x_3638) ;  /* 0x000000d000000947 */ /* 0x000fea0003800000 */
[----:B---3--:R-:W-:Y:S01]  /*18650*/  IADD3 R3, P0, R206, 0x10, RZ ;  /* 0x00000010ce037810 */ /* 0x008fe20007f1e0ff */
        /* <DEDUP_REMOVED lines=10> */
[----:B------:R1:W-:Y:S04]  /*18700*/  STG.E.128 [R2.64+0x80], R28 ;  /* 0x0000801c02007986 */ /* 0x0003e8000c101d06 */
[----:B------:R1:W-:Y:S02]  /*18710*/  STG.E.128 [R2.64+0x100], R12 ;  /* 0x0001000c02007986 */ /* 0x0003e4000c101d06 */
.L_x_3638:
[----:B------:R-:W-:Y:S05]  /*18720*/  BSYNC B0 ;  /* 0x0000000000007941 */ /* 0x000fea0003800000 */
.L_x_3637:
[----:B------:R-:W-:Y:S01]  /*18730*/  IADD3 R0, R206, 0x20, RZ ;  /* 0x00000020ce007810 */ /* 0x000fe20007ffe0ff */
[----:B------:R-:W-:Y:S03]  /*18740*/  BSSY B0, `(.L_x_3639) ;  /* 0x0000010000007945 */ /* 0x000fe60003800000 */
[----:B------:R-:W-:-:S13]  /*18750*/  ISETP.GE.AND P0, PT, R0, R5, PT ;  /* 0x000000050000720c */ /* 0x000fda0003f06270 */
[----:B------:R-:W-:Y:S05]  /*18760*/  @P0 BRA `(.L_x_3640) ;  /* 0x000000d000000947 */ /* 0x000fea0003800000 */
[----:B-1-3--:R-:W-:Y:S01]  /*18770*/  IADD3 R3, P0, R206, 0x20, RZ ;  /* 0x00000020ce037810 */ /* 0x00afe20007f1e0ff */
        /* <DEDUP_REMOVED lines=12> */
.L_x_3640:
[----:B------:R-:W-:Y:S05]  /*18840*/  BSYNC B0 ;  /* 0x0000000000007941 */ /* 0x000fea0003800000 */
.L_x_3639:
[----:B------:R-:W-:-:S04]  /*18850*/  IADD3 R0, R206, 0x30, RZ ;  /* 0x00000030ce007810 */ /* 0x000fc80007ffe0ff */
[----:B------:R-:W-:-:S13]  /*18860*/  ISETP.GE.AND P0, PT, R0, R5, PT ;  /* 0x000000050000720c */ /* 0x000fda0003f06270 */
[----:B------:R-:W-:Y:S05]  /*18870*/  @P0 EXIT ;  /* 0x000000000000094d */ /* 0x000fea0003800000 */
[----:B------:R-:W-:Y:S01]  /*18880*/  IADD3 R0, P0, R206, 0x30, RZ ;  /* 0x00000030ce007810 */ /* 0x000fe20007f1e0ff */
[----:B------:R-:W-:Y:S01]  /*18890*/  IMAD.MOV.U32 R4, RZ, RZ, R6 ;  /* 0x000000ffff047224 */ /* 0x000fe200078e0006 */
[----:B------:R-:W-:-:S03]  /*188a0*/  MOV R5, R57 ;  /* 0x0000003900057202 */ /* 0x000fc60000000f00 */
[----:B-1-3--:R-:W-:Y:S02]  /*188b0*/  IMAD.X R3, RZ, RZ, R207, P0 ;  /* 0x000000ffff037224 */ /* 0x00afe400000e06cf */
        /* <DEDUP_REMOVED lines=10> */
.L_x_3641:
        /* <DEDUP_REMOVED lines=10> */
.L_x_7372:


//--------------------- .text._ZN5flash24flash_fwd_splitkv_kernelI23Flash_fwd_kernel_traitsILi192ELi64ELi64ELi4ELb0ELb0EN7cutlass6half_tE19Flash_kernel_traitsILi192ELi64ELi64ELi4ES3_EELb0ELb0ELb0ELb0ELb1ELb1ELb0ELb1EEEvNS_16Flash_fwd_paramsE --------------------------
	.section	.text._ZN5flash24flash_fwd_splitkv_kernelI23Flash_fwd_kernel_traitsILi192ELi64ELi64ELi4ELb0ELb0EN7cutlass6half_tE19Flash_kernel_traitsILi192ELi64ELi64ELi4ES3_EELb0ELb0ELb0ELb0ELb1ELb1ELb0ELb1EEEvNS_16Flash_fwd_paramsE,"ax",@progbits
	.sectioninfo	@"SHI_REGISTERS=239"
	.align	128
        .global         _ZN5flash24flash_fwd_splitkv_kernelI23Flash_fwd_kernel_traitsILi192ELi64ELi64ELi4ELb0ELb0EN7cutlass6half_tE19Flash_kernel_traitsILi192ELi64ELi64ELi4ES3_EELb0ELb0ELb0ELb0ELb1ELb1ELb0ELb1EEEvNS_16Flash_fwd_paramsE
        .type           _ZN5flash24flash_fwd_splitkv_kernelI23Flash_fwd_kernel_traitsILi192ELi64ELi64ELi4ELb0ELb0EN7cutlass6half_tE19Flash_kernel_traitsILi192ELi64ELi64ELi4ES3_EELb0ELb0ELb0ELb0ELb1ELb1ELb0ELb1EEEvNS_16Flash_fwd_paramsE,@function
        .size           _ZN5flash24flash_fwd_splitkv_kernelI23Flash_fwd_kernel_traitsILi192ELi64ELi64ELi4ELb0ELb0EN7cutlass6half_tE19Flash_kernel_traitsILi192ELi64ELi64ELi4ES3_EELb0ELb0ELb0ELb0ELb1ELb1ELb0ELb1EEEvNS_16Flash_fwd_paramsE,(.L_x_7373 - _ZN5flash24flash_fwd_splitkv_kernelI23Flash_fwd_kernel_traitsILi192ELi64ELi64ELi4ELb0ELb0EN7cutlass6half_tE19Flash_kernel_traitsILi192ELi64ELi64ELi4ES3_EELb0ELb0ELb0ELb0ELb1ELb1ELb0ELb1EEEvNS_16Flash_fwd_paramsE)
        .other          _ZN5flash24flash_fwd_splitkv_kernelI23Flash_fwd_kernel_traitsILi192ELi64ELi64ELi4ELb0ELb0EN7cutlass6half_tE19Flash_kernel_traitsILi192ELi64ELi64ELi4ES3_EELb0ELb0ELb0ELb0ELb1ELb1ELb0ELb1EEEvNS_16Flash_fwd_paramsE,@"STO_CUDA_ENTRY STV_DEFAULT"
_ZN5flash24flash_fwd_splitkv_kernelI23Flash_fwd_kernel_traitsILi192ELi64ELi64ELi4ELb0ELb0EN7cutlass6half_tE19Flash_kernel_traitsILi192ELi64ELi64ELi4ES3_EELb0ELb0ELb0ELb0ELb1ELb1ELb0ELb1EEEvNS_16Flash_fwd_paramsE:
.text._ZN5flash24flash_fwd_splitkv_kernelI23Flash_fwd_kernel_traitsILi192ELi64ELi64ELi4ELb0ELb0EN7cutlass6half_tE19Flash_kernel_traitsILi192ELi64ELi64ELi4ES3_EELb0ELb0ELb0ELb0ELb1ELb1ELb0ELb1EEEvNS_16Flash_fwd_paramsE:
        /* <DEDUP_REMOVED lines=37> */
.L_x_3642:
[----:B---34-:R-:W-:Y:S02]  /*0250*/  MOV R83, c[0x0][0x218] ;  /* 0x0000860000537a02 */ /* 0x018fe40000000f00 */
.L_x_3643:
        /* <DEDUP_REMOVED lines=69> */
.L_x_3646:
[----:B------:R-:W-:Y:S05]  /*06b0*/  BSYNC B0 ;  /* 0x0000000000007941 */ /* 0x000fea0003800000 */
.L_x_3645:
        /* <DEDUP_REMOVED lines=17> */
.L_x_3648:
[----:B------:R-:W-:Y:S05]  /*07d0*/  BSYNC B0 ;  /* 0x0000000000007941 */ /* 0x000fea0003800000 */
.L_x_3647:
        /* <DEDUP_REMOVED lines=17> */
.L_x_3650:
[----:B------:R-:W-:Y:S05]  /*08f0*/  BSYNC B0 ;  /* 0x0000000000007941 */ /* 0x000fea0003800000 */
.L_x_3649:
        /* <DEDUP_REMOVED lines=16> */
.L_x_3652:
[----:B------:R-:W-:Y:S05]  /*0a00*/  BSYNC B0 ;  /* 0x0000000000007941 */ /* 0x000fea0003800000 */
.L_x_3651:
        /* <DEDUP_REMOVED lines=19> */
.L_x_3644:
        /* <DEDUP_REMOVED lines=50> */
[----:B---3--:R-:W-:Y:S01]  /*0e60*/  IADD3 R2, RZ, -R9, RZ ;  /* 0x80000009ff027210 */ /* 0x008fe20007ffe0ff */
[----:B------:R-:W-:-:S04]  /*0e70*/  IMAD.MOV.U32 R8, RZ, RZ, RZ ;  /* 0x000000ffff087224 */ /* 0x000fc800078e00ff */
[----:B------:R-:W-:Y:S01]  /*0e80*/  IMAD R6, R2, R4, RZ ;  /* 0x0000000402067224 */ /* 0x000fe200078e02ff */
[----:B------:R-:W-:-:S03]  /*0e90*/  IABS R2, R136 ;  /* 0x0000008800027213 */ /* 0x000fc60000000000 */
[----:B------:R-:W-:Y:S01]  /*0ea0*/  IMAD.HI.U32 R9, R9, R6, R8 ;  /* 0x0000000609097227 */ /* 0x000fe200078e0008 */
[----:B------:R-:W-:-:S05]  /*0eb0*/  MOV R6, R2 ;  /* 0x0000000200067202 */ /* 0x000fca0000000f00 */
        /* <DEDUP_REMOVED lines=11> */
[----:B-1----:R-:W-:-:S03]  /*0f70*/  SHF.R.S32.HI R13, RZ, 0x1f, R11 ;  /* 0x0000001fff0d7819 */ /* 0x002fc6000001140b */
        /* <DEDUP_REMOVED lines=15> */
[----:B------:R-:W-:Y:S01]  /*1070*/  IMAD.WIDE.U32 R6, R11, c[0x0][0x198], R8 ;  /* 0x000066000b067a25 */ /* 0x000fe200078e0008 */
[----:B------:R-:W-:-:S03]  /*1080*/  IADD3 R21, R23, R21, RZ ;  /* 0x0000001517157210 */ /* 0x000fc60007ffe0ff */
[----:B------:R-:W-:Y:S01]  /*1090*/  IMAD.MOV.U32 R8, RZ, RZ, R6 ;  /* 0x000000ffff087224 */ /* 0x000fe200078e0006 */
[----:B------:R-:W-:Y:S01]  /*10a0*/  IADD3 R9, R7, R4, RZ ;  /* 0x0000000407097210 */ /* 0x000fe20007ffe0ff */
[----:B------:R-:W-:-:S04]  /*10b0*/  IMAD R7, R119, c[0x0][0x1b0], RZ ;  /* 0x00006c0077077a24 */ /* 0x000fc800078e02ff */
[----:B------:R-:W-:-:S04]  /*10c0*/  IMAD.WIDE.U32 R8, R2, c[0x0][0x1b0], R8 ;  /* 0x00006c0002087a25 */ /* 0x000fc800078e0008 */
[----:B------:R-:W-:Y:S01]  /*10d0*/  IMAD R7, R2, c[0x0][0x1b4], R7 ;  /* 0x00006d0002077a24 */ /* 0x000fe200078e0207 */
[----:B------:R-:W-:-:S03]  /*10e0*/  MOV R0, R8 ;  /* 0x0000000800007202 */ /* 0x000fc60000000f00 */
[----:B------:R-:W-:Y:S01]  /*10f0*/  IMAD.IADD R7, R9, 0x1, R7 ;  /* 0x0000000109077824 */ /* 0x000fe200078e0207 */
[----:B------:R-:W-:Y:S05]  /*1100*/  BRA `(.L_x_3654) ;  /* 0x0000042000007947 */ /* 0x000fea0003800000 */
.L_x_3653:
        /* <DEDUP_REMOVED lines=16> */
.L_x_3655:
[----:B------:R-:W-:Y:S01]  /*1210*/  IABS R8, c[0x0][0x1c8] ;  /* 0x0000720000087a13 */ /* 0x000fe20000000000 */
[----:B------:R-:W-:-:S03]  /*1220*/  @P4 IMAD.IADD R21, R4, 0x1, R21 ;  /* 0x0000000104154824 */ /* 0x000fc600078e0215 */
[----:B------:R-:W1:Y:S01]  /*1230*/  I2F.RP R12, R8 ;  /* 0x00000008000c7306 */ /* 0x000e620000209400 */
[----:B------:R-:W-:-:S04]  /*1240*/  @P4 IMAD.WIDE.U32 R22, R21, c[0x0][0x1a0], RZ ;  /* 0x0000680015164a25 */ /* 0x000fc800078e00ff */
[----:B------:R-:W-:-:S03]  /*1250*/  @P4 IMAD R21, R21, c[0x0][0x1a4], R23 ;  /* 0x0000690015154a24 */ /* 0x000fc600078e0217 */
        /* <DEDUP_REMOVED lines=22> */
[----:B------:R-:W-:Y:S01]  /*13c0*/  @P2 IADD3 R2, R2, 0x1, RZ ;  /* 0x0000000102022810 */ /* 0x000fe20007ffe0ff */
[----:B------:R-:W-:Y:S02]  /*13d0*/  IMAD.MOV.U32 R16, RZ, RZ, R6 ;  /* 0x000000ffff107224 */ /* 0x000fe400078e0006 */
[----:B------:R-:W-:Y:S01]  /*13e0*/  IMAD R0, R11, c[0x0][0x19c], R0 ;  /* 0x000067000b007a24 */ /* 0x000fe200078e0200 */
[----:B------:R-:W-:Y:S02]  /*13f0*/  @!P1 IADD3 R2, -R2, RZ, RZ ;  /* 0x000000ff02029210 */ /* 0x000fe40007ffe1ff */
[----:B------:R-:W-:Y:S02]  /*1400*/  @!P0 LOP3.LUT R2, RZ, c[0x0][0x1c8], RZ, 0x33, !PT ;  /* 0x00007200ff028a12 */ /* 0x000fe400078e33ff */
[----:B------:R-:W-:-:S02]  /*1410*/  IADD3 R17, R7, R0, RZ ;  /* 0x0000000007117210 */ /* 0x000fc40007ffe0ff */
[----:B------:R-:W-:-:S03]  /*1420*/  SHF.R.S32.HI R119, RZ, 0x1f, R2 ;  /* 0x0000001fff777819 */ /* 0x000fc60000011402 */
[----:B------:R-:W-:-:S04]  /*1430*/  IMAD.WIDE.U32 R16, R2, c[0x0][0x1b0], R16 ;  /* 0x00006c0002107a25 */ /* 0x000fc800078e0010 */
[----:B------:R-:W-:Y:S01]  /*1440*/  IMAD R7, R119, c[0x0][0x1b0], RZ ;  /* 0x00006c0077077a24 */ /* 0x000fe200078e02ff */
[----:B------:R-:W-:-:S03]  /*1450*/  MOV R0, R16 ;  /* 0x0000001000007202 */ /* 0x000fc60000000f00 */
        /* <DEDUP_REMOVED lines=13> */
.L_x_3654:
        /* <DEDUP_REMOVED lines=16> */
[----:B------:R-:W-:Y:S01]  /*1630*/  @!P0 IMAD.WIDE.U32 R18, R5, c[0x0][0x178], RZ ;  /* 0x00005e0005128a25 */ /* 0x000fe200078e00ff */
[----:B------:R-:W-:Y:S02]  /*1640*/  LEA.HI R80, R80, R83, RZ, 0x6 ;  /* 0x0000005350507211 */ /* 0x000fe400078f30ff */
[----:B------:R-:W-:Y:S01]  /*1650*/  SHF.L.U64.HI R53, R144, R109, c[0x0][0x19c] ;  /* 0x0000670090357619 */ /* 0x000fe2000001026d */
[----:B------:R-:W-:Y:S01]  /*1660*/  @P0 IMAD R9, R213, c[0x0][0x194], R17 ;  /* 0x00006500d5090a24 */ /* 0x000fe200078e0211 */
[----:B------:R-:W-:Y:S01]  /*1670*/  SHF.R.S32.HI R80, RZ, 0x6, R80 ;  /* 0x00000006ff507819 */ /* 0x000fe20000011450 */
[----:B------:R-:W-:Y:S01]  /*1680*/  @!P0 IMAD R8, R3, c[0x0][0x178], RZ ;  /* 0x00005e0003088a24 */ /* 0x000fe200078e02ff */
[----:B------:R-:W-:Y:S01]  /*1690*/  SHF.R.S32.HI R127, RZ, 0x1, R128 ;  /* 0x00000001ff7f7819 */ /* 0x000fe20000011480 */
[----:B------:R-:W-:Y:S01]  /*16a0*/  IMAD.IADD R56, R55, 0x1, -R56 ;  /* 0x0000000137387824 */ /* 0x000fe200078e0a38 */
[----:B------:R-:W-:Y:S01]  /*16b0*/  IMNMX R80, RZ, R80, !PT ;  /* 0x00000050ff507217 */ /* 0x000fe20007800200 */
[----:B------:R-:W-:-:S02]  /*16c0*/  IMAD.SHL.U32 R17, R214, 0x40, RZ ;  /* 0x00000040d6117824 */ /* 0x000fc400078e00ff */
[----:B------:R-:W-:Y:S01]  /*16d0*/  @P0 IMAD.MOV.U32 R4, RZ, RZ, R16 ;  /* 0x000000ffff040224 */ /* 0x000fe200078e0010 */
[----:B------:R-:W-:Y:S01]  /*16e0*/  ISETP.GT.AND P2, PT, R133, R80, PT ;  /* 0x000000508500720c */ /* 0x000fe20003f44270 */
[----:B------:R-:W-:Y:S01]  /*16f0*/  @!P0 IMAD.MOV.U32 R4, RZ, RZ, R18 ;  /* 0x000000ffff048224 */ /* 0x000fe200078e0012 */
[----:B------:R-:W-:Y:S01]  /*1700*/  LOP3.LUT R17, R17, 0x1c0, RZ, 0xc0, !PT ;  /* 0x000001c011117812 */ /* 0x000fe200078ec0ff */
[----:B------:R-:W-:Y:S02]  /*1710*/  @!P0 IMAD R8, R5, c[0x0][0x17c], R8 ;  /* 0x00005f0005088a24 */ /* 0x000fe400078e0208 */
[----:B------:R-:W-:Y:S01]  /*1720*/  IMAD.SHL.U32 R18, R56, 0x8, RZ ;  /* 0x0000000838127824 */ /* 0x000fe200078e00ff */
[----:B------:R-:W-:Y:S01]  /*1730*/  SHF.R.U32.HI R130, RZ, 0x3, R17 ;  /* 0x00000003ff827819 */ /* 0x000fe20000011611 */
[----:B------:R-:W-:Y:S01]  /*1740*/  IMAD.WIDE R14, R15, 0x40, R214 ;  /* 0x000000400f0e7825 */ /* 0x000fe200078e02d6 */
[----:B------:R-:W-:Y:S02]  /*1750*/  @!P0 IADD3 R9, R19, R8, RZ ;  /* 0x0000000813098210 */ /* 0x000fe40007ffe0ff */
[--C-:B------:R-:W-:Y:S01]  /*1760*/  LOP3.LUT R23, R17, 0x38, R18.reuse, 0xf8, !PT ;  /* 0x0000003811177812 */ /* 0x100fe200078ef812 */
[----:B------:R-:W-:Y:S01]  /*1770*/  IMAD R17, R119, c[0x0][0x1b8], RZ ;  /* 0x00006e0077117a24 */ /* 0x000fe200078e02ff */
[----:B------:R-:W-:Y:S01]  /*1780*/  SHF.R.S32.HI R19, RZ, 0x1f, R18 ;  /* 0x0000001fff137819 */ /* 0x000fe20000011412 */
[----:B------:R-:W-:Y:S01]  /*1790*/  IMAD.SHL.U32 R54, R144, 0x10, RZ ;  /* 0x0000001090367824 */ /* 0x000fe200078e00ff */
[----:B------:R-:W-:Y:S01]  /*17a0*/  IADD3 R16, P1, R18, R4, RZ ;  /* 0x0000000412107210 */ /* 0x000fe20007f3e0ff */
[----:B------:R-:W-:Y:S01]  /*17b0*/  IMAD R20, R2, c[0x0][0x1bc], R17 ;  /* 0x00006f0002147a24 */ /* 0x000fe200078e0211 */
[----:B------:R-:W-:Y:S01]  /*17c0*/  IADD3 R22, P0, R18, R22, RZ ;  /* 0x0000001612167210 */ /* 0x000fe20007f1e0ff */
[----:B------:R-:W-:Y:S01]  /*17d0*/  IMAD.SHL.U32 R126, R56, 0x4, RZ ;  /* 0x00000004387e7824 */ /* 0x000fe200078e00ff */
[----:B------:R-:W-:Y:S01]  /*17e0*/  LOP3.LUT R130, R23, R130, RZ, 0x3c, !PT ;  /* 0x0000008217827212 */ /* 0x000fe200078e3cff */
[C---:B------:R-:W-:Y:S01]  /*17f0*/  IMAD.X R17, R19.reuse, 0x1, R9, P1 ;  /* 0x0000000113117824 */ /* 0x040fe200008e0609 */
[----:B------:R-:W-:Y:S01]  /*1800*/  IADD3.X R23, R19, R21, RZ, P0, !PT ;  /* 0x0000001513177210 */ /* 0x000fe200007fe4ff */
[----:B------:R-:W-:Y:S01]  /*1810*/  IMAD R9, R15, c[0x0][0x190], RZ ;  /* 0x000064000f097a24 */ /* 0x000fe200078e02ff */
[----:B------:R-:W-:-:S02]  /*1820*/  IADD3 R11, P0, R214, R11, RZ ;  /* 0x0000000bd60b7210 */ /* 0x000fc40007f1e0ff */
[----:B------:R-:W-:Y:S01]  /*1830*/  IADD3 R134, P1, R18, R0, RZ ;  /* 0x0000000012867210 */ /* 0x000fe20007f3e0ff */
[----:B------:R-:W-:Y:S01]  /*1840*/  IMAD R9, R14, c[0x0][0x194], R9 ;  /* 0x000065000e097a24 */ /* 0x000fe200078e0209 */
[----:B------:R-:W-:Y:S01]  /*1850*/  IADD3.X R4, R215, R13, RZ, P0, !PT ;  /* 0x0000000dd7047210 */ /* 0x000fe200007fe4ff */
[----:B------:R-:W-:Y:S01]  /*1860*/  IMAD.WIDE.U32 R22, R2, c[0x0][0x1b8], R22 ;  /* 0x00006e0002167a25 */ /* 0x000fe200078e0016 */
[----:B------:R-:W-:Y:S02]  /*1870*/  LOP3.LUT R8, R59, 0xfffffff0, RZ, 0xc0, !PT ;  /* 0xfffffff03b087812 */ /* 0x000fe400078ec0ff */
[----:B------:R-:W-:Y:S01]  /*1880*/  LEA.HI R13, R6, R55, RZ, 0x6 ;  /* 0x00000037060d7211 */ /* 0x000fe200078f30ff */
[----:B------:R-:W-:Y:S01]  /*1890*/  IMAD.WIDE.U32 R14, R14, c[0x0][0x190], R16 ;  /* 0x000064000e0e7a25 */ /* 0x000fe200078e0010 */
[----:B------:R-:W-:Y:S02]  /*18a0*/  SHF.R.S32.HI R6, RZ, 0x1f, R136 ;  /* 0x0000001fff067819 */ /* 0x000fe40000011488 */
[----:B------:R-:W-:Y:S01]  /*18b0*/  MOV R0, c[0x0][0x1a0] ;  /* 0x0000680000007a02 */ /* 0x000fe20000000f00 */
[----:B------:R-:W-:Y:S01]  /*18c0*/  IMAD.IADD R21, R23, 0x1, R20 ;  /* 0x0000000117157824 */ /* 0x000fe200078e0214 */
[----:B------:R-:W-:Y:S01]  /*18d0*/  SHF.L.U32 R13, R13, 0x3, RZ ;  /* 0x000000030d0d7819 */ /* 0x000fe200000006ff */
[----:B------:R-:W-:Y:S01]  /*18e0*/  IMAD.IADD R15, R15, 0x1, R9 ;  /* 0x000000010f0f7824 */ /* 0x000fe200078e0209 */
[----:B------:R-:W-:Y:S01]  /*18f0*/  SHF.L.U64.HI R124, R0, R109, c[0x0][0x1a4] ;  /* 0x00006900007c7619 */ /* 0x000fe2000001026d */
[----:B------:R-:W-:Y:S01]  /*1900*/  IMAD.MOV.U32 R20, RZ, RZ, R22 ;  /* 0x000000ffff147224 */ /* 0x000fe200078e0016 */
[----:B------:R-:W-:Y:S01]  /*1910*/  LOP3.LUT R130, R130, 0xfffffe00, R13, 0xf8, !PT ;  /* 0xfffffe0082827812 */ /* 0x000fe200078ef80d */
[----:B------:R-:W-:-:S02]  /*1920*/  IMAD R4, R4, c[0x0][0x1a0], RZ ;  /* 0x0000680004047a24 */ /* 0x000fc400078e02ff */
[----:B------:R-:W-:Y:S02]  /*1930*/  IMAD R9, R215, c[0x0][0x198], RZ ;  /* 0x00006600d7097a24 */ /* 0x000fe400078e02ff */
        /* <DEDUP_REMOVED lines=19> */
[----:B------:R-:W-:Y:S01]  /*1a70*/  IMAD.IADD R139, R137, 0x1, R139 ;  /* 0x00000001898b7824 */ /* 0x000fe200078e028b */
[----:B------:R-:W-:Y:S02]  /*1a80*/  IADD3.X R85, R85, c[0x0][0x16c], RZ, P1, !PT ;  /* 0x00005b0055557a10 */ /* 0x000fe40000ffe4ff */
[----:B------:R-:W-:Y:S01]  /*1a90*/  IADD3.X R87, R87, c[0x0][0x174], RZ, P0, !PT ;  /* 0x00005d0057577a10 */ /* 0x000fe200007fe4ff */
[----:B------:R-:W-:Y:S01]  /*1aa0*/  IMAD.IADD R129, R8, 0x1, -R129 ;  /* 0x0000000108817824 */ /* 0x000fe200078e0a81 */
[----:B------:R-:W-:Y:S01]  /*1ab0*/  MOV R208, R84 ;  /* 0x0000005400d07202 */ /* 0x000fe20000000f00 */
[----:B------:R-:W-:Y:S01]  /*1ac0*/  IMAD.MOV.U32 R207, RZ, RZ, R85 ;  /* 0x000000ffffcf7224 */ /* 0x000fe200078e0055 */
[----:B------:R-:W-:Y:S01]  /*1ad0*/  MOV R210, R86 ;  /* 0x0000005600d27202 */ /* 0x000fe20000000f00 */
[----:B------:R-:W-:Y:S02]  /*1ae0*/  IMAD.MOV.U32 R211, RZ, RZ, R87 ;  /* 0x000000ffffd37224 */ /* 0x000fe400078e0057 */
        /* <DEDUP_REMOVED lines=80> */
[C---:B------:R-:W-:Y:S01]  /*1ff0*/  IADD3 R76, R81.reuse, 0x40, RZ ;  /* 0x00000040514c7810 */ /* 0x040fe20007ffe0ff */
[----:B------:R-:W-:Y:S01]  /*2000*/  IMAD.X R97, R88, 0x1, R88, P5 ;  /* 0x0000000158617824 */ /* 0x000fe200028e0658 */
[----:B------:R-:W-:Y:S01]  /*2010*/  IADD3 R72, R81, 0x80, RZ ;  /* 0x0000008051487810 */ /* 0x000fe20007ffe0ff */
[----:B------:R-:W-:Y:S01]  /*2020*/  IMAD.X R108, R53, 0x1, R100, P0 ;  /* 0x00000001356c7824 */ /* 0x000fe200000e0664 */
        /* <DEDUP_REMOVED lines=23> */
[C---:B------:R-:W-:Y:S01]  /*21a0*/  IMAD.IADD R66, R81.reuse, 0x1, R70 ;  /* 0x0000000151427824 */ /* 0x040fe200078e0246 */
[----:B------:R-:W-:Y:S01]  /*21b0*/  SHF.L.U64.HI R111, R112, 0x1, R111 ;  /* 0x00000001706f7819 */ /* 0x000fe2000001026f */
[----:B------:R-:W-:Y:S01]  /*21c0*/  IMAD.IADD R64, R81, 0x1, R68 ;  /* 0x0000000151407824 */ /* 0x000fe200078e0244 */
[----:B------:R-:W-:Y:S01]  /*21d0*/  SHF.L.U64.HI R109, R110, 0x1, R109 ;  /* 0x000000016e6d7819 */ /* 0x000fe2000001026d */
[----:B------:R-:W-:Y:S01]  /*21e0*/  IMAD.X R97, RZ, RZ, R97, P2 ;  /* 0x000000ffff617224 */ /* 0x000fe200010e0661 */
[----:B------:R-:W-:Y:S01]  /*21f0*/  IADD3 R122, P2, R122, c[0x0][0x2a8], RZ ;  /* 0x0000aa007a7a7a10 */ /* 0x000fe20007f5e0ff */
[--C-:B------:R-:W-:Y:S01]  /*2200*/  IMAD.X R101, R93, 0x1, R88.reuse, P0 ;  /* 0x000000015d657824 */ /* 0x100fe200000e0658 */
        /* <DEDUP_REMOVED lines=26> */
.L_x_3702:
[----:B------:R-:W-:Y:S01]  /*23b0*/  IMAD.SHL.U32 R17, R13, 0x40, RZ ;  /* 0x000000400d117824 */ /* 0x000fe200078e00ff */
[----:B------:R-:W-:Y:S04]  /*23c0*/  ISETP.NE.AND P6, PT, RZ, UR4, PT ;  /* 0x00000004ff007c0c */ /* 0x000fe8000bfc5270 */
[----:B------:R-:W-:Y:S05]  /*23d0*/  IADD3 R16, R17, -0x40, RZ ;  /* 0xffffffc011107810 */ /* 0x000fea0007ffe0ff */
[--C-:B----4-:R-:W-:Y:S02]  /*23e0*/  IMAD.IADD R23, R57, 0x1, -R16.reuse ;  /* 0x0000000139177824 */ /* 0x110fe400078e0a10 */
[----:B------:R-:W-:Y:S03]  /*23f0*/  IMAD.IADD R3, R83, 0x1, -R16 ;  /* 0x0000000153037824 */ /* 0x000fe600078e0a10 */
[-C--:B------:R-:W-:Y:S02]  /*2400*/  ISETP.GE.AND P1, PT, R214, R23.reuse, PT ;  /* 0x00000017d600720c */ /* 0x080fe40003f26270 */
[----:B------:R-:W-:Y:S02]  /*2410*/  ISETP.GE.AND P5, PT, R62, R23, PT ;  /* 0x000000173e00720c */ /* 0x000fe40003fa6270 */
[-C--:B------:R-:W-:Y:S02]  /*2420*/  ISETP.GE.AND P1, PT, R214, R3.reuse, !P1 ;  /* 0x00000003d600720c */ /* 0x080fe40004f26270 */
[----:B------:R-:W-:Y:S02]  /*2430*/  ISETP.GE.AND P5, PT, R62, R3, !P5 ;  /* 0x000000033e00720c */ /* 0x000fe40006fa6270 */
[CC--:B------:R-:W-:Y:S02]  /*2440*/  ISETP.GE.AND P4, PT, R61.reuse, R23.reuse, PT ;  /* 0x000000173d00720c */ /* 0x0c0fe40003f86270 */
[C---:B------:R-:W-:Y:S02]  /*2450*/  ISETP.GE.AND P2, PT, R60.reuse, R23, PT ;  /* 0x000000173c00720c */ /* 0x040fe40003f46270 */
[-C--:B------:R-:W-:Y:S02]  /*2460*/  ISETP.GE.AND P4, PT, R61, R3.reuse, !P4 ;  /* 0x000000033d00720c */ /* 0x080fe40006786270 */
[----:B------:R-:W-:Y:S03]  /*2470*/  ISETP.GE.AND P2, PT, R60, R3, !P2 ;  /* 0x000000033c00720c */ /* 0x000fe60005746270 */
[----:B------:R-:W2:Y:S02]  /*2480*/  @P1 LDG.E.128 R24, [R116.64] ;  /* 0x0000000674181981 */ /* 0x000ea4000c1e1d00 */
        /* <DEDUP_REMOVED lines=10> */
[----:B------:R-:W-:Y:S04]  /*2530*/  @P2 IADD3 R22, P0, R86, UR12, RZ ;  /* 0x0000000c56162c10 */ /* 0x000fe8000ff1e0ff */
[----:B------:R-:W-:Y:S01]  /*2540*/  @P2 IADD3.X R23, R87, UR11, RZ, P0, !PT ;  /* 0x0000000b57172c10 */ /* 0x000fe200087fe4ff */
[----:B--2---:R-:W-:Y:S04]  /*2550*/  @P1 STG.E.128 [R86.64], R24 ;  /* 0x0000001856001986 */ /* 0x004fe8000c101d06 */
[----:B------:R-:W2:Y:S04]  /*2560*/  @P1 LDG.E.128 R4, [R116.64+0x80] ;  /* 0x0000800674041981 */ /* 0x000ea8000c1e1d00 */
[----:B--2---:R1:W-:Y:S04]  /*2570*/  @P1 STG.E.128 [R86.64+0x80], R4 ;  /* 0x0000800456001986 */ /* 0x0043e8000c101d06 */
[----:B------:R2:W3:Y:S02]  /*2580*/  @P1 LDG.E.128 R8, [R116.64+0x100] ;  /* 0x0001000674081981 */ /* 0x0004e4000c1e1d00 */
[C---:B--2---:R-:W-:Y:S04]  /*2590*/  LEA R116, P0, R82.reuse, R116, 0x1 ;  /* 0x0000007452747211 */ /* 0x044fe800078008ff */
[----:B------:R-:W-:Y:S01]  /*25a0*/  LEA.HI.X.SX32 R117, R82, R117, 0x1, P0 ;  /* 0x0000007552757211 */ /* 0x000fe200000f0eff */
[----:B---3--:R2:W-:Y:S04]  /*25b0*/  @P1 STG.E.128 [R86.64+0x100], R8 ;  /* 0x0001000856001986 */ /* 0x0085e8000c101d06 */
[----:B------:R-:W3:Y:S04]  /*25c0*/  @P5 LDG.E.128 R28, [R32.64] ;  /* 0x00000006201c5981 */ /* 0x000ee8000c1e1d00 */
[----:B---3--:R-:W-:Y:S04]  /*25d0*/  @P5 STG.E.128 [R34.64], R28 ;  /* 0x0000001c22005986 */ /* 0x008fe8000c101d06 */
[----:B-1----:R-:W3:Y:S04]  /*25e0*/  @P5 LDG.E.128 R4, [R32.64+0x80] ;  /* 0x0000800620045981 */ /* 0x002ee8000c1e1d00 */
[----:B---3--:R1:W-:Y:S04]  /*25f0*/  @P5 STG.E.128 [R34.64+0x80], R4 ;  /* 0x0000800422005986 */ /* 0x0083e8000c101d06 */
[----:B------:R-:W3:Y:S04]  /*2600*/  @P5 LDG.E.128 R24, [R32.64+0x100] ;  /* 0x0001000620185981 */ /* 0x000ee8000c1e1d00 */
[----:B---3--:R3:W-:Y:S04]  /*2610*/  @P5 STG.E.128 [R34.64+0x100], R24 ;  /* 0x0001001822005986 */ /* 0x0087e8000c101d06 */
        /* <DEDUP_REMOVED lines=20> */
[----:B------:R-:W-:Y:S11]  /*2760*/  ISETP.GE.AND P1, PT, R15, UR4, PT ;  /* 0x000000040f007c0c */ /* 0x000ff6000bf26270 */
        /* <DEDUP_REMOVED lines=144> */
.L_x_3660:
[----:B------:R-:W-:Y:S05]  /*3070*/  BSYNC B0 ;  /* 0x0000000000007941 */ /* 0x000fea0003800000 */
.L_x_3659:
[----:B------:R-:W-:Y:S01]  /*3080*/  BSSY B0, `(.L_x_3661) ;  /* 0x000009f000007945 */ /* 0x000fe20003800000 */
[----:B------:R-:W-:-:S05]  /*3090*/  @!P5 BRA `(.L_x_3662) ;  /* 0x000009d00000d947 */ /* 0x000fca0003800000 */
[----:B------:R-:W-:Y:S02]  /*30a0*/  LEA R48, P1, R89, R118, 0x1 ;  /* 0x0000007659307211 */ /* 0x000fe400078208ff */
        /* <DEDUP_REMOVED lines=156> */
.L_x_3662:
[----:B------:R-:W-:Y:S05]  /*3a70*/  BSYNC B0 ;  /* 0x0000000000007941 */ /* 0x000fea0003800000 */
.L_x_3661:
[----:B------:R-:W-:Y:S01]  /*3a80*/  BSSY B0, `(.L_x_3663) ;  /* 0x00000a7000007945 */ /* 0x000fe20003800000 */
[----:B------:R-:W-:-:S05]  /*3a90*/  @!P4 BRA `(.L_x_3664) ;  /* 0x00000a500000c947 */ /* 0x000fca0003800000 */
[C---:B------:R-:W-:Y:S02]  /*3aa0*/  LEA R50, P1, R91.reuse, R118, 0x1 ;  /* 0x000000765b327211 */ /* 0x040fe400078208ff */
        /* <DEDUP_REMOVED lines=164> */
.L_x_3664:
[----:B------:R-:W-:Y:S05]  /*44f0*/  BSYNC B0 ;  /* 0x0000000000007941 */ /* 0x000fea0003800000 */
.L_x_3663:
[----:B------:R-:W-:Y:S01]  /*4500*/  BSSY B0, `(.L_x_3665) ;  /* 0x00000aa000007945 */ /* 0x000fe20003800000 */
[----:B------:R-:W-:-:S05]  /*4510*/  @!P2 BRA `(.L_x_3666) ;  /* 0x00000a800000a947 */ /* 0x000fca0003800000 */
[----:B-1----:R-:W-:Y:S02]  /*4520*/  MOV R47, 0x60 ;  /* 0x00000060002f7802 */ /* 0x002fe40000000f00 */
[----:B------:R-:W-:Y:S02]  /*4530*/  ISETP.GE.AND P0, PT, R18, UR4, PT ;  /* 0x0000000412007c0c */ /* 0x000fe4000bf06270 */
[C---:B------:R-:W-:Y:S01]  /*4540*/  SHF.L.U32 R51, R74.reuse, 0x1, RZ ;  /* 0x000000014a337819 */ /* 0x040fe200000006ff */
[C---:B------:R-:W-:Y:S01]  /*4550*/  IMAD.WIDE.U32 R146, R47.reuse, c[0x0][0x288], R118 ;  /* 0x0000a2002f927a25 */ /* 0x040fe200078e0076 */
        /* <DEDUP_REMOVED lines=8> */
[C---:B------:R-:W-:Y:S02]  /*45e0*/  LEA R148, P2, R102.reuse, R118, 0x1 ;  /* 0x0000007666947211 */ /* 0x040fe400078408ff */
[----:B------:R-:W-:Y:S02]  /*45f0*/  ISETP.GE.AND P1, PT, R15, UR4, PT ;  /* 0x000000040f007c0c */ /* 0x000fe4000bf26270 */
[----:B------:R-:W-:Y:S01]  /*4600*/  LEA.HI.X R149, R102, R119, R101, 0x1, P2 ;  /* 0x0000007766957211 */ /* 0x000fe200010f0c65 */
[----:B------:R1:W3:Y:S08]  /*4610*/  LDG.E.128 R24, [R146.64] ;  /* 0x0000000692187981 */ /* 0x0002f0000c1e1d00 */
        /* <DEDUP_REMOVED lines=56> */
[----:B------:R-:W-:Y:S01]  /*49a0*/  LEA.HI.X R147, R103, R85, R104, 0x1, P4 ;  /* 0x0000005567937211 */ /* 0x000fe200020f0c68 */
[----:B--2---:R-:W-:Y:S01]  /*49b0*/  @!P1 IMAD.MOV.U32 R34, RZ, RZ, R28 ;  /* 0x000000ffff229224 */ /* 0x004fe200078e001c */
[----:B------:R-:W-:Y:S02]  /*49c0*/  @!P1 MOV R25, R29 ;  /* 0x0000001d00199202 */ /* 0x000fe40000000f00 */
[----:B------:R-:W-:Y:S02]  /*49d0*/  @!P1 MOV R27, R30 ;  /* 0x0000001e001b9202 */ /* 0x000fe40000000f00 */
        /* <DEDUP_REMOVED lines=26> */
[-C--:B------:R-:W-:Y:S01]  /*4b80*/  @!P1 FMUL.FTZ R49, R37, R23.reuse ;  /* 0x0000001725319220 */ /* 0x080fe20000410000 */
[----:B------:R-:W-:Y:S01]  /*4b90*/  @!P1 MOV R28, R46 ;  /* 0x0000002e001c9202 */ /* 0x000fe20000000f00 */
[C---:B------:R-:W-:Y:S02]  /*4ba0*/  @!P1 FMUL.FTZ R8, R24.reuse, R23 ;  /* 0x0000001718089220 */ /* 0x040fe40000410000 */
[----:B------:R-:W-:Y:S02]  /*4bb0*/  @!P1 FFMA.FTZ R48, R25, R40, -R48 ;  /* 0x0000002819309223 */ /* 0x000fe40000010830 */
[-C--:B------:R-:W-:Y:S02]  /*4bc0*/  @!P1 FFMA.FTZ R49, R24, R41.reuse, -R49 ;  /* 0x0000002918319223 */ /* 0x080fe40000010831 */
[----:B------:R-:W-:Y:S02]  /*4bd0*/  @!P1 FFMA.FTZ R6, R39, R38, R6 ;  /* 0x0000002627069223 */ /* 0x000fe40000010006 */
[----:B------:R-:W-:Y:S02]  /*4be0*/  @!P1 FFMA.FTZ R7, R36, R40, R7 ;  /* 0x0000002824079223 */ /* 0x000fe40000010007 */
[----:B------:R-:W-:Y:S02]  /*4bf0*/  @!P1 FFMA.FTZ R47, R35, R38, -R47 ;  /* 0x00000026232f9223 */ /* 0x000fe4000001082f */
[----:B------:R-:W-:Y:S01]  /*4c00*/  @!P1 FFMA.FTZ R8, R37, R41, R8 ;  /* 0x0000002925089223 */ /* 0x000fe20000010008 */
[----:B------:R-:W-:Y:S02]  /*4c10*/  @!P1 F2FP.PACK_AB R48, R7, R48 ;  /* 0x000000300730923e */ /* 0x000fe400000000ff */
[----:B------:R-:W-:Y:S02]  /*4c20*/  @!P1 F2FP.PACK_AB R47, R6, R47 ;  /* 0x0000002f062f923e */ /* 0x000fe400000000ff */
[----:B------:R-:W-:Y:S02]  /*4c30*/  @!P1 F2FP.PACK_AB R49, R8, R49 ;  /* 0x000000310831923e */ /* 0x000fe400000000ff */
[----:B------:R-:W-:Y:S02]  /*4c40*/  @!P1 MOV R29, R47 ;  /* 0x0000002f001d9202 */ /* 0x000fe40000000f00 */
[----:B------:R-:W-:Y:S02]  /*4c50*/  @!P1 MOV R30, R48 ;  /* 0x00000030001e9202 */ /* 0x000fe40000000f00 */
[----:B------:R-:W-:Y:S05]  /*4c60*/  @!P1 MOV R31, R49 ;  /* 0x00000031001f9202 */ /* 0x000fea0000000f00 */
[----:B------:R1:W-:Y:S08]  /*4c70*/  STG.E.128 [R146.64], R28 ;  /* 0x0000001c92007986 */ /* 0x0003f0000c101d06 */
[----:B------:R2:W3:Y:S08]  /*4c80*/  LDG.E.128 R24, [R50.64] ;  /* 0x0000000632187981 */ /* 0x0004f0000c1e1d00 */
[----:B------:R-:W4:Y:S06]  /*4c90*/  @!P0 LDG.E.64 R22, [R32.64+0x80] ;  /* 0x0000800620168981 */ /* 0x000f2c000c1e1b00 */
[----:B------:R-:W5:Y:S01]  /*4ca0*/  @!P0 LDG.E.64 R42, [R42.64+0x80] ;  /* 0x000080062a2a8981 */ /* 0x000f62000c1e1b00 */
[C---:B--2---:R-:W-:Y:S04]  /*4cb0*/  LEA R50, P1, R107.reuse, R84, 0x1 ;  /* 0x000000546b327211 */ /* 0x044fe800078208ff */
[----:B------:R-:W-:Y:S01]  /*4cc0*/  LEA.HI.X R51, R107, R85, R108, 0x1, P1 ;  /* 0x000000556b337211 */ /* 0x000fe200008f0c6c */
[----:B---3--:R-:W-:Y:S01]  /*4cd0*/  @!P0 IMAD.MOV.U32 R34, RZ, RZ, R24 ;  /* 0x000000ffff228224 */ /* 0x008fe200078e0018 */
[----:B-1----:R-:W-:Y:S02]  /*4ce0*/  @!P0 MOV R30, R25 ;  /* 0x00000019001e8202 */ /* 0x002fe40000000f00 */
[----:B------:R-:W-:Y:S02]  /*4cf0*/  @!P0 MOV R31, R26 ;  /* 0x0000001a001f8202 */ /* 0x000fe40000000f00 */
        /* <DEDUP_REMOVED lines=42> */
.L_x_3666:
[----:B------:R-:W-:Y:S05]  /*4fa0*/  BSYNC B0 ;  /* 0x0000000000007941 */ /* 0x000fea0003800000 */
.L_x_3665:
        /* <DEDUP_REMOVED lines=8> */
.L_x_3658:
        /* <DEDUP_REMOVED lines=91> */
.L_x_3671:
[----:B------:R-:W-:Y:S05]  /*55e0*/  BSYNC B0 ;  /* 0x0000000000007941 */ /* 0x000fea0003800000 */
.L_x_3670:
[----:B-----5:R2:W-:Y:S01]  /*55f0*/  STG.E.128 [R84.64], R48 ;  /* 0x0000003054007986 */ /* 0x0205e2000c101d06 */
[----:B------:R-:W-:Y:S01]  /*5600*/  ISETP.GE.AND P0, PT, R15, UR4, PT ;  /* 0x000000040f007c0c */ /* 0x000fe2000bf06270 */
[----:B------:R-:W-:Y:S01]  /*5610*/  BSSY B0, `(.L_x_3672) ;  /* 0x0000059000007945 */ /* 0x000fe20003800000 */
[----:B------:R-:W-:Y:S05]  /*5620*/  IADD3 R150, P1, R118, 0x80, RZ ;  /* 0x0000008076967810 */ /* 0x000fea0007f3e0ff */
        /* <DEDUP_REMOVED lines=18> */
[C---:B------:R-:W-:Y:S02]  /*5750*/  LEA R22, P1, R132.reuse, R150, 0x1 ;  /* 0x0000009684167211 */ /* 0x040fe400078208ff */
[----:B------:R-:W-:Y:S02]  /*5760*/  LEA.HI.X.SX32 R41, R149, R123, 0x1, P0 ;  /* 0x0000007b95297211 */ /* 0x000fe400000f0eff */
[C---:B------:R-:W-:Y:S02]  /*5770*/  LEA R148, P0, R147.reuse, R120, 0x1 ;  /* 0x0000007893947211 */ /* 0x040fe400078008ff */
[----:B------:R-:W-:Y:S02]  /*5780*/  LEA.HI.X.SX32 R23, R132, R151, 0x1, P1 ;  /* 0x0000009784177211 */ /* 0x000fe400008f0eff */
[----:B------:R-:W-:Y:S01]  /*5790*/  LEA.HI.X.SX32 R149, R147, R121, 0x1, P0 ;  /* 0x0000007993957211 */ /* 0x000fe200000f0eff */
[----:B------:R-:W3:Y:S08]  /*57a0*/  LDG.E.128 R40, [R40.64+0x80] ;  /* 0x0000800628287981 */ /* 0x000ef0000c1e1d00 */
        /* <DEDUP_REMOVED lines=63> */
.L_x_3673:
[----:B------:R-:W-:Y:S05]  /*5ba0*/  BSYNC B0 ;  /* 0x0000000000007941 */ /* 0x000fea0003800000 */
.L_x_3672:
        /* <DEDUP_REMOVED lines=27> */
[----:B------:R-:W4:Y:S08]  /*5d60*/  LDG.E.128 R40, [R40.64+0x100] ;  /* 0x0001000628287981 */ /* 0x000f30000c1e1d00 */
        /* <DEDUP_REMOVED lines=63> */
.L_x_3675:
[----:B------:R-:W-:Y:S05]  /*6160*/  BSYNC B0 ;  /* 0x0000000000007941 */ /* 0x000fea0003800000 */
.L_x_3674:
[----:B-----5:R1:W-:Y:S02]  /*6170*/  STG.E.128 [R84.64+0x100], R48 ;  /* 0x0001003054007986 */ /* 0x0203e4000c101d06 */
.L_x_3669:
[----:B------:R-:W-:Y:S05]  /*6180*/  BSYNC B1 ;  /* 0x0000000000017941 */ /* 0x000fea0003800000 */
.L_x_3668:
        /* <DEDUP_REMOVED lines=96> */
.L_x_3679:
[----:B------:R-:W-:Y:S05]  /*6790*/  BSYNC B0 ;  /* 0x0000000000007941 */ /* 0x000fea0003800000 */
.L_x_3678:
        /* <DEDUP_REMOVED lines=20> */
[C---:B----4-:R-:W-:Y:S02]  /*68e0*/  LEA R10, P0, R149.reuse, R150, 0x1 ;  /* 0x00000096950a7211 */ /* 0x050fe400078008ff */
[----:B------:R-:W-:Y:S02]  /*68f0*/  IADD3 R132, P5, R76, R148, RZ ;  /* 0x000000944c847210 */ /* 0x000fe40007fbe0ff */
[----:B------:R-:W-:Y:S02]  /*6900*/  LEA.HI.X.SX32 R11, R149, R151, 0x1, P0 ;  /* 0x00000097950b7211 */ /* 0x000fe400000f0eff */
[----:B------:R-:W-:Y:S02]  /*6910*/  LEA.HI.X.SX32 R148, R148, R75, 0x1, P5 ;  /* 0x0000004b94947211 */ /* 0x000fe400028f0eff */
[C---:B------:R-:W-:Y:S01]  /*6920*/  LEA R150, P0, R132.reuse, R120, 0x1 ;  /* 0x0000007884967211 */ /* 0x040fe200078008ff */
        /* <DEDUP_REMOVED lines=72> */
.L_x_3681:
[----:B------:R-:W-:Y:S05]  /*6db0*/  BSYNC B0 ;  /* 0x0000000000007941 */ /* 0x000fea0003800000 */
.L_x_3680:
        /* <DEDUP_REMOVED lines=99> */
.L_x_3683:
[----:B------:R-:W-:Y:S05]  /*73f0*/  BSYNC B0 ;  /* 0x0000000000007941 */ /* 0x000fea0003800000 */
.L_x_3682:
[----:B-----5:R4:W-:Y:S02]  /*7400*/  STG.E.128 [R146.64+0x100], R4 ;  /* 0x0001000492007986 */ /* 0x0209e4000c101d06 */
.L_x_3677:
[----:B------:R-:W-:Y:S05]  /*7410*/  BSYNC B1 ;  /* 0x0000000000017941 */ /* 0x000fea0003800000 */
.L_x_3676:
        /* <DEDUP_REMOVED lines=99> */
.L_x_3687:
[----:B------:R-:W-:Y:S05]  /*7a50*/  BSYNC B0 ;  /* 0x0000000000007941 */ /* 0x000fea0003800000 */
.L_x_3686:
        /* <DEDUP_REMOVED lines=99> */
.L_x_3689:
[----:B------:R-:W-:Y:S05]  /*8090*/  BSYNC B0 ;  /* 0x0000000000007941 */ /* 0x000fea0003800000 */
.L_x_3688:
        /* <DEDUP_REMOVED lines=100> */
.L_x_3691:
[----:B------:R-:W-:Y:S05]  /*86e0*/  BSYNC B0 ;  /* 0x0000000000007941 */ /* 0x000fea0003800000 */
.L_x_3690:
[C---:B----4-:R-:W-:Y:S04]  /*86f0*/  LEA R2, P0, R99.reuse, R84, 0x1 ;  /* 0x0000005463027211 */ /* 0x050fe800078008ff */
[----:B------:R-:W-:Y:S05]  /*8700*/  LEA.HI.X R3, R99, R85, R100, 0x1, P0 ;  /* 0x0000005563037211 */ /* 0x000fea00000f0c64 */
[----:B-----5:R4:W-:Y:S04]  /*8710*/  STG.E.128 [R2.64], R8 ;  /* 0x0000000802007986 */ /* 0x0209e8000c101d06 */
.L_x_3685:
[----:B------:R-:W-:Y:S05]  /*8720*/  BSYNC B1 ;  /* 0x0000000000017941 */ /* 0x000fea0003800000 */
.L_x_3684:
        /* <DEDUP_REMOVED lines=101> */
.L_x_3695:
[----:B------:R-:W-:Y:S05]  /*8d80*/  BSYNC B0 ;  /* 0x0000000000007941 */ /* 0x000fea0003800000 */
.L_x_3694:
[C---:B------:R-:W-:Y:S01]  /*8d90*/  IMAD.WIDE.U32 R4, R41.reuse, c[0x0][0x198], R84 ;  /* 0x0000660029047a25 */ /* 0x040fe200078e0054 */
[C---:B----4-:R-:W-:Y:S01]  /*8da0*/  LEA R2, P0, R102.reuse, R118, 0x1 ;  /* 0x0000007666027211 */ /* 0x050fe200078008ff */
[----:B------:R-:W-:Y:S02]  /*8db0*/  BSSY B0, `(.L_x_3696) ;  /* 0x0000062000007945 */ /* 0x000fe40003800000 */
[----:B------:R-:W-:Y:S01]  /*8dc0*/  IMAD R0, R41, c[0x0][0x19c], RZ ;  /* 0x0000670029007a24 */ /* 0x000fe200078e02ff */
[----:B------:R-:W-:Y:S02]  /*8dd0*/  LEA.HI.X R3, R102, R119, R101, 0x1, P0 ;  /* 0x0000007766037211 */ /* 0x000fe400000f0c65 */
[----:B------:R-:W-:Y:S02]  /*8de0*/  ISETP.GE.AND P0, PT, R15, UR4, PT ;  /* 0x000000040f007c0c */ /* 0x000fe4000bf06270 */
[----:B------:R-:W-:Y:S05]  /*8df0*/  IADD3 R5, R5, R0, RZ ;  /* 0x0000000005057210 */ /* 0x000fea0007ffe0ff */
[----:B-----5:R4:W-:Y:S04]  /*8e00*/  STG.E.128 [R4.64], R8 ;  /* 0x0000000804007986 */ /* 0x0209e8000c101d06 */
[----:B------:R4:W5:Y:S02]  /*8e10*/  LDG.E.128 R24, [R2.64] ;  /* 0x0000000602187981 */ /* 0x000964000c1e1d00 */
        /* <DEDUP_REMOVED lines=91> */
.L_x_3697:
[----:B------:R-:W-:Y:S05]  /*93d0*/  BSYNC B0 ;  /* 0x0000000000007941 */ /* 0x000fea0003800000 */
.L_x_3696:
        /* <DEDUP_REMOVED lines=100> */
.L_x_3699:
[----:B------:R-:W-:Y:S05]  /*9a20*/  BSYNC B0 ;  /* 0x0000000000007941 */ /* 0x000fea0003800000 */
.L_x_3698:
[C---:B----4-:R-:W-:Y:S04]  /*9a30*/  LEA R2, P0, R107.reuse, R84, 0x1 ;  /* 0x000000546b027211 */ /* 0x050fe800078008ff */
[----:B------:R-:W-:Y:S05]  /*9a40*/  LEA.HI.X R3, R107, R85, R108, 0x1, P0 ;  /* 0x000000556b037211 */ /* 0x000fea00000f0c6c */
[----:B-----5:R4:W-:Y:S04]  /*9a50*/  STG.E.128 [R2.64], R8 ;  /* 0x0000000802007986 */ /* 0x0209e8000c101d06 */
.L_x_3693:
[----:B------:R-:W-:Y:S05]  /*9a60*/  BSYNC B1 ;  /* 0x0000000000017941 */ /* 0x000fea0003800000 */
.L_x_3692:
[----:B----4-:R-:W-:Y:S01]  /*9a70*/  IMAD.MOV.U32 R3, RZ, RZ, c[0x0][0x230] ;  /* 0x00008c00ff037624 */ /* 0x010fe200078e00ff */
[----:B------:R-:W-:Y:S03]  /*9a80*/  ULDC UR4, c[0x0][0x230] ;  /* 0x00008c0000047ab9 */ /* 0x000fe60000000800 */
[----:B------:R-:W-:Y:S05]  /*9a90*/  IMAD.U32 R3, R3, -0x20, RZ ;  /* 0xffffffe003037824 */ /* 0x000fea00078e00ff */
[C---:B------:R-:W-:Y:S02]  /*9aa0*/  LEA R122, P1, R3.reuse, R122, 0x1 ;  /* 0x0000007a037a7211 */ /* 0x040fe400078208ff */
[C---:B------:R-:W-:Y:S02]  /*9ab0*/  LEA R120, P0, R3.reuse, R120, 0x1 ;  /* 0x0000007803787211 */ /* 0x040fe400078008ff */
[C---:B------:R-:W-:Y:S02]  /*9ac0*/  LEA.HI.X.SX32 R123, R3.reuse, R123, 0x1, P1 ;  /* 0x0000007b037b7211 */ /* 0x040fe400008f0eff */
[----:B------:R-:W-:Y:S01]  /*9ad0*/  LEA.HI.X.SX32 R121, R3, R121, 0x1, P0 ;  /* 0x0000007903797211 */ /* 0x000fe200000f0eff */
[----:B------:R-:W-:-:S05]  /*9ae0*/  BRA `(.L_x_3667) ;  /* 0x0000028000007947 */ /* 0x000fca0003800000 */
.L_x_3657:
[----:B----4-:R-:W2:Y:S01]  /*9af0*/  @P1 LDG.E.128 R28, [R118.64] ;  /* 0x00000006761c1981 */ /* 0x010ea2000c1e1d00 */
        /* <DEDUP_REMOVED lines=9> */
[----:B--2---:R1:W-:Y:S04]  /*9b90*/  @P1 STG.E.128 [R84.64], R28 ;  /* 0x0000001c54001986 */ /* 0x0043e8000c101d06 */
[----:B------:R-:W2:Y:S04]  /*9ba0*/  @P1 LDG.E.128 R24, [R118.64+0x80] ;  /* 0x0000800676181981 */ /* 0x000ea8000c1e1d00 */
[----:B--2---:R2:W-:Y:S04]  /*9bb0*/  @P1 STG.E.128 [R84.64+0x80], R24 ;  /* 0x0000801854001986 */ /* 0x0045e8000c101d06 */
[----:B------:R-:W3:Y:S04]  /*9bc0*/  @P1 LDG.E.128 R8, [R118.64+0x100] ;  /* 0x0001000676081981 */ /* 0x000ee8000c1e1d00 */
[----:B---3--:R3:W-:Y:S04]  /*9bd0*/  @P1 STG.E.128 [R84.64+0x100], R8 ;  /* 0x0001000854001986 */ /* 0x0087e8000c101d06 */
[----:B------:R-:W4:Y:S04]  /*9be0*/  @P5 LDG.E.128 R4, [R2.64] ;  /* 0x0000000602045981 */ /* 0x000f28000c1e1d00 */
[----:B----4-:R-:W-:Y:S04]  /*9bf0*/  @P5 STG.E.128 [R34.64], R4 ;  /* 0x0000000422005986 */ /* 0x010fe8000c101d06 */
[----:B-1----:R-:W4:Y:S04]  /*9c00*/  @P5 LDG.E.128 R28, [R2.64+0x80] ;  /* 0x00008006021c5981 */ /* 0x002f28000c1e1d00 */
[----:B----4-:R-:W-:Y:S04]  /*9c10*/  @P5 STG.E.128 [R34.64+0x80], R28 ;  /* 0x0000801c22005986 */ /* 0x010fe8000c101d06 */
[----:B--2---:R1:W2:Y:S02]  /*9c20*/  @P5 LDG.E.128 R24, [R2.64+0x100] ;  /* 0x0001000602185981 */ /* 0x0042a4000c1e1d00 */
[----:B-1----:R-:W-:Y:S04]  /*9c30*/  @P2 IMAD.MOV.U32 R3, RZ, RZ, 0x60 ;  /* 0x00000060ff032424 */ /* 0x002fe800078e00ff */
[C---:B------:R-:W-:Y:S04]  /*9c40*/  @P2 IMAD.WIDE.U32 R22, R3.reuse, c[0x0][0x288], R118 ;  /* 0x0000a20003162a25 */ /* 0x040fe800078e0076 */
[----:B------:R-:W-:Y:S04]  /*9c50*/  @P2 IMAD R0, R3, c[0x0][0x28c], RZ ;  /* 0x0000a30003002a24 */ /* 0x000fe800078e02ff */
[----:B------:R-:W-:Y:S01]  /*9c60*/  @P2 IMAD.IADD R23, R23, 0x1, R0 ;  /* 0x0000000117172824 */ /* 0x000fe200078e0200 */
[----:B--2---:R1:W-:Y:S04]  /*9c70*/  @P5 STG.E.128 [R34.64+0x100], R24 ;  /* 0x0001001822005986 */ /* 0x0043e8000c101d06 */
[----:B---3--:R-:W2:Y:S01]  /*9c80*/  @P4 LDG.E.128 R8, [R36.64] ;  /* 0x0000000624084981 */ /* 0x008ea2000c1e1d00 */
[C---:B-1----:R-:W-:Y:S04]  /*9c90*/  @P2 IMAD.WIDE.U32 R34, R3.reuse, c[0x0][0x198], R84 ;  /* 0x0000660003222a25 */ /* 0x042fe800078e0054 */
[----:B------:R-:W-:Y:S04]  /*9ca0*/  @P2 IMAD R3, R3, c[0x0][0x19c], RZ ;  /* 0x0000670003032a24 */ /* 0x000fe800078e02ff */
[----:B------:R-:W-:Y:S01]  /*9cb0*/  @P2 IMAD.IADD R35, R35, 0x1, R3 ;  /* 0x0000000123232824 */ /* 0x000fe200078e0203 */
        /* <DEDUP_REMOVED lines=11> */
.L_x_3667:
[----:B------:R-:W-:Y:S04]  /*9d70*/  IMAD.MOV.U32 R0, RZ, RZ, c[0x0][0x288] ;  /* 0x0000a200ff007624 */ /* 0x000fe800078e00ff */
[----:B------:R-:W-:Y:S05]  /*9d80*/  IMAD.U32 R3, R0, -0x40, RZ ;  /* 0xffffffc000037824 */ /* 0x000fea00078e00ff */
[C---:B-123--:R-:W-:Y:S04]  /*9d90*/  LEA R118, P0, R3.reuse, R118, 0x1 ;  /* 0x0000007603767211 */ /* 0x04efe800078008ff */
        /* <DEDUP_REMOVED lines=9> */
[----:B------:R-:W1:Y:S01]  /*9e30*/  I2F.RP R4, R3 ;  /* 0x0000000300047306 */ /* 0x000e620000209400 */
[----:B------:R-:W-:Y:S02]  /*9e40*/  IABS R7, R16 ;  /* 0x0000001000077213 */ /* 0x000fe40000000000 */
[----:B------:R-:W-:Y:S07]  /*9e50*/  IABS R5, R17 ;  /* 0x0000001100057213 */ /* 0x000fee0000000000 */
        /* <DEDUP_REMOVED lines=58> */
[----:B------:R-:W-:Y:S01]  /*a200*/  LEA R84, P0, R4, R84, 0x1 ;  /* 0x0000005404547211 */ /* 0x000fe200078008ff */
[----:B------:R-:W-:Y:S03]  /*a210*/  IMAD R3, R0, c[0x0][0x19c], R3 ;  /* 0x0000670000037a24 */ /* 0x000fe600078e0203 */
[----:B------:R-:W-:Y:S01]  /*a220*/  IADD3 R2, R9, R2, RZ ;  /* 0x0000000209027210 */ /* 0x000fe20007ffe0ff */
[----:B------:R-:W-:Y:S03]  /*a230*/  IMAD.IADD R0, R5, 0x1, R3 ;  /* 0x0000000105007824 */ /* 0x000fe600078e0203 */
[----:B------:R-:W-:Y:S02]  /*a240*/  LEA.HI.X R87, R8, R87, R2, 0x1, P1 ;  /* 0x0000005708577211 */ /* 0x000fe400008f0c02 */
[----:B------:R-:W-:Y:S01]  /*a250*/  LEA.HI.X R85, R4, R85, R0, 0x1, P0 ;  /* 0x0000005504557211 */ /* 0x000fe200000f0c00 */
[----:B------:R-:W-:-:S05]  /*a260*/  BRA `(.L_x_3701) ;  /* 0x0000008000007947 */ /* 0x000fca0003800000 */
.L_x_3700:
[----:B------:R-:W-:Y:S02]  /*a270*/  IMAD.MOV.U32 R2, RZ, RZ, c[0x0][0x1a0] ;  /* 0x00006800ff027624 */ /* 0x000fe400078e00ff */
[----:B------:R-:W-:Y:S02]  /*a280*/  IMAD.MOV.U32 R0, RZ, RZ, c[0x0][0x198] ;  /* 0x00006600ff007624 */ /* 0x000fe400078e00ff */
[----:B------:R-:W-:Y:S02]  /*a290*/  IMAD.U32 R3, R2, -0x40, RZ ;  /* 0xffffffc002037824 */ /* 0x000fe400078e00ff */
[----:B----4-:R-:W-:Y:S03]  /*a2a0*/  IMAD.U32 R5, R0, -0x40, RZ ;  /* 0xffffffc000057824 */ /* 0x010fe600078e00ff */
[----:B------:R-:W-:Y:S02]  /*a2b0*/  LEA R86, P1, R3, R86, 0x1 ;  /* 0x0000005603567211 */ /* 0x000fe400078208ff */
[----:B------:R-:W-:Y:S02]  /*a2c0*/  LEA R84, P0, R5, R84, 0x1 ;  /* 0x0000005405547211 */ /* 0x000fe400078008ff */
[----:B------:R-:W-:Y:S02]  /*a2d0*/  LEA.HI.X.SX32 R87, R3, R87, 0x1, P1 ;  /* 0x0000005703577211 */ /* 0x000fe400008f0eff */
[----:B------:R-:W-:Y:S02]  /*a2e0*/  LEA.HI.X.SX32 R85, R5, R85, 0x1, P0 ;  /* 0x0000005505557211 */ /* 0x000fe400000f0eff */
.L_x_3701:
[----:B------:R-:W-:Y:S04]  /*a2f0*/  IADD3 R13, R13, -0x1, RZ ;  /* 0xffffffff0d0d7810 */ /* 0x000fe80007ffe0ff */
[----:B------:R-:W-:Y:S11]  /*a300*/  ISETP.GT.AND P0, PT, R13, R80, PT ;  /* 0x000000500d00720c */ /* 0x000ff60003f04270 */
[----:B------:R-:W-:Y:S02]  /*a310*/  @!UPT UIADD3 URZ, URZ, URZ, URZ ;  /* 0x0000003f3f3ff290 */ /* 0x000fe4000fffe03f */
[----:B------:R-:W-:-:S05]  /*a320*/  @P0 BRA `(.L_x_3702) ;  /* 0xffff808000000947 */ /* 0x000fca000383ffff */
.L_x_3656:
        /* <DEDUP_REMOVED lines=94> */
.L_x_3709:
[----:B------:R-:W-:Y:S05]  /*a910*/  BSYNC B0 ;  /* 0x0000000000007941 */ /* 0x000fea0003800000 */
.L_x_3708:
        /* <DEDUP_REMOVED lines=46> */
.L_x_3711:
[----:B------:R-:W-:Y:S05]  /*ac00*/  BSYNC B0 ;  /* 0x0000000000007941 */ /* 0x000fea0003800000 */
.L_x_3710:
        /* <DEDUP_REMOVED lines=45> */
.L_x_3713:
[----:B------:R-:W-:Y:S05]  /*aee0*/  BSYNC B0 ;  /* 0x0000000000007941 */ /* 0x000fea0003800000 */
.L_x_3712:
[----:B-----5:R3:W-:Y:S02]  /*aef0*/  STS.128 [R219+0x4000], R24 ;  /* 0x00400018db007388 */ /* 0x0207e40000000c00 */
.L_x_3707:
[----:B------:R-:W-:Y:S05]  /*af00*/  BSYNC B1 ;  /* 0x0000000000017941 */ /* 0x000fea0003800000 */
.L_x_3706:
        /* <DEDUP_REMOVED lines=49> */
.L_x_3717:
[----:B------:R-:W-:Y:S05]  /*b220*/  BSYNC B0 ;  /* 0x0000000000007941 */ /* 0x000fea0003800000 */
.L_x_3716:
        /* <DEDUP_REMOVED lines=46> */
.L_x_3719:
[----:B------:R-:W-:Y:S05]  /*b510*/  BSYNC B0 ;  /* 0x0000000000007941 */ /* 0x000fea0003800000 */
.L_x_3718:
        /* <DEDUP_REMOVED lines=44> */
.L_x_3721:
[----:B------:R-:W-:Y:S05]  /*b7e0*/  BSYNC B0 ;  /* 0x0000000000007941 */ /* 0x000fea0003800000 */
.L_x_3720:
[----:B-----5:R2:W-:Y:S02]  /*b7f0*/  STS.128 [R219+0x4800], R28 ;  /* 0x0048001cdb007388 */ /* 0x0205e40000000c00 */
.L_x_3715:
[----:B------:R-:W-:Y:S05]  /*b800*/  BSYNC B1 ;  /* 0x0000000000017941 */ /* 0x000fea0003800000 */
.L_x_3714:
        /* <DEDUP_REMOVED lines=48> */
.L_x_3725:
[----:B------:R-:W-:Y:S05]  /*bb10*/  BSYNC B0 ;  /* 0x0000000000007941 */ /* 0x000fea0003800000 */
.L_x_3724:
        /* <DEDUP_REMOVED lines=45> */
.L_x_3727:
[----:B------:R-:W-:Y:S05]  /*bdf0*/  BSYNC B0 ;  /* 0x0000000000007941 */ /* 0x000fea0003800000 */
.L_x_3726:
        /* <DEDUP_REMOVED lines=47> */
.L_x_3729:
[----:B------:R-:W-:Y:S05]  /*c0f0*/  BSYNC B0 ;  /* 0x0000000000007941 */ /* 0x000fea0003800000 */
.L_x_3728:
[----:B-----5:R2:W-:Y:S02]  /*c100*/  STS.128 [R219+0x5000], R24 ;  /* 0x00500018db007388 */ /* 0x0205e40000000c00 */
.L_x_3723:
[----:B------:R-:W-:Y:S05]  /*c110*/  BSYNC B1 ;  /* 0x0000000000017941 */ /* 0x000fea0003800000 */
.L_x_3722:
        /* <DEDUP_REMOVED lines=47> */
.L_x_3732:
[----:B------:R-:W-:Y:S05]  /*c410*/  BSYNC B0 ;  /* 0x0000000000007941 */ /* 0x000fea0003800000 */
.L_x_3731:
        /* <DEDUP_REMOVED lines=46> */
.L_x_3734:
[----:B------:R-:W-:Y:S05]  /*c700*/  BSYNC B0 ;  /* 0x0000000000007941 */ /* 0x000fea0003800000 */
.L_x_3733:
        /* <DEDUP_REMOVED lines=44> */
.L_x_3736:
[----:B------:R-:W-:Y:S05]  /*c9d0*/  BSYNC B0 ;  /* 0x0000000000007941 */ /* 0x000fea0003800000 */
.L_x_3735:
[----:B-----5:R3:W-:Y:S01]  /*c9e0*/  STS.128 [R219+0x5800], R24 ;  /* 0x00580018db007388 */ /* 0x0207e20000000c00 */
[----:B------:R-:W-:Y:S05]  /*c9f0*/  BRA `(.L_x_3730) ;  /* 0x0000459000007947 */ /* 0x000fea0003800000 */
.L_x_3705:
        /* <DEDUP_REMOVED lines=86> */
.L_x_3740:
[----:B------:R-:W-:Y:S05]  /*cf60*/  BSYNC B0 ;  /* 0x0000000000007941 */ /* 0x000fea0003800000 */
.L_x_3739:
        /* <DEDUP_REMOVED lines=86> */
.L_x_3742:
[----:B------:R-:W-:Y:S05]  /*d4d0*/  BSYNC B0 ;  /* 0x0000000000007941 */ /* 0x000fea0003800000 */
.L_x_3741:
        /* <DEDUP_REMOVED lines=86> */
.L_x_3744:
[----:B------:R-:W-:Y:S05]  /*da40*/  BSYNC B0 ;  /* 0x0000000000007941 */ /* 0x000fea0003800000 */
.L_x_3743:
[----:B-----5:R3:W-:Y:S02]  /*da50*/  STS.128 [R219+0x4000], R24 ;  /* 0x00400018db007388 */ /* 0x0207e40000000c00 */
.L_x_3738:
[----:B------:R-:W-:Y:S05]  /*da60*/  BSYNC B1 ;  /* 0x0000000000017941 */ /* 0x000fea0003800000 */
.L_x_3737:
        /* <DEDUP_REMOVED lines=90> */
.L_x_3748:
[----:B------:R-:W-:Y:S05]  /*e010*/  BSYNC B0 ;  /* 0x0000000000007941 */ /* 0x000fea0003800000 */
.L_x_3747:
        /* <DEDUP_REMOVED lines=87> */
.L_x_3750:
[----:B------:R-:W-:Y:S05]  /*e590*/  BSYNC B0 ;  /* 0x0000000000007941 */ /* 0x000fea0003800000 */
.L_x_3749:
        /* <DEDUP_REMOVED lines=87> */
.L_x_3752:
[----:B------:R-:W-:Y:S05]  /*eb10*/  BSYNC B0 ;  /* 0x0000000000007941 */ /* 0x000fea0003800000 */
.L_x_3751:
[----:B-----5:R4:W-:Y:S02]  /*eb20*/  STS.128 [R219+0x4800], R20 ;  /* 0x00480014db007388 */ /* 0x0209e40000000c00 */
.L_x_3746:
[----:B------:R-:W-:Y:S05]  /*eb30*/  BSYNC B1 ;  /* 0x0000000000017941 */ /* 0x000fea0003800000 */
.L_x_3745:
        /* <DEDUP_REMOVED lines=91> */
.L_x_3756:
[----:B------:R-:W-:Y:S05]  /*f0f0*/  BSYNC B0 ;  /* 0x0000000000007941 */ /* 0x000fea0003800000 */
.L_x_3755:
        /* <DEDUP_REMOVED lines=88> */
.L_x_3758:
[----:B------:R-:W-:Y:S05]  /*f680*/  BSYNC B0 ;  /* 0x0000000000007941 */ /* 0x000fea0003800000 */
.L_x_3757:
        /* <DEDUP_REMOVED lines=87> */
.L_x_3760:
[----:B------:R-:W-:Y:S05]  /*fc00*/  BSYNC B0 ;  /* 0x0000000000007941 */ /* 0x000fea0003800000 */
.L_x_3759:
[----:B-----5:R4:W-:Y:S02]  /*fc10*/  STS.128 [R219+0x5000], R20 ;  /* 0x00500014db007388 */ /* 0x0209e40000000c00 */
.L_x_3754:
[----:B------:R-:W-:Y:S05]  /*fc20*/  BSYNC B1 ;  /* 0x0000000000017941 */ /* 0x000fea0003800000 */
.L_x_3753:
        /* <DEDUP_REMOVED lines=89> */
.L_x_3762:
[----:B------:R-:W-:Y:S05]  /*101c0*/  BSYNC B0 ;  /* 0x0000000000007941 */ /* 0x000fea0003800000 */
.L_x_3761:
        /* <DEDUP_REMOVED lines=87> */
.L_x_3764:
[----:B------:R-:W-:Y:S05]  /*10740*/  BSYNC B0 ;  /* 0x0000000000007941 */ /* 0x000fea0003800000 */
.L_x_3763:
        /* <DEDUP_REMOVED lines=88> */
.L_x_3766:
[----:B------:R-:W-:Y:S05]  /*10cd0*/  BSYNC B0 ;  /* 0x0000000000007941 */ /* 0x000fea0003800000 */
.L_x_3765:
[----:B-----5:R4:W-:Y:S01]  /*10ce0*/  STS.128 [R219+0x5800], R20 ;  /* 0x00580014db007388 */ /* 0x0209e20000000c00 */
[----:B------:R-:W-:Y:S05]  /*10cf0*/  BRA `(.L_x_3730) ;  /* 0x0000029000007947 */ /* 0x000fea0003800000 */
.L_x_3704:
        /* <DEDUP_REMOVED lines=41> */
.L_x_3730:
[----:B------:R-:W-:Y:S05]  /*10f90*/  BSYNC B2 ;  /* 0x0000000000027941 */ /* 0x000fea0003800000 */
.L_x_3703:
[----:B-1----:R-:W-:Y:S01]  /*10fa0*/  LEA R4, R133, 0xffffffc0, 0x6 ;  /* 0xffffffc085047811 */ /* 0x002fe200078e30ff */
[----:B------:R-:W-:Y:S01]  /*10fb0*/  IMAD.SHL.U32 R2, R56, 0x40, RZ ;  /* 0x0000004038027824 */ /* 0x000fe200078e00ff */
[----:B------:R-:W-:Y:S01]  /*10fc0*/  SHF.R.S32.HI R8, RZ, 0x4, R59 ;  /* 0x00000004ff087819 */ /* 0x000fe2000001143b */
[----:B------:R-:W-:-:S02]  /*10fd0*/  IMAD.SHL.U32 R205, R214, 0x8, RZ ;  /* 0x00000008d6cd7824 */ /* 0x000fc400078e00ff */
[----:B------:R-:W-:Y:S01]  /*10fe0*/  IMAD.IADD R0, R57, 0x1, -R4 ;  /* 0x0000000139007824 */ /* 0x000fe200078e0a04 */
[----:B------:R-:W-:Y:S01]  /*10ff0*/  LOP3.LUT R2, R2, 0x1c0, RZ, 0xc0, !PT ;  /* 0x000001c002027812 */ /* 0x000fe200078ec0ff */
[----:B------:R-:W-:Y:S01]  /*11000*/  IMAD.SHL.U32 R101, R58, 0x40, RZ ;  /* 0x000000403a657824 */ /* 0x000fe200078e00ff */
[----:B------:R-:W-:Y:S02]  /*11010*/  LEA.HI R5, R59, R8, RZ, 0x1 ;  /* 0x000000083b057211 */ /* 0x000fe400078f08ff */
[-C--:B------:R-:W-:Y:S02]  /*11020*/  ISETP.GE.AND P0, PT, R3, R0.reuse, PT ;  /* 0x000000000300720c */ /* 0x080fe40003f06270 */
[-C--:B------:R-:W-:Y:S02]  /*11030*/  ISETP.GE.AND P2, PT, R214, R0.reuse, PT ;  /* 0x00000000d600720c */ /* 0x080fe40003f46270 */
[-C--:B------:R-:W-:Y:S02]  /*11040*/  ISETP.GE.AND P5, PT, R15, R0.reuse, PT ;  /* 0x000000000f00720c */ /* 0x080fe40003fa6270 */
[----:B------:R-:W-:-:S02]  /*11050*/  ISETP.GE.AND P6, PT, R17, R0, PT ;  /* 0x000000001100720c */ /* 0x000fc40003fc6270 */
[----:B------:R-:W-:Y:S02]  /*11060*/  ISETP.GE.AND P4, PT, R3, R0, PT ;  /* 0x000000000300720c */ /* 0x000fe40003f86270 */
[----:B------:R-:W-:Y:S02]  /*11070*/  LOP3.LUT R205, R2, 0x8, R205, 0xf8, !PT ;  /* 0x0000000802cd7812 */ /* 0x000fe400078ef8cd */
[----:B------:R-:W-:Y:S02]  /*11080*/  LOP3.LUT R5, R5, 0xfffffffe, RZ, 0xc0, !PT ;  /* 0xfffffffe05057812 */ /* 0x000fe400078ec0ff */
[C---:B------:R-:W-:Y:S01]  /*11090*/  @!P0 LEA R18, P1, R54.reuse, R208, 0x1 ;  /* 0x000000d036128211 */ /* 0x040fe200078208ff */
[----:B------:R-:W-:Y:S01]  /*110a0*/  @!P2 IMAD.MOV.U32 R206, RZ, RZ, R208 ;  /* 0x000000ffffcea224 */ /* 0x000fe200078e00d0 */
[----:B------:R-:W-:Y:S01]  /*110b0*/  SHF.R.U32.HI R2, RZ, 0x3, R2 ;  /* 0x00000003ff027819 */ /* 0x000fe20000011602 */
[----:B------:R-:W-:Y:S01]  /*110c0*/  @!P5 IMAD.MOV.U32 R3, RZ, RZ, c[0x0][0x198] ;  /* 0x00006600ff03d624 */ /* 0x000fe200078e00ff */
[----:B------:R-:W-:Y:S01]  /*110d0*/  @!P0 LEA.HI.X R19, R54, R207, R53, 0x1, P1 ;  /* 0x000000cf36138211 */ /* 0x000fe200008f0c35 */
[----:B------:R-:W-:Y:S01]  /*110e0*/  @!P5 IMAD.MOV.U32 R6, RZ, RZ, c[0x0][0x19c] ;  /* 0x00006700ff06d624 */ /* 0x000fe200078e00ff */
[----:B------:R-:W-:Y:S01]  /*110f0*/  @!PT LDS RZ, [RZ] ;  /* 0x00000000fffff984 */ /* 0x000fe20000000800 */
[----:B------:R-:W-:Y:S01]  /*11100*/  @!PT LDS RZ, [RZ] ;  /* 0x00000000fffff984 */ /* 0x000fe20000000800 */
[----:B------:R-:W-:Y:S01]  /*11110*/  @!PT LDS RZ, [RZ] ;  /* 0x00000000fffff984 */ /* 0x000fe20000000800 */
[----:B------:R1:W-:Y:S01]  /*11120*/  @!P2 LDGSTS.E.BYPASS.LTC128B.128 [R219+0x6000], [R206.64] ;  /* 0x06000000cedbafae */ /* 0x0003e2000b901d46 */
[----:B------:R-:W-:Y:S01]  /*11130*/  @!P6 IMAD.MOV.U32 R10, RZ, RZ, c[0x0][0x198] ;  /* 0x00006600ff0ae624 */ /* 0x000fe200078e00ff */
[----:B------:R-:W-:-:S02]  /*11140*/  ISETP.GE.AND P1, PT, R17, R0, PT ;  /* 0x000000001100720c */ /* 0x000fc40003f26270 */
[----:B------:R1:W-:Y:S01]  /*11150*/  @!P2 LDGSTS.E.BYPASS.LTC128B.128 [R219+0x8000], [R206.64+0x80] ;  /* 0x08000080cedbafae */ /* 0x0003e2000b901d46 */
[----:B------:R-:W-:Y:S02]  /*11160*/  LOP3.LUT R205, R205, R2, RZ, 0x3c, !PT ;  /* 0x00000002cdcd7212 */ /* 0x000fe400078e3cff */
[----:B------:R-:W-:Y:S01]  /*11170*/  LOP3.LUT R101, R101, 0xfffffe00, RZ, 0xc0, !PT ;  /* 0xfffffe0065657812 */ /* 0x000fe200078ec0ff */
[----:B------:R1:W-:Y:S01]  /*11180*/  @!P2 LDGSTS.E.BYPASS.LTC128B.128 [R219+0xa000], [R206.64+0x100] ;  /* 0x0a000100cedbafae */ /* 0x0003e2000b901d46 */
[----:B------:R-:W-:Y:S02]  /*11190*/  ISETP.GE.AND P2, PT, R15, R0, PT ;  /* 0x000000000f00720c */ /* 0x000fe40003f46270 */
[----:B------:R-:W-:Y:S01]  /*111a0*/  LOP3.LUT R58, R58, 0xfffffff8, RZ, 0xc0, !PT ;  /* 0xfffffff83a3a7812 */ /* 0x000fe200078ec0ff */
[----:B------:R5:W-:Y:S04]  /*111b0*/  @!P0 LDGSTS.E.BYPASS.LTC128B.128 [R219+0x6800], [R18.64] ;  /* 0x0680000012db8fae */ /* 0x000be8000b901d46 */
[----:B------:R5:W-:Y:S04]  /*111c0*/  @!P0 LDGSTS.E.BYPASS.LTC128B.128 [R219+0x8800], [R18.64+0x80] ;  /* 0x0880008012db8fae */ /* 0x000be8000b901d46 */
[----:B------:R5:W-:Y:S01]  /*111d0*/  @!P0 LDGSTS.E.BYPASS.LTC128B.128 [R219+0xa800], [R18.64+0x100] ;  /* 0x0a80010012db8fae */ /* 0x000be2000b901d46 */
[----:B--23--:R-:W-:Y:S01]  /*111e0*/  @!P5 LEA R12, P0, R3, R208, 0x6 ;  /* 0x000000d0030cd211 */ /* 0x00cfe200078030ff */
        /* <DEDUP_REMOVED lines=13> */
[----:B------:R-:W-:Y:S01]  /*112c0*/  @!P6 IMAD.MOV.U32 R14, RZ, RZ, R10 ;  /* 0x000000ffff0ee224 */ /* 0x000fe200078e000a */
[----:B------:R-:W-:Y:S01]  /*112d0*/  @!P2 LEA R10, P0, R2, R210, 0x6 ;  /* 0x000000d2020aa211 */ /* 0x000fe200078030ff */
[----:B------:R-:W-:Y:S02]  /*112e0*/  IMAD.IADD R0, R8, 0x1, -R5 ;  /* 0x0000000108007824 */ /* 0x000fe400078e0a05 */
[----:B------:R-:W-:Y:S01]  /*112f0*/  IMAD.SHL.U32 R8, R129, 0x40, RZ ;  /* 0x0000004081087824 */ /* 0x000fe200078e00ff */
[----:B------:R1:W-:Y:S01]  /*11300*/  @!P6 LDGSTS.E.BYPASS.LTC128B.128 [R219+0x7800], [R14.64] ;  /* 0x078000000edbefae */ /* 0x0003e2000b901d46 */
[C---:B------:R-:W-:Y:S02]  /*11310*/  IMAD R205, R0.reuse, 0x200, R205 ;  /* 0x0000020000cd7824 */ /* 0x040fe400078e02cd */
[----:B------:R-:W-:Y:S01]  /*11320*/  IMAD.SHL.U32 R9, R0, 0x8, RZ ;  /* 0x0000000800097824 */ /* 0x000fe200078e00ff */
[----:B------:R1:W-:Y:S01]  /*11330*/  @!P6 LDGSTS.E.BYPASS.LTC128B.128 [R219+0x9800], [R14.64+0x80] ;  /* 0x098000800edbefae */ /* 0x0003e2000b901d46 */
[----:B------:R-:W-:Y:S01]  /*11340*/  SHF.R.S32.HI R0, RZ, 0x1f, R55 ;  /* 0x0000001fff007819 */ /* 0x000fe20000011437 */
[----:B------:R-:W-:Y:S01]  /*11350*/  @!P2 IMAD.MOV.U32 R3, RZ, RZ, c[0x0][0x1a4] ;  /* 0x00006900ff03a624 */ /* 0x000fe200078e00ff */
[----:B------:R-:W-:Y:S01]  /*11360*/  LOP3.LUT R8, R8, 0x1c0, RZ, 0xc0, !PT ;  /* 0x000001c008087812 */ /* 0x000fe200078ec0ff */
[----:B------:R1:W-:Y:S01]  /*11370*/  @!P6 LDGSTS.E.BYPASS.LTC128B.128 [R219+0xb800], [R14.64+0x100] ;  /* 0x0b8001000edbefae */ /* 0x0003e2000b901d46 */
[----:B------:R-:W-:Y:S01]  /*11380*/  LEA.HI R0, R0, R55, RZ, 0x5 ;  /* 0x0000003700007211 */ /* 0x000fe200078f28ff */
[----:B------:R-:W-:Y:S01]  /*11390*/  @!P1 IMAD.MOV.U32 R5, RZ, RZ, c[0x0][0x1a4] ;  /* 0x00006900ff059624 */ /* 0x000fe200078e00ff */
[----:B------:R-:W-:Y:S01]  /*113a0*/  @!P2 LEA.HI.X R11, R2, R211, R3, 0x6, P0 ;  /* 0x000000d3020ba211 */ /* 0x000fe200000f3403 */
[----:B------:R-:W0:Y:S01]  /*113b0*/  LDGDEPBAR ;  /* 0x00000000000079af */ /* 0x000e220000000000 */
[----:B------:R-:W-:Y:S01]  /*113c0*/  LOP3.LUT R2, R8, 0x8, R9, 0xf8, !PT ;  /* 0x0000000808027812 */ /* 0x000fe200078ef809 */
[----:B------:R-:W-:Y:S01]  /*113d0*/  @!P1 IMAD R5, R5, 0x60, RZ ;  /* 0x0000006005059824 */ /* 0x000fe200078e02ff */
[----:B------:R-:W-:Y:S01]  /*113e0*/  SHF.R.U32.HI R3, RZ, 0x3, R8 ;  /* 0x00000003ff037819 */ /* 0x000fe20000011608 */
[----:B------:R-:W-:Y:S01]  /*113f0*/  IMAD.SHL.U32 R205, R205, 0x2, RZ ;  /* 0x00000002cdcd7824 */ /* 0x000fe200078e00ff */
[----:B------:R-:W-:Y:S01]  /*11400*/  SHF.R.S32.HI R0, RZ, 0x5, R0 ;  /* 0x00000005ff007819 */ /* 0x000fe20000011400 */
[----:B--2---:R-:W-:Y:S01]  /*11410*/  @!P1 IMAD.MOV.U32 R12, RZ, RZ, c[0x0][0x1a0] ;  /* 0x00006800ff0c9624 */ /* 0x004fe200078e00ff */
[----:B------:R-:W-:-:S02]  /*11420*/  LOP3.LUT R2, R2, R3, RZ, 0x3c, !PT ;  /* 0x0000000302027212 */ /* 0x000fc400078e3cff */
[----:B------:R-:W-:Y:S01]  /*11430*/  IADD3 R203, R205, 0x6020, RZ ;  /* 0x00006020cdcb7810 */ /* 0x000fe20007ffe0ff */
[----:B------:R-:W-:Y:S01]  /*11440*/  IMAD R3, R0, 0x400, R101 ;  /* 0x0000040000037824 */ /* 0x000fe200078e0265 */
[----:B------:R-:W-:Y:S01]  /*11450*/  LOP3.LUT R0, R59, 0xfffffff0, RZ, 0xc0, !PT ;  /* 0xfffffff03b007812 */ /* 0x000fe200078ec0ff */
[----:B------:R-:W-:-:S03]  /*11460*/  @!P1 IMAD.WIDE.U32 R12, R12, 0x60, R210 ;  /* 0x000000600c0c9825 */ /* 0x000fc600078e00d2 */
[----:B------:R-:W-:Y:S01]  /*11470*/  IADD3 R0, -R58, R55, -R0 ;  /* 0x000000373a007210 */ /* 0x000fe20007ffe900 */
[----:B------:R-:W-:Y:S02]  /*11480*/  IMAD.IADD R206, R2, 0x1, R3 ;  /* 0x0000000102ce7824 */ /* 0x000fe400078e0203 */
[----:B------:R-:W-:Y:S02]  /*11490*/  @!P1 IMAD.IADD R13, R13, 0x1, R5 ;  /* 0x000000010d0d9824 */ /* 0x000fe400078e0205 */
[----:B------:R-:W-:Y:S02]  /*114a0*/  IMAD.SHL.U32 R206, R206, 0x2, RZ ;  /* 0x00000002cece7824 */ /* 0x000fe400078e00ff */
[----:B------:R-:W-:Y:S01]  /*114b0*/  IMAD.MOV.U32 R5, RZ, RZ, 0x20 ;  /* 0x00000020ff057424 */ /* 0x000fe200078e00ff */
[----:B------:R-:W-:-:S04]  /*114c0*/  DEPBAR.LE SB0, 0x0 ;  /* 0x000080000000791a */ /* 0x000fc80000000000 */
[----:B------:R-:W-:Y:S01]  /*114d0*/  BAR.SYNC.DEFER_BLOCKING 0x0 ;  /* 0x0000000000007b1d */ /* 0x000fe20000010000 */
[----:B------:R-:W-:-:S05]  /*114e0*/  IMAD.SHL.U32 R55, R55, 0x2, RZ ;  /* 0x0000000237377824 */ /* 0x000fca00078e00ff */
        /* <DEDUP_REMOVED lines=27> */
[----:B---3--:R-:W-:-:S03]  /*116a0*/  IMAD.MOV.U32 R7, RZ, RZ, 0x10 ;  /* 0x00000010ff077424 */ /* 0x008fc600078e00ff */
        /* <DEDUP_REMOVED lines=11> */
[----:B----4-:R-:W-:Y:S02]  /*11760*/  LDSM.16.M88.4 R20, [R206] ;  /* 0x00000000ce14783b */ /* 0x010fe40000000200 */
[----:B------:R-:W-:Y:S02]  /*11770*/  SEL R7, R7, 0xfffffff0, !P1 ;  /* 0xfffffff007077807 */ /* 0x000fe40004800000 */
[----:B------:R-:W5:Y:S01]  /*11780*/  LDSM.16.M88.4 R28, [R205+0x6000] ;  /* 0x00600000cd1c783b */ /* 0x000f620000000200 */
[----:B------:R-:W-:Y:S02]  /*11790*/  SEL R5, R5, 0xffffffe0, !P2 ;  /* 0xffffffe005057807 */ /* 0x000fe40005000000 */
[----:B------:R-:W-:Y:S01]  /*117a0*/  R2P PR, R56, 0x6 ;  /* 0x0000000638007804 */ /* 0x000fe20000000000 */
[----:B------:R-:W3:Y:S01]  /*117b0*/  LDSM.16.M88.4 R40, [R205+0x6800] ;  /* 0x00680000cd28783b */ /* 0x000ee20000000200 */
[----:B------:R-:W-:-:S02]  /*117c0*/  IMAD R204, R7, 0x2, R206 ;  /* 0x0000000207cc7824 */ /* 0x000fc400078e02ce */
[C---:B------:R-:W-:Y:S01]  /*117d0*/  IMAD R202, R5.reuse, 0x2, R206 ;  /* 0x0000000205ca7824 */ /* 0x040fe200078e02ce */
[----:B------:R-:W-:Y:S01]  /*117e0*/  LDSM.16.M88.4 R68, [R205+0x7000] ;  /* 0x00700000cd44783b */ /* 0x000fe20000000200 */
[----:B------:R-:W-:-:S03]  /*117f0*/  IMAD R201, R5, 0x2, R204 ;  /* 0x0000000205c97824 */ /* 0x000fc600078e02cc */
[----:B------:R-:W-:Y:S04]  /*11800*/  LDSM.16.M88.4 R76, [R204] ;  /* 0x00000000cc4c783b */ /* 0x000fe80000000200 */
[----:B------:R-:W-:Y:S01]  /*11810*/  @P1 IADD3 R203, R0, -0x20, RZ ;  /* 0xffffffe000cb1810 */ /* 0x000fe20007ffe0ff */
[----:B------:R-:W-:Y:S01]  /*11820*/  LDSM.16.M88.4 R24, [R205+0x7800] ;  /* 0x00780000cd18783b */ /* 0x000fe20000000200 */
[----:B------:R-:W-:Y:S02]  /*11830*/  IMAD.MOV.U32 R0, RZ, RZ, 0x40 ;  /* 0x00000040ff007424 */ /* 0x000fe400078e00ff */
[C---:B------:R-:W-:Y:S01]  /*11840*/  IADD3 R195, R203.reuse, 0x800, RZ ;  /* 0x00000800cbc37810 */ /* 0x040fe20007ffe0ff */
[----:B-1----:R-:W1:Y:S01]  /*11850*/  LDSM.16.M88.4 R12, [R203] ;  /* 0x00000000cb0c783b */ /* 0x002e620000000200 */
[----:B------:R-:W-:-:S02]  /*11860*/  IADD3 R194, R203, 0x1000, RZ ;  /* 0x00001000cbc27810 */ /* 0x000fc40007ffe0ff */
[----:B------:R-:W-:Y:S01]  /*11870*/  SEL R0, R0, 0xffffffc0, !P2 ;  /* 0xffffffc000007807 */ /* 0x000fe20005000000 */
[----:B------:R-:W4:Y:S01]  /*11880*/  LDSM.16.M88.4 R8, [R203+0x800] ;  /* 0x00080000cb08783b */ /* 0x000f220000000200 */
[C---:B------:R-:W-:Y:S02]  /*11890*/  IADD3 R193, R203.reuse, 0x1800, RZ ;  /* 0x00001800cbc17810 */ /* 0x040fe40007ffe0ff */
[----:B------:R-:W-:Y:S01]  /*118a0*/  IADD3 R191, R203, 0x2000, RZ ;  /* 0x00002000cbbf7810 */ /* 0x000fe20007ffe0ff */
[----:B------:R-:W-:Y:S01]  /*118b0*/  IMAD.IADD R199, R205, 0x1, R0 ;  /* 0x00000001cdc77824 */ /* 0x000fe200078e0200 */
[----:B------:R-:W-:Y:S01]  /*118c0*/  LDSM.16.M88.4 R84, [R202] ;  /* 0x00000000ca54783b */ /* 0x000fe20000000200 */
[----:B------:R-:W-:Y:S01]  /*118d0*/  IMAD.IADD R192, R0, 0x1, R203 ;  /* 0x0000000100c07824 */ /* 0x000fe200078e02cb */
[C---:B------:R-:W-:Y:S02]  /*118e0*/  IADD3 R190, R203.reuse, 0x2800, RZ ;  /* 0x00002800cbbe7810 */ /* 0x040fe40007ffe0ff */
[----:B------:R-:W2:Y:S01]  /*118f0*/  LDSM.16.M88.4 R48, [R199+0x6000] ;  /* 0x00600000c730783b */ /* 0x000ea20000000200 */
[----:B------:R-:W-:-:S02]  /*11900*/  IADD3 R189, R203, 0x3000, RZ ;  /* 0x00003000cbbd7810 */ /* 0x000fc40007ffe0ff */
[C---:B------:R-:W-:Y:S01]  /*11910*/  IADD3 R188, R203.reuse, 0x3800, RZ ;  /* 0x00003800cbbc7810 */ /* 0x040fe20007ffe0ff */
[----:B------:R-:W2:Y:S01]  /*11920*/  LDSM.16.M88.4 R92, [R203+0x1000] ;  /* 0x00100000cb5c783b */ /* 0x000ea20000000200 */
[C---:B------:R-:W-:Y:S01]  /*11930*/  IADD3 R187, R203.reuse, 0x4000, RZ ;  /* 0x00004000cbbb7810 */ /* 0x040fe20007ffe0ff */
[C---:B-----5:R-:W-:Y:S01]  /*11940*/  HMMA.16816.F32 R16, R20.reuse, R28, RZ ;  /* 0x0000001c1410723c */ /* 0x060fe200000018ff */
[C---:B------:R-:W-:Y:S01]  /*11950*/  IADD3 R186, R203.reuse, 0x4800, RZ ;  /* 0x00004800cbba7810 */ /* 0x040fe20007ffe0ff */
[----:B------:R-:W5:Y:S01]  /*11960*/  LDSM.16.M88.4 R88, [R203+0x1800] ;  /* 0x00180000cb58783b */ /* 0x000f620000000200 */
[C---:B------:R-:W-:Y:S02]  /*11970*/  IADD3 R185, R203.reuse, 0x5000, RZ ;  /* 0x00005000cbb97810 */ /* 0x040fe40007ffe0ff */
[----:B------:R-:W-:Y:S01]  /*11980*/  IADD3 R184, R203, 0x5800, RZ ;  /* 0x00005800cbb87810 */ /* 0x000fe20007ffe0ff */
[----:B------:R-:W2:Y:S02]  /*11990*/  LDSM.16.M88.4 R32, [R199+0x6800] ;  /* 0x00680000c720783b */ /* 0x000ea40000000200 */
[C---:B---3--:R-:W-:Y:S02]  /*119a0*/  HMMA.16816.F32 R44, R20.reuse, R40, RZ ;  /* 0x00000028142c723c */ /* 0x048fe400000018ff */
[----:B------:R-:W-:Y:S04]  /*119b0*/  LDSM.16.M88.4 R36, [R201] ;  /* 0x00000000c924783b */ /* 0x000fe80000000200 */
[----:B------:R-:W-:Y:S02]  /*119c0*/  LDSM.16.M88.4 R80, [R199+0x7000] ;  /* 0x00700000c750783b */ /* 0x000fe40000000200 */
[C---:B------:R-:W-:Y:S02]  /*119d0*/  HMMA.16816.F32 R28, R20.reuse, R30, RZ ;  /* 0x0000001e141c723c */ /* 0x040fe400000018ff */
[----:B------:R-:W-:Y:S04]  /*119e0*/  LDSM.16.M88.4 R60, [R192+0x1000] ;  /* 0x00100000c03c783b */ /* 0x000fe80000000200 */
[----:B------:R-:W-:Y:S02]  /*119f0*/  LDSM.16.M88.4 R96, [R203+0x4000] ;  /* 0x00400000cb60783b */ /* 0x000fe40000000200 */
[----:B------:R-:W-:Y:S02]  /*11a00*/  HMMA.16816.F32 R40, R20, R42, RZ ;  /* 0x0000002a1428723c */ /* 0x000fe400000018ff */
[----:B------:R-:W0:Y:S06]  /*11a10*/  LDGDEPBAR ;  /* 0x00000000000079af */ /* 0x000e2c0000000000 */
[----:B-1----:R-:W-:Y:S08]  /*11a20*/  HMMA.16816.F32 R16, R76, R12, R16 ;  /* 0x0000000c4c10723c */ /* 0x002ff00000001810 */
[C---:B------:R-:W-:Y:S08]  /*11a30*/  HMMA.16816.F32 R72, R20.reuse, R68, RZ ;  /* 0x000000441448723c */ /* 0x040ff000000018ff */
[C---:B------:R-:W-:Y:S08]  /*11a40*/  HMMA.16816.F32 R68, R20.reuse, R70, RZ ;  /* 0x000000461444723c */ /* 0x040ff000000018ff */
[C---:B------:R-:W-:Y:S08]  /*11a50*/  HMMA.16816.F32 R64, R20.reuse, R24, RZ ;  /* 0x000000181440723c */ /* 0x040ff000000018ff */
[----:B------:R-:W-:Y:S01]  /*11a60*/  HMMA.16816.F32 R20, R20, R26, RZ ;  /* 0x0000001a1414723c */ /* 0x000fe200000018ff */
[----:B------:R-:W-:Y:S07]  /*11a70*/  LDSM.16.M88.4 R24, [R199+0x7800] ;  /* 0x00780000c718783b */ /* 0x000fee0000000200 */
[C---:B------:R-:W-:Y:S01]  /*11a80*/  HMMA.16816.F32 R28, R76.reuse, R14, R28 ;  /* 0x0000000e4c1c723c */ /* 0x040fe2000000181c */
[----:B------:R-:W1:Y:S07]  /*11a90*/  LDSM.16.M88.4 R12, [R192] ;  /* 0x00000000c00c783b */ /* 0x000e6e0000000200 */
[C---:B----4-:R-:W-:Y:S08]  /*11aa0*/  HMMA.16816.F32 R44, R76.reuse, R8, R44 ;  /* 0x000000084c2c723c */ /* 0x050ff0000000182c */
[----:B------:R-:W-:Y:S01]  /*11ab0*/  HMMA.16816.F32 R40, R76, R10, R40 ;  /* 0x0000000a4c28723c */ /* 0x000fe20000001828 */
[----:B------:R-:W-:Y:S07]  /*11ac0*/  LDSM.16.M88.4 R8, [R192+0x800] ;  /* 0x00080000c008783b */ /* 0x000fee0000000200 */
[----:B--2---:R-:W-:Y:S08]  /*11ad0*/  HMMA.16816.F32 R16, R84, R48, R16 ;  /* 0x000000305410723c */ /* 0x004ff00000001810 */
[C---:B------:R-:W-:Y:S08]  /*11ae0*/  HMMA.16816.F32 R72, R76.reuse, R92, R72 ;  /* 0x0000005c4c48723c */ /* 0x040ff00000001848 */
[C---:B------:R-:W-:Y:S01]  /*11af0*/  HMMA.16816.F32 R68, R76.reuse, R94, R68 ;  /* 0x0000005e4c44723c */ /* 0x040fe20000001844 */
[----:B------:R-:W-:Y:S07]  /*11b00*/  LDSM.16.M88.4 R92, [R199+0x9800] ;  /* 0x00980000c75c783b */ /* 0x000fee0000000200 */
[C---:B-----5:R-:W-:Y:S08]  /*11b10*/  HMMA.16816.F32 R64, R76.reuse, R88, R64 ;  /* 0x000000584c40723c */ /* 0x060ff00000001840 */
        /* <DEDUP_REMOVED lines=92> */
[----:B------:R-:W-:Y:S02]  /*120e0*/  FMUL.FTZ R3, R17, c[0x0][0x2ec] ;  /* 0x0000bb0011037a20 */ /* 0x000fe40000410000 */
[----:B------:R-:W-:Y:S02]  /*120f0*/  FMUL.FTZ R6, R18, c[0x0][0x2ec] ;  /* 0x0000bb0012067a20 */ /* 0x000fe40000410000 */
[----:B---3--:R-:W-:Y:S01]  /*12100*/  HMMA.16816.F32 R64, R80, R48, R64 ;  /* 0x000000305040723c */ /* 0x008fe20000001840 */
[----:B------:R-:W-:Y:S06]  /*12110*/  MUFU.TANH R0, R0 ;  /* 0x0000000000007308 */ /* 0x000fec0000002400 */
[----:B------:R-:W-:Y:S01]  /*12120*/  FMUL.FTZ R48, R19, c[0x0][0x2ec] ;  /* 0x0000bb0013307a20 */ /* 0x000fe20000410000 */
[C---:B----4-:R-:W-:Y:S01]  /*12130*/  HMMA.16816.F32 R72, R60.reuse, R96, R72 ;  /* 0x000000603c48723c */ /* 0x050fe20000001848 */
[----:B------:R-:W3:Y:S01]  /*12140*/  LDSM.16.M88.4 R16, [R203+0x5800] ;  /* 0x00580000cb10783b */ /* 0x000ee20000000200 */
[----:B------:R-:W-:Y:S06]  /*12150*/  MUFU.TANH R3, R3 ;  /* 0x0000000300037308 */ /* 0x000fec0000002400 */
[----:B------:R-:W-:Y:S02]  /*12160*/  HMMA.16816.F32 R76, R60, R98, R76 ;  /* 0x000000623c4c723c */ /* 0x000fe4000000184c */
[----:B------:R-:W4:Y:S06]  /*12170*/  MUFU.TANH R48, R48 ;  /* 0x0000003000307308 */ /* 0x000f2c0000002400 */
[----:B------:R-:W-:Y:S02]  /*12180*/  HMMA.16816.F32 R88, R80, R50, R88 ;  /* 0x000000325058723c */ /* 0x000fe40000001858 */
[----:B------:R-:W-:Y:S06]  /*12190*/  MUFU.TANH R6, R6 ;  /* 0x0000000600067308 */ /* 0x000fec0000002400 */
[----:B------:R-:W-:Y:S01]  /*121a0*/  HMMA.16816.F32 R28, R12, R10, R28 ;  /* 0x0000000a0c1c723c */ /* 0x000fe2000000181c */
[----:B------:R-:W5:Y:S07]  /*121b0*/  LDSM.16.M88.4 R8, [R199+0xb000] ;  /* 0x00b00000c708783b */ /* 0x000f6e0000000200 */
        /* <DEDUP_REMOVED lines=15> */
[----:B---3--:R-:W-:Y:S02]  /*122b0*/  HMMA.16816.F32 R64, R36, R16, R64 ;  /* 0x000000102440723c */ /* 0x008fe40000001840 */
[----:B------:R-:W3:Y:S06]  /*122c0*/  MUFU.TANH R31, R31 ;  /* 0x0000001f001f7308 */ /* 0x000eec0000002400 */
[C---:B-----5:R-:W-:Y:S08]  /*122d0*/  HMMA.16816.F32 R72, R24.reuse, R8, R72 ;  /* 0x000000081848723c */ /* 0x060ff00000001848 */
[----:B------:R-:W-:Y:S01]  /*122e0*/  HMMA.16816.F32 R76, R24, R10, R76 ;  /* 0x0000000a184c723c */ /* 0x000fe2000000184c */
[----:B------:R-:W5:Y:S01]  /*122f0*/  LDSM.16.M88.4 R8, [R192+0x5800] ;  /* 0x00580000c008783b */ /* 0x000f620000000200 */
[----:B------:R-:W-:-:S06]  /*12300*/  DEPBAR.LE SB0, 0x0 ;  /* 0x000080000000791a */ /* 0x000fcc0000000000 */
[----:B------:R-:W-:Y:S08]  /*12310*/  HMMA.16816.F32 R88, R36, R18, R88 ;  /* 0x000000122458723c */ /* 0x000ff00000001858 */
[----:B-1----:R-:W-:Y:S07]  /*12320*/  HMMA.16816.F32 R64, R24, R20, R64 ;  /* 0x000000141840723c */ /* 0x002fee0000001840 */
[----:B------:R-:W-:Y:S01]  /*12330*/  LOP3.LUT R20, R55, 0x6, RZ, 0xc0, !PT ;  /* 0x0000000637147812 */ /* 0x000fe200078ec0ff */
[----:B------:R-:W-:Y:S04]  /*12340*/  HMMA.16816.F32 R44, R12, R68, R44 ;  /* 0x000000440c2c723c */ /* 0x000fe8000000182c */
[----:B------:R-:W-:-:S04]  /*12350*/  IMAD R20, R133, 0x40, R20 ;  /* 0x0000004085147824 */ /* 0x000fc800078e0214 */
[----:B------:R-:W-:Y:S01]  /*12360*/  HMMA.16816.F32 R88, R24, R22, R88 ;  /* 0x000000161858723c */ /* 0x000fe20000001858 */
[----:B------:R-:W-:-:S04]  /*12370*/  IADD3 R18, R20, -0x38, RZ ;  /* 0xffffffc814127810 */ /* 0x000fc80007ffe0ff */
[-C--:B------:R-:W-:Y:S02]  /*12380*/  ISETP.GE.AND P2, PT, R18, R57.reuse, PT ;  /* 0x000000391200720c */ /* 0x080fe40003f46270 */
[C---:B------:R-:W-:Y:S01]  /*12390*/  IADD3 R22, R20.reuse, -0x3f, RZ ;  /* 0xffffffc114167810 */ /* 0x040fe20007ffe0ff */
[C---:B--2---:R-:W-:Y:S01]  /*123a0*/  HMMA.16816.F32 R76, R12.reuse, R86, R76 ;  /* 0x000000560c4c723c */ /* 0x044fe2000000184c */
[----:B------:R-:W-:Y:S02]  /*123b0*/  IADD3 R18, R20, -0x30, RZ ;  /* 0xffffffd014127810 */ /* 0x000fe40007ffe0ff */
[-C--:B------:R-:W-:Y:S02]  /*123c0*/  ISETP.GE.AND P4, PT, R22, R57.reuse, PT ;  /* 0x000000391600720c */ /* 0x080fe40003f86270 */
[----:B------:R-:W-:Y:S02]  /*123d0*/  IADD3 R22, R20, -0x37, RZ ;  /* 0xffffffc914167810 */ /* 0x000fe40007ffe0ff */
[----:B----4-:R-:W-:Y:S01]  /*123e0*/  FSEL R48, R48, -INF , !P4 ;  /* 0xff80000030307808 */ /* 0x010fe20006000000 */
[C---:B------:R-:W-:Y:S01]  /*123f0*/  HMMA.16816.F32 R40, R12.reuse, R70, R40 ;  /* 0x000000460c28723c */ /* 0x040fe20000001828 */
[----:B------:R-:W-:Y:S01]  /*12400*/  FMUL.FTZ R32, R44, c[0x0][0x2ec] ;  /* 0x0000bb002c207a20 */ /* 0x000fe20000410000 */
[----:B------:R-:W-:Y:S01]  /*12410*/  FSEL R3, R3, -INF , !P4 ;  /* 0xff80000003037808 */ /* 0x000fe20006000000 */
[----:B------:R-:W-:Y:S01]  /*12420*/  FMUL.FTZ R44, R46, c[0x0][0x2ec] ;  /* 0x0000bb002e2c7a20 */ /* 0x000fe20000410000 */
[----:B------:R-:W-:Y:S01]  /*12430*/  FSEL R30, R30, -INF , !P2 ;  /* 0xff8000001e1e7808 */ /* 0x000fe20005000000 */
[----:B------:R-:W-:Y:S01]  /*12440*/  FMUL.FTZ R33, R45, c[0x0][0x2ec] ;  /* 0x0000bb002d217a20 */ /* 0x000fe20000410000 */
[----:B------:R-:W-:Y:S01]  /*12450*/  FSEL R21, R28, -INF , !P2 ;  /* 0xff8000001c157808 */ /* 0x000fe20005000000 */
[----:B------:R-:W-:Y:S01]  /*12460*/  FMUL.FTZ R16, R47, c[0x0][0x2ec] ;  /* 0x0000bb002f107a20 */ /* 0x000fe20000410000 */
[----:B-----5:R-:W-:Y:S01]  /*12470*/  HMMA.16816.F32 R64, R12, R8, R64 ;  /* 0x000000080c40723c */ /* 0x020fe20000001840 */
[----:B------:R-:W-:Y:S01]  /*12480*/  MUFU.TANH R32, R32 ;  /* 0x0000002000207308 */ /* 0x000fe20000002400 */
[----:B------:R-:W-:-:S02]  /*12490*/  ISETP.GE.AND P1, PT, R22, R57, PT ;  /* 0x000000391600720c */ /* 0x000fc40003f26270 */
[-C--:B------:R-:W-:Y:S02]  /*124a0*/  ISETP.GE.AND P0, PT, R18, R57.reuse, PT ;  /* 0x000000391200720c */ /* 0x080fe40003f06270 */
[----:B------:R-:W-:Y:S02]  /*124b0*/  FSEL R29, R29, -INF , !P1 ;  /* 0xff8000001d1d7808 */ /* 0x000fe40004800000 */
        /* <DEDUP_REMOVED lines=18> */
[----:B------:R-:W-:Y:S01]  /*125e0*/  FSEL R18, R6, -INF , !P5 ;  /* 0xff80000006127808 */ /* 0x000fe20006800000 */
[----:B------:R-:W-:Y:S01]  /*125f0*/  FMUL.FTZ R79, R79, c[0x0][0x2ec] ;  /* 0x0000bb004f4f7a20 */ /* 0x000fe20000410000 */
[----:B------:R-:W2:Y:S01]  /*12600*/  MUFU.TANH R16, R16 ;  /* 0x0000001000107308 */ /* 0x000ea20000002400 */
[-C--:B------:R-:W-:Y:S01]  /*12610*/  ISETP.GE.AND P2, PT, R0, R57.reuse, PT ;  /* 0x000000390000720c */ /* 0x080fe20003f46270 */
[----:B------:R-:W-:Y:S01]  /*12620*/  FMUL.FTZ R64, R64, c[0x0][0x2ec] ;  /* 0x0000bb0040407a20 */ /* 0x000fe20000410000 */
[----:B------:R-:W-:Y:S01]  /*12630*/  IADD3 R0, R20, -0x1f, RZ ;  /* 0xffffffe114007810 */ /* 0x000fe20007ffe0ff */
[----:B------:R-:W-:Y:S01]  /*12640*/  FMUL.FTZ R66, R66, c[0x0][0x2ec] ;  /* 0x0000bb0042427a20 */ /* 0x000fe20000410000 */
[----:B---3--:R-:W-:Y:S01]  /*12650*/  FSEL R6, R31, -INF , !P1 ;  /* 0xff8000001f067808 */ /* 0x008fe20004800000 */
[----:B------:R-:W-:Y:S01]  /*12660*/  FMUL.FTZ R72, R72, c[0x0][0x2ec] ;  /* 0x0000bb0048487a20 */ /* 0x000fe20000410000 */
[-C--:B------:R-:W-:Y:S01]  /*12670*/  ISETP.GE.AND P1, PT, R0, R57.reuse, PT ;  /* 0x000000390000720c */ /* 0x080fe20003f26270 */
[----:B------:R-:W-:Y:S01]  /*12680*/  MUFU.TANH R165, R76 ;  /* 0x0000004c00a57308 */ /* 0x000fe20000002400 */
[----:B------:R-:W-:Y:S01]  /*12690*/  IADD3 R0, R20, -0x18, RZ ;  /* 0xffffffe814007810 */ /* 0x000fe20007ffe0ff */
[----:B------:R-:W-:Y:S01]  /*126a0*/  FMUL.FTZ R73, R73, c[0x0][0x2ec] ;  /* 0x0000bb0049497a20 */ /* 0x000fe20000410000 */
[----:B-1----:R-:W-:Y:S01]  /*126b0*/  FSEL R12, R44, -INF , !P0 ;  /* 0xff8000002c0c7808 */ /* 0x002fe20004000000 */
[----:B------:R-:W-:Y:S01]  /*126c0*/  FMUL.FTZ R74, R74, c[0x0][0x2ec] ;  /* 0x0000bb004a4a7a20 */ /* 0x000fe20000410000 */
[----:B------:R-:W-:Y:S01]  /*126d0*/  FSEL R15, R32, -INF , !P0 ;  /* 0xff800000200f7808 */ /* 0x000fe20004000000 */
[----:B------:R-:W-:Y:S01]  /*126e0*/  FMUL.FTZ R75, R75, c[0x0][0x2ec] ;  /* 0x0000bb004b4b7a20 */ /* 0x000fe20000410000 */
[-C--:B------:R-:W-:Y:S01]  /*126f0*/  ISETP.GE.AND P6, PT, R8, R57.reuse, PT ;  /* 0x000000390800720c */ /* 0x080fe20003fc6270 */
[----:B------:R-:W1:Y:S01]  /*12700*/  MUFU.TANH R162, R78 ;  /* 0x0000004e00a27308 */ /* 0x000e620000002400 */
[-C--:B------:R-:W-:Y:S01]  /*12710*/  ISETP.GE.AND P0, PT, R0, R57.reuse, PT ;  /* 0x000000390000720c */ /* 0x080fe20003f06270 */
[----:B------:R-:W-:Y:S01]  /*12720*/  FMUL.FTZ R65, R65, c[0x0][0x2ec] ;  /* 0x0000bb0041417a20 */ /* 0x000fe20000410000 */
[C---:B------:R-:W-:Y:S01]  /*12730*/  IADD3 R8, R20.reuse, -0x28, RZ ;  /* 0xffffffd814087810 */ /* 0x040fe20007ffe0ff */
[----:B------:R-:W-:Y:S01]  /*12740*/  FMUL.FTZ R67, R67, c[0x0][0x2ec] ;  /* 0x0000bb0043437a20 */ /* 0x000fe20000410000 */
[----:B------:R-:W-:Y:S01]  /*12750*/  IADD3 R0, R20, -0x17, RZ ;  /* 0xffffffe914007810 */ /* 0x000fe20007ffe0ff */
[----:B------:R-:W-:Y:S01]  /*12760*/  FMUL.FTZ R88, R88, c[0x0][0x2ec] ;  /* 0x0000bb0058587a20 */ /* 0x000fe20000410000 */
[----:B--2---:R-:W-:Y:S01]  /*12770*/  FSEL R10, R16, -INF , !P6 ;  /* 0xff800000100a7808 */ /* 0x004fe20007000000 */
[----:B------:R-:W2:Y:S01]  /*12780*/  MUFU.TANH R17, R17 ;  /* 0x0000001100117308 */ /* 0x000ea20000002400 */
[----:B------:R-:W-:Y:S01]  /*12790*/  FMUL.FTZ R90, R90, c[0x0][0x2ec] ;  /* 0x0000bb005a5a7a20 */ /* 0x000fe20000410000 */
[----:B------:R-:W-:Y:S01]  /*127a0*/  FSEL R13, R33, -INF , !P6 ;  /* 0xff800000210d7808 */ /* 0x000fe20007000000 */
[----:B------:R-:W-:Y:S01]  /*127b0*/  FMUL.FTZ R89, R89, c[0x0][0x2ec] ;  /* 0x0000bb0059597a20 */ /* 0x000fe20000410000 */
[-C--:B------:R-:W-:Y:S01]  /*127c0*/  ISETP.GE.AND P5, PT, R8, R57.reuse, PT ;  /* 0x000000390800720c */ /* 0x080fe20003fa6270 */
[----:B------:R-:W-:Y:S01]  /*127d0*/  FMUL.FTZ R91, R91, c[0x0][0x2ec] ;  /* 0x0000bb005b5b7a20 */ /* 0x000fe20000410000 */
[----:B------:R-:W-:-:S02]  /*127e0*/  ISETP.GE.AND P6, PT, R0, R57, PT ;  /* 0x000000390000720c */ /* 0x000fc40003fc6270 */
[----:B------:R-:W3:Y:S01]  /*127f0*/  MUFU.TANH R35, R35 ;  /* 0x0000002300237308 */ /* 0x000ee20000002400 */
[----:B------:R-:W-:Y:S02]  /*12800*/  IADD3 R0, R20, -0x10, RZ ;  /* 0xfffffff014007810 */ /* 0x000fe40007ffe0ff */
[----:B-1----:R-:W-:Y:S02]  /*12810*/  FSEL R162, R162, -INF , !P0 ;  /* 0xff800000a2a27808 */ /* 0x002fe40004000000 */
[----:B------:R-:W-:Y:S02]  /*12820*/  FSEL R165, R165, -INF , !P0 ;  /* 0xff800000a5a57808 */ /* 0x000fe40004000000 */
[----:B------:R-:W-:Y:S01]  /*12830*/  ISETP.GE.AND P0, PT, R133, 0x2, PT ;  /* 0x000000028500780c */ /* 0x000fe20003f06270 */
[----:B------:R-:W1:Y:S01]  /*12840*/  MUFU.TANH R40, R40 ;  /* 0x0000002800287308 */ /* 0x000e620000002400 */
[----:B------:R-:W-:Y:S02]  /*12850*/  IADD3 R14, R20, -0xf, RZ ;  /* 0xfffffff1140e7810 */ /* 0x000fe40007ffe0ff */
[----:B--2---:R-:W-:-:S05]  /*12860*/  FSEL R11, R17, -INF , !P5 ;  /* 0xff800000110b7808 */ /* 0x004fca0006800000 */
[----:B------:R-:W2:Y:S01]  /*12870*/  MUFU.TANH R34, R34 ;  /* 0x0000002200227308 */ /* 0x000ea20000002400 */
[----:B---3--:R-:W-:Y:S02]  /*12880*/  FSEL R8, R35, -INF , !P5 ;  /* 0xff80000023087808 */ /* 0x008fe40006800000 */
[----:B------:R-:W-:-:S05]  /*12890*/  ISETP.GE.AND P5, PT, R0, R57, PT ;  /* 0x000000390000720c */ /* 0x000fca0003fa6270 */
[----:B------:R-:W3:Y:S01]  /*128a0*/  MUFU.TANH R167, R72 ;  /* 0x0000004800a77308 */ /* 0x000ee20000002400 */
[----:B-1----:R-:W-:-:S07]  /*128b0*/  FSEL R9, R40, -INF , !P4 ;  /* 0xff80000028097808 */ /* 0x002fce0006000000 */
[----:B------:R-:W1:Y:S01]  /*128c0*/  MUFU.TANH R159, R73 ;  /* 0x00000049009f7308 */ /* 0x000e620000002400 */
[----:B--2---:R-:W-:Y:S02]  /*128d0*/  FSEL R0, R34, -INF , !P4 ;  /* 0xff80000022007808 */ /* 0x004fe40006000000 */
[----:B------:R-:W-:Y:S02]  /*128e0*/  ISETP.GE.AND P4, PT, R14, R57, PT ;  /* 0x000000390e00720c */ /* 0x000fe40003f86270 */
[C---:B------:R-:W-:Y:S02]  /*128f0*/  IADD3 R14, R20.reuse, -0x8, RZ ;  /* 0xfffffff8140e7810 */ /* 0x040fe40007ffe0ff */
[----:B------:R-:W-:Y:S01]  /*12900*/  IADD3 R20, R20, -0x7, RZ ;  /* 0xfffffff914147810 */ /* 0x000fe20007ffe0ff */
[----:B------:R-:W2:Y:S01]  /*12910*/  MUFU.TANH R160, R74 ;  /* 0x0000004a00a07308 */ /* 0x000ea20000002400 */
[----:B---3--:R-:W-:-:S07]  /*12920*/  FSEL R167, R167, -INF , !P2 ;  /* 0xff800000a7a77808 */ /* 0x008fce0005000000 */
[----:B------:R-:W3:Y:S01]  /*12930*/  MUFU.TANH R170, R75 ;  /* 0x0000004b00aa7308 */ /* 0x000ee20000002400 */
[----:B-1----:R-:W-:-:S07]  /*12940*/  FSEL R159, R159, -INF , !P1 ;  /* 0xff8000009f9f7808 */ /* 0x002fce0004800000 */
[----:B------:R-:W1:Y:S01]  /*12950*/  MUFU.TANH R161, R77 ;  /* 0x0000004d00a17308 */ /* 0x000e620000002400 */
[----:B--2---:R-:W-:Y:S02]  /*12960*/  FSEL R160, R160, -INF , !P2 ;  /* 0xff800000a0a07808 */ /* 0x004fe40005000000 */
[----:B------:R-:W-:-:S05]  /*12970*/  ISETP.GE.AND P2, PT, R14, R57, PT ;  /* 0x000000390e00720c */ /* 0x000fca0003f46270 */
[----:B------:R-:W2:Y:S01]  /*12980*/  MUFU.TANH R168, R79 ;  /* 0x0000004f00a87308 */ /* 0x000ea20000002400 */
[----:B---3--:R-:W-:Y:S02]  /*12990*/  FSEL R170, R170, -INF , !P1 ;  /* 0xff800000aaaa7808 */ /* 0x008fe40004800000 */
[----:B------:R-:W-:-:S05]  /*129a0*/  ISETP.GE.AND P1, PT, R20, R57, PT ;  /* 0x000000391400720c */ /* 0x000fca0003f26270 */
        /* <DEDUP_REMOVED lines=75> */
[----:B------:R-:W-:-:S05]  /*12e60*/  IMAD R17, R16, c[0x0][0x184], R17 ;  /* 0x0000610010117a24 */ /* 0x000fca00078e0211 */
[----:B------:R-:W-:Y:S01]  /*12e70*/  IADD3 R17, R23, R17, RZ ;  /* 0x0000001117117210 */ /* 0x000fe20007ffe0ff */
[----:B------:R-:W-:Y:S01]  /*12e80*/  IMAD.MOV.U32 R23, RZ, RZ, R22 ;  /* 0x000000ffff177224 */ /* 0x000fe200078e0016 */
[----:B------:R-:W-:Y:S05]  /*12e90*/  BRA `(.L_x_3769) ;  /* 0x0000003000007947 */ /* 0x000fea0003800000 */
.L_x_3768:
[----:B------:R-:W-:-:S05]  /*12ea0*/  IMAD.MOV.U32 R23, RZ, RZ, c[0x0][0x198] ;  /* 0x00006600ff177624 */ /* 0x000fca00078e00ff */
[----:B------:R-:W-:-:S04]  /*12eb0*/  LEA R23, -R23, RZ, 0x6 ;  /* 0x000000ff17177211 */ /* 0x000fc800078e31ff */
[----:B------:R-:W-:Y:S02]  /*12ec0*/  SHF.R.S32.HI R17, RZ, 0x1f, R23 ;  /* 0x0000001fff117819 */ /* 0x000fe40000011417 */
.L_x_3769:
        /* <DEDUP_REMOVED lines=41> */
.L_x_3767:
        /* <DEDUP_REMOVED lines=73> */
[--C-:B------:R-:W-:Y:S01]  /*135f0*/  FFMA.FTZ R155, R48, c[0x0][0x23c], -R163.reuse ;  /* 0x00008f00309b7a23 */ /* 0x100fe200000108a3 */
[----:B------:R-:W-:Y:S01]  /*13600*/  LDSM.16.MT88.4 R16, [R197+0xe800] ;  /* 0x00e80000c510783b */ /* 0x000fe20000004200 */
[--C-:B------:R-:W-:Y:S02]  /*13610*/  FFMA.FTZ R157, R30, c[0x0][0x23c], -R163.reuse ;  /* 0x00008f001e9d7a23 */ /* 0x100fe400000108a3 */
[--C-:B------:R-:W-:Y:S01]  /*13620*/  FFMA.FTZ R148, R6, c[0x0][0x23c], -R163.reuse ;  /* 0x00008f0006947a23 */ /* 0x100fe200000108a3 */
[----:B------:R-:W2:Y:S01]  /*13630*/  LDSM.16.MT88.4 R48, [R198+0xe000] ;  /* 0x00e00000c630783b */ /* 0x000ea20000004200 */
[----:B------:R-:W-:Y:S01]  /*13640*/  MUFU.EX2 R151, R151 ;  /* 0x0000009700977308 */ /* 0x000fe20000000800 */
[----:B------:R-:W-:-:S02]  /*13650*/  FFMA.FTZ R134, R10, c[0x0][0x23c], -R163 ;  /* 0x00008f000a867a23 */ /* 0x000fc400000108a3 */
[----:B------:R-:W4:Y:S01]  /*13660*/  LDSM.16.MT88.4 R4, [R196+0x10000] ;  /* 0x01000000c404783b */ /* 0x000f220000004200 */
[--C-:B------:R-:W-:Y:S02]  /*13670*/  FFMA.FTZ R135, R8, c[0x0][0x23c], -R163.reuse ;  /* 0x00008f0008877a23 */ /* 0x100fe400000108a3 */
[--C-:B------:R-:W-:Y:S01]  /*13680*/  FFMA.FTZ R144, R13, c[0x0][0x23c], -R166.reuse ;  /* 0x00008f000d907a23 */ /* 0x100fe200000108a6 */
[----:B------:R-:W5:Y:S01]  /*13690*/  LDSM.16.MT88.4 R8, [R200+0xe800] ;  /* 0x00e80000c808783b */ /* 0x000f620000004200 */
[----:B------:R-:W3:Y:S01]  /*136a0*/  MUFU.EX2 R146, R146 ;  /* 0x0000009200927308 */ /* 0x000ee20000000800 */
[----:B-1----:R-:W-:Y:S01]  /*136b0*/  F2FP.PACK_AB R96, R150, R153 ;  /* 0x000000999660723e */ /* 0x002fe200000000ff */
[--C-:B------:R-:W-:Y:S01]  /*136c0*/  FFMA.FTZ R147, R12, c[0x0][0x23c], -R163.reuse ;  /* 0x00008f000c937a23 */ /* 0x100fe200000108a3 */
[----:B------:R-:W-:Y:S01]  /*136d0*/  LDSM.16.MT88.4 R28, [R196+0xc800] ;  /* 0x00c80000c41c783b */ /* 0x000fe20000004200 */
[----:B------:R-:W-:Y:S02]  /*136e0*/  FFMA.FTZ R0, R0, c[0x0][0x23c], -R163 ;  /* 0x00008f0000007a23 */ /* 0x000fe400000108a3 */
[--C-:B------:R-:W-:Y:S01]  /*136f0*/  FFMA.FTZ R154, R167, c[0x0][0x23c], -R166.reuse ;  /* 0x00008f00a79a7a23 */ /* 0x100fe200000108a6 */
[----:B------:R-:W1:Y:S01]  /*13700*/  LDSM.16.MT88.4 R12, [R196+0xe800] ;  /* 0x00e80000c40c783b */ /* 0x000e620000004200 */
[----:B------:R-:W-:Y:S01]  /*13710*/  MUFU.EX2 R152, R152 ;  /* 0x0000009800987308 */ /* 0x000fe20000000800 */
[----:B------:R-:W-:-:S02]  /*13720*/  FFMA.FTZ R156, R165, c[0x0][0x23c], -R166 ;  /* 0x00008f00a59c7a23 */ /* 0x000fc400000108a6 */
[--C-:B------:R-:W-:Y:S02]  /*13730*/  FFMA.FTZ R159, R159, c[0x0][0x23c], -R166.reuse ;  /* 0x00008f009f9f7a23 */ /* 0x100fe400000108a6 */
[----:B------:R-:W-:Y:S02]  /*13740*/  FFMA.FTZ R161, R161, c[0x0][0x23c], -R166 ;  /* 0x00008f00a1a17a23 */ /* 0x000fe400000108a6 */
[--C-:B------:R-:W-:Y:S01]  /*13750*/  FFMA.FTZ R160, R160, c[0x0][0x23c], -R163.reuse ;  /* 0x00008f00a0a07a23 */ /* 0x100fe200000108a3 */
[----:B------:R-:W2:Y:S01]  /*13760*/  MUFU.EX2 R155, R155 ;  /* 0x0000009b009b7308 */ /* 0x000ea20000000800 */
[----:B---3--:R-:W-:Y:S01]  /*13770*/  F2FP.PACK_AB R98, R146, R151 ;  /* 0x000000979262723e */ /* 0x008fe200000000ff */
        /* <DEDUP_REMOVED lines=19> */
[----:B---3--:R-:W-:Y:S01]  /*138b0*/  F2FP.PACK_AB R99, R148, R157 ;  /* 0x0000009d9463723e */ /* 0x008fe200000000ff */
[----:B------:R-:W2:Y:S01]  /*138c0*/  MUFU.EX2 R144, R144 ;  /* 0x0000009000907308 */ /* 0x000ea20000000800 */
        /* <DEDUP_REMOVED lines=47> */
[C---:B----4-:R-:W-:Y:S07]  /*13bc0*/  HMMA.16816.F32 R92, R96.reuse, R4, RZ ;  /* 0x00000004605c723c */ /* 0x050fee00000018ff */
[----:B--2---:R-:W-:Y:S01]  /*13bd0*/  F2FP.PACK_AB R4, R144, R149 ;  /* 0x000000959004723e */ /* 0x004fe200000000ff */
[----:B------:R-:W-:Y:S01]  /*13be0*/  HMMA.16816.F32 R96, R96, R6, RZ ;  /* 0x000000066060723c */ /* 0x000fe200000018ff */
[----:B---3--:R-:W-:Y:S01]  /*13bf0*/  F2FP.PACK_AB R5, R134, R147 ;  /* 0x000000938605723e */ /* 0x008fe200000000ff */
        /* <DEDUP_REMOVED lines=147> */
.L_x_3774:
        /* <DEDUP_REMOVED lines=64> */
.L_x_3771:
        /* <DEDUP_REMOVED lines=25> */
[----:B------:R-:W2:Y:S06]  /*14ac0*/  LDSM.16.M88.4 R8, [R205+0x6000] ;  /* 0x00600000cd08783b */ /* 0x000eac0000000200 */
[----:B------:R-:W3:Y:S06]  /*14ad0*/  LDSM.16.M88.4 R16, [R205+0x6800] ;  /* 0x00680000cd10783b */ /* 0x000eec0000000200 */
[----:B------:R-:W4:Y:S06]  /*14ae0*/  LDSM.16.M88.4 R24, [R205+0x7000] ;  /* 0x00700000cd18783b */ /* 0x000f2c0000000200 */
[----:B------:R-:W0:Y:S06]  /*14af0*/  LDGDEPBAR ;  /* 0x00000000000079af */ /* 0x000e2c0000000000 */
[----:B------:R-:W5:Y:S06]  /*14b00*/  LDSM.16.M88.4 R136, [R205+0x7800] ;  /* 0x00780000cd88783b */ /* 0x000f6c0000000200 */
[----:B------:R-:W-:Y:S06]  /*14b10*/  LDSM.16.M88.4 R140, [R204] ;  /* 0x00000000cc8c783b */ /* 0x000fec0000000200 */
[----:B------:R-:W1:Y:S01]  /*14b20*/  LDSM.16.M88.4 R144, [R203] ;  /* 0x00000000cb90783b */ /* 0x000e620000000200 */
[C---:B--2---:R-:W-:Y:S05]  /*14b30*/  HMMA.16816.F32 R4, R32.reuse, R8, RZ ;  /* 0x000000082004723c */ /* 0x044fea00000018ff */
[----:B------:R-:W2:Y:S03]  /*14b40*/  LDSM.16.M88.4 R148, [R195] ;  /* 0x00000000c394783b */ /* 0x000ea60000000200 */
[C---:B------:R-:W-:Y:S03]  /*14b50*/  HMMA.16816.F32 R8, R32.reuse, R10, RZ ;  /* 0x0000000a2008723c */ /* 0x040fe600000018ff */
[----:B------:R-:W1:Y:S06]  /*14b60*/  LDSM.16.M88.4 R152, [R194] ;  /* 0x00000000c298783b */ /* 0x000e6c0000000200 */
[----:B------:R-:W1:Y:S01]  /*14b70*/  LDSM.16.M88.4 R156, [R193] ;  /* 0x00000000c19c783b */ /* 0x000e620000000200 */
[C---:B---3--:R-:W-:Y:S05]  /*14b80*/  HMMA.16816.F32 R12, R32.reuse, R16, RZ ;  /* 0x00000010200c723c */ /* 0x048fea00000018ff */
[----:B------:R-:W-:Y:S03]  /*14b90*/  LDSM.16.M88.4 R160, [R202] ;  /* 0x00000000caa0783b */ /* 0x000fe60000000200 */
[C---:B------:R-:W-:Y:S03]  /*14ba0*/  HMMA.16816.F32 R16, R32.reuse, R18, RZ ;  /* 0x000000122010723c */ /* 0x040fe600000018ff */
[----:B------:R-:W3:Y:S05]  /*14bb0*/  LDSM.16.M88.4 R164, [R199+0x6000] ;  /* 0x00600000c7a4783b */ /* 0x000eea0000000200 */
[C---:B----4-:R-:W-:Y:S01]  /*14bc0*/  HMMA.16816.F32 R20, R32.reuse, R24, RZ ;  /* 0x000000182014723c */ /* 0x050fe200000018ff */
[----:B------:R-:W-:Y:S06]  /*14bd0*/  LDSM.16.M88.4 R168, [R199+0x7000] ;  /* 0x00700000c7a8783b */ /* 0x000fec0000000200 */
[----:B------:R-:W-:Y:S01]  /*14be0*/  LDSM.16.M88.4 R172, [R199+0x7800] ;  /* 0x00780000c7ac783b */ /* 0x000fe20000000200 */
[C---:B------:R-:W-:Y:S05]  /*14bf0*/  HMMA.16816.F32 R24, R32.reuse, R26, RZ ;  /* 0x0000001a2018723c */ /* 0x040fea00000018ff */
[----:B------:R-:W-:Y:S03]  /*14c00*/  LDSM.16.M88.4 R176, [R201] ;  /* 0x00000000c9b0783b */ /* 0x000fe60000000200 */
[C---:B-----5:R-:W-:Y:S03]  /*14c10*/  HMMA.16816.F32 R28, R32.reuse, R136, RZ ;  /* 0x00000088201c723c */ /* 0x060fe600000018ff */
[----:B------:R-:W-:Y:S05]  /*14c20*/  LDSM.16.M88.4 R180, [R192] ;  /* 0x00000000c0b4783b */ /* 0x000fea0000000200 */
[----:B------:R-:W-:Y:S01]  /*14c30*/  HMMA.16816.F32 R32, R32, R138, RZ ;  /* 0x0000008a2020723c */ /* 0x000fe200000018ff */
[----:B------:R-:W4:Y:S07]  /*14c40*/  LDSM.16.M88.4 R136, [R199+0x6800] ;  /* 0x00680000c788783b */ /* 0x000f2e0000000200 */
[C---:B-1----:R-:W-:Y:S08]  /*14c50*/  HMMA.16816.F32 R4, R140.reuse, R144, R4 ;  /* 0x000000908c04723c */ /* 0x042ff00000001804 */
        /* <DEDUP_REMOVED lines=11> */
[----:B------:R-:W2:Y:S01]  /*14d10*/  LDSM.16.M88.4 R156, [R205+0x8000] ;  /* 0x00800000cd9c783b */ /* 0x000ea20000000200 */
        /* <DEDUP_REMOVED lines=8> */
[----:B------:R-:W-:Y:S07]  /*14da0*/  LDSM.16.M88.4 R168, [R204+0x2000] ;  /* 0x00200000cca8783b */ /* 0x000fee0000000200 */
[C---:B------:R-:W-:Y:S08]  /*14db0*/  HMMA.16816.F32 R28, R160.reuse, R172, R28 ;  /* 0x000000aca01c723c */ /* 0x040ff0000000181c */
[----:B------:R-:W-:Y:S01]  /*14dc0*/  HMMA.16816.F32 R32, R160, R174, R32 ;  /* 0x000000aea020723c */ /* 0x000fe20000001820 */
[----:B------:R-:W4:Y:S06]  /*14dd0*/  LDSM.16.M88.4 R160, [R205+0x9000] ;  /* 0x00900000cda0783b */ /* 0x000f2c0000000200 */
[----:B------:R-:W5:Y:S01]  /*14de0*/  LDSM.16.M88.4 R172, [R191] ;  /* 0x00000000bfac783b */ /* 0x000f620000000200 */
        /* <DEDUP_REMOVED lines=13> */
[C---:B--2---:R-:W-:Y:S08]  /*14ec0*/  HMMA.16816.F32 R4, R152.reuse, R156, R4 ;  /* 0x0000009c9804723c */ /* 0x044ff00000001804 */
[C---:B------:R-:W-:Y:S01]  /*14ed0*/  HMMA.16816.F32 R8, R152.reuse, R158, R8 ;  /* 0x0000009e9808723c */ /* 0x040fe20000001808 */
[----:B------:R-:W-:Y:S07]  /*14ee0*/  LDSM.16.M88.4 R156, [R199+0x9800] ;  /* 0x00980000c79c783b */ /* 0x000fee0000000200 */
[C---:B---3--:R-:W-:Y:S08]  /*14ef0*/  HMMA.16816.F32 R12, R152.reuse, R136, R12 ;  /* 0x00000088980c723c */ /* 0x048ff0000000180c */
[C---:B------:R-:W-:Y:S01]  /*14f00*/  HMMA.16816.F32 R16, R152.reuse, R138, R16 ;  /* 0x0000008a9810723c */ /* 0x040fe20000001810 */
[----:B------:R-:W2:Y:S07]  /*14f10*/  LDSM.16.M88.4 R136, [R199+0x8800] ;  /* 0x00880000c788783b */ /* 0x000eae0000000200 */
[C---:B----4-:R-:W-:Y:S08]  /*14f20*/  HMMA.16816.F32 R20, R152.reuse, R160, R20 ;  /* 0x000000a09814723c */ /* 0x050ff00000001814 */
[C---:B------:R-:W-:Y:S01]  /*14f30*/  HMMA.16816.F32 R24, R152.reuse, R162, R24 ;  /* 0x000000a29818723c */ /* 0x040fe20000001818 */
[----:B------:R-:W-:Y:S07]  /*14f40*/  LDSM.16.M88.4 R160, [R201+0x2000] ;  /* 0x00200000c9a0783b */ /* 0x000fee0000000200 */
[C---:B------:R-:W-:Y:S08]  /*14f50*/  HMMA.16816.F32 R28, R152.reuse, R164, R28 ;  /* 0x000000a4981c723c */ /* 0x040ff0000000181c */
[----:B------:R-:W-:Y:S01]  /*14f60*/  HMMA.16816.F32 R32, R152, R166, R32 ;  /* 0x000000a69820723c */ /* 0x000fe20000001820 */
[----:B------:R-:W3:Y:S06]  /*14f70*/  LDSM.16.M88.4 R152, [R199+0x9000] ;  /* 0x00900000c798783b */ /* 0x000eec0000000200 */
[----:B------:R-:W4:Y:S01]  /*14f80*/  LDSM.16.M88.4 R164, [R192+0x2000] ;  /* 0x00200000c0a4783b */ /* 0x000f220000000200 */
[C---:B-----5:R-:W-:Y:S08]  /*14f90*/  HMMA.16816.F32 R4, R168.reuse, R172, R4 ;  /* 0x000000aca804723c */ /* 0x060ff00000001804 */
[C---:B------:R-:W-:Y:S01]  /*14fa0*/  HMMA.16816.F32 R8, R168.reuse, R174, R8 ;  /* 0x000000aea808723c */ /* 0x040fe20000001808 */
[----:B------:R-:W-:Y:S07]  /*14fb0*/  LDSM.16.M88.4 R172, [R205+0xa000] ;  /* 0x00a00000cdac783b */ /* 0x000fee0000000200 */
        /* <DEDUP_REMOVED lines=23> */
[C---:B----4-:R-:W-:Y:S08]  /*15130*/  HMMA.16816.F32 R4, R160.reuse, R164, R4 ;  /* 0x000000a4a004723c */ /* 0x050ff00000001804 */
[C---:B------:R-:W-:Y:S01]  /*15140*/  HMMA.16816.F32 R8, R160.reuse, R166, R8 ;  /* 0x000000a6a008723c */ /* 0x040fe20000001808 */
[----:B------:R-:W-:Y:S07]  /*15150*/  LDSM.16.M88.4 R164, [R199+0xa000] ;  /* 0x00a00000c7a4783b */ /* 0x000fee0000000200 */
[C---:B-1----:R-:W-:Y:S08]  /*15160*/  HMMA.16816.F32 R12, R160.reuse, R140, R12 ;  /* 0x0000008ca00c723c */ /* 0x042ff0000000180c */
[C---:B------:R-:W-:Y:S01]  /*15170*/  HMMA.16816.F32 R16, R160.reuse, R142, R16 ;  /* 0x0000008ea010723c */ /* 0x040fe20000001810 */
[----:B------:R-:W1:Y:S07]  /*15180*/  LDSM.16.M88.4 R140, [R186] ;  /* 0x00000000ba8c783b */ /* 0x000e6e0000000200 */
[C---:B-----5:R-:W-:Y:S08]  /*15190*/  HMMA.16816.F32 R20, R160.reuse, R144, R20 ;  /* 0x00000090a014723c */ /* 0x060ff00000001814 */
[C---:B------:R-:W-:Y:S01]  /*151a0*/  HMMA.16816.F32 R24, R160.reuse, R146, R24 ;  /* 0x00000092a018723c */ /* 0x040fe20000001818 */
[----:B------:R-:W4:Y:S07]  /*151b0*/  LDSM.16.M88.4 R144, [R185] ;  /* 0x00000000b990783b */ /* 0x000f2e0000000200 */
[C---:B------:R-:W-:Y:S08]  /*151c0*/  HMMA.16816.F32 R28, R160.reuse, R148, R28 ;  /* 0x00000094a01c723c */ /* 0x040ff0000000181c */
[----:B------:R-:W-:Y:S01]  /*151d0*/  HMMA.16816.F32 R32, R160, R150, R32 ;  /* 0x00000096a020723c */ /* 0x000fe20000001820 */
[----:B------:R-:W5:Y:S06]  /*151e0*/  LDSM.16.M88.4 R148, [R184] ;  /* 0x00000000b894783b */ /* 0x000f6c0000000200 */
        /* <DEDUP_REMOVED lines=18> */
[C---:B----4-:R-:W-:Y:S08]  /*15310*/  HMMA.16816.F32 R20, R176.reuse, R144, R20 ;  /* 0x00000090b014723c */ /* 0x050ff00000001814 */
[C---:B------:R-:W-:Y:S08]  /*15320*/  HMMA.16816.F32 R24, R176.reuse, R146, R24 ;  /* 0x00000092b018723c */ /* 0x040ff00000001818 */
[C---:B-----5:R-:W-:Y:S08]  /*15330*/  HMMA.16816.F32 R28, R176.reuse, R148, R28 ;  /* 0x00000094b01c723c */ /* 0x060ff0000000181c */
        /* <DEDUP_REMOVED lines=56> */
[----:B------:R-:W-:Y:S08]  /*156c0*/  HMMA.16816.F32 R32, R168, R10, R32 ;  /* 0x0000000aa820723c */ /* 0x000ff00000001820 */
[----:B------:R3:W1:Y:S08]  /*156d0*/  MUFU.TANH R141, R15 ;  /* 0x0000000f008d7308 */ /* 0x0006700000002400 */
        /* <DEDUP_REMOVED lines=94> */
.L_x_3773:
        /* <DEDUP_REMOVED lines=27> */
.L_x_3772:
        /* <DEDUP_REMOVED lines=58> */
[--C-:B------:R-:W-:Y:S01]  /*16210*/  FFMA.FTZ R173, R160, c[0x0][0x23c], -R151.reuse ;  /* 0x00008f00a0ad7a23 */ /* 0x100fe20000010897 */
[----:B------:R-:W2:Y:S01]  /*16220*/  MUFU.EX2 R2, R6 ;  /* 0x0000000600027308 */ /* 0x000ea20000000800 */
[--C-:B------:R-:W-:Y:S02]  /*16230*/  FFMA.FTZ R171, R163, c[0x0][0x23c], -R144.reuse ;  /* 0x00008f00a3ab7a23 */ /* 0x100fe40000010890 */
[--C-:B------:R-:W-:Y:S02]  /*16240*/  FFMA.FTZ R170, R161, c[0x0][0x23c], -R144.reuse ;  /* 0x00008f00a1aa7a23 */ /* 0x100fe40000010890 */
[--C-:B------:R-:W-:Y:S01]  /*16250*/  FFMA.FTZ R172, R164, c[0x0][0x23c], -R151.reuse ;  /* 0x00008f00a4ac7a23 */ /* 0x100fe20000010897 */
[----:B------:R-:W-:Y:S01]  /*16260*/  LDSM.16.MT88.4 R160, [R196+0xf800] ;  /* 0x00f80000c4a0783b */ /* 0x000fe20000004200 */
[--C-:B------:R-:W-:Y:S02]  /*16270*/  FFMA.FTZ R169, R167, c[0x0][0x23c], -R144.reuse ;  /* 0x00008f00a7a97a23 */ /* 0x100fe40000010890 */
[--C-:B------:R-:W-:Y:S01]  /*16280*/  FFMA.FTZ R168, R165, c[0x0][0x23c], -R144.reuse ;  /* 0x00008f00a5a87a23 */ /* 0x100fe20000010890 */
[----:B------:R-:W-:Y:S01]  /*16290*/  MUFU.EX2 R175, R175 ;  /* 0x000000af00af7308 */ /* 0x000fe20000000800 */
[--C-:B------:R-:W-:Y:S02]  /*162a0*/  FFMA.FTZ R176, R142, c[0x0][0x23c], -R151.reuse ;  /* 0x00008f008eb07a23 */ /* 0x100fe40000010897 */
[C---:B-1----:R-:W-:Y:S01]  /*162b0*/  FMUL.FTZ R7, R0.reuse, R131 ;  /* 0x0000008300077220 */ /* 0x042fe20000410000 */
[----:B------:R-:W-:Y:S01]  /*162c0*/  LDSM.16.MT88.4 R164, [R200+0x11800] ;  /* 0x01180000c8a4783b */ /* 0x000fe20000004200 */
        /* <DEDUP_REMOVED lines=27> */
[--C-:B------:R-:W-:Y:S02]  /*16480*/  FFMA.FTZ R177, R140, c[0x0][0x23c], -R151.reuse ;  /* 0x00008f008cb17a23 */ /* 0x100fe40000010897 */
[--C-:B------:R-:W-:Y:S02]  /*16490*/  FFMA.FTZ R178, R143, c[0x0][0x23c], -R144.reuse ;  /* 0x00008f008fb27a23 */ /* 0x100fe40000010890 */
[----:B------:R-:W1:Y:S01]  /*164a0*/  MUFU.EX2 R172, R172 ;  /* 0x000000ac00ac7308 */ /* 0x000e620000000800 */
[----:B------:R-:W-:Y:S01]  /*164b0*/  LDSM.16.MT88.4 R100, [R197+0xe000] ;  /* 0x00e00000c564783b */ /* 0x000fe20000004200 */
[--C-:B------:R-:W-:Y:S01]  /*164c0*/  FFMA.FTZ R179, R141, c[0x0][0x23c], -R144.reuse ;  /* 0x00008f008db37a23 */ /* 0x100fe20000010890 */
[----:B--2---:R-:W-:Y:S01]  /*164d0*/  F2FP.PACK_AB R129, R170, R171 ;  /* 0x000000abaa81723e */ /* 0x004fe200000000ff */
[--C-:B------:R-:W-:Y:S02]  /*164e0*/  FFMA.FTZ R181, R138, c[0x0][0x23c], -R151.reuse ;  /* 0x00008f008ab57a23 */ /* 0x100fe40000010897 */
[--C-:B------:R-:W-:Y:S03]  /*164f0*/  FFMA.FTZ R180, R136, c[0x0][0x23c], -R151.reuse ;  /* 0x00008f0088b47a23 */ /* 0x100fe60000010897 */
[----:B------:R-:W-:Y:S01]  /*16500*/  LDSM.16.MT88.4 R140, [R197+0xe800] ;  /* 0x00e80000c58c783b */ /* 0x000fe20000004200 */
        /* <DEDUP_REMOVED lines=8> */
[--C-:B------:R-:W-:Y:S01]  /*16590*/  FFMA.FTZ R226, R157, c[0x0][0x23c], -R144.reuse ;  /* 0x00008f009de27a23 */ /* 0x100fe20000010890 */
[----:B-1----:R-:W-:Y:S01]  /*165a0*/  F2FP.PACK_AB R130, R172, R173 ;  /* 0x000000adac82723e */ /* 0x002fe200000000ff */
[----:B------:R-:W-:Y:S01]  /*165b0*/  LDSM.16.MT88.4 R156, [R197+0xf800] ;  /* 0x00f80000c59c783b */ /* 0x000fe20000004200 */
        /* <DEDUP_REMOVED lines=9> */
[--C-:B------:R-:W-:Y:S01]  /*16650*/  FFMA.FTZ R234, R147, c[0x0][0x23c], -R144.reuse ;  /* 0x00008f0093ea7a23 */ /* 0x100fe20000010890 */
[----:B------:R-:W1:Y:S01]  /*16660*/  MUFU.EX2 R177, R177 ;  /* 0x000000b100b17308 */ /* 0x000e620000000800 */
[--C-:B------:R-:W-:Y:S01]  /*16670*/  FFMA.FTZ R235, R146, c[0x0][0x23c], -R151.reuse ;  /* 0x00008f0092eb7a23 */ /* 0x100fe20000010897 */
[----:B--2---:R-:W-:Y:S01]  /*16680*/  F2FP.PACK_AB R131, R168, R169 ;  /* 0x000000a9a883723e */ /* 0x004fe200000000ff */
[----:B------:R-:W-:Y:S02]  /*16690*/  FFMA.FTZ R151, R145, c[0x0][0x23c], -R151 ;  /* 0x00008f0091977a23 */ /* 0x000fe40000010897 */
[C---:B------:R-:W-:Y:S02]  /*166a0*/  FMUL.FTZ R36, R2.reuse, R36 ;  /* 0x0000002402247220 */ /* 0x040fe40000410000 */
[----:B------:R-:W-:Y:S02]  /*166b0*/  FMUL.FTZ R37, R2, R37 ;  /* 0x0000002502257220 */ /* 0x000fe40000410000 */
[C---:B------:R-:W-:Y:S01]  /*166c0*/  HMMA.16816.F32 R4, R128.reuse, R12, R4 ;  /* 0x0000000c8004723c */ /* 0x040fe20000001804 */
[----:B------:R2:W-:Y:S04]  /*166d0*/  MUFU.EX2 R236, R151 ;  /* 0x0000009700ec7308 */ /* 0x0005e80000000800 */
        /* <DEDUP_REMOVED lines=8> */
[----:B------:R-:W3:Y:S01]  /*16760*/  MUFU.EX2 R179, R179 ;  /* 0x000000b300b37308 */ /* 0x000ee20000000800 */
[----:B------:R-:W4:Y:S01]  /*16770*/  LDSM.16.MT88.4 R120, [R196+0xc000] ;  /* 0x00c00000c478783b */ /* 0x000f220000004200 */
[C---:B------:R-:W-:Y:S02]  /*16780*/  FMUL.FTZ R40, R2.reuse, R40 ;  /* 0x0000002802287220 */ /* 0x040fe40000410000 */
[----:B------:R-:W-:Y:S02]  /*16790*/  FMUL.FTZ R41, R2, R41 ;  /* 0x0000002902297220 */ /* 0x000fe40000410000 */
[C---:B------:R-:W-:Y:S03]  /*167a0*/  HMMA.16816.F32 R12, R128.reuse, R20, R12 ;  /* 0x00000014800c723c */ /* 0x040fe6000000180c */
[----:B--2---:R-:W-:Y:S01]  /*167b0*/  LDSM.16.MT88.4 R148, [R200+0xf800] ;  /* 0x00f80000c894783b */ /* 0x004fe20000004200 */
[C---:B------:R-:W-:Y:S01]  /*167c0*/  FMUL.FTZ R42, R0.reuse, R42 ;  /* 0x0000002a002a7220 */ /* 0x040fe20000410000 */
[----:B------:R-:W-:Y:S01]  /*167d0*/  MUFU.EX2 R181, R181 ;  /* 0x000000b500b57308 */ /* 0x000fe20000000800 */
[----:B------:R-:W-:Y:S02]  /*167e0*/  FMUL.FTZ R43, R0, R43 ;  /* 0x0000002b002b7220 */ /* 0x000fe40000410000 */
[C---:B------:R-:W-:Y:S04]  /*167f0*/  HMMA.16816.F32 R16, R128.reuse, R22, R16 ;  /* 0x000000168010723c */ /* 0x040fe80000001810 */
[C---:B------:R-:W-:Y:S02]  /*16800*/  FMUL.FTZ R20, R2.reuse, R112 ;  /* 0x0000007002147220 */ /* 0x040fe40000410000 */
[----:B------:R-:W-:Y:S01]  /*16810*/  FMUL.FTZ R21, R2, R113 ;  /* 0x0000007102157220 */ /* 0x000fe20000410000 */
[----:B------:R-:W2:Y:S01]  /*16820*/  MUFU.EX2 R180, R180 ;  /* 0x000000b400b47308 */ /* 0x000ea20000000800 */
[C---:B------:R-:W-:Y:S04]  /*16830*/  FMUL.FTZ R22, R0.reuse, R114 ;  /* 0x0000007200167220 */ /* 0x040fe80000410000 */
[----:B------:R-:W-:Y:S02]  /*16840*/  FMUL.FTZ R23, R0, R115 ;  /* 0x0000007300177220 */ /* 0x000fe40000410000 */
[----:B------:R-:W5:Y:S01]  /*16850*/  LDSM.16.MT88.4 R112, [R200+0xe000] ;  /* 0x00e00000c870783b */ /* 0x000f620000004200 */
        /* <DEDUP_REMOVED lines=8> */
[----:B------:R-:W1:Y:S03]  /*168e0*/  MUFU.EX2 R183, R183 ;  /* 0x000000b700b77308 */ /* 0x000e660000000800 */
[C---:B------:R-:W-:Y:S02]  /*168f0*/  FMUL.FTZ R29, R2.reuse, R105 ;  /* 0x00000069021d7220 */ /* 0x040fe40000410000 */
[----:B------:R-:W-:Y:S02]  /*16900*/  FMUL.FTZ R48, R2, R48 ;  /* 0x0000003002307220 */ /* 0x000fe40000410000 */
[C---:B------:R-:W-:Y:S03]  /*16910*/  FMUL.FTZ R30, R0.reuse, R106 ;  /* 0x0000006a001e7220 */ /* 0x040fe60000410000 */
[----:B------:R-:W-:Y:S01]  /*16920*/  MUFU.EX2 R209, R209 ;  /* 0x000000d100d17308 */ /* 0x000fe20000000800 */
[----:B------:R-:W-:Y:S02]  /*16930*/  FMUL.FTZ R31, R0, R107 ;  /* 0x0000006b001f7220 */ /* 0x000fe40000410000 */
[----:B------:R-:W1:Y:S01]  /*16940*/  LDSM.16.MT88.4 R104, [R198+0xe000] ;  /* 0x00e00000c668783b */ /* 0x000e620000004200 */
[----:B------:R-:W-:Y:S02]  /*16950*/  FMUL.FTZ R49, R2, R49 ;  /* 0x0000003102317220 */ /* 0x000fe40000410000 */
[C---:B------:R-:W-:Y:S02]  /*16960*/  FMUL.FTZ R50, R0.reuse, R50 ;  /* 0x0000003200327220 */ /* 0x040fe40000410000 */
[C---:B----4-:R-:W-:Y:S02]  /*16970*/  HMMA.16816.F32 R28, R128.reuse, R120, R28 ;  /* 0x00000078801c723c */ /* 0x050fe4000000181c */
[----:B------:R-:W4:Y:S01]  /*16980*/  MUFU.EX2 R224, R224 ;  /* 0x000000e000e07308 */ /* 0x000f220000000800 */
        /* <DEDUP_REMOVED lines=8> */
[C---:B-----5:R-:W-:Y:S04]  /*16a10*/  HMMA.16816.F32 R36, R128.reuse, R112, R36 ;  /* 0x000000708024723c */ /* 0x060fe80000001824 */
[C---:B------:R-:W-:Y:S02]  /*16a20*/  FMUL.FTZ R56, R2.reuse, R56 ;  /* 0x0000003802387220 */ /* 0x040fe40000410000 */
[----:B------:R-:W-:Y:S01]  /*16a30*/  FMUL.FTZ R57, R2, R57 ;  /* 0x0000003902397220 */ /* 0x000fe20000410000 */
[----:B------:R-:W5:Y:S01]  /*16a40*/  MUFU.EX2 R226, R226 ;  /* 0x000000e200e27308 */ /* 0x000f620000000800 */
[C---:B------:R-:W-:Y:S01]  /*16a50*/  HMMA.16816.F32 R40, R128.reuse, R114, R40 ;  /* 0x000000728028723c */ /* 0x040fe20000001828 */
[----:B------:R-:W-:Y:S03]  /*16a60*/  LDSM.16.MT88.4 R112, [R200+0xc800] ;  /* 0x00c80000c870783b */ /* 0x000fe60000004200 */
[C---:B------:R-:W-:Y:S02]  /*16a70*/  FMUL.FTZ R58, R0.reuse, R58 ;  /* 0x0000003a003a7220 */ /* 0x040fe40000410000 */
[----:B------:R-:W-:Y:S02]  /*16a80*/  FMUL.FTZ R59, R0, R59 ;  /* 0x0000003b003b7220 */ /* 0x000fe40000410000 */
[C---:B------:R-:W-:Y:S01]  /*16a90*/  FMUL.FTZ R60, R2.reuse, R60 ;  /* 0x0000003c023c7220 */ /* 0x040fe20000410000 */
[----:B------:R-:W-:Y:S01]  /*16aa0*/  MUFU.EX2 R227, R227 ;  /* 0x000000e300e37308 */ /* 0x000fe20000000800 */
[C---:B-1----:R-:W-:Y:S03]  /*16ab0*/  HMMA.16816.F32 R44, R128.reuse, R104, R44 ;  /* 0x00000068802c723c */ /* 0x042fe6000000182c */
[----:B------:R-:W-:Y:S02]  /*16ac0*/  FMUL.FTZ R61, R2, R61 ;  /* 0x0000003d023d7220 */ /* 0x000fe40000410000 */
[C---:B------:R-:W-:Y:S02]  /*16ad0*/  FMUL.FTZ R62, R0.reuse, R62 ;  /* 0x0000003e003e7220 */ /* 0x040fe40000410000 */
[----:B------:R-:W-:Y:S01]  /*16ae0*/  FMUL.FTZ R63, R0, R63 ;  /* 0x0000003f003f7220 */ /* 0x000fe20000410000 */
[C---:B------:R-:W-:Y:S01]  /*16af0*/  HMMA.16816.F32 R48, R128.reuse, R106, R48 ;  /* 0x0000006a8030723c */ /* 0x040fe20000001830 */
[----:B------:R-:W1:Y:S01]  /*16b00*/  LDSM.16.MT88.4 R104, [R200+0x10000] ;  /* 0x01000000c868783b */ /* 0x000e620000004200 */
[----:B------:R-:W1:Y:S02]  /*16b10*/  MUFU.EX2 R228, R228 ;  /* 0x000000e400e47308 */ /* 0x000e640000000800 */
[C---:B------:R-:W-:Y:S02]  /*16b20*/  FMUL.FTZ R64, R2.reuse, R64 ;  /* 0x0000004002407220 */ /* 0x040fe40000410000 */
[----:B------:R-:W-:Y:S02]  /*16b30*/  FMUL.FTZ R65, R2, R65 ;  /* 0x0000004102417220 */ /* 0x000fe40000410000 */
[C---:B------:R-:W-:Y:S04]  /*16b40*/  HMMA.16816.F32 R52, R128.reuse, R100, R52 ;  /* 0x000000648034723c */ /* 0x040fe80000001834 */
[C---:B------:R-:W-:Y:S01]  /*16b50*/  FMUL.FTZ R66, R0.reuse, R66 ;  /* 0x0000004200427220 */ /* 0x040fe20000410000 */
[----:B------:R-:W-:Y:S01]  /*16b60*/  MUFU.EX2 R229, R229 ;  /* 0x000000e500e57308 */ /* 0x000fe20000000800 */
[----:B------:R-:W-:Y:S02]  /*16b70*/  FMUL.FTZ R67, R0, R67 ;  /* 0x0000004300437220 */ /* 0x000fe40000410000 */
[C---:B------:R-:W-:Y:S01]  /*16b80*/  HMMA.16816.F32 R56, R128.reuse, R102, R56 ;  /* 0x000000668038723c */ /* 0x040fe20000001838 */
[----:B------:R-:W2:Y:S03]  /*16b90*/  LDSM.16.MT88.4 R100, [R198+0x10000] ;  /* 0x01000000c664783b */ /* 0x000ea60000004200 */
[C---:B------:R-:W-:Y:S02]  /*16ba0*/  FMUL.FTZ R68, R2.reuse, R68 ;  /* 0x0000004402447220 */ /* 0x040fe40000410000 */
[----:B------:R-:W-:Y:S01]  /*16bb0*/  FMUL.FTZ R69, R2, R69 ;  /* 0x0000004502457220 */ /* 0x000fe20000410000 */
[----:B------:R-:W2:Y:S01]  /*16bc0*/  MUFU.EX2 R230, R230 ;  /* 0x000000e600e67308 */ /* 0x000ea20000000800 */
[C---:B------:R-:W-:Y:S04]  /*16bd0*/  HMMA.16816.F32 R60, R128.reuse, R108, R60 ;  /* 0x0000006c803c723c */ /* 0x040fe8000000183c */
[C---:B------:R-:W-:Y:S02]  /*16be0*/  FMUL.FTZ R70, R0.reuse, R70 ;  /* 0x0000004600467220 */ /* 0x040fe40000410000 */
[----:B------:R-:W-:Y:S02]  /*16bf0*/  FMUL.FTZ R71, R0, R71 ;  /* 0x0000004700477220 */ /* 0x000fe40000410000 */
[C---:B------:R-:W-:Y:S01]  /*16c00*/  HMMA.16816.F32 R64, R128.reuse, R110, R64 ;  /* 0x0000006e8040723c */ /* 0x040fe20000001840 */
[----:B------:R-:W3:Y:S01]  /*16c10*/  LDSM.16.MT88.4 R108, [R197+0x10000] ;  /* 0x01000000c56c783b */ /* 0x000ee20000004200 */
[----:B------:R-:W-:Y:S02]  /*16c20*/  MUFU.EX2 R231, R231 ;  /* 0x000000e700e77308 */ /* 0x000fe40000000800 */
[C---:B------:R-:W-:Y:S02]  /*16c30*/  FMUL.FTZ R72, R2.reuse, R72 ;  /* 0x0000004802487220 */ /* 0x040fe40000410000 */
[----:B------:R-:W-:Y:S02]  /*16c40*/  FMUL.FTZ R73, R2, R73 ;  /* 0x0000004902497220 */ /* 0x000fe40000410000 */
[C---:B------:R-:W-:Y:S01]  /*16c50*/  FMUL.FTZ R74, R0.reuse, R74 ;  /* 0x0000004a004a7220 */ /* 0x040fe20000410000 */
[C---:B-1----:R-:W-:Y:S03]  /*16c60*/  HMMA.16816.F32 R68, R128.reuse, R104, R68 ;  /* 0x000000688044723c */ /* 0x042fe60000001844 */
[----:B------:R-:W-:Y:S01]  /*16c70*/  FMUL.FTZ R75, R0, R75 ;  /* 0x0000004b004b7220 */ /* 0x000fe20000410000 */
[----:B------:R-:W1:Y:S01]  /*16c80*/  MUFU.EX2 R232, R232 ;  /* 0x000000e800e87308 */ /* 0x000e620000000800 */
[C---:B------:R-:W-:Y:S02]  /*16c90*/  FMUL.FTZ R76, R2.reuse, R76 ;  /* 0x0000004c024c7220 */ /* 0x040fe40000410000 */
[----:B------:R-:W-:Y:S02]  /*16ca0*/  FMUL.FTZ R77, R2, R77 ;  /* 0x0000004d024d7220 */ /* 0x000fe40000410000 */
[C---:B------:R-:W-:Y:S01]  /*16cb0*/  FMUL.FTZ R78, R0.reuse, R78 ;  /* 0x0000004e004e7220 */ /* 0x040fe20000410000 */
[C---:B------:R-:W-:Y:S01]  /*16cc0*/  HMMA.16816.F32 R72, R128.reuse, R106, R72 ;  /* 0x0000006a8048723c */ /* 0x040fe20000001848 */
[----:B------:R-:W1:Y:S02]  /*16cd0*/  LDSM.16.MT88.4 R104, [R196+0x10000] ;  /* 0x01000000c468783b */ /* 0x000e640000004200 */
[----:B------:R-:W-:Y:S01]  /*16ce0*/  FMUL.FTZ R79, R0, R79 ;  /* 0x0000004f004f7220 */ /* 0x000fe20000410000 */
[----:B------:R-:W-:Y:S01]  /*16cf0*/  MUFU.EX2 R233, R233 ;  /* 0x000000e900e97308 */ /* 0x000fe20000000800 */
[C---:B------:R-:W-:Y:S02]  /*16d00*/  FMUL.FTZ R80, R2.reuse, R80 ;  /* 0x0000005002507220 */ /* 0x040fe40000410000 */
[----:B------:R-:W-:Y:S02]  /*16d10*/  FMUL.FTZ R81, R2, R81 ;  /* 0x0000005102517220 */ /* 0x000fe40000410000 */
[C---:B------:R-:W-:Y:S01]  /*16d20*/  FMUL.FTZ R82, R0.reuse, R82 ;  /* 0x0000005200527220 */ /* 0x040fe20000410000 */
[C---:B--2---:R-:W-:Y:S03]  /*16d30*/  HMMA.16816.F32 R76, R128.reuse, R100, R76 ;  /* 0x00000064804c723c */ /* 0x044fe6000000184c */
[----:B------:R-:W-:Y:S01]  /*16d40*/  FMUL.FTZ R83, R0, R83 ;  /* 0x0000005300537220 */ /* 0x000fe20000410000 */
[----:B------:R-:W2:Y:S01]  /*16d50*/  MUFU.EX2 R234, R234 ;  /* 0x000000ea00ea7308 */ /* 0x000ea20000000800 */
[C---:B------:R-:W-:Y:S02]  /*16d60*/  FMUL.FTZ R84, R2.reuse, R84 ;  /* 0x0000005402547220 */ /* 0x040fe40000410000 */
[----:B------:R-:W-:Y:S01]  /*16d70*/  FMUL.FTZ R85, R2, R85 ;  /* 0x0000005502557220 */ /* 0x000fe20000410000 */
[----:B------:R-:W-:Y:S01]  /*16d80*/  F2FP.PACK_AB R100, R177, R176 ;  /* 0x000000b0b164723e */ /* 0x000fe200000000ff */
[C---:B------:R-:W-:Y:S01]  /*16d90*/  FMUL.FTZ R86, R0.reuse, R86 ;  /* 0x0000005600567220 */ /* 0x040fe20000410000 */
[C---:B------:R-:W-:Y:S03]  /*16da0*/  HMMA.16816.F32 R80, R128.reuse, R102, R80 ;  /* 0x000000668050723c */ /* 0x040fe60000001850 */
[----:B------:R-:W-:Y:S01]  /*16db0*/  FMUL.FTZ R87, R0, R87 ;  /* 0x0000005700577220 */ /* 0x000fe20000410000 */
[----:B---3--:R-:W-:Y:S01]  /*16dc0*/  F2FP.PACK_AB R101, R179, R178 ;  /* 0x000000b2b365723e */ /* 0x008fe200000000ff */
[C---:B------:R-:W-:Y:S01]  /*16dd0*/  FMUL.FTZ R88, R2.reuse, R88 ;  /* 0x0000005802587220 */ /* 0x040fe20000410000 */
[----:B------:R-:W3:Y:S01]  /*16de0*/  MUFU.EX2 R235, R235 ;  /* 0x000000eb00eb7308 */ /* 0x000ee20000000800 */
[----:B------:R-:W-:Y:S01]  /*16df0*/  FMUL.FTZ R89, R2, R89 ;  /* 0x0000005902597220 */ /* 0x000fe20000410000 */
[----:B------:R-:W-:Y:S01]  /*16e00*/  F2FP.PACK_AB R102, R180, R181 ;  /* 0x000000b5b466723e */ /* 0x000fe200000000ff */
[C---:B------:R-:W-:Y:S01]  /*16e10*/  FMUL.FTZ R90, R0.reuse, R90 ;  /* 0x0000005a005a7220 */ /* 0x040fe20000410000 */
[C---:B------:R-:W-:Y:S03]  /*16e20*/  HMMA.16816.F32 R84, R128.reuse, R108, R84 ;  /* 0x0000006c8054723c */ /* 0x040fe60000001854 */
[----:B------:R-:W-:Y:S01]  /*16e30*/  FMUL.FTZ R91, R0, R91 ;  /* 0x0000005b005b7220 */ /* 0x000fe20000410000 */
[----:B------:R-:W-:Y:S01]  /*16e40*/  F2FP.PACK_AB R103, R183, R182 ;  /* 0x000000b6b767723e */ /* 0x000fe200000000ff */
[C---:B------:R-:W-:Y:S02]  /*16e50*/  FMUL.FTZ R92, R2.reuse, R92 ;  /* 0x0000005c025c7220 */ /* 0x040fe40000410000 */
[----:B------:R-:W-:Y:S02]  /*16e60*/  FMUL.FTZ R93, R2, R93 ;  /* 0x0000005d025d7220 */ /* 0x000fe40000410000 */
[C---:B------:R-:W-:Y:S01]  /*16e70*/  FMUL.FTZ R94, R0.reuse, R94 ;  /* 0x0000005e005e7220 */ /* 0x040fe20000410000 */
[C---:B------:R-:W-:Y:S01]  /*16e80*/  HMMA.16816.F32 R88, R128.reuse, R110, R88 ;  /* 0x0000006e8058723c */ /* 0x040fe20000001858 */
[----:B------:R-:W2:Y:S02]  /*16e90*/  LDSM.16.MT88.4 R108, [R197+0xc800] ;  /* 0x00c80000c56c783b */ /* 0x000ea40000004200 */
[----:B------:R-:W-:Y:S02]  /*16ea0*/  FMUL.FTZ R95, R0, R95 ;  /* 0x0000005f005f7220 */ /* 0x000fe40000410000 */
[C---:B------:R-:W-:Y:S02]  /*16eb0*/  FMUL.FTZ R96, R2.reuse, R96 ;  /* 0x0000006002607220 */ /* 0x040fe40000410000 */
[----:B------:R-:W-:Y:S02]  /*16ec0*/  FMUL.FTZ R97, R2, R97 ;  /* 0x0000006102617220 */ /* 0x000fe40000410000 */
[C---:B------:R-:W-:Y:S01]  /*16ed0*/  FMUL.FTZ R98, R0.reuse, R98 ;  /* 0x0000006200627220 */ /* 0x040fe20000410000 */
[C---:B-1----:R-:W-:Y:S03]  /*16ee0*/  HMMA.16816.F32 R92, R128.reuse, R104, R92 ;  /* 0x00000068805c723c */ /* 0x042fe6000000185c */
[----:B------:R-:W-:Y:S02]  /*16ef0*/  FMUL.FTZ R99, R0, R99 ;  /* 0x0000006300637220 */ /* 0x000fe40000410000 */
[--C-:B------:R-:W-:Y:S02]  /*16f00*/  FFMA.FTZ R134, R134, c[0x0][0x23c], -R144.reuse ;  /* 0x00008f0086867a23 */ /* 0x100fe40000010890 */
[----:B------:R-:W-:Y:S02]  /*16f10*/  FFMA.FTZ R144, R133, c[0x0][0x23c], -R144 ;  /* 0x00008f0085907a23 */ /* 0x000fe40000010890 */
[----:B------:R-:W-:Y:S01]  /*16f20*/  FFMA.FTZ R175, R2, R223, R175 ;  /* 0x000000df02af7223 */ /* 0x000fe200000100af */
[----:B------:R-:W-:Y:S01]  /*16f30*/  HMMA.16816.F32 R96, R128, R106, R96 ;  /* 0x0000006a8060723c */ /* 0x000fe20000001860 */
[----:B------:R-:W1:Y:S01]  /*16f40*/  LDSM.16.MT88.4 R104, [R196+0xe800] ;  /* 0x00e80000c468783b */ /* 0x000e620000004200 */
[----:B------:R2:W-:Y:S01]  /*16f50*/  MUFU.EX2 R133, R144 ;  /* 0x0000009000857308 */ /* 0x0005e20000000800 */
[----:B------:R-:W-:Y:S02]  /*16f60*/  FFMA.FTZ R171, R0, R221, R171 ;  /* 0x000000dd00ab7223 */ /* 0x000fe400000100ab */
[----:B------:R-:W-:Y:S02]  /*16f70*/  FADD.FTZ R174, R174, R175 ;  /* 0x000000afaeae7221 */ /* 0x000fe40000010000 */
[----:B------:R-:W-:Y:S01]  /*16f80*/  FADD.FTZ R170, R170, R171 ;  /* 0x000000abaaaa7221 */ /* 0x000fe20000010000 */
[C---:B------:R-:W-:Y:S01]  /*16f90*/  HMMA.16816.F32 R4, R100.reuse, R112, R4 ;  /* 0x000000706404723c */ /* 0x040fe20000001804 */
[----:B------:R-:W-:Y:S03]  /*16fa0*/  LDSM.16.MT88.4 R128, [R198+0xf000] ;  /* 0x00f00000c680783b */ /* 0x000fe60000004200 */
[----:B------:R-:W1:Y:S01]  /*16fb0*/  MUFU.EX2 R134, R134 ;  /* 0x0000008600867308 */ /* 0x000e620000000800 */
[----:B------:R-:W-:Y:S03]  /*16fc0*/  FADD.FTZ R173, R173, R174 ;  /* 0x000000aeadad7221 */ /* 0x000fe60000010000 */
[C---:B------:R-:W-:Y:S01]  /*16fd0*/  HMMA.16816.F32 R8, R100.reuse, R114, R8 ;  /* 0x000000726408723c */ /* 0x040fe20000001808 */
[----:B------:R-:W-:Y:S03]  /*16fe0*/  LDSM.16.MT88.4 R112, [R198+0x10800] ;  /* 0x01080000c670783b */ /* 0x000fe60000004200 */
[----:B------:R-:W-:Y:S04]  /*16ff0*/  FADD.FTZ R173, R172, R173 ;  /* 0x000000adacad7221 */ /* 0x000fe80000010000 */
[C---:B------:R-:W-:Y:S01]  /*17000*/  HMMA.16816.F32 R12, R100.reuse, R116, R12 ;  /* 0x00000074640c723c */ /* 0x040fe2000000180c */
[----:B--2---:R-:W-:Y:S03]  /*17010*/  LDSM.16.MT88.4 R144, [R196+0xd800] ;  /* 0x00d80000c490783b */ /* 0x004fe60000004200 */
[----:B------:R-:W-:Y:S04]  /*17020*/  FADD.FTZ R176, R176, R173 ;  /* 0x000000adb0b07221 */ /* 0x000fe80000010000 */
[C---:B------:R-:W-:Y:S01]  /*17030*/  HMMA.16816.F32 R16, R100.reuse, R118, R16 ;  /* 0x000000766410723c */ /* 0x040fe20000001810 */
[----:B------:R-:W-:Y:S03]  /*17040*/  LDSM.16.MT88.4 R116, [R197+0x10800] ;  /* 0x01080000c574783b */ /* 0x000fe60000004200 */
[----:B------:R-:W-:Y:S04]  /*17050*/  FADD.FTZ R176, R177, R176 ;  /* 0x000000b0b1b07221 */ /* 0x000fe80000010000 */
[C---:B------:R-:W-:Y:S04]  /*17060*/  HMMA.16816.F32 R20, R100.reuse, R108, R20 ;  /* 0x0000006c6414723c */ /* 0x040fe80000001814 */
[----:B------:R-:W-:Y:S04]  /*17070*/  FADD.FTZ R181, R181, R176 ;  /* 0x000000b0b5b57221 */ /* 0x000fe80000010000 */
[C---:B------:R-:W-:Y:S01]  /*17080*/  HMMA.16816.F32 R24, R100.reuse, R110, R24 ;  /* 0x0000006e6418723c */ /* 0x040fe20000001818 */
[----:B------:R-:W2:Y:S03]  /*17090*/  LDSM.16.MT88.4 R108, [R200+0x10800] ;  /* 0x01080000c86c783b */ /* 0x000ea60000004200 */
[----:B------:R-:W-:Y:S04]  /*170a0*/  FADD.FTZ R180, R180, R181 ;  /* 0x000000b5b4b47221 */ /* 0x000fe80000010000 */
        /* <DEDUP_REMOVED lines=23> */
[----:B------:R-:W3:Y:S07]  /*17220*/  LDSM.16.MT88.4 R116, [R200+0xf000] ;  /* 0x00f00000c874783b */ /* 0x000eee0000004200 */
[C---:B-1----:R-:W-:Y:S08]  /*17230*/  HMMA.16816.F32 R92, R100.reuse, R104, R92 ;  /* 0x00000068645c723c */ /* 0x042ff0000000185c */
[----:B------:R-:W-:Y:S01]  /*17240*/  HMMA.16816.F32 R96, R100, R106, R96 ;  /* 0x0000006a6460723c */ /* 0x000fe20000001860 */
[----:B------:R-:W1:Y:S06]  /*17250*/  LDSM.16.MT88.4 R104, [R196+0xf000] ;  /* 0x00f00000c468783b */ /* 0x000e6c0000004200 */
[----:B----4-:R-:W-:Y:S01]  /*17260*/  F2FP.PACK_AB R100, R224, R209 ;  /* 0x000000d1e064723e */ /* 0x010fe200000000ff */
        /* <DEDUP_REMOVED lines=39> */
[C---:B----4-:R-:W-:Y:S08]  /*174e0*/  HMMA.16816.F32 R76, R100.reuse, R112, R76 ;  /* 0x00000070644c723c */ /* 0x050ff0000000184c */
[C---:B------:R-:W-:Y:S08]  /*174f0*/  HMMA.16816.F32 R80, R100.reuse, R114, R80 ;  /* 0x000000726450723c */ /* 0x040ff00000001850 */
[C---:B---3--:R-:W-:Y:S08]  /*17500*/  HMMA.16816.F32 R84, R100.reuse, R116, R84 ;  /* 0x000000746454723c */ /* 0x048ff00000001854 */
        /* <DEDUP_REMOVED lines=36> */
[----:B------:R-:W-:Y:S01]  /*17750*/  IADD3 R0, R222, -0x1, RZ ;  /* 0xffffffffde007810 */ /* 0x000fe20007ffe0ff */
[----:B------:R-:W-:Y:S03]  /*17760*/  HMMA.16816.F32 R96, R136, R14, R96 ;  /* 0x0000000e8860723c */ /* 0x000fe60000001860 */
[----:B------:R-:W-:Y:S01]  /*17770*/  FADD.FTZ R226, R226, R225 ;  /* 0x000000e1e2e27221 */ /* 0x000fe20000010000 */
[----:B------:R-:W-:Y:S02]  /*17780*/  MOV R222, R0 ;  /* 0x0000000000de7202 */ /* 0x000fe40000000f00 */
[----:B------:R-:W-:Y:S01]  /*17790*/  MOV R0, R3 ;  /* 0x0000000300007202 */ /* 0x000fe20000000f00 */
[----:B------:R-:W-:Y:S05]  /*177a0*/  FADD.FTZ R229, R229, R226 ;  /* 0x000000e2e5e57221 */ /* 0x000fea0000010000 */
[----:B------:R-:W-:Y:S04]  /*177b0*/  FADD.FTZ R230, R230, R229 ;  /* 0x000000e5e6e67221 */ /* 0x000fe80000010000 */
[----:B------:R-:W-:Y:S04]  /*177c0*/  FADD.FTZ R233, R233, R230 ;  /* 0x000000e6e9e97221 */ /* 0x000fe80000010000 */
[----:B------:R-:W-:Y:S04]  /*177d0*/  FADD.FTZ R233, R234, R233 ;  /* 0x000000e9eae97221 */ /* 0x000fe80000010000 */
[----:B------:R-:W-:Y:S04]  /*177e0*/  FADD.FTZ R134, R134, R233 ;  /* 0x000000e986867221 */ /* 0x000fe80000010000 */
[----:B------:R-:W-:Y:S01]  /*177f0*/  FADD.FTZ R221, R133, R134 ;  /* 0x0000008685dd7221 */ /* 0x000fe20000010000 */
[----:B------:R-:W-:-:S05]  /*17800*/  @P0 BRA `(.L_x_3774) ;  /* 0xffffcd2000000947 */ /* 0x000fca000383ffff */
.L_x_3770:
        /* <DEDUP_REMOVED lines=257> */
.L_x_3775:
[----:B------:R-:W2:Y:S04]  /*18820*/  S2R R3, SR_CTAID.Z ;  /* 0x0000000000037919 */ /* 0x000ea80000002700 */
[----:B------:R-:W2:Y:S02]  /*18830*/  S2R R0, SR_CTAID.Y ;  /* 0x0000000000007919 */ /* 0x000ea40000002600 */
[----:B--2---:R-:W-:-:S04]  /*18840*/  IMAD R57, R0, c[0x0][0x1c0], R3 ;  /* 0x0000700000397a24 */ /* 0x004fc800078e0203 */
[----:B------:R-:W-:Y:S02]  /*18850*/  IMAD R57, R57, c[0x0][0x214], RZ ;  /* 0x0000850039397a24 */ /* 0x000fe400078e02ff */
.L_x_3776:
        /* <DEDUP_REMOVED lines=48> */
.L_x_3778:
[----:B---34-:R-:W-:Y:S05]  /*18b60*/  BSYNC B0 ;  /* 0x0000000000007941 */ /* 0x018fea0003800000 */
.L_x_3777:
        /* <DEDUP_REMOVED lines=32> */
.L_x_3780:
[----:B------:R-:W-:Y:S05]  /*18d70*/  BSYNC B0 ;  /* 0x0000000000007941 */ /* 0x000fea0003800000 */
.L_x_3779:
        /* <DEDUP_REMOVED lines=17> */
.L_x_3782:
[----:B------:R-:W-:Y:S05]  /*18e90*/  BSYNC B0 ;  /* 0x0000000000007941 */ /* 0x000fea0003800000 */
.L_x_3781:
        /* <DEDUP_REMOVED lines=17> */
.L_x_3784:
[----:B------:R-:W-:Y:S05]  /*18fb0*/  BSYNC B0 ;  /* 0x0000000000007941 */ /* 0x000fea0003800000 */
.L_x_3783:
        /* <DEDUP_REMOVED lines=17> */
.L_x_3785:
        /* <DEDUP_REMOVED lines=11> */
.L_x_7373:


//--------------------- .text._ZN5flash24flash_fwd_splitkv_kernelI23Flash_fwd_kernel_traitsILi192ELi64ELi64ELi4ELb0ELb0EN7cutlass6half_tE19Flash_kernel_traitsILi192ELi64ELi64ELi4ES3_EELb0ELb0ELb1ELb0ELb0ELb0ELb0ELb1EEEvNS_16Flash_fwd_paramsE --------------------------
	.section	.text._ZN5flash24flash_fwd_splitkv_kernelI23Flash_fwd_kernel_traitsILi192ELi64ELi64ELi4ELb0ELb0EN7cutlass6half_tE19Flash_kernel_traitsILi192ELi64ELi64ELi4ES3_EELb0ELb0ELb1ELb0ELb0ELb0ELb0ELb1EEEvNS_16Flash_fwd_paramsE,"ax",@progbits
	.sectioninfo	@"SHI_REGISTERS=227"
	.align	128
        .global         _ZN5flash24flash_fwd_splitkv_kernelI23Flash_fwd_kernel_traitsILi192ELi64ELi64ELi4ELb0ELb0EN7cutlass6half_tE19Flash_kernel_traitsILi192ELi64ELi64ELi4ES3_EELb0ELb0ELb1ELb0ELb0ELb0ELb0ELb1EEEvNS_16Flash_fwd_paramsE
        .type           _ZN5flash24flash_fwd_splitkv_kernelI23Flash_fwd_kernel_traitsILi192ELi64ELi64ELi4ELb0ELb0EN7cutlass6half_tE19Flash_kernel_traitsILi192ELi64ELi64ELi4ES3_EELb0ELb0ELb1ELb0ELb0ELb0ELb0ELb1EEEvNS_16Flash_fwd_paramsE,@function
        .size           _ZN5flash24flash_fwd_splitkv_kernelI23Flash_fwd_kernel_traitsILi192ELi64ELi64ELi4ELb0ELb0EN7cutlass6half_tE19Flash_kernel_traitsILi192ELi64ELi64ELi4ES3_EELb0ELb0ELb1ELb0ELb0ELb0ELb0ELb1EEEvNS_16Flash_fwd_paramsE,(.L_x_7374 - _ZN5flash24flash_fwd_splitkv_kernelI23Flash_fwd_kernel_traitsILi192ELi64ELi64ELi4ELb0ELb0EN7cutlass6half_tE19Flash_kernel_traitsILi192ELi64ELi64ELi4ES3_EELb0ELb0ELb1ELb0ELb0ELb0ELb0ELb1EEEvNS_16Flash_fwd_paramsE)
        .other          _ZN5flash24flash_fwd_splitkv_kernelI23Flash_fwd_kernel_traitsILi192ELi64ELi64ELi4ELb0ELb0EN7cutlass6half_tE19Flash_kernel_traitsILi192ELi64ELi64ELi4ES3_EELb0ELb0ELb1ELb0ELb0ELb0ELb0ELb1EEEvNS_16Flash_fwd_paramsE,@"STO_CUDA_ENTRY STV_DEFAULT"
_ZN5flash24flash_fwd_splitkv_kernelI23Flash_fwd_kernel_traitsILi192ELi64ELi64ELi4ELb0ELb0EN7cutlass6half_tE19Flash_kernel_traitsILi192ELi64ELi64ELi4ES3_EELb0ELb0ELb1ELb0ELb0ELb0ELb0ELb1EEEvNS_16Flash_fwd_paramsE:
.text._ZN5flash24flash_fwd_splitkv_kernelI23Flash_fwd_kernel_traitsILi192ELi64ELi64ELi4ELb0ELb0EN7cutlass6half_tE19Flash_kernel_traitsILi192ELi64ELi64ELi4ES3_EELb0ELb0ELb1ELb0ELb0ELb0ELb0ELb1EEEvNS_16Flash_fwd_paramsE:
[----:B------:R-:W-:Y:S02]  /*0000*/  MOV R1, c[0x0][0x28] ;  /* 0x00000a0000017a02 */ /* 0x000fe40000000f00 */
[----:B------:R-:W1:Y:S01]  /*0010*/  S2R R5, SR_CTAID.Y ;  /* 0x0000000000057919 */ /* 0x000e620000002600 */
        /* <DEDUP_REMOVED lines=8> */
[----:B------:R-:W2:Y:S01]  /*00a0*/  LDC.U8 R0, c[0x0][0x312] ;  /* 0x0000c480ff007b82 */ /* 0x000ea20000000000 */
[----:B------:R-:W-:Y:S01]  /*00b0*/  ISETP.EQ.U32.AND P0, PT, RZ, c[0x0][0x248], PT ;  /* 0x00009200ff007a0c */ /* 0x000fe20003f02070 */
[----:B-1----:R-:W-:-:S04]  /*00c0*/  IMAD.WIDE R10, R5, R120, c[0x0][0x240] ;  /* 0x00009000050a7625 */ /* 0x002fc800078e0278 */
[----:B------:R-:W-:-:S03]  /*00d0*/  IMAD.WIDE R170, R5, R120, c[0x0][0x250] ;  /* 0x0000940005aa7625 */ /* 0x000fc600078e0278 */
[----:B------:R-:W3:Y:S04]  /*00e0*/  @P1 LDG.E R204, [R10.64] ;  /* 0x000000060acc1981 */ /* 0x000ee8000c1e1900 */
[----:B------:R-:W3:Y:S01]  /*00f0*/  @P1 LDG.E R203, [R10.64+0x4] ;  /* 0x000004060acb1981 */ /* 0x000ee2000c1e1900 */
[----:B--2---:R-:W-:-:S03]  /*0100*/  ISETP.NE.AND P2, PT, R0, RZ, PT ;  /* 0x000000ff0000720c */ /* 0x004fc60003f45270 */
[----:B------:R1:W5:Y:S01]  /*0110*/  @P5 LDG.E R3, [R170.64] ;  /* 0x00000006aa035981 */ /* 0x000362000c1e1900 */
[----:B------:R-:W-:Y:S01]  /*0120*/  ISETP.EQ.OR.EX P0, PT, RZ, c[0x0][0x24c], !P2, P0 ;  /* 0x00009300ff007a0c */ /* 0x000fe20005702700 */
[----:B------:R-:W-:Y:S02]  /*0130*/  IMAD.MOV.U32 R6, RZ, RZ, -0x1 ;  /* 0xffffffffff067424 */ /* 0x000fe400078e00ff */
[----:B------:R-:W-:Y:S01]  /*0140*/  IMAD.WIDE R8, R5, R120, c[0x0][0x248] ;  /* 0x0000920005087625 */ /* 0x000fe200078e0278 */
[----:B------:R-:W2:Y:S04]  /*0150*/  S2R R19, SR_CTAID.X ;  /* 0x0000000000137919 */ /* 0x000ea80000002500 */
[----:B------:R-:W4:Y:S04]  /*0160*/  S2R R164, SR_CTAID.Z ;  /* 0x0000000000a47919 */ /* 0x000f280000002700 */
[----:B------:R-:W1:Y:S04]  /*0170*/  S2R R59, SR_TID.X ;  /* 0x00000000003b7919 */ /* 0x000e680000002100 */
[----:B------:R1:W5:Y:S01]  /*0180*/  @!P0 LDG.E R6, [R8.64] ;  /* 0x0000000608068981 */ /* 0x000362000c1e1900 */
[----:B------:R-:W-:-:S04]  /*0190*/  ISETP.NE.U32.AND P0, PT, RZ, c[0x0][0x248], PT ;  /* 0x00009200ff007a0c */ /* 0x000fc80003f05070 */
[----:B------:R-:W-:Y:S01]  /*01a0*/  ISETP.NE.AND.EX P0, PT, RZ, c[0x0][0x24c], PT, P0 ;  /* 0x00009300ff007a0c */ /* 0x000fe20003f05300 */
[--C-:B------:R-:W-:Y:S01]  /*01b0*/  IMAD.MOV.U32 R91, RZ, RZ, R5.reuse ;  /* 0x000000ffff5b7224 */ /* 0x100fe200078e0005 */
[----:B------:R-:W-:Y:S01]  /*01c0*/  SHF.R.S32.HI R88, RZ, 0x1f, R5 ;  /* 0x0000001fff587819 */ /* 0x000fe20000011405 */
[----:B---3--:R-:W-:Y:S02]  /*01d0*/  @P1 IMAD.IADD R203, R203, 0x1, -R204 ;  /* 0x00000001cbcb1824 */ /* 0x008fe400078e0acc */
[----:B------:R-:W-:-:S08]  /*01e0*/  @!P1 IMAD.MOV.U32 R203, RZ, RZ, c[0x0][0x214] ;  /* 0x00008500ffcb9624 */ /* 0x000fd000078e00ff */
[----:B------:R-:W-:Y:S05]  /*01f0*/  @!P0 BRA `(.L_x_3786) ;  /* 0x0000004000008947 */ /* 0x000fea0003800000 */
[----:B-12-4-:R-:W2:Y:S02]  /*0200*/  @P2 LDG.E R7, [R8.64+0x4] ;  /* 0x0000040608072981 */ /* 0x016ea4000c1e1900 */
[----:B--2--5:R-:W-:-:S06]  /*0210*/  @P2 IADD3 R0, R7, -R6, RZ ;  /* 0x8000000607002210 */ /* 0x024fcc0007ffe0ff */
[----:B------:R1:W5:Y:S01]  /*0220*/  @!P2 LDG.E R0, [R8.64] ;  /* 0x000000060800a981 */ /* 0x000362000c1e1900 */
[----:B------:R-:W-:Y:S05]  /*0230*/  BRA `(.L_x_3787) ;  /* 0x0000001000007947 */ /* 0x000fea0003800000 */
.L_x_3786:
[----:B-12-4-:R-:W-:Y:S02]  /*0240*/  MOV R0, c[0x0][0x218] ;  /* 0x0000860000007a02 */ /* 0x016fe40000000f00 */
.L_x_3787:
        /* <DEDUP_REMOVED lines=36> */
[----:B------:R-:W-:-:S02]  /*0490*/  @!P0 IMAD R4, R88, c[0x0][0x1e0], RZ ;  /* 0x0000780058048a24 */ /* 0x000fc400078e02ff */
[----:B------:R-:W-:Y:S02]  /*04a0*/  IMAD.SHL.U32 R2, R59, 0x8, RZ ;  /* 0x000000083b027824 */ /* 0x000fe400078e00ff */
[----:B------:R-:W-:-:S03]  /*04b0*/  @!P0 IMAD.WIDE.U32 R12, R5, c[0x0][0x1e0], RZ ;  /* 0x00007800050c8a25 */ /* 0x000fc600078e00ff */
[----:B------:R-:W-:Y:S01]  /*04c0*/  SHF.R.S32.HI R3, RZ, 0x1f, R2 ;  /* 0x0000001fff037819 */ /* 0x000fe20000011402 */
[----:B------:R-:W-:Y:S01]  /*04d0*/  @P0 IMAD.WIDE.U32 R6, R204, c[0x0][0x1e8], RZ ;  /* 0x00007a00cc060a25 */ /* 0x000fe200078e00ff */
[----:B------:R-:W-:-:S03]  /*04e0*/  @!P0 MOV R6, R12 ;  /* 0x0000000c00068202 */ /* 0x000fc60000000f00 */
[----:B------:R-:W-:Y:S02]  /*04f0*/  @!P0 IMAD R4, R5, c[0x0][0x1e4], R4 ;  /* 0x0000790005048a24 */ /* 0x000fe400078e0204 */
[----:B------:R-:W-:-:S04]  /*0500*/  IMAD.WIDE.U32 R10, R60, c[0x0][0x1e8], R2 ;  /* 0x00007a003c0a7a25 */ /* 0x000fc800078e0002 */
[----:B------:R-:W-:Y:S02]  /*0510*/  @P0 IMAD R7, R204, c[0x0][0x1ec], R7 ;  /* 0x00007b00cc070a24 */ /* 0x000fe400078e0207 */
        /* <DEDUP_REMOVED lines=9> */
[----:B------:R-:W-:-:S02]  /*05b0*/  IMAD R5, R5, c[0x0][0x214], R60 ;  /* 0x0000850005057a24 */ /* 0x000fc400078e023c */
[----:B------:R-:W-:Y:S01]  /*05c0*/  IMAD.WIDE.U32 R164, R164, c[0x0][0x1f0], R6 ;  /* 0x00007c00a4a47a25 */ /* 0x000fe200078e0006 */
[----:B------:R-:W-:Y:S02]  /*05d0*/  SHF.R.S32.HI R6, RZ, 0x1f, R0 ;  /* 0x0000001fff067819 */ /* 0x000fe40000011400 */
[----:B------:R-:W-:Y:S02]  /*05e0*/  IADD3 R7, R2, 0x80, RZ ;  /* 0x0000008002077810 */ /* 0x000fe40007ffe0ff */
[----:B------:R-:W-:-:S05]  /*05f0*/  IADD3 R15, R165, R15, RZ ;  /* 0x0000000fa50f7210 */ /* 0x000fca0007ffe0ff */
        /* <DEDUP_REMOVED lines=14> */
.L_x_3790:
[----:B------:R-:W-:Y:S05]  /*06e0*/  BSYNC B0 ;  /* 0x0000000000007941 */ /* 0x000fea0003800000 */
.L_x_3789:
[----:B------:R-:W-:Y:S01]  /*06f0*/  IADD3 R12, R0, 0x10, RZ ;  /* 0x00000010000c7810 */ /* 0x000fe20007ffe0ff */
[----:B------:R-:W-:Y:S03]  /*0700*/  BSSY B0, `(.L_x_3791) ;  /* 0x0000013000007945 */ /* 0x000fe60003800000 */
[----:B------:R-:W-:-:S13]  /*0710*/  ISETP.GE.AND P0, PT, R12, R203, PT ;  /* 0x000000cb0c00720c */ /* 0x000fda0003f06270 */
[----:B------:R-:W-:Y:S05]  /*0720*/  @P0 BRA `(.L_x_3792) ;  /* 0x0000010000000947 */ /* 0x000fea0003800000 */
[----:B-1----:R-:W-:Y:S01]  /*0730*/  IADD3 R11, P0, R0, 0x10, RZ ;  /* 0x00000010000b7810 */ /* 0x002fe20007f1e0ff */
        /* <DEDUP_REMOVED lines=15> */
.L_x_3792:
[----:B------:R-:W-:Y:S05]  /*0830*/  BSYNC B0 ;  /* 0x0000000000007941 */ /* 0x000fea0003800000 */
.L_x_3791:
        /* <DEDUP_REMOVED lines=20> */
.L_x_3794:
[----:B------:R-:W-:Y:S05]  /*0980*/  BSYNC B0 ;  /* 0x0000000000007941 */ /* 0x000fea0003800000 */
.L_x_3793:
        /* <DEDUP_REMOVED lines=19> */
.L_x_3796:
[----:B------:R-:W-:Y:S05]  /*0ac0*/  BSYNC B0 ;  /* 0x0000000000007941 */ /* 0x000fea0003800000 */
.L_x_3795:
[----:B------:R-:W-:-:S04]  /*0ad0*/  ISETP.NE.AND P4, PT, R59, RZ, PT ;  /* 0x000000ff3b00720c */ /* 0x000fc80003f85270 */
[-C--:B------:R-:W-:Y:S02]  /*0ae0*/  ISETP.GE.OR P3, PT, R0, R203.reuse, P4 ;  /* 0x000000cb0000720c */ /* 0x080fe40002766670 */
[-C--:B------:R-:W-:Y:S02]  /*0af0*/  ISETP.GE.OR P2, PT, R12, R203.reuse, P4 ;  /* 0x000000cb0c00720c */ /* 0x080fe40002746670 */
[-C--:B------:R-:W-:Y:S02]  /*0b00*/  ISETP.GE.OR P1, PT, R10, R203.reuse, P4 ;  /* 0x000000cb0a00720c */ /* 0x080fe40002726670 */
[C---:B------:R-:W-:Y:S02]  /*0b10*/  IADD3 R0, P0, R5.reuse, R0, RZ ;  /* 0x0000000005007210 */ /* 0x040fe40007f1e0ff */
        /* <DEDUP_REMOVED lines=14> */
.L_x_3788:
[----:B------:R-:W-:Y:S02]  /*0c00*/  ISETP.NE.U32.AND P1, PT, RZ, c[0x0][0x2c0], PT ;  /* 0x0000b000ff007a0c */ /* 0x000fe40003f25070 */
[----:B------:R-:W-:Y:S02]  /*0c10*/  ISETP.NE.U32.AND P0, PT, RZ, c[0x0][0x2b8], PT ;  /* 0x0000ae00ff007a0c */ /* 0x000fe40003f05070 */
[----:B------:R-:W-:Y:S02]  /*0c20*/  ISETP.NE.AND.EX P1, PT, RZ, c[0x0][0x2c4], PT, P1 ;  /* 0x0000b100ff007a0c */ /* 0x000fe40003f25310 */
[----:B------:R-:W-:-:S11]  /*0c30*/  ISETP.NE.AND.EX P0, PT, RZ, c[0x0][0x2bc], PT, P0 ;  /* 0x0000af00ff007a0c */ /* 0x000fd60003f05300 */
[----:B------:R-:W-:Y:S02]  /*0c40*/  @P1 IMAD R0, R88, c[0x0][0x2c8], RZ ;  /* 0x0000b20058001a24 */ /* 0x000fe400078e02ff */
[----:B------:R-:W-:-:S04]  /*0c50*/  @P1 IMAD.WIDE.U32 R8, R91, c[0x0][0x2c8], RZ ;  /* 0x0000b2005b081a25 */ /* 0x000fc800078e00ff */
[----:B------:R-:W-:Y:S02]  /*0c60*/  @P1 IMAD R0, R91, c[0x0][0x2cc], R0 ;  /* 0x0000b3005b001a24 */ /* 0x000fe400078e0200 */
        /* <DEDUP_REMOVED lines=38> */
[----:B------:R-:W-:Y:S02]  /*0ed0*/  IABS R5, R164 ;  /* 0x000000a400057213 */ /* 0x000fe40000000000 */
[----:B------:R-:W1:Y:S08]  /*0ee0*/  I2F.RP R6, R4 ;  /* 0x0000000400067306 */ /* 0x000e700000209400 */
[----:B-1----:R-:W1:Y:S02]  /*0ef0*/  MUFU.RCP R10, R6 ;  /* 0x00000006000a7308 */ /* 0x002e640000001000 */
[----:B-1----:R-:W-:-:S06]  /*0f00*/  IADD3 R10, R10, 0xffffffe, RZ ;  /* 0x0ffffffe0a0a7810 */ /* 0x002fcc0007ffe0ff */
[----:B------:R-:W1:Y:S02]  /*0f10*/  F2I.FTZ.U32.TRUNC.NTZ R11, R10 ;  /* 0x0000000a000b7305 */ /* 0x000e64000021f000 */
[----:B-1----:R-:W-:Y:S01]  /*0f20*/  IADD3 R0, RZ, -R11, RZ ;  /* 0x8000000bff007210 */ /* 0x002fe20007ffe0ff */
[----:B------:R-:W-:-:S04]  /*0f30*/  IMAD.MOV.U32 R10, RZ, RZ, RZ ;  /* 0x000000ffff0a7224 */ /* 0x000fc800078e00ff */
[----:B------:R-:W-:-:S04]  /*0f40*/  IMAD R2, R0, R4, RZ ;  /* 0x0000000400027224 */ /* 0x000fc800078e02ff */
[----:B------:R-:W-:-:S06]  /*0f50*/  IMAD.HI.U32 R2, R11, R2, R10 ;  /* 0x000000020b027227 */ /* 0x000fcc00078e000a */
[----:B------:R-:W-:-:S05]  /*0f60*/  IMAD.HI.U32 R2, R2, R5, RZ ;  /* 0x0000000502027227 */ /* 0x000fca00078e00ff */
[----:B------:R-:W-:-:S05]  /*0f70*/  IADD3 R0, -R2, RZ, RZ ;  /* 0x000000ff02007210 */ /* 0x000fca0007ffe1ff */
[----:B------:R-:W-:Y:S01]  /*0f80*/  IMAD R5, R4, R0, R5 ;  /* 0x0000000004057224 */ /* 0x000fe200078e0205 */
[----:B------:R-:W-:-:S04]  /*0f90*/  IADD3 R0, -R7, RZ, RZ ;  /* 0x000000ff07007210 */ /* 0x000fc80007ffe1ff */
[----:B------:R-:W-:Y:S01]  /*0fa0*/  ISETP.GT.U32.AND P0, PT, R4, R5, PT ;  /* 0x000000050400720c */ /* 0x000fe20003f04070 */
[----:B------:R-:W-:-:S05]  /*0fb0*/  IMAD R9, R0, c[0x0][0x2d0], R9 ;  /* 0x0000b40000097a24 */ /* 0x000fca00078e0209 */
[----:B------:R-:W-:-:S07]  /*0fc0*/  SHF.R.S32.HI R161, RZ, 0x1f, R9 ;  /* 0x0000001fffa17819 */ /* 0x000fce0000011409 */
[----:B------:R-:W-:Y:S01]  /*0fd0*/  @!P0 IMAD.IADD R5, R5, 0x1, -R4 ;  /* 0x0000000105058824 */ /* 0x000fe200078e0a04 */
[----:B------:R-:W-:-:S04]  /*0fe0*/  @!P0 IADD3 R2, R2, 0x1, RZ ;  /* 0x0000000102028810 */ /* 0x000fc80007ffe0ff */
[----:B------:R-:W-:Y:S02]  /*0ff0*/  ISETP.GE.U32.AND P1, PT, R5, R4, PT ;  /* 0x000000040500720c */ /* 0x000fe40003f26070 */
[----:B------:R-:W-:-:S04]  /*1000*/  LOP3.LUT R4, R164, c[0x0][0x1c8], RZ, 0x3c, !PT ;  /* 0x00007200a4047a12 */ /* 0x000fc800078e3cff */
[----:B------:R-:W-:-:S07]  /*1010*/  ISETP.GE.AND P0, PT, R4, RZ, PT ;  /* 0x000000ff0400720c */ /* 0x000fce0003f06270 */
        /* <DEDUP_REMOVED lines=24> */
.L_x_3797:
        /* <DEDUP_REMOVED lines=17> */
.L_x_3799:
[----:B------:R-:W-:Y:S01]  /*12b0*/  IABS R8, c[0x0][0x1c8] ;  /* 0x0000720000087a13 */ /* 0x000fe20000000000 */
[----:B------:R-:W-:Y:S01]  /*12c0*/  IMAD.MOV.U32 R13, RZ, RZ, R7 ;  /* 0x000000ffff0d7224 */ /* 0x000fe200078e0007 */
[----:B------:R-:W-:Y:S02]  /*12d0*/  IABS R9, R164 ;  /* 0x000000a400097213 */ /* 0x000fe40000000000 */
[----:B------:R-:W1:Y:S01]  /*12e0*/  I2F.RP R4, R8 ;  /* 0x0000000800047306 */ /* 0x000e620000209400 */
[----:B------:R-:W-:Y:S02]  /*12f0*/  MOV R12, R0 ;  /* 0x00000000000c7202 */ /* 0x000fe40000000f00 */
[----:B------:R-:W-:-:S05]  /*1300*/  @P4 IADD3 R15, R3, R6, RZ ;  /* 0x00000006030f4210 */ /* 0x000fca0007ffe0ff */
[----:B-1----:R-:W1:Y:S02]  /*1310*/  MUFU.RCP R10, R4 ;  /* 0x00000004000a7308 */ /* 0x002e640000001000 */
[----:B-1----:R-:W-:-:S06]  /*1320*/  IADD3 R10, R10, 0xffffffe, RZ ;  /* 0x0ffffffe0a0a7810 */ /* 0x002fcc0007ffe0ff */
[----:B------:R-:W1:Y:S02]  /*1330*/  F2I.FTZ.U32.TRUNC.NTZ R11, R10 ;  /* 0x0000000a000b7305 */ /* 0x000e64000021f000 */
[----:B-1----:R-:W-:Y:S01]  /*1340*/  IMAD.MOV R2, RZ, RZ, -R11 ;  /* 0x000000ffff027224 */ /* 0x002fe200078e0a0b */
[----:B------:R-:W-:-:S03]  /*1350*/  MOV R10, RZ ;  /* 0x000000ff000a7202 */ /* 0x000fc60000000f00 */
[----:B------:R-:W-:-:S04]  /*1360*/  IMAD R2, R2, R8, RZ ;  /* 0x0000000802027224 */ /* 0x000fc800078e02ff */
[----:B------:R-:W-:-:S04]  /*1370*/  IMAD.HI.U32 R2, R11, R2, R10 ;  /* 0x000000020b027227 */ /* 0x000fc800078e000a */
[----:B------:R-:W-:-:S04]  /*1380*/  @P4 IMAD.WIDE.U32 R10, R15, c[0x0][0x1a0], RZ ;  /* 0x000068000f0a4a25 */ /* 0x000fc800078e00ff */
[----:B------:R-:W-:Y:S01]  /*1390*/  IMAD.HI.U32 R2, R2, R9, RZ ;  /* 0x0000000902027227 */ /* 0x000fe200078e00ff */
[----:B------:R-:W-:-:S03]  /*13a0*/  @P4 MOV R14, R10 ;  /* 0x0000000a000e4202 */ /* 0x000fc60000000f00 */
[----:B------:R-:W-:Y:S02]  /*13b0*/  IMAD.MOV R4, RZ, RZ, -R2 ;  /* 0x000000ffff047224 */ /* 0x000fe400078e0a02 */
[----:B------:R-:W-:Y:S02]  /*13c0*/  @P4 IMAD R15, R15, c[0x0][0x1a4], R11 ;  /* 0x000069000f0f4a24 */ /* 0x000fe400078e020b */
        /* <DEDUP_REMOVED lines=16> */
[----:B------:R-:W-:Y:S01]  /*14d0*/  SHF.R.S32.HI R0, RZ, 0x1f, R2 ;  /* 0x0000001fff007819 */ /* 0x000fe20000011402 */
[----:B------:R-:W-:-:S04]  /*14e0*/  IMAD.IADD R13, R13, 0x1, R4 ;  /* 0x000000010d0d7824 */ /* 0x000fc800078e0204 */
        /* <DEDUP_REMOVED lines=15> */
.L_x_3798:
        /* <DEDUP_REMOVED lines=13> */
[----:B------:R-:W-:-:S02]  /*16b0*/  LOP3.LUT R6, R63, 0xfffffff0, RZ, 0xc0, !PT ;  /* 0xfffffff03f067812 */ /* 0x000fc400078ec0ff */
[----:B------:R-:W-:Y:S01]  /*16c0*/  SHF.R.S32.HI R162, RZ, 0x3, R162 ;  /* 0x00000003ffa27819 */ /* 0x000fe200000114a2 */
[----:B------:R-:W-:Y:S01]  /*16d0*/  @!P0 IMAD R8, R88, c[0x0][0x178], RZ ;  /* 0x00005e0058088a24 */ /* 0x000fe200078e02ff */
[----:B------:R-:W-:Y:S01]  /*16e0*/  LEA.HI R86, R86, R89, RZ, 0x6 ;  /* 0x0000005956567211 */ /* 0x000fe200078f30ff */
[----:B------:R-:W-:Y:S01]  /*16f0*/  @!P0 IMAD.WIDE.U32 R12, R91, c[0x0][0x178], RZ ;  /* 0x00005e005b0c8a25 */ /* 0x000fe200078e00ff */
[----:B------:R-:W-:Y:S02]  /*1700*/  SHF.R.S32.HI R163, RZ, 0x1f, R162 ;  /* 0x0000001fffa37819 */ /* 0x000fe400000114a2 */
[----:B------:R-:W-:Y:S01]  /*1710*/  SHF.R.S32.HI R86, RZ, 0x6, R86 ;  /* 0x00000006ff567819 */ /* 0x000fe20000011456 */
[----:B------:R-:W-:Y:S01]  /*1720*/  IMAD.IADD R62, R59, 0x1, -R62 ;  /* 0x000000013b3e7824 */ /* 0x000fe200078e0a3e */
[----:B------:R-:W-:Y:S01]  /*1730*/  SHF.R.S32.HI R165, RZ, 0x1f, R164 ;  /* 0x0000001fffa57819 */ /* 0x000fe200000114a4 */
[----:B------:R-:W-:Y:S01]  /*1740*/  @P0 IMAD.WIDE.U32 R16, R204, c[0x0][0x190], RZ ;  /* 0x00006400cc100a25 */ /* 0x000fe200078e00ff */
[----:B------:R-:W-:-:S02]  /*1750*/  IMNMX R86, RZ, R86, !PT ;  /* 0x00000056ff567217 */ /* 0x000fc40007800200 */
[----:B------:R-:W-:Y:S01]  /*1760*/  LEA.HI R61, R4, R59, RZ, 0x5 ;  /* 0x0000003b043d7211 */ /* 0x000fe200078f28ff */
[----:B------:R-:W-:Y:S01]  /*1770*/  @!P0 IMAD R3, R91, c[0x0][0x17c], R8 ;  /* 0x00005f005b038a24 */ /* 0x000fe200078e0208 */
[----:B------:R-:W-:Y:S01]  /*1780*/  SHF.R.S32.HI R8, RZ, 0x4, R63 ;  /* 0x00000004ff087819 */ /* 0x000fe2000001143f */
[----:B------:R-:W-:Y:S01]  /*1790*/  @!P0 IMAD.MOV.U32 R16, RZ, RZ, R12 ;  /* 0x000000ffff108224 */ /* 0x000fe200078e000c */
[----:B------:R-:W-:Y:S01]  /*17a0*/  SHF.R.S32.HI R61, RZ, 0x5, R61 ;  /* 0x00000005ff3d7819 */ /* 0x000fe2000001143d */
[----:B------:R-:W-:Y:S01]  /*17b0*/  IMAD.SHL.U32 R134, R62, 0x8, RZ ;  /* 0x000000083e867824 */ /* 0x000fe200078e00ff */
[----:B------:R-:W-:Y:S01]  /*17c0*/  LEA.HI R63, R63, R8, RZ, 0x1 ;  /* 0x000000083f3f7211 */ /* 0x000fe200078f08ff */
[----:B-----5:R-:W-:Y:S01]  /*17d0*/  @P0 IMAD R5, R204, c[0x0][0x194], R17 ;  /* 0x00006500cc050a24 */ /* 0x020fe200078e0211 */
[----:B------:R-:W-:Y:S01]  /*17e0*/  SHF.R.S32.HI R149, RZ, 0x1, R151 ;  /* 0x00000001ff957819 */ /* 0x000fe20000011497 */
[----:B------:R-:W-:Y:S01]  /*17f0*/  @!P0 IMAD.IADD R5, R13, 0x1, R3 ;  /* 0x000000010d058824 */ /* 0x000fe200078e0203 */
[----:B------:R-:W-:Y:S01]  /*1800*/  IADD3 R16, P0, R134, R16, RZ ;  /* 0x0000001086107210 */ /* 0x000fe20007f1e0ff */
[----:B------:R-:W-:Y:S01]  /*1810*/  IMAD.IADD R13, R59, 0x1, -R6 ;  /* 0x000000013b0d7824 */ /* 0x000fe200078e0a06 */
[----:B------:R-:W-:Y:S01]  /*1820*/  SHF.R.S32.HI R135, RZ, 0x1f, R134 ;  /* 0x0000001fff877819 */ /* 0x000fe20000011486 */
[----:B------:R-:W-:Y:S01]  /*1830*/  IMAD.SHL.U32 R153, R162, 0x40, RZ ;  /* 0x00000040a2997824 */ /* 0x000fe200078e00ff */
[----:B------:R-:W-:Y:S01]  /*1840*/  IADD3 R133, R134, 0x40, RZ ;  /* 0x0000004086857810 */ /* 0x000fe20007ffe0ff */
[----:B------:R-:W-:Y:S01]  /*1850*/  IMAD.WIDE R18, R19, 0x40, R162 ;  /* 0x0000004013127825 */ /* 0x000fe200078e02a2 */
[----:B------:R-:W-:-:S02]  /*1860*/  SHF.R.S32.HI R6, RZ, 0x1f, R13 ;  /* 0x0000001fff067819 */ /* 0x000fc4000001140d */
[----:B------:R-:W-:Y:S01]  /*1870*/  LOP3.LUT R153, R153, 0x1c0, RZ, 0xc0, !PT ;  /* 0x000001c099997812 */ /* 0x000fe200078ec0ff */
[----:B------:R-:W-:Y:S01]  /*1880*/  IMAD.X R17, R135, 0x1, R5, P0 ;  /* 0x0000000187117824 */ /* 0x000fe200000e0605 */
[----:B------:R-:W-:Y:S01]  /*1890*/  ISETP.GE.AND P0, PT, R133, c[0x0][0x220], PT ;  /* 0x0000880085007a0c */ /* 0x000fe20003f06270 */
[----:B------:R-:W-:Y:S01]  /*18a0*/  IMAD R166, R19, c[0x0][0x190], RZ ;  /* 0x0000640013a67a24 */ /* 0x000fe200078e02ff */
[----:B------:R-:W-:Y:S01]  /*18b0*/  LEA.HI R3, R6, R13, RZ, 0x3 ;  /* 0x0000000d06037211 */ /* 0x000fe200078f18ff */
[----:B------:R-:W-:Y:S01]  /*18c0*/  IMAD R169, R165, c[0x0][0x1a8], RZ ;  /* 0x00006a00a5a97a24 */ /* 0x000fe200078e02ff */
[----:B------:R-:W-:Y:S01]  /*18d0*/  SEL R5, RZ, 0xffffffff, P0 ;  /* 0xffffffffff057807 */ /* 0x000fe20000000000 */
[----:B------:R-:W-:Y:S01]  /*18e0*/  IMAD R166, R18, c[0x0][0x194], R166 ;  /* 0x0000650012a67a24 */ /* 0x000fe200078e02a6 */
[----:B------:R-:W-:Y:S01]  /*18f0*/  IADD3 R14, P0, R134, R14, RZ ;  /* 0x0000000e860e7210 */ /* 0x000fe20007f1e0ff */
[----:B------:R-:W-:Y:S01]  /*1900*/  IMAD R157, R163, c[0x0][0x198], RZ ;  /* 0x00006600a39d7a24 */ /* 0x000fe200078e02ff */
[----:B------:R-:W-:Y:S01]  /*1910*/  LOP3.LUT R42, R3, 0xfffffff8, RZ, 0xc0, !PT ;  /* 0xfffffff8032a7812 */ /* 0x000fe200078ec0ff */
[----:B------:R-:W-:Y:S01]  /*1920*/  IMAD.SHL.U32 R5, R5, 0x2, RZ ;  /* 0x0000000205057824 */ /* 0x000fe200078e00ff */
[----:B------:R-:W-:Y:S01]  /*1930*/  LOP3.LUT R6, R153, 0x38, R134, 0xf8, !PT ;  /* 0x0000003899067812 */ /* 0x000fe200078ef886 */
[----:B------:R-:W-:Y:S01]  /*1940*/  IMAD.X R15, R135, 0x1, R15, P0 ;  /* 0x00000001870f7824 */ /* 0x000fe200000e060f */
[----:B------:R-:W-:Y:S01]  /*1950*/  SHF.R.U32.HI R153, RZ, 0x3, R153 ;  /* 0x00000003ff997819 */ /* 0x000fe20000011699 */
[----:B------:R-:W-:Y:S01]  /*1960*/  IMAD.SHL.U32 R3, R3, 0x40, RZ ;  /* 0x0000004003037824 */ /* 0x000fe200078e00ff */
[----:B------:R-:W-:Y:S01]  /*1970*/  IADD3 R158, P0, R162, R9, RZ ;  /* 0x00000009a29e7210 */ /* 0x000fe20007f1e0ff */
[----:B------:R-:W-:Y:S01]  /*1980*/  IMAD.WIDE.U32 R14, R2, c[0x0][0x1b8], R14 ;  /* 0x00006e00020e7a25 */ /* 0x000fe200078e000e */
[----:B------:R-:W-:-:S02]  /*1990*/  ISETP.GE.AND P1, PT, R134, c[0x0][0x220], PT ;  /* 0x0000880086007a0c */ /* 0x000fc40003f26270 */
[----:B------:R-:W-:Y:S01]  /*19a0*/  IADD3 R132, R134, 0x80, RZ ;  /* 0x0000008086847810 */ /* 0x000fe20007ffe0ff */
[----:B------:R-:W-:Y:S01]  /*19b0*/  IMAD.MOV.U32 R175, RZ, RZ, c[0x0][0x198] ;  /* 0x00006600ffaf7624 */ /* 0x000fe200078e00ff */
[----:B------:R-:W-:Y:S01]  /*19c0*/  LOP3.LUT R63, R63, 0xfffffffe, RZ, 0xc0, !PT ;  /* 0xfffffffe3f3f7812 */ /* 0x000fe200078ec0ff */
[----:B------:R-:W-:Y:S01]  /*19d0*/  IMAD R169, R164, c[0x0][0x1ac], R169 ;  /* 0x00006b00a4a97a24 */ /* 0x000fe200078e02a9 */
[----:B------:R-:W-:Y:S01]  /*19e0*/  IADD3 R42, R13, -R42, RZ ;  /* 0x8000002a0d2a7210 */ /* 0x000fe20007ffe0ff */
[----:B------:R-:W-:Y:S01]  /*19f0*/  IMAD.WIDE.U32 R12, R18, c[0x0][0x190], R16 ;  /* 0x00006400120c7a25 */ /* 0x000fe200078e0010 */
[----:B------:R-:W-:Y:S02]  /*1a00*/  LOP3.LUT R153, R6, R153, RZ, 0x3c, !PT ;  /* 0x0000009906997212 */ /* 0x000fe400078e3cff */
[----:B------:R-:W-:Y:S01]  /*1a10*/  IADD3.X R161, R163, R161, RZ, P0, !PT ;  /* 0x000000a1a3a17210 */ /* 0x000fe200007fe4ff */
[----:B------:R-:W-:Y:S01]  /*1a20*/  IMAD.IADD R63, R8, 0x1, -R63 ;  /* 0x00000001083f7824 */ /* 0x000fe200078e0a3f */
[----:B------:R-:W-:Y:S01]  /*1a30*/  SEL R6, RZ, 0x1, P1 ;  /* 0x00000001ff067807 */ /* 0x000fe20000800000 */
[----:B------:R-:W-:Y:S01]  /*1a40*/  IMAD.IADD R167, R13, 0x1, R166 ;  /* 0x000000010da77824 */ /* 0x000fe200078e02a6 */
[----:B------:R-:W-:Y:S01]  /*1a50*/  ISETP.GE.AND P0, PT, R132, c[0x0][0x220], PT ;  /* 0x0000880084007a0c */ /* 0x000fe20003f06270 */
[----:B------:R-:W-:Y:S01]  /*1a60*/  IMAD.SHL.U32 R9, R63, 0x8, RZ ;  /* 0x000000083f097824 */ /* 0x000fe200078e00ff */
[----:B------:R-:W-:Y:S01]  /*1a70*/  LOP3.LUT P2, RZ, R42, 0x4, RZ, 0xc0, !PT ;  /* 0x000000042aff7812 */ /* 0x000fe2000784c0ff */
[----:B------:R-:W-:Y:S01]  /*1a80*/  IMAD R13, R0, c[0x0][0x1b8], RZ ;  /* 0x00006e00000d7a24 */ /* 0x000fe200078e02ff */
[C---:B------:R-:W-:Y:S01]  /*1a90*/  LOP3.LUT P1, RZ, R42.reuse, 0x2, RZ, 0xc0, !PT ;  /* 0x000000022aff7812 */ /* 0x040fe2000782c0ff */
[----:B------:R-:W-:Y:S01]  /*1aa0*/  IMAD.SHL.U32 R42, R42, 0x40, RZ ;  /* 0x000000402a2a7824 */ /* 0x000fe200078e00ff */
[----:B------:R-:W-:Y:S01]  /*1ab0*/  SEL R152, RZ, 0x4, P0 ;  /* 0x00000004ff987807 */ /* 0x000fe20000000000 */
[----:B------:R-:W-:Y:S01]  /*1ac0*/  IMAD.MOV.U32 R166, RZ, RZ, R12 ;  /* 0x000000ffffa67224 */ /* 0x000fe200078e000c */
[----:B------:R-:W-:Y:S01]  /*1ad0*/  IADD3 R154, P0, R134, R154, RZ ;  /* 0x0000009a869a7210 */ /* 0x000fe20007f1e0ff */
[----:B------:R-:W-:Y:S01]  /*1ae0*/  IMAD R12, R2, c[0x0][0x1bc], R13 ;  /* 0x00006f00020c7a24 */ /* 0x000fe200078e020d */
[----:B------:R-:W-:Y:S01]  /*1af0*/  LOP3.LUT R42, R42, 0x1c0, RZ, 0xc0, !PT ;  /* 0x000001c02a2a7812 */ /* 0x000fe200078ec0ff */
[----:B------:R-:W-:Y:S01]  /*1b00*/  IMAD R161, R161, c[0x0][0x1a0], RZ ;  /* 0x00006800a1a17a24 */ /* 0x000fe200078e02ff */
[----:B------:R-:W-:Y:S01]  /*1b10*/  LEA.HI R8, R4, R59, RZ, 0x6 ;  /* 0x0000003b04087211 */ /* 0x000fe200078f30ff */
[----:B------:R-:W-:Y:S01]  /*1b20*/  IMAD.X R155, R135, 0x1, R7, P0 ;  /* 0x00000001879b7824 */ /* 0x000fe200000e0607 */
[----:B------:R-:W-:Y:S01]  /*1b30*/  LOP3.LUT R9, R42, 0x8, R9, 0xf8, !PT ;  /* 0x000000082a097812 */ /* 0x000fe200078ef809 */
[----:B------:R-:W-:Y:S01]  /*1b40*/  IMAD.IADD R13, R15, 0x1, R12 ;  /* 0x000000010f0d7824 */ /* 0x000fe200078e020c */
[----:B------:R-:W-:Y:S01]  /*1b50*/  ISETP.GT.AND P0, PT, R58, R86, PT ;  /* 0x000000563a00720c */ /* 0x000fe20003f04270 */
[----:B------:R-:W-:Y:S01]  /*1b60*/  IMAD.MOV.U32 R12, RZ, RZ, R14 ;  /* 0x000000ffff0c7224 */ /* 0x000fe200078e000e */
[----:B------:R-:W-:Y:S01]  /*1b70*/  SHF.R.U32.HI R42, RZ, 0x3, R42 ;  /* 0x00000003ff2a7819 */ /* 0x000fe2000001162a */
[----:B------:R-:W-:Y:S01]  /*1b80*/  IMAD.SHL.U32 R8, R8, 0x8, RZ ;  /* 0x0000000808087824 */ /* 0x000fe200078e00ff */
[----:B------:R-:W-:Y:S01]  /*1b90*/  LOP3.LUT R5, R5, 0x2, R6, 0xe2, !PT ;  /* 0x0000000205057812 */ /* 0x000fe200078ee206 */
[C---:B------:R-:W-:Y:S01]  /*1ba0*/  IMAD R161, R158.reuse, c[0x0][0x1a4], R161 ;  /* 0x000069009ea17a24 */ /* 0x040fe200078e02a1 */
[----:B------:R-:W-:Y:S01]  /*1bb0*/  LOP3.LUT R42, R9, R42, RZ, 0x3c, !PT ;  /* 0x0000002a092a7212 */ /* 0x000fe200078e3cff */
[----:B------:R-:W-:Y:S01]  /*1bc0*/  IMAD.WIDE.U32 R158, R158, c[0x0][0x1a0], R12 ;  /* 0x000068009e9e7a25 */ /* 0x000fe200078e000c */
[----:B------:R-:W-:-:S02]  /*1bd0*/  LOP3.LUT R152, R5, R152, RZ, 0xfc, !PT ;  /* 0x0000009805987212 */ /* 0x000fc400078efcff */
[----:B------:R-:W-:Y:S01]  /*1be0*/  LOP3.LUT R42, R42, 0xfffffe00, R3, 0xf8, !PT ;  /* 0xfffffe002a2a7812 */ /* 0x000fe200078ef803 */
[----:B------:R-:W-:Y:S01]  /*1bf0*/  IMAD.MOV.U32 R5, RZ, RZ, 0x20 ;  /* 0x00000020ff057424 */ /* 0x000fe200078e00ff */
[----:B------:R-:W-:Y:S01]  /*1c00*/  LOP3.LUT R153, R153, 0xfffffe00, R8, 0xf8, !PT ;  /* 0xfffffe0099997812 */ /* 0x000fe200078ef808 */
[----:B------:R-:W-:Y:S01]  /*1c10*/  IMAD.MOV.U32 R3, RZ, RZ, c[0x0][0x1a0] ;  /* 0x00006800ff037624 */ /* 0x000fe200078e00ff */
[-C--:B------:R-:W-:Y:S01]  /*1c20*/  SHF.L.U64.HI R56, R175, R120.reuse, c[0x0][0x19c] ;  /* 0x00006700af387619 */ /* 0x080fe20000010278 */
[C---:B------:R-:W-:Y:S01]  /*1c30*/  IMAD R157, R162.reuse, c[0x0][0x19c], R157 ;  /* 0x00006700a29d7a24 */ /* 0x040fe200078e029d */
[----:B------:R-:W-:Y:S01]  /*1c40*/  SEL R43, R43, 0xfffffff0, !P1 ;  /* 0xfffffff02b2b7807 */ /* 0x000fe20004800000 */
[----:B------:R-:W-:Y:S01]  /*1c50*/  IMAD.WIDE.U32 R154, R162, c[0x0][0x198], R154 ;  /* 0x00006600a29a7a25 */ /* 0x000fe200078e009a */
[C---:B------:R-:W-:Y:S02]  /*1c60*/  SHF.L.U64.HI R64, R3.reuse, R120, c[0x0][0x1a4] ;  /* 0x0000690003407619 */ /* 0x040fe40000010278 */
[----:B------:R-:W-:Y:S01]  /*1c70*/  SHF.L.U32 R65, R3, 0x4, RZ ;  /* 0x0000000403417819 */ /* 0x000fe200000006ff */
[----:B------:R-:W-:Y:S01]  /*1c80*/  IMAD.WIDE.U32 R166, R164, c[0x0][0x1a8], R166 ;  /* 0x00006a00a4a67a25 */ /* 0x000fe200078e00a6 */
[----:B------:R-:W-:-:S03]  /*1c90*/  SEL R41, R5, 0xffffffe0, !P2 ;  /* 0xffffffe005297807 */ /* 0x000fc60005000000 */
[----:B------:R-:W-:Y:S02]  /*1ca0*/  IMAD.SHL.U32 R57, R175, 0x10, RZ ;  /* 0x00000010af397824 */ /* 0x000fe400078e00ff */
[----:B------:R-:W-:Y:S02]  /*1cb0*/  IMAD.SHL.U32 R150, R62, 0x4, RZ ;  /* 0x000000043e967824 */ /* 0x000fe400078e00ff */
[----:B------:R-:W-:Y:S02]  /*1cc0*/  IMAD.IADD R157, R155, 0x1, R157 ;  /* 0x000000019b9d7824 */ /* 0x000fe400078e029d */
[----:B------:R-:W-:Y:S02]  /*1cd0*/  IMAD.IADD R161, R159, 0x1, R161 ;  /* 0x000000019fa17824 */ /* 0x000fe400078e02a1 */
[----:B------:R-:W-:Y:S02]  /*1ce0*/  IMAD.IADD R169, R167, 0x1, R169 ;  /* 0x00000001a7a97824 */ /* 0x000fe400078e02a9 */
[----:B------:R-:W-:Y:S01]  /*1cf0*/  @!P5 IMAD.MOV.U32 R11, RZ, RZ, RZ ;  /* 0x000000ffff0bd224 */ /* 0x000fe200078e00ff */
[----:B------:R-:W-:Y:S05]  /*1d00*/  @!P0 BRA `(.L_x_3800) ;  /* 0x000093c000008947 */ /* 0x000fea0003800000 */
[----:B-1----:R-:W-:Y:S01]  /*1d10*/  LEA R10, R58, 0xffffffc0, 0x6 ;  /* 0xffffffc03a0a7811 */ /* 0x002fe200078e30ff */
[C---:B------:R-:W-:Y:S01]  /*1d20*/  IMAD R6, R88.reuse, c[0x0][0x280], RZ ;  /* 0x0000a00058067a24 */ /* 0x040fe200078e02ff */
[----:B------:R-:W-:Y:S01]  /*1d30*/  SHF.R.S32.HI R8, RZ, 0x1f, R89 ;  /* 0x0000001fff087819 */ /* 0x000fe20000011459 */
[----:B------:R-:W-:Y:S01]  /*1d40*/  IMAD R4, R88, c[0x0][0x278], RZ ;  /* 0x00009e0058047a24 */ /* 0x000fe200078e02ff */
[----:B------:R-:W-:Y:S01]  /*1d50*/  SHF.R.S32.HI R9, RZ, 0x1f, R10 ;  /* 0x0000001fff097819 */ /* 0x000fe2000001140a */
[----:B------:R-:W-:Y:S01]  /*1d60*/  IMAD.WIDE.U32 R14, R91, c[0x0][0x280], R134 ;  /* 0x0000a0005b0e7a25 */ /* 0x000fe200078e0086 */
[----:B------:R-:W-:Y:S01]  /*1d70*/  IADD3 R7, P1, P0, R10, R162, -R89 ;  /* 0x000000a20a077210 */ /* 0x000fe2000783e859 */
[----:B------:R-:W-:Y:S01]  /*1d80*/  UMOV UR8, 0x60 ;  /* 0x0000006000087882 */ /* 0x000fe20000000000 */
[----:B------:R-:W-:Y:S01]  /*1d90*/  IADD3 R100, P4, R57, 0x40, RZ ;  /* 0x0000004039647810 */ /* 0x000fe20007f9e0ff */
[----:B------:R-:W-:Y:S01]  /*1da0*/  IMAD.WIDE.U32 R12, R91, c[0x0][0x278], R134 ;  /* 0x00009e005b0c7a25 */ /* 0x000fe200078e0086 */
[----:B------:R-:W-:Y:S01]  /*1db0*/  IADD3.X R9, R9, R163, ~R8, P1, P0 ;  /* 0x000000a309097210 */ /* 0x000fe20000fe0c08 */
[----:B------:R-:W-:Y:S01]  /*1dc0*/  ULDC.64 UR4, c[0x0][0x1a0] ;  /* 0x0000680000047ab9 */ /* 0x000fe20000000a00 */
[----:B------:R-:W-:Y:S01]  /*1dd0*/  IADD3 R108, P2, R57, 0x80, RZ ;  /* 0x00000080396c7810 */ /* 0x000fe20007f5e0ff */
[C---:B------:R-:W-:Y:S01]  /*1de0*/  IMAD R6, R91.reuse, c[0x0][0x284], R6 ;  /* 0x0000a1005b067a24 */ /* 0x040fe200078e0206 */
[----:B------:R-:W-:Y:S01]  /*1df0*/  MOV R92, 0x5 ;  /* 0x00000005005c7802 */ /* 0x000fe20000000f00 */
[----:B------:R-:W-:Y:S01]  /*1e00*/  IMAD R4, R91, c[0x0][0x27c], R4 ;  /* 0x00009f005b047a24 */ /* 0x000fe200078e0204 */
[----:B------:R-:W-:Y:S01]  /*1e10*/  IADD3.X R109, RZ, R56, RZ, P2, !PT ;  /* 0x00000038ff6d7210 */ /* 0x000fe200017fe4ff */
[----:B------:R-:W-:Y:S01]  /*1e20*/  IMAD.IADD R15, R15, 0x1, R6 ;  /* 0x000000010f0f7824 */ /* 0x000fe200078e0206 */
[----:B------:R-:W-:Y:S01]  /*1e30*/  IADD3 R110, P2, R108, R57, RZ ;  /* 0x000000396c6e7210 */ /* 0x000fe20007f5e0ff */
[----:B------:R-:W-:Y:S01]  /*1e40*/  IMAD.IADD R13, R13, 0x1, R4 ;  /* 0x000000010d0d7824 */ /* 0x000fe200078e0204 */
[----:B------:R-:W-:Y:S01]  /*1e50*/  UIMAD UR9, UR8, UR5, URZ ;  /* 0x00000005080972a4 */ /* 0x000fe2000f8e023f */
[C---:B------:R-:W-:Y:S01]  /*1e60*/  IMAD R8, R9.reuse, c[0x0][0x290], RZ ;  /* 0x0000a40009087a24 */ /* 0x040fe200078e02ff */
[----:B------:R-:W-:Y:S01]  /*1e70*/  LOP3.LUT R146, R152, 0xffff, RZ, 0xc0, !PT ;  /* 0x0000ffff98927812 */ /* 0x000fe200078ec0ff */
[----:B------:R-:W-:Y:S01]  /*1e80*/  IMAD R4, R9, c[0x0][0x288], RZ ;  /* 0x0000a20009047a24 */ /* 0x000fe200078e02ff */
[----:B------:R-:W-:Y:S01]  /*1e90*/  ULDC UR5, c[0x0][0x294] ;  /* 0x0000a50000057ab9 */ /* 0x000fe20000000800 */
[----:B------:R-:W-:Y:S01]  /*1ea0*/  IMAD.WIDE.U32 R16, R3, 0x20, RZ ;  /* 0x0000002003107825 */ /* 0x000fe200078e00ff */
[----:B------:R-:W-:Y:S01]  /*1eb0*/  UIMAD UR5, UR8, UR5, URZ ;  /* 0x00000005080572a4 */ /* 0x000fe2000f8e023f */
[----:B------:R-:W-:Y:S01]  /*1ec0*/  LOP3.LUT R148, R146, 0x1, RZ, 0xc0, !PT ;  /* 0x0000000192947812 */ /* 0x000fe200078ec0ff */
[----:B------:R-:W-:Y:S01]  /*1ed0*/  UIMAD.WIDE.U32 UR10, UR8, UR4, URZ ;  /* 0x00000004080a72a5 */ /* 0x000fe2000f8e003f */
[----:B------:R-:W-:Y:S01]  /*1ee0*/  IMAD.IADD R144, R10, 0x1, R11 ;  /* 0x000000010a907824 */ /* 0x000fe200078e020b */
[----:B------:R-:W-:Y:S01]  /*1ef0*/  LOP3.LUT R147, R146, 0x2, RZ, 0xc0, !PT ;  /* 0x0000000292937812 */ /* 0x000fe200078ec0ff */
[C---:B------:R-:W-:Y:S01]  /*1f00*/  IMAD.WIDE.U32 R14, R7.reuse, c[0x0][0x290], R14 ;  /* 0x0000a400070e7a25 */ /* 0x040fe200078e000e */
[C---:B------:R-:W-:Y:S01]  /*1f10*/  IADD3 R68, R162.reuse, 0x10, RZ ;  /* 0x00000010a2447810 */ /* 0x040fe20007ffe0ff */
[----:B------:R-:W-:Y:S01]  /*1f20*/  ULDC UR4, c[0x0][0x230] ;  /* 0x00008c0000047ab9 */ /* 0x000fe20000000800 */
[C---:B------:R-:W-:Y:S01]  /*1f30*/  IADD3 R67, R162.reuse, 0x20, RZ ;  /* 0x00000020a2437810 */ /* 0x040fe20007ffe0ff */
[C---:B------:R-:W-:Y:S01]  /*1f40*/  IMAD R8, R7.reuse, c[0x0][0x294], R8 ;  /* 0x0000a50007087a24 */ /* 0x040fe200078e0208 */
[----:B------:R-:W-:Y:S01]  /*1f50*/  IADD3 R66, R162, 0x30, RZ ;  /* 0x00000030a2427810 */ /* 0x000fe20007ffe0ff */
[----:B------:R-:W-:Y:S01]  /*1f60*/  IMAD.WIDE.U32 R12, R7, c[0x0][0x288], R12 ;  /* 0x0000a200070c7a25 */ /* 0x000fe200078e000c */
[----:B------:R-:W-:Y:S01]  /*1f70*/  LOP3.LUT R146, R146, 0x4, RZ, 0xc0, !PT ;  /* 0x0000000492927812 */ /* 0x000fe200078ec0ff */
[----:B------:R-:W-:-:S02]  /*1f80*/  UIADD3 UR9, UR11, UR9, URZ ;  /* 0x000000090b097290 */ /* 0x000fc4000fffe03f */
[----:B------:R-:W-:Y:S01]  /*1f90*/  IMAD R3, R162, R149, R150 ;  /* 0x00000095a2037224 */ /* 0x000fe200078e0296 */
[----:B------:R-:W-:Y:S01]  /*1fa0*/  ULDC.U8 UR8, c[0x0][0x313] ;  /* 0x0000c4c000087ab9 */ /* 0x000fe20000000000 */
[----:B------:R-:W-:Y:S02]  /*1fb0*/  IMAD R7, R7, c[0x0][0x28c], R4 ;  /* 0x0000a30007077a24 */ /* 0x000fe400078e0204 */
[C---:B------:R-:W-:Y:S02]  /*1fc0*/  IMAD R137, R0.reuse, c[0x0][0x2a0], RZ ;  /* 0x0000a80000897a24 */ /* 0x040fe400078e02ff */
[----:B------:R-:W-:Y:S02]  /*1fd0*/  IMAD R139, R0, c[0x0][0x298], RZ ;  /* 0x0000a600008b7a24 */ /* 0x000fe400078e02ff */
[----:B------:R-:W-:Y:S02]  /*1fe0*/  IMAD R144, R149, R144, RZ ;  /* 0x0000009095907224 */ /* 0x000fe400078e02ff */
[----:B------:R-:W-:-:S02]  /*1ff0*/  IMAD.IADD R0, R150, 0x1, R3 ;  /* 0x0000000196007824 */ /* 0x000fc400078e0203 */
[----:B------:R-:W-:Y:S01]  /*2000*/  IMAD.IADD R7, R13, 0x1, R7 ;  /* 0x000000010d077824 */ /* 0x000fe200078e0207 */
[----:B------:R-:W-:Y:S01]  /*2010*/  SHF.R.S32.HI R145, RZ, 0x1f, R144 ;  /* 0x0000001fff917819 */ /* 0x000fe20000011490 */
[----:B------:R-:W-:Y:S01]  /*2020*/  IMAD.MOV.U32 R6, RZ, RZ, R12 ;  /* 0x000000ffff067224 */ /* 0x000fe200078e000c */
[C---:B------:R-:W-:Y:S01]  /*2030*/  IADD3 R44, P1, R144.reuse, R3, RZ ;  /* 0x00000003902c7210 */ /* 0x040fe20007f3e0ff */
[----:B------:R-:W-:Y:S01]  /*2040*/  IMAD.IADD R9, R15, 0x1, R8 ;  /* 0x000000010f097824 */ /* 0x000fe200078e0208 */
[----:B------:R-:W-:Y:S01]  /*2050*/  IADD3 R144, P0, R144, R0, RZ ;  /* 0x0000000090907210 */ /* 0x000fe20007f1e0ff */
[C---:B------:R-:W-:Y:S01]  /*2060*/  IMAD R139, R2.reuse, c[0x0][0x29c], R139 ;  /* 0x0000a700028b7a24 */ /* 0x040fe200078e028b */
[-C--:B------:R-:W-:Y:S01]  /*2070*/  LEA.HI.X.SX32 R3, R3, R145.reuse, 0x1, P1 ;  /* 0x0000009103037211 */ /* 0x080fe200008f0eff */
[----:B------:R-:W-:Y:S01]  /*2080*/  IMAD.WIDE.U32 R6, R2, c[0x0][0x298], R6 ;  /* 0x0000a60002067a25 */ /* 0x000fe200078e0006 */
[----:B------:R-:W-:Y:S02]  /*2090*/  LEA.HI.X.SX32 R145, R0, R145, 0x1, P0 ;  /* 0x0000009100917211 */ /* 0x000fe400000f0eff */
[----:B------:R-:W-:Y:S01]  /*20a0*/  SHF.L.U64.HI R0, R44, 0x1, R3 ;  /* 0x000000012c007819 */ /* 0x000fe20000010203 */
[----:B------:R-:W-:Y:S01]  /*20b0*/  IMAD.MOV.U32 R8, RZ, RZ, R14 ;  /* 0x000000ffff087224 */ /* 0x000fe200078e000e */
[----:B------:R-:W-:Y:S01]  /*20c0*/  LEA R140, P0, R6, c[0x0][0x268], 0x1 ;  /* 0x00009a00068c7a11 */ /* 0x000fe200078008ff */
[----:B------:R-:W-:Y:S01]  /*20d0*/  IMAD.IADD R139, R7, 0x1, R139 ;  /* 0x00000001078b7824 */ /* 0x000fe200078e028b */
[----:B------:R-:W-:Y:S01]  /*20e0*/  SHF.L.U64.HI R145, R144, 0x1, R145 ;  /* 0x0000000190917819 */ /* 0x000fe20000010291 */
[----:B------:R-:W-:-:S02]  /*20f0*/  IMAD R137, R2, c[0x0][0x2a4], R137 ;  /* 0x0000a90002897a24 */ /* 0x000fc400078e0289 */
        /* <DEDUP_REMOVED lines=11> */
[--C-:B------:R-:W-:Y:S01]  /*21b0*/  IMAD.X R101, RZ, RZ, R56.reuse, P4 ;  /* 0x000000ffff657224 */ /* 0x100fe200020e0638 */
[C---:B------:R-:W-:Y:S01]  /*21c0*/  LEA R128, P1, R154.reuse, c[0x0][0x168], 0x1 ;  /* 0x00005a009a807a11 */ /* 0x040fe200078208ff */
[----:B------:R-:W-:Y:S01]  /*21d0*/  IMAD.MOV.U32 R172, RZ, RZ, c[0x0][0x290] ;  /* 0x0000a400ffac7624 */ /* 0x000fe200078e00ff */
[----:B------:R-:W-:Y:S01]  /*21e0*/  IADD3 R96, P0, R93, 0x40, RZ ;  /* 0x000000405d607810 */ /* 0x000fe20007f1e0ff */
[----:B------:R-:W-:Y:S01]  /*21f0*/  IMAD.X R111, R109, 0x1, R56, P2 ;  /* 0x000000016d6f7824 */ /* 0x000fe200010e0638 */
[----:B------:R-:W-:Y:S01]  /*2200*/  LEA.HI.X R127, R154, c[0x0][0x16c], R157, 0x1, P1 ;  /* 0x00005b009a7f7a11 */ /* 0x000fe200008f0c9d */
[----:B------:R-:W-:Y:S01]  /*2210*/  IMAD.SHL.U32 R44, R44, 0x2, RZ ;  /* 0x000000022c2c7824 */ /* 0x000fe200078e00ff */
[----:B------:R-:W-:Y:S01]  /*2220*/  IADD3 R102, P4, R100, R57, RZ ;  /* 0x0000003964667210 */ /* 0x000fe20007f9e0ff */
[----:B------:R-:W-:Y:S01]  /*2230*/  IMAD.X R97, RZ, RZ, R90, P0 ;  /* 0x000000ffff617224 */ /* 0x000fe200000e065a */
[----:B------:R-:W-:Y:S01]  /*2240*/  IADD3 R104, P1, R93, 0x80, RZ ;  /* 0x000000805d687810 */ /* 0x000fe20007f3e0ff */
[----:B------:R-:W-:Y:S01]  /*2250*/  IMAD.SHL.U32 R144, R144, 0x2, RZ ;  /* 0x0000000290907824 */ /* 0x000fe200078e00ff */
[----:B------:R-:W-:Y:S01]  /*2260*/  IADD3 R98, P0, R96, R93, RZ ;  /* 0x0000005d60627210 */ /* 0x000fe20007f1e0ff */
[----:B------:R-:W-:Y:S01]  /*2270*/  IMAD.X R103, R101, 0x1, R56, P4 ;  /* 0x0000000165677824 */ /* 0x000fe200020e0638 */
[C---:B------:R-:W-:Y:S01]  /*2280*/  IADD3 R82, R87.reuse, 0x40, RZ ;  /* 0x0000004057527810 */ /* 0x040fe20007ffe0ff */
[--C-:B------:R-:W-:Y:S01]  /*2290*/  IMAD.X R105, RZ, RZ, R90.reuse, P1 ;  /* 0x000000ffff697224 */ /* 0x100fe200008e065a */
[----:B------:R-:W-:Y:S01]  /*22a0*/  IADD3 R78, R87, 0x80, RZ ;  /* 0x00000080574e7810 */ /* 0x000fe20007ffe0ff */
[----:B------:R-:W-:Y:S01]  /*22b0*/  IMAD.X R99, R97, 0x1, R90, P0 ;  /* 0x0000000161637824 */ /* 0x000fe200000e065a */
[----:B------:R-:W-:Y:S01]  /*22c0*/  IADD3 R115, P4, R102, R57, RZ ;  /* 0x0000003966737210 */ /* 0x000fe20007f9e0ff */
[----:B------:R-:W-:Y:S01]  /*22d0*/  IMAD R124, R5, c[0x0][0x1a4], RZ ;  /* 0x00006900057c7a24 */ /* 0x000fe200078e02ff */
[-C--:B------:R-:W-:Y:S01]  /*22e0*/  IADD3 R106, P1, R104, R93.reuse, RZ ;  /* 0x0000005d686a7210 */ /* 0x080fe20007f3e0ff */
[C---:B------:R-:W-:Y:S01]  /*22f0*/  IMAD.IADD R76, R87.reuse, 0x1, R82 ;  /* 0x00000001574c7824 */ /* 0x040fe200078e0252 */
[----:B------:R-:W-:Y:S01]  /*2300*/  IADD3 R113, P0, R98, R93, RZ ;  /* 0x0000005d62717210 */ /* 0x000fe20007f1e0ff */
[----:B------:R-:W-:Y:S01]  /*2310*/  IMAD.IADD R74, R87, 0x1, R78 ;  /* 0x00000001574a7824 */ /* 0x000fe200078e024e */
[----:B------:R-:W-:Y:S01]  /*2320*/  IADD3 R119, P2, R110, R57, RZ ;  /* 0x000000396e777210 */ /* 0x000fe20007f5e0ff */
[C---:B------:R-:W-:Y:S01]  /*2330*/  IMAD.SHL.U32 R123, R172.reuse, 0x20, RZ ;  /* 0x00000020ac7b7824 */ /* 0x040fe200078e00ff */
[C---:B------:R-:W-:Y:S01]  /*2340*/  SHF.L.U64.HI R120, R172.reuse, R120, c[0x0][0x294] ;  /* 0x0000a500ac787619 */ /* 0x040fe20000010278 */
[C---:B------:R-:W-:Y:S01]  /*2350*/  IMAD.SHL.U32 R121, R172.reuse, 0x10, RZ ;  /* 0x00000010ac797824 */ /* 0x040fe200078e00ff */
[----:B------:R-:W-:Y:S01]  /*2360*/  SHF.L.U64.HI R122, R172, R92, c[0x0][0x294] ;  /* 0x0000a500ac7a7619 */ /* 0x000fe2000001025c */
[----:B------:R-:W-:Y:S01]  /*2370*/  IMAD.X R114, R103, 0x1, R56, P4 ;  /* 0x0000000167727824 */ /* 0x000fe200020e0638 */
[----:B------:R-:W-:Y:S01]  /*2380*/  IADD3.X R118, R111, R56, RZ, P2, !PT ;  /* 0x000000386f767210 */ /* 0x000fe200017fe4ff */
[----:B------:R-:W-:Y:S01]  /*2390*/  IMAD.X R107, R105, 0x1, R90, P1 ;  /* 0x00000001696b7824 */ /* 0x000fe200008e065a */
[----:B------:R-:W-:Y:S01]  /*23a0*/  IADD3 R117, P5, R106, R93, RZ ;  /* 0x0000005d6a757210 */ /* 0x000fe20007fbe0ff */
[----:B------:R-:W-:Y:S01]  /*23b0*/  IMAD.IADD R124, R17, 0x1, R124 ;  /* 0x00000001117c7824 */ /* 0x000fe200078e027c */
        /* <DEDUP_REMOVED lines=15> */
[----:B------:R-:W-:Y:S01]  /*24b0*/  SHF.L.U64.HI R124, R16, 0x1, R124 ;  /* 0x00000001107c7819 */ /* 0x000fe2000001027c */
[----:B------:R-:W-:Y:S01]  /*24c0*/  IMAD.WIDE.U32 R174, R175, 0x20, RZ ;  /* 0x00000020afae7825 */ /* 0x000fe200078e00ff */
[----:B------:R-:W-:-:S02]  /*24d0*/  SHF.R.S32.HI R85, RZ, 0x1f, R87 ;  /* 0x0000001fff557819 */ /* 0x000fc40000011457 */
[----:B------:R-:W-:Y:S01]  /*24e0*/  SHF.R.S32.HI R83, RZ, 0x1f, R84 ;  /* 0x0000001fff537819 */ /* 0x000fe20000011454 */
[----:B------:R-:W-:Y:S01]  /*24f0*/  IMAD.SHL.U32 R125, R16, 0x2, RZ ;  /* 0x00000002107d7824 */ /* 0x000fe200078e00ff */
        /* <DEDUP_REMOVED lines=17> */
.L_x_3893:
        /* <DEDUP_REMOVED lines=18> */
.L_x_3802:
[----:B------:R-:W-:Y:S05]  /*2730*/  BSYNC B0 ;  /* 0x0000000000007941 */ /* 0x000fea0003800000 */
.L_x_3801:
        /* <DEDUP_REMOVED lines=18> */
.L_x_3804:
[----:B------:R-:W-:Y:S05]  /*2860*/  BSYNC B0 ;  /* 0x0000000000007941 */ /* 0x000fea0003800000 */
.L_x_3803:
        /* <DEDUP_REMOVED lines=18> */
.L_x_3806:
[----:B------:R-:W-:Y:S05]  /*2990*/  BSYNC B0 ;  /* 0x0000000000007941 */ /* 0x000fea0003800000 */
.L_x_3805:
        /* <DEDUP_REMOVED lines=18> */
.L_x_3808:
[----:B------:R-:W-:Y:S05]  /*2ac0*/  BSYNC B0 ;  /* 0x0000000000007941 */ /* 0x000fea0003800000 */
.L_x_3807:
        /* <DEDUP_REMOVED lines=15> */
[----:B------:R-:W-:Y:S02]  /*2bc0*/  ISETP.GE.AND P0, PT, R134, UR4, PT ;  /* 0x0000000486007c0c */ /* 0x000fe4000bf06270 */
[----:B------:R-:W-:Y:S02]  /*2bd0*/  MOV R141, R139 ;  /* 0x0000008b008d7202 */ /* 0x000fe40000000f00 */
[----:B------:R-:W-:Y:S03]  /*2be0*/  MOV R129, R127 ;  /* 0x0000007f00817202 */ /* 0x000fe60000000f00 */
[----:B------:R-:W2:Y:S08]  /*2bf0*/  LDG.E.128 R16, [R140.64] ;  /* 0x000000068c107981 */ /* 0x000eb0000c1e1d00 */
        /* <DEDUP_REMOVED lines=47> */
.L_x_3814:
[----:B------:R-:W-:Y:S05]  /*2ef0*/  BSYNC B0 ;  /* 0x0000000000007941 */ /* 0x000fea0003800000 */
.L_x_3813:
[----:B------:R-:W-:Y:S01]  /*2f00*/  ISETP.GE.AND P0, PT, R133, c[0x0][0x220], PT ;  /* 0x0000880085007a0c */ /* 0x000fe20003f06270 */
[----:B------:R-:W-:Y:S01]  /*2f10*/  @!UPT UIADD3 URZ, URZ, URZ, URZ ;  /* 0x0000003f3f3ff290 */ /* 0x000fe2000fffe03f */
[----:B------:R-:W-:Y:S11]  /*2f20*/  BSSY B0, `(.L_x_3815) ;  /* 0x0000035000007945 */ /* 0x000ff60003800000 */
[----:B------:R-:W-:-:S05]  /*2f30*/  @P0 BRA `(.L_x_3816) ;  /* 0x0000033000000947 */ /* 0x000fca0003800000 */
[----:B------:R-:W-:Y:S02]  /*2f40*/  ISETP.GE.AND P0, PT, R133, UR4, PT ;  /* 0x0000000485007c0c */ /* 0x000fe4000bf06270 */
[----:B------:R-:W-:Y:S02]  /*2f50*/  MOV R141, R139 ;  /* 0x0000008b008d7202 */ /* 0x000fe40000000f00 */
[----:B-1----:R-:W-:Y:S03]  /*2f60*/  MOV R129, R127 ;  /* 0x0000007f00817202 */ /* 0x002fe60000000f00 */
[----:B------:R-:W2:Y:S08]  /*2f70*/  LDG.E.128 R16, [R140.64+0x80] ;  /* 0x000080068c107981 */ /* 0x000eb0000c1e1d00 */
        /* <DEDUP_REMOVED lines=47> */
.L_x_3816:
[----:B------:R-:W-:Y:S05]  /*3270*/  BSYNC B0 ;  /* 0x0000000000007941 */ /* 0x000fea0003800000 */
.L_x_3815:
[----:B------:R-:W-:Y:S11]  /*3280*/  ISETP.GE.AND P0, PT, R132, c[0x0][0x220], PT ;  /* 0x0000880084007a0c */ /* 0x000ff60003f06270 */
[----:B------:R-:W-:Y:S02]  /*3290*/  @!UPT UIADD3 URZ, URZ, URZ, URZ ;  /* 0x0000003f3f3ff290 */ /* 0x000fe4000fffe03f */
        /* <DEDUP_REMOVED lines=52> */
.L_x_3812:
[----:B------:R-:W-:Y:S05]  /*35e0*/  BSYNC B1 ;  /* 0x0000000000017941 */ /* 0x000fea0003800000 */
.L_x_3811:
        /* <DEDUP_REMOVED lines=64> */
.L_x_3820:
[----:B------:R-:W-:Y:S05]  /*39f0*/  BSYNC B0 ;  /* 0x0000000000007941 */ /* 0x000fea0003800000 */
.L_x_3819:
        /* <DEDUP_REMOVED lines=57> */
.L_x_3822:
[----:B------:R-:W-:Y:S05]  /*3d90*/  BSYNC B0 ;  /* 0x0000000000007941 */ /* 0x000fea0003800000 */
.L_x_3821:
        /* <DEDUP_REMOVED lines=56> */
.L_x_3818:
[----:B------:R-:W-:Y:S05]  /*4120*/  BSYNC B1 ;  /* 0x0000000000017941 */ /* 0x000fea0003800000 */
.L_x_3817:
        /* <DEDUP_REMOVED lines=64> */
.L_x_3826:
[----:B------:R-:W-:Y:S05]  /*4530*/  BSYNC B0 ;  /* 0x0000000000007941 */ /* 0x000fea0003800000 */
.L_x_3825:
        /* <DEDUP_REMOVED lines=57> */
.L_x_3828:
[----:B------:R-:W-:Y:S05]  /*48d0*/  BSYNC B0 ;  /* 0x0000000000007941 */ /* 0x000fea0003800000 */
.L_x_3827:
        /* <DEDUP_REMOVED lines=56> */
.L_x_3824:
[----:B------:R-:W-:Y:S05]  /*4c60*/  BSYNC B1 ;  /* 0x0000000000017941 */ /* 0x000fea0003800000 */
.L_x_3823:
        /* <DEDUP_REMOVED lines=12> */
[----:B------:R-:W-:Y:S02]  /*4d30*/  MOV R141, R139 ;  /* 0x0000008b008d7202 */ /* 0x000fe40000000f00 */
[----:B------:R-:W-:Y:S01]  /*4d40*/  ISETP.GE.AND P0, PT, R134, UR4, PT ;  /* 0x0000000486007c0c */ /* 0x000fe2000bf06270 */
[C---:B------:R-:W-:Y:S01]  /*4d50*/  IMAD R30, R31.reuse, c[0x0][0x28c], RZ ;  /* 0x0000a3001f1e7a24 */ /* 0x040fe200078e02ff */
[----:B-1----:R-:W-:Y:S01]  /*4d60*/  MOV R129, R127 ;  /* 0x0000007f00817202 */ /* 0x002fe20000000f00 */
[C---:B------:R-:W-:Y:S04]  /*4d70*/  IMAD.WIDE.U32 R32, R31.reuse, c[0x0][0x288], R140 ;  /* 0x0000a2001f207a25 */ /* 0x040fe800078e008c */
[----:B------:R-:W-:Y:S01]  /*4d80*/  IMAD.WIDE.U32 R36, R31, c[0x0][0x198], R128 ;  /* 0x000066001f247a25 */ /* 0x000fe200078e0080 */
[----:B------:R-:W-:Y:S03]  /*4d90*/  IADD3 R33, R33, R30, RZ ;  /* 0x0000001e21217210 */ /* 0x000fe60007ffe0ff */
[----:B------:R-:W-:Y:S02]  /*4da0*/  IMAD R31, R31, c[0x0][0x19c], RZ ;  /* 0x000067001f1f7a24 */ /* 0x000fe400078e02ff */
[----:B------:R-:W2:Y:S03]  /*4db0*/  LDG.E.128 R16, [R32.64] ;  /* 0x0000000620107981 */ /* 0x000ea6000c1e1d00 */
[----:B------:R-:W-:Y:S05]  /*4dc0*/  IADD3 R37, R37, R31, RZ ;  /* 0x0000001f25257210 */ /* 0x000fea0007ffe0ff */
        /* <DEDUP_REMOVED lines=47> */
.L_x_3832:
[----:B------:R-:W-:Y:S05]  /*50c0*/  BSYNC B0 ;  /* 0x0000000000007941 */ /* 0x000fea0003800000 */
.L_x_3831:
        /* <DEDUP_REMOVED lines=57> */
.L_x_3834:
[----:B------:R-:W-:Y:S05]  /*5460*/  BSYNC B0 ;  /* 0x0000000000007941 */ /* 0x000fea0003800000 */
.L_x_3833:
        /* <DEDUP_REMOVED lines=56> */
.L_x_3830:
[----:B------:R-:W-:Y:S05]  /*57f0*/  BSYNC B1 ;  /* 0x0000000000017941 */ /* 0x000fea0003800000 */
.L_x_3829:
        /* <DEDUP_REMOVED lines=8> */
.L_x_3810:
[----:B------:R-:W-:Y:S01]  /*5880*/  BSSY B2, `(.L_x_3836) ;  /* 0x0000127000027945 */ /* 0x000fe20003800000 */
[----:B------:R-:W-:-:S05]  /*5890*/  @!P6 BRA `(.L_x_3837) ;  /* 0x000012500000e947 */ /* 0x000fca0003800000 */
[----:B------:R-:W-:Y:S01]  /*58a0*/  ISETP.GE.AND P0, PT, R134, c[0x0][0x220], PT ;  /* 0x0000880086007a0c */ /* 0x000fe20003f06270 */
[----:B------:R-:W-:Y:S01]  /*58b0*/  @!UPT UIADD3 URZ, URZ, URZ, URZ ;  /* 0x0000003f3f3ff290 */ /* 0x000fe2000fffe03f */
[----:B------:R-:W-:Y:S11]  /*58c0*/  BSSY B1, `(.L_x_3838) ;  /* 0x000005e000017945 */ /* 0x000ff60003800000 */
[----:B------:R-:W-:-:S05]  /*58d0*/  @P0 BRA `(.L_x_3839) ;  /* 0x000005c000000947 */ /* 0x000fca0003800000 */
[----:B------:R-:W-:Y:S01]  /*58e0*/  MOV R141, R139 ;  /* 0x0000008b008d7202 */ /* 0x000fe20000000f00 */
[----:B------:R-:W-:Y:S01]  /*58f0*/  BSSY B0, `(.L_x_3840) ;  /* 0x0000058000007945 */ /* 0x000fe20003800000 */
[----:B------:R-:W-:Y:S03]  /*5900*/  ISETP.GE.AND P0, PT, R134, UR4, PT ;  /* 0x0000000486007c0c */ /* 0x000fe6000bf06270 */
[----:B------:R1:W5:Y:S10]  /*5910*/  LDG.E.128 R48, [R140.64] ;  /* 0x000000068c307981 */ /* 0x000374000c1e1d00 */
        /* <DEDUP_REMOVED lines=85> */
.L_x_3841:
[----:B------:R-:W-:Y:S05]  /*5e70*/  BSYNC B0 ;  /* 0x0000000000007941 */ /* 0x000fea0003800000 */
.L_x_3840:
[----:B------:R-:W-:Y:S05]  /*5e80*/  MOV R129, R127 ;  /* 0x0000007f00817202 */ /* 0x000fea0000000f00 */
[----:B-----5:R2:W-:Y:S02]  /*5e90*/  STG.E.128 [R128.64], R48 ;  /* 0x0000003080007986 */ /* 0x0205e4000c101d06 */
.L_x_3839:
[----:B------:R-:W-:Y:S05]  /*5ea0*/  BSYNC B1 ;  /* 0x0000000000017941 */ /* 0x000fea0003800000 */
.L_x_3838:
[----:B------:R-:W-:Y:S01]  /*5eb0*/  ISETP.GE.AND P0, PT, R133, c[0x0][0x220], PT ;  /* 0x0000880085007a0c */ /* 0x000fe20003f06270 */
[----:B------:R-:W-:Y:S01]  /*5ec0*/  @!UPT UIADD3 URZ, URZ, URZ, URZ ;  /* 0x0000003f3f3ff290 */ /* 0x000fe2000fffe03f */
[----:B------:R-:W-:Y:S11]  /*5ed0*/  BSSY B1, `(.L_x_3842) ;  /* 0x0000060000017945 */ /* 0x000ff60003800000 */
[----:B------:R-:W-:-:S05]  /*5ee0*/  @P0 BRA `(.L_x_3843) ;  /* 0x000005e000000947 */ /* 0x000fca0003800000 */
[--C-:B-1----:R-:W-:Y:S01]  /*5ef0*/  IMAD.MOV.U32 R141, RZ, RZ, R139.reuse ;  /* 0x000000ffff8d7224 */ /* 0x102fe200078e008b */
[----:B------:R-:W-:Y:S01]  /*5f00*/  ISETP.GE.AND P0, PT, R133, UR4, PT ;  /* 0x0000000485007c0c */ /* 0x000fe2000bf06270 */
[----:B------:R-:W-:Y:S01]  /*5f10*/  BSSY B0, `(.L_x_3844) ;  /* 0x0000059000007945 */ /* 0x000fe20003800000 */
[----:B------:R-:W-:Y:S02]  /*5f20*/  IADD3 R176, P5, R140, 0x80, RZ ;  /* 0x000000808cb07810 */ /* 0x000fe40007fbe0ff */
[----:B--2---:R1:W5:Y:S03]  /*5f30*/  LDG.E.128 R48, [R140.64+0x80] ;  /* 0x000080068c307981 */ /* 0x004366000c1e1d00 */
        /* <DEDUP_REMOVED lines=21> */
[----:B------:R-:W2:Y:S01]  /*6090*/  LDG.E.128 R36, [R36.64+0x80] ;  /* 0x0000800624247981 */ /* 0x000ea2000c1e1d00 */
[----:B------:R-:W-:Y:S07]  /*60a0*/  LEA.HI.X.SX32 R55, R53, R143, 0x1, P0 ;  /* 0x0000008f35377211 */ /* 0x000fee00000f0eff */
[----:B------:R-:W3:Y:S08]  /*60b0*/  LDG.E.128 R20, [R16.64] ;  /* 0x0000000610147981 */ /* 0x000ef0000c1e1d00 */
[----:B------:R-:W4:Y:S01]  /*60c0*/  LDG.E.128 R52, [R54.64+0x80] ;  /* 0x0000800636347981 */ /* 0x000f22000c1e1d00 */
        /* <DEDUP_REMOVED lines=61> */
.L_x_3845:
[----:B------:R-:W-:Y:S05]  /*64a0*/  BSYNC B0 ;  /* 0x0000000000007941 */ /* 0x000fea0003800000 */
.L_x_3844:
[----:B------:R-:W-:Y:S05]  /*64b0*/  MOV R129, R127 ;  /* 0x0000007f00817202 */ /* 0x000fea0000000f00 */
[----:B-----5:R2:W-:Y:S02]  /*64c0*/  STG.E.128 [R128.64+0x80], R48 ;  /* 0x0000803080007986 */ /* 0x0205e4000c101d06 */
.L_x_3843:
[----:B------:R-:W-:Y:S05]  /*64d0*/  BSYNC B1 ;  /* 0x0000000000017941 */ /* 0x000fea0003800000 */
.L_x_3842:
[----:B------:R-:W-:Y:S11]  /*64e0*/  ISETP.GE.AND P0, PT, R132, c[0x0][0x220], PT ;  /* 0x0000880084007a0c */ /* 0x000ff60003f06270 */
[----:B------:R-:W-:Y:S02]  /*64f0*/  @!UPT UIADD3 URZ, URZ, URZ, URZ ;  /* 0x0000003f3f3ff290 */ /* 0x000fe4000fffe03f */
        /* <DEDUP_REMOVED lines=92> */
.L_x_3847:
[----:B------:R-:W-:Y:S05]  /*6ac0*/  BSYNC B0 ;  /* 0x0000000000007941 */ /* 0x000fea0003800000 */
.L_x_3846:
[----:B------:R-:W-:Y:S05]  /*6ad0*/  MOV R129, R127 ;  /* 0x0000007f00817202 */ /* 0x000fea0000000f00 */
[----:B-----5:R2:W-:Y:S02]  /*6ae0*/  STG.E.128 [R128.64+0x100], R48 ;  /* 0x0001003080007986 */ /* 0x0205e4000c101d06 */
.L_x_3837:
[----:B------:R-:W-:Y:S05]  /*6af0*/  BSYNC B2 ;  /* 0x0000000000027941 */ /* 0x000fea0003800000 */
.L_x_3836:
        /* <DEDUP_REMOVED lines=21> */
[----:B-1----:R-:W-:Y:S11]  /*6c50*/  MOV R141, UR5 ;  /* 0x00000005008d7c02 */ /* 0x002ff60008000f00 */
[----:B------:R-:W-:Y:S02]  /*6c60*/  @P4 IADD3 R141, RZ, -UR5, RZ ;  /* 0x80000005ff8d4c10 */ /* 0x000fe4000fffe0ff */
[----:B------:R-:W-:Y:S02]  /*6c70*/  @P4 IADD3 R176, RZ, -UR5, RZ ;  /* 0x80000005ffb04c10 */ /* 0x000fe4000fffe0ff */
[----:B------:R-:W-:Y:S02]  /*6c80*/  LEA R14, P0, R141, R178, 0x1 ;  /* 0x000000b28d0e7211 */ /* 0x000fe400078008ff */
[----:B--2---:R-:W-:Y:S02]  /*6c90*/  IADD3 R129, P5, R87, R176, RZ ;  /* 0x000000b057817210 */ /* 0x004fe40007fbe0ff */
[----:B------:R-:W-:Y:S02]  /*6ca0*/  LEA.HI.X.SX32 R15, R141, R179, 0x1, P0 ;  /* 0x000000b38d0f7211 */ /* 0x000fe400000f0eff */
[----:B------:R-:W-:Y:S02]  /*6cb0*/  LEA.HI.X.SX32 R176, R176, R85, 0x1, P5 ;  /* 0x00000055b0b07211 */ /* 0x000fe400028f0eff */
[C---:B---3--:R-:W-:Y:S01]  /*6cc0*/  LEA R178, P0, R129.reuse, R142, 0x1 ;  /* 0x0000008e81b27211 */ /* 0x048fe200078008ff */
[----:B------:R-:W2:Y:S01]  /*6cd0*/  LDG.E.128 R24, [R14.64] ;  /* 0x000000060e187981 */ /* 0x000ea2000c1e1d00 */
        /* <DEDUP_REMOVED lines=68> */
.L_x_3853:
[----:B------:R-:W-:Y:S05]  /*7120*/  BSYNC B0 ;  /* 0x0000000000007941 */ /* 0x000fea0003800000 */
.L_x_3852:
[C---:B------:R-:W-:Y:S04]  /*7130*/  LEA R2, P0, R57.reuse, R128, 0x1 ;  /* 0x0000008039027211 */ /* 0x040fe800078008ff */
[----:B------:R-:W-:Y:S05]  /*7140*/  LEA.HI.X R3, R57, R127, R56, 0x1, P0 ;  /* 0x0000007f39037211 */ /* 0x000fea00000f0c38 */
[----:B-----5:R4:W-:Y:S04]  /*7150*/  STG.E.128 [R2.64], R52 ;  /* 0x0000003402007986 */ /* 0x0209e8000c101d06 */
.L_x_3851:
[----:B------:R-:W-:Y:S05]  /*7160*/  BSYNC B1 ;  /* 0x0000000000017941 */ /* 0x000fea0003800000 */
.L_x_3850:
[----:B------:R-:W-:Y:S01]  /*7170*/  ISETP.GE.AND P0, PT, R133, c[0x0][0x220], PT ;  /* 0x0000880085007a0c */ /* 0x000fe20003f06270 */
[----:B------:R-:W-:Y:S01]  /*7180*/  @!UPT UIADD3 URZ, URZ, URZ, URZ ;  /* 0x0000003f3f3ff290 */ /* 0x000fe2000fffe03f */
[----:B------:R-:W-:Y:S11]  /*7190*/  BSSY B1, `(.L_x_3854) ;  /* 0x0000062000017945 */ /* 0x000ff60003800000 */
[----:B------:R-:W-:-:S05]  /*71a0*/  @P0 BRA `(.L_x_3855) ;  /* 0x0000060000000947 */ /* 0x000fca0003800000 */
[C---:B---3--:R-:W-:Y:S01]  /*71b0*/  LEA R178, P0, R96.reuse, R140, 0x1 ;  /* 0x0000008c60b27211 */ /* 0x048fe200078008ff */
[----:B------:R-:W-:Y:S03]  /*71c0*/  BSSY B0, `(.L_x_3856) ;  /* 0x000005b000007945 */ /* 0x000fe60003800000 */
[----:B------:R-:W-:Y:S02]  /*71d0*/  LEA.HI.X R179, R96, R139, R97, 0x1, P0 ;  /* 0x0000008b60b37211 */ /* 0x000fe400000f0c61 */
[----:B------:R-:W-:Y:S03]  /*71e0*/  ISETP.GE.AND P0, PT, R133, UR4, PT ;  /* 0x0000000485007c0c */ /* 0x000fe6000bf06270 */
[----:B----4-:R3:W5:Y:S10]  /*71f0*/  LDG.E.128 R52, [R178.64] ;  /* 0x00000006b2347981 */ /* 0x010774000c1e1d00 */
[----:B------:R-:W-:-:S05]  /*7200*/  @P0 BRA `(.L_x_3857) ;  /* 0x0000056000000947 */ /* 0x000fca0003800000 */
[--C-:B-----5:R-:W-:Y:S01]  /*7210*/  HADD2.F32 R29, -RZ, R52.reuse.H0_H0 ;  /* 0x20000034ff1d7230 */ /* 0x120fe20000004100 */
[----:B------:R-:W-:Y:S01]  /*7220*/  ULEA.HI UR5, UR4, UR4, URZ, 0x1 ;  /* 0x0000000404057291 */ /* 0x000fe2000f8f083f */
[----:B------:R-:W-:Y:S01]  /*7230*/  HADD2.F32 R34, -RZ, R53.H0_H0 ;  /* 0x20000035ff227230 */ /* 0x000fe20000004100 */
[----:B-1----:R-:W-:Y:S02]  /*7240*/  MOV R141, RZ ;  /* 0x000000ff008d7202 */ /* 0x002fe40000000f00 */
        /* <DEDUP_REMOVED lines=82> */
.L_x_3857:
[----:B------:R-:W-:Y:S05]  /*7770*/  BSYNC B0 ;  /* 0x0000000000007941 */ /* 0x000fea0003800000 */
.L_x_3856:
[C---:B------:R-:W-:Y:S04]  /*7780*/  LEA R2, P0, R100.reuse, R128, 0x1 ;  /* 0x0000008064027211 */ /* 0x040fe800078008ff */
[----:B------:R-:W-:Y:S05]  /*7790*/  LEA.HI.X R3, R100, R127, R101, 0x1, P0 ;  /* 0x0000007f64037211 */ /* 0x000fea00000f0c65 */
[----:B-----5:R4:W-:Y:S04]  /*77a0*/  STG.E.128 [R2.64], R52 ;  /* 0x0000003402007986 */ /* 0x0209e8000c101d06 */
.L_x_3855:
[----:B------:R-:W-:Y:S05]  /*77b0*/  BSYNC B1 ;  /* 0x0000000000017941 */ /* 0x000fea0003800000 */
.L_x_3854:
[----:B------:R-:W-:Y:S11]  /*77c0*/  ISETP.GE.AND P0, PT, R132, c[0x0][0x220], PT ;  /* 0x0000880084007a0c */ /* 0x000ff60003f06270 */
[----:B------:R-:W-:Y:S02]  /*77d0*/  @!UPT UIADD3 URZ, URZ, URZ, URZ ;  /* 0x0000003f3f3ff290 */ /* 0x000fe4000fffe03f */
        /* <DEDUP_REMOVED lines=93> */
.L_x_3859:
[----:B------:R-:W-:Y:S05]  /*7db0*/  BSYNC B0 ;  /* 0x0000000000007941 */ /* 0x000fea0003800000 */
.L_x_3858:
[C---:B------:R-:W-:Y:S04]  /*7dc0*/  LEA R2, P0, R108.reuse, R128, 0x1 ;  /* 0x000000806c027211 */ /* 0x040fe800078008ff */
[----:B------:R-:W-:Y:S05]  /*7dd0*/  LEA.HI.X R3, R108, R127, R109, 0x1, P0 ;  /* 0x0000007f6c037211 */ /* 0x000fea00000f0c6d */
[----:B-----5:R4:W-:Y:S04]  /*7de0*/  STG.E.128 [R2.64], R52 ;  /* 0x0000003402007986 */ /* 0x0209e8000c101d06 */
.L_x_3849:
[----:B------:R-:W-:Y:S05]  /*7df0*/  BSYNC B2 ;  /* 0x0000000000027941 */ /* 0x000fea0003800000 */
.L_x_3848:
[----:B------:R-:W-:Y:S01]  /*7e00*/  BSSY B2, `(.L_x_3860) ;  /* 0x000012f000027945 */ /* 0x000fe20003800000 */
[----:B------:R-:W-:-:S05]  /*7e10*/  @!P2 BRA `(.L_x_3861) ;  /* 0x000012d00000a947 */ /* 0x000fca0003800000 */
        /* <DEDUP_REMOVED lines=96> */
.L_x_3865:
[----:B------:R-:W-:Y:S05]  /*8420*/  BSYNC B0 ;  /* 0x0000000000007941 */ /* 0x000fea0003800000 */
.L_x_3864:
[C---:B------:R-:W-:Y:S04]  /*8430*/  LEA R2, P0, R174.reuse, R128, 0x1 ;  /* 0x00000080ae027211 */ /* 0x040fe800078008ff */
[----:B------:R-:W-:Y:S05]  /*8440*/  LEA.HI.X R3, R174, R127, R94, 0x1, P0 ;  /* 0x0000007fae037211 */ /* 0x000fea00000f0c5e */
[----:B-----5:R4:W-:Y:S04]  /*8450*/  STG.E.128 [R2.64], R52 ;  /* 0x0000003402007986 */ /* 0x0209e8000c101d06 */
.L_x_3863:
[----:B------:R-:W-:Y:S05]  /*8460*/  BSYNC B1 ;  /* 0x0000000000017941 */ /* 0x000fea0003800000 */
.L_x_3862:
        /* <DEDUP_REMOVED lines=96> */
.L_x_3869:
[----:B------:R-:W-:Y:S05]  /*8a70*/  BSYNC B0 ;  /* 0x0000000000007941 */ /* 0x000fea0003800000 */
.L_x_3868:
[C---:B------:R-:W-:Y:S04]  /*8a80*/  LEA R2, P0, R102.reuse, R128, 0x1 ;  /* 0x0000008066027211 */ /* 0x040fe800078008ff */
[----:B------:R-:W-:Y:S05]  /*8a90*/  LEA.HI.X R3, R102, R127, R103, 0x1, P0 ;  /* 0x0000007f66037211 */ /* 0x000fea00000f0c67 */
[----:B-----5:R4:W-:Y:S04]  /*8aa0*/  STG.E.128 [R2.64], R52 ;  /* 0x0000003402007986 */ /* 0x0209e8000c101d06 */
.L_x_3867:
[----:B------:R-:W-:Y:S05]  /*8ab0*/  BSYNC B1 ;  /* 0x0000000000017941 */ /* 0x000fea0003800000 */
.L_x_3866:
        /* <DEDUP_REMOVED lines=95> */
.L_x_3871:
[----:B------:R-:W-:Y:S05]  /*90b0*/  BSYNC B0 ;  /* 0x0000000000007941 */ /* 0x000fea0003800000 */
.L_x_3870:
[C---:B------:R-:W-:Y:S04]  /*90c0*/  LEA R2, P0, R110.reuse, R128, 0x1 ;  /* 0x000000806e027211 */ /* 0x040fe800078008ff */
[----:B------:R-:W-:Y:S05]  /*90d0*/  LEA.HI.X R3, R110, R127, R111, 0x1, P0 ;  /* 0x0000007f6e037211 */ /* 0x000fea00000f0c6f */
[----:B-----5:R4:W-:Y:S04]  /*90e0*/  STG.E.128 [R2.64], R52 ;  /* 0x0000003402007986 */ /* 0x0209e8000c101d06 */
.L_x_3861:
[----:B------:R-:W-:Y:S05]  /*90f0*/  BSYNC B2 ;  /* 0x0000000000027941 */ /* 0x000fea0003800000 */
.L_x_3860:
        /* <DEDUP_REMOVED lines=8> */
[----:B-1----:R-:W-:Y:S02]  /*9180*/  MOV R141, R139 ;  /* 0x0000008b008d7202 */ /* 0x002fe40000000f00 */
[----:B------:R-:W-:Y:S01]  /*9190*/  ISETP.GE.AND P0, PT, R134, UR4, PT ;  /* 0x0000000486007c0c */ /* 0x000fe2000bf06270 */
[C---:B------:R-:W-:Y:S02]  /*91a0*/  IMAD R0, R181.reuse, c[0x0][0x28c], RZ ;  /* 0x0000a300b5007a24 */ /* 0x040fe400078e02ff */
[----:B---3--:R-:W-:Y:S05]  /*91b0*/  IMAD.WIDE.U32 R178, R181, c[0x0][0x288], R140 ;  /* 0x0000a200b5b27a25 */ /* 0x008fea00078e008c */
[----:B------:R-:W-:Y:S05]  /*91c0*/  IADD3 R179, R179, R0, RZ ;  /* 0x00000000b3b37210 */ /* 0x000fea0007ffe0ff */
[----:B----4-:R1:W5:Y:S01]  /*91d0*/  LDG.E.128 R52, [R178.64] ;  /* 0x00000006b2347981 */ /* 0x010362000c1e1d00 */
        /* <DEDUP_REMOVED lines=17> */
[C---:B-1----:R-:W-:Y:S01]  /*92f0*/  LEA R178, P0, R129.reuse, R142, 0x1 ;  /* 0x0000008e81b27211 */ /* 0x042fe200078008ff */
        /* <DEDUP_REMOVED lines=69> */
.L_x_3877:
[----:B------:R-:W-:Y:S05]  /*9750*/  BSYNC B0 ;  /* 0x0000000000007941 */ /* 0x000fea0003800000 */
.L_x_3876:
[C---:B------:R-:W-:Y:S01]  /*9760*/  IMAD R0, R181.reuse, c[0x0][0x19c], RZ ;  /* 0x00006700b5007a24 */ /* 0x040fe200078e02ff */
[----:B--2---:R-:W-:Y:S05]  /*9770*/  MOV R129, R127 ;  /* 0x0000007f00817202 */ /* 0x004fea0000000f00 */
[----:B------:R-:W-:Y:S05]  /*9780*/  IMAD.WIDE.U32 R2, R181, c[0x0][0x198], R128 ;  /* 0x00006600b5027a25 */ /* 0x000fea00078e0080 */
[----:B------:R-:W-:Y:S05]  /*9790*/  IADD3 R3, R3, R0, RZ ;  /* 0x0000000003037210 */ /* 0x000fea0007ffe0ff */
[----:B-----5:R2:W-:Y:S02]  /*97a0*/  STG.E.128 [R2.64], R52 ;  /* 0x0000003402007986 */ /* 0x0205e4000c101d06 */
.L_x_3875:
[----:B------:R-:W-:Y:S05]  /*97b0*/  BSYNC B1 ;  /* 0x0000000000017941 */ /* 0x000fea0003800000 */
.L_x_3874:
[----:B------:R-:W-:Y:S01]  /*97c0*/  ISETP.GE.AND P0, PT, R133, c[0x0][0x220], PT ;  /* 0x0000880085007a0c */ /* 0x000fe20003f06270 */
[----:B------:R-:W-:Y:S01]  /*97d0*/  @!UPT UIADD3 URZ, URZ, URZ, URZ ;  /* 0x0000003f3f3ff290 */ /* 0x000fe2000fffe03f */
[----:B------:R-:W-:Y:S11]  /*97e0*/  BSSY B1, `(.L_x_3878) ;  /* 0x0000062000017945 */ /* 0x000ff60003800000 */
[----:B------:R-:W-:-:S05]  /*97f0*/  @P0 BRA `(.L_x_3879) ;  /* 0x0000060000000947 */ /* 0x000fca0003800000 */
[C---:B-1-3--:R-:W-:Y:S01]  /*9800*/  LEA R178, P0, R113.reuse, R140, 0x1 ;  /* 0x0000008c71b27211 */ /* 0x04afe200078008ff */
[----:B------:R-:W-:Y:S03]  /*9810*/  BSSY B0, `(.L_x_3880) ;  /* 0x000005b000007945 */ /* 0x000fe60003800000 */
[----:B------:R-:W-:Y:S02]  /*9820*/  LEA.HI.X R179, R113, R139, R112, 0x1, P0 ;  /* 0x0000008b71b37211 */ /* 0x000fe400000f0c70 */
[----:B------:R-:W-:Y:S03]  /*9830*/  ISETP.GE.AND P0, PT, R133, UR4, PT ;  /* 0x0000000485007c0c */ /* 0x000fe6000bf06270 */
[----:B--2-4-:R1:W5:Y:S10]  /*9840*/  LDG.E.128 R52, [R178.64] ;  /* 0x00000006b2347981 */ /* 0x014374000c1e1d00 */
        /* <DEDUP_REMOVED lines=87> */
.L_x_3881:
[----:B------:R-:W-:Y:S05]  /*9dc0*/  BSYNC B0 ;  /* 0x0000000000007941 */ /* 0x000fea0003800000 */
.L_x_3880:
[C---:B------:R-:W-:Y:S04]  /*9dd0*/  LEA R2, P0, R115.reuse, R128, 0x1 ;  /* 0x0000008073027211 */ /* 0x040fe800078008ff */
[----:B------:R-:W-:Y:S05]  /*9de0*/  LEA.HI.X R3, R115, R127, R114, 0x1, P0 ;  /* 0x0000007f73037211 */ /* 0x000fea00000f0c72 */
[----:B-----5:R2:W-:Y:S04]  /*9df0*/  STG.E.128 [R2.64], R52 ;  /* 0x0000003402007986 */ /* 0x0205e8000c101d06 */
.L_x_3879:
[----:B------:R-:W-:Y:S05]  /*9e00*/  BSYNC B1 ;  /* 0x0000000000017941 */ /* 0x000fea0003800000 */
.L_x_3878:
[----:B------:R-:W-:Y:S11]  /*9e10*/  ISETP.GE.AND P0, PT, R132, c[0x0][0x220], PT ;  /* 0x0000880084007a0c */ /* 0x000ff60003f06270 */
[----:B------:R-:W-:Y:S02]  /*9e20*/  @!UPT UIADD3 URZ, URZ, URZ, URZ ;  /* 0x0000003f3f3ff290 */ /* 0x000fe4000fffe03f */
        /* <DEDUP_REMOVED lines=93> */
.L_x_3883:
[----:B------:R-:W-:Y:S05]  /*a400*/  BSYNC B0 ;  /* 0x0000000000007941 */ /* 0x000fea0003800000 */
.L_x_3882:
[C---:B------:R-:W-:Y:S04]  /*a410*/  LEA R2, P0, R119.reuse, R128, 0x1 ;  /* 0x0000008077027211 */ /* 0x040fe800078008ff */
[----:B------:R-:W-:Y:S05]  /*a420*/  LEA.HI.X R3, R119, R127, R118, 0x1, P0 ;  /* 0x0000007f77037211 */ /* 0x000fea00000f0c76 */
[----:B-----5:R2:W-:Y:S04]  /*a430*/  STG.E.128 [R2.64], R52 ;  /* 0x0000003402007986 */ /* 0x0205e8000c101d06 */
.L_x_3873:
[----:B------:R-:W-:Y:S05]  /*a440*/  BSYNC B2 ;  /* 0x0000000000027941 */ /* 0x000fea0003800000 */
.L_x_3872:
[----:B--2-4-:R-:W-:Y:S01]  /*a450*/  IMAD.MOV.U32 R3, RZ, RZ, c[0x0][0x230] ;  /* 0x00008c00ff037624 */ /* 0x014fe200078e00ff */
[----:B------:R-:W-:Y:S03]  /*a460*/  ULDC UR4, c[0x0][0x230] ;  /* 0x00008c0000047ab9 */ /* 0x000fe60000000800 */
[----:B------:R-:W-:Y:S05]  /*a470*/  IMAD.U32 R3, R3, -0x20, RZ ;  /* 0xffffffe003037824 */ /* 0x000fea00078e00ff */
[C---:B------:R-:W-:Y:S02]  /*a480*/  LEA R144, P1, R3.reuse, R144, 0x1 ;  /* 0x0000009003907211 */ /* 0x040fe400078208ff */
[C---:B------:R-:W-:Y:S02]  /*a490*/  LEA R142, P0, R3.reuse, R142, 0x1 ;  /* 0x0000008e038e7211 */ /* 0x040fe400078008ff */
[C---:B------:R-:W-:Y:S02]  /*a4a0*/  LEA.HI.X.SX32 R145, R3.reuse, R145, 0x1, P1 ;  /* 0x0000009103917211 */ /* 0x040fe400008f0eff */
[----:B------:R-:W-:Y:S01]  /*a4b0*/  LEA.HI.X.SX32 R143, R3, R143, 0x1, P0 ;  /* 0x0000008f038f7211 */ /* 0x000fe200000f0eff */
[----:B------:R-:W-:-:S05]  /*a4c0*/  BRA `(.L_x_3835) ;  /* 0x0000062000007947 */ /* 0x000fca0003800000 */
.L_x_3809:
[----:B------:R-:W-:Y:S01]  /*a4d0*/  BSSY B0, `(.L_x_3884) ;  /* 0x0000011000007945 */ /* 0x000fe20003800000 */
[----:B------:R-:W-:-:S05]  /*a4e0*/  @!P6 BRA `(.L_x_3885) ;  /* 0x000000f00000e947 */ /* 0x000fca0003800000 */
[----:B------:R-:W-:Y:S02]  /*a4f0*/  ISETP.NE.AND P0, PT, R148, RZ, PT ;  /* 0x000000ff9400720c */ /* 0x000fe40003f05270 */
[----:B------:R-:W-:Y:S11]  /*a500*/  ISETP.NE.AND P5, PT, R147, RZ, PT ;  /* 0x000000ff9300720c */ /* 0x000ff60003fa5270 */
[----:B------:R-:W-:Y:S02]  /*a510*/  @P0 IMAD.MOV.U32 R141, RZ, RZ, R139 ;  /* 0x000000ffff8d0224 */ /* 0x000fe400078e008b */
[--C-:B------:R-:W-:Y:S03]  /*a520*/  @P0 IMAD.MOV.U32 R129, RZ, RZ, R127.reuse ;  /* 0x000000ffff810224 */ /* 0x100fe600078e007f */
[----:B------:R1:W2:Y:S02]  /*a530*/  @P0 LDG.E.128 R20, [R140.64] ;  /* 0x000000068c140981 */ /* 0x0002a4000c1e1d00 */
[-C--:B-1----:R-:W-:Y:S02]  /*a540*/  @P5 MOV R141, R139.reuse ;  /* 0x0000008b008d5202 */ /* 0x082fe40000000f00 */
[----:B--2---:R1:W-:Y:S01]  /*a550*/  @P0 STG.E.128 [R128.64], R20 ;  /* 0x0000001480000986 */ /* 0x0043e2000c101d06 */
[----:B------:R-:W-:Y:S03]  /*a560*/  ISETP.NE.AND P0, PT, R146, RZ, PT ;  /* 0x000000ff9200720c */ /* 0x000fe60003f05270 */
[----:B------:R2:W3:Y:S10]  /*a570*/  @P5 LDG.E.128 R16, [R140.64+0x80] ;  /* 0x000080068c105981 */ /* 0x0004f4000c1e1d00 */
[----:B--2---:R-:W-:Y:S01]  /*a580*/  @P0 MOV R141, R139 ;  /* 0x0000008b008d0202 */ /* 0x004fe20000000f00 */
[--C-:B-1----:R-:W-:Y:S05]  /*a590*/  @P5 IMAD.MOV.U32 R129, RZ, RZ, R127.reuse ;  /* 0x000000ffff815224 */ /* 0x102fea00078e007f */
[----:B---3--:R1:W-:Y:S04]  /*a5a0*/  @P5 STG.E.128 [R128.64+0x80], R16 ;  /* 0x0000801080005986 */ /* 0x0083e8000c101d06 */
[----:B------:R-:W2:Y:S01]  /*a5b0*/  @P0 LDG.E.128 R4, [R140.64+0x100] ;  /* 0x000100068c040981 */ /* 0x000ea2000c1e1d00 */
[----:B-1----:R-:W-:Y:S05]  /*a5c0*/  @P0 IMAD.MOV.U32 R129, RZ, RZ, R127 ;  /* 0x000000ffff810224 */ /* 0x002fea00078e007f */
[----:B--2---:R1:W-:Y:S02]  /*a5d0*/  @P0 STG.E.128 [R128.64+0x100], R4 ;  /* 0x0001000480000986 */ /* 0x0043e4000c101d06 */
.L_x_3885:
[----:B------:R-:W-:Y:S05]  /*a5e0*/  BSYNC B0 ;  /* 0x0000000000007941 */ /* 0x000fea0003800000 */
.L_x_3884:
        /* <DEDUP_REMOVED lines=24> */
.L_x_3887:
[----:B------:R-:W-:Y:S05]  /*a770*/  BSYNC B0 ;  /* 0x0000000000007941 */ /* 0x000fea0003800000 */
.L_x_3886:
        /* <DEDUP_REMOVED lines=24> */
.L_x_3889:
[----:B------:R-:W-:Y:S05]  /*a900*/  BSYNC B0 ;  /* 0x0000000000007941 */ /* 0x000fea0003800000 */
.L_x_3888:
[----:B------:R-:W-:Y:S01]  /*a910*/  UMOV UR4, URZ ;  /* 0x0000003f00047c82 */ /* 0x000fe20008000000 */
[----:B------:R-:W-:Y:S01]  /*a920*/  BSSY B0, `(.L_x_3835) ;  /* 0x000001c000007945 */ /* 0x000fe20003800000 */
[----:B------:R-:W-:-:S05]  /*a930*/  @!P1 BRA `(.L_x_3890) ;  /* 0x000001a000009947 */ /* 0x000fca0003800000 */
[----:B------:R-:W-:Y:S02]  /*a940*/  ISETP.NE.AND P1, PT, R148, RZ, PT ;  /* 0x000000ff9400720c */ /* 0x000fe40003f25270 */
[----:B------:R-:W-:Y:S11]  /*a950*/  ISETP.NE.AND P4, PT, R147, RZ, PT ;  /* 0x000000ff9300720c */ /* 0x000ff60003f85270 */
[----:B------:R-:W-:Y:S02]  /*a960*/  @P1 IMAD.MOV.U32 R3, RZ, RZ, 0x60 ;  /* 0x00000060ff031424 */ /* 0x000fe400078e00ff */
[----:B------:R-:W-:Y:S01]  /*a970*/  @P1 IMAD.MOV.U32 R141, RZ, RZ, R139 ;  /* 0x000000ffff8d1224 */ /* 0x000fe200078e008b */
[----:B------:R-:W-:Y:S01]  /*a980*/  @P4 LEA R2, P0, R113, R140, 0x1 ;  /* 0x0000008c71024211 */ /* 0x000fe200078008ff */
[----:B------:R-:W-:Y:S01]  /*a990*/  @P1 IMAD R0, R3, c[0x0][0x28c], RZ ;  /* 0x0000a30003001a24 */ /* 0x000fe200078e02ff */
[----:B------:R-:W-:Y:S01]  /*a9a0*/  @P4 LEA R24, P2, R115, R128, 0x1 ;  /* 0x0000008073184211 */ /* 0x000fe200078408ff */
[----:B-1----:R-:W-:Y:S03]  /*a9b0*/  @P1 IMAD.WIDE.U32 R4, R3, c[0x0][0x288], R140 ;  /* 0x0000a20003041a25 */ /* 0x002fe600078e008c */
[----:B------:R-:W-:Y:S01]  /*a9c0*/  @P4 LEA.HI.X R25, R115, R127, R114, 0x1, P2 ;  /* 0x0000007f73194211 */ /* 0x000fe200010f0c72 */
[----:B------:R-:W-:Y:S02]  /*a9d0*/  @P1 IMAD.IADD R5, R5, 0x1, R0 ;  /* 0x0000000105051824 */ /* 0x000fe400078e0200 */
[----:B------:R-:W-:Y:S02]  /*a9e0*/  @P1 IMAD.MOV.U32 R129, RZ, RZ, R127 ;  /* 0x000000ffff811224 */ /* 0x000fe400078e007f */
[C---:B------:R-:W-:Y:S01]  /*a9f0*/  @P1 IMAD R0, R3.reuse, c[0x0][0x19c], RZ ;  /* 0x0000670003001a24 */ /* 0x040fe200078e02ff */
        /* <DEDUP_REMOVED lines=14> */
.L_x_3890:
[----:B------:R-:W-:Y:S05]  /*aae0*/  BSYNC B0 ;  /* 0x0000000000007941 */ /* 0x000fea0003800000 */
.L_x_3835:
[----:B------:R-:W-:Y:S02]  /*aaf0*/  IMAD.MOV.U32 R0, RZ, RZ, c[0x0][0x288] ;  /* 0x0000a200ff007624 */ /* 0x000fe400078e00ff */
[----:B-1----:R-:W-:Y:S03]  /*ab00*/  IMAD.MOV.U32 R141, RZ, RZ, R139 ;  /* 0x000000ffff8d7224 */ /* 0x002fe600078e008b */
[----:B------:R-:W-:Y:S04]  /*ab10*/  LEA R3, -R0, RZ, 0x6 ;  /* 0x000000ff00037211 */ /* 0x000fe800078e31ff */
[C---:B------:R-:W-:Y:S04]  /*ab20*/  LEA R140, P0, R3.reuse, R140, 0x1 ;  /* 0x0000008c038c7211 */ /* 0x040fe800078008ff */
[----:B------:R-:W-:Y:S01]  /*ab30*/  LEA.HI.X.SX32 R139, R3, R141, 0x1, P0 ;  /* 0x0000008d038b7211 */ /* 0x000fe200000f0eff */
[----:B------:R-:W-:-:S05]  /*ab40*/  @!P3 BRA `(.L_x_3891) ;  /* 0x000004b00000b947 */ /* 0x000fca0003800000 */
[----:B------:R-:W-:Y:S04]  /*ab50*/  IADD3 R3, R9, -0x1, RZ ;  /* 0xffffffff09037810 */ /* 0x000fe80007ffe0ff */
[----:B------:R-:W-:Y:S11]  /*ab60*/  ISETP.GT.AND P0, PT, R3, R86, PT ;  /* 0x000000560300720c */ /* 0x000ff60003f04270 */
[----:B------:R-:W-:Y:S02]  /*ab70*/  @!UPT UIADD3 URZ, URZ, URZ, URZ ;  /* 0x0000003f3f3ff290 */ /* 0x000fe4000fffe03f */
[----:B------:R-:W-:-:S05]  /*ab80*/  @!P0 BRA `(.L_x_3892) ;  /* 0x0000050000008947 */ /* 0x000fca0003800000 */
[----:B--2---:R-:W-:Y:S01]  /*ab90*/  IMAD.MOV.U32 R16, RZ, RZ, RZ ;  /* 0x000000ffff107224 */ /* 0x004fe200078e00ff */
        /* <DEDUP_REMOVED lines=70> */
.L_x_3891:
[----:B------:R-:W-:Y:S01]  /*b000*/  MOV R129, R127 ;  /* 0x0000007f00817202 */ /* 0x000fe20000000f00 */
        /* <DEDUP_REMOVED lines=8> */
.L_x_3892:
[----:B------:R-:W-:Y:S04]  /*b090*/  IADD3 R9, R9, -0x1, RZ ;  /* 0xffffffff09097810 */ /* 0x000fe80007ffe0ff */
[----:B------:R-:W-:Y:S11]  /*b0a0*/  ISETP.GT.AND P0, PT, R9, R86, PT ;  /* 0x000000560900720c */ /* 0x000ff60003f04270 */
[----:B------:R-:W-:Y:S02]  /*b0b0*/  @!UPT UIADD3 URZ, URZ, URZ, URZ ;  /* 0x0000003f3f3ff290 */ /* 0x000fe4000fffe03f */
[----:B------:R-:W-:-:S05]  /*b0c0*/  @P0 BRA `(.L_x_3893) ;  /* 0xffff754000000947 */ /* 0x000fca000383ffff */
.L_x_3800:
        /* <DEDUP_REMOVED lines=100> */
.L_x_3902:
[----:B------:R-:W-:Y:S05]  /*b710*/  BSYNC B0 ;  /* 0x0000000000007941 */ /* 0x000fea0003800000 */
.L_x_3901:
[----:B-----5:R4:W-:Y:S02]  /*b720*/  STS.128 [R205], R20 ;  /* 0x00000014cd007388 */ /* 0x0209e40000000c00 */
.L_x_3900:
[----:B------:R-:W-:Y:S05]  /*b730*/  BSYNC B1 ;  /* 0x0000000000017941 */ /* 0x000fea0003800000 */
.L_x_3899:
        /* <DEDUP_REMOVED lines=46> */
.L_x_3906:
[----:B------:R-:W-:Y:S05]  /*ba20*/  BSYNC B0 ;  /* 0x0000000000007941 */ /* 0x000fea0003800000 */
.L_x_3905:
[----:B-----5:R1:W-:Y:S02]  /*ba30*/  STS.128 [R205+0x2000], R20 ;  /* 0x00200014cd007388 */ /* 0x0203e40000000c00 */
.L_x_3904:
[----:B------:R-:W-:Y:S05]  /*ba40*/  BSYNC B1 ;  /* 0x0000000000017941 */ /* 0x000fea0003800000 */
.L_x_3903:
        /* <DEDUP_REMOVED lines=46> */
.L_x_3908:
[----:B------:R-:W-:Y:S05]  /*bd30*/  BSYNC B0 ;  /* 0x0000000000007941 */ /* 0x000fea0003800000 */
.L_x_3907:
[----:B-----5:R4:W-:Y:S02]  /*bd40*/  STS.128 [R205+0x4000], R20 ;  /* 0x00400014cd007388 */ /* 0x0209e40000000c00 */
.L_x_3898:
[----:B------:R-:W-:Y:S05]  /*bd50*/  BSYNC B2 ;  /* 0x0000000000027941 */ /* 0x000fea0003800000 */
.L_x_3897:
        /* <DEDUP_REMOVED lines=53> */
.L_x_3914:
[----:B------:R-:W-:Y:S05]  /*c0b0*/  BSYNC B0 ;  /* 0x0000000000007941 */ /* 0x000fea0003800000 */
.L_x_3913:
[----:B-----5:R4:W-:Y:S02]  /*c0c0*/  STS.128 [R205+0x800], R20 ;  /* 0x00080014cd007388 */ /* 0x0209e40000000c00 */
.L_x_3912:
[----:B------:R-:W-:Y:S05]  /*c0d0*/  BSYNC B1 ;  /* 0x0000000000017941 */ /* 0x000fea0003800000 */
.L_x_3911:
        /* <DEDUP_REMOVED lines=47> */
.L_x_3918:
[----:B------:R-:W-:Y:S05]  /*c3d0*/  BSYNC B0 ;  /* 0x0000000000007941 */ /* 0x000fea0003800000 */
.L_x_3917:
[----:B-----5:R1:W-:Y:S02]  /*c3e0*/  STS.128 [R205+0x2800], R20 ;  /* 0x00280014cd007388 */ /* 0x0203e40000000c00 */
.L_x_3916:
[----:B------:R-:W-:Y:S05]  /*c3f0*/  BSYNC B1 ;  /* 0x0000000000017941 */ /* 0x000fea0003800000 */
.L_x_3915:
        /* <DEDUP_REMOVED lines=48> */
.L_x_3920:
[----:B------:R-:W-:Y:S05]  /*c700*/  BSYNC B0 ;  /* 0x0000000000007941 */ /* 0x000fea0003800000 */
.L_x_3919:
[----:B-----5:R4:W-:Y:S02]  /*c710*/  STS.128 [R205+0x4800], R20 ;  /* 0x00480014cd007388 */ /* 0x0209e40000000c00 */
.L_x_3910:
[----:B------:R-:W-:Y:S05]  /*c720*/  BSYNC B2 ;  /* 0x0000000000027941 */ /* 0x000fea0003800000 */
.L_x_3909:
        /* <DEDUP_REMOVED lines=54> */
.L_x_3926:
[----:B------:R-:W-:Y:S05]  /*ca90*/  BSYNC B0 ;  /* 0x0000000000007941 */ /* 0x000fea0003800000 */
.L_x_3925:
[----:B-----5:R4:W-:Y:S02]  /*caa0*/  STS.128 [R205+0x1000], R20 ;  /* 0x00100014cd007388 */ /* 0x0209e40000000c00 */
.L_x_3924:
[----:B------:R-:W-:Y:S05]  /*cab0*/  BSYNC B1 ;  /* 0x0000000000017941 */ /* 0x000fea0003800000 */
.L_x_3923:
        /* <DEDUP_REMOVED lines=48> */
.L_x_3930:
[----:B------:R-:W-:Y:S05]  /*cdc0*/  BSYNC B0 ;  /* 0x0000000000007941 */ /* 0x000fea0003800000 */
.L_x_3929:
[----:B-----5:R1:W-:Y:S02]  /*cdd0*/  STS.128 [R205+0x3000], R20 ;  /* 0x00300014cd007388 */ /* 0x0203e40000000c00 */
.L_x_3928:
[----:B------:R-:W-:Y:S05]  /*cde0*/  BSYNC B1 ;  /* 0x0000000000017941 */ /* 0x000fea0003800000 */
.L_x_3927:
        /* <DEDUP_REMOVED lines=47> */
.L_x_3932:
[----:B------:R-:W-:Y:S05]  /*d0e0*/  BSYNC B0 ;  /* 0x0000000000007941 */ /* 0x000fea0003800000 */
.L_x_3931:
[----:B-----5:R4:W-:Y:S02]  /*d0f0*/  STS.128 [R205+0x5000], R20 ;  /* 0x00500014cd007388 */ /* 0x0209e40000000c00 */
.L_x_3922:
[----:B------:R-:W-:Y:S05]  /*d100*/  BSYNC B2 ;  /* 0x0000000000027941 */ /* 0x000fea0003800000 */
.L_x_3921:
        /* <DEDUP_REMOVED lines=54> */
.L_x_3937:
[----:B------:R-:W-:Y:S05]  /*d470*/  BSYNC B0 ;  /* 0x0000000000007941 */ /* 0x000fea0003800000 */
.L_x_3936:
[----:B-----5:R4:W-:Y:S02]  /*d480*/  STS.128 [R205+0x1800], R20 ;  /* 0x00180014cd007388 */ /* 0x0209e40000000c00 */
.L_x_3935:
[----:B------:R-:W-:Y:S05]  /*d490*/  BSYNC B1 ;  /* 0x0000000000017941 */ /* 0x000fea0003800000 */
.L_x_3934:
        /* <DEDUP_REMOVED lines=49> */
.L_x_3941:
[----:B------:R-:W-:Y:S05]  /*d7b0*/  BSYNC B0 ;  /* 0x0000000000007941 */ /* 0x000fea0003800000 */
.L_x_3940:
[----:B-----5:R1:W-:Y:S02]  /*d7c0*/  STS.128 [R205+0x3800], R20 ;  /* 0x00380014cd007388 */ /* 0x0203e40000000c00 */
.L_x_3939:
[----:B------:R-:W-:Y:S05]  /*d7d0*/  BSYNC B1 ;  /* 0x0000000000017941 */ /* 0x000fea0003800000 */
.L_x_3938:
        /* <DEDUP_REMOVED lines=44> */
.L_x_3943:
[----:B------:R-:W-:Y:S05]  /*daa0*/  BSYNC B0 ;  /* 0x0000000000007941 */ /* 0x000fea0003800000 */
.L_x_3942:
[----:B-----5:R4:W-:Y:S01]  /*dab0*/  STS.128 [R205+0x5800], R20 ;  /* 0x00580014cd007388 */ /* 0x0209e20000000c00 */
[----:B------:R-:W-:Y:S05]  /*dac0*/  BRA `(.L_x_3933) ;  /* 0x00004d0000007947 */ /* 0x000fea0003800000 */
.L_x_3896:
        /* <DEDUP_REMOVED lines=92> */
.L_x_3949:
[----:B------:R-:W-:Y:S05]  /*e090*/  BSYNC B0 ;  /* 0x0000000000007941 */ /* 0x000fea0003800000 */
.L_x_3948:
[----:B-----5:R4:W-:Y:S02]  /*e0a0*/  STS.128 [R205], R24 ;  /* 0x00000018cd007388 */ /* 0x0209e40000000c00 */
.L_x_3947:
[----:B------:R-:W-:Y:S05]  /*e0b0*/  BSYNC B1 ;  /* 0x0000000000017941 */ /* 0x000fea0003800000 */
.L_x_3946:
        /* <DEDUP_REMOVED lines=89> */
.L_x_3953:
[----:B------:R-:W-:Y:S05]  /*e650*/  BSYNC B0 ;  /* 0x0000000000007941 */ /* 0x000fea0003800000 */
.L_x_3952:
[----:B-----5:R1:W-:Y:S02]  /*e660*/  STS.128 [R205+0x2000], R24 ;  /* 0x00200018cd007388 */ /* 0x0203e40000000c00 */
.L_x_3951:
[----:B------:R-:W-:Y:S05]  /*e670*/  BSYNC B1 ;  /* 0x0000000000017941 */ /* 0x000fea0003800000 */
.L_x_3950:
        /* <DEDUP_REMOVED lines=87> */
.L_x_3955:
[----:B------:R-:W-:Y:S05]  /*ebf0*/  BSYNC B0 ;  /* 0x0000000000007941 */ /* 0x000fea0003800000 */
.L_x_3954:
[----:B-----5:R4:W-:Y:S02]  /*ec00*/  STS.128 [R205+0x4000], R24 ;  /* 0x00400018cd007388 */ /* 0x0209e40000000c00 */
.L_x_3945:
[----:B------:R-:W-:Y:S05]  /*ec10*/  BSYNC B2 ;  /* 0x0000000000027941 */ /* 0x000fea0003800000 */
.L_x_3944:
        /* <DEDUP_REMOVED lines=94> */
.L_x_3961:
[----:B------:R-:W-:Y:S05]  /*f200*/  BSYNC B0 ;  /* 0x0000000000007941 */ /* 0x000fea0003800000 */
.L_x_3960:
[----:B-----5:R4:W-:Y:S02]  /*f210*/  STS.128 [R205+0x800], R24 ;  /* 0x00080018cd007388 */ /* 0x0209e40000000c00 */
.L_x_3959:
[----:B------:R-:W-:Y:S05]  /*f220*/  BSYNC B1 ;  /* 0x0000000000017941 */ /* 0x000fea0003800000 */
.L_x_3958:
        /* <DEDUP_REMOVED lines=88> */
.L_x_3965:
[----:B------:R-:W-:Y:S05]  /*f7b0*/  BSYNC B0 ;  /* 0x0000000000007941 */ /* 0x000fea0003800000 */
.L_x_3964:
[----:B-----5:R1:W-:Y:S02]  /*f7c0*/  STS.128 [R205+0x2800], R24 ;  /* 0x00280018cd007388 */ /* 0x0203e40000000c00 */
.L_x_3963:
[----:B------:R-:W-:Y:S05]  /*f7d0*/  BSYNC B1 ;  /* 0x0000000000017941 */ /* 0x000fea0003800000 */
.L_x_3962:
        /* <DEDUP_REMOVED lines=87> */
.L_x_3967:
[----:B------:R-:W-:Y:S05]  /*fd50*/  BSYNC B0 ;  /* 0x0000000000007941 */ /* 0x000fea0003800000 */
.L_x_3966:
[----:B-----5:R4:W-:Y:S02]  /*fd60*/  STS.128 [R205+0x4800], R24 ;  /* 0x00480018cd007388 */ /* 0x0209e40000000c00 */
.L_x_3957:
[----:B------:R-:W-:Y:S05]  /*fd70*/  BSYNC B2 ;  /* 0x0000000000027941 */ /* 0x000fea0003800000 */
.L_x_3956:
        /* <DEDUP_REMOVED lines=94> */
.L_x_3973:
[----:B------:R-:W-:Y:S05]  /*10360*/  BSYNC B0 ;  /* 0x0000000000007941 */ /* 0x000fea0003800000 */
.L_x_3972:
[----:B-----5:R4:W-:Y:S02]  /*10370*/  STS.128 [R205+0x1000], R24 ;  /* 0x00100018cd007388 */ /* 0x0209e40000000c00 */
.L_x_3971:
[----:B------:R-:W-:Y:S05]  /*10380*/  BSYNC B1 ;  /* 0x0000000000017941 */ /* 0x000fea0003800000 */
.L_x_3970:
        /* <DEDUP_REMOVED lines=88> */
.L_x_3977:
[----:B------:R-:W-:Y:S05]  /*10910*/  BSYNC B0 ;  /* 0x0000000000007941 */ /* 0x000fea0003800000 */
.L_x_3976:
[----:B-----5:R1:W-:Y:S02]  /*10920*/  STS.128 [R205+0x3000], R24 ;  /* 0x00300018cd007388 */ /* 0x0203e40000000c00 */
.L_x_3975:
[----:B------:R-:W-:Y:S05]  /*10930*/  BSYNC B1 ;  /* 0x0000000000017941 */ /* 0x000fea0003800000 */
.L_x_3974:
        /* <DEDUP_REMOVED lines=87> */
.L_x_3979:
[----:B------:R-:W-:Y:S05]  /*10eb0*/  BSYNC B0 ;  /* 0x0000000000007941 */ /* 0x000fea0003800000 */
.L_x_3978:
[----:B-----5:R1:W-:Y:S02]  /*10ec0*/  STS.128 [R205+0x5000], R20 ;  /* 0x00500014cd007388 */ /* 0x0203e40000000c00 */
.L_x_3969:
[----:B------:R-:W-:Y:S05]  /*10ed0*/  BSYNC B2 ;  /* 0x0000000000027941 */ /* 0x000fea0003800000 */
.L_x_3968:
        /* <DEDUP_REMOVED lines=92> */
.L_x_3983:
[----:B------:R-:W-:Y:S05]  /*114a0*/  BSYNC B0 ;  /* 0x0000000000007941 */ /* 0x000fea0003800000 */
.L_x_3982:
[----:B-----5:R4:W-:Y:S02]  /*114b0*/  STS.128 [R205+0x1800], R24 ;  /* 0x00180018cd007388 */ /* 0x0209e40000000c00 */
.L_x_3981:
[----:B------:R-:W-:Y:S05]  /*114c0*/  BSYNC B1 ;  /* 0x0000000000017941 */ /* 0x000fea0003800000 */
.L_x_3980:
        /* <DEDUP_REMOVED lines=87> */
.L_x_3987:
[----:B------:R-:W-:Y:S05]  /*11a40*/  BSYNC B0 ;  /* 0x0000000000007941 */ /* 0x000fea0003800000 */
.L_x_3986:
[----:B-----5:R1:W-:Y:S02]  /*11a50*/  STS.128 [R205+0x3800], R24 ;  /* 0x00380018cd007388 */ /* 0x0203e40000000c00 */
.L_x_3985:
[----:B------:R-:W-:Y:S05]  /*11a60*/  BSYNC B1 ;  /* 0x0000000000017941 */ /* 0x000fea0003800000 */
.L_x_3984:
        /* <DEDUP_REMOVED lines=90> */
.L_x_3989:
[----:B------:R-:W-:Y:S05]  /*12010*/  BSYNC B0 ;  /* 0x0000000000007941 */ /* 0x000fea0003800000 */
.L_x_3988:
[----:B-----5:R1:W-:Y:S01]  /*12020*/  STS.128 [R205+0x5800], R20 ;  /* 0x00580014cd007388 */ /* 0x0203e20000000c00 */
[----:B------:R-:W-:Y:S05]  /*12030*/  BRA `(.L_x_3933) ;  /* 0x0000079000007947 */ /* 0x000fea0003800000 */
.L_x_3895:
        /* <DEDUP_REMOVED lines=27> */
.L_x_3991:
[----:B------:R-:W-:Y:S05]  /*121f0*/  BSYNC B0 ;  /* 0x0000000000007941 */ /* 0x000fea0003800000 */
.L_x_3990:
        /* <DEDUP_REMOVED lines=29> */
.L_x_3993:
[----:B------:R-:W-:Y:S05]  /*123d0*/  BSYNC B0 ;  /* 0x0000000000007941 */ /* 0x000fea0003800000 */
.L_x_3992:
        /* <DEDUP_REMOVED lines=30> */
.L_x_3995:
[----:B------:R-:W-:Y:S05]  /*125c0*/  BSYNC B0 ;  /* 0x0000000000007941 */ /* 0x000fea0003800000 */
.L_x_3994:
        /* <DEDUP_REMOVED lines=32> */
.L_x_3933:
[----:B------:R-:W-:Y:S05]  /*127d0*/  BSYNC B3 ;  /* 0x0000000000037941 */ /* 0x000fea0003800000 */
.L_x_3894:
        /* <DEDUP_REMOVED lines=29> */
.L_x_3998:
[----:B------:R2:W-:Y:S02]  /*129b0*/  STS.128 [R205+0xa000], RZ ;  /* 0x00a000ffcd007388 */ /* 0x0005e40000000c00 */
.L_x_3997:
[----:B------:R-:W-:Y:S05]  /*129c0*/  BSYNC B0 ;  /* 0x0000000000007941 */ /* 0x000fea0003800000 */
.L_x_3996:
        /* <DEDUP_REMOVED lines=31> */
.L_x_4001:
[----:B------:R1:W-:Y:S02]  /*12bc0*/  STS.128 [R205+0xa800], RZ ;  /* 0x00a800ffcd007388 */ /* 0x0003e40000000c00 */
.L_x_4000:
[----:B------:R-:W-:Y:S05]  /*12bd0*/  BSYNC B0 ;  /* 0x0000000000007941 */ /* 0x000fea0003800000 */
.L_x_3999:
        /* <DEDUP_REMOVED lines=35> */
.L_x_4004:
[----:B------:R1:W-:Y:S02]  /*12e10*/  STS.128 [R205+0xb000], RZ ;  /* 0x00b000ffcd007388 */ /* 0x0003e40000000c00 */
.L_x_4003:
[----:B------:R-:W-:Y:S05]  /*12e20*/  BSYNC B0 ;  /* 0x0000000000007941 */ /* 0x000fea0003800000 */
.L_x_4002:
[----:B------:R-:W-:Y:S01]  /*12e30*/  ISETP.GE.AND P0, PT, R18, R5, PT ;  /* 0x000000051200720c */ /* 0x000fe20003f06270 */
[----:B------:R-:W-:-:S12]  /*12e40*/  BSSY B0, `(.L_x_4005) ;  /* 0x0000022000007945 */ /* 0x000fd80003800000 */
[----:B------:R-:W-:Y:S05]  /*12e50*/  @P0 BRA `(.L_x_4006) ;  /* 0x0000020000000947 */ /* 0x000fea0003800000 */
[C---:B------:R-:W-:Y:S01]  /*12e60*/  LOP3.LUT R0, R40.reuse, 0x1, RZ, 0xc0, !PT ;  /* 0x0000000128007812 */ /* 0x040fe200078ec0ff */
[----:B-1----:R-:W-:Y:S01]  /*12e70*/  IMAD.MOV.U32 R7, RZ, RZ, c[0x0][0x198] ;  /* 0x00006600ff077624 */ /* 0x002fe200078e00ff */
[----:B------:R-:W-:Y:S02]  /*12e80*/  LOP3.LUT P2, RZ, R40, 0x2, RZ, 0xc0, !PT ;  /* 0x0000000228ff7812 */ /* 0x000fe4000784c0ff */
        /* <DEDUP_REMOVED lines=29> */
.L_x_4006:
[----:B------:R-:W-:Y:S05]  /*13060*/  BSYNC B0 ;  /* 0x0000000000007941 */ /* 0x000fea0003800000 */
.L_x_4005:
[----:B------:R-:W-:Y:S01]  /*13070*/  IMAD R88, R88, c[0x0][0x320], RZ ;  /* 0x0000c80058587a24 */ /* 0x000fe200078e02ff */
[----:B------:R-:W0:Y:S01]  /*13080*/  LDGDEPBAR ;  /* 0x00000000000079af */ /* 0x000e220000000000 */
[----:B------:R-:W-:-:S04]  /*13090*/  IMAD.WIDE.U32 R164, R91, c[0x0][0x320], R164 ;  /* 0x0000c8005ba47a25 */ /* 0x000fc800078e00a4 */
[----:B------:R-:W-:Y:S01]  /*130a0*/  IMAD R88, R91, c[0x0][0x324], R88 ;  /* 0x0000c9005b587a24 */ /* 0x000fe200078e0258 */
[----:B-1----:R-:W-:-:S04]  /*130b0*/  LEA R6, P0, R164, c[0x0][0x318], 0x2 ;  /* 0x0000c600a4067a11 */ /* 0x002fc800078010ff */
[----:B------:R-:W-:-:S04]  /*130c0*/  IADD3 R88, R165, R88, RZ ;  /* 0x00000058a5587210 */ /* 0x000fc80007ffe0ff */
[----:B------:R-:W-:-:S06]  /*130d0*/  LEA.HI.X R7, R164, c[0x0][0x31c], R88, 0x2, P0 ;  /* 0x0000c700a4077a11 */ /* 0x000fcc00000f1458 */
[----:B------:R-:W5:Y:S01]  /*130e0*/  LDG.E R7, [R6.64] ;  /* 0x0000000606077981 */ /* 0x000f62000c1e1900 */
[----:B------:R-:W-:Y:S01]  /*130f0*/  ISETP.GE.AND P1, PT, R162, R5, PT ;  /* 0x00000005a200720c */ /* 0x000fe20003f26270 */
[----:B------:R-:W5:Y:S01]  /*13100*/  MUFU.RCP R0, c[0x0][0x238] ;  /* 0x00008e0000007b08 */ /* 0x000f620000001000 */
[----:B------:R-:W-:Y:S01]  /*13110*/  LEA R164, P0, R158, c[0x0][0x170], 0x1 ;  /* 0x00005c009ea47a11 */ /* 0x000fe200078008ff */
[----:B------:R-:W-:-:S04]  /*13120*/  DEPBAR.LE SB0, 0x0 ;  /* 0x000080000000791a */ /* 0x000fc80000000000 */
[----:B------:R-:W-:Y:S01]  /*13130*/  BAR.SYNC.DEFER_BLOCKING 0x0 ;  /* 0x0000000000007b1d */ /* 0x000fe20000010000 */
[----:B------:R-:W-:-:S05]  /*13140*/  LEA.HI.X R165, R158, c[0x0][0x174], R161, 0x1, P0 ;  /* 0x00005d009ea57a11 */ /* 0x000fca00000f0ca1 */
[----:B------:R-:W-:Y:S01]  /*13150*/  BSSY B0, `(.L_x_4007) ;  /* 0x000001c000007945 */ /* 0x000fe20003800000 */
[----:B------:R1:W-:Y:S04]  /*13160*/  @P1 STS.128 [R205+0xc000], RZ ;  /* 0x00c000ffcd001388 */ /* 0x0003e80000000c00 */
[----:B------:R1:W-:Y:S04]  /*13170*/  @P1 STS.128 [R205+0xe000], RZ ;  /* 0x00e000ffcd001388 */ /* 0x0003e80000000c00 */
[----:B------:R1:W-:Y:S01]  /*13180*/  @P1 STS.128 [R205+0x10000], RZ ;  /* 0x010000ffcd001388 */ /* 0x0003e20000000c00 */
[----:B-----5:R-:W-:Y:S01]  /*13190*/  FMUL.FTZ R0, R7, R0 ;  /* 0x0000000007007220 */ /* 0x020fe20000410000 */
        /* <DEDUP_REMOVED lines=22> */
.L_x_4009:
[----:B------:R1:W-:Y:S02]  /*13300*/  STS.128 [R205+0x10000], RZ ;  /* 0x010000ffcd007388 */ /* 0x0003e40000000c00 */
.L_x_4008:
[----:B-1----:R-:W-:Y:S05]  /*13310*/  BSYNC B0 ;  /* 0x0000000000007941 */ /* 0x002fea0003800000 */
.L_x_4007:
        /* <DEDUP_REMOVED lines=9> */
[----:B------:R-:W-:-:S05]  /*133b0*/  IADD3 R7, P2, R65, R158, RZ ;  /* 0x0000009e41077210 */ /* 0x000fca0007f5e0ff */
        /* <DEDUP_REMOVED lines=24> */
.L_x_4012:
[----:B------:R1:W-:Y:S02]  /*13540*/  STS.128 [R205+0x10800], RZ ;  /* 0x010800ffcd007388 */ /* 0x0003e40000000c00 */
.L_x_4011:
[----:B------:R-:W-:Y:S05]  /*13550*/  BSYNC B0 ;  /* 0x0000000000007941 */ /* 0x000fea0003800000 */
.L_x_4010:
        /* <DEDUP_REMOVED lines=38> */
.L_x_4015:
[----:B------:R1:W-:Y:S02]  /*137c0*/  STS.128 [R205+0x11000], RZ ;  /* 0x011000ffcd007388 */ /* 0x0003e40000000c00 */
.L_x_4014:
[----:B------:R-:W-:Y:S05]  /*137d0*/  BSYNC B0 ;  /* 0x0000000000007941 */ /* 0x000fea0003800000 */
.L_x_4013:
[----:B------:R-:W-:Y:S01]  /*137e0*/  ISETP.GE.AND P0, PT, R18, R5, PT ;  /* 0x000000051200720c */ /* 0x000fe20003f06270 */
[----:B------:R-:W-:Y:S01]  /*137f0*/  BSSY B0, `(.L_x_4016) ;  /* 0x0000029000007945 */ /* 0x000fe20003800000 */
[----:B------:R-:W-:-:S04]  /*13800*/  SHF.R.S32.HI R2, RZ, 0x1f, R59 ;  /* 0x0000001fff027819 */ /* 0x000fc8000001143b */
[----:B------:R-:W-:-:S04]  /*13810*/  LEA.HI R2, R2, R59, RZ, 0x5 ;  /* 0x0000003b02027211 */ /* 0x000fc800078f28ff */
[----:B------:R-:W-:-:S03]  /*13820*/  LOP3.LUT R2, R2, 0xffffffe0, RZ, 0xc0, !PT ;  /* 0xffffffe002027812 */ /* 0x000fc600078ec0ff */
[----:B------:R1:W-:Y:S02]  /*13830*/  @P0 STS.128 [R205+0xd800], RZ ;  /* 0x00d800ffcd000388 */ /* 0x0003e40000000c00 */
[----:B------:R-:W-:Y:S02]  /*13840*/  IMAD.IADD R84, R59, 0x1, -R2 ;  /* 0x000000013b547824 */ /* 0x000fe400078e0a02 */
        /* <DEDUP_REMOVED lines=12> */
[----:B-1----:R-:W-:Y:S01]  /*13910*/  @!P4 IMAD.WIDE.U32 R6, R5, 0x60, R164 ;  /* 0x000000600506c825 */ /* 0x002fe200078e00a4 */
        /* <DEDUP_REMOVED lines=22> */
.L_x_4017:
[----:B------:R-:W-:Y:S05]  /*13a80*/  BSYNC B0 ;  /* 0x0000000000007941 */ /* 0x000fea0003800000 */
.L_x_4016:
[C---:B------:R-:W-:Y:S01]  /*13a90*/  IMAD.SHL.U32 R2, R62.reuse, 0x40, RZ ;  /* 0x000000403e027824 */ /* 0x040fe200078e00ff */
[----:B------:R-:W-:Y:S01]  /*13aa0*/  R2P PR, R62, 0x6 ;  /* 0x000000063e007804 */ /* 0x000fe20000000000 */
[----:B------:R-:W-:Y:S01]  /*13ab0*/  IMAD.SHL.U32 R162, R162, 0x8, RZ ;  /* 0x00000008a2a27824 */ /* 0x000fe200078e00ff */
[----:B------:R-:W-:Y:S01]  /*13ac0*/  ISETP.GE.AND P4, PT, R58, 0x2, PT ;  /* 0x000000023a00780c */ /* 0x000fe20003f86270 */
[----:B------:R-:W-:Y:S01]  /*13ad0*/  IMAD R202, R61, 0x400, R42 ;  /* 0x000004003dca7824 */ /* 0x000fe200078e022a */
[----:B------:R-:W-:Y:S01]  /*13ae0*/  LOP3.LUT R5, R2, 0x1c0, RZ, 0xc0, !PT ;  /* 0x000001c002057812 */ /* 0x000fe200078ec0ff */
[----:B------:R-:W0:Y:S02]  /*13af0*/  LDGDEPBAR ;  /* 0x00000000000079af */ /* 0x000e240000000000 */
        /* <DEDUP_REMOVED lines=8> */
[----:B-1----:R-:W-:Y:S03]  /*13b80*/  LDSM.16.M88.4 R8, [R200] ;  /* 0x00000000c808783b */ /* 0x002fe60000000200 */
[----:B------:R-:W-:Y:S01]  /*13b90*/  IMAD R201, R63, 0x200, R2 ;  /* 0x000002003fc97824 */ /* 0x000fe200078e0202 */
[----:B------:R-:W-:Y:S03]  /*13ba0*/  LDSM.16.M88.4 R68, [R198] ;  /* 0x00000000c644783b */ /* 0x000fe60000000200 */
[----:B------:R-:W-:Y:S01]  /*13bb0*/  IMAD.SHL.U32 R201, R201, 0x2, RZ ;  /* 0x00000002c9c97824 */ /* 0x000fe200078e00ff */
[----:B------:R-:W-:Y:S04]  /*13bc0*/  LDSM.16.M88.4 R80, [R200+0x2000] ;  /* 0x00200000c850783b */ /* 0x000fe80000000200 */
[----:B------:R-:W1:Y:S01]  /*13bd0*/  LDSM.16.M88.4 R28, [R201+0x6000] ;  /* 0x00600000c91c783b */ /* 0x000e620000000200 */
[----:B------:R-:W-:-:S02]  /*13be0*/  IADD3 R2, R201, 0x6000, RZ ;  /* 0x00006000c9027810 */ /* 0x000fc40007ffe0ff */
[----:B------:R-:W-:Y:S01]  /*13bf0*/  IADD3 R199, R201, 0x6020, RZ ;  /* 0x00006020c9c77810 */ /* 0x000fe20007ffe0ff */
[----:B----4-:R-:W4:Y:S01]  /*13c00*/  LDSM.16.M88.4 R20, [R201+0x6800] ;  /* 0x00680000c914783b */ /* 0x010f220000000200 */
        /* <DEDUP_REMOVED lines=21> */
[----:B------:R-:W-:Y:S01]  /*13d60*/  LDSM.16.M88.4 R76, [R188+0x1800] ;  /* 0x00180000bc4c783b */ /* 0x000fe20000000200 */
[----:B------:R-:W-:Y:S01]  /*13d70*/  IADD3 R180, R199, 0x5800, RZ ;  /* 0x00005800c7b47810 */ /* 0x000fe20007ffe0ff */
[C---:B-1----:R-:W-:Y:S08]  /*13d80*/  HMMA.16816.F32 R32, R44.reuse, R28, RZ ;  /* 0x0000001c2c20723c */ /* 0x042ff000000018ff */
[C---:B------:R-:W-:Y:S08]  /*13d90*/  HMMA.16816.F32 R28, R44.reuse, R30, RZ ;  /* 0x0000001e2c1c723c */ /* 0x040ff000000018ff */
[----:B----4-:R-:W-:Y:S08]  /*13da0*/  HMMA.16816.F32 R24, R44, R20, RZ ;  /* 0x000000142c18723c */ /* 0x010ff000000018ff */
[C---:B-----5:R-:W-:Y:S08]  /*13db0*/  HMMA.16816.F32 R32, R8.reuse, R4, R32 ;  /* 0x000000040820723c */ /* 0x060ff00000001820 */
[----:B------:R-:W-:Y:S01]  /*13dc0*/  HMMA.16816.F32 R28, R8, R6, R28 ;  /* 0x00000006081c723c */ /* 0x000fe2000000181c */
[----:B------:R-:W1:Y:S07]  /*13dd0*/  LDSM.16.M88.4 R4, [R195+0x6000] ;  /* 0x00600000c304783b */ /* 0x000e6e0000000200 */
[C---:B------:R-:W-:Y:S08]  /*13de0*/  HMMA.16816.F32 R20, R44.reuse, R22, RZ ;  /* 0x000000162c14723c */ /* 0x040ff000000018ff */
[C---:B------:R-:W-:Y:S08]  /*13df0*/  HMMA.16816.F32 R16, R44.reuse, R12, RZ ;  /* 0x0000000c2c10723c */ /* 0x040ff000000018ff */
[C---:B------:R-:W-:Y:S08]  /*13e00*/  HMMA.16816.F32 R12, R44.reuse, R14, RZ ;  /* 0x0000000e2c0c723c */ /* 0x040ff000000018ff */
[C---:B--2---:R-:W-:Y:S08]  /*13e10*/  HMMA.16816.F32 R72, R44.reuse, R36, RZ ;  /* 0x000000242c48723c */ /* 0x044ff000000018ff */
[----:B------:R-:W-:Y:S01]  /*13e20*/  HMMA.16816.F32 R44, R44, R38, RZ ;  /* 0x000000262c2c723c */ /* 0x000fe200000018ff */
[----:B------:R-:W2:Y:S07]  /*13e30*/  LDSM.16.M88.4 R36, [R195+0x6800] ;  /* 0x00680000c324783b */ /* 0x000eae0000000200 */
[C---:B---3--:R-:W-:Y:S08]  /*13e40*/  HMMA.16816.F32 R24, R8.reuse, R64, R24 ;  /* 0x000000400818723c */ /* 0x048ff00000001818 */
[C---:B------:R-:W-:Y:S01]  /*13e50*/  HMMA.16816.F32 R20, R8.reuse, R66, R20 ;  /* 0x000000420814723c */ /* 0x040fe20000001814 */
[----:B------:R-:W3:Y:S07]  /*13e60*/  LDSM.16.M88.4 R64, [R195+0x7000] ;  /* 0x00700000c340783b */ /* 0x000eee0000000200 */
[C---:B------:R-:W-:Y:S08]  /*13e70*/  HMMA.16816.F32 R16, R8.reuse, R52, R16 ;  /* 0x000000340810723c */ /* 0x040ff00000001810 */
[C---:B------:R-:W-:Y:S01]  /*13e80*/  HMMA.16816.F32 R12, R8.reuse, R54, R12 ;  /* 0x00000036080c723c */ /* 0x040fe2000000180c */
[----:B------:R-:W4:Y:S07]  /*13e90*/  LDSM.16.M88.4 R52, [R195+0x7800] ;  /* 0x00780000c334783b */ /* 0x000f2e0000000200 */
[C---:B------:R-:W-:Y:S08]  /*13ea0*/  HMMA.16816.F32 R72, R8.reuse, R48, R72 ;  /* 0x000000300848723c */ /* 0x040ff00000001848 */
[----:B------:R-:W-:Y:S01]  /*13eb0*/  HMMA.16816.F32 R44, R8, R50, R44 ;  /* 0x00000032082c723c */ /* 0x000fe2000000182c */
[----:B------:R-:W-:Y:S04]  /*13ec0*/  LDSM.16.M88.4 R8, [R197] ;  /* 0x00000000c508783b */ /* 0x000fe80000000200 */
[----:B------:R-:W-:Y:S03]  /*13ed0*/  LDSM.16.M88.4 R48, [R188] ;  /* 0x00000000bc30783b */ /* 0x000fe60000000200 */
        /* <DEDUP_REMOVED lines=18> */
[----:B------:R-:W3:Y:S07]  /*14000*/  LDSM.16.M88.4 R48, [R201+0x9800] ;  /* 0x00980000c930783b */ /* 0x000eee0000000200 */
[C---:B--2---:R-:W-:Y:S08]  /*14010*/  HMMA.16816.F32 R16, R8.reuse, R36, R16 ;  /* 0x000000240810723c */ /* 0x044ff00000001810 */
[C---:B------:R-:W-:Y:S01]  /*14020*/  HMMA.16816.F32 R12, R8.reuse, R38, R12 ;  /* 0x00000026080c723c */ /* 0x040fe2000000180c */
[----:B------:R-:W-:Y:S07]  /*14030*/  LDSM.16.M88.4 R36, [R199+0x2000] ;  /* 0x00200000c724783b */ /* 0x000fee0000000200 */
[C---:B------:R-:W-:Y:S08]  /*14040*/  HMMA.16816.F32 R72, R8.reuse, R76, R72 ;  /* 0x0000004c0848723c */ /* 0x040ff00000001848 */
[----:B------:R-:W-:Y:S01]  /*14050*/  HMMA.16816.F32 R68, R8, R78, R68 ;  /* 0x0000004e0844723c */ /* 0x000fe20000001844 */
[----:B------:R-:W2:Y:S04]  /*14060*/  LDSM.16.M88.4 R8, [R199+0x2800] ;  /* 0x00280000c708783b */ /* 0x000ea80000000200 */
[----:B------:R-:W-:Y:S03]  /*14070*/  LDSM.16.M88.4 R76, [R199+0x3800] ;  /* 0x00380000c74c783b */ /* 0x000fe60000000200 */
[C---:B-1----:R-:W-:Y:S08]  /*14080*/  HMMA.16816.F32 R16, R44.reuse, R4, R16 ;  /* 0x000000042c10723c */ /* 0x042ff00000001810 */
[C---:B------:R-:W-:Y:S01]  /*14090*/  HMMA.16816.F32 R12, R44.reuse, R6, R12 ;  /* 0x000000062c0c723c */ /* 0x040fe2000000180c */
[----:B------:R-:W1:Y:S07]  /*140a0*/  LDSM.16.M88.4 R4, [R199+0x3000] ;  /* 0x00300000c704783b */ /* 0x000e6e0000000200 */
[C---:B------:R-:W-:Y:S08]  /*140b0*/  HMMA.16816.F32 R24, R44.reuse, R52, R24 ;  /* 0x000000342c18723c */ /* 0x040ff00000001818 */
[C---:B------:R-:W-:Y:S01]  /*140c0*/  HMMA.16816.F32 R20, R44.reuse, R54, R20 ;  /* 0x000000362c14723c */ /* 0x040fe20000001814 */
[----:B------:R-:W-:Y:S07]  /*140d0*/  LDSM.16.M88.4 R52, [R195+0x8000] ;  /* 0x00800000c334783b */ /* 0x000fee0000000200 */
[C---:B------:R-:W-:Y:S08]  /*140e0*/  HMMA.16816.F32 R32, R44.reuse, R64, R32 ;  /* 0x000000402c20723c */ /* 0x040ff00000001820 */
[C---:B------:R-:W-:Y:S01]  /*140f0*/  HMMA.16816.F32 R28, R44.reuse, R66, R28 ;  /* 0x000000422c1c723c */ /* 0x040fe2000000181c */
[----:B------:R-:W-:Y:S07]  /*14100*/  LDSM.16.M88.4 R64, [R198+0x2000] ;  /* 0x00200000c640783b */ /* 0x000fee0000000200 */
[C---:B---3--:R-:W-:Y:S08]  /*14110*/  HMMA.16816.F32 R72, R44.reuse, R48, R72 ;  /* 0x000000302c48723c */ /* 0x048ff00000001848 */
        /* <DEDUP_REMOVED lines=11> */
[----:B------:R-:W-:Y:S07]  /*141d0*/  LDSM.16.M88.4 R4, [R188+0x2000] ;  /* 0x00200000bc04783b */ /* 0x000fee0000000200 */
[C---:B------:R-:W-:Y:S08]  /*141e0*/  HMMA.16816.F32 R72, R80.reuse, R76, R72 ;  /* 0x0000004c5048723c */ /* 0x040ff00000001848 */
[----:B------:R-:W-:Y:S01]  /*141f0*/  HMMA.16816.F32 R68, R80, R78, R68 ;  /* 0x0000004e5044723c */ /* 0x000fe20000001844 */
[----:B------:R-:W-:Y:S07]  /*14200*/  LDSM.16.M88.4 R80, [R188+0x3800] ;  /* 0x00380000bc50783b */ /* 0x000fee0000000200 */
[C---:B---3--:R-:W-:Y:S08]  /*14210*/  HMMA.16816.F32 R24, R64.reuse, R48, R24 ;  /* 0x000000304018723c */ /* 0x048ff00000001818 */
[C---:B------:R-:W-:Y:S01]  /*14220*/  HMMA.16816.F32 R20, R64.reuse, R50, R20 ;  /* 0x000000324014723c */ /* 0x040fe20000001814 */
[----:B------:R-:W1:Y:S07]  /*14230*/  LDSM.16.M88.4 R48, [R188+0x2800] ;  /* 0x00280000bc30783b */ /* 0x000e6e0000000200 */
[C---:B----4-:R-:W-:Y:S08]  /*14240*/  HMMA.16816.F32 R16, R64.reuse, R44, R16 ;  /* 0x0000002c4010723c */ /* 0x050ff00000001810 */
[C---:B------:R-:W-:Y:S01]  /*14250*/  HMMA.16816.F32 R12, R64.reuse, R46, R12 ;  /* 0x0000002e400c723c */ /* 0x040fe2000000180c */
[----:B------:R-:W3:Y:S07]  /*14260*/  LDSM.16.M88.4 R44, [R188+0x3000] ;  /* 0x00300000bc2c783b */ /* 0x000eee0000000200 */
[C---:B------:R-:W-:Y:S08]  /*14270*/  HMMA.16816.F32 R32, R64.reuse, R52, R32 ;  /* 0x000000344020723c */ /* 0x040ff00000001820 */
[C---:B------:R-:W-:Y:S01]  /*14280*/  HMMA.16816.F32 R28, R64.reuse, R54, R28 ;  /* 0x00000036401c723c */ /* 0x040fe2000000181c */
[----:B------:R-:W-:Y:S07]  /*14290*/  LDSM.16.M88.4 R52, [R202+0x4000] ;  /* 0x00400000ca34783b */ /* 0x000fee0000000200 */
[C---:B--2---:R-:W-:Y:S01]  /*142a0*/  HMMA.16816.F32 R76, R64.reuse, R36, R72 ;  /* 0x00000024404c723c */ /* 0x044fe20000001848 */
[----:B------:R-:W-:Y:S07]  /*142b0*/  LDSM.16.M88.4 R72, [R201+0xa000] ;  /* 0x00a00000c948783b */ /* 0x000fee0000000200 */
[----:B------:R-:W-:Y:S01]  /*142c0*/  HMMA.16816.F32 R68, R64, R38, R68 ;  /* 0x000000264044723c */ /* 0x000fe20000001844 */
[----:B------:R-:W2:Y:S07]  /*142d0*/  LDSM.16.M88.4 R36, [R201+0xa800] ;  /* 0x00a80000c924783b */ /* 0x000eae0000000200 */
[C---:B-1----:R-:W-:Y:S08]  /*142e0*/  HMMA.16816.F32 R24, R8.reuse, R48, R24 ;  /* 0x000000300818723c */ /* 0x042ff00000001818 */
[C---:B------:R-:W-:Y:S08]  /*142f0*/  HMMA.16816.F32 R32, R8.reuse, R4, R32 ;  /* 0x000000040820723c */ /* 0x040ff00000001820 */
[C---:B------:R-:W-:Y:S01]  /*14300*/  HMMA.16816.F32 R28, R8.reuse, R6, R28 ;  /* 0x00000006081c723c */ /* 0x040fe2000000181c */
[----:B------:R-:W1:Y:S07]  /*14310*/  LDSM.16.M88.4 R4, [R201+0xb000] ;  /* 0x00b00000c904783b */ /* 0x000e6e0000000200 */
[C---:B------:R-:W-:Y:S01]  /*14320*/  HMMA.16816.F32 R20, R8.reuse, R50, R20 ;  /* 0x000000320814723c */ /* 0x040fe20000001814 */
[----:B------:R-:W-:Y:S07]  /*14330*/  LDSM.16.M88.4 R48, [R200+0x4000] ;  /* 0x00400000c830783b */ /* 0x000fee0000000200 */
[C---:B---3--:R-:W-:Y:S07]  /*14340*/  HMMA.16816.F32 R16, R8.reuse, R44, R16 ;  /* 0x0000002c0810723c */ /* 0x048fee0000001810 */
        /* <DEDUP_REMOVED lines=8> */
[----:B------:R-:W3:Y:S01]  /*143d0*/  LDSM.16.M88.4 R8, [R201+0xb800] ;  /* 0x00b80000c908783b */ /* 0x000ee20000000200 */
[----:B------:R-:W-:-:S05]  /*143e0*/  IMAD.IADD R2, R60, 0x1, R61 ;  /* 0x000000013c027824 */ /* 0x000fca00078e023d */
[----:B------:R-:W-:Y:S01]  /*143f0*/  IADD3 R80, R138, R2, -R203 ;  /* 0x000000028a507210 */ /* 0x000fe20007ffe8cb */
[C---:B--2---:R-:W-:Y:S07]  /*14400*/  HMMA.16816.F32 R24, R52.reuse, R36, R24 ;  /* 0x000000243418723c */ /* 0x044fee0000001818 */
[----:B------:R-:W-:Y:S01]  /*14410*/  IMAD.SHL.U32 R37, R59, 0x2, RZ ;  /* 0x000000023b257824 */ /* 0x000fe200078e00ff */
[----:B------:R-:W-:Y:S04]  /*14420*/  HMMA.16816.F32 R28, R52, R74, R28 ;  /* 0x0000004a341c723c */ /* 0x000fe8000000181c */
[----:B------:R-:W-:-:S04]  /*14430*/  LOP3.LUT R37, R37, 0x6, RZ, 0xc0, !PT ;  /* 0x0000000625257812 */ /* 0x000fc800078ec0ff */
[----:B-1----:R-:W-:Y:S01]  /*14440*/  HMMA.16816.F32 R16, R52, R4, R16 ;  /* 0x000000043410723c */ /* 0x002fe20000001810 */
[----:B------:R-:W-:-:S05]  /*14450*/  IMAD R82, R58, 0x40, R37 ;  /* 0x000000403a527824 */ /* 0x000fca00078e0225 */
[C---:B------:R-:W-:Y:S02]  /*14460*/  IADD3 R75, R82.reuse, -0x40, RZ ;  /* 0xffffffc0524b7810 */ /* 0x040fe40007ffe0ff */
[C---:B------:R-:W-:Y:S01]  /*14470*/  IADD3 R91, R82.reuse, -0x38, RZ ;  /* 0xffffffc8525b7810 */ /* 0x040fe20007ffe0ff */
[C---:B------:R-:W-:Y:S01]  /*14480*/  HMMA.16816.F32 R12, R52.reuse, R6, R12 ;  /* 0x00000006340c723c */ /* 0x040fe2000000180c */
[----:B------:R-:W-:Y:S01]  /*14490*/  IADD3 R81, R82, -0x3f, RZ ;  /* 0xffffffc152517810 */ /* 0x000fe20007ffe0ff */
[----:B------:R-:W-:Y:S01]  /*144a0*/  IMAD.IADD R4, R80, 0x1, -R75 ;  /* 0x0000000150047824 */ /* 0x000fe200078e0a4b */
[C---:B------:R-:W-:Y:S02]  /*144b0*/  IADD3 R103, R82.reuse, -0x37, RZ ;  /* 0xffffffc952677810 */ /* 0x040fe40007ffe0ff */
[----:B------:R-:W-:Y:S01]  /*144c0*/  IADD3 R107, R82, -0x30, RZ ;  /* 0xffffffd0526b7810 */ /* 0x000fe20007ffe0ff */
[C---:B------:R-:W-:Y:S01]  /*144d0*/  IMAD.IADD R36, R80.reuse, 0x1, -R81 ;  /* 0x0000000150247824 */ /* 0x040fe200078e0a51 */
[----:B------:R-:W-:Y:S01]  /*144e0*/  IABS R4, R4 ;  /* 0x0000000400047213 */ /* 0x000fe20000000000 */
[----:B---3--:R-:W-:Y:S01]  /*144f0*/  HMMA.16816.F32 R76, R52, R8, R76 ;  /* 0x00000008344c723c */ /* 0x008fe2000000184c */
[----:B------:R-:W-:Y:S01]  /*14500*/  IMAD.IADD R37, R80, 0x1, -R103 ;  /* 0x0000000150257824 */ /* 0x000fe200078e0a67 */
[----:B------:R-:W-:-:S02]  /*14510*/  IADD3 R89, R82, -0x27, RZ ;  /* 0xffffffd952597810 */ /* 0x000fc40007ffe0ff */
[----:B------:R-:W-:Y:S01]  /*14520*/  IMAD.MOV.U32 R85, RZ, RZ, R4 ;  /* 0x000000ffff557224 */ /* 0x000fe200078e0004 */
[----:B------:R-:W-:Y:S01]  /*14530*/  IABS R36, R36 ;  /* 0x0000002400247213 */ /* 0x000fe20000000000 */
[----:B------:R-:W1:Y:S01]  /*14540*/  LDSM.16.M88.4 R4, [R199+0x4800] ;  /* 0x00480000c704783b */ /* 0x000e620000000200 */
[----:B------:R-:W-:Y:S01]  /*14550*/  IMAD.IADD R8, R80, 0x1, -R91 ;  /* 0x0000000150087824 */ /* 0x000fe200078e0a5b */
[----:B------:R-:W-:Y:S01]  /*14560*/  HMMA.16816.F32 R32, R52, R72, R32 ;  /* 0x000000483420723c */ /* 0x000fe20000001820 */
[----:B------:R2:W-:Y:S01]  /*14570*/  I2F R66, R36 ;  /* 0x0000002400427306 */ /* 0x0005e20000201400 */
[----:B------:R-:W-:Y:S02]  /*14580*/  IABS R37, R37 ;  /* 0x0000002500257213 */ /* 0x000fe40000000000 */
[----:B------:R-:W-:Y:S02]  /*14590*/  IABS R8, R8 ;  /* 0x0000000800087213 */ /* 0x000fe40000000000 */
[----:B------:R-:W-:-:S02]  /*145a0*/  IADD3 R101, R82, -0x20, RZ ;  /* 0xffffffe052657810 */ /* 0x000fc40007ffe0ff */
[C---:B------:R-:W-:Y:S01]  /*145b0*/  HMMA.16816.F32 R68, R52.reuse, R10, R68 ;  /* 0x0000000a3444723c */ /* 0x040fe20000001844 */
[----:B------:R-:W-:Y:S01]  /*145c0*/  IMAD.MOV.U32 R73, RZ, RZ, R8 ;  /* 0x000000ffff497224 */ /* 0x000fe200078e0008 */
[----:B------:R3:W-:Y:S01]  /*145d0*/  I2F R74, R37 ;  /* 0x00000025004a7306 */ /* 0x0007e20000201400 */
[----:B------:R-:W4:Y:S01]  /*145e0*/  LDSM.16.M88.4 R8, [R199+0x5000] ;  /* 0x00500000c708783b */ /* 0x000f220000000200 */
[C---:B------:R-:W-:Y:S02]  /*145f0*/  IADD3 R99, R82.reuse, -0x1f, RZ ;  /* 0xffffffe152637810 */ /* 0x040fe40007ffe0ff */
[----:B------:R-:W-:Y:S02]  /*14600*/  IADD3 R95, R82, -0x17, RZ ;  /* 0xffffffe9525f7810 */ /* 0x000fe40007ffe0ff */
[----:B------:R-:W-:Y:S01]  /*14610*/  HMMA.16816.F32 R20, R52, R38, R20 ;  /* 0x000000263414723c */ /* 0x000fe20000001814 */
[----:B--2---:R-:W-:Y:S01]  /*14620*/  IMAD.IADD R36, R80, 0x1, -R107 ;  /* 0x0000000150247824 */ /* 0x004fe200078e0a6b */
[----:B------:R-:W-:Y:S01]  /*14630*/  LDSM.16.M88.4 R52, [R198+0x4000] ;  /* 0x00400000c634783b */ /* 0x000fe20000000200 */
[C---:B------:R-:W-:Y:S01]  /*14640*/  IADD3 R93, R82.reuse, -0x10, RZ ;  /* 0xfffffff0525d7810 */ /* 0x040fe20007ffe0ff */
[----:B------:R-:W2:Y:S01]  /*14650*/  I2F R85, R85 ;  /* 0x0000005500557306 */ /* 0x000ea20000201400 */
[----:B------:R-:W-:-:S02]  /*14660*/  IADD3 R109, R82, -0x8, RZ ;  /* 0xfffffff8526d7810 */ /* 0x000fc40007ffe0ff */
[----:B------:R-:W-:Y:S01]  /*14670*/  IABS R83, R36 ;  /* 0x0000002400537213 */ /* 0x000fe20000000000 */
[C---:B------:R-:W-:Y:S01]  /*14680*/  HMMA.16816.F32 R32, R48.reuse, R44, R32 ;  /* 0x0000002c3020723c */ /* 0x040fe20000001820 */
[C---:B------:R-:W-:Y:S01]  /*14690*/  IADD3 R113, R82.reuse, -0x7, RZ ;  /* 0xfffffff952717810 */ /* 0x040fe20007ffe0ff */
[----:B---3--:R-:W3:Y:S01]  /*146a0*/  LDSM.16.M88.4 R36, [R199+0x5800] ;  /* 0x00580000c724783b */ /* 0x008ee20000000200 */
[C---:B------:R-:W-:Y:S01]  /*146b0*/  IADD3 R111, R82.reuse, -0x2f, RZ ;  /* 0xffffffd1526f7810 */ /* 0x040fe20007ffe0ff */
[----:B------:R-:W-:Y:S01]  /*146c0*/  I2F R73, R73 ;  /* 0x0000004900497306 */ /* 0x000fe20000201400 */
[C---:B------:R-:W-:Y:S02]  /*146d0*/  IADD3 R105, R82.reuse, -0x28, RZ ;  /* 0xffffffd852697810 */ /* 0x040fe40007ffe0ff */
[----:B------:R-:W-:Y:S01]  /*146e0*/  IADD3 R97, R82, -0x18, RZ ;  /* 0xffffffe852617810 */ /* 0x000fe20007ffe0ff */
[C---:B------:R-:W-:Y:S01]  /*146f0*/  HMMA.16816.F32 R28, R48.reuse, R46, R28 ;  /* 0x0000002e301c723c */ /* 0x040fe2000000181c */
[----:B------:R-:W5:Y:S01]  /*14700*/  LDSM.16.M88.4 R44, [R195+0xa000] ;  /* 0x00a00000c32c783b */ /* 0x000f620000000200 */
[C---:B------:R-:W-:Y:S01]  /*14710*/  IMAD.IADD R64, R80.reuse, 0x1, -R111 ;  /* 0x0000000150407824 */ /* 0x040fe200078e0a6f */
[-C--:B------:R-:W-:Y:S01]  /*14720*/  ISETP.GE.AND P0, PT, R75, R138.reuse, PT ;  /* 0x0000008a4b00720c */ /* 0x080fe20003f06270 */
[C---:B------:R-:W-:Y:S01]  /*14730*/  IMAD.IADD R65, R80.reuse, 0x1, -R105 ;  /* 0x0000000150417824 */ /* 0x040fe200078e0a69 */
[-C--:B------:R-:W-:Y:S01]  /*14740*/  ISETP.GE.AND P1, PT, R107, R138.reuse, PT ;  /* 0x0000008a6b00720c */ /* 0x080fe20003f26270 */
[----:B------:R-:W-:Y:S01]  /*14750*/  IMAD.IADD R84, R80, 0x1, -R97 ;  /* 0x0000000150547824 */ /* 0x000fe200078e0a61 */
[----:B------:R-:W-:Y:S01]  /*14760*/  ISETP.GE.AND P6, PT, R81, R138, PT ;  /* 0x0000008a5100720c */ /* 0x000fe20003fc6270 */
[----:B-1----:R-:W-:Y:S01]  /*14770*/  HMMA.16816.F32 R24, R48, R4, R24 ;  /* 0x000000043018723c */ /* 0x002fe20000001818 */
[----:B------:R-:W-:Y:S01]  /*14780*/  IABS R64, R64 ;  /* 0x0000004000407213 */ /* 0x000fe20000000000 */
[----:B------:R-:W-:Y:S01]  /*14790*/  I2F R83, R83 ;  /* 0x0000005300537306 */ /* 0x000fe20000201400 */
[----:B------:R-:W-:-:S02]  /*147a0*/  IABS R84, R84 ;  /* 0x0000005400547213 */ /* 0x000fc40000000000 */
[----:B------:R-:W-:Y:S02]  /*147b0*/  IABS R65, R65 ;  /* 0x0000004100417213 */ /* 0x000fe40000000000 */
[C---:B------:R-:W-:Y:S01]  /*147c0*/  IMAD.IADD R4, R80.reuse, 0x1, -R89 ;  /* 0x0000000150047824 */ /* 0x040fe200078e0a59 */
[C---:B------:R-:W-:Y:S01]  /*147d0*/  HMMA.16816.F32 R20, R48.reuse, R6, R20 ;  /* 0x000000063014723c */ /* 0x040fe20000001814 */
[C---:B------:R-:W-:Y:S01]  /*147e0*/  IMAD.IADD R5, R80.reuse, 0x1, -R101 ;  /* 0x0000000150057824 */ /* 0x040fe200078e0a65 */
[----:B------:R-:W-:Y:S01]  /*147f0*/  I2F R87, R84 ;  /* 0x0000005400577306 */ /* 0x000fe20000201400 */
[----:B------:R-:W-:Y:S02]  /*14800*/  ISETP.GE.AND P2, PT, R103, R138, PT ;  /* 0x0000008a6700720c */ /* 0x000fe40003f46270 */
[----:B------:R-:W-:Y:S02]  /*14810*/  IABS R4, R4 ;  /* 0x0000000400047213 */ /* 0x000fe40000000000 */
[----:B------:R-:W-:Y:S01]  /*14820*/  ISETP.GE.AND P5, PT, R91, R138, PT ;  /* 0x0000008a5b00720c */ /* 0x000fe20003fa6270 */
[C---:B----4-:R-:W-:Y:S02]  /*14830*/  HMMA.16816.F32 R16, R48.reuse, R8, R16 ;  /* 0x000000083010723c */ /* 0x050fe40000001810 */
[----:B------:R-:W-:Y:S01]  /*14840*/  IMAD.MOV.U32 R59, RZ, RZ, R4 ;  /* 0x000000ffff3b7224 */ /* 0x000fe200078e0004 */
[----:B------:R-:W-:Y:S01]  /*14850*/  IABS R4, R5 ;  /* 0x0000000500047213 */ /* 0x000fe20000000000 */
[----:B------:R-:W-:Y:S03]  /*14860*/  I2F R64, R64 ;  /* 0x0000004000407306 */ /* 0x000fe60000201400 */
[C---:B------:R-:W-:Y:S01]  /*14870*/  IMAD.IADD R8, R80.reuse, 0x1, -R99 ;  /* 0x0000000150087824 */ /* 0x040fe200078e0a63 */
[C---:B------:R-:W-:Y:S01]  /*14880*/  HMMA.16816.F32 R60, R48.reuse, R10, R12 ;  /* 0x0000000a303c723c */ /* 0x040fe2000000180c */
[----:B------:R-:W-:Y:S01]  /*14890*/  IMAD.MOV.U32 R67, RZ, RZ, R4 ;  /* 0x000000ffff437224 */ /* 0x000fe200078e0004 */
[----:B------:R-:W-:Y:S02]  /*148a0*/  LDSM.16.M88.4 R12, [R197+0x4000] ;  /* 0x00400000c50c783b */ /* 0x000fe40000000200 */
[----:B------:R-:W-:Y:S01]  /*148b0*/  IABS R8, R8 ;  /* 0x0000000800087213 */ /* 0x000fe20000000000 */
[----:B------:R-:W-:Y:S01]  /*148c0*/  I2F R65, R65 ;  /* 0x0000004100417306 */ /* 0x000fe20000201400 */
[----:B------:R-:W1:Y:S02]  /*148d0*/  LDSM.16.M88.4 R4, [R195+0xa800] ;  /* 0x00a80000c304783b */ /* 0x000e640000000200 */
[C---:B---3--:R-:W-:Y:S05]  /*148e0*/  HMMA.16816.F32 R76, R48.reuse, R36, R76 ;  /* 0x00000024304c723c */ /* 0x048fea000000184c */
[----:B------:R3:W-:Y:S02]  /*148f0*/  I2F R72, R8 ;  /* 0x0000000800487306 */ /* 0x0007e40000201400 */
[C---:B------:R-:W-:Y:S01]  /*14900*/  IMAD.IADD R36, R80.reuse, 0x1, -R95 ;  /* 0x0000000150247824 */ /* 0x040fe200078e0a5f */
[----:B------:R-:W-:Y:S01]  /*14910*/  HMMA.16816.F32 R68, R48, R38, R68 ;  /* 0x000000263044723c */ /* 0x000fe20000001844 */
[----:B------:R-:W-:-:S03]  /*14920*/  IMAD.IADD R37, R80, 0x1, -R93 ;  /* 0x0000000150257824 */ /* 0x000fc600078e0a5d */
[----:B------:R-:W-:Y:S01]  /*14930*/  IABS R36, R36 ;  /* 0x0000002400247213 */ /* 0x000fe20000000000 */
[----:B------:R-:W-:Y:S02]  /*14940*/  I2F R59, R59 ;  /* 0x0000003b003b7306 */ /* 0x000fe40000201400 */
[----:B------:R-:W-:Y:S01]  /*14950*/  IADD3 R49, R82, -0xf, RZ ;  /* 0xfffffff152317810 */ /* 0x000fe20007ffe0ff */
[C---:B-----5:R-:W-:Y:S01]  /*14960*/  HMMA.16816.F32 R32, R52.reuse, R44, R32 ;  /* 0x0000002c3420723c */ /* 0x060fe20000001820 */
[----:B------:R-:W-:Y:S01]  /*14970*/  IMAD.MOV.U32 R48, RZ, RZ, R36 ;  /* 0x000000ffff307224 */ /* 0x000fe200078e0024 */
[----:B------:R-:W-:Y:S02]  /*14980*/  IABS R36, R37 ;  /* 0x0000002500247213 */ /* 0x000fe40000000000 */
[C---:B------:R-:W-:Y:S01]  /*14990*/  IADD3 R82, R80.reuse, 0x8, RZ ;  /* 0x0000000850527810 */ /* 0x040fe20007ffe0ff */
[----:B---3--:R-:W3:Y:S01]  /*149a0*/  LDSM.16.M88.4 R8, [R188+0x4000] ;  /* 0x00400000bc08783b */ /* 0x008ee20000000200 */
[----:B------:R-:W-:Y:S01]  /*149b0*/  I2F R67, R67 ;  /* 0x0000004300437306 */ /* 0x000fe20000201400 */
[----:B------:R-:W-:Y:S01]  /*149c0*/  IMAD.MOV.U32 R51, RZ, RZ, R36 ;  /* 0x000000ffff337224 */ /* 0x000fe200078e0024 */
[----:B------:R-:W-:Y:S01]  /*149d0*/  HMMA.16816.F32 R28, R52, R46, R28 ;  /* 0x0000002e341c723c */ /* 0x000fe2000000181c */
[----:B------:R-:W4:Y:S01]  /*149e0*/  LDSM.16.M88.4 R36, [R195+0xb000] ;  /* 0x00b00000c324783b */ /* 0x000f220000000200 */
[----:B------:R-:W-:-:S02]  /*149f0*/  IMAD.IADD R44, R80, 0x1, -R49 ;  /* 0x00000001502c7824 */ /* 0x000fc400078e0a31 */
[----:B------:R-:W-:Y:S02]  /*14a00*/  IMAD.IADD R45, R80, 0x1, -R109 ;  /* 0x00000001502d7824 */ /* 0x000fe400078e0a6d */
[C---:B------:R-:W-:Y:S01]  /*14a10*/  IMAD.IADD R86, R82.reuse, 0x1, -R91 ;  /* 0x0000000152567824 */ /* 0x040fe200078e0a5b */
[----:B------:R-:W-:Y:S01]  /*14a20*/  IABS R44, R44 ;  /* 0x0000002c002c7213 */ /* 0x000fe20000000000 */
[C---:B------:R-:W-:Y:S01]  /*14a30*/  IMAD.IADD R107, R82.reuse, 0x1, -R107 ;  /* 0x00000001526b7824 */ /* 0x040fe200078e0a6b */
[----:B------:R-:W-:Y:S01]  /*14a40*/  IABS R45, R45 ;  /* 0x0000002d002d7213 */ /* 0x000fe20000000000 */
[----:B------:R-:W-:Y:S01]  /*14a50*/  I2F R48, R48 ;  /* 0x0000003000307306 */ /* 0x000fe20000201400 */
[C---:B-1----:R-:W-:Y:S07]  /*14a60*/  HMMA.16816.F32 R24, R52.reuse, R4, R24 ;  /* 0x000000043418723c */ /* 0x042fee0000001818 */
[----:B------:R1:W-:Y:S01]  /*14a70*/  I2F R50, R44 ;  /* 0x0000002c00327306 */ /* 0x0003e20000201400 */
[----:B------:R-:W-:Y:S01]  /*14a80*/  IMAD.IADD R4, R82, 0x1, -R75 ;  /* 0x0000000152047824 */ /* 0x000fe200078e0a4b */
[----:B------:R-:W-:Y:S06]  /*14a90*/  HMMA.16816.F32 R20, R52, R6, R20 ;  /* 0x000000063414723c */ /* 0x000fec0000001814 */
[----:B------:R5:W-:Y:S01]  /*14aa0*/  I2F R115, R45 ;  /* 0x0000002d00737306 */ /* 0x000be20000201400 */
[----:B-1----:R-:W-:-:S07]  /*14ab0*/  IMAD.IADD R44, R80, 0x1, -R113 ;  /* 0x00000001502c7824 */ /* 0x002fce00078e0a71 */
[----:B------:R-:W-:Y:S01]  /*14ac0*/  I2F R51, R51 ;  /* 0x0000003300337306 */ /* 0x000fe20000201400 */
[----:B---3--:R-:W-:Y:S01]  /*14ad0*/  HMMA.16816.F32 R32, R12, R8, R32 ;  /* 0x000000080c20723c */ /* 0x008fe20000001820 */
[----:B------:R-:W-:Y:S02]  /*14ae0*/  IABS R80, R44 ;  /* 0x0000002c00507213 */ /* 0x000fe40000000000 */
[----:B-----5:R-:W1:Y:S04]  /*14af0*/  LDSM.16.M88.4 R44, [R195+0xb800] ;  /* 0x00b80000c32c783b */ /* 0x020e680000000200 */
[----:B------:R-:W-:Y:S01]  /*14b00*/  IABS R9, R4 ;  /* 0x0000000400097213 */ /* 0x000fe20000000000 */
[----:B------:R-:W-:Y:S01]  /*14b10*/  IMAD.IADD R8, R82, 0x1, -R81 ;  /* 0x0000000152087824 */ /* 0x000fe200078e0a51 */
[----:B------:R-:W3:Y:S01]  /*14b20*/  LDSM.16.M88.4 R4, [R188+0x4800] ;  /* 0x00480000bc04783b */ /* 0x000ee20000000200 */
[----:B----4-:R-:W-:Y:S01]  /*14b30*/  HMMA.16816.F32 R16, R52, R36, R16 ;  /* 0x000000243410723c */ /* 0x010fe20000001810 */
[----:B------:R-:W-:Y:S02]  /*14b40*/  I2F R80, R80 ;  /* 0x0000005000507306 */ /* 0x000fe40000201400 */
[----:B------:R-:W-:-:S04]  /*14b50*/  IABS R8, R8 ;  /* 0x0000000800087213 */ /* 0x000fc80000000000 */
[----:B------:R-:W-:Y:S01]  /*14b60*/  IMAD.IADD R36, R82, 0x1, -R103 ;  /* 0x0000000152247824 */ /* 0x000fe200078e0a67 */
[----:B------:R-:W-:Y:S01]  /*14b70*/  HMMA.16816.F32 R28, R12, R10, R28 ;  /* 0x0000000a0c1c723c */ /* 0x000fe2000000181c */
[----:B------:R-:W4:Y:S01]  /*14b80*/  I2F R9, R9 ;  /* 0x0000000900097306 */ /* 0x000f220000201400 */
[----:B------:R-:W-:Y:S01]  /*14b90*/  IMAD.MOV.U32 R84, RZ, RZ, R8 ;  /* 0x000000ffff547224 */ /* 0x000fe200078e0008 */
[----:B------:R-:W-:-:S03]  /*14ba0*/  IABS R8, R86 ;  /* 0x0000005600087213 */ /* 0x000fc60000000000 */
[----:B--2---:R-:W-:Y:S02]  /*14bb0*/  FFMA.FTZ R32, -R0, R85, R32 ;  /* 0x0000005500207223 */ /* 0x004fe40000010120 */
[----:B------:R-:W-:Y:S01]  /*14bc0*/  IMAD.MOV.U32 R75, RZ, RZ, R8 ;  /* 0x000000ffff4b7224 */ /* 0x000fe200078e0008 */
[----:B------:R-:W-:Y:S01]  /*14bd0*/  IABS R8, R36 ;  /* 0x0000002400087213 */ /* 0x000fe20000000000 */
[----:B------:R-:W-:Y:S01]  /*14be0*/  IMAD.IADD R10, R82, 0x1, -R111 ;  /* 0x00000001520a7824 */ /* 0x000fe200078e0a6f */
[----:B------:R-:W2:Y:S01]  /*14bf0*/  I2F R58, R84 ;  /* 0x00000054003a7306 */ /* 0x000ea20000201400 */
[----:B------:R-:W-:Y:S01]  /*14c00*/  HMMA.16816.F32 R60, R52, R38, R60 ;  /* 0x00000026343c723c */ /* 0x000fe2000000183c */
[----:B------:R-:W-:Y:S01]  /*14c10*/  FSEL R36, R32, -INF , !P0 ;  /* 0xff80000020247808 */ /* 0x000fe20004000000 */
[C---:B------:R-:W-:Y:S01]  /*14c20*/  FFMA.FTZ R33, -R0.reuse, R66, R33 ;  /* 0x0000004200217223 */ /* 0x040fe20000010121 */
[----:B------:R-:W-:Y:S01]  /*14c30*/  IABS R32, R10 ;  /* 0x0000000a00207213 */ /* 0x000fe20000000000 */
[----:B----4-:R-:W-:-:S03]  /*14c40*/  FFMA.FTZ R9, -R0, R9, R34 ;  /* 0x0000000900097223 */ /* 0x010fc60000010122 */
[----:B------:R-:W-:Y:S01]  /*14c50*/  IMAD.MOV.U32 R38, RZ, RZ, R8 ;  /* 0x000000ffff267224 */ /* 0x000fe200078e0008 */
[----:B------:R-:W-:Y:S01]  /*14c60*/  IABS R8, R107 ;  /* 0x0000006b00087213 */ /* 0x000fe20000000000 */
[----:B------:R-:W-:Y:S01]  /*14c70*/  IMAD.IADD R34, R82, 0x1, -R105 ;  /* 0x0000000152227824 */ /* 0x000fe200078e0a69 */
[----:B------:R-:W-:Y:S01]  /*14c80*/  FSEL R37, R9, -INF , !P0 ;  /* 0xff80000009257808 */ /* 0x000fe20004000000 */
[----:B------:R-:W4:Y:S01]  /*14c90*/  I2F R75, R75 ;  /* 0x0000004b004b7306 */ /* 0x000f220000201400 */
[C---:B------:R-:W-:Y:S01]  /*14ca0*/  FFMA.FTZ R29, -R0.reuse, R74, R29 ;  /* 0x0000004a001d7223 */ /* 0x040fe2000001011d */
[----:B------:R-:W-:Y:S01]  /*14cb0*/  ISETP.GE.AND P0, PT, R111, R138, PT ;  /* 0x0000008a6f00720c */ /* 0x000fe20003f06270 */
[C---:B------:R-:W-:Y:S01]  /*14cc0*/  FFMA.FTZ R28, -R0.reuse, R73, R28 ;  /* 0x00000049001c7223 */ /* 0x040fe2000001011c */
[----:B-1----:R-:W-:Y:S01]  /*14cd0*/  HMMA.16816.F32 R76, R52, R44, R76 ;  /* 0x0000002c344c723c */ /* 0x002fe2000000184c */
[----:B--2---:R-:W-:-:S03]  /*14ce0*/  FFMA.FTZ R35, -R0, R58, R35 ;  /* 0x0000003a00237223 */ /* 0x004fc60000010123 */
[----:B------:R1:W-:Y:S01]  /*14cf0*/  I2F R81, R8 ;  /* 0x0000000800517306 */ /* 0x0003e20000201400 */
[----:B------:R-:W-:Y:S02]  /*14d00*/  FSEL R28, R28, -INF , !P5 ;  /* 0xff8000001c1c7808 */ /* 0x000fe40006800000 */
[----:B------:R-:W-:Y:S01]  /*14d10*/  IMAD.MOV.U32 R44, RZ, RZ, R32 ;  /* 0x000000ffff2c7224 */ /* 0x000fe200078e0020 */
[----:B------:R-:W-:Y:S01]  /*14d20*/  IABS R32, R34 ;  /* 0x0000002200207213 */ /* 0x000fe20000000000 */
[----:B------:R-:W-:Y:S01]  /*14d30*/  IMAD.IADD R34, R82, 0x1, -R89 ;  /* 0x0000000152227824 */ /* 0x000fe200078e0a59 */
[----:B---3--:R-:W-:Y:S02]  /*14d40*/  HMMA.16816.F32 R24, R12, R4, R24 ;  /* 0x000000040c18723c */ /* 0x008fe40000001818 */
[----:B------:R-:W2:Y:S01]  /*14d50*/  I2F R38, R38 ;  /* 0x0000002600267306 */ /* 0x000ea20000201400 */
[----:B------:R-:W-:Y:S01]  /*14d60*/  IMAD.MOV.U32 R45, RZ, RZ, R32 ;  /* 0x000000ffff2d7224 */ /* 0x000fe200078e0020 */
[----:B------:R-:W-:Y:S01]  /*14d70*/  IABS R32, R34 ;  /* 0x0000002200207213 */ /* 0x000fe20000000000 */
[----:B----4-:R-:W-:-:S02]  /*14d80*/  FFMA.FTZ R39, -R0, R75, R30 ;  /* 0x0000004b00277223 */ /* 0x010fc4000001011e */
[----:B------:R-:W-:Y:S01]  /*14d90*/  FSEL R5, R33, -INF , !P6 ;  /* 0xff80000021057808 */ /* 0x000fe20007000000 */
[----:B------:R-:W-:Y:S01]  /*14da0*/  HMMA.16816.F32 R68, R52, R46, R68 ;  /* 0x0000002e3444723c */ /* 0x000fe20000001844 */
[----:B------:R-:W-:Y:S01]  /*14db0*/  FSEL R4, R35, -INF , !P6 ;  /* 0xff80000023047808 */ /* 0x000fe20007000000 */
[----:B-1----:R-:W1:Y:S01]  /*14dc0*/  LDSM.16.M88.4 R8, [R188+0x5000] ;  /* 0x00500000bc08783b */ /* 0x002e620000000200 */
[----:B------:R-:W3:Y:S01]  /*14dd0*/  I2F R44, R44 ;  /* 0x0000002c002c7306 */ /* 0x000ee20000201400 */
[----:B------:R-:W-:Y:S02]  /*14de0*/  FSEL R39, R39, -INF , !P5 ;  /* 0xff80000027277808 */ /* 0x000fe40006800000 */
[-C--:B------:R-:W-:Y:S01]  /*14df0*/  ISETP.GE.AND P6, PT, R105, R138.reuse, PT ;  /* 0x0000008a6900720c */ /* 0x080fe20003fc6270 */
[----:B------:R-:W-:Y:S01]  /*14e00*/  IMAD.MOV.U32 R52, RZ, RZ, R32 ;  /* 0x000000ffff347224 */ /* 0x000fe200078e0020 */
[----:B------:R-:W-:Y:S01]  /*14e10*/  HMMA.16816.F32 R20, R12, R6, R20 ;  /* 0x000000060c14723c */ /* 0x000fe20000001814 */
[----:B------:R-:W4:Y:S01]  /*14e20*/  LDSM.16.M88.4 R32, [R188+0x5800] ;  /* 0x00580000bc20783b */ /* 0x000f220000000200 */
[C---:B------:R-:W-:Y:S01]  /*14e30*/  IMAD.IADD R46, R82.reuse, 0x1, -R101 ;  /* 0x00000001522e7824 */ /* 0x040fe200078e0a65 */
[----:B------:R-:W5:Y:S01]  /*14e40*/  I2F R45, R45 ;  /* 0x0000002d002d7306 */ /* 0x000f620000201400 */
[----:B------:R-:W-:Y:S01]  /*14e50*/  IMAD.IADD R47, R82, 0x1, -R99 ;  /* 0x00000001522f7824 */ /* 0x000fe200078e0a63 */
[----:B------:R-:W-:Y:S01]  /*14e60*/  ISETP.GE.AND P5, PT, R89, R138, PT ;  /* 0x0000008a5900720c */ /* 0x000fe20003fa6270 */
[C---:B--2---:R-:W-:Y:S01]  /*14e70*/  FFMA.FTZ R31, -R0.reuse, R38, R31 ;  /* 0x00000026001f7223 */ /* 0x044fe2000001011f */
[----:B------:R-:W-:Y:S01]  /*14e80*/  IABS R46, R46 ;  /* 0x0000002e002e7213 */ /* 0x000fe20000000000 */
[----:B------:R-:W-:Y:S01]  /*14e90*/  FFMA.FTZ R24, -R0, R83, R24 ;  /* 0x0000005300187223 */ /* 0x000fe20000010118 */
[----:B------:R-:W-:Y:S01]  /*14ea0*/  FSEL R6, R29, -INF , !P2 ;  /* 0xff8000001d067808 */ /* 0x000fe20005000000 */
[----:B------:R-:W-:Y:S01]  /*14eb0*/  IMAD.IADD R29, R82, 0x1, -R97 ;  /* 0x00000001521d7824 */ /* 0x000fe200078e0a61 */
[----:B------:R-:W-:Y:S01]  /*14ec0*/  I2F R7, R46 ;  /* 0x0000002e00077306 */ /* 0x000fe20000201400 */
[----:B------:R-:W-:Y:S01]  /*14ed0*/  IABS R47, R47 ;  /* 0x0000002f002f7213 */ /* 0x000fe20000000000 */
[C---:B------:R-:W-:Y:S01]  /*14ee0*/  FFMA.FTZ R81, -R0.reuse, R81, R26 ;  /* 0x0000005100517223 */ /* 0x040fe2000001011a */
[----:B------:R-:W-:Y:S01]  /*14ef0*/  FSEL R31, R31, -INF , !P2 ;  /* 0xff8000001f1f7808 */ /* 0x000fe20005000000 */
[----:B---3--:R-:W-:Y:S01]  /*14f00*/  FFMA.FTZ R44, -R0, R44, R27 ;  /* 0x0000002c002c7223 */ /* 0x008fe2000001011b */
[----:B------:R-:W-:Y:S01]  /*14f10*/  ISETP.GE.AND P2, PT, R101, R138, PT ;  /* 0x0000008a6500720c */ /* 0x000fe20003f46270 */
[----:B------:R-:W-:-:S04]  /*14f20*/  DEPBAR.LE SB0, 0x0 ;  /* 0x000080000000791a */ /* 0x000fc80000000000 */
[----:B------:R-:W2:Y:S03]  /*14f30*/  I2F R30, R52 ;  /* 0x00000034001e7306 */ /* 0x000ea60000201400 */
[----:B-----5:R-:W-:-:S05]  /*14f40*/  FFMA.FTZ R22, -R0, R45, R22 ;  /* 0x0000002d00167223 */ /* 0x020fca0000010116 */
[----:B------:R-:W3:Y:S01]  /*14f50*/  I2F R26, R47 ;  /* 0x0000002f001a7306 */ /* 0x000ee20000201400 */
[----:B-1----:R-:W-:Y:S01]  /*14f60*/  HMMA.16816.F32 R16, R12, R8, R16 ;  /* 0x000000080c10723c */ /* 0x002fe20000001810 */
[----:B--2---:R-:W-:-:S06]  /*14f70*/  FFMA.FTZ R23, -R0, R30, R23 ;  /* 0x0000001e00177223 */ /* 0x004fcc0000010117 */
[----:B------:R-:W-:Y:S01]  /*14f80*/  FSEL R8, R24, -INF , !P1 ;  /* 0xff80000018087808 */ /* 0x000fe20004800000 */
[C---:B------:R-:W-:Y:S01]  /*14f90*/  HMMA.16816.F32 R60, R12.reuse, R10, R60 ;  /* 0x0000000a0c3c723c */ /* 0x040fe2000000183c */
[----:B------:R-:W-:Y:S01]  /*14fa0*/  FFMA.FTZ R24, -R0, R64, R25 ;  /* 0x0000004000187223 */ /* 0x000fe20000010119 */
[----:B------:R-:W-:Y:S01]  /*14fb0*/  IABS R9, R29 ;  /* 0x0000001d00097213 */ /* 0x000fe20000000000 */
[C---:B------:R-:W-:Y:S01]  /*14fc0*/  IMAD.IADD R25, R82.reuse, 0x1, -R95 ;  /* 0x0000000152197824 */ /* 0x040fe200078e0a5f */
[----:B------:R-:W-:Y:S02]  /*14fd0*/  FSEL R29, R81, -INF , !P1 ;  /* 0xff800000511d7808 */ /* 0x000fe40004800000 */
[----:B------:R1:W2:Y:S01]  /*14fe0*/  I2F R27, R9 ;  /* 0x00000009001b7306 */ /* 0x0002a20000201400 */
[----:B------:R-:W-:Y:S01]  /*14ff0*/  IMAD.IADD R11, R82, 0x1, -R93 ;  /* 0x00000001520b7824 */ /* 0x000fe200078e0a5d */
[----:B----4-:R-:W-:Y:S01]  /*15000*/  HMMA.16816.F32 R76, R12, R32, R76 ;  /* 0x000000200c4c723c */ /* 0x010fe2000000184c */
[----:B------:R-:W-:-:S02]  /*15010*/  IABS R10, R25 ;  /* 0x00000019000a7213 */ /* 0x000fc40000000000 */
[----:B------:R-:W-:Y:S02]  /*15020*/  FSEL R24, R24, -INF , !P0 ;  /* 0xff80000018187808 */ /* 0x000fe40004000000 */
[----:B------:R-:W-:Y:S01]  /*15030*/  IABS R11, R11 ;  /* 0x0000000b000b7213 */ /* 0x000fe20000000000 */
[----:B------:R-:W-:Y:S01]  /*15040*/  IMAD.MOV.U32 R38, RZ, RZ, R10 ;  /* 0x000000ffff267224 */ /* 0x000fe200078e000a */
[----:B------:R-:W-:Y:S01]  /*15050*/  FSEL R25, R44, -INF , !P0 ;  /* 0xff8000002c197808 */ /* 0x000fe20004000000 */
[----:B------:R-:W-:Y:S01]  /*15060*/  HMMA.16816.F32 R68, R12, R34, R68 ;  /* 0x000000220c44723c */ /* 0x000fe20000001844 */
[----:B------:R-:W-:Y:S01]  /*15070*/  IMAD.IADD R32, R82, 0x1, -R49 ;  /* 0x0000000152207824 */ /* 0x000fe200078e0a31 */
[-C--:B------:R-:W-:Y:S01]  /*15080*/  ISETP.GE.AND P1, PT, R99, R138.reuse, PT ;  /* 0x0000008a6300720c */ /* 0x080fe20003f26270 */
[----:B------:R-:W-:Y:S01]  /*15090*/  IMAD.MOV.U32 R33, RZ, RZ, R11 ;  /* 0x000000ffff217224 */ /* 0x000fe200078e000b */
[----:B------:R-:W-:Y:S01]  /*150a0*/  ISETP.GE.AND P0, PT, R97, R138, PT ;  /* 0x0000008a6100720c */ /* 0x000fe20003f06270 */
[----:B------:R-:W-:Y:S01]  /*150b0*/  FFMA.FTZ R10, -R0, R65, R20 ;  /* 0x00000041000a7223 */ /* 0x000fe20000010114 */
[----:B------:R-:W-:Y:S01]  /*150c0*/  IABS R11, R32 ;  /* 0x00000020000b7213 */ /* 0x000fe20000000000 */
[C---:B------:R-:W-:Y:S01]  /*150d0*/  IMAD.IADD R13, R82.reuse, 0x1, -R109 ;  /* 0x00000001520d7824 */ /* 0x040fe200078e0a6d */
[----:B------:R-:W4:Y:S01]  /*150e0*/  I2F R20, R38 ;  /* 0x0000002600147306 */ /* 0x000f220000201400 */
[----:B------:R-:W-:Y:S01]  /*150f0*/  IMAD.IADD R82, R82, 0x1, -R113 ;  /* 0x0000000152527824 */ /* 0x000fe200078e0a71 */
[----:B------:R-:W-:Y:S01]  /*15100*/  FSEL R10, R10, -INF , !P6 ;  /* 0xff8000000a0a7808 */ /* 0x000fe20007000000 */
[C---:B------:R-:W-:Y:S01]  /*15110*/  FFMA.FTZ R18, -R0.reuse, R7, R18 ;  /* 0x0000000700127223 */ /* 0x040fe20000010112 */
[----:B------:R-:W-:Y:S01]  /*15120*/  IABS R14, R13 ;  /* 0x0000000d000e7213 */ /* 0x000fe20000000000 */
[C---:B------:R-:W-:Y:S01]  /*15130*/  FFMA.FTZ R12, -R0.reuse, R59, R21 ;  /* 0x0000003b000c7223 */ /* 0x040fe20000010115 */
[----:B------:R-:W-:Y:S01]  /*15140*/  IABS R82, R82 ;  /* 0x0000005200527213 */ /* 0x000fe20000000000 */
[C---:B------:R-:W-:Y:S01]  /*15150*/  FFMA.FTZ R16, -R0.reuse, R67, R16 ;  /* 0x0000004300107223 */ /* 0x040fe20000010110 */
[----:B------:R-:W5:Y:S01]  /*15160*/  I2F R33, R33 ;  /* 0x0000002100217306 */ /* 0x000f620000201400 */
[----:B------:R-:W-:Y:S01]  /*15170*/  FFMA.FTZ R17, -R0, R72, R17 ;  /* 0x0000004800117223 */ /* 0x000fe20000010111 */
[----:B-1----:R-:W-:Y:S01]  /*15180*/  FSEL R9, R22, -INF , !P6 ;  /* 0xff80000016097808 */ /* 0x002fe20007000000 */
[----:B------:R-:W-:Y:S01]  /*15190*/  FFMA.FTZ R60, -R0, R87, R60 ;  /* 0x00000057003c7223 */ /* 0x000fe2000001013c */
[----:B------:R-:W-:Y:S01]  /*151a0*/  FSEL R12, R12, -INF , !P5 ;  /* 0xff8000000c0c7808 */ /* 0x000fe20006800000 */
[----:B---3--:R-:W-:Y:S01]  /*151b0*/  FFMA.FTZ R19, -R0, R26, R19 ;  /* 0x0000001a00137223 */ /* 0x008fe20000010113 */
[----:B------:R-:W-:Y:S01]  /*151c0*/  FSEL R174, R16, -INF , !P2 ;  /* 0xff80000010ae7808 */ /* 0x000fe20005000000 */
[----:B--2---:R-:W-:Y:S01]  /*151d0*/  FFMA.FTZ R27, -R0, R27, R62 ;  /* 0x0000001b001b7223 */ /* 0x004fe2000001013e */
[----:B------:R1:W2:Y:S01]  /*151e0*/  I2F R13, R11 ;  /* 0x0000000b000d7306 */ /* 0x0002a20000201400 */
[----:B------:R-:W-:Y:S01]  /*151f0*/  FSEL R169, R18, -INF , !P2 ;  /* 0xff80000012a97808 */ /* 0x000fe20005000000 */
[C---:B------:R-:W-:Y:S01]  /*15200*/  FFMA.FTZ R48, -R0.reuse, R48, R61 ;  /* 0x0000003000307223 */ /* 0x040fe2000001013d */
[----:B------:R-:W-:Y:S01]  /*15210*/  FSEL R166, R17, -INF , !P1 ;  /* 0xff80000011a67808 */ /* 0x000fe20004800000 */
[C---:B------:R-:W-:Y:S01]  /*15220*/  FFMA.FTZ R51, -R0.reuse, R51, R76 ;  /* 0x0000003300337223 */ /* 0x040fe2000001014c */
[----:B------:R-:W-:Y:S01]  /*15230*/  FSEL R179, R19, -INF , !P1 ;  /* 0xff80000013b37808 */ /* 0x000fe20004800000 */
[----:B------:R-:W-:Y:S01]  /*15240*/  FFMA.FTZ R50, -R0, R50, R77 ;  /* 0x0000003200327223 */ /* 0x000fe2000001014d */
[----:B------:R-:W-:Y:S01]  /*15250*/  FSEL R172, R60, -INF , !P0 ;  /* 0xff8000003cac7808 */ /* 0x000fe20004000000 */
[----:B------:R-:W3:Y:S01]  /*15260*/  I2F R7, R14 ;  /* 0x0000000e00077306 */ /* 0x000ee20000201400 */
[----:B------:R-:W-:Y:S01]  /*15270*/  FSEL R173, R27, -INF , !P0 ;  /* 0xff8000001bad7808 */ /* 0x000fe20004000000 */
[C---:B------:R-:W-:Y:S01]  /*15280*/  FFMA.FTZ R68, -R0.reuse, R115, R68 ;  /* 0x0000007300447223 */ /* 0x040fe20000010144 */
[----:B------:R-:W-:Y:S01]  /*15290*/  ISETP.GE.AND P6, PT, R95, R138, PT ;  /* 0x0000008a5f00720c */ /* 0x000fe20003fc6270 */
[C---:B------:R-:W-:Y:S01]  /*152a0*/  FFMA.FTZ R69, -R0.reuse, R80, R69 ;  /* 0x0000005000457223 */ /* 0x040fe20000010145 */
[----:B------:R-:W-:Y:S01]  /*152b0*/  ISETP.GE.AND P2, PT, R49, R138, PT ;  /* 0x0000008a3100720c */ /* 0x000fe20003f46270 */
[C---:B----4-:R-:W-:Y:S01]  /*152c0*/  FFMA.FTZ R20, -R0.reuse, R20, R63 ;  /* 0x0000001400147223 */ /* 0x050fe2000001013f */
[-C--:B------:R-:W-:Y:S01]  /*152d0*/  ISETP.GE.AND P1, PT, R109, R138.reuse, PT ;  /* 0x0000008a6d00720c */ /* 0x080fe20003f26270 */
[----:B------:R-:W4:Y:S01]  /*152e0*/  I2F R15, R82 ;  /* 0x00000052000f7306 */ /* 0x000f220000201400 */
[----:B-1----:R-:W-:Y:S01]  /*152f0*/  FSEL R11, R23, -INF , !P5 ;  /* 0xff800000170b7808 */ /* 0x002fe20006800000 */
[C---:B-----5:R-:W-:Y:S01]  /*15300*/  FFMA.FTZ R33, -R0.reuse, R33, R78 ;  /* 0x0000002100217223 */ /* 0x060fe2000001014e */
[-C--:B------:R-:W-:Y:S01]  /*15310*/  ISETP.GE.AND P5, PT, R93, R138.reuse, PT ;  /* 0x0000008a5d00720c */ /* 0x080fe20003fa6270 */
[----:B--2---:R-:W-:Y:S01]  /*15320*/  FFMA.FTZ R13, -R0, R13, R79 ;  /* 0x0000000d000d7223 */ /* 0x004fe2000001014f */
[----:B------:R-:W-:-:S02]  /*15330*/  ISETP.GE.AND P0, PT, R113, R138, PT ;  /* 0x0000008a7100720c */ /* 0x000fc40003f06270 */
[----:B------:R-:W-:Y:S01]  /*15340*/  FSEL R168, R48, -INF , !P6 ;  /* 0xff80000030a87808 */ /* 0x000fe20007000000 */
[----:B---3--:R-:W-:Y:S01]  /*15350*/  FFMA.FTZ R7, -R0, R7, R70 ;  /* 0x0000000700077223 */ /* 0x008fe20000010146 */
[----:B------:R-:W-:Y:S02]  /*15360*/  FSEL R177, R20, -INF , !P6 ;  /* 0xff80000014b17808 */ /* 0x000fe40007000000 */
[----:B------:R-:W-:Y:S02]  /*15370*/  FSEL R178, R51, -INF , !P5 ;  /* 0xff80000033b27808 */ /* 0x000fe40006800000 */
[----:B------:R-:W-:Y:S02]  /*15380*/  FSEL R171, R33, -INF , !P5 ;  /* 0xff80000021ab7808 */ /* 0x000fe40006800000 */
[----:B------:R-:W-:Y:S01]  /*15390*/  FSEL R176, R50, -INF , !P2 ;  /* 0xff80000032b07808 */ /* 0x000fe20005000000 */
[----:B----4-:R-:W-:Y:S01]  /*153a0*/  FFMA.FTZ R15, -R0, R15, R71 ;  /* 0x0000000f000f7223 */ /* 0x010fe20000010147 */
[----:B------:R-:W-:-:S02]  /*153b0*/  FSEL R147, R13, -INF , !P2 ;  /* 0xff8000000d937808 */ /* 0x000fc40005000000 */
[----:B------:R-:W-:Y:S02]  /*153c0*/  FSEL R146, R68, -INF , !P1 ;  /* 0xff80000044927808 */ /* 0x000fe40004800000 */
        /* <DEDUP_REMOVED lines=36> */
[----:B------:R-:W-:-:S02]  /*15610*/  ISETP.NE.AND P1, PT, RZ, c[0x0][0x2d0], PT ;  /* 0x0000b400ff007a0c */ /* 0x000fc40003f25270 */
[----:B------:R-:W-:-:S05]  /*15620*/  LOP3.LUT R7, RZ, c[0x0][0x2d0], RZ, 0x33, !PT ;  /* 0x0000b400ff077a12 */ /* 0x000fca00078e33ff */
        /* <DEDUP_REMOVED lines=10> */
[----:B------:R-:W-:Y:S01]  /*156d0*/  MOV R14, 0x40 ;  /* 0x00000040000e7802 */ /* 0x000fe20000000f00 */
[----:B------:R-:W-:-:S04]  /*156e0*/  IMAD.IADD R3, R3, 0x1, -R7 ;  /* 0x0000000103037824 */ /* 0x000fc800078e0a07 */
        /* <DEDUP_REMOVED lines=12> */
[----:B------:R-:W-:Y:S05]  /*157b0*/  BRA `(.L_x_4020) ;  /* 0x0000003000007947 */ /* 0x000fea0003800000 */
.L_x_4019:
[----:B------:R-:W-:-:S05]  /*157c0*/  IMAD.MOV.U32 R20, RZ, RZ, c[0x0][0x198] ;  /* 0x00006600ff147624 */ /* 0x000fca00078e00ff */
[----:B------:R-:W-:-:S04]  /*157d0*/  LEA R20, -R20, RZ, 0x6 ;  /* 0x000000ff14147211 */ /* 0x000fc800078e31ff */
[----:B------:R-:W-:Y:S02]  /*157e0*/  SHF.R.S32.HI R7, RZ, 0x1f, R20 ;  /* 0x0000001fff077819 */ /* 0x000fe40000011414 */
.L_x_4020:
[C---:B------:R-:W-:Y:S02]  /*157f0*/  LOP3.LUT P2, RZ, R40.reuse, 0x2, RZ, 0xc0, !PT ;  /* 0x0000000228ff7812 */ /* 0x040fe4000784c0ff */
[----:B------:R-:W-:Y:S02]  /*15800*/  LOP3.LUT P1, RZ, R40, 0x4, RZ, 0xc0, !PT ;  /* 0x0000000428ff7812 */ /* 0x000fe4000782c0ff */
[----:B------:R-:W-:Y:S02]  /*15810*/  IADD3 R3, P5, R20, R154, RZ ;  /* 0x0000009a14037210 */ /* 0x000fe40007fbe0ff */
[----:B------:R-:W-:Y:S02]  /*15820*/  LOP3.LUT P6, RZ, R40, 0x1, RZ, 0xc0, !PT ;  /* 0x0000000128ff7812 */ /* 0x000fe400078cc0ff */
[----:B------:R-:W-:Y:S01]  /*15830*/  LEA R16, P0, R20, R208, 0x1 ;  /* 0x000000d014107211 */ /* 0x000fe200078008ff */
[----:B------:R-:W-:-:S03]  /*15840*/  IMAD.X R14, R7, 0x1, R157, P5 ;  /* 0x00000001070e7824 */ /* 0x000fc600028e069d */
[C---:B------:R-:W-:Y:S02]  /*15850*/  LEA.HI.X R17, R20.reuse, R209, R7, 0x1, P0 ;  /* 0x000000d114117211 */ /* 0x040fe400000f0c07 */
        /* <DEDUP_REMOVED lines=12> */
[----:B------:R-:W-:Y:S01]  /*15920*/  @P6 LEA R22, P5, R13, R208, 0x1 ;  /* 0x000000d00d166211 */ /* 0x000fe200078a08ff */
        /* <DEDUP_REMOVED lines=8> */
[-C--:B------:R-:W-:Y:S01]  /*159b0*/  @P1 IADD3 R3, P0, R13, R154.reuse, RZ ;  /* 0x0000009a0d031210 */ /* 0x080fe20007f1e0ff */
        /* <DEDUP_REMOVED lines=16> */
[C---:B------:R-:W-:Y:S01]  /*15ac0*/  @P6 LEA R44, P5, R13.reuse, R208, 0x1 ;  /* 0x000000d00d2c6211 */ /* 0x040fe200078a08ff */
[----:B------:R1:W-:Y:S02]  /*15ad0*/  @!P6 STS.128 [R205+0x6800], RZ ;  /* 0x006800ffcd00e388 */ /* 0x0003e40000000c00 */
[----:B------:R-:W-:Y:S01]  /*15ae0*/  @P2 IMAD.X R7, R156, 0x1, R157, P0 ;  /* 0x000000019c072824 */ /* 0x000fe200000e069d */
[C---:B------:R-:W-:Y:S01]  /*15af0*/  @P2 LEA R34, P0, R14.reuse, c[0x0][0x168], 0x1 ;  /* 0x00005a000e222a11 */ /* 0x040fe200078008ff */
        /* <DEDUP_REMOVED lines=9> */
[C---:B------:R-:W-:Y:S01]  /*15b90*/  @P1 IMAD.X R14, R156.reuse, 0x1, R157, P5 ;  /* 0x000000019c0e1824 */ /* 0x040fe200028e069d */
[----:B------:R-:W-:Y:S01]  /*15ba0*/  @P1 LEA R46, P5, R3, c[0x0][0x168], 0x1 ;  /* 0x00005a00032e1a11 */ /* 0x000fe200078a08ff */
[----:B------:R-:W-:Y:S01]  /*15bb0*/  @!PT LDS RZ, [RZ] ;  /* 0x00000000fffff984 */ /* 0x000fe20000000800 */
[----:B------:R-:W-:Y:S01]  /*15bc0*/  @!PT LDS RZ, [RZ] ;  /* 0x00000000fffff984 */ /* 0x000fe20000000800 */
[----:B------:R-:W-:Y:S01]  /*15bd0*/  @!PT LDS RZ, [RZ] ;  /* 0x00000000fffff984 */ /* 0x000fe20000000800 */
[----:B------:R1:W-:Y:S02]  /*15be0*/  @P1 LDGSTS.E.BYPASS.LTC128B.128 [R205+0xa800], [R32.64+0x100] ;  /* 0x0a80010020cd1fae */ /* 0x0003e4000b901d46 */
[----:B------:R-:W-:Y:S01]  /*15bf0*/  IMAD.X R156, R156, 0x1, R56, P0 ;  /* 0x000000019c9c7824 */ /* 0x000fe200000e0638 */
[----:B------:R-:W-:Y:S01]  /*15c00*/  @P6 LEA R48, P0, R13, R208, 0x1 ;  /* 0x000000d00d306211 */ /* 0x000fe200078008ff */
        /* <DEDUP_REMOVED lines=11> */
[C-C-:B------:R-:W-:Y:S01]  /*15cc0*/  @P2 IMAD.X R14, R156.reuse, 0x1, R157.reuse, P5 ;  /* 0x000000019c0e2824 */ /* 0x140fe200028e069d */
        /* <DEDUP_REMOVED lines=32> */
.L_x_4018:
        /* <DEDUP_REMOVED lines=64> */
[--C-:B------:R-:W-:Y:S01]  /*162d0*/  FFMA.FTZ R160, R4, c[0x0][0x23c], -R170.reuse ;  /* 0x00008f0004a07a23 */ /* 0x100fe200000108aa */
[----:B------:R-:W-:Y:S01]  /*162e0*/  MUFU.EX2 R157, R157 ;  /* 0x0000009d009d7308 */ /* 0x000fe20000000800 */
[----:B------:R-:W1:Y:S01]  /*162f0*/  LDSM.16.MT88.4 R4, [R194+0xc000] ;  /* 0x00c00000c204783b */ /* 0x000e620000004200 */
[----:B------:R-:W-:Y:S02]  /*16300*/  FFMA.FTZ R155, R28, c[0x0][0x23c], -R175 ;  /* 0x00008f001c9b7a23 */ /* 0x000fe400000108af */
[--C-:B------:R-:W-:Y:S01]  /*16310*/  FFMA.FTZ R159, R37, c[0x0][0x23c], -R170.reuse ;  /* 0x00008f00259f7a23 */ /* 0x100fe200000108aa */
[----:B------:R-:W-:Y:S01]  /*16320*/  LDSM.16.MT88.4 R32, [R193+0xc800] ;  /* 0x00c80000c120783b */ /* 0x000fe20000004200 */
[----:B------:R-:W-:-:S02]  /*16330*/  FFMA.FTZ R162, R39, c[0x0][0x23c], -R170 ;  /* 0x00008f0027a27a23 */ /* 0x000fc400000108aa */
[--C-:B------:R-:W-:Y:S01]  /*16340*/  FFMA.FTZ R153, R31, c[0x0][0x23c], -R170.reuse ;  /* 0x00008f001f997a23 */ /* 0x100fe200000108aa */
[----:B------:R-:W2:Y:S01]  /*16350*/  MUFU.EX2 R158, R158 ;  /* 0x0000009e009e7308 */ /* 0x000ea20000000800 */
[--C-:B------:R-:W-:Y:S02]  /*16360*/  FFMA.FTZ R156, R8, c[0x0][0x23c], -R175.reuse ;  /* 0x00008f00089c7a23 */ /* 0x100fe400000108af */
[--C-:B------:R-:W-:Y:S02]  /*16370*/  FFMA.FTZ R150, R10, c[0x0][0x23c], -R175.reuse ;  /* 0x00008f000a967a23 */ /* 0x100fe400000108af */
[--C-:B------:R-:W-:Y:S02]  /*16380*/  FFMA.FTZ R148, R9, c[0x0][0x23c], -R170.reuse ;  /* 0x00008f0009947a23 */ /* 0x100fe400000108aa */
[----:B------:R-:W-:Y:S01]  /*16390*/  FFMA.FTZ R3, R11, c[0x0][0x23c], -R170 ;  /* 0x00008f000b037a23 */ /* 0x000fe200000108aa */
[----:B------:R-:W-:Y:S01]  /*163a0*/  MUFU.EX2 R155, R155 ;  /* 0x0000009b009b7308 */ /* 0x000fe20000000800 */
[----:B------:R-:W-:Y:S01]  /*163b0*/  LDSM.16.MT88.4 R8, [R196+0xe800] ;  /* 0x00e80000c408783b */ /* 0x000fe20000004200 */
[----:B------:R-:W-:-:S02]  /*163c0*/  FFMA.FTZ R151, R24, c[0x0][0x23c], -R175 ;  /* 0x00008f0018977a23 */ /* 0x000fc400000108af */
[--C-:B------:R-:W-:Y:S02]  /*163d0*/  FFMA.FTZ R139, R12, c[0x0][0x23c], -R175.reuse ;  /* 0x00008f000c8b7a23 */ /* 0x100fe400000108af */
[--C-:B------:R-:W-:Y:S01]  /*163e0*/  FFMA.FTZ R154, R29, c[0x0][0x23c], -R170.reuse ;  /* 0x00008f001d9a7a23 */ /* 0x100fe200000108aa */
[----:B------:R-:W-:Y:S01]  /*163f0*/  LDSM.16.MT88.4 R12, [R192+0xe800] ;  /* 0x00e80000c00c783b */ /* 0x000fe20000004200 */
[----:B------:R-:W3:Y:S01]  /*16400*/  MUFU.EX2 R152, R152 ;  /* 0x0000009800987308 */ /* 0x000ee20000000800 */
[----:B--2---:R-:W-:Y:S01]  /*16410*/  F2FP.PACK_AB R112, R157, R158 ;  /* 0x0000009e9d70723e */ /* 0x004fe200000000ff */
[----:B------:R-:W-:Y:S01]  /*16420*/  FFMA.FTZ R149, R25, c[0x0][0x23c], -R170 ;  /* 0x00008f0019957a23 */ /* 0x000fe200000108aa */
[----:B------:R-:W-:Y:S01]  /*16430*/  LDSM.16.MT88.4 R28, [R192+0xc800] ;  /* 0x00c80000c01c783b */ /* 0x000fe20000004200 */
[--C-:B------:R-:W-:Y:S02]  /*16440*/  FFMA.FTZ R161, R174, c[0x0][0x23c], -R175.reuse ;  /* 0x00008f00aea17a23 */ /* 0x100fe400000108af */
[--C-:B------:R-:W-:Y:S01]  /*16450*/  FFMA.FTZ R163, R172, c[0x0][0x23c], -R175.reuse ;  /* 0x00008f00aca37a23 */ /* 0x100fe200000108af */
[----:B------:R-:W-:Y:S01]  /*16460*/  LDSM.16.MT88.4 R24, [R194+0xe800] ;  /* 0x00e80000c218783b */ /* 0x000fe20000004200 */
[----:B------:R-:W-:Y:S01]  /*16470*/  MUFU.EX2 R159, R159 ;  /* 0x0000009f009f7308 */ /* 0x000fe20000000800 */
[----:B------:R-:W-:-:S02]  /*16480*/  FFMA.FTZ R166, R166, c[0x0][0x23c], -R175 ;  /* 0x00008f00a6a67a23 */ /* 0x000fc400000108af */
[--C-:B------:R-:W-:Y:S02]  /*16490*/  FFMA.FTZ R168, R168, c[0x0][0x23c], -R175.reuse ;  /* 0x00008f00a8a87a23 */ /* 0x100fe400000108af */
[--C-:B------:R-:W-:Y:S02]  /*164a0*/  FFMA.FTZ R169, R169, c[0x0][0x23c], -R170.reuse ;  /* 0x00008f00a9a97a23 */ /* 0x100fe400000108aa */
[--C-:B------:R-:W-:Y:S01]  /*164b0*/  FFMA.FTZ R172, R179, c[0x0][0x23c], -R170.reuse ;  /* 0x00008f00b3ac7a23 */ /* 0x100fe200000108aa */
[----:B------:R-:W2:Y:S01]  /*164c0*/  MUFU.EX2 R160, R160 ;  /* 0x000000a000a07308 */ /* 0x000ea20000000800 */
[----:B---3--:R-:W-:Y:S01]  /*164d0*/  F2FP.PACK_AB R114, R152, R155 ;  /* 0x0000009b9872723e */ /* 0x008fe200000000ff */
[--C-:B------:R-:W-:Y:S02]  /*164e0*/  FFMA.FTZ R173, R173, c[0x0][0x23c], -R170.reuse ;  /* 0x00008f00adad7a23 */ /* 0x100fe400000108aa */
[----:B------:R-:W-:Y:S02]  /*164f0*/  FFMA.FTZ R174, R177, c[0x0][0x23c], -R170 ;  /* 0x00008f00b1ae7a23 */ /* 0x000fe400000108aa */
[----:B------:R-:W-:-:S02]  /*16500*/  FFMA.FTZ R177, R178, c[0x0][0x23c], -R175 ;  /* 0x00008f00b2b17a23 */ /* 0x000fc400000108af */
[----:B------:R-:W-:Y:S01]  /*16510*/  MUFU.EX2 R162, R162 ;  /* 0x000000a200a27308 */ /* 0x000fe20000000800 */
[--C-:B------:R-:W-:Y:S02]  /*16520*/  FFMA.FTZ R176, R176, c[0x0][0x23c], -R175.reuse ;  /* 0x00008f00b0b07a23 */ /* 0x100fe400000108af */
[----:B------:R-:W-:Y:S02]  /*16530*/  FFMA.FTZ R178, R146, c[0x0][0x23c], -R175 ;  /* 0x00008f0092b27a23 */ /* 0x000fe400000108af */
[--C-:B------:R-:W-:Y:S02]  /*16540*/  FFMA.FTZ R171, R171, c[0x0][0x23c], -R170.reuse ;  /* 0x00008f00abab7a23 */ /* 0x100fe400000108aa */
[--C-:B------:R-:W-:Y:S01]  /*16550*/  FFMA.FTZ R210, R147, c[0x0][0x23c], -R170.reuse ;  /* 0x00008f0093d27a23 */ /* 0x100fe200000108aa */
[----:B------:R-:W3:Y:S01]  /*16560*/  MUFU.EX2 R153, R153 ;  /* 0x0000009900997308 */ /* 0x000ee20000000800 */
        /* <DEDUP_REMOVED lines=9> */
[----:B---3--:R-:W-:-:S02]  /*16600*/  F2FP.PACK_AB R115, R153, R162 ;  /* 0x000000a29973723e */ /* 0x008fc400000000ff */
[----:B------:R-:W2:Y:S01]  /*16610*/  MUFU.EX2 R151, R151 ;  /* 0x0000009700977308 */ /* 0x000ea20000000800 */
[----:B------:R-:W-:Y:S02]  /*16620*/  FADD.FTZ R162, R162, R159 ;  /* 0x0000009fa2a27221 */ /* 0x000fe40000010000 */
[----:B------:R-:W-:Y:S02]  /*16630*/  FADD.FTZ R155, R152, R155 ;  /* 0x0000009b989b7221 */ /* 0x000fe40000010000 */
[----:B------:R-:W-:Y:S01]  /*16640*/  FADD.FTZ R153, R153, R162 ;  /* 0x000000a299997221 */ /* 0x000fe20000010000 */
[C---:B-1----:R-:W-:Y:S02]  /*16650*/  HMMA.16816.F32 R36, R112.reuse, R4, RZ ;  /* 0x000000047024723c */ /* 0x042fe400000018ff */
[----:B------:R-:W-:Y:S06]  /*16660*/  MUFU.EX2 R150, R150 ;  /* 0x0000009600967308 */ /* 0x000fec0000000800 */
[C---:B------:R-:W-:Y:S01]  /*16670*/  HMMA.16816.F32 R40, R112.reuse, R6, RZ ;  /* 0x000000067028723c */ /* 0x040fe200000018ff */
[----:B------:R-:W1:Y:S01]  /*16680*/  LDSM.16.MT88.4 R4, [R192+0x10000] ;  /* 0x01000000c004783b */ /* 0x000e620000004200 */
        /* <DEDUP_REMOVED lines=41> */
[C---:B-1----:R-:W-:Y:S07]  /*16920*/  HMMA.16816.F32 R116, R112.reuse, R4, RZ ;  /* 0x000000047074723c */ /* 0x042fee00000018ff */
        /* <DEDUP_REMOVED lines=8> */
[----:B----4-:R-:W-:Y:S01]  /*169b0*/  F2FP.PACK_AB R7, R3, R148 ;  /* 0x000000940307723e */ /* 0x010fe200000000ff */
        /* <DEDUP_REMOVED lines=40> */
[----:B-----5:R-:W-:Y:S01]  /*16c40*/  F2FP.PACK_AB R4, R166, R161 ;  /* 0x000000a1a604723e */ /* 0x020fe200000000ff */
        /* <DEDUP_REMOVED lines=87> */
[----:B------:R-:W1:Y:S01]  /*171c0*/  S2R R7, SR_TID.X ;  /* 0x0000000000077919 */ /* 0x000e620000002100 */
[----:B------:R-:W-:Y:S01]  /*171d0*/  IMAD.MOV.U32 R6, RZ, RZ, c[0x0][0x218] ;  /* 0x00008600ff067624 */ /* 0x000fe200078e00ff */
[----:B------:R-:W-:Y:S01]  /*171e0*/  IADD3 R4, R138, 0x3f, RZ ;  /* 0x0000003f8a047810 */ /* 0x000fe20007ffe0ff */
[----:B------:R-:W-:Y:S01]  /*171f0*/  ULDC UR4, c[0x0][0x1a0] ;  /* 0x0000680000047ab9 */ /* 0x000fe20000000800 */
[----:B------:R-:W-:Y:S01]  /*17200*/  IMAD.MOV.U32 R139, RZ, RZ, R136 ;  /* 0x000000ffff8b7224 */ /* 0x000fe200078e0088 */
[----:B------:R-:W-:Y:S01]  /*17210*/  ULEA UR4, -UR4, URZ, 0x6 ;  /* 0x0000003f04047291 */ /* 0x000fe2000f8e313f */
[----:B------:R-:W-:Y:S01]  /*17220*/  IADD3 R6, R6, 0x3f, RZ ;  /* 0x0000003f06067810 */ /* 0x000fe20007ffe0ff */
[----:B------:R-:W-:Y:S01]  /*17230*/  ULDC.64 UR8, c[0x0][0x118] ;  /* 0x0000460000087ab9 */ /* 0x000fe20000000a00 */
[----:B------:R-:W-:Y:S01]  /*17240*/  SHF.R.S32.HI R3, RZ, 0x1f, R4 ;  /* 0x0000001fff037819 */ /* 0x000fe20000011404 */
[----:B------:R-:W-:Y:S01]  /*17250*/  USHF.R.S32.HI UR5, URZ, 0x1f, UR4 ;  /* 0x0000001f3f057899 */ /* 0x000fe20008011404 */
[----:B------:R-:W-:Y:S01]  /*17260*/  SHF.R.S32.HI R5, RZ, 0x1f, R6 ;  /* 0x0000001fff057819 */ /* 0x000fe20000011406 */
[----:B------:R-:W-:Y:S01]  /*17270*/  IMAD.U32 R212, RZ, RZ, UR4 ;  /* 0x00000004ffd47e24 */ /* 0x000fe2000f8e00ff */
[----:B------:R-:W-:Y:S01]  /*17280*/  LEA.HI R3, R3, R4, RZ, 0x6 ;  /* 0x0000000403037211 */ /* 0x000fe200078f30ff */
[----:B------:R-:W-:Y:S01]  /*17290*/  UMOV UR6, 0x4 ;  /* 0x0000000400067882 */ /* 0x000fe20000000000 */
[----:B------:R-:W-:Y:S01]  /*172a0*/  LEA.HI R5, R5, R6, RZ, 0x6 ;  /* 0x0000000605057211 */ /* 0x000fe200078f30ff */
[----:B------:R-:W-:Y:S01]  /*172b0*/  IMAD.U32 R210, RZ, RZ, UR5 ;  /* 0x00000005ffd27e24 */ /* 0x000fe2000f8e00ff */
[----:B------:R-:W-:-:S02]  /*172c0*/  SHF.R.S32.HI R3, RZ, 0x6, R3 ;  /* 0x00000006ff037819 */ /* 0x000fc40000011403 */
[----:B------:R-:W-:-:S04]  /*172d0*/  SHF.R.S32.HI R214, RZ, 0x6, R5 ;  /* 0x00000006ffd67819 */ /* 0x000fc80000011405 */
[----:B------:R-:W-:Y:S02]  /*172e0*/  IMNMX R214, R214, R3, PT ;  /* 0x00000003d6d67217 */ /* 0x000fe40003800200 */
[----:B-1----:R-:W-:Y:S02]  /*172f0*/  LOP3.LUT R7, R7, 0x3, RZ, 0xc0, !PT ;  /* 0x0000000307077812 */ /* 0x002fe400078ec0ff */
[----:B------:R-:W-:-:S03]  /*17300*/  IADD3 R214, R214, -0x2, RZ ;  /* 0xfffffffed6d67810 */ /* 0x000fc60007ffe0ff */
[----:B------:R-:W-:Y:S02]  /*17310*/  IMAD R7, R7, -0x2, R2 ;  /* 0xfffffffe07077824 */ /* 0x000fe400078e0202 */
[----:B------:R-:W-:-:S03]  /*17320*/  IMAD.MOV.U32 R2, RZ, RZ, R137 ;  /* 0x000000ffff027224 */ /* 0x000fc600078e0089 */
[----:B------:R-:W-:Y:S02]  /*17330*/  IADD3 R213, R138, R7, -R203 ;  /* 0x000000078ad57210 */ /* 0x000fe40007ffe8cb */
.L_x_4025:
        /* <DEDUP_REMOVED lines=65> */
.L_x_4022:
[----:B------:R-:W-:Y:S01]  /*17750*/  ISETP.GE.AND P4, PT, R134, c[0x0][0x220], PT ;  /* 0x0000880086007a0c */ /* 0x000fe20003f86270 */
[----:B------:R-:W-:Y:S01]  /*17760*/  ULDC.64 UR4, c[0x0][0x1a0] ;  /* 0x0000680000047ab9 */ /* 0x000fe20000000a00 */
[CC--:B------:R-:W-:Y:S01]  /*17770*/  LEA R136, P2, R5.reuse, R164.reuse, 0x1 ;  /* 0x000000a405887211 */ /* 0x0c0fe200078408ff */
[----:B------:R-:W-:Y:S01]  /*17780*/  USHF.L.U32 UR7, UR4, 0x4, URZ ;  /* 0x0000000404077899 */ /* 0x000fe2000800063f */
[----:B------:R-:W-:Y:S01]  /*17790*/  ISETP.GE.AND P0, PT, R132, c[0x0][0x220], PT ;  /* 0x0000880084007a0c */ /* 0x000fe20003f06270 */
[----:B------:R-:W-:Y:S01]  /*177a0*/  USHF.L.U64.HI UR5, UR4, UR6, UR5 ;  /* 0x0000000604057299 */ /* 0x000fe20008010205 */
[-C--:B------:R-:W-:Y:S02]  /*177b0*/  LEA.HI.X R137, R5, R165.reuse, R4, 0x1, P2 ;  /* 0x000000a505897211 */ /* 0x080fe400010f0c04 */
[----:B------:R-:W-:Y:S02]  /*177c0*/  SEL R3, RZ, 0x3fffc, P0 ;  /* 0x0003fffcff037807 */ /* 0x000fe40000000000 */
[----:B------:R-:W-:Y:S02]  /*177d0*/  ISETP.GE.AND P0, PT, R133, c[0x0][0x220], PT ;  /* 0x0000880085007a0c */ /* 0x000fe40003f06270 */
[----:B------:R-:W-:Y:S01]  /*177e0*/  LOP3.LUT P6, RZ, R3, 0x4, RZ, 0xc0, !PT ;  /* 0x0000000403ff7812 */ /* 0x000fe200078cc0ff */
[----:B------:R-:W-:Y:S01]  /*177f0*/  @!PT LDS RZ, [RZ] ;  /* 0x00000000fffff984 */ /* 0x000fe20000000800 */
[----:B------:R-:W-:Y:S01]  /*17800*/  @!PT LDS RZ, [RZ] ;  /* 0x00000000fffff984 */ /* 0x000fe20000000800 */
[----:B------:R-:W-:Y:S01]  /*17810*/  @!PT LDS RZ, [RZ] ;  /* 0x00000000fffff984 */ /* 0x000fe20000000800 */
[----:B------:R1:W-:Y:S01]  /*17820*/  @!P4 LDGSTS.E.BYPASS.LTC128B.128 [R205+0xc000], [R136.64] ;  /* 0x0c00000088cdcfae */ /* 0x0003e2000b901d48 */
[----:B------:R-:W-:Y:S03]  /*17830*/  IADD3 R3, P1, R5, UR7, RZ ;  /* 0x0000000705037c10 */ /* 0x000fe6000ff3e0ff */
[----:B------:R-:W-:Y:S01]  /*17840*/  @P4 STS.128 [R205+0xc000], RZ ;  /* 0x00c000ffcd004388 */ /* 0x000fe20000000c00 */
[CC--:B------:R-:W-:Y:S02]  /*17850*/  @!P4 LEA R10, P5, R3.reuse, R164.reuse, 0x1 ;  /* 0x000000a4030ac211 */ /* 0x0c0fe400078a08ff */
[----:B------:R-:W-:Y:S03]  /*17860*/  IADD3.X R4, R4, UR5, RZ, P1, !PT ;  /* 0x0000000504047c10 */ /* 0x000fe60008ffe4ff */
[----:B------:R-:W-:Y:S01]  /*17870*/  @!PT LDS RZ, [RZ] ;  /* 0x00000000fffff984 */ /* 0x000fe20000000800 */
[----:B------:R-:W-:Y:S01]  /*17880*/  @!PT LDS RZ, [RZ] ;  /* 0x00000000fffff984 */ /* 0x000fe20000000800 */
[----:B------:R-:W-:Y:S01]  /*17890*/  @!PT LDS RZ, [RZ] ;  /* 0x00000000fffff984 */ /* 0x000fe20000000800 */
[----:B------:R1:W-:Y:S01]  /*178a0*/  @!P0 LDGSTS.E.BYPASS.LTC128B.128 [R205+0xe000], [R136.64+0x80] ;  /* 0x0e00008088cd8fae */ /* 0x0003e2000b901d48 */
[CCC-:B------:R-:W-:Y:S02]  /*178b0*/  @!P4 LEA.HI.X R11, R3.reuse, R165.reuse, R4.reuse, 0x1, P5 ;  /* 0x000000a5030bc211 */ /* 0x1c0fe400028f0c04 */
[CC--:B------:R-:W-:Y:S01]  /*178c0*/  @!P0 LEA R8, P2, R3.reuse, R164.reuse, 0x1 ;  /* 0x000000a403088211 */ /* 0x0c0fe200078408ff */
[----:B------:R-:W-:Y:S01]  /*178d0*/  @P0 STS.128 [R205+0xe000], RZ ;  /* 0x00e000ffcd000388 */ /* 0x000fe20000000c00 */
[CC--:B------:R-:W-:Y:S02]  /*178e0*/  @P6 LEA R6, P1, R3.reuse, R164.reuse, 0x1 ;  /* 0x000000a403066211 */ /* 0x0c0fe400078208ff */
[CCC-:B------:R-:W-:Y:S01]  /*178f0*/  @!P0 LEA.HI.X R9, R3.reuse, R165.reuse, R4.reuse, 0x1, P2 ;  /* 0x000000a503098211 */ /* 0x1c0fe200010f0c04 */
[----:B------:R-:W-:Y:S01]  /*17900*/  @!PT LDS RZ, [RZ] ;  /* 0x00000000fffff984 */ /* 0x000fe20000000800 */
[----:B------:R-:W-:Y:S01]  /*17910*/  @!PT LDS RZ, [RZ] ;  /* 0x00000000fffff984 */ /* 0x000fe20000000800 */
[----:B------:R-:W-:Y:S01]  /*17920*/  @!PT LDS RZ, [RZ] ;  /* 0x00000000fffff984 */ /* 0x000fe20000000800 */
[----:B------:R1:W-:Y:S01]  /*17930*/  @P6 LDGSTS.E.BYPASS.LTC128B.128 [R205+0x10000], [R136.64+0x100] ;  /* 0x1000010088cd6fae */ /* 0x0003e2000b901d48 */
[CC--:B------:R-:W-:Y:S02]  /*17940*/  @P6 LEA.HI.X R7, R3.reuse, R165.reuse, R4, 0x1, P1 ;  /* 0x000000a503076211 */ /* 0x0c0fe400008f0c04 */
[----:B------:R-:W-:Y:S01]  /*17950*/  IADD3 R5, P5, R3, UR7, RZ ;  /* 0x0000000703057c10 */ /* 0x000fe2000ffbe0ff */
[----:B------:R-:W-:Y:S03]  /*17960*/  @!P6 STS.128 [R205+0x10000], RZ ;  /* 0x010000ffcd00e388 */ /* 0x000fe60000000c00 */
[----:B------:R-:W-:Y:S01]  /*17970*/  IADD3.X R4, R4, UR5, RZ, P5, !PT ;  /* 0x0000000504047c10 */ /* 0x000fe2000affe4ff */
[----:B------:R-:W-:Y:S01]  /*17980*/  @!PT LDS RZ, [RZ] ;  /* 0x00000000fffff984 */ /* 0x000fe20000000800 */
[----:B------:R-:W-:Y:S01]  /*17990*/  @!PT LDS RZ, [RZ] ;  /* 0x00000000fffff984 */ /* 0x000fe20000000800 */
[----:B------:R-:W-:Y:S01]  /*179a0*/  @!PT LDS RZ, [RZ] ;  /* 0x00000000fffff984 */ /* 0x000fe20000000800 */
[----:B------:R2:W-:Y:S01]  /*179b0*/  @!P4 LDGSTS.E.BYPASS.LTC128B.128 [R205+0xc800], [R10.64] ;  /* 0x0c8000000acdcfae */ /* 0x0005e2000b901d48 */
[CC--:B------:R-:W-:Y:S02]  /*179c0*/  @!P4 LEA R16, P5, R5.reuse, R164.reuse, 0x1 ;  /* 0x000000a40510c211 */ /* 0x0c0fe400078a08ff */
[CC--:B------:R-:W-:Y:S01]  /*179d0*/  @!P0 LEA R14, P2, R5.reuse, R164.reuse, 0x1 ;  /* 0x000000a4050e8211 */ /* 0x0c0fe200078408ff */
[----:B------:R-:W-:Y:S01]  /*179e0*/  @P4 STS.128 [R205+0xc800], RZ ;  /* 0x00c800ffcd004388 */ /* 0x000fe20000000c00 */
[CCC-:B------:R-:W-:Y:S02]  /*179f0*/  @!P4 LEA.HI.X R17, R5.reuse, R165.reuse, R4.reuse, 0x1, P5 ;  /* 0x000000a50511c211 */ /* 0x1c0fe400028f0c04 */
[CCC-:B------:R-:W-:Y:S01]  /*17a00*/  @!P0 LEA.HI.X R15, R5.reuse, R165.reuse, R4.reuse, 0x1, P2 ;  /* 0x000000a5050f8211 */ /* 0x1c0fe200010f0c04 */
[----:B------:R-:W-:Y:S01]  /*17a10*/  @!PT LDS RZ, [RZ] ;  /* 0x00000000fffff984 */ /* 0x000fe20000000800 */
[----:B------:R-:W-:Y:S01]  /*17a20*/  @!PT LDS RZ, [RZ] ;  /* 0x00000000fffff984 */ /* 0x000fe20000000800 */
[----:B------:R-:W-:Y:S01]  /*17a30*/  @!PT LDS RZ, [RZ] ;  /* 0x00000000fffff984 */ /* 0x000fe20000000800 */
[----:B------:R2:W-:Y:S01]  /*17a40*/  @!P0 LDGSTS.E.BYPASS.LTC128B.128 [R205+0xe800], [R8.64+0x80] ;  /* 0x0e80008008cd8fae */ /* 0x0005e2000b901d48 */
[CC--:B------:R-:W-:Y:S02]  /*17a50*/  @P6 LEA R12, P1, R5.reuse, R164.reuse, 0x1 ;  /* 0x000000a4050c6211 */ /* 0x0c0fe400078208ff */
[C---:B------:R-:W-:Y:S01]  /*17a60*/  IADD3 R3, P5, R5.reuse, UR7, RZ ;  /* 0x0000000705037c10 */ /* 0x040fe2000ffbe0ff */
[----:B------:R-:W-:Y:S01]  /*17a70*/  @P0 STS.128 [R205+0xe800], RZ ;  /* 0x00e800ffcd000388 */ /* 0x000fe20000000c00 */
[-C--:B------:R-:W-:Y:S02]  /*17a80*/  @P6 LEA.HI.X R13, R5, R165.reuse, R4, 0x1, P1 ;  /* 0x000000a5050d6211 */ /* 0x080fe400008f0c04 */
[----:B------:R-:W-:Y:S01]  /*17a90*/  IADD3.X R4, R4, UR5, RZ, P5, !PT ;  /* 0x0000000504047c10 */ /* 0x000fe2000affe4ff */
[----:B------:R-:W-:Y:S01]  /*17aa0*/  @!PT LDS RZ, [RZ] ;  /* 0x00000000fffff984 */ /* 0x000fe20000000800 */
[----:B------:R-:W-:Y:S01]  /*17ab0*/  @!PT LDS RZ, [RZ] ;  /* 0x00000000fffff984 */ /* 0x000fe20000000800 */
[----:B------:R-:W-:Y:S01]  /*17ac0*/  @!PT LDS RZ, [RZ] ;  /* 0x00000000fffff984 */ /* 0x000fe20000000800 */
[----:B------:R3:W-:Y:S01]  /*17ad0*/  @P6 LDGSTS.E.BYPASS.LTC128B.128 [R205+0x10800], [R6.64+0x100] ;  /* 0x1080010006cd6fae */ /* 0x0007e2000b901d48 */
[CC--:B------:R-:W-:Y:S02]  /*17ae0*/  @!P4 LEA R22, P5, R3.reuse, R164.reuse, 0x1 ;  /* 0x000000a40316c211 */ /* 0x0c0fe400078a08ff */
[CC--:B------:R-:W-:Y:S01]  /*17af0*/  @!P0 LEA R20, P2, R3.reuse, R164.reuse, 0x1 ;  /* 0x000000a403148211 */ /* 0x0c0fe200078408ff */
[----:B------:R-:W-:Y:S01]  /*17b00*/  @!P6 STS.128 [R205+0x10800], RZ ;  /* 0x010800ffcd00e388 */ /* 0x000fe20000000c00 */
[CCC-:B------:R-:W-:Y:S02]  /*17b10*/  @!P4 LEA.HI.X R23, R3.reuse, R165.reuse, R4.reuse, 0x1, P5 ;  /* 0x000000a50317c211 */ /* 0x1c0fe400028f0c04 */
[CCC-:B------:R-:W-:Y:S01]  /*17b20*/  @!P0 LEA.HI.X R21, R3.reuse, R165.reuse, R4.reuse, 0x1, P2 ;  /* 0x000000a503158211 */ /* 0x1c0fe200010f0c04 */
[----:B------:R-:W-:Y:S01]  /*17b30*/  @!PT LDS RZ, [RZ] ;  /* 0x00000000fffff984 */ /* 0x000fe20000000800 */
[----:B------:R-:W-:Y:S01]  /*17b40*/  @!PT LDS RZ, [RZ] ;  /* 0x00000000fffff984 */ /* 0x000fe20000000800 */
[----:B------:R-:W-:Y:S01]  /*17b50*/  @!PT LDS RZ, [RZ] ;  /* 0x00000000fffff984 */ /* 0x000fe20000000800 */
[----:B------:R4:W-:Y:S01]  /*17b60*/  @!P4 LDGSTS.E.BYPASS.LTC128B.128 [R205+0xd000], [R16.64] ;  /* 0x0d00000010cdcfae */ /* 0x0009e2000b901d48 */
[C---:B------:R-:W-:Y:S03]  /*17b70*/  @P6 LEA R28, P1, R3.reuse, R164, 0x1 ;  /* 0x000000a4031c6211 */ /* 0x040fe600078208ff */
[----:B------:R-:W-:Y:S01]  /*17b80*/  @P4 STS.128 [R205+0xd000], RZ ;  /* 0x00d000ffcd004388 */ /* 0x000fe20000000c00 */
[----:B------:R-:W-:Y:S03]  /*17b90*/  @P6 LEA.HI.X R29, R3, R165, R4, 0x1, P1 ;  /* 0x000000a5031d6211 */ /* 0x000fe600008f0c04 */
        /* <DEDUP_REMOVED lines=27> */
[----:B--2---:R-:W3:Y:S04]  /*17d50*/  LDSM.16.M88.4 R8, [R201+0x6000] ;  /* 0x00600000c908783b */ /* 0x004ee80000000200 */
[----:B----4-:R-:W5:Y:S04]  /*17d60*/  LDSM.16.M88.4 R16, [R201+0x6800] ;  /* 0x00680000c910783b */ /* 0x010f680000000200 */
[----:B------:R-:W1:Y:S04]  /*17d70*/  LDSM.16.M88.4 R24, [R201+0x7000] ;  /* 0x00700000c918783b */ /* 0x000e680000000200 */
[----:B------:R-:W0:Y:S04]  /*17d80*/  LDGDEPBAR ;  /* 0x00000000000079af */ /* 0x000e280000000000 */
[----:B------:R-:W2:Y:S04]  /*17d90*/  LDSM.16.M88.4 R32, [R201+0x7800] ;  /* 0x00780000c920783b */ /* 0x000ea80000000200 */
[----:B------:R-:W-:Y:S04]  /*17da0*/  LDSM.16.M88.4 R144, [R200] ;  /* 0x00000000c890783b */ /* 0x000fe80000000200 */
[----:B------:R-:W4:Y:S04]  /*17db0*/  LDSM.16.M88.4 R148, [R199] ;  /* 0x00000000c794783b */ /* 0x000f280000000200 */
[----:B------:R-:W1:Y:S04]  /*17dc0*/  LDSM.16.M88.4 R152, [R191] ;  /* 0x00000000bf98783b */ /* 0x000e680000000200 */
[----:B------:R-:W1:Y:S04]  /*17dd0*/  LDSM.16.M88.4 R156, [R190] ;  /* 0x00000000be9c783b */ /* 0x000e680000000200 */
[----:B------:R-:W2:Y:S01]  /*17de0*/  LDSM.16.M88.4 R160, [R189] ;  /* 0x00000000bda0783b */ /* 0x000ea20000000200 */
[C---:B---3--:R-:W-:Y:S03]  /*17df0*/  HMMA.16816.F32 R4, R140.reuse, R8, RZ ;  /* 0x000000088c04723c */ /* 0x048fe600000018ff */
[----:B------:R-:W-:Y:S04]  /*17e00*/  LDSM.16.M88.4 R164, [R198] ;  /* 0x00000000c6a4783b */ /* 0x000fe80000000200 */
[----:B------:R-:W3:Y:S01]  /*17e10*/  LDSM.16.M88.4 R168, [R195+0x6000] ;  /* 0x00600000c3a8783b */ /* 0x000ee20000000200 */
[C---:B------:R-:W-:Y:S03]  /*17e20*/  HMMA.16816.F32 R8, R140.reuse, R10, RZ ;  /* 0x0000000a8c08723c */ /* 0x040fe600000018ff */
[----:B------:R-:W3:Y:S04]  /*17e30*/  LDSM.16.M88.4 R172, [R195+0x6800] ;  /* 0x00680000c3ac783b */ /* 0x000ee80000000200 */
[----:B------:R-:W-:Y:S01]  /*17e40*/  LDSM.16.M88.4 R176, [R195+0x7800] ;  /* 0x00780000c3b0783b */ /* 0x000fe20000000200 */
[C---:B-----5:R-:W-:Y:S08]  /*17e50*/  HMMA.16816.F32 R12, R140.reuse, R16, RZ ;  /* 0x000000108c0c723c */ /* 0x060ff000000018ff */
[C---:B------:R-:W-:Y:S08]  /*17e60*/  HMMA.16816.F32 R16, R140.reuse, R18, RZ ;  /* 0x000000128c10723c */ /* 0x040ff000000018ff */
[C---:B-1----:R-:W-:Y:S08]  /*17e70*/  HMMA.16816.F32 R20, R140.reuse, R24, RZ ;  /* 0x000000188c14723c */ /* 0x042ff000000018ff */
        /* <DEDUP_REMOVED lines=130> */
[----:B------:R-:W-:Y:S07]  /*186a0*/  HMMA.16816.F32 R32, R164, R178, R32 ;  /* 0x000000b2a420723c */ /* 0x000fee0000001820 */
[----:B------:R-:W-:Y:S01]  /*186b0*/  IMAD.MOV.U32 R164, RZ, RZ, R136 ;  /* 0x000000ffffa47224 */ /* 0x000fe200078e0088 */
[C---:B--2---:R-:W-:Y:S05]  /*186c0*/  HMMA.16816.F32 R4, R148.reuse, R152, R4 ;  /* 0x000000989404723c */ /* 0x044fea0000001804 */
[----:B------:R-:W-:Y:S03]  /*186d0*/  IMAD.MOV.U32 R165, RZ, RZ, R137 ;  /* 0x000000ffffa57224 */ /* 0x000fe600078e0089 */
        /* <DEDUP_REMOVED lines=41> */
[----:B------:R-:W-:Y:S01]  /*18970*/  @!P0 IADD3 R142, R142, 0x1, RZ ;  /* 0x000000018e8e8810 */ /* 0x000fe20007ffe0ff */
[----:B------:R-:W-:Y:S01]  /*18980*/  IMAD.MOV.U32 R136, RZ, RZ, 0x40 ;  /* 0x00000040ff887424 */ /* 0x000fe200078e00ff */
[-C--:B------:R-:W-:Y:S02]  /*18990*/  ISETP.GE.U32.AND P5, PT, R141, R3.reuse, PT ;  /* 0x000000038d00720c */ /* 0x080fe40003fa6070 */
[----:B------:R-:W-:Y:S02]  /*189a0*/  ISETP.GE.U32.AND P2, PT, R137, R3, PT ;  /* 0x000000038900720c */ /* 0x000fe40003f46070 */
[----:B------:R-:W-:Y:S02]  /*189b0*/  ISETP.GE.AND P0, PT, R143, RZ, PT ;  /* 0x000000ff8f00720c */ /* 0x000fe40003f06270 */
[----:B------:R-:W-:Y:S07]  /*189c0*/  LOP3.LUT R3, RZ, c[0x0][0x2d0], RZ, 0x33, !PT ;  /* 0x0000b400ff037a12 */ /* 0x000fee00078e33ff */
[----:B------:R-:W-:Y:S02]  /*189d0*/  @P5 IADD3 R144, R144, 0x1, RZ ;  /* 0x0000000190905810 */ /* 0x000fe40007ffe0ff */
[----:B------:R-:W-:Y:S02]  /*189e0*/  @P2 IADD3 R142, R142, 0x1, RZ ;  /* 0x000000018e8e2810 */ /* 0x000fe40007ffe0ff */
[----:B------:R-:W-:Y:S01]  /*189f0*/  ISETP.NE.AND P2, PT, RZ, c[0x0][0x2d0], PT ;  /* 0x0000b400ff007a0c */ /* 0x000fe20003f45270 */
        /* <DEDUP_REMOVED lines=24> */
.L_x_4024:
[-C--:B------:R-:W-:Y:S01]  /*18b80*/  LEA R146, P2, R137, R208.reuse, 0x1 ;  /* 0x000000d089927211 */ /* 0x080fe200078408ff */
[----:B------:R-:W-:Y:S01]  /*18b90*/  ULDC.64 UR4, c[0x0][0x198] ;  /* 0x0000660000047ab9 */ /* 0x000fe20000000a00 */
[----:B------:R-:W-:Y:S01]  /*18ba0*/  ISETP.GE.AND P0, PT, R133, c[0x0][0x220], PT ;  /* 0x0000880085007a0c */ /* 0x000fe20003f06270 */
[----:B------:R-:W-:Y:S01]  /*18bb0*/  USHF.L.U32 UR7, UR4, 0x4, URZ ;  /* 0x0000000404077899 */ /* 0x000fe2000800063f */
[CC--:B------:R-:W-:Y:S01]  /*18bc0*/  LEA.HI.X R147, R137.reuse, R209.reuse, R136, 0x1, P2 ;  /* 0x000000d189937211 */ /* 0x0c0fe200010f0c88 */
[----:B------:R-:W-:Y:S04]  /*18bd0*/  USHF.L.U64.HI UR5, UR4, UR6, UR5 ;  /* 0x0000000604057299 */ /* 0x000fe80008010205 */
[----:B------:R-:W-:Y:S01]  /*18be0*/  @!PT LDS RZ, [RZ] ;  /* 0x00000000fffff984 */ /* 0x000fe20000000800 */
[----:B------:R-:W-:Y:S01]  /*18bf0*/  @!PT LDS RZ, [RZ] ;  /* 0x00000000fffff984 */ /* 0x000fe20000000800 */
[----:B------:R-:W-:Y:S01]  /*18c00*/  @!PT LDS RZ, [RZ] ;  /* 0x00000000fffff984 */ /* 0x000fe20000000800 */
[----:B------:R1:W-:Y:S01]  /*18c10*/  @!P4 LDGSTS.E.BYPASS.LTC128B.128 [R205+0x6000], [R146.64] ;  /* 0x0600000092cdcfae */ /* 0x0003e2000b901d48 */
[----:B------:R-:W-:Y:S03]  /*18c20*/  IADD3 R3, P1, R137, UR7, RZ ;  /* 0x0000000789037c10 */ /* 0x000fe6000ff3e0ff */
[----:B------:R1:W-:Y:S01]  /*18c30*/  @P4 STS.128 [R205+0x6000], RZ ;  /* 0x006000ffcd004388 */ /* 0x0003e20000000c00 */
[CC--:B------:R-:W-:Y:S02]  /*18c40*/  @!P4 LEA R144, P5, R3.reuse, R208.reuse, 0x1 ;  /* 0x000000d00390c211 */ /* 0x0c0fe400078a08ff */
[CC--:B------:R-:W-:Y:S01]  /*18c50*/  @!P0 LEA R142, P2, R3.reuse, R208.reuse, 0x1 ;  /* 0x000000d0038e8211 */ /* 0x0c0fe200078408ff */
[----:B------:R-:W-:Y:S01]  /*18c60*/  @!PT LDS RZ, [RZ] ;  /* 0x00000000fffff984 */ /* 0x000fe20000000800 */
[----:B------:R-:W-:Y:S01]  /*18c70*/  @!PT LDS RZ, [RZ] ;  /* 0x00000000fffff984 */ /* 0x000fe20000000800 */
[----:B------:R-:W-:Y:S01]  /*18c80*/  @!PT LDS RZ, [RZ] ;  /* 0x00000000fffff984 */ /* 0x000fe20000000800 */
[----:B------:R1:W-:Y:S01]  /*18c90*/  @!P0 LDGSTS.E.BYPASS.LTC128B.128 [R205+0x8000], [R146.64+0x80] ;  /* 0x0800008092cd8fae */ /* 0x0003e2000b901d48 */
[----:B------:R-:W-:Y:S02]  /*18ca0*/  IADD3.X R136, R136, UR5, RZ, P1, !PT ;  /* 0x0000000588887c10 */ /* 0x000fe40008ffe4ff */
[CC--:B------:R-:W-:Y:S01]  /*18cb0*/  @P6 LEA R140, P1, R3.reuse, R208.reuse, 0x1 ;  /* 0x000000d0038c6211 */ /* 0x0c0fe200078208ff */
[----:B------:R1:W-:Y:S01]  /*18cc0*/  @P0 STS.128 [R205+0x8000], RZ ;  /* 0x008000ffcd000388 */ /* 0x0003e20000000c00 */
[CCC-:B------:R-:W-:Y:S02]  /*18cd0*/  @!P4 LEA.HI.X R145, R3.reuse, R209.reuse, R136.reuse, 0x1, P5 ;  /* 0x000000d10391c211 */ /* 0x1c0fe400028f0c88 */
[CCC-:B------:R-:W-:Y:S01]  /*18ce0*/  @!P0 LEA.HI.X R143, R3.reuse, R209.reuse, R136.reuse, 0x1, P2 ;  /* 0x000000d1038f8211 */ /* 0x1c0fe200010f0c88 */
[----:B------:R-:W-:Y:S01]  /*18cf0*/  @!PT LDS RZ, [RZ] ;  /* 0x00000000fffff984 */ /* 0x000fe20000000800 */
[----:B------:R-:W-:Y:S01]  /*18d00*/  @!PT LDS RZ, [RZ] ;  /* 0x00000000fffff984 */ /* 0x000fe20000000800 */
[----:B------:R-:W-:Y:S01]  /*18d10*/  @!PT LDS RZ, [RZ] ;  /* 0x00000000fffff984 */ /* 0x000fe20000000800 */
[----:B------:R1:W-:Y:S01]  /*18d20*/  @P6 LDGSTS.E.BYPASS.LTC128B.128 [R205+0xa000], [R146.64+0x100] ;  /* 0x0a00010092cd6fae */ /* 0x0003e2000b901d48 */
[CC--:B------:R-:W-:Y:S02]  /*18d30*/  @P6 LEA.HI.X R141, R3.reuse, R209.reuse, R136, 0x1, P1 ;  /* 0x000000d1038d6211 */ /* 0x0c0fe400008f0c88 */
[----:B------:R-:W-:Y:S01]  /*18d40*/  IADD3 R137, P5, R3, UR7, RZ ;  /* 0x0000000703897c10 */ /* 0x000fe2000ffbe0ff */
[----:B------:R1:W-:Y:S03]  /*18d50*/  @!P6 STS.128 [R205+0xa000], RZ ;  /* 0x00a000ffcd00e388 */ /* 0x0003e60000000c00 */
[CC--:B------:R-:W-:Y:S01]  /*18d60*/  @!P0 LEA R150, P2, R137.reuse, R208.reuse, 0x1 ;  /* 0x000000d089968211 */ /* 0x0c0fe200078408ff */
[----:B------:R-:W-:Y:S01]  /*18d70*/  @!PT LDS RZ, [RZ] ;  /* 0x00000000fffff984 */ /* 0x000fe20000000800 */
[----:B------:R-:W-:Y:S01]  /*18d80*/  @!PT LDS RZ, [RZ] ;  /* 0x00000000fffff984 */ /* 0x000fe20000000800 */
[----:B------:R-:W-:Y:S01]  /*18d90*/  @!PT LDS RZ, [RZ] ;  /* 0x00000000fffff984 */ /* 0x000fe20000000800 */
[----:B------:R1:W-:Y:S01]  /*18da0*/  @!P4 LDGSTS.E.BYPASS.LTC128B.128 [R205+0x6800], [R144.64] ;  /* 0x0680000090cdcfae */ /* 0x0003e2000b901d48 */
[CC--:B------:R-:W-:Y:S02]  /*18db0*/  @P6 LEA R148, P1, R137.reuse, R208.reuse, 0x1 ;  /* 0x000000d089946211 */ /* 0x0c0fe400078208ff */
[----:B------:R-:W-:Y:S01]  /*18dc0*/  IADD3.X R136, R136, UR5, RZ, P5, !PT ;  /* 0x0000000588887c10 */ /* 0x000fe2000affe4ff */
[----:B------:R1:W-:Y:S01]  /*18dd0*/  @P4 STS.128 [R205+0x6800], RZ ;  /* 0x006800ffcd004388 */ /* 0x0003e20000000c00 */
[CC--:B------:R-:W-:Y:S02]  /*18de0*/  @!P4 LEA R152, P5, R137.reuse, R208.reuse, 0x1 ;  /* 0x000000d08998c211 */ /* 0x0c0fe400078a08ff */
[CCC-:B------:R-:W-:Y:S01]  /*18df0*/  @!P0 LEA.HI.X R151, R137.reuse, R209.reuse, R136.reuse, 0x1, P2 ;  /* 0x000000d189978211 */ /* 0x1c0fe200010f0c88 */
[----:B------:R-:W-:Y:S01]  /*18e00*/  @!PT LDS RZ, [RZ] ;  /* 0x00000000fffff984 */ /* 0x000fe20000000800 */
[----:B------:R-:W-:Y:S01]  /*18e10*/  @!PT LDS RZ, [RZ] ;  /* 0x00000000fffff984 */ /* 0x000fe20000000800 */
[----:B------:R-:W-:Y:S01]  /*18e20*/  @!PT LDS RZ, [RZ] ;  /* 0x00000000fffff984 */ /* 0x000fe20000000800 */
[----:B------:R1:W-:Y:S01]  /*18e30*/  @!P0 LDGSTS.E.BYPASS.LTC128B.128 [R205+0x8800], [R142.64+0x80] ;  /* 0x088000808ecd8fae */ /* 0x0003e2000b901d48 */
[CCC-:B------:R-:W-:Y:S02]  /*18e40*/  @!P4 LEA.HI.X R153, R137.reuse, R209.reuse, R136.reuse, 0x1, P5 ;  /* 0x000000d18999c211 */ /* 0x1c0fe400028f0c88 */
[CC--:B------:R-:W-:Y:S01]  /*18e50*/  @P6 LEA.HI.X R149, R137.reuse, R209.reuse, R136, 0x1, P1 ;  /* 0x000000d189956211 */ /* 0x0c0fe200008f0c88 */
[----:B------:R1:W-:Y:S01]  /*18e60*/  @P0 STS.128 [R205+0x8800], RZ ;  /* 0x008800ffcd000388 */ /* 0x0003e20000000c00 */
[----:B------:R-:W-:Y:S03]  /*18e70*/  IADD3 R3, P5, R137, UR7, RZ ;  /* 0x0000000789037c10 */ /* 0x000fe6000ffbe0ff */
[----:B------:R-:W-:Y:S01]  /*18e80*/  @!PT LDS RZ, [RZ] ;  /* 0x00000000fffff984 */ /* 0x000fe20000000800 */
[----:B------:R-:W-:Y:S01]  /*18e90*/  @!PT LDS RZ, [RZ] ;  /* 0x00000000fffff984 */ /* 0x000fe20000000800 */
[----:B------:R-:W-:Y:S01]  /*18ea0*/  @!PT LDS RZ, [RZ] ;  /* 0x00000000fffff984 */ /* 0x000fe20000000800 */
[----:B------:R1:W-:Y:S01]  /*18eb0*/  @P6 LDGSTS.E.BYPASS.LTC128B.128 [R205+0xa800], [R140.64+0x100] ;  /* 0x0a8001008ccd6fae */ /* 0x0003e2000b901d48 */
[CC--:B------:R-:W-:Y:S02]  /*18ec0*/  @!P0 LEA R154, P2, R3.reuse, R208.reuse, 0x1 ;  /* 0x000000d0039a8211 */ /* 0x0c0fe400078408ff */
[CC--:B------:R-:W-:Y:S01]  /*18ed0*/  @P6 LEA R158, P1, R3.reuse, R208.reuse, 0x1 ;  /* 0x000000d0039e6211 */ /* 0x0c0fe200078208ff */
[----:B------:R1:W-:Y:S01]  /*18ee0*/  @!P6 STS.128 [R205+0xa800], RZ ;  /* 0x00a800ffcd00e388 */ /* 0x0003e20000000c00 */
[----:B------:R-:W-:Y:S02]  /*18ef0*/  IADD3.X R136, R136, UR5, RZ, P5, !PT ;  /* 0x0000000588887c10 */ /* 0x000fe4000affe4ff */
[C---:B------:R-:W-:Y:S01]  /*18f00*/  @!P4 LEA R156, P5, R3.reuse, R208, 0x1 ;  /* 0x000000d0039cc211 */ /* 0x040fe200078a08ff */
[----:B------:R-:W-:Y:S01]  /*18f10*/  @!PT LDS RZ, [RZ] ;  /* 0x00000000fffff984 */ /* 0x000fe20000000800 */
[----:B------:R-:W-:Y:S01]  /*18f20*/  @!PT LDS RZ, [RZ] ;  /* 0x00000000fffff984 */ /* 0x000fe20000000800 */
[----:B------:R-:W-:Y:S01]  /*18f30*/  @!PT LDS RZ, [RZ] ;  /* 0x00000000fffff984 */ /* 0x000fe20000000800 */
[----:B------:R1:W-:Y:S01]  /*18f40*/  @!P4 LDGSTS.E.BYPASS.LTC128B.128 [R205+0x7000], [R152.64] ;  /* 0x0700000098cdcfae */ /* 0x0003e2000b901d48 */
[CC--:B------:R-:W-:Y:S01]  /*18f50*/  @!P0 LEA.HI.X R155, R3.reuse, R209.reuse, R136, 0x1, P2 ;  /* 0x000000d1039b8211 */ /* 0x0c0fe200010f0c88 */
[----:B------:R-:W-:Y:S01]  /*18f60*/  IMAD.MOV.U32 R208, RZ, RZ, R146 ;  /* 0x000000ffffd07224 */ /* 0x000fe200078e0092 */
[CCC-:B------:R-:W-:Y:S01]  /*18f70*/  @!P4 LEA.HI.X R157, R3.reuse, R209.reuse, R136.reuse, 0x1, P5 ;  /* 0x000000d1039dc211 */ /* 0x1c0fe200028f0c88 */
[----:B------:R1:W-:Y:S01]  /*18f80*/  @P4 STS.128 [R205+0x7000], RZ ;  /* 0x007000ffcd004388 */ /* 0x0003e20000000c00 */
[----:B------:R-:W-:Y:S01]  /*18f90*/  @P6 LEA.HI.X R159, R3, R209, R136, 0x1, P1 ;  /* 0x000000d1039f6211 */ /* 0x000fe200008f0c88 */
[----:B------:R-:W-:Y:S02]  /*18fa0*/  IMAD.MOV.U32 R209, RZ, RZ, R147 ;  /* 0x000000ffffd17224 */ /* 0x000fe400078e0093 */
        /* <DEDUP_REMOVED lines=26> */
.L_x_4023:
        /* <DEDUP_REMOVED lines=344> */
[----:B------:R-:W5:Y:S01]  /*1a6d0*/  MUFU.EX2 R215, R215 ;  /* 0x000000d700d77308 */ /* 0x000f620000000800 */
        /* <DEDUP_REMOVED lines=17> */
[----:B------:R-:W-:Y:S02]  /*1a7f0*/  FADD.FTZ R176, R176, R175 ;  /* 0x000000afb0b07221 */ /* 0x000fe40000010000 */
[----:B-----5:R-:W-:Y:S02]  /*1a800*/  FADD.FTZ R3, R215, R2 ;  /* 0x00000002d7037221 */ /* 0x020fe40000010000 */
[----:B------:R-:W-:Y:S01]  /*1a810*/  FADD.FTZ R177, R177, R176 ;  /* 0x000000b0b1b17221 */ /* 0x000fe20000010000 */
[C---:B---3--:R-:W-:Y:S01]  /*1a820*/  F2FP.PACK_AB R119, R218.reuse, R215 ;  /* 0x000000d7da77723e */ /* 0x048fe200000000ff */
[----:B------:R-:W-:Y:S06]  /*1a830*/  FADD.FTZ R3, R218, R3 ;  /* 0x00000003da037221 */ /* 0x000fec0000010000 */
        /* <DEDUP_REMOVED lines=146> */
.L_x_4021:
        /* <DEDUP_REMOVED lines=257> */
.L_x_4026:
[----:B------:R-:W2:Y:S04]  /*1c170*/  S2R R11, SR_CTAID.Z ;  /* 0x00000000000b7919 */ /* 0x000ea80000002700 */
[----:B-1----:R-:W2:Y:S02]  /*1c180*/  S2R R4, SR_CTAID.Y ;  /* 0x0000000000047919 */ /* 0x002ea40000002600 */
[----:B--2---:R-:W-:-:S04]  /*1c190*/  IMAD R8, R4, c[0x0][0x1c0], R11 ;  /* 0x0000700004087a24 */ /* 0x004fc800078e020b */
[----:B------:R-:W-:Y:S02]  /*1c1a0*/  IMAD R8, R8, c[0x0][0x214], RZ ;  /* 0x0000850008087a24 */ /* 0x000fe400078e02ff */
.L_x_4027:
[----:B------:R-:W-:Y:S01]  /*1c1b0*/  BAR.SYNC.DEFER_BLOCKING 0x0 ;  /* 0x0000000000007b1d */ /* 0x000fe20000010000 */
[----:B------:R-:W-:Y:S01]  /*1c1c0*/  LOP3.LUT R10, R9, 0xffffffe0, RZ, 0xc0, !PT ;  /* 0xffffffe0090a7812 */ /* 0x000fe200078ec0ff */
[C---:B------:R-:W-:Y:S01]  /*1c1d0*/  IMAD.WIDE.U32 R64, R204.reuse, c[0x0][0x1e8], RZ ;  /* 0x00007a00cc407a25 */ /* 0x040fe200078e00ff */
[----:B------:R-:W-:Y:S02]  /*1c1e0*/  SHF.R.S32.HI R62, RZ, 0x1f, R7 ;  /* 0x0000001fff3e7819 */ /* 0x000fe40000011407 */
[----:B------:R-:W-:Y:S01]  /*1c1f0*/  SHF.R.S32.HI R60, RZ, 0x1f, R4 ;  /* 0x0000001fff3c7819 */ /* 0x000fe20000011404 */
[----:B------:R-:W1:Y:S01]  /*1c200*/  S2R R0, SR_TID.X ;  /* 0x0000000000007919 */ /* 0x000e620000002100 */
[----:B------:R-:W-:Y:S01]  /*1c210*/  IMAD.IADD R9, R5, 0x1, -R10 ;  /* 0x0000000105097824 */ /* 0x000fe200078e0a0a */
[----:B------:R-:W-:Y:S01]  /*1c220*/  ISETP.NE.AND P0, PT, R204, -0x1, PT ;  /* 0xffffffffcc00780c */ /* 0x000fe20003f05270 */
[----:B------:R-:W-:Y:S01]  /*1c230*/  IMAD.WIDE.U32 R66, R4, c[0x0][0x1e0], RZ ;  /* 0x0000780004427a25 */ /* 0x000fe200078e00ff */
[----:B------:R-:W-:Y:S01]  /*1c240*/  LEA.HI R62, R62, R7, RZ, 0x2 ;  /* 0x000000073e3e7211 */ /* 0x000fe200078f10ff */
[----:B------:R-:W-:Y:S01]  /*1c250*/  ULDC.64 UR4, c[0x0][0x118] ;  /* 0x0000460000047ab9 */ /* 0x000fe20000000a00 */
[----:B------:R-:W-:Y:S01]  /*1c260*/  LOP3.LUT P1, RZ, R9, 0x3, RZ, 0xc0, !PT ;  /* 0x0000000309ff7812 */ /* 0x000fe2000782c0ff */
[----:B------:R-:W-:Y:S01]  /*1c270*/  BSSY B0, `(.L_x_4028) ;  /* 0x000002a000007945 */ /* 0x000fe20003800000 */
[----:B------:R-:W-:Y:S01]  /*1c280*/  LOP3.LUT R62, R62, 0xffffffc, RZ, 0xc0, !PT ;  /* 0x0ffffffc3e3e7812 */ /* 0x000fe200078ec0ff */
[----:B------:R-:W-:-:S04]  /*1c290*/  IMAD R204, R204, c[0x0][0x1ec], R65 ;  /* 0x00007b00cccc7a24 */ /* 0x000fc800078e0241 */
        /* <DEDUP_REMOVED lines=11> */
[----:B------:R-:W-:-:S03]  /*1c350*/  IMAD R61, R60, c[0x0][0x1e0], RZ ;  /* 0x000078003c3d7a24 */ /* 0x000fc600078e02ff */
[----:B------:R2:W1:Y:S01]  /*1c360*/  LDS.128 R28, [R205+0x3000] ;  /* 0x00300000cd1c7984 */ /* 0x0004620000000c00 */
[----:B------:R-:W-:Y:S01]  /*1c370*/  SHF.R.S32.HI R9, RZ, 0x1f, R10 ;  /* 0x0000001fff097819 */ /* 0x000fe2000001140a */
[----:B------:R-:W-:Y:S01]  /*1c380*/  IMAD R61, R4, c[0x0][0x1e4], R61 ;  /* 0x00007900043d7a24 */ /* 0x000fe200078e023d */
[----:B------:R-:W-:Y:S01]  /*1c390*/  SEL R4, R66, R64, !P0 ;  /* 0x0000004042047207 */ /* 0x000fe20004000000 */
[----:B------:R2:W1:Y:S01]  /*1c3a0*/  LDS.128 R24, [R205+0x3800] ;  /* 0x00380000cd187984 */ /* 0x0004620000000c00 */
[----:B------:R-:W-:Y:S01]  /*1c3b0*/  LEA.HI R9, R9, R10, RZ, 0x2 ;  /* 0x0000000a09097211 */ /* 0x000fe200078f10ff */
[----:B------:R-:W-:Y:S02]  /*1c3c0*/  @!P0 IMAD.IADD R204, R67, 0x1, R61 ;  /* 0x0000000143cc8824 */ /* 0x000fe400078e023d */
[----:B------:R2:W1:Y:S01]  /*1c3d0*/  LDS.128 R20, [R205+0x4000] ;  /* 0x00400000cd147984 */ /* 0x0004620000000c00 */
[----:B------:R-:W-:-:S03]  /*1c3e0*/  SHF.R.S32.HI R10, RZ, 0x2, R9 ;  /* 0x00000002ff0a7819 */ /* 0x000fc60000011409 */
[----:B------:R2:W1:Y:S02]  /*1c3f0*/  LDS.128 R16, [R205+0x4800] ;  /* 0x00480000cd107984 */ /* 0x0004640000000c00 */
[----:B------:R-:W-:Y:S02]  /*1c400*/  IMAD R7, R7, 0x10, R10 ;  /* 0x0000001007077824 */ /* 0x000fe400078e020a */
        /* <DEDUP_REMOVED lines=16> */
.L_x_4029:
[----:B---34-:R-:W-:Y:S05]  /*1c510*/  BSYNC B0 ;  /* 0x0000000000007941 */ /* 0x018fea0003800000 */
.L_x_4028:
[----:B------:R-:W3:Y:S01]  /*1c520*/  S2R R2, SR_CTAID.X ;  /* 0x0000000000027919 */ /* 0x000ee20000002500 */
[----:B------:R-:W-:Y:S01]  /*1c530*/  LEA.HI R6, R6, R5, RZ, 0x3 ;  /* 0x0000000506067211 */ /* 0x000fe200078f18ff */
[----:B------:R-:W-:Y:S01]  /*1c540*/  BSSY B0, `(.L_x_4030) ;  /* 0x0000025000007945 */ /* 0x000fe20003800000 */
[----:B------:R-:W-:Y:S02]  /*1c550*/  SHF.R.S32.HI R3, RZ, 0x1f, R0 ;  /* 0x0000001fff037819 */ /* 0x000fe40000011400 */
[----:B------:R-:W-:Y:S02]  /*1c560*/  LOP3.LUT R6, R6, 0xfffffff8, RZ, 0xc0, !PT ;  /* 0xfffffff806067812 */ /* 0x000fe400078ec0ff */
[----:B------:R-:W-:-:S03]  /*1c570*/  LEA.HI R3, R3, R0, RZ, 0x3 ;  /* 0x0000000003037211 */ /* 0x000fc600078f18ff */
[----:B------:R-:W-:Y:S01]  /*1c580*/  IMAD.IADD R5, R5, 0x1, -R6 ;  /* 0x0000000105057824 */ /* 0x000fe200078e0a06 */
[----:B------:R-:W-:Y:S02]  /*1c590*/  SHF.R.S32.HI R3, RZ, 0x3, R3 ;  /* 0x00000003ff037819 */ /* 0x000fe40000011403 */
[----:B------:R-:W-:Y:S01]  /*1c5a0*/  SHF.R.S32.HI R6, RZ, 0x1f, R11 ;  /* 0x0000001fff067819 */ /* 0x000fe2000001140b */
[----:B------:R-:W-:Y:S01]  /*1c5b0*/  IMAD.SHL.U32 R8, R5, 0x8, RZ ;  /* 0x0000000805087824 */ /* 0x000fe200078e00ff */
[----:B------:R-:W-:-:S03]  /*1c5c0*/  SHF.R.S32.HI R0, RZ, 0x1f, R3 ;  /* 0x0000001fff007819 */ /* 0x000fc60000011403 */
[----:B------:R-:W-:Y:S01]  /*1c5d0*/  IMAD R6, R6, c[0x0][0x1f0], RZ ;  /* 0x00007c0006067a24 */ /* 0x000fe200078e02ff */
[----:B------:R-:W-:-:S03]  /*1c5e0*/  SHF.R.S32.HI R9, RZ, 0x1f, R8 ;  /* 0x0000001fff097819 */ /* 0x000fc60000011408 */
[----:B------:R-:W-:Y:S02]  /*1c5f0*/  IMAD R6, R11, c[0x0][0x1f4], R6 ;  /* 0x00007d000b067a24 */ /* 0x000fe400078e0206 */
[----:B---3--:R-:W-:-:S04]  /*1c600*/  IMAD.SHL.U32 R2, R2, 0x40, RZ ;  /* 0x0000004002027824 */ /* 0x008fc800078e00ff */
[----:B------:R-:W-:Y:S01]  /*1c610*/  IMAD.WIDE.U32 R60, R2, c[0x0][0x1e8], R8 ;  /* 0x00007a00023c7a25 */ /* 0x000fe200078e0008 */
[----:B------:R-:W-:-:S04]  /*1c620*/  SHF.R.S32.HI R5, RZ, 0x1f, R2 ;  /* 0x0000001fff057819 */ /* 0x000fc80000011402 */
[----:B------:R-:W-:Y:S01]  /*1c630*/  IADD3 R4, P0, R4, R60, RZ ;  /* 0x0000003c04047210 */ /* 0x000fe20007f1e0ff */
[----:B------:R-:W-:-:S04]  /*1c640*/  IMAD R5, R5, c[0x0][0x1e8], RZ ;  /* 0x00007a0005057a24 */ /* 0x000fc800078e02ff */
[----:B------:R-:W-:Y:S02]  /*1c650*/  IMAD R5, R2, c[0x0][0x1ec], R5 ;  /* 0x00007b0002057a24 */ /* 0x000fe400078e0205 */
        /* <DEDUP_REMOVED lines=19> */
.L_x_4031:
[----:B------:R-:W-:Y:S05]  /*1c790*/  BSYNC B0 ;  /* 0x0000000000007941 */ /* 0x000fea0003800000 */
.L_x_4030:
        /* <DEDUP_REMOVED lines=20> */
.L_x_4033:
[----:B------:R-:W-:Y:S05]  /*1c8e0*/  BSYNC B0 ;  /* 0x0000000000007941 */ /* 0x000fea0003800000 */
.L_x_4032:
        /* <DEDUP_REMOVED lines=20> */
.L_x_4035:
[----:B------:R-:W-:Y:S05]  /*1ca30*/  BSYNC B0 ;  /* 0x0000000000007941 */ /* 0x000fea0003800000 */
.L_x_4034:
        /* <DEDUP_REMOVED lines=21> */
.L_x_4036:
        /* <DEDUP_REMOVED lines=15> */
.L_x_7374:


//--------------------- .text._ZN5flash24flash_fwd_splitkv_kernelI23Flash_fwd_kernel_traitsILi192ELi64ELi64ELi4ELb0ELb0EN7cutlass6half_tE19Flash_kernel_traitsILi192ELi64ELi64ELi4ES3_EELb0ELb0ELb1ELb0ELb0ELb1ELb0ELb1EEEvNS_16Flash_fwd_paramsE --------------------------
	.section	.text._ZN5flash24flash_fwd_splitkv_kernelI23Flash_fwd_kernel_traitsILi192ELi64ELi64ELi4ELb0ELb0EN7cutlass6half_tE19Flash_kernel_traitsILi192ELi64ELi64ELi4ES3_EELb0ELb0ELb1ELb0ELb0ELb1ELb0ELb1EEEvNS_16Flash_fwd_paramsE,"ax",@progbits
	.sectioninfo	@"SHI_REGISTERS=243"
	.align	128
        .global         _ZN5flash24flash_fwd_splitkv_kernelI23Flash_fwd_kernel_traitsILi192ELi64ELi64ELi4ELb0ELb0EN7cutlass6half_tE19Flash_kernel_traitsILi192ELi64ELi64ELi4ES3_EELb0ELb0ELb1ELb0ELb0ELb1ELb0ELb1EEEvNS_16Flash_fwd_paramsE
        .type           _ZN5flash24flash_fwd_splitkv_kernelI23Flash_fwd_kernel_traitsILi192ELi64ELi64ELi4ELb0ELb0EN7cutlass6half_tE19Flash_kernel_traitsILi192ELi64ELi64ELi4ES3_EELb0ELb0ELb1ELb0ELb0ELb1ELb0ELb1EEEvNS_16Flash_fwd_paramsE,@function
        .size           _ZN5flash24flash_fwd_splitkv_kernelI23Flash_fwd_kernel_traitsILi192ELi64ELi64ELi4ELb0ELb0EN7cutlass6half_tE19Flash_kernel_traitsILi192ELi64ELi64ELi4ES3_EELb0ELb0ELb1ELb0ELb0ELb1ELb0ELb1EEEvNS_16Flash_fwd_paramsE,(.L_x_7375 - _ZN5flash24flash_fwd_splitkv_kernelI23Flash_fwd_kernel_traitsILi192ELi64ELi64ELi4ELb0ELb0EN7cutlass6half_tE19Flash_kernel_traitsILi192ELi64ELi64ELi4ES3_EELb0ELb0ELb1ELb0ELb0ELb1ELb0ELb1EEEvNS_16Flash_fwd_paramsE)
        .other          _ZN5flash24flash_fwd_splitkv_kernelI23Flash_fwd_kernel_traitsILi192ELi64ELi64ELi4ELb0ELb0EN7cutlass6half_tE19Flash_kernel_traitsILi192ELi64ELi64ELi4ES3_EELb0ELb0ELb1ELb0ELb0ELb1ELb0ELb1EEEvNS_16Flash_fwd_paramsE,@"STO_CUDA_ENTRY STV_DEFAULT"
_ZN5flash24flash_fwd_splitkv_kernelI23Flash_fwd_kernel_traitsILi192ELi64ELi64ELi4ELb0ELb0EN7cutlass6half_tE19Flash_kernel_traitsILi192ELi64ELi64ELi4ES3_EELb0ELb0ELb1ELb0ELb0ELb1ELb0ELb1EEEvNS_16Flash_fwd_paramsE:
.text._ZN5flash24flash_fwd_splitkv_kernelI23Flash_fwd_kernel_traitsILi192ELi64ELi64ELi4ELb0ELb0EN7cutlass6half_tE19Flash_kernel_traitsILi192ELi64ELi64ELi4ES3_EELb0ELb0ELb1ELb0ELb0ELb1ELb0ELb1EEEvNS_16Flash_fwd_paramsE:
        /* <DEDUP_REMOVED lines=36> */
.L_x_4037:
[----:B-12-4-:R-:W-:Y:S02]  /*0240*/  MOV R0, c[0x0][0x218] ;  /* 0x0000860000007a02 */ /* 0x016fe40000000f00 */
.L_x_4038:
        /* <DEDUP_REMOVED lines=73> */
.L_x_4041:
[----:B------:R-:W-:Y:S05]  /*06e0*/  BSYNC B0 ;  /* 0x0000000000007941 */ /* 0x000fea0003800000 */
.L_x_4040:
        /* <DEDUP_REMOVED lines=20> */
.L_x_4043:
[----:B------:R-:W-:Y:S05]  /*0830*/  BSYNC B0 ;  /* 0x0000000000007941 */ /* 0x000fea0003800000 */
.L_x_4042:
        /* <DEDUP_REMOVED lines=20> */
.L_x_4045:
[----:B------:R-:W-:Y:S05]  /*0980*/  BSYNC B0 ;  /* 0x0000000000007941 */ /* 0x000fea0003800000 */
.L_x_4044:
        /* <DEDUP_REMOVED lines=19> */
.L_x_4047:
[----:B------:R-:W-:Y:S05]  /*0ac0*/  BSYNC B0 ;  /* 0x0000000000007941 */ /* 0x000fea0003800000 */
.L_x_4046:
        /* <DEDUP_REMOVED lines=19> */
.L_x_4039:
        /* <DEDUP_REMOVED lines=90> */
.L_x_4048:
        /* <DEDUP_REMOVED lines=17> */
.L_x_4050:
        /* <DEDUP_REMOVED lines=51> */
.L_x_4049:
        /* <DEDUP_REMOVED lines=259> */
.L_x_4144:
        /* <DEDUP_REMOVED lines=18> */
.L_x_4053:
[----:B------:R-:W-:Y:S05]  /*2730*/  BSYNC B0 ;  /* 0x0000000000007941 */ /* 0x000fea0003800000 */
.L_x_4052:
        /* <DEDUP_REMOVED lines=18> */
.L_x_4055:
[----:B------:R-:W-:Y:S05]  /*2860*/  BSYNC B0 ;  /* 0x0000000000007941 */ /* 0x000fea0003800000 */
.L_x_4054:
        /* <DEDUP_REMOVED lines=18> */
.L_x_4057:
[----:B------:R-:W-:Y:S05]  /*2990*/  BSYNC B0 ;  /* 0x0000000000007941 */ /* 0x000fea0003800000 */
.L_x_4056:
        /* <DEDUP_REMOVED lines=18> */
.L_x_4059:
[----:B------:R-:W-:Y:S05]  /*2ac0*/  BSYNC B0 ;  /* 0x0000000000007941 */ /* 0x000fea0003800000 */
.L_x_4058:
        /* <DEDUP_REMOVED lines=66> */
.L_x_4065:
[----:B------:R-:W-:Y:S05]  /*2ef0*/  BSYNC B0 ;  /* 0x0000000000007941 */ /* 0x000fea0003800000 */
.L_x_4064:
        /* <DEDUP_REMOVED lines=55> */
.L_x_4067:
[----:B------:R-:W-:Y:S05]  /*3270*/  BSYNC B0 ;  /* 0x0000000000007941 */ /* 0x000fea0003800000 */
.L_x_4066:
        /* <DEDUP_REMOVED lines=54> */
.L_x_4063:
[----:B------:R-:W-:Y:S05]  /*35e0*/  BSYNC B1 ;  /* 0x0000000000017941 */ /* 0x000fea0003800000 */
.L_x_4062:
        /* <DEDUP_REMOVED lines=64> */
.L_x_4071:
[----:B------:R-:W-:Y:S05]  /*39f0*/  BSYNC B0 ;  /* 0x0000000000007941 */ /* 0x000fea0003800000 */
.L_x_4070:
        /* <DEDUP_REMOVED lines=57> */
.L_x_4073:
[----:B------:R-:W-:Y:S05]  /*3d90*/  BSYNC B0 ;  /* 0x0000000000007941 */ /* 0x000fea0003800000 */
.L_x_4072:
        /* <DEDUP_REMOVED lines=56> */
.L_x_4069:
[----:B------:R-:W-:Y:S05]  /*4120*/  BSYNC B1 ;  /* 0x0000000000017941 */ /* 0x000fea0003800000 */
.L_x_4068:
        /* <DEDUP_REMOVED lines=64> */
.L_x_4077:
[----:B------:R-:W-:Y:S05]  /*4530*/  BSYNC B0 ;  /* 0x0000000000007941 */ /* 0x000fea0003800000 */
.L_x_4076:
        /* <DEDUP_REMOVED lines=57> */
.L_x_4079:
[----:B------:R-:W-:Y:S05]  /*48d0*/  BSYNC B0 ;  /* 0x0000000000007941 */ /* 0x000fea0003800000 */
.L_x_4078:
        /* <DEDUP_REMOVED lines=56> */
.L_x_4075:
[----:B------:R-:W-:Y:S05]  /*4c60*/  BSYNC B1 ;  /* 0x0000000000017941 */ /* 0x000fea0003800000 */
.L_x_4074:
        /* <DEDUP_REMOVED lines=69> */
.L_x_4083:
[----:B------:R-:W-:Y:S05]  /*50c0*/  BSYNC B0 ;  /* 0x0000000000007941 */ /* 0x000fea0003800000 */
.L_x_4082:
        /* <DEDUP_REMOVED lines=57> */
.L_x_4085:
[----:B------:R-:W-:Y:S05]  /*5460*/  BSYNC B0 ;  /* 0x0000000000007941 */ /* 0x000fea0003800000 */
.L_x_4084:
        /* <DEDUP_REMOVED lines=56> */
.L_x_4081:
[----:B------:R-:W-:Y:S05]  /*57f0*/  BSYNC B1 ;  /* 0x0000000000017941 */ /* 0x000fea0003800000 */
.L_x_4080:
        /* <DEDUP_REMOVED lines=8> */
.L_x_4061:
        /* <DEDUP_REMOVED lines=95> */
.L_x_4092:
[----:B------:R-:W-:Y:S05]  /*5e70*/  BSYNC B0 ;  /* 0x0000000000007941 */ /* 0x000fea0003800000 */
.L_x_4091:
[----:B------:R-:W-:Y:S05]  /*5e80*/  MOV R129, R127 ;  /* 0x0000007f00817202 */ /* 0x000fea0000000f00 */
[----:B-----5:R2:W-:Y:S02]  /*5e90*/  STG.E.128 [R128.64], R48 ;  /* 0x0000003080007986 */ /* 0x0205e4000c101d06 */
.L_x_4090:
[----:B------:R-:W-:Y:S05]  /*5ea0*/  BSYNC B1 ;  /* 0x0000000000017941 */ /* 0x000fea0003800000 */
.L_x_4089:
        /* <DEDUP_REMOVED lines=95> */
.L_x_4096:
[----:B------:R-:W-:Y:S05]  /*64a0*/  BSYNC B0 ;  /* 0x0000000000007941 */ /* 0x000fea0003800000 */
.L_x_4095:
[----:B------:R-:W-:Y:S05]  /*64b0*/  MOV R129, R127 ;  /* 0x0000007f00817202 */ /* 0x000fea0000000f00 */
[----:B-----5:R2:W-:Y:S02]  /*64c0*/  STG.E.128 [R128.64+0x80], R48 ;  /* 0x0000803080007986 */ /* 0x0205e4000c101d06 */
.L_x_4094:
[----:B------:R-:W-:Y:S05]  /*64d0*/  BSYNC B1 ;  /* 0x0000000000017941 */ /* 0x000fea0003800000 */
.L_x_4093:
        /* <DEDUP_REMOVED lines=94> */
.L_x_4098:
[----:B------:R-:W-:Y:S05]  /*6ac0*/  BSYNC B0 ;  /* 0x0000000000007941 */ /* 0x000fea0003800000 */
.L_x_4097:
[----:B------:R-:W-:Y:S05]  /*6ad0*/  MOV R129, R127 ;  /* 0x0000007f00817202 */ /* 0x000fea0000000f00 */
[----:B-----5:R2:W-:Y:S02]  /*6ae0*/  STG.E.128 [R128.64+0x100], R48 ;  /* 0x0001003080007986 */ /* 0x0205e4000c101d06 */
.L_x_4088:
[----:B------:R-:W-:Y:S05]  /*6af0*/  BSYNC B2 ;  /* 0x0000000000027941 */ /* 0x000fea0003800000 */
.L_x_4087:
        /* <DEDUP_REMOVED lines=98> */
.L_x_4104:
[----:B------:R-:W-:Y:S05]  /*7120*/  BSYNC B0 ;  /* 0x0000000000007941 */ /* 0x000fea0003800000 */
.L_x_4103:
[C---:B------:R-:W-:Y:S04]  /*7130*/  LEA R2, P0, R57.reuse, R128, 0x1 ;  /* 0x0000008039027211 */ /* 0x040fe800078008ff */
[----:B------:R-:W-:Y:S05]  /*7140*/  LEA.HI.X R3, R57, R127, R56, 0x1, P0 ;  /* 0x0000007f39037211 */ /* 0x000fea00000f0c38 */
[----:B-----5:R4:W-:Y:S04]  /*7150*/  STG.E.128 [R2.64], R52 ;  /* 0x0000003402007986 */ /* 0x0209e8000c101d06 */
.L_x_4102:
[----:B------:R-:W-:Y:S05]  /*7160*/  BSYNC B1 ;  /* 0x0000000000017941 */ /* 0x000fea0003800000 */
.L_x_4101:
        /* <DEDUP_REMOVED lines=96> */
.L_x_4108:
[----:B------:R-:W-:Y:S05]  /*7770*/  BSYNC B0 ;  /* 0x0000000000007941 */ /* 0x000fea0003800000 */
.L_x_4107:
[C---:B------:R-:W-:Y:S04]  /*7780*/  LEA R2, P0, R100.reuse, R128, 0x1 ;  /* 0x0000008064027211 */ /* 0x040fe800078008ff */
[----:B------:R-:W-:Y:S05]  /*7790*/  LEA.HI.X R3, R100, R127, R101, 0x1, P0 ;  /* 0x0000007f64037211 */ /* 0x000fea00000f0c65 */
[----:B-----5:R4:W-:Y:S04]  /*77a0*/  STG.E.128 [R2.64], R52 ;  /* 0x0000003402007986 */ /* 0x0209e8000c101d06 */
.L_x_4106:
[----:B------:R-:W-:Y:S05]  /*77b0*/  BSYNC B1 ;  /* 0x0000000000017941 */ /* 0x000fea0003800000 */
.L_x_4105:
        /* <DEDUP_REMOVED lines=95> */
.L_x_4110:
[----:B------:R-:W-:Y:S05]  /*7db0*/  BSYNC B0 ;  /* 0x0000000000007941 */ /* 0x000fea0003800000 */
.L_x_4109:
[C---:B------:R-:W-:Y:S04]  /*7dc0*/  LEA R2, P0, R108.reuse, R128, 0x1 ;  /* 0x000000806c027211 */ /* 0x040fe800078008ff */
[----:B------:R-:W-:Y:S05]  /*7dd0*/  LEA.HI.X R3, R108, R127, R109, 0x1, P0 ;  /* 0x0000007f6c037211 */ /* 0x000fea00000f0c6d */
[----:B-----5:R4:W-:Y:S04]  /*7de0*/  STG.E.128 [R2.64], R52 ;  /* 0x0000003402007986 */ /* 0x0209e8000c101d06 */
.L_x_4100:
[----:B------:R-:W-:Y:S05]  /*7df0*/  BSYNC B2 ;  /* 0x0000000000027941 */ /* 0x000fea0003800000 */
.L_x_4099:
        /* <DEDUP_REMOVED lines=98> */
.L_x_4116:
[----:B------:R-:W-:Y:S05]  /*8420*/  BSYNC B0 ;  /* 0x0000000000007941 */ /* 0x000fea0003800000 */
.L_x_4115:
[C---:B------:R-:W-:Y:S04]  /*8430*/  LEA R2, P0, R174.reuse, R128, 0x1 ;  /* 0x00000080ae027211 */ /* 0x040fe800078008ff */
[----:B------:R-:W-:Y:S05]  /*8440*/  LEA.HI.X R3, R174, R127, R94, 0x1, P0 ;  /* 0x0000007fae037211 */ /* 0x000fea00000f0c5e */
[----:B-----5:R4:W-:Y:S04]  /*8450*/  STG.E.128 [R2.64], R52 ;  /* 0x0000003402007986 */ /* 0x0209e8000c101d06 */
.L_x_4114:
[----:B------:R-:W-:Y:S05]  /*8460*/  BSYNC B1 ;  /* 0x0000000000017941 */ /* 0x000fea0003800000 */
.L_x_4113:
        /* <DEDUP_REMOVED lines=96> */
.L_x_4120:
[----:B------:R-:W-:Y:S05]  /*8a70*/  BSYNC B0 ;  /* 0x0000000000007941 */ /* 0x000fea0003800000 */
.L_x_4119:
[C---:B------:R-:W-:Y:S04]  /*8a80*/  LEA R2, P0, R102.reuse, R128, 0x1 ;  /* 0x0000008066027211 */ /* 0x040fe800078008ff */
[----:B------:R-:W-:Y:S05]  /*8a90*/  LEA.HI.X R3, R102, R127, R103, 0x1, P0 ;  /* 0x0000007f66037211 */ /* 0x000fea00000f0c67 */
[----:B-----5:R4:W-:Y:S04]  /*8aa0*/  STG.E.128 [R2.64], R52 ;  /* 0x0000003402007986 */ /* 0x0209e8000c101d06 */
.L_x_4118:
[----:B------:R-:W-:Y:S05]  /*8ab0*/  BSYNC B1 ;  /* 0x0000000000017941 */ /* 0x000fea0003800000 */
.L_x_4117:
        /* <DEDUP_REMOVED lines=95> */
.L_x_4122:
[----:B------:R-:W-:Y:S05]  /*90b0*/  BSYNC B0 ;  /* 0x0000000000007941 */ /* 0x000fea0003800000 */
.L_x_4121:
[C---:B------:R-:W-:Y:S04]  /*90c0*/  LEA R2, P0, R110.reuse, R128, 0x1 ;  /* 0x000000806e027211 */ /* 0x040fe800078008ff */
[----:B------:R-:W-:Y:S05]  /*90d0*/  LEA.HI.X R3, R110, R127, R111, 0x1, P0 ;  /* 0x0000007f6e037211 */ /* 0x000fea00000f0c6f */
[----:B-----5:R4:W-:Y:S04]  /*90e0*/  STG.E.128 [R2.64], R52 ;  /* 0x0000003402007986 */ /* 0x0209e8000c101d06 */
.L_x_4112:
[----:B------:R-:W-:Y:S05]  /*90f0*/  BSYNC B2 ;  /* 0x0000000000027941 */ /* 0x000fea0003800000 */
.L_x_4111:
        /* <DEDUP_REMOVED lines=101> */
.L_x_4128:
[----:B------:R-:W-:Y:S05]  /*9750*/  BSYNC B0 ;  /* 0x0000000000007941 */ /* 0x000fea0003800000 */
.L_x_4127:
[C---:B------:R-:W-:Y:S01]  /*9760*/  IMAD R0, R181.reuse, c[0x0][0x19c], RZ ;  /* 0x00006700b5007a24 */ /* 0x040fe200078e02ff */
[----:B--2---:R-:W-:Y:S05]  /*9770*/  MOV R129, R127 ;  /* 0x0000007f00817202 */ /* 0x004fea0000000f00 */
[----:B------:R-:W-:Y:S05]  /*9780*/  IMAD.WIDE.U32 R2, R181, c[0x0][0x198], R128 ;  /* 0x00006600b5027a25 */ /* 0x000fea00078e0080 */
[----:B------:R-:W-:Y:S05]  /*9790*/  IADD3 R3, R3, R0, RZ ;  /* 0x0000000003037210 */ /* 0x000fea0007ffe0ff */
[----:B-----5:R2:W-:Y:S02]  /*97a0*/  STG.E.128 [R2.64], R52 ;  /* 0x0000003402007986 */ /* 0x0205e4000c101d06 */
.L_x_4126:
[----:B------:R-:W-:Y:S05]  /*97b0*/  BSYNC B1 ;  /* 0x0000000000017941 */ /* 0x000fea0003800000 */
.L_x_4125:
        /* <DEDUP_REMOVED lines=96> */
.L_x_4132:
[----:B------:R-:W-:Y:S05]  /*9dc0*/  BSYNC B0 ;  /* 0x0000000000007941 */ /* 0x000fea0003800000 */
.L_x_4131:
[C---:B------:R-:W-:Y:S04]  /*9dd0*/  LEA R2, P0, R115.reuse, R128, 0x1 ;  /* 0x0000008073027211 */ /* 0x040fe800078008ff */
[----:B------:R-:W-:Y:S05]  /*9de0*/  LEA.HI.X R3, R115, R127, R114, 0x1, P0 ;  /* 0x0000007f73037211 */ /* 0x000fea00000f0c72 */
[----:B-----5:R2:W-:Y:S04]  /*9df0*/  STG.E.128 [R2.64], R52 ;  /* 0x0000003402007986 */ /* 0x0205e8000c101d06 */
.L_x_4130:
[----:B------:R-:W-:Y:S05]  /*9e00*/  BSYNC B1 ;  /* 0x0000000000017941 */ /* 0x000fea0003800000 */
.L_x_4129:
        /* <DEDUP_REMOVED lines=95> */
.L_x_4134:
[----:B------:R-:W-:Y:S05]  /*a400*/  BSYNC B0 ;  /* 0x0000000000007941 */ /* 0x000fea0003800000 */
.L_x_4133:
[C---:B------:R-:W-:Y:S04]  /*a410*/  LEA R2, P0, R119.reuse, R128, 0x1 ;  /* 0x0000008077027211 */ /* 0x040fe800078008ff */
[----:B------:R-:W-:Y:S05]  /*a420*/  LEA.HI.X R3, R119, R127, R118, 0x1, P0 ;  /* 0x0000007f77037211 */ /* 0x000fea00000f0c76 */
[----:B-----5:R2:W-:Y:S04]  /*a430*/  STG.E.128 [R2.64], R52 ;  /* 0x0000003402007986 */ /* 0x0205e8000c101d06 */
.L_x_4124:
[----:B------:R-:W-:Y:S05]  /*a440*/  BSYNC B2 ;  /* 0x0000000000027941 */ /* 0x000fea0003800000 */
.L_x_4123:
        /* <DEDUP_REMOVED lines=8> */
.L_x_4060:
        /* <DEDUP_REMOVED lines=17> */
.L_x_4136:
[----:B------:R-:W-:Y:S05]  /*a5e0*/  BSYNC B0 ;  /* 0x0000000000007941 */ /* 0x000fea0003800000 */
.L_x_4135:
        /* <DEDUP_REMOVED lines=24> */
.L_x_4138:
[----:B------:R-:W-:Y:S05]  /*a770*/  BSYNC B0 ;  /* 0x0000000000007941 */ /* 0x000fea0003800000 */
.L_x_4137:
        /* <DEDUP_REMOVED lines=24> */
.L_x_4140:
[----:B------:R-:W-:Y:S05]  /*a900*/  BSYNC B0 ;  /* 0x0000000000007941 */ /* 0x000fea0003800000 */
.L_x_4139:
        /* <DEDUP_REMOVED lines=29> */
.L_x_4141:
[----:B------:R-:W-:Y:S05]  /*aae0*/  BSYNC B0 ;  /* 0x0000000000007941 */ /* 0x000fea0003800000 */
.L_x_4086:
        /* <DEDUP_REMOVED lines=81> */
.L_x_4142:
        /* <DEDUP_REMOVED lines=9> */
.L_x_4143:
[----:B------:R-:W-:Y:S04]  /*b090*/  IADD3 R9, R9, -0x1, RZ ;  /* 0xffffffff09097810 */ /* 0x000fe80007ffe0ff */
[----:B------:R-:W-:Y:S11]  /*b0a0*/  ISETP.GT.AND P0, PT, R9, R86, PT ;  /* 0x000000560900720c */ /* 0x000ff60003f04270 */
[----:B------:R-:W-:Y:S02]  /*b0b0*/  @!UPT UIADD3 URZ, URZ, URZ, URZ ;  /* 0x0000003f3f3ff290 */ /* 0x000fe4000fffe03f */
[----:B------:R-:W-:-:S05]  /*b0c0*/  @P0 BRA `(.L_x_4144) ;  /* 0xffff754000000947 */ /* 0x000fca000383ffff */
.L_x_4051:
        /* <DEDUP_REMOVED lines=100> */
.L_x_4153:
[----:B------:R-:W-:Y:S05]  /*b710*/  BSYNC B0 ;  /* 0x0000000000007941 */ /* 0x000fea0003800000 */
.L_x_4152:
[----:B-----5:R4:W-:Y:S02]  /*b720*/  STS.128 [R213], R20 ;  /* 0x00000014d5007388 */ /* 0x0209e40000000c00 */
.L_x_4151:
[----:B------:R-:W-:Y:S05]  /*b730*/  BSYNC B1 ;  /* 0x0000000000017941 */ /* 0x000fea0003800000 */
.L_x_4150:
        /* <DEDUP_REMOVED lines=46> */
.L_x_4157:
[----:B------:R-:W-:Y:S05]  /*ba20*/  BSYNC B0 ;  /* 0x0000000000007941 */ /* 0x000fea0003800000 */
.L_x_4156:
[----:B-----5:R1:W-:Y:S02]  /*ba30*/  STS.128 [R213+0x2000], R20 ;  /* 0x00200014d5007388 */ /* 0x0203e40000000c00 */
.L_x_4155:
[----:B------:R-:W-:Y:S05]  /*ba40*/  BSYNC B1 ;  /* 0x0000000000017941 */ /* 0x000fea0003800000 */
.L_x_4154:
        /* <DEDUP_REMOVED lines=46> */
.L_x_4159:
[----:B------:R-:W-:Y:S05]  /*bd30*/  BSYNC B0 ;  /* 0x0000000000007941 */ /* 0x000fea0003800000 */
.L_x_4158:
[----:B-----5:R4:W-:Y:S02]  /*bd40*/  STS.128 [R213+0x4000], R20 ;  /* 0x00400014d5007388 */ /* 0x0209e40000000c00 */
.L_x_4149:
[----:B------:R-:W-:Y:S05]  /*bd50*/  BSYNC B2 ;  /* 0x0000000000027941 */ /* 0x000fea0003800000 */
.L_x_4148:
        /* <DEDUP_REMOVED lines=53> */
.L_x_4165:
[----:B------:R-:W-:Y:S05]  /*c0b0*/  BSYNC B0 ;  /* 0x0000000000007941 */ /* 0x000fea0003800000 */
.L_x_4164:
[----:B-----5:R4:W-:Y:S02]  /*c0c0*/  STS.128 [R213+0x800], R20 ;  /* 0x00080014d5007388 */ /* 0x0209e40000000c00 */
.L_x_4163:
[----:B------:R-:W-:Y:S05]  /*c0d0*/  BSYNC B1 ;  /* 0x0000000000017941 */ /* 0x000fea0003800000 */
.L_x_4162:
        /* <DEDUP_REMOVED lines=47> */
.L_x_4169:
[----:B------:R-:W-:Y:S05]  /*c3d0*/  BSYNC B0 ;  /* 0x0000000000007941 */ /* 0x000fea0003800000 */
.L_x_4168:
[----:B-----5:R1:W-:Y:S02]  /*c3e0*/  STS.128 [R213+0x2800], R20 ;  /* 0x00280014d5007388 */ /* 0x0203e40000000c00 */
.L_x_4167:
[----:B------:R-:W-:Y:S05]  /*c3f0*/  BSYNC B1 ;  /* 0x0000000000017941 */ /* 0x000fea0003800000 */
.L_x_4166:
        /* <DEDUP_REMOVED lines=48> */
.L_x_4171:
[----:B------:R-:W-:Y:S05]  /*c700*/  BSYNC B0 ;  /* 0x0000000000007941 */ /* 0x000fea0003800000 */
.L_x_4170:
[----:B-----5:R4:W-:Y:S02]  /*c710*/  STS.128 [R213+0x4800], R20 ;  /* 0x00480014d5007388 */ /* 0x0209e40000000c00 */
.L_x_4161:
[----:B------:R-:W-:Y:S05]  /*c720*/  BSYNC B2 ;  /* 0x0000000000027941 */ /* 0x000fea0003800000 */
.L_x_4160:
        /* <DEDUP_REMOVED lines=54> */
.L_x_4177:
[----:B------:R-:W-:Y:S05]  /*ca90*/  BSYNC B0 ;  /* 0x0000000000007941 */ /* 0x000fea0003800000 */
.L_x_4176:
[----:B-----5:R4:W-:Y:S02]  /*caa0*/  STS.128 [R213+0x1000], R20 ;  /* 0x00100014d5007388 */ /* 0x0209e40000000c00 */
.L_x_4175:
[----:B------:R-:W-:Y:S05]  /*cab0*/  BSYNC B1 ;  /* 0x0000000000017941 */ /* 0x000fea0003800000 */
.L_x_4174:
        /* <DEDUP_REMOVED lines=48> */
.L_x_4181:
[----:B------:R-:W-:Y:S05]  /*cdc0*/  BSYNC B0 ;  /* 0x0000000000007941 */ /* 0x000fea0003800000 */
.L_x_4180:
[----:B-----5:R1:W-:Y:S02]  /*cdd0*/  STS.128 [R213+0x3000], R20 ;  /* 0x00300014d5007388 */ /* 0x0203e40000000c00 */
.L_x_4179:
[----:B------:R-:W-:Y:S05]  /*cde0*/  BSYNC B1 ;  /* 0x0000000000017941 */ /* 0x000fea0003800000 */
.L_x_4178:
        /* <DEDUP_REMOVED lines=47> */
.L_x_4183:
[----:B------:R-:W-:Y:S05]  /*d0e0*/  BSYNC B0 ;  /* 0x0000000000007941 */ /* 0x000fea0003800000 */
.L_x_4182:
[----:B-----5:R4:W-:Y:S02]  /*d0f0*/  STS.128 [R213+0x5000], R20 ;  /* 0x00500014d5007388 */ /* 0x0209e40000000c00 */
.L_x_4173:
[----:B------:R-:W-:Y:S05]  /*d100*/  BSYNC B2 ;  /* 0x0000000000027941 */ /* 0x000fea0003800000 */
.L_x_4172:
        /* <DEDUP_REMOVED lines=54> */
.L_x_4188:
[----:B------:R-:W-:Y:S05]  /*d470*/  BSYNC B0 ;  /* 0x0000000000007941 */ /* 0x000fea0003800000 */
.L_x_4187:
[----:B-----5:R4:W-:Y:S02]  /*d480*/  STS.128 [R213+0x1800], R20 ;  /* 0x00180014d5007388 */ /* 0x0209e40000000c00 */
.L_x_4186:
[----:B------:R-:W-:Y:S05]  /*d490*/  BSYNC B1 ;  /* 0x0000000000017941 */ /* 0x000fea0003800000 */
.L_x_4185:
        /* <DEDUP_REMOVED lines=49> */
.L_x_4192:
[----:B------:R-:W-:Y:S05]  /*d7b0*/  BSYNC B0 ;  /* 0x0000000000007941 */ /* 0x000fea0003800000 */
.L_x_4191:
[----:B-----5:R1:W-:Y:S02]  /*d7c0*/  STS.128 [R213+0x3800], R20 ;  /* 0x00380014d5007388 */ /* 0x0203e40000000c00 */
.L_x_4190:
[----:B------:R-:W-:Y:S05]  /*d7d0*/  BSYNC B1 ;  /* 0x0000000000017941 */ /* 0x000fea0003800000 */
.L_x_4189:
        /* <DEDUP_REMOVED lines=44> */
.L_x_4194:
[----:B------:R-:W-:Y:S05]  /*daa0*/  BSYNC B0 ;  /* 0x0000000000007941 */ /* 0x000fea0003800000 */
.L_x_4193:
[----:B-----5:R4:W-:Y:S01]  /*dab0*/  STS.128 [R213+0x5800], R20 ;  /* 0x00580014d5007388 */ /* 0x0209e20000000c00 */
[----:B------:R-:W-:Y:S05]  /*dac0*/  BRA `(.L_x_4184) ;  /* 0x00004d0000007947 */ /* 0x000fea0003800000 */
.L_x_4147:
        /* <DEDUP_REMOVED lines=92> */
.L_x_4200:
[----:B------:R-:W-:Y:S05]  /*e090*/  BSYNC B0 ;  /* 0x0000000000007941 */ /* 0x000fea0003800000 */
.L_x_4199:
[----:B-----5:R4:W-:Y:S02]  /*e0a0*/  STS.128 [R213], R24 ;  /* 0x00000018d5007388 */ /* 0x0209e40000000c00 */
.L_x_4198:
[----:B------:R-:W-:Y:S05]  /*e0b0*/  BSYNC B1 ;  /* 0x0000000000017941 */ /* 0x000fea0003800000 */
.L_x_4197:
        /* <DEDUP_REMOVED lines=89> */
.L_x_4204:
[----:B------:R-:W-:Y:S05]  /*e650*/  BSYNC B0 ;  /* 0x0000000000007941 */ /* 0x000fea0003800000 */
.L_x_4203:
[----:B-----5:R1:W-:Y:S02]  /*e660*/  STS.128 [R213+0x2000], R24 ;  /* 0x00200018d5007388 */ /* 0x0203e40000000c00 */
.L_x_4202:
[----:B------:R-:W-:Y:S05]  /*e670*/  BSYNC B1 ;  /* 0x0000000000017941 */ /* 0x000fea0003800000 */
.L_x_4201:
        /* <DEDUP_REMOVED lines=87> */
.L_x_4206:
[----:B------:R-:W-:Y:S05]  /*ebf0*/  BSYNC B0 ;  /* 0x0000000000007941 */ /* 0x000fea0003800000 */
.L_x_4205:
[----:B-----5:R4:W-:Y:S02]  /*ec00*/  STS.128 [R213+0x4000], R24 ;  /* 0x00400018d5007388 */ /* 0x0209e40000000c00 */
.L_x_4196:
[----:B------:R-:W-:Y:S05]  /*ec10*/  BSYNC B2 ;  /* 0x0000000000027941 */ /* 0x000fea0003800000 */
.L_x_4195:
        /* <DEDUP_REMOVED lines=94> */
.L_x_4212:
[----:B------:R-:W-:Y:S05]  /*f200*/  BSYNC B0 ;  /* 0x0000000000007941 */ /* 0x000fea0003800000 */
.L_x_4211:
[----:B-----5:R4:W-:Y:S02]  /*f210*/  STS.128 [R213+0x800], R24 ;  /* 0x00080018d5007388 */ /* 0x0209e40000000c00 */
.L_x_4210:
[----:B------:R-:W-:Y:S05]  /*f220*/  BSYNC B1 ;  /* 0x0000000000017941 */ /* 0x000fea0003800000 */
.L_x_4209:
        /* <DEDUP_REMOVED lines=88> */
.L_x_4216:
[----:B------:R-:W-:Y:S05]  /*f7b0*/  BSYNC B0 ;  /* 0x0000000000007941 */ /* 0x000fea0003800000 */
.L_x_4215:
[----:B-----5:R1:W-:Y:S02]  /*f7c0*/  STS.128 [R213+0x2800], R24 ;  /* 0x00280018d5007388 */ /* 0x0203e40000000c00 */
.L_x_4214:
[----:B------:R-:W-:Y:S05]  /*f7d0*/  BSYNC B1 ;  /* 0x0000000000017941 */ /* 0x000fea0003800000 */
.L_x_4213:
        /* <DEDUP_REMOVED lines=87> */
.L_x_4218:
[----:B------:R-:W-:Y:S05]  /*fd50*/  BSYNC B0 ;  /* 0x0000000000007941 */ /* 0x000fea0003800000 */
.L_x_4217:
[----:B-----5:R4:W-:Y:S02]  /*fd60*/  STS.128 [R213+0x4800], R24 ;  /* 0x00480018d5007388 */ /* 0x0209e40000000c00 */
.L_x_4208:
[----:B------:R-:W-:Y:S05]  /*fd70*/  BSYNC B2 ;  /* 0x0000000000027941 */ /* 0x000fea0003800000 */
.L_x_4207:
        /* <DEDUP_REMOVED lines=94> */
.L_x_4224:
[----:B------:R-:W-:Y:S05]  /*10360*/  BSYNC B0 ;  /* 0x0000000000007941 */ /* 0x000fea0003800000 */
.L_x_4223:
[----:B-----5:R4:W-:Y:S02]  /*10370*/  STS.128 [R213+0x1000], R24 ;  /* 0x00100018d5007388 */ /* 0x0209e40000000c00 */
.L_x_4222:
[----:B------:R-:W-:Y:S05]  /*10380*/  BSYNC B1 ;  /* 0x0000000000017941 */ /* 0x000fea0003800000 */
.L_x_4221:
        /* <DEDUP_REMOVED lines=88> */
.L_x_4228:
[----:B------:R-:W-:Y:S05]  /*10910*/  BSYNC B0 ;  /* 0x0000000000007941 */ /* 0x000fea0003800000 */
.L_x_4227:
[----:B-----5:R1:W-:Y:S02]  /*10920*/  STS.128 [R213+0x3000], R24 ;  /* 0x00300018d5007388 */ /* 0x0203e40000000c00 */
.L_x_4226:
[----:B------:R-:W-:Y:S05]  /*10930*/  BSYNC B1 ;  /* 0x0000000000017941 */ /* 0x000fea0003800000 */
.L_x_4225:
        /* <DEDUP_REMOVED lines=87> */
.L_x_4230:
[----:B------:R-:W-:Y:S05]  /*10eb0*/  BSYNC B0 ;  /* 0x0000000000007941 */ /* 0x000fea0003800000 */
.L_x_4229:
[----:B-----5:R1:W-:Y:S02]  /*10ec0*/  STS.128 [R213+0x5000], R20 ;  /* 0x00500014d5007388 */ /* 0x0203e40000000c00 */
.L_x_4220:
[----:B------:R-:W-:Y:S05]  /*10ed0*/  BSYNC B2 ;  /* 0x0000000000027941 */ /* 0x000fea0003800000 */
.L_x_4219:
        /* <DEDUP_REMOVED lines=92> */
.L_x_4234:
[----:B------:R-:W-:Y:S05]  /*114a0*/  BSYNC B0 ;  /* 0x0000000000007941 */ /* 0x000fea0003800000 */
.L_x_4233:
[----:B-----5:R4:W-:Y:S02]  /*114b0*/  STS.128 [R213+0x1800], R24 ;  /* 0x00180018d5007388 */ /* 0x0209e40000000c00 */
.L_x_4232:
[----:B------:R-:W-:Y:S05]  /*114c0*/  BSYNC B1 ;  /* 0x0000000000017941 */ /* 0x000fea0003800000 */
.L_x_4231:
        /* <DEDUP_REMOVED lines=87> */
.L_x_4238:
[----:B------:R-:W-:Y:S05]  /*11a40*/  BSYNC B0 ;  /* 0x0000000000007941 */ /* 0x000fea0003800000 */
.L_x_4237:
[----:B-----5:R1:W-:Y:S02]  /*11a50*/  STS.128 [R213+0x3800], R24 ;  /* 0x00380018d5007388 */ /* 0x0203e40000000c00 */
.L_x_4236:
[----:B------:R-:W-:Y:S05]  /*11a60*/  BSYNC B1 ;  /* 0x0000000000017941 */ /* 0x000fea0003800000 */
.L_x_4235:
        /* <DEDUP_REMOVED lines=90> */
.L_x_4240:
[----:B------:R-:W-:Y:S05]  /*12010*/  BSYNC B0 ;  /* 0x0000000000007941 */ /* 0x000fea0003800000 */
.L_x_4239:
[----:B-----5:R1:W-:Y:S01]  /*12020*/  STS.128 [R213+0x5800], R20 ;  /* 0x00580014d5007388 */ /* 0x0203e20000000c00 */
[----:B------:R-:W-:Y:S05]  /*12030*/  BRA `(.L_x_4184) ;  /* 0x0000079000007947 */ /* 0x000fea0003800000 */
.L_x_4146:
        /* <DEDUP_REMOVED lines=27> */
.L_x_4242:
[----:B------:R-:W-:Y:S05]  /*121f0*/  BSYNC B0 ;  /* 0x0000000000007941 */ /* 0x000fea0003800000 */
.L_x_4241:
        /* <DEDUP_REMOVED lines=29> */
.L_x_4244:
[----:B------:R-:W-:Y:S05]  /*123d0*/  BSYNC B0 ;  /* 0x0000000000007941 */ /* 0x000fea0003800000 */
.L_x_4243:
        /* <DEDUP_REMOVED lines=30> */
.L_x_4246:
[----:B------:R-:W-:Y:S05]  /*125c0*/  BSYNC B0 ;  /* 0x0000000000007941 */ /* 0x000fea0003800000 */
.L_x_4245:
        /* <DEDUP_REMOVED lines=32> */
.L_x_4184:
[----:B------:R-:W-:Y:S05]  /*127d0*/  BSYNC B3 ;  /* 0x0000000000037941 */ /* 0x000fea0003800000 */
.L_x_4145:
        /* <DEDUP_REMOVED lines=29> */
.L_x_4249:
[----:B------:R2:W-:Y:S02]  /*129b0*/  STS.128 [R213+0xa000], RZ ;  /* 0x00a000ffd5007388 */ /* 0x0005e40000000c00 */
.L_x_4248:
[----:B------:R-:W-:Y:S05]  /*129c0*/  BSYNC B0 ;  /* 0x0000000000007941 */ /* 0x000fea0003800000 */
.L_x_4247:
        /* <DEDUP_REMOVED lines=31> */
.L_x_4252:
[----:B------:R1:W-:Y:S02]  /*12bc0*/  STS.128 [R213+0xa800], RZ ;  /* 0x00a800ffd5007388 */ /* 0x0003e40000000c00 */
.L_x_4251:
[----:B------:R-:W-:Y:S05]  /*12bd0*/  BSYNC B0 ;  /* 0x0000000000007941 */ /* 0x000fea0003800000 */
.L_x_4250:
        /* <DEDUP_REMOVED lines=35> */
.L_x_4255:
[----:B------:R1:W-:Y:S02]  /*12e10*/  STS.128 [R213+0xb000], RZ ;  /* 0x00b000ffd5007388 */ /* 0x0003e40000000c00 */
.L_x_4254:
[----:B------:R-:W-:Y:S05]  /*12e20*/  BSYNC B0 ;  /* 0x0000000000007941 */ /* 0x000fea0003800000 */
.L_x_4253:
        /* <DEDUP_REMOVED lines=35> */
.L_x_4257:
[----:B------:R-:W-:Y:S05]  /*13060*/  BSYNC B0 ;  /* 0x0000000000007941 */ /* 0x000fea0003800000 */
.L_x_4256:
        /* <DEDUP_REMOVED lines=41> */
.L_x_4260:
[----:B------:R1:W-:Y:S02]  /*13300*/  STS.128 [R213+0x10000], RZ ;  /* 0x010000ffd5007388 */ /* 0x0003e40000000c00 */
.L_x_4259:
[----:B-1----:R-:W-:Y:S05]  /*13310*/  BSYNC B0 ;  /* 0x0000000000007941 */ /* 0x002fea0003800000 */
.L_x_4258:
        /* <DEDUP_REMOVED lines=34> */
.L_x_4263:
[----:B------:R1:W-:Y:S02]  /*13540*/  STS.128 [R213+0x10800], RZ ;  /* 0x010800ffd5007388 */ /* 0x0003e40000000c00 */
.L_x_4262:
[----:B------:R-:W-:Y:S05]  /*13550*/  BSYNC B0 ;  /* 0x0000000000007941 */ /* 0x000fea0003800000 */
.L_x_4261:
        /* <DEDUP_REMOVED lines=38> */
.L_x_4266:
[----:B------:R1:W-:Y:S02]  /*137c0*/  STS.128 [R213+0x11000], RZ ;  /* 0x011000ffd5007388 */ /* 0x0003e40000000c00 */
.L_x_4265:
[----:B------:R-:W-:Y:S05]  /*137d0*/  BSYNC B0 ;  /* 0x0000000000007941 */ /* 0x000fea0003800000 */
.L_x_4264:
        /* <DEDUP_REMOVED lines=42> */
.L_x_4268:
[----:B------:R-:W-:Y:S05]  /*13a80*/  BSYNC B0 ;  /* 0x0000000000007941 */ /* 0x000fea0003800000 */
.L_x_4267:
[C---:B------:R-:W-:Y:S01]  /*13a90*/  IMAD.SHL.U32 R2, R62.reuse, 0x40, RZ ;  /* 0x000000403e027824 */ /* 0x040fe200078e00ff */
[----:B------:R-:W-:Y:S01]  /*13aa0*/  R2P PR, R62, 0x6 ;  /* 0x000000063e007804 */ /* 0x000fe20000000000 */
[----:B------:R-:W-:Y:S01]  /*13ab0*/  IMAD.SHL.U32 R162, R162, 0x8, RZ ;  /* 0x00000008a2a27824 */ /* 0x000fe200078e00ff */
[----:B------:R-:W0:Y:S01]  /*13ac0*/  LDGDEPBAR ;  /* 0x00000000000079af */ /* 0x000e220000000000 */
[----:B------:R-:W-:Y:S01]  /*13ad0*/  IMAD R210, R61, 0x400, R42 ;  /* 0x000004003dd27824 */ /* 0x000fe200078e022a */
[----:B------:R-:W-:Y:S01]  /*13ae0*/  LOP3.LUT R5, R2, 0x1c0, RZ, 0xc0, !PT ;  /* 0x000001c002057812 */ /* 0x000fe200078ec0ff */
[----:B------:R-:W-:Y:S01]  /*13af0*/  IMAD.SHL.U32 R147, R59, 0x2, RZ ;  /* 0x000000023b937824 */ /* 0x000fe200078e00ff */
[----:B------:R-:W-:Y:S01]  /*13b00*/  ISETP.GE.AND P4, PT, R58, 0x2, PT ;  /* 0x000000023a00780c */ /* 0x000fe20003f86270 */
[----:B------:R-:W-:Y:S01]  /*13b10*/  IMAD.SHL.U32 R210, R210, 0x2, RZ ;  /* 0x00000002d2d27824 */ /* 0x000fe200078e00ff */
[----:B------:R-:W-:-:S02]  /*13b20*/  LOP3.LUT R2, R5, 0x8, R162, 0xf8, !PT ;  /* 0x0000000805027812 */ /* 0x000fc400078ef8a2 */
[----:B------:R-:W-:Y:S01]  /*13b30*/  SHF.R.U32.HI R5, RZ, 0x3, R5 ;  /* 0x00000003ff057819 */ /* 0x000fe20000011605 */
[--C-:B------:R-:W-:Y:S01]  /*13b40*/  IMAD R208, R43, 0x2, R210.reuse ;  /* 0x000000022bd07824 */ /* 0x100fe200078e02d2 */
[----:B------:R-:W-:Y:S01]  /*13b50*/  LDSM.16.M88.4 R36, [R210] ;  /* 0x00000000d224783b */ /* 0x000fe20000000200 */
[C---:B------:R-:W-:Y:S01]  /*13b60*/  IMAD R206, R41.reuse, 0x2, R210 ;  /* 0x0000000229ce7824 */ /* 0x040fe200078e02d2 */
[----:B------:R-:W-:Y:S02]  /*13b70*/  LOP3.LUT R2, R2, R5, RZ, 0x3c, !PT ;  /* 0x0000000502027212 */ /* 0x000fe400078e3cff */
[----:B------:R-:W-:Y:S01]  /*13b80*/  LDSM.16.M88.4 R16, [R208] ;  /* 0x00000000d010783b */ /* 0x000fe20000000200 */
[----:B------:R-:W-:Y:S02]  /*13b90*/  LEA R205, R41, R208, 0x1 ;  /* 0x000000d029cd7211 */ /* 0x000fe400078e08ff */
[----:B------:R-:W-:Y:S01]  /*13ba0*/  IMAD R209, R63, 0x200, R2 ;  /* 0x000002003fd17824 */ /* 0x000fe200078e0202 */
[----:B------:R-:W-:-:S03]  /*13bb0*/  LOP3.LUT R147, R147, 0x6, RZ, 0xc0, !PT ;  /* 0x0000000693937812 */ /* 0x000fc600078ec0ff */
[----:B------:R-:W-:Y:S02]  /*13bc0*/  IMAD.SHL.U32 R209, R209, 0x2, RZ ;  /* 0x00000002d1d17824 */ /* 0x000fe400078e00ff */
[----:B------:R-:W-:-:S03]  /*13bd0*/  IMAD R147, R58, 0x40, R147 ;  /* 0x000000403a937824 */ /* 0x000fc600078e0293 */
[----:B-1----:R-:W1:Y:S01]  /*13be0*/  LDSM.16.M88.4 R4, [R209+0x6000] ;  /* 0x00600000d104783b */ /* 0x002e620000000200 */
[C---:B------:R-:W-:Y:S02]  /*13bf0*/  IADD3 R2, R209.reuse, 0x6000, RZ ;  /* 0x00006000d1027810 */ /* 0x040fe40007ffe0ff */
[----:B------:R-:W-:Y:S01]  /*13c00*/  IADD3 R207, R209, 0x6020, RZ ;  /* 0x00006020d1cf7810 */ /* 0x000fe20007ffe0ff */
[----:B----4-:R-:W4:Y:S01]  /*13c10*/  LDSM.16.M88.4 R24, [R209+0x6800] ;  /* 0x00680000d118783b */ /* 0x010f220000000200 */
[----:B------:R-:W-:Y:S01]  /*13c20*/  @P1 IADD3 R207, R2, -0x20, RZ ;  /* 0xffffffe002cf1810 */ /* 0x000fe20007ffe0ff */
[----:B------:R-:W-:Y:S01]  /*13c30*/  IMAD.MOV.U32 R2, RZ, RZ, 0x40 ;  /* 0x00000040ff027424 */ /* 0x000fe200078e00ff */
[C---:B------:R-:W-:Y:S01]  /*13c40*/  IADD3 R89, R147.reuse, -0x3f, RZ ;  /* 0xffffffc193597810 */ /* 0x040fe20007ffe0ff */
[----:B------:R-:W5:Y:S01]  /*13c50*/  LDSM.16.M88.4 R48, [R209+0x7000] ;  /* 0x00700000d130783b */ /* 0x000f620000000200 */
[C---:B------:R-:W-:Y:S02]  /*13c60*/  IADD3 R91, R147.reuse, -0x38, RZ ;  /* 0xffffffc8935b7810 */ /* 0x040fe40007ffe0ff */
[----:B------:R-:W-:Y:S01]  /*13c70*/  SEL R2, R2, 0xffffffc0, !P2 ;  /* 0xffffffc002027807 */ /* 0x000fe20005000000 */
[----:B------:R-:W2:Y:S01]  /*13c80*/  LDSM.16.M88.4 R44, [R209+0x7800] ;  /* 0x00780000d12c783b */ /* 0x000ea20000000200 */
[----:B------:R-:W-:-:S02]  /*13c90*/  IADD3 R59, R147, -0x40, RZ ;  /* 0xffffffc0933b7810 */ /* 0x000fc40007ffe0ff */
[----:B------:R-:W-:Y:S01]  /*13ca0*/  IADD3 R99, R147, -0x30, RZ ;  /* 0xffffffd093637810 */ /* 0x000fe20007ffe0ff */
[----:B------:R-:W3:Y:S01]  /*13cb0*/  LDSM.16.M88.4 R68, [R207] ;  /* 0x00000000cf44783b */ /* 0x000ee20000000200 */
[----:B------:R-:W-:Y:S01]  /*13cc0*/  IMAD.IADD R203, R209, 0x1, R2 ;  /* 0x00000001d1cb7824 */ /* 0x000fe200078e0202 */
[C---:B------:R-:W-:Y:S01]  /*13cd0*/  IADD3 R103, R147.reuse, -0x2f, RZ ;  /* 0xffffffd193677810 */ /* 0x040fe20007ffe0ff */
[----:B------:R-:W-:Y:S01]  /*13ce0*/  IMAD.IADD R196, R2, 0x1, R207 ;  /* 0x0000000102c47824 */ /* 0x000fe200078e02cf */
[----:B------:R-:W2:Y:S01]  /*13cf0*/  LDSM.16.M88.4 R52, [R207+0x800] ;  /* 0x00080000cf34783b */ /* 0x000ea20000000200 */
[C---:B------:R-:W-:Y:S02]  /*13d00*/  IADD3 R107, R147.reuse, -0x28, RZ ;  /* 0xffffffd8936b7810 */ /* 0x040fe40007ffe0ff */
[C---:B------:R-:W-:Y:S01]  /*13d10*/  IADD3 R111, R147.reuse, -0x27, RZ ;  /* 0xffffffd9936f7810 */ /* 0x040fe20007ffe0ff */
[----:B------:R-:W2:Y:S01]  /*13d20*/  LDSM.16.M88.4 R28, [R207+0x1000] ;  /* 0x00100000cf1c783b */ /* 0x000ea20000000200 */
[----:B------:R-:W-:-:S02]  /*13d30*/  IADD3 R115, R147, -0x20, RZ ;  /* 0xffffffe093737810 */ /* 0x000fc40007ffe0ff */
[C---:B------:R-:W-:Y:S01]  /*13d40*/  IADD3 R119, R147.reuse, -0x1f, RZ ;  /* 0xffffffe193777810 */ /* 0x040fe20007ffe0ff */
[----:B------:R-:W2:Y:S01]  /*13d50*/  LDSM.16.M88.4 R20, [R207+0x1800] ;  /* 0x00180000cf14783b */ /* 0x000ea20000000200 */
[C---:B------:R-:W-:Y:S02]  /*13d60*/  IADD3 R123, R147.reuse, -0x18, RZ ;  /* 0xffffffe8937b7810 */ /* 0x040fe40007ffe0ff */
[C---:B------:R-:W-:Y:S01]  /*13d70*/  IADD3 R141, R147.reuse, -0xf, RZ ;  /* 0xfffffff1938d7810 */ /* 0x040fe20007ffe0ff */
[----:B------:R-:W-:Y:S01]  /*13d80*/  LDSM.16.M88.4 R76, [R203+0x6800] ;  /* 0x00680000cb4c783b */ /* 0x000fe20000000200 */
[C---:B------:R-:W-:Y:S02]  /*13d90*/  IADD3 R129, R147.reuse, -0x17, RZ ;  /* 0xffffffe993817810 */ /* 0x040fe40007ffe0ff */
[C---:B------:R-:W-:Y:S01]  /*13da0*/  IADD3 R145, R147.reuse, -0x8, RZ ;  /* 0xfffffff893917810 */ /* 0x040fe20007ffe0ff */
[----:B------:R-:W-:Y:S01]  /*13db0*/  LDSM.16.M88.4 R80, [R203+0x6000] ;  /* 0x00600000cb50783b */ /* 0x000fe20000000200 */
[----:B------:R-:W-:-:S02]  /*13dc0*/  IADD3 R137, R147, -0x10, RZ ;  /* 0xfffffff093897810 */ /* 0x000fc40007ffe0ff */
[C---:B------:R-:W-:Y:S01]  /*13dd0*/  IADD3 R95, R147.reuse, -0x37, RZ ;  /* 0xffffffc9935f7810 */ /* 0x040fe20007ffe0ff */
[C---:B-1----:R-:W-:Y:S01]  /*13de0*/  HMMA.16816.F32 R8, R36.reuse, R4, RZ ;  /* 0x000000042408723c */ /* 0x042fe200000018ff */
[----:B------:R-:W-:Y:S01]  /*13df0*/  LDSM.16.M88.4 R72, [R203+0x7000] ;  /* 0x00700000cb48783b */ /* 0x000fe20000000200 */
[----:B------:R-:W-:Y:S02]  /*13e00*/  IADD3 R147, R147, -0x7, RZ ;  /* 0xfffffff993937810 */ /* 0x000fe40007ffe0ff */
[-C--:B------:R-:W-:Y:S02]  /*13e10*/  ISETP.GE.AND P0, PT, R59, R138.reuse, PT ;  /* 0x0000008a3b00720c */ /* 0x080fe40003f06270 */
[-C--:B------:R-:W-:Y:S02]  /*13e20*/  ISETP.GE.AND P2, PT, R95, R138.reuse, PT ;  /* 0x0000008a5f00720c */ /* 0x080fe40003f46270 */
[----:B------:R-:W-:Y:S01]  /*13e30*/  HMMA.16816.F32 R4, R36, R6, RZ ;  /* 0x000000062404723c */ /* 0x000fe200000018ff */
[----:B------:R-:W-:-:S02]  /*13e40*/  ISETP.GE.AND P6, PT, R89, R138, PT ;  /* 0x0000008a5900720c */ /* 0x000fc40003fc6270 */
[-C--:B------:R-:W-:Y:S02]  /*13e50*/  ISETP.GE.AND P5, PT, R91, R138.reuse, PT ;  /* 0x0000008a5b00720c */ /* 0x080fe40003fa6270 */
[----:B------:R-:W-:Y:S02]  /*13e60*/  ISETP.GE.AND P1, PT, R99, R138, PT ;  /* 0x0000008a6300720c */ /* 0x000fe40003f26270 */
[C---:B------:R-:W-:Y:S01]  /*13e70*/  IADD3 R199, R207.reuse, 0x800, RZ ;  /* 0x00000800cfc77810 */ /* 0x040fe20007ffe0ff */
[----:B----4-:R-:W-:Y:S01]  /*13e80*/  HMMA.16816.F32 R12, R36, R24, RZ ;  /* 0x00000018240c723c */ /* 0x010fe200000018ff */
[C---:B------:R-:W-:Y:S02]  /*13e90*/  IADD3 R198, R207.reuse, 0x1000, RZ ;  /* 0x00001000cfc67810 */ /* 0x040fe40007ffe0ff */
[C---:B------:R-:W-:Y:S02]  /*13ea0*/  IADD3 R197, R207.reuse, 0x1800, RZ ;  /* 0x00001800cfc57810 */ /* 0x040fe40007ffe0ff */
[----:B------:R-:W-:-:S02]  /*13eb0*/  IADD3 R195, R207, 0x2000, RZ ;  /* 0x00002000cfc37810 */ /* 0x000fc40007ffe0ff */
[C---:B------:R-:W-:Y:S01]  /*13ec0*/  IADD3 R194, R207.reuse, 0x2800, RZ ;  /* 0x00002800cfc27810 */ /* 0x040fe20007ffe0ff */
[C---:B------:R-:W-:Y:S01]  /*13ed0*/  HMMA.16816.F32 R24, R36.reuse, R26, RZ ;  /* 0x0000001a2418723c */ /* 0x040fe200000018ff */
[C---:B------:R-:W-:Y:S02]  /*13ee0*/  IADD3 R193, R207.reuse, 0x3000, RZ ;  /* 0x00003000cfc17810 */ /* 0x040fe40007ffe0ff */
[C---:B------:R-:W-:Y:S02]  /*13ef0*/  IADD3 R192, R207.reuse, 0x3800, RZ ;  /* 0x00003800cfc07810 */ /* 0x040fe40007ffe0ff */
[C---:B------:R-:W-:Y:S02]  /*13f00*/  IADD3 R191, R207.reuse, 0x4000, RZ ;  /* 0x00004000cfbf7810 */ /* 0x040fe40007ffe0ff */
[C---:B------:R-:W-:Y:S01]  /*13f10*/  IADD3 R190, R207.reuse, 0x4800, RZ ;  /* 0x00004800cfbe7810 */ /* 0x040fe20007ffe0ff */
[----:B-----5:R-:W-:Y:S01]  /*13f20*/  HMMA.16816.F32 R32, R36, R48, RZ ;  /* 0x000000302420723c */ /* 0x020fe200000018ff */
[----:B------:R-:W-:-:S07]  /*13f30*/  IADD3 R188, R207, 0x5800, RZ ;  /* 0x00005800cfbc7810 */ /* 0x000fce0007ffe0ff */
[C---:B------:R-:W-:Y:S08]  /*13f40*/  HMMA.16816.F32 R48, R36.reuse, R50, RZ ;  /* 0x000000322430723c */ /* 0x040ff000000018ff */
[C---:B--2---:R-:W-:Y:S08]  /*13f50*/  HMMA.16816.F32 R64, R36.reuse, R44, RZ ;  /* 0x0000002c2440723c */ /* 0x044ff000000018ff */
[----:B------:R-:W-:Y:S01]  /*13f60*/  HMMA.16816.F32 R36, R36, R46, RZ ;  /* 0x0000002e2424723c */ /* 0x000fe200000018ff */
[----:B------:R-:W1:Y:S07]  /*13f70*/  LDSM.16.M88.4 R44, [R206] ;  /* 0x00000000ce2c783b */ /* 0x000e6e0000000200 */
[C---:B---3--:R-:W-:Y:S08]  /*13f80*/  HMMA.16816.F32 R8, R16.reuse, R68, R8 ;  /* 0x000000441008723c */ /* 0x048ff00000001808 */
[C---:B------:R-:W-:Y:S01]  /*13f90*/  HMMA.16816.F32 R4, R16.reuse, R70, R4 ;  /* 0x000000461004723c */ /* 0x040fe20000001804 */
[----:B------:R-:W2:Y:S07]  /*13fa0*/  LDSM.16.M88.4 R68, [R203+0x7800] ;  /* 0x00780000cb44783b */ /* 0x000eae0000000200 */
        /* <DEDUP_REMOVED lines=16> */
[C---:B------:R-:W-:Y:S08]  /*140b0*/  HMMA.16816.F32 R32, R44.reuse, R72, R32 ;  /* 0x000000482c20723c */ /* 0x040ff00000001820 */
[C---:B------:R-:W-:Y:S01]  /*140c0*/  HMMA.16816.F32 R48, R44.reuse, R74, R48 ;  /* 0x0000004a2c30723c */ /* 0x040fe20000001830 */
[----:B------:R-:W-:Y:S07]  /*140d0*/  LDSM.16.M88.4 R72, [R209+0x8800] ;  /* 0x00880000d148783b */ /* 0x000fee0000000200 */
[C---:B--2---:R-:W-:Y:S08]  /*140e0*/  HMMA.16816.F32 R64, R44.reuse, R68, R64 ;  /* 0x000000442c40723c */ /* 0x044ff00000001840 */
[----:B------:R-:W-:Y:S01]  /*140f0*/  HMMA.16816.F32 R44, R44, R70, R36 ;  /* 0x000000462c2c723c */ /* 0x000fe20000001824 */
[----:B------:R-:W1:Y:S04]  /*14100*/  LDSM.16.M88.4 R36, [R210+0x2000] ;  /* 0x00200000d224783b */ /* 0x000e680000000200 */
[----:B------:R-:W-:Y:S03]  /*14110*/  LDSM.16.M88.4 R68, [R209+0x9800] ;  /* 0x00980000d144783b */ /* 0x000fe60000000200 */
[C---:B---3--:R-:W-:Y:S08]  /*14120*/  HMMA.16816.F32 R12, R28.reuse, R20, R12 ;  /* 0x000000141c0c723c */ /* 0x048ff0000000180c */
[C---:B------:R-:W-:Y:S01]  /*14130*/  HMMA.16816.F32 R24, R28.reuse, R22, R24 ;  /* 0x000000161c18723c */ /* 0x040fe20000001818 */
[----:B------:R-:W2:Y:S07]  /*14140*/  LDSM.16.M88.4 R20, [R209+0x9000] ;  /* 0x00900000d114783b */ /* 0x000eae0000000200 */
[C---:B------:R-:W-:Y:S08]  /*14150*/  HMMA.16816.F32 R8, R28.reuse, R52, R8 ;  /* 0x000000341c08723c */ /* 0x040ff00000001808 */
[C---:B------:R-:W-:Y:S01]  /*14160*/  HMMA.16816.F32 R4, R28.reuse, R54, R4 ;  /* 0x000000361c04723c */ /* 0x040fe20000001804 */
[----:B------:R-:W-:Y:S07]  /*14170*/  LDSM.16.M88.4 R52, [R208+0x2000] ;  /* 0x00200000d034783b */ /* 0x000fee0000000200 */
[C---:B----4-:R-:W-:Y:S08]  /*14180*/  HMMA.16816.F32 R32, R28.reuse, R16, R32 ;  /* 0x000000101c20723c */ /* 0x050ff00000001820 */
[----:B------:R-:W-:Y:S01]  /*14190*/  HMMA.16816.F32 R48, R28, R18, R48 ;  /* 0x000000121c30723c */ /* 0x000fe20000001830 */
[----:B------:R-:W3:Y:S07]  /*141a0*/  LDSM.16.M88.4 R16, [R207+0x2000] ;  /* 0x00200000cf10783b */ /* 0x000eee0000000200 */
[----:B-1----:R-:W-:Y:S08]  /*141b0*/  HMMA.16816.F32 R8, R36, R76, R8 ;  /* 0x0000004c2408723c */ /* 0x002ff00000001808 */
[C---:B------:R-:W-:Y:S08]  /*141c0*/  HMMA.16816.F32 R64, R28.reuse, R80, R64 ;  /* 0x000000501c40723c */ /* 0x040ff00000001840 */
[----:B------:R-:W-:Y:S01]  /*141d0*/  HMMA.16816.F32 R44, R28, R82, R44 ;  /* 0x000000521c2c723c */ /* 0x000fe2000000182c */
[----:B------:R-:W-:Y:S04]  /*141e0*/  LDSM.16.M88.4 R28, [R207+0x2800] ;  /* 0x00280000cf1c783b */ /* 0x000fe80000000200 */
[----:B------:R-:W-:Y:S03]  /*141f0*/  LDSM.16.M88.4 R80, [R207+0x4000] ;  /* 0x00400000cf50783b */ /* 0x000fe60000000200 */
[C---:B------:R-:W-:Y:S01]  /*14200*/  HMMA.16816.F32 R4, R36.reuse, R78, R4 ;  /* 0x0000004e2404723c */ /* 0x040fe20000001804 */
[----:B------:R-:W-:Y:S07]  /*14210*/  LDSM.16.M88.4 R76, [R196+0x4000] ;  /* 0x00400000c44c783b */ /* 0x000fee0000000200 */
[C---:B--2---:R-:W-:Y:S08]  /*14220*/  HMMA.16816.F32 R32, R36.reuse, R20, R32 ;  /* 0x000000142420723c */ /* 0x044ff00000001820 */
[----:B------:R-:W-:Y:S01]  /*14230*/  HMMA.16816.F32 R48, R36, R22, R48 ;  /* 0x000000162430723c */ /* 0x000fe20000001830 */
[----:B------:R-:W1:Y:S07]  /*14240*/  LDSM.16.M88.4 R20, [R207+0x3000] ;  /* 0x00300000cf14783b */ /* 0x000e6e0000000200 */
[----:B---3--:R-:W-:Y:S07]  /*14250*/  HMMA.16816.F32 R8, R52, R16, R8 ;  /* 0x000000103408723c */ /* 0x008fee0000001808 */
[----:B------:R-:W-:Y:S01]  /*14260*/  SHF.R.S32.HI R17, RZ, 0x1f, R84 ;  /* 0x0000001fff117819 */ /* 0x000fe20000011454 */
[----:B------:R-:W-:Y:S03]  /*14270*/  HMMA.16816.F32 R64, R36, R68, R64 ;  /* 0x000000442440723c */ /* 0x000fe60000001840 */
[----:B------:R-:W-:-:S04]  /*14280*/  LEA.HI R84, R17, R84, RZ, 0x2 ;  /* 0x0000005411547211 */ /* 0x000fc800078f10ff */
[----:B------:R-:W-:Y:S01]  /*14290*/  SHF.R.S32.HI R84, RZ, 0x2, R84 ;  /* 0x00000002ff547819 */ /* 0x000fe20000011454 */
[C---:B------:R-:W-:Y:S01]  /*142a0*/  HMMA.16816.F32 R44, R36.reuse, R70, R44 ;  /* 0x00000046242c723c */ /* 0x040fe2000000182c */
[----:B------:R-:W2:Y:S03]  /*142b0*/  LDSM.16.M88.4 R68, [R207+0x3800] ;  /* 0x00380000cf44783b */ /* 0x000ea60000000200 */
[----:B------:R-:W-:Y:S02]  /*142c0*/  IMAD R61, R61, 0x10, R84 ;  /* 0x000000103d3d7824 */ /* 0x000fe400078e0254 */
[----:B------:R-:W-:Y:S02]  /*142d0*/  LDSM.16.M88.4 R84, [R209+0xb000] ;  /* 0x00b00000d154783b */ /* 0x000fe40000000200 */
[----:B------:R-:W-:Y:S01]  /*142e0*/  HMMA.16816.F32 R12, R36, R72, R12 ;  /* 0x00000048240c723c */ /* 0x000fe2000000180c */
[----:B------:R-:W-:-:S05]  /*142f0*/  IMAD.IADD R2, R60, 0x1, R61 ;  /* 0x000000013c027824 */ /* 0x000fca00078e023d */
[----:B------:R-:W-:Y:S02]  /*14300*/  IADD3 R88, R138, R2, -R211 ;  /* 0x000000028a587210 */ /* 0x000fe40007ffe8d3 */
[----:B------:R-:W-:Y:S01]  /*14310*/  HMMA.16816.F32 R24, R36, R74, R24 ;  /* 0x0000004a2418723c */ /* 0x000fe20000001818 */
[----:B------:R-:W-:Y:S02]  /*14320*/  LDSM.16.M88.4 R36, [R203+0x8000] ;  /* 0x00800000cb24783b */ /* 0x000fe40000000200 */
[----:B------:R-:W-:Y:S02]  /*14330*/  IMAD.IADD R60, R88, 0x1, -R59 ;  /* 0x00000001583c7824 */ /* 0x000fe400078e0a3b */
[----:B------:R-:W-:Y:S03]  /*14340*/  LDSM.16.M88.4 R72, [R205+0x2000] ;  /* 0x00200000cd48783b */ /* 0x000fe60000000200 */
[----:B------:R-:W-:Y:S01]  /*14350*/  HMMA.16816.F32 R4, R52, R18, R4 ;  /* 0x000000123404723c */ /* 0x000fe20000001804 */
[----:B------:R-:W3:Y:S01]  /*14360*/  LDSM.16.M88.4 R16, [R206+0x2000] ;  /* 0x00200000ce10783b */ /* 0x000ee20000000200 */
[----:B------:R-:W-:-:S04]  /*14370*/  IABS R60, R60 ;  /* 0x0000003c003c7213 */ /* 0x000fc80000000000 */
[----:B------:R2:W-:Y:S02]  /*14380*/  I2F R93, R60 ;  /* 0x0000003c005d7306 */ /* 0x0005e40000201400 */
[C---:B-1----:R-:W-:Y:S07]  /*14390*/  HMMA.16816.F32 R32, R52.reuse, R20, R32 ;  /* 0x000000143420723c */ /* 0x042fee0000001820 */
[C---:B------:R-:W-:Y:S01]  /*143a0*/  IMAD.IADD R20, R88.reuse, 0x1, -R89 ;  /* 0x0000000158147824 */ /* 0x040fe200078e0a59 */
[----:B------:R-:W-:Y:S01]  /*143b0*/  HMMA.16816.F32 R12, R52, R28, R12 ;  /* 0x0000001c340c723c */ /* 0x000fe2000000180c */
[----:B------:R-:W-:-:S03]  /*143c0*/  IMAD.IADD R21, R88, 0x1, -R91 ;  /* 0x0000000158157824 */ /* 0x000fc600078e0a5b */
[----:B------:R-:W-:-:S04]  /*143d0*/  IABS R20, R20 ;  /* 0x0000001400147213 */ /* 0x000fc80000000000 */
[----:B------:R-:W-:Y:S01]  /*143e0*/  HMMA.16816.F32 R24, R52, R30, R24 ;  /* 0x0000001e3418723c */ /* 0x000fe20000001818 */
[----:B------:R-:W1:Y:S01]  /*143f0*/  LDSM.16.M88.4 R28, [R203+0x8800] ;  /* 0x00880000cb1c783b */ /* 0x000e620000000200 */
[----:B------:R-:W-:Y:S02]  /*14400*/  MOV R97, R20 ;  /* 0x0000001400617202 */ /* 0x000fe40000000f00 */
[----:B------:R-:W-:-:S04]  /*14410*/  IABS R20, R21 ;  /* 0x0000001500147213 */ /* 0x000fc80000000000 */
[C---:B------:R-:W-:Y:S01]  /*14420*/  HMMA.16816.F32 R48, R52.reuse, R22, R48 ;  /* 0x000000163430723c */ /* 0x040fe20000001830 */
[----:B------:R-:W-:Y:S01]  /*14430*/  IMAD.MOV.U32 R101, RZ, RZ, R20 ;  /* 0x000000ffff657224 */ /* 0x000fe200078e0014 */
[----:B------:R-:W-:Y:S01]  /*14440*/  I2F R97, R97 ;  /* 0x0000006100617306 */ /* 0x000fe20000201400 */
[----:B------:R-:W4:Y:S05]  /*14450*/  LDSM.16.M88.4 R20, [R203+0x9000] ;  /* 0x00900000cb14783b */ /* 0x000f2a0000000200 */
[----:B--2---:R-:W-:Y:S02]  /*14460*/  HMMA.16816.F32 R60, R52, R70, R44 ;  /* 0x00000046343c723c */ /* 0x004fe4000000182c */
[----:B------:R-:W-:Y:S05]  /*14470*/  I2F R101, R101 ;  /* 0x0000006500657306 */ /* 0x000fea0000201400 */
[----:B------:R-:W-:Y:S01]  /*14480*/  IMAD.IADD R44, R88, 0x1, -R99 ;  /* 0x00000001582c7824 */ /* 0x000fe200078e0a63 */
[----:B---3--:R-:W-:Y:S04]  /*14490*/  HMMA.16816.F32 R8, R16, R36, R8 ;  /* 0x000000241008723c */ /* 0x008fe80000001808 */
[----:B------:R-:W-:-:S03]  /*144a0*/  IABS R44, R44 ;  /* 0x0000002c002c7213 */ /* 0x000fc60000000000 */
[C---:B------:R-:W-:Y:S01]  /*144b0*/  IMAD.IADD R36, R88.reuse, 0x1, -R103 ;  /* 0x0000000158247824 */ /* 0x040fe200078e0a67 */
[----:B------:R-:W-:Y:S01]  /*144c0*/  HMMA.16816.F32 R4, R16, R38, R4 ;  /* 0x000000261004723c */ /* 0x000fe20000001804 */
[C---:B------:R-:W-:Y:S02]  /*144d0*/  IMAD.IADD R37, R88.reuse, 0x1, -R107 ;  /* 0x0000000158257824 */ /* 0x040fe400078e0a6b */
[----:B------:R-:W-:Y:S01]  /*144e0*/  IMAD.MOV.U32 R109, RZ, RZ, R44 ;  /* 0x000000ffff6d7224 */ /* 0x000fe200078e002c */
[----:B------:R-:W-:Y:S01]  /*144f0*/  IABS R36, R36 ;  /* 0x0000002400247213 */ /* 0x000fe20000000000 */
[----:B------:R-:W2:Y:S03]  /*14500*/  LDSM.16.M88.4 R44, [R203+0x9800] ;  /* 0x00980000cb2c783b */ /* 0x000ea60000000200 */
[----:B------:R-:W-:Y:S01]  /*14510*/  HMMA.16816.F32 R64, R52, R68, R64 ;  /* 0x000000443440723c */ /* 0x000fe20000001840 */
[----:B------:R-:W-:Y:S01]  /*14520*/  IMAD.MOV.U32 R113, RZ, RZ, R36 ;  /* 0x000000ffff717224 */ /* 0x000fe200078e0024 */
[----:B------:R-:W-:Y:S01]  /*14530*/  IABS R36, R37 ;  /* 0x0000002500247213 */ /* 0x000fe20000000000 */
[----:B------:R-:W-:Y:S01]  /*14540*/  LDSM.16.M88.4 R52, [R210+0x4000] ;  /* 0x00400000d234783b */ /* 0x000fe20000000200 */
[----:B------:R-:W-:Y:S02]  /*14550*/  I2F R109, R109 ;  /* 0x0000006d006d7306 */ /* 0x000fe40000201400 */
[----:B------:R-:W-:Y:S01]  /*14560*/  MOV R117, R36 ;  /* 0x0000002400757202 */ /* 0x000fe20000000f00 */
[C---:B------:R-:W-:Y:S01]  /*14570*/  IMAD.IADD R68, R88.reuse, 0x1, -R95 ;  /* 0x0000000158447824 */ /* 0x040fe200078e0a5f */
[----:B------:R-:W3:Y:S01]  /*14580*/  LDSM.16.M88.4 R36, [R196+0x2000] ;  /* 0x00200000c424783b */ /* 0x000ee20000000200 */
[C---:B-1----:R-:W-:Y:S03]  /*14590*/  HMMA.16816.F32 R12, R16.reuse, R28, R12 ;  /* 0x0000001c100c723c */ /* 0x042fe6000000180c */
[----:B------:R-:W-:Y:S01]  /*145a0*/  IABS R68, R68 ;  /* 0x0000004400447213 */ /* 0x000fe20000000000 */
[----:B------:R-:W-:Y:S03]  /*145b0*/  I2F R117, R117 ;  /* 0x0000007500757306 */ /* 0x000fe60000201400 */
[C---:B------:R-:W-:Y:S01]  /*145c0*/  IMAD.IADD R28, R88.reuse, 0x1, -R111 ;  /* 0x00000001581c7824 */ /* 0x040fe200078e0a6f */
[----:B----4-:R-:W-:Y:S01]  /*145d0*/  HMMA.16816.F32 R32, R16, R20, R32 ;  /* 0x000000141020723c */ /* 0x010fe20000001820 */
[----:B------:R-:W-:-:S03]  /*145e0*/  IMAD.IADD R29, R88, 0x1, -R115 ;  /* 0x00000001581d7824 */ /* 0x000fc600078e0a73 */
[----:B------:R-:W-:Y:S01]  /*145f0*/  IABS R28, R28 ;  /* 0x0000001c001c7213 */ /* 0x000fe20000000000 */
[----:B------:R1:W-:Y:S02]  /*14600*/  I2F R105, R68 ;  /* 0x0000004400697306 */ /* 0x0003e40000201400 */
[C---:B------:R-:W-:Y:S01]  /*14610*/  IMAD.IADD R20, R88.reuse, 0x1, -R119 ;  /* 0x0000000158147824 */ /* 0x040fe200078e0a77 */
[C---:B------:R-:W-:Y:S01]  /*14620*/  HMMA.16816.F32 R24, R16.reuse, R30, R24 ;  /* 0x0000001e1018723c */ /* 0x040fe20000001818 */
[----:B------:R-:W-:Y:S01]  /*14630*/  IMAD.MOV.U32 R121, RZ, RZ, R28 ;  /* 0x000000ffff797224 */ /* 0x000fe200078e001c */
[----:B------:R-:W-:Y:S01]  /*14640*/  IABS R28, R29 ;  /* 0x0000001d001c7213 */ /* 0x000fe20000000000 */
[----:B------:R-:W-:Y:S01]  /*14650*/  IMAD.IADD R21, R88, 0x1, -R123 ;  /* 0x0000000158157824 */ /* 0x000fe200078e0a7b */
[----:B------:R-:W-:Y:S01]  /*14660*/  IABS R20, R20 ;  /* 0x0000001400147213 */ /* 0x000fe20000000000 */
[----:B------:R-:W-:Y:S02]  /*14670*/  I2F R113, R113 ;  /* 0x0000007100717306 */ /* 0x000fe40000201400 */
[----:B------:R-:W-:Y:S01]  /*14680*/  IMAD.MOV.U32 R125, RZ, RZ, R28 ;  /* 0x000000ffff7d7224 */ /* 0x000fe200078e001c */
[----:B------:R-:W-:Y:S01]  /*14690*/  HMMA.16816.F32 R48, R16, R22, R48 ;  /* 0x000000161030723c */ /* 0x000fe20000001830 */
[----:B------:R-:W4:Y:S01]  /*146a0*/  LDSM.16.M88.4 R28, [R196+0x2800] ;  /* 0x00280000c41c783b */ /* 0x000f220000000200 */
[----:B------:R-:W-:Y:S01]  /*146b0*/  IMAD.MOV.U32 R127, RZ, RZ, R20 ;  /* 0x000000ffff7f7224 */ /* 0x000fe200078e0014 */
[----:B------:R-:W-:-:S02]  /*146c0*/  IABS R20, R21 ;  /* 0x0000001500147213 */ /* 0x000fc40000000000 */
[----:B-1----:R-:W-:Y:S01]  /*146d0*/  LDSM.16.M88.4 R68, [R207+0x4800] ;  /* 0x00480000cf44783b */ /* 0x002fe20000000200 */
[----:B------:R-:W-:Y:S02]  /*146e0*/  I2F R121, R121 ;  /* 0x0000007900797306 */ /* 0x000fe40000201400 */
[C---:B--2---:R-:W-:Y:S01]  /*146f0*/  HMMA.16816.F32 R64, R16.reuse, R44, R64 ;  /* 0x0000002c1040723c */ /* 0x044fe20000001840 */
[----:B------:R-:W-:Y:S02]  /*14700*/  IMAD.MOV.U32 R131, RZ, RZ, R20 ;  /* 0x000000ffff837224 */ /* 0x000fe400078e0014 */
[----:B------:R-:W1:Y:S03]  /*14710*/  LDSM.16.M88.4 R20, [R209+0xa000] ;  /* 0x00a00000d114783b */ /* 0x000e660000000200 */
[----:B------:R-:W-:Y:S01]  /*14720*/  I2F R127, R127 ;  /* 0x0000007f007f7306 */ /* 0x000fe20000201400 */
[C---:B------:R-:W-:Y:S01]  /*14730*/  IMAD.IADD R44, R88.reuse, 0x1, -R129 ;  /* 0x00000001582c7824 */ /* 0x040fe200078e0a81 */
[----:B------:R-:W-:Y:S01]  /*14740*/  HMMA.16816.F32 R60, R16, R46, R60 ;  /* 0x0000002e103c723c */ /* 0x000fe2000000183c */
[----:B------:R-:W2:Y:S01]  /*14750*/  LDSM.16.M88.4 R16, [R196+0x3000] ;  /* 0x00300000c410783b */ /* 0x000ea20000000200 */
[----:B------:R-:W-:-:S02]  /*14760*/  IADD3 R45, R88, -R137, RZ ;  /* 0x80000089582d7210 */ /* 0x000fc40007ffe0ff */
[----:B------:R-:W-:Y:S02]  /*14770*/  IABS R44, R44 ;  /* 0x0000002c002c7213 */ /* 0x000fe40000000000 */
[----:B------:R-:W-:Y:S02]  /*14780*/  I2F R125, R125 ;  /* 0x0000007d007d7306 */ /* 0x000fe40000201400 */
[----:B---3--:R-:W-:Y:S01]  /*14790*/  HMMA.16816.F32 R8, R72, R36, R8 ;  /* 0x000000244808723c */ /* 0x008fe20000001808 */
[----:B------:R-:W-:Y:S01]  /*147a0*/  IMAD.MOV.U32 R139, RZ, RZ, R44 ;  /* 0x000000ffff8b7224 */ /* 0x000fe200078e002c */
[----:B------:R-:W-:-:S04]  /*147b0*/  IABS R44, R45 ;  /* 0x0000002d002c7213 */ /* 0x000fc80000000000 */
[----:B------:R3:W-:Y:S01]  /*147c0*/  I2F R143, R44 ;  /* 0x0000002c008f7306 */ /* 0x0007e20000201400 */
[C---:B------:R-:W-:Y:S01]  /*147d0*/  IMAD.IADD R36, R88.reuse, 0x1, -R141 ;  /* 0x0000000158247824 */ /* 0x040fe200078e0a8d */
[----:B------:R-:W-:Y:S01]  /*147e0*/  HMMA.16816.F32 R4, R72, R38, R4 ;  /* 0x000000264804723c */ /* 0x000fe20000001804 */
[----:B------:R-:W-:-:S03]  /*147f0*/  IMAD.IADD R37, R88, 0x1, -R145 ;  /* 0x0000000158257824 */ /* 0x000fc600078e0a91 */
[----:B------:R-:W-:Y:S02]  /*14800*/  IABS R36, R36 ;  /* 0x0000002400247213 */ /* 0x000fe40000000000 */
[----:B------:R-:W-:Y:S03]  /*14810*/  I2F R131, R131 ;  /* 0x0000008300837306 */ /* 0x000fe60000201400 */
[----:B------:R-:W-:Y:S01]  /*14820*/  IMAD.MOV.U32 R149, RZ, RZ, R36 ;  /* 0x000000ffff957224 */ /* 0x000fe200078e0024 */
[----:B------:R-:W-:Y:S01]  /*14830*/  IABS R36, R37 ;  /* 0x0000002500247213 */ /* 0x000fe20000000000 */
[----:B----4-:R-:W-:Y:S03]  /*14840*/  HMMA.16816.F32 R12, R72, R28, R12 ;  /* 0x0000001c480c723c */ /* 0x010fe6000000180c */
[----:B------:R4:W-:Y:S01]  /*14850*/  I2F R151, R36 ;  /* 0x0000002400977306 */ /* 0x0009e20000201400 */
[----:B---3--:R-:W3:Y:S03]  /*14860*/  LDSM.16.M88.4 R44, [R208+0x4000] ;  /* 0x00400000d02c783b */ /* 0x008ee60000000200 */
[C---:B------:R-:W-:Y:S01]  /*14870*/  IMAD.IADD R28, R88.reuse, 0x1, -R147 ;  /* 0x00000001581c7824 */ /* 0x040fe200078e0a93 */
[----:B------:R-:W-:Y:S01]  /*14880*/  IADD3 R88, R88, 0x8, RZ ;  /* 0x0000000858587810 */ /* 0x000fe20007ffe0ff */
[----:B-1----:R-:W-:Y:S02]  /*14890*/  HMMA.16816.F32 R8, R52, R20, R8 ;  /* 0x000000143408723c */ /* 0x002fe40000001808 */
[----:B------:R-:W-:Y:S01]  /*148a0*/  I2F R139, R139 ;  /* 0x0000008b008b7306 */ /* 0x000fe20000201400 */
[----:B------:R-:W-:Y:S01]  /*148b0*/  IABS R28, R28 ;  /* 0x0000001c001c7213 */ /* 0x000fe20000000000 */
[----:B------:R-:W-:-:S02]  /*148c0*/  IMAD.IADD R29, R88, 0x1, -R59 ;  /* 0x00000001581d7824 */ /* 0x000fc400078e0a3b */
[C---:B------:R-:W-:Y:S02]  /*148d0*/  IMAD.IADD R171, R88.reuse, 0x1, -R103 ;  /* 0x0000000158ab7824 */ /* 0x040fe400078e0a67 */
[C---:B--2---:R-:W-:Y:S01]  /*148e0*/  HMMA.16816.F32 R32, R72.reuse, R16, R32 ;  /* 0x000000104820723c */ /* 0x044fe20000001820 */
[----:B------:R-:W-:Y:S01]  /*148f0*/  IMAD.MOV.U32 R153, RZ, RZ, R28 ;  /* 0x000000ffff997224 */ /* 0x000fe200078e001c */
[----:B----4-:R-:W1:Y:S01]  /*14900*/  LDSM.16.M88.4 R36, [R209+0xa800] ;  /* 0x00a80000d124783b */ /* 0x010e620000000200 */
[----:B------:R-:W-:Y:S01]  /*14910*/  IABS R28, R29 ;  /* 0x0000001d001c7213 */ /* 0x000fe20000000000 */
[C---:B------:R-:W-:Y:S01]  /*14920*/  IMAD.IADD R20, R88.reuse, 0x1, -R89 ;  /* 0x0000000158147824 */ /* 0x040fe200078e0a59 */
[----:B------:R-:W-:Y:S01]  /*14930*/  IABS R171, R171 ;  /* 0x000000ab00ab7213 */ /* 0x000fe20000000000 */
[C---:B------:R-:W-:Y:S01]  /*14940*/  IMAD.IADD R21, R88.reuse, 0x1, -R99 ;  /* 0x0000000158157824 */ /* 0x040fe200078e0a63 */
[----:B------:R-:W-:Y:S01]  /*14950*/  IADD3 R16, -R91, R88, RZ ;  /* 0x000000585b107210 */ /* 0x000fe20007ffe1ff */
[----:B------:R-:W-:Y:S01]  /*14960*/  HMMA.16816.F32 R24, R72, R30, R24 ;  /* 0x0000001e4818723c */ /* 0x000fe20000001818 */
[----:B------:R2:W-:Y:S01]  /*14970*/  I2F R159, R28 ;  /* 0x0000001c009f7306 */ /* 0x0005e20000201400 */
[----:B------:R-:W-:Y:S01]  /*14980*/  IABS R20, R20 ;  /* 0x0000001400147213 */ /* 0x000fe20000000000 */
[----:B------:R-:W-:Y:S01]  /*14990*/  IMAD.IADD R169, R88, 0x1, -R107 ;  /* 0x0000000158a97824 */ /* 0x000fe200078e0a6b */
[----:B------:R-:W-:-:S03]  /*149a0*/  IABS R16, R16 ;  /* 0x0000001000107213 */ /* 0x000fc60000000000 */
[----:B------:R-:W-:Y:S01]  /*149b0*/  IMAD.MOV.U32 R161, RZ, RZ, R20 ;  /* 0x000000ffffa17224 */ /* 0x000fe200078e0014 */
[----:B------:R-:W-:Y:S01]  /*149c0*/  HMMA.16816.F32 R48, R72, R18, R48 ;  /* 0x000000124830723c */ /* 0x000fe20000001830 */
[----:B------:R-:W-:Y:S01]  /*149d0*/  IMAD.MOV.U32 R163, RZ, RZ, R16 ;  /* 0x000000ffffa37224 */ /* 0x000fe200078e0010 */
[----:B------:R-:W-:Y:S01]  /*149e0*/  IABS R169, R169 ;  /* 0x000000a900a97213 */ /* 0x000fe20000000000 */
[----:B------:R-:W-:Y:S01]  /*149f0*/  LDSM.16.M88.4 R16, [R203+0xa000] ;  /* 0x00a00000cb10783b */ /* 0x000fe20000000200 */
[----:B------:R-:W-:Y:S01]  /*14a00*/  IMAD.IADD R20, R88, 0x1, -R95 ;  /* 0x0000000158147824 */ /* 0x000fe200078e0a5f */
[----:B------:R-:W-:Y:S03]  /*14a10*/  I2F R161, R161 ;  /* 0x000000a100a17306 */ /* 0x000fe60000201400 */
[----:B------:R-:W-:Y:S01]  /*14a20*/  HMMA.16816.F32 R4, R52, R22, R4 ;  /* 0x000000163404723c */ /* 0x000fe20000001804 */
[----:B--2---:R-:W2:Y:S01]  /*14a30*/  LDSM.16.M88.4 R28, [R206+0x4000] ;  /* 0x00400000ce1c783b */ /* 0x004ea20000000200 */
[----:B------:R-:W-:-:S03]  /*14a40*/  IABS R20, R20 ;  /* 0x0000001400147213 */ /* 0x000fc60000000000 */
[----:B------:R-:W-:Y:S02]  /*14a50*/  I2F R163, R163 ;  /* 0x000000a300a37306 */ /* 0x000fe40000201400 */
[----:B------:R-:W-:Y:S01]  /*14a60*/  IMAD.MOV.U32 R165, RZ, RZ, R20 ;  /* 0x000000ffffa57224 */ /* 0x000fe200078e0014 */
[----:B---3--:R-:W-:Y:S01]  /*14a70*/  HMMA.16816.F32 R8, R44, R80, R8 ;  /* 0x000000502c08723c */ /* 0x008fe20000001808 */
[----:B------:R-:W-:-:S04]  /*14a80*/  IABS R20, R21 ;  /* 0x0000001500147213 */ /* 0x000fc80000000000 */
[----:B------:R3:W-:Y:S03]  /*14a90*/  I2F R167, R20 ;  /* 0x0000001400a77306 */ /* 0x0007e60000201400 */
[C---:B------:R-:W-:Y:S05]  /*14aa0*/  HMMA.16816.F32 R32, R52.reuse, R84, R32 ;  /* 0x000000543420723c */ /* 0x040fea0000001820 */
[----:B------:R-:W-:Y:S03]  /*14ab0*/  I2F R165, R165 ;  /* 0x000000a500a57306 */ /* 0x000fe60000201400 */
[C---:B-1----:R-:W-:Y:S01]  /*14ac0*/  HMMA.16816.F32 R12, R52.reuse, R36, R12 ;  /* 0x00000024340c723c */ /* 0x042fe2000000180c */
[----:B---3--:R-:W-:Y:S04]  /*14ad0*/  LDSM.16.M88.4 R20, [R205+0x4000] ;  /* 0x00400000cd14783b */ /* 0x008fe80000000200 */
[----:B------:R-:W-:Y:S02]  /*14ae0*/  I2F R171, R171 ;  /* 0x000000ab00ab7306 */ /* 0x000fe40000201400 */
[----:B------:R-:W-:Y:S01]  /*14af0*/  IMAD.IADD R36, R88, 0x1, -R111 ;  /* 0x0000000158247824 */ /* 0x000fe200078e0a6f */
[----:B------:R-:W-:Y:S01]  /*14b00*/  HMMA.16816.F32 R24, R52, R38, R24 ;  /* 0x000000263418723c */ /* 0x000fe20000001818 */
[----:B------:R-:W-:-:S03]  /*14b10*/  IADD3 R37, -R115, R88, RZ ;  /* 0x0000005873257210 */ /* 0x000fc60007ffe1ff */
[----:B------:R-:W-:Y:S01]  /*14b20*/  IABS R36, R36 ;  /* 0x0000002400247213 */ /* 0x000fe20000000000 */
[----:B------:R-:W-:Y:S03]  /*14b30*/  I2F R169, R169 ;  /* 0x000000a900a97306 */ /* 0x000fe60000201400 */
[C---:B------:R-:W-:Y:S01]  /*14b40*/  HMMA.16816.F32 R4, R44.reuse, R82, R4 ;  /* 0x000000522c04723c */ /* 0x040fe20000001804 */
[----:B------:R-:W-:Y:S01]  /*14b50*/  IMAD.MOV.U32 R175, RZ, RZ, R36 ;  /* 0x000000ffffaf7224 */ /* 0x000fe200078e0024 */
[----:B------:R-:W-:Y:S01]  /*14b60*/  IABS R36, R37 ;  /* 0x0000002500247213 */ /* 0x000fe20000000000 */
[----:B------:R-:W1:Y:S03]  /*14b70*/  LDSM.16.M88.4 R80, [R203+0xa800] ;  /* 0x00a80000cb50783b */ /* 0x000e660000000200 */
[----:B------:R3:W-:Y:S02]  /*14b80*/  I2F R177, R36 ;  /* 0x0000002400b17306 */ /* 0x0007e40000201400 */
[----:B------:R-:W-:Y:S06]  /*14b90*/  HMMA.16816.F32 R12, R44, R68, R12 ;  /* 0x000000442c0c723c */ /* 0x000fec000000180c */
[----:B------:R-:W-:Y:S01]  /*14ba0*/  I2F R175, R175 ;  /* 0x000000af00af7306 */ /* 0x000fe20000201400 */
[C---:B------:R-:W-:Y:S01]  /*14bb0*/  IMAD.IADD R68, R88.reuse, 0x1, -R145 ;  /* 0x0000000158447824 */ /* 0x040fe200078e0a91 */
[----:B--2---:R-:W-:Y:S04]  /*14bc0*/  HMMA.16816.F32 R8, R28, R16, R8 ;  /* 0x000000101c08723c */ /* 0x004fe80000001808 */
[----:B------:R-:W-:Y:S01]  /*14bd0*/  IABS R68, R68 ;  /* 0x0000004400447213 */ /* 0x000fe20000000000 */
[----:B---3--:R-:W-:Y:S02]  /*14be0*/  LDSM.16.M88.4 R36, [R207+0x5000] ;  /* 0x00500000cf24783b */ /* 0x008fe40000000200 */
[C---:B------:R-:W-:Y:S01]  /*14bf0*/  IMAD.IADD R16, R88.reuse, 0x1, -R119 ;  /* 0x0000000158107824 */ /* 0x040fe200078e0a77 */
[----:B------:R-:W-:Y:S01]  /*14c00*/  HMMA.16816.F32 R24, R44, R70, R24 ;  /* 0x000000462c18723c */ /* 0x000fe20000001818 */
[C---:B------:R-:W-:Y:S01]  /*14c10*/  IMAD.IADD R17, R88.reuse, 0x1, -R123 ;  /* 0x0000000158117824 */ /* 0x040fe200078e0a7b */
[----:B------:R-:W-:Y:S01]  /*14c20*/  I2F R149, R149 ;  /* 0x0000009500957306 */ /* 0x000fe20000201400 */
[----:B------:R-:W-:Y:S01]  /*14c30*/  IMAD.MOV.U32 R189, RZ, RZ, R68 ;  /* 0x000000ffffbd7224 */ /* 0x000fe200078e0044 */
[----:B------:R-:W-:Y:S01]  /*14c40*/  IABS R16, R16 ;  /* 0x0000001000107213 */ /* 0x000fe20000000000 */
[----:B------:R-:W2:Y:S03]  /*14c50*/  LDSM.16.M88.4 R68, [R196+0x3800] ;  /* 0x00380000c444783b */ /* 0x000ea60000000200 */
[----:B------:R-:W-:Y:S01]  /*14c60*/  HMMA.16816.F32 R4, R28, R18, R4 ;  /* 0x000000121c04723c */ /* 0x000fe20000001804 */
[----:B------:R-:W-:Y:S01]  /*14c70*/  IMAD.MOV.U32 R179, RZ, RZ, R16 ;  /* 0x000000ffffb37224 */ /* 0x000fe200078e0010 */
[----:B------:R-:W-:Y:S01]  /*14c80*/  IABS R16, R17 ;  /* 0x0000001100107213 */ /* 0x000fe20000000000 */
[C---:B------:R-:W-:Y:S01]  /*14c90*/  IMAD.IADD R17, R88.reuse, 0x1, -R129 ;  /* 0x0000000158117824 */ /* 0x040fe200078e0a81 */
[----:B------:R-:W-:Y:S03]  /*14ca0*/  I2F R153, R153 ;  /* 0x0000009900997306 */ /* 0x000fe60000201400 */
[----:B------:R-:W-:Y:S01]  /*14cb0*/  IMAD.MOV.U32 R181, RZ, RZ, R16 ;  /* 0x000000ffffb57224 */ /* 0x000fe200078e0010 */
[----:B------:R-:W-:Y:S01]  /*14cc0*/  IABS R16, R17 ;  /* 0x0000001100107213 */ /* 0x000fe20000000000 */
[C---:B------:R-:W-:Y:S01]  /*14cd0*/  IMAD.IADD R17, R88.reuse, 0x1, -R137 ;  /* 0x0000000158117824 */ /* 0x040fe200078e0a89 */
[----:B------:R-:W-:Y:S01]  /*14ce0*/  HMMA.16816.F32 R48, R52, R86, R48 ;  /* 0x000000563430723c */ /* 0x000fe20000001830 */
[----:B------:R-:W3:Y:S01]  /*14cf0*/  LDSM.16.M88.4 R84, [R209+0xb800] ;  /* 0x00b80000d154783b */ /* 0x000ee20000000200 */
[----:B------:R-:W-:Y:S01]  /*14d00*/  MOV R183, R16 ;  /* 0x0000001000b77202 */ /* 0x000fe20000000f00 */
[----:B------:R-:W-:Y:S01]  /*14d10*/  I2F R179, R179 ;  /* 0x000000b300b37306 */ /* 0x000fe20000201400 */
[----:B------:R-:W-:Y:S01]  /*14d20*/  IABS R16, R17 ;  /* 0x0000001100107213 */ /* 0x000fe20000000000 */
[----:B------:R-:W-:-:S03]  /*14d30*/  IMAD.IADD R17, R88, 0x1, -R141 ;  /* 0x0000000158117824 */ /* 0x000fc600078e0a8d */
[----:B-1----:R-:W-:Y:S01]  /*14d40*/  HMMA.16816.F32 R12, R28, R80, R12 ;  /* 0x000000501c0c723c */ /* 0x002fe2000000180c */
[----:B------:R-:W-:Y:S01]  /*14d50*/  IMAD.MOV.U32 R185, RZ, RZ, R16 ;  /* 0x000000ffffb97224 */ /* 0x000fe200078e0010 */
[----:B------:R-:W-:Y:S01]  /*14d60*/  IABS R16, R17 ;  /* 0x0000001100107213 */ /* 0x000fe20000000000 */
[----:B------:R-:W-:Y:S04]  /*14d70*/  I2F R181, R181 ;  /* 0x000000b500b57306 */ /* 0x000fe80000201400 */
[----:B------:R-:W-:Y:S01]  /*14d80*/  IMAD.MOV.U32 R187, RZ, RZ, R16 ;  /* 0x000000ffffbb7224 */ /* 0x000fe200078e0010 */
[C---:B------:R-:W-:Y:S01]  /*14d90*/  HMMA.16816.F32 R4, R20.reuse, R78, R4 ;  /* 0x0000004e1404723c */ /* 0x040fe20000001804 */
[----:B------:R-:W1:Y:S02]  /*14da0*/  LDSM.16.M88.4 R16, [R196+0x4800] ;  /* 0x00480000c410783b */ /* 0x000e640000000200 */
[----:B------:R-:W-:Y:S05]  /*14db0*/  I2F R183, R183 ;  /* 0x000000b700b77306 */ /* 0x000fea0000201400 */
[----:B------:R-:W-:Y:S03]  /*14dc0*/  HMMA.16816.F32 R8, R20, R76, R8 ;  /* 0x0000004c1408723c */ /* 0x000fe60000001808 */
[----:B------:R-:W-:Y:S04]  /*14dd0*/  I2F R185, R185 ;  /* 0x000000b900b97306 */ /* 0x000fe80000201400 */
[----:B------:R-:W-:Y:S01]  /*14de0*/  IMAD.IADD R76, R88, 0x1, -R147 ;  /* 0x00000001584c7824 */ /* 0x000fe200078e0a93 */
[----:B--2---:R-:W-:Y:S03]  /*14df0*/  HMMA.16816.F32 R64, R72, R68, R64 ;  /* 0x000000444840723c */ /* 0x004fe60000001840 */
[----:B------:R-:W-:Y:S01]  /*14e00*/  I2F R187, R187 ;  /* 0x000000bb00bb7306 */ /* 0x000fe20000201400 */
[----:B------:R-:W-:-:S04]  /*14e10*/  IABS R76, R76 ;  /* 0x0000004c004c7213 */ /* 0x000fc80000000000 */
[----:B------:R-:W-:Y:S01]  /*14e20*/  HMMA.16816.F32 R60, R72, R70, R60 ;  /* 0x00000046483c723c */ /* 0x000fe2000000183c */
[----:B------:R-:W-:Y:S02]  /*14e30*/  FMUL.FTZ R4, R4, c[0x0][0x2ec] ;  /* 0x0000bb0004047a20 */ /* 0x000fe40000410000 */
[----:B------:R2:W-:Y:S01]  /*14e40*/  I2F R81, R76 ;  /* 0x0000004c00517306 */ /* 0x0005e20000201400 */
[----:B------:R-:W-:Y:S02]  /*14e50*/  FMUL.FTZ R5, R5, c[0x0][0x2ec] ;  /* 0x0000bb0005057a20 */ /* 0x000fe40000410000 */
[----:B------:R-:W-:Y:S02]  /*14e60*/  FMUL.FTZ R6, R6, c[0x0][0x2ec] ;  /* 0x0000bb0006067a20 */ /* 0x000fe40000410000 */
[----:B------:R-:W-:Y:S01]  /*14e70*/  HMMA.16816.F32 R32, R44, R36, R32 ;  /* 0x000000242c20723c */ /* 0x000fe20000001820 */
[----:B------:R-:W-:Y:S02]  /*14e80*/  FMUL.FTZ R69, R7, c[0x0][0x2ec] ;  /* 0x0000bb0007457a20 */ /* 0x000fe40000410000 */
[----:B------:R-:W-:Y:S01]  /*14e90*/  MUFU.TANH R68, R6 ;  /* 0x0000000600447308 */ /* 0x000fe20000002400 */
[----:B------:R-:W-:-:S02]  /*14ea0*/  FMUL.FTZ R8, R8, c[0x0][0x2ec] ;  /* 0x0000bb0008087a20 */ /* 0x000fc40000410000 */
[----:B------:R-:W-:Y:S02]  /*14eb0*/  FMUL.FTZ R9, R9, c[0x0][0x2ec] ;  /* 0x0000bb0009097a20 */ /* 0x000fe40000410000 */
[----:B------:R-:W-:Y:S01]  /*14ec0*/  HMMA.16816.F32 R48, R44, R38, R48 ;  /* 0x000000262c30723c */ /* 0x000fe20000001830 */
[----:B------:R-:W4:Y:S01]  /*14ed0*/  LDSM.16.M88.4 R36, [R207+0x5800] ;  /* 0x00580000cf24783b */ /* 0x000f220000000200 */
[----:B------:R-:W-:Y:S01]  /*14ee0*/  FMUL.FTZ R90, R10, c[0x0][0x2ec] ;  /* 0x0000bb000a5a7a20 */ /* 0x000fe20000410000 */
[----:B------:R-:W-:Y:S02]  /*14ef0*/  MUFU.TANH R80, R8 ;  /* 0x0000000800507308 */ /* 0x000fe40000002400 */
[----:B--2---:R-:W2:Y:S03]  /*14f00*/  LDSM.16.M88.4 R76, [R203+0xb000] ;  /* 0x00b00000cb4c783b */ /* 0x004ea60000000200 */
[C---:B---3--:R-:W-:Y:S03]  /*14f10*/  HMMA.16816.F32 R64, R52.reuse, R84, R64 ;  /* 0x000000543440723c */ /* 0x048fe60000001840 */
[----:B------:R-:W3:Y:S05]  /*14f20*/  MUFU.TANH R88, R9 ;  /* 0x0000000900587308 */ /* 0x000eea0000002400 */
[----:B------:R-:W-:Y:S03]  /*14f30*/  HMMA.16816.F32 R60, R52, R86, R60 ;  /* 0x00000056343c723c */ /* 0x000fe6000000183c */
[----:B------:R-:W-:Y:S05]  /*14f40*/  MUFU.TANH R90, R90 ;  /* 0x0000005a005a7308 */ /* 0x000fea0000002400 */
[----:B-1----:R-:W-:Y:S03]  /*14f50*/  HMMA.16816.F32 R12, R20, R16, R12 ;  /* 0x00000010140c723c */ /* 0x002fe6000000180c */
[----:B------:R-:W-:Y:S01]  /*14f60*/  MUFU.TANH R16, R4 ;  /* 0x0000000400107308 */ /* 0x000fe20000002400 */
[----:B---3--:R-:W-:-:S04]  /*14f70*/  FFMA.FTZ R88, -R0, R97, R88 ;  /* 0x0000006100587223 */ /* 0x008fc80000010158 */
[----:B------:R-:W-:Y:S03]  /*14f80*/  HMMA.16816.F32 R24, R28, R82, R24 ;  /* 0x000000521c18723c */ /* 0x000fe60000001818 */
[----:B------:R1:W3:Y:S04]  /*14f90*/  MUFU.TANH R17, R5 ;  /* 0x0000000500117308 */ /* 0x0002e80000002400 */
[----:B------:R-:W-:Y:S02]  /*14fa0*/  FMUL.FTZ R82, R11, c[0x0][0x2ec] ;  /* 0x0000bb000b527a20 */ /* 0x000fe40000410000 */
[----:B------:R-:W5:Y:S01]  /*14fb0*/  LDSM.16.M88.4 R8, [R196+0x5000] ;  /* 0x00500000c408783b */ /* 0x000f620000000200 */
[----:B----4-:R-:W-:Y:S01]  /*14fc0*/  HMMA.16816.F32 R64, R44, R36, R64 ;  /* 0x000000242c40723c */ /* 0x010fe20000001840 */
[----:B------:R-:W4:Y:S05]  /*14fd0*/  MUFU.TANH R69, R69 ;  /* 0x0000004500457308 */ /* 0x000f2a0000002400 */
[----:B------:R-:W-:-:S02]  /*14fe0*/  FMUL.FTZ R12, R12, c[0x0][0x2ec] ;  /* 0x0000bb000c0c7a20 */ /* 0x000fc40000410000 */
[----:B------:R-:W-:Y:S01]  /*14ff0*/  HMMA.16816.F32 R60, R44, R38, R60 ;  /* 0x000000262c3c723c */ /* 0x000fe2000000183c */
[----:B-1----:R-:W1:Y:S01]  /*15000*/  LDSM.16.M88.4 R4, [R203+0xb800] ;  /* 0x00b80000cb04783b */ /* 0x002e620000000200 */
[----:B------:R-:W-:Y:S01]  /*15010*/  FMUL.FTZ R13, R13, c[0x0][0x2ec] ;  /* 0x0000bb000d0d7a20 */ /* 0x000fe20000410000 */
[----:B------:R-:W-:Y:S01]  /*15020*/  MUFU.TANH R82, R82 ;  /* 0x0000005200527308 */ /* 0x000fe20000002400 */
[----:B------:R-:W-:Y:S02]  /*15030*/  FMUL.FTZ R14, R14, c[0x0][0x2ec] ;  /* 0x0000bb000e0e7a20 */ /* 0x000fe40000410000 */
[----:B------:R-:W-:Y:S02]  /*15040*/  FMUL.FTZ R71, R15, c[0x0][0x2ec] ;  /* 0x0000bb000f477a20 */ /* 0x000fe40000410000 */
[----:B------:R-:W-:Y:S01]  /*15050*/  HMMA.16816.F32 R24, R20, R18, R24 ;  /* 0x000000121418723c */ /* 0x000fe20000001818 */
[C---:B---3--:R-:W-:Y:S02]  /*15060*/  FFMA.FTZ R17, -R0.reuse, R105, R17 ;  /* 0x0000006900117223 */ /* 0x048fe40000010111 */
[----:B------:R-:W3:Y:S01]  /*15070*/  MUFU.TANH R18, R12 ;  /* 0x0000000c00127308 */ /* 0x000ee20000002400 */
[----:B----4-:R-:W-:-:S04]  /*15080*/  FFMA.FTZ R69, -R0, R165, R69 ;  /* 0x000000a500457223 */ /* 0x010fc80000010145 */
[C---:B--2---:R-:W-:Y:S03]  /*15090*/  HMMA.16816.F32 R32, R28.reuse, R76, R32 ;  /* 0x0000004c1c20723c */ /* 0x044fe60000001820 */
[----:B------:R-:W2:Y:S05]  /*150a0*/  MUFU.TANH R19, R13 ;  /* 0x0000000d00137308 */ /* 0x000eaa0000002400 */
[----:B------:R-:W-:Y:S03]  /*150b0*/  HMMA.16816.F32 R48, R28, R78, R48 ;  /* 0x0000004e1c30723c */ /* 0x000fe60000001830 */
[----:B------:R4:W-:Y:S05]  /*150c0*/  MUFU.TANH R70, R14 ;  /* 0x0000000e00467308 */ /* 0x0009ea0000002400 */
[----:B------:R-:W-:-:S03]  /*150d0*/  FMUL.FTZ R26, R26, c[0x0][0x2ec] ;  /* 0x0000bb001a1a7a20 */ /* 0x000fc60000410000 */
[----:B------:R-:W-:Y:S05]  /*150e0*/  MUFU.TANH R71, R71 ;  /* 0x0000004700477308 */ /* 0x000fea0000002400 */
[----:B-----5:R-:W-:Y:S01]  /*150f0*/  HMMA.16816.F32 R32, R20, R8, R32 ;  /* 0x000000081420723c */ /* 0x020fe20000001820 */
[----:B----4-:R-:W4:Y:S02]  /*15100*/  LDSM.16.M88.4 R12, [R196+0x5800] ;  /* 0x00580000c40c783b */ /* 0x010f240000000200 */
[----:B------:R-:W5:Y:S01]  /*15110*/  MUFU.TANH R26, R26 ;  /* 0x0000001a001a7308 */ /* 0x000f620000002400 */
[----:B------:R-:W-:-:S04]  /*15120*/  DEPBAR.LE SB0, 0x0 ;  /* 0x000080000000791a */ /* 0x000fc80000000000 */
[C---:B-1----:R-:W-:Y:S01]  /*15130*/  HMMA.16816.F32 R64, R28.reuse, R4, R64 ;  /* 0x000000041c40723c */ /* 0x042fe20000001840 */
[----:B------:R-:W-:Y:S02]  /*15140*/  FMUL.FTZ R9, R24, c[0x0][0x2ec] ;  /* 0x0000bb0018097a20 */ /* 0x000fe40000410000 */
[----:B------:R-:W-:Y:S01]  /*15150*/  FMUL.FTZ R24, R25, c[0x0][0x2ec] ;  /* 0x0000bb0019187a20 */ /* 0x000fe20000410000 */
[----:B------:R-:W-:Y:S01]  /*15160*/  I2F R189, R189 ;  /* 0x000000bd00bd7306 */ /* 0x000fe20000201400 */
[----:B------:R-:W-:Y:S02]  /*15170*/  FMUL.FTZ R25, R27, c[0x0][0x2ec] ;  /* 0x0000bb001b197a20 */ /* 0x000fe40000410000 */
[----:B---3--:R-:W-:Y:S01]  /*15180*/  FFMA.FTZ R8, -R0, R109, R18 ;  /* 0x0000006d00087223 */ /* 0x008fe20000010112 */
[----:B------:R-:W-:Y:S01]  /*15190*/  HMMA.16816.F32 R60, R28, R6, R60 ;  /* 0x000000061c3c723c */ /* 0x000fe2000000183c */
[----:B------:R-:W-:Y:S02]  /*151a0*/  FSEL R18, R17, -INF , !P2 ;  /* 0xff80000011127808 */ /* 0x000fe40005000000 */
[----:B------:R-:W-:Y:S01]  /*151b0*/  FSEL R17, R69, -INF , !P2 ;  /* 0xff80000045117808 */ /* 0x000fe20005000000 */
[----:B------:R-:W1:Y:S01]  /*151c0*/  MUFU.TANH R9, R9 ;  /* 0x0000000900097308 */ /* 0x000e620000002400 */
[----:B------:R-:W-:-:S03]  /*151d0*/  FSEL R8, R8, -INF , !P1 ;  /* 0xff80000008087808 */ /* 0x000fc60004800000 */
[----:B------:R-:W-:Y:S01]  /*151e0*/  FMUL.FTZ R5, R33, c[0x0][0x2ec] ;  /* 0x0000bb0021057a20 */ /* 0x000fe20000410000 */
[----:B------:R-:W-:Y:S01]  /*151f0*/  HMMA.16816.F32 R48, R20, R10, R48 ;  /* 0x0000000a1430723c */ /* 0x000fe20000001830 */
[----:B------:R-:W-:Y:S01]  /*15200*/  FMUL.FTZ R27, R32, c[0x0][0x2ec] ;  /* 0x0000bb00201b7a20 */ /* 0x000fe20000410000 */
[----:B------:R-:W-:Y:S01]  /*15210*/  ISETP.GE.AND P2, PT, R115, R138, PT ;  /* 0x0000008a7300720c */ /* 0x000fe20003f46270 */
[----:B------:R-:W-:Y:S01]  /*15220*/  FMUL.FTZ R34, R34, c[0x0][0x2ec] ;  /* 0x0000bb0022227a20 */ /* 0x000fe20000410000 */
[----:B------:R-:W3:Y:S01]  /*15230*/  MUFU.TANH R25, R25 ;  /* 0x0000001900197308 */ /* 0x000ee20000002400 */
[----:B------:R-:W-:Y:S02]  /*15240*/  FMUL.FTZ R32, R35, c[0x0][0x2ec] ;  /* 0x0000bb0023207a20 */ /* 0x000fe40000410000 */
[C---:B--2---:R-:W-:Y:S02]  /*15250*/  FFMA.FTZ R10, -R0.reuse, R113, R19 ;  /* 0x00000071000a7223 */ /* 0x044fe40000010113 */
[----:B------:R-:W-:-:S02]  /*15260*/  FFMA.FTZ R7, -R0, R159, R90 ;  /* 0x0000009f00077223 */ /* 0x000fc4000001015a */
[C---:B-----5:R-:W-:Y:S01]  /*15270*/  FFMA.FTZ R11, -R0.reuse, R169, R26 ;  /* 0x000000a9000b7223 */ /* 0x060fe2000001011a */
[----:B------:R-:W2:Y:S01]  /*15280*/  MUFU.TANH R24, R24 ;  /* 0x0000001800187308 */ /* 0x000ea20000002400 */
[C---:B-1----:R-:W-:Y:S01]  /*15290*/  FFMA.FTZ R4, -R0.reuse, R117, R9 ;  /* 0x0000007500047223 */ /* 0x042fe20000010109 */
[----:B------:R-:W-:Y:S01]  /*152a0*/  FSEL R7, R7, -INF , !P0 ;  /* 0xff80000007077808 */ /* 0x000fe20004000000 */
[----:B----4-:R-:W-:Y:S05]  /*152b0*/  HMMA.16816.F32 R64, R20, R12, R64 ;  /* 0x0000000c1440723c */ /* 0x010fea0000001840 */
[----:B------:R-:W1:Y:S01]  /*152c0*/  MUFU.TANH R5, R5 ;  /* 0x0000000500057308 */ /* 0x000e620000002400 */
[----:B---3--:R-:W-:-:S03]  /*152d0*/  FFMA.FTZ R9, -R0, R175, R25 ;  /* 0x000000af00097223 */ /* 0x008fc60000010119 */
[----:B------:R-:W-:Y:S01]  /*152e0*/  FMUL.FTZ R33, R48, c[0x0][0x2ec] ;  /* 0x0000bb0030217a20 */ /* 0x000fe20000410000 */
[----:B------:R-:W-:Y:S01]  /*152f0*/  HMMA.16816.F32 R60, R20, R14, R60 ;  /* 0x0000000e143c723c */ /* 0x000fe2000000183c */
[----:B------:R-:W-:Y:S02]  /*15300*/  FMUL.FTZ R29, R50, c[0x0][0x2ec] ;  /* 0x0000bb00321d7a20 */ /* 0x000fe40000410000 */
[----:B------:R-:W3:Y:S01]  /*15310*/  MUFU.TANH R27, R27 ;  /* 0x0000001b001b7308 */ /* 0x000ee20000002400 */
[----:B------:R-:W-:Y:S02]  /*15320*/  FMUL.FTZ R35, R49, c[0x0][0x2ec] ;  /* 0x0000bb0031237a20 */ /* 0x000fe40000410000 */
[----:B------:R-:W-:Y:S02]  /*15330*/  FMUL.FTZ R28, R51, c[0x0][0x2ec] ;  /* 0x0000bb00331c7a20 */ /* 0x000fe40000410000 */
[C---:B--2---:R-:W-:Y:S02]  /*15340*/  FFMA.FTZ R6, -R0.reuse, R121, R24 ;  /* 0x0000007900067223 */ /* 0x044fe40000010118 */
[C---:B------:R-:W-:Y:S01]  /*15350*/  FFMA.FTZ R12, -R0.reuse, R93, R80 ;  /* 0x0000005d000c7223 */ /* 0x040fe20000010150 */
[----:B------:R-:W2:Y:S01]  /*15360*/  MUFU.TANH R34, R34 ;  /* 0x0000002200227308 */ /* 0x000ea20000002400 */
[----:B-1----:R-:W-:-:S02]  /*15370*/  FFMA.FTZ R127, -R0, R127, R5 ;  /* 0x0000007f007f7223 */ /* 0x002fc40000010105 */
[----:B------:R-:W-:Y:S01]  /*15380*/  FFMA.FTZ R14, -R0, R161, R82 ;  /* 0x000000a1000e7223 */ /* 0x000fe20000010152 */
[----:B------:R-:W-:Y:S01]  /*15390*/  FSEL R12, R12, -INF , !P0 ;  /* 0xff8000000c0c7808 */ /* 0x000fe20004000000 */
[----:B------:R-:W-:Y:S01]  /*153a0*/  FFMA.FTZ R20, -R0, R101, R16 ;  /* 0x0000006500147223 */ /* 0x000fe20000010110 */
[-C--:B------:R-:W-:Y:S01]  /*153b0*/  ISETP.GE.AND P0, PT, R103, R138.reuse, PT ;  /* 0x0000008a6700720c */ /* 0x080fe20003f06270 */
        /* <DEDUP_REMOVED lines=13> */
[----:B------:R-:W-:Y:S01]  /*15490*/  ISETP.GE.AND P6, PT, R107, R138, PT ;  /* 0x0000008a6b00720c */ /* 0x000fe20003fc6270 */
[----:B------:R-:W-:-:S02]  /*154a0*/  FMUL.FTZ R63, R63, c[0x0][0x2ec] ;  /* 0x0000bb003f3f7a20 */ /* 0x000fc40000410000 */
[C---:B------:R-:W-:Y:S01]  /*154b0*/  FFMA.FTZ R21, -R0.reuse, R163, R68 ;  /* 0x000000a300157223 */ /* 0x040fe20000010144 */
[----:B------:R-:W4:Y:S01]  /*154c0*/  MUFU.TANH R29, R29 ;  /* 0x0000001d001d7308 */ /* 0x000f220000002400 */
[----:B------:R-:W-:Y:S01]  /*154d0*/  FFMA.FTZ R13, -R0, R167, R70 ;  /* 0x000000a7000d7223 */ /* 0x000fe20000010146 */
[----:B------:R-:W-:Y:S01]  /*154e0*/  FSEL R4, R4, -INF , !P6 ;  /* 0xff80000004047808 */ /* 0x000fe20007000000 */
[C---:B------:R-:W-:Y:S01]  /*154f0*/  FFMA.FTZ R15, -R0.reuse, R171, R71 ;  /* 0x000000ab000f7223 */ /* 0x040fe20000010147 */
[----:B------:R-:W-:Y:S01]  /*15500*/  FSEL R21, R21, -INF , !P5 ;  /* 0xff80000015157808 */ /* 0x000fe20006800000 */
[C---:B---3--:R-:W-:Y:S01]  /*15510*/  FFMA.FTZ R27, -R0.reuse, R125, R27 ;  /* 0x0000007d001b7223 */ /* 0x048fe2000001011b */
[----:B------:R-:W-:Y:S01]  /*15520*/  FSEL R13, R13, -INF , !P1 ;  /* 0xff8000000d0d7808 */ /* 0x000fe20004800000 */
[C---:B--2---:R-:W-:Y:S01]  /*15530*/  FFMA.FTZ R34, -R0.reuse, R177, R34 ;  /* 0x000000b100227223 */ /* 0x044fe20000010122 */
[----:B------:R-:W2:Y:S01]  /*15540*/  MUFU.TANH R35, R35 ;  /* 0x0000002300237308 */ /* 0x000ea20000002400 */
[----:B------:R-:W-:Y:S01]  /*15550*/  FSEL R15, R15, -INF , !P0 ;  /* 0xff8000000f0f7808 */ /* 0x000fe20004000000 */
[C---:B-1----:R-:W-:Y:S01]  /*15560*/  FFMA.FTZ R33, -R0.reuse, R131, R33 ;  /* 0x0000008300217223 */ /* 0x042fe20000010121 */
[-C--:B------:R-:W-:Y:S01]  /*15570*/  ISETP.GE.AND P5, PT, R111, R138.reuse, PT ;  /* 0x0000008a6f00720c */ /* 0x080fe20003fa6270 */
[----:B------:R-:W-:Y:S01]  /*15580*/  FFMA.FTZ R179, -R0, R179, R32 ;  /* 0x000000b300b37223 */ /* 0x000fe20000010120 */
[----:B------:R-:W-:-:S02]  /*15590*/  ISETP.GE.AND P1, PT, R119, R138, PT ;  /* 0x0000008a7700720c */ /* 0x000fc40003f26270 */
[----:B------:R-:W-:Y:S01]  /*155a0*/  ISETP.GE.AND P0, PT, R123, R138, PT ;  /* 0x0000008a7b00720c */ /* 0x000fe20003f06270 */
[----:B------:R-:W1:Y:S01]  /*155b0*/  MUFU.TANH R28, R28 ;  /* 0x0000001c001c7308 */ /* 0x000e620000002400 */
[----:B----4-:R-:W-:Y:S01]  /*155c0*/  FFMA.FTZ R29, -R0, R181, R29 ;  /* 0x000000b5001d7223 */ /* 0x010fe2000001011d */
[----:B------:R-:W-:Y:S02]  /*155d0*/  FSEL R11, R11, -INF , !P6 ;  /* 0xff8000000b0b7808 */ /* 0x000fe40007000000 */
[----:B------:R-:W-:Y:S02]  /*155e0*/  FSEL R6, R6, -INF , !P5 ;  /* 0xff80000006067808 */ /* 0x000fe40006800000 */
[----:B------:R-:W-:Y:S02]  /*155f0*/  FSEL R9, R9, -INF , !P5 ;  /* 0xff80000009097808 */ /* 0x000fe40006800000 */
[----:B------:R-:W3:Y:S01]  /*15600*/  MUFU.TANH R30, R30 ;  /* 0x0000001e001e7308 */ /* 0x000ee20000002400 */
[----:B------:R-:W-:Y:S01]  /*15610*/  FSEL R164, R27, -INF , !P2 ;  /* 0xff8000001ba47808 */ /* 0x000fe20005000000 */
[----:B--2---:R-:W-:Y:S01]  /*15620*/  FFMA.FTZ R35, -R0, R139, R35 ;  /* 0x0000008b00237223 */ /* 0x004fe20000010123 */
[----:B------:R-:W-:-:S02]  /*15630*/  FSEL R167, R34, -INF , !P2 ;  /* 0xff80000022a77808 */ /* 0x000fc40005000000 */
[----:B------:R-:W-:Y:S02]  /*15640*/  FSEL R174, R127, -INF , !P1 ;  /* 0xff8000007fae7808 */ /* 0x000fe40004800000 */
[----:B------:R-:W-:Y:S01]  /*15650*/  FSEL R179, R179, -INF , !P1 ;  /* 0xff800000b3b37808 */ /* 0x000fe20004800000 */
[----:B------:R-:W2:Y:S01]  /*15660*/  MUFU.TANH R22, R22 ;  /* 0x0000001600167308 */ /* 0x000ea20000002400 */
[----:B------:R-:W-:Y:S01]  /*15670*/  FSEL R170, R33, -INF , !P0 ;  /* 0xff80000021aa7808 */ /* 0x000fe20004000000 */
[C---:B-1----:R-:W-:Y:S01]  /*15680*/  FFMA.FTZ R28, -R0.reuse, R183, R28 ;  /* 0x000000b7001c7223 */ /* 0x042fe2000001011c */
[----:B------:R-:W-:Y:S02]  /*15690*/  FSEL R171, R29, -INF , !P0 ;  /* 0xff8000001dab7808 */ /* 0x000fe40004000000 */
[-C--:B------:R-:W-:Y:S02]  /*156a0*/  ISETP.GE.AND P6, PT, R129, R138.reuse, PT ;  /* 0x0000008a8100720c */ /* 0x080fe40003fc6270 */
[-C--:B------:R-:W-:Y:S01]  /*156b0*/  ISETP.GE.AND P5, PT, R137, R138.reuse, PT ;  /* 0x0000008a8900720c */ /* 0x080fe20003fa6270 */
[----:B------:R-:W1:Y:S01]  /*156c0*/  MUFU.TANH R23, R23 ;  /* 0x0000001700177308 */ /* 0x000e620000002400 */
[----:B---3--:R-:W-:Y:S01]  /*156d0*/  FFMA.FTZ R30, -R0, R143, R30 ;  /* 0x0000008f001e7223 */ /* 0x008fe2000001011e */
[----:B------:R-:W-:-:S02]  /*156e0*/  ISETP.GE.AND P2, PT, R141, R138, PT ;  /* 0x0000008a8d00720c */ /* 0x000fc40003f46270 */
[-C--:B------:R-:W-:Y:S02]  /*156f0*/  ISETP.GE.AND P1, PT, R145, R138.reuse, PT ;  /* 0x0000008a9100720c */ /* 0x080fe40003f26270 */
[----:B------:R-:W-:Y:S02]  /*15700*/  ISETP.GE.AND P0, PT, R147, R138, PT ;  /* 0x0000008a9300720c */ /* 0x000fe40003f06270 */
[----:B------:R-:W3:Y:S01]  /*15710*/  MUFU.TANH R31, R31 ;  /* 0x0000001f001f7308 */ /* 0x000ee20000002400 */
[----:B--2---:R-:W-:Y:S01]  /*15720*/  FFMA.FTZ R22, -R0, R149, R22 ;  /* 0x0000009500167223 */ /* 0x004fe20000010116 */
[----:B------:R-:W-:Y:S02]  /*15730*/  FSEL R166, R35, -INF , !P6 ;  /* 0xff80000023a67808 */ /* 0x000fe40007000000 */
[----:B------:R-:W-:Y:S02]  /*15740*/  FSEL R177, R28, -INF , !P6 ;  /* 0xff8000001cb17808 */ /* 0x000fe40007000000 */
[----:B------:R-:W-:-:S02]  /*15750*/  FSEL R178, R30, -INF , !P5 ;  /* 0xff8000001eb27808 */ /* 0x000fc40006800000 */
[----:B------:R-:W2:Y:S01]  /*15760*/  MUFU.TANH R19, R19 ;  /* 0x0000001300137308 */ /* 0x000ea20000002400 */
[----:B-1----:R-:W-:Y:S01]  /*15770*/  FFMA.FTZ R23, -R0, R185, R23 ;  /* 0x000000b900177223 */ /* 0x002fe20000010117 */
[----:B------:R-:W-:-:S04]  /*15780*/  FSEL R176, R22, -INF , !P2 ;  /* 0xff80000016b07808 */ /* 0x000fc80005000000 */
[----:B------:R-:W-:Y:S02]  /*15790*/  FSEL R169, R23, -INF , !P5 ;  /* 0xff80000017a97808 */ /* 0x000fe40006800000 */
[----:B------:R-:W1:Y:S01]  /*157a0*/  MUFU.TANH R24, R61 ;  /* 0x0000003d00187308 */ /* 0x000e620000002400 */
[----:B---3--:R-:W-:-:S05]  /*157b0*/  FFMA.FTZ R31, -R0, R187, R31 ;  /* 0x000000bb001f7223 */ /* 0x008fca000001011f */
[----:B------:R-:W-:Y:S02]  /*157c0*/  FSEL R147, R31, -INF , !P2 ;  /* 0xff8000001f937808 */ /* 0x000fe40005000000 */
[----:B------:R-:W3:Y:S01]  /*157d0*/  MUFU.TANH R25, R25 ;  /* 0x0000001900197308 */ /* 0x000ee20000002400 */
[----:B--2---:R-:W-:-:S05]  /*157e0*/  FFMA.FTZ R19, -R0, R151, R19 ;  /* 0x0000009700137223 */ /* 0x004fca0000010113 */
[----:B------:R-:W-:Y:S02]  /*157f0*/  FSEL R146, R19, -INF , !P1 ;  /* 0xff80000013927808 */ /* 0x000fe40004800000 */
[----:B------:R-:W2:Y:S01]  /*15800*/  MUFU.TANH R5, R63 ;  /* 0x0000003f00057308 */ /* 0x000ea20000002400 */
[----:B-1----:R-:W-:-:S05]  /*15810*/  FFMA.FTZ R24, -R0, R153, R24 ;  /* 0x0000009900187223 */ /* 0x002fca0000010118 */
[----:B------:R-:W-:Y:S01]  /*15820*/  FSEL R144, R24, -INF , !P0 ;  /* 0xff80000018907808 */ /* 0x000fe20004000000 */
[----:B---3--:R-:W-:Y:S01]  /*15830*/  FFMA.FTZ R25, -R0, R189, R25 ;  /* 0x000000bd00197223 */ /* 0x008fe20000010119 */
[----:B------:R-:W-:-:S04]  /*15840*/  IADD3 R189, R207, 0x5000, RZ ;  /* 0x00005000cfbd7810 */ /* 0x000fc80007ffe0ff */
[----:B------:R-:W-:Y:S01]  /*15850*/  FSEL R145, R25, -INF , !P1 ;  /* 0xff80000019917808 */ /* 0x000fe20004800000 */
[----:B--2---:R-:W-:-:S05]  /*15860*/  FFMA.FTZ R5, -R0, R81, R5 ;  /* 0x0000005100057223 */ /* 0x004fca0000010105 */
[----:B------:R-:W-:Y:S01]  /*15870*/  FSEL R165, R5, -INF , !P0 ;  /* 0xff80000005a57808 */ /* 0x000fe20004000000 */
[----:B------:R-:W-:Y:S06]  /*15880*/  BAR.SYNC.DEFER_BLOCKING 0x0 ;  /* 0x0000000000007b1d */ /* 0x000fec0000010000 */
[----:B------:R-:W-:Y:S05]  /*15890*/  @!P4 BRA `(.L_x_4269) ;  /* 0x00000ab00000c947 */ /* 0x000fea0003800000 */
[----:B------:R-:W-:Y:S05]  /*158a0*/  @!P3 BRA `(.L_x_4270) ;  /* 0x000003900000b947 */ /* 0x000fea0003800000 */
[----:B------:R-:W-:Y:S02]  /*158b0*/  IABS R5, c[0x0][0x2d0] ;  /* 0x0000b40000057a13 */ /* 0x000fe40000000000 */
[----:B------:R-:W-:Y:S02]  /*158c0*/  IADD3 R26, R3, -0x40, RZ ;  /* 0xffffffc0031a7810 */ /* 0x000fe40007ffe0ff */
[----:B------:R-:W1:Y:S01]  /*158d0*/  I2F.RP R27, R5 ;  /* 0x00000005001b7306 */ /* 0x000e620000209400 */
        /* <DEDUP_REMOVED lines=54> */
.L_x_4270:
[----:B------:R-:W-:-:S05]  /*15c40*/  IMAD.MOV.U32 R28, RZ, RZ, c[0x0][0x198] ;  /* 0x00006600ff1c7624 */ /* 0x000fca00078e00ff */
[----:B------:R-:W-:-:S04]  /*15c50*/  LEA R28, -R28, RZ, 0x6 ;  /* 0x000000ff1c1c7211 */ /* 0x000fc800078e31ff */
[----:B------:R-:W-:Y:S02]  /*15c60*/  SHF.R.S32.HI R5, RZ, 0x1f, R28 ;  /* 0x0000001fff057819 */ /* 0x000fe4000001141c */
.L_x_4271:
        /* <DEDUP_REMOVED lines=110> */
.L_x_4269:
        /* <DEDUP_REMOVED lines=72> */
[----:B------:R-:W1:Y:S01]  /*167d0*/  MUFU.EX2 R157, R157 ;  /* 0x0000009d009d7308 */ /* 0x000e620000000800 */
[--C-:B------:R-:W-:Y:S01]  /*167e0*/  FFMA.FTZ R150, R4, c[0x0][0x23c], -R175.reuse ;  /* 0x00008f0004967a23 */ /* 0x100fe200000108af */
[----:B------:R-:W-:Y:S01]  /*167f0*/  LDSM.16.MT88.4 R16, [R201+0xe800] ;  /* 0x00e80000c910783b */ /* 0x000fe20000004200 */
[--C-:B------:R-:W-:Y:S02]  /*16800*/  FFMA.FTZ R139, R6, c[0x0][0x23c], -R175.reuse ;  /* 0x00008f00068b7a23 */ /* 0x100fe400000108af */
[--C-:B------:R-:W-:Y:S01]  /*16810*/  FFMA.FTZ R156, R8, c[0x0][0x23c], -R175.reuse ;  /* 0x00008f00089c7a23 */ /* 0x100fe200000108af */
[----:B------:R-:W2:Y:S01]  /*16820*/  LDSM.16.MT88.4 R4, [R200+0x10000] ;  /* 0x01000000c804783b */ /* 0x000ea20000004200 */
[----:B------:R-:W-:Y:S01]  /*16830*/  FFMA.FTZ R151, R10, c[0x0][0x23c], -R175 ;  /* 0x00008f000a977a23 */ /* 0x000fe200000108af */
        /* <DEDUP_REMOVED lines=248> */
.L_x_4276:
        /* <DEDUP_REMOVED lines=65> */
.L_x_4273:
        /* <DEDUP_REMOVED lines=14> */
[----:B------:R-:W-:Y:S04]  /*17cb0*/  IADD3 R3, P1, R5, UR7, RZ ;  /* 0x0000000705037c10 */ /* 0x000fe8000ff3e0ff */
[CC--:B------:R-:W-:Y:S01]  /*17cc0*/  @!P4 LEA R10, P5, R3.reuse, R172.reuse, 0x1 ;  /* 0x000000ac030ac211 */ /* 0x0c0fe200078a08ff */
[----:B------:R-:W-:Y:S01]  /*17cd0*/  @P4 STS.128 [R213+0xc000], RZ ;  /* 0x00c000ffd5004388 */ /* 0x000fe20000000c00 */
[----:B------:R-:W-:Y:S03]  /*17ce0*/  IADD3.X R4, R4, UR5, RZ, P1, !PT ;  /* 0x0000000504047c10 */ /* 0x000fe60008ffe4ff */
[CC--:B------:R-:W-:Y:S02]  /*17cf0*/  @!P0 LEA R8, P2, R3.reuse, R172.reuse, 0x1 ;  /* 0x000000ac03088211 */ /* 0x0c0fe400078408ff */
[----:B------:R-:W-:Y:S01]  /*17d00*/  @!PT LDS RZ, [RZ] ;  /* 0x00000000fffff984 */ /* 0x000fe20000000800 */
[----:B------:R-:W-:Y:S01]  /*17d10*/  @!PT LDS RZ, [RZ] ;  /* 0x00000000fffff984 */ /* 0x000fe20000000800 */
[----:B------:R-:W-:Y:S01]  /*17d20*/  @!PT LDS RZ, [RZ] ;  /* 0x00000000fffff984 */ /* 0x000fe20000000800 */
[----:B------:R1:W-:Y:S01]  /*17d30*/  @!P0 LDGSTS.E.BYPASS.LTC128B.128 [R213+0xe000], [R142.64+0x80] ;  /* 0x0e0000808ed58fae */ /* 0x0003e2000b901d48 */
[CCC-:B------:R-:W-:Y:S02]  /*17d40*/  @!P4 LEA.HI.X R11, R3.reuse, R173.reuse, R4.reuse, 0x1, P5 ;  /* 0x000000ad030bc211 */ /* 0x1c0fe400028f0c04 */
[CCC-:B------:R-:W-:Y:S02]  /*17d50*/  @!P0 LEA.HI.X R9, R3.reuse, R173.reuse, R4.reuse, 0x1, P2 ;  /* 0x000000ad03098211 */ /* 0x1c0fe400010f0c04 */
[CC--:B------:R-:W-:Y:S01]  /*17d60*/  @P6 LEA R6, P1, R3.reuse, R172.reuse, 0x1 ;  /* 0x000000ac03066211 */ /* 0x0c0fe200078208ff */
[----:B------:R-:W-:Y:S01]  /*17d70*/  @P0 STS.128 [R213+0xe000], RZ ;  /* 0x00e000ffd5000388 */ /* 0x000fe20000000c00 */
[C---:B------:R-:W-:Y:S02]  /*17d80*/  IADD3 R5, P5, R3.reuse, UR7, RZ ;  /* 0x0000000703057c10 */ /* 0x040fe4000ffbe0ff */
[-C--:B------:R-:W-:Y:S02]  /*17d90*/  @P6 LEA.HI.X R7, R3, R173.reuse, R4, 0x1, P1 ;  /* 0x000000ad03076211 */ /* 0x080fe400008f0c04 */
[----:B------:R-:W-:Y:S01]  /*17da0*/  IADD3.X R4, R4, UR5, RZ, P5, !PT ;  /* 0x0000000504047c10 */ /* 0x000fe2000affe4ff */
[----:B------:R-:W-:Y:S01]  /*17db0*/  @!PT LDS RZ, [RZ] ;  /* 0x00000000fffff984 */ /* 0x000fe20000000800 */
[----:B------:R-:W-:Y:S01]  /*17dc0*/  @!PT LDS RZ, [RZ] ;  /* 0x00000000fffff984 */ /* 0x000fe20000000800 */
[----:B------:R-:W-:Y:S01]  /*17dd0*/  @!PT LDS RZ, [RZ] ;  /* 0x00000000fffff984 */ /* 0x000fe20000000800 */
[----:B------:R1:W-:Y:S01]  /*17de0*/  @P6 LDGSTS.E.BYPASS.LTC128B.128 [R213+0x10000], [R142.64+0x100] ;  /* 0x100001008ed56fae */ /* 0x0003e2000b901d48 */
[CC--:B------:R-:W-:Y:S02]  /*17df0*/  @!P4 LEA R16, P5, R5.reuse, R172.reuse, 0x1 ;  /* 0x000000ac0510c211 */ /* 0x0c0fe400078a08ff */
[CC--:B------:R-:W-:Y:S02]  /*17e00*/  @!P0 LEA R14, P2, R5.reuse, R172.reuse, 0x1 ;  /* 0x000000ac050e8211 */ /* 0x0c0fe400078408ff */
[CCC-:B------:R-:W-:Y:S01]  /*17e10*/  @!P4 LEA.HI.X R17, R5.reuse, R173.reuse, R4.reuse, 0x1, P5 ;  /* 0x000000ad0511c211 */ /* 0x1c0fe200028f0c04 */
[----:B------:R-:W-:Y:S01]  /*17e20*/  @!P6 STS.128 [R213+0x10000], RZ ;  /* 0x010000ffd500e388 */ /* 0x000fe20000000c00 */
[CCC-:B------:R-:W-:Y:S02]  /*17e30*/  @!P0 LEA.HI.X R15, R5.reuse, R173.reuse, R4.reuse, 0x1, P2 ;  /* 0x000000ad050f8211 */ /* 0x1c0fe400010f0c04 */
[CC--:B------:R-:W-:Y:S02]  /*17e40*/  @P6 LEA R12, P1, R5.reuse, R172.reuse, 0x1 ;  /* 0x000000ac050c6211 */ /* 0x0c0fe400078208ff */
[C---:B------:R-:W-:Y:S01]  /*17e50*/  IADD3 R3, P5, R5.reuse, UR7, RZ ;  /* 0x0000000705037c10 */ /* 0x040fe2000ffbe0ff */
[----:B------:R-:W-:Y:S01]  /*17e60*/  @!PT LDS RZ, [RZ] ;  /* 0x00000000fffff984 */ /* 0x000fe20000000800 */
[----:B------:R-:W-:Y:S01]  /*17e70*/  @!PT LDS RZ, [RZ] ;  /* 0x00000000fffff984 */ /* 0x000fe20000000800 */
[----:B------:R-:W-:Y:S01]  /*17e80*/  @!PT LDS RZ, [RZ] ;  /* 0x00000000fffff984 */ /* 0x000fe20000000800 */
[----:B------:R2:W-:Y:S01]  /*17e90*/  @!P4 LDGSTS.E.BYPASS.LTC128B.128 [R213+0xc800], [R10.64] ;  /* 0x0c8000000ad5cfae */ /* 0x0005e2000b901d48 */
[-C--:B------:R-:W-:Y:S02]  /*17ea0*/  @P6 LEA.HI.X R13, R5, R173.reuse, R4, 0x1, P1 ;  /* 0x000000ad050d6211 */ /* 0x080fe400008f0c04 */
        /* <DEDUP_REMOVED lines=9> */
[----:B------:R2:W-:Y:S01]  /*17f40*/  @!P0 LDGSTS.E.BYPASS.LTC128B.128 [R213+0xe800], [R8.64+0x80] ;  /* 0x0e80008008d58fae */ /* 0x0005e2000b901d48 */
[C---:B------:R-:W-:Y:S04]  /*17f50*/  @P6 LEA R28, P1, R3.reuse, R172, 0x1 ;  /* 0x000000ac031c6211 */ /* 0x040fe800078208ff */
[----:B------:R-:W-:Y:S01]  /*17f60*/  @P6 LEA.HI.X R29, R3, R173, R4, 0x1, P1 ;  /* 0x000000ad031d6211 */ /* 0x000fe200008f0c04 */
        /* <DEDUP_REMOVED lines=38> */
[----:B--2---:R-:W3:Y:S06]  /*181d0*/  LDSM.16.M88.4 R8, [R209+0x6000] ;  /* 0x00600000d108783b */ /* 0x004eec0000000200 */
[----:B----4-:R-:W5:Y:S06]  /*181e0*/  LDSM.16.M88.4 R16, [R209+0x6800] ;  /* 0x00680000d110783b */ /* 0x010f6c0000000200 */
[----:B------:R-:W1:Y:S06]  /*181f0*/  LDSM.16.M88.4 R24, [R209+0x7000] ;  /* 0x00700000d118783b */ /* 0x000e6c0000000200 */
[----:B------:R-:W0:Y:S06]  /*18200*/  LDGDEPBAR ;  /* 0x00000000000079af */ /* 0x000e2c0000000000 */
[----:B------:R-:W2:Y:S06]  /*18210*/  LDSM.16.M88.4 R32, [R209+0x7800] ;  /* 0x00780000d120783b */ /* 0x000eac0000000200 */
[----:B------:R-:W-:Y:S06]  /*18220*/  LDSM.16.M88.4 R136, [R208] ;  /* 0x00000000d088783b */ /* 0x000fec0000000200 */
[----:B------:R-:W4:Y:S01]  /*18230*/  LDSM.16.M88.4 R148, [R207] ;  /* 0x00000000cf94783b */ /* 0x000f220000000200 */
[C---:B---3--:R-:W-:Y:S05]  /*18240*/  HMMA.16816.F32 R4, R144.reuse, R8, RZ ;  /* 0x000000089004723c */ /* 0x048fea00000018ff */
[----:B------:R-:W3:Y:S03]  /*18250*/  LDSM.16.M88.4 R152, [R199] ;  /* 0x00000000c798783b */ /* 0x000ee60000000200 */
[C---:B------:R-:W-:Y:S03]  /*18260*/  HMMA.16816.F32 R8, R144.reuse, R10, RZ ;  /* 0x0000000a9008723c */ /* 0x040fe600000018ff */
[----:B------:R-:W3:Y:S06]  /*18270*/  LDSM.16.M88.4 R156, [R198] ;  /* 0x00000000c69c783b */ /* 0x000eec0000000200 */
[----:B------:R-:W3:Y:S01]  /*18280*/  LDSM.16.M88.4 R160, [R197] ;  /* 0x00000000c5a0783b */ /* 0x000ee20000000200 */
[C---:B-----5:R-:W-:Y:S05]  /*18290*/  HMMA.16816.F32 R12, R144.reuse, R16, RZ ;  /* 0x00000010900c723c */ /* 0x060fea00000018ff */
[----:B------:R-:W-:Y:S03]  /*182a0*/  LDSM.16.M88.4 R164, [R206] ;  /* 0x00000000cea4783b */ /* 0x000fe60000000200 */
[C---:B------:R-:W-:Y:S03]  /*182b0*/  HMMA.16816.F32 R16, R144.reuse, R18, RZ ;  /* 0x000000129010723c */ /* 0x040fe600000018ff */
[----:B------:R-:W5:Y:S05]  /*182c0*/  LDSM.16.M88.4 R168, [R203+0x6000] ;  /* 0x00600000cba8783b */ /* 0x000f6a0000000200 */
        /* <DEDUP_REMOVED lines=21> */
[----:B------:R-:W3:Y:S01]  /*18420*/  LDSM.16.M88.4 R160, [R209+0x8000] ;  /* 0x00800000d1a0783b */ /* 0x000ee20000000200 */
        /* <DEDUP_REMOVED lines=26> */
[C---:B---3--:R-:W-:Y:S08]  /*185d0*/  HMMA.16816.F32 R4, R156.reuse, R160, R4 ;  /* 0x000000a09c04723c */ /* 0x048ff00000001804 */
[C---:B------:R-:W-:Y:S01]  /*185e0*/  HMMA.16816.F32 R8, R156.reuse, R162, R8 ;  /* 0x000000a29c08723c */ /* 0x040fe20000001808 */
[----:B------:R-:W-:Y:S07]  /*185f0*/  LDSM.16.M88.4 R160, [R203+0x9800] ;  /* 0x00980000cba0783b */ /* 0x000fee0000000200 */
[C---:B-1----:R-:W-:Y:S08]  /*18600*/  HMMA.16816.F32 R12, R156.reuse, R144, R12 ;  /* 0x000000909c0c723c */ /* 0x042ff0000000180c */
[C---:B------:R-:W-:Y:S01]  /*18610*/  HMMA.16816.F32 R16, R156.reuse, R146, R16 ;  /* 0x000000929c10723c */ /* 0x040fe20000001810 */
[----:B------:R-:W1:Y:S07]  /*18620*/  LDSM.16.M88.4 R144, [R203+0x8800] ;  /* 0x00880000cb90783b */ /* 0x000e6e0000000200 */
        /* <DEDUP_REMOVED lines=10> */
[C---:B--2---:R-:W-:Y:S08]  /*186d0*/  HMMA.16816.F32 R12, R172.reuse, R136, R12 ;  /* 0x00000088ac0c723c */ /* 0x044ff0000000180c */
[C---:B------:R-:W-:Y:S01]  /*186e0*/  HMMA.16816.F32 R16, R172.reuse, R138, R16 ;  /* 0x0000008aac10723c */ /* 0x040fe20000001810 */
[----:B------:R-:W2:Y:S07]  /*186f0*/  LDSM.16.M88.4 R136, [R196+0x2800] ;  /* 0x00280000c488783b */ /* 0x000eae0000000200 */
[C---:B------:R-:W-:Y:S08]  /*18700*/  HMMA.16816.F32 R20, R172.reuse, R148, R20 ;  /* 0x00000094ac14723c */ /* 0x040ff00000001814 */
[C---:B------:R-:W-:Y:S01]  /*18710*/  HMMA.16816.F32 R24, R172.reuse, R150, R24 ;  /* 0x00000096ac18723c */ /* 0x040fe20000001818 */
[----:B------:R-:W5:Y:S07]  /*18720*/  LDSM.16.M88.4 R148, [R196+0x3000] ;  /* 0x00300000c494783b */ /* 0x000f6e0000000200 */
        /* <DEDUP_REMOVED lines=17> */
[C---:B----4-:R-:W-:Y:S08]  /*18840*/  HMMA.16816.F32 R4, R164.reuse, R168, R4 ;  /* 0x000000a8a404723c */ /* 0x050ff00000001804 */
[C---:B------:R-:W-:Y:S01]  /*18850*/  HMMA.16816.F32 R8, R164.reuse, R170, R8 ;  /* 0x000000aaa408723c */ /* 0x040fe20000001808 */
[----:B------:R-:W-:Y:S07]  /*18860*/  LDSM.16.M88.4 R168, [R203+0xa000] ;  /* 0x00a00000cba8783b */ /* 0x000fee0000000200 */
[C---:B--2---:R-:W-:Y:S08]  /*18870*/  HMMA.16816.F32 R12, R164.reuse, R136, R12 ;  /* 0x00000088a40c723c */ /* 0x044ff0000000180c */
[C---:B------:R-:W-:Y:S01]  /*18880*/  HMMA.16816.F32 R16, R164.reuse, R138, R16 ;  /* 0x0000008aa410723c */ /* 0x040fe20000001810 */
[----:B------:R-:W2:Y:S07]  /*18890*/  LDSM.16.M88.4 R136, [R190] ;  /* 0x00000000be88783b */ /* 0x000eae0000000200 */
[C---:B-----5:R-:W-:Y:S08]  /*188a0*/  HMMA.16816.F32 R20, R164.reuse, R148, R20 ;  /* 0x00000094a414723c */ /* 0x060ff00000001814 */
[C---:B------:R-:W-:Y:S01]  /*188b0*/  HMMA.16816.F32 R24, R164.reuse, R150, R24 ;  /* 0x00000096a418723c */ /* 0x040fe20000001818 */
[----:B------:R-:W4:Y:S07]  /*188c0*/  LDSM.16.M88.4 R148, [R189] ;  /* 0x00000000bd94783b */ /* 0x000f2e0000000200 */
[C---:B------:R-:W-:Y:S08]  /*188d0*/  HMMA.16816.F32 R28, R164.reuse, R152, R28 ;  /* 0x00000098a41c723c */ /* 0x040ff0000000181c */
[----:B------:R-:W-:Y:S01]  /*188e0*/  HMMA.16816.F32 R32, R164, R154, R32 ;  /* 0x0000009aa420723c */ /* 0x000fe20000001820 */
[----:B------:R-:W5:Y:S06]  /*188f0*/  LDSM.16.M88.4 R152, [R188] ;  /* 0x00000000bc98783b */ /* 0x000f6c0000000200 */
        /* <DEDUP_REMOVED lines=17> */
[C---:B------:R-:W-:Y:S01]  /*18a10*/  HMMA.16816.F32 R16, R180.reuse, R138, R16 ;  /* 0x0000008ab410723c */ /* 0x040fe20000001810 */
[----:B------:R-:W2:Y:S07]  /*18a20*/  LDSM.16.M88.4 R136, [R196+0x4800] ;  /* 0x00480000c488783b */ /* 0x000eae0000000200 */
[C---:B----4-:R-:W-:Y:S08]  /*18a30*/  HMMA.16816.F32 R20, R180.reuse, R148, R20 ;  /* 0x00000094b414723c */ /* 0x050ff00000001814 */
[C---:B------:R-:W-:Y:S08]  /*18a40*/  HMMA.16816.F32 R24, R180.reuse, R150, R24 ;  /* 0x00000096b418723c */ /* 0x040ff00000001818 */
[C---:B-----5:R-:W-:Y:S08]  /*18a50*/  HMMA.16816.F32 R28, R180.reuse, R152, R28 ;  /* 0x00000098b41c723c */ /* 0x060ff0000000181c */
[----:B------:R-:W-:Y:S08]  /*18a60*/  HMMA.16816.F32 R32, R180, R154, R32 ;  /* 0x0000009ab420723c */ /* 0x000ff00000001820 */
[C---:B------:R-:W-:Y:S08]  /*18a70*/  HMMA.16816.F32 R4, R164.reuse, R168, R4 ;  /* 0x000000a8a404723c */ /* 0x040ff00000001804 */
[C---:B------:R-:W-:Y:S08]  /*18a80*/  HMMA.16816.F32 R8, R164.reuse, R170, R8 ;  /* 0x000000aaa408723c */ /* 0x040ff00000001808 */
[C---:B-1----:R-:W-:Y:S08]  /*18a90*/  HMMA.16816.F32 R12, R164.reuse, R144, R12 ;  /* 0x00000090a40c723c */ /* 0x042ff0000000180c */
[C---:B------:R-:W-:Y:S08]  /*18aa0*/  HMMA.16816.F32 R16, R164.reuse, R146, R16 ;  /* 0x00000092a410723c */ /* 0x040ff00000001810 */
[C---:B---3--:R-:W-:Y:S08]  /*18ab0*/  HMMA.16816.F32 R20, R164.reuse, R156, R20 ;  /* 0x0000009ca414723c */ /* 0x048ff00000001814 */
[C---:B------:R-:W-:Y:S08]  /*18ac0*/  HMMA.16816.F32 R24, R164.reuse, R158, R24 ;  /* 0x0000009ea418723c */ /* 0x040ff00000001818 */
[C---:B------:R-:W-:Y:S08]  /*18ad0*/  HMMA.16816.F32 R28, R164.reuse, R160, R28 ;  /* 0x000000a0a41c723c */ /* 0x040ff0000000181c */
[----:B------:R-:W-:Y:S08]  /*18ae0*/  HMMA.16816.F32 R32, R164, R162, R32 ;  /* 0x000000a2a420723c */ /* 0x000ff00000001820 */
[C---:B------:R-:W-:Y:S08]  /*18af0*/  HMMA.16816.F32 R4, R172.reuse, R176, R4 ;  /* 0x000000b0ac04723c */ /* 0x040ff00000001804 */
[C---:B------:R-:W-:Y:S08]  /*18b00*/  HMMA.16816.F32 R8, R172.reuse, R178, R8 ;  /* 0x000000b2ac08723c */ /* 0x040ff00000001808 */
[C---:B--2---:R-:W-:Y:S08]  /*18b10*/  HMMA.16816.F32 R12, R172.reuse, R136, R12 ;  /* 0x00000088ac0c723c */ /* 0x044ff0000000180c */
        /* <DEDUP_REMOVED lines=20> */
[----:B------:R-:W1:Y:S10]  /*18c60*/  MUFU.TANH R179, R11 ;  /* 0x0000000b00b37308 */ /* 0x000e740000002400 */
[----:B------:R5:W1:Y:S10]  /*18c70*/  MUFU.TANH R146, R8 ;  /* 0x0000000800927308 */ /* 0x000a740000002400 */
[----:B------:R-:W1:Y:S01]  /*18c80*/  MUFU.TANH R155, R155 ;  /* 0x0000009b009b7308 */ /* 0x000e620000002400 */
[C---:B---3--:R-:W-:Y:S09]  /*18c90*/  HMMA.16816.F32 R20, R172.reuse, R4, R20 ;  /* 0x00000004ac14723c */ /* 0x048ff20000001814 */
[----:B------:R-:W3:Y:S01]  /*18ca0*/  MUFU.TANH R167, R167 ;  /* 0x000000a700a77308 */ /* 0x000ee20000002400 */
[C---:B------:R-:W-:Y:S01]  /*18cb0*/  HMMA.16816.F32 R24, R172.reuse, R6, R24 ;  /* 0x00000006ac18723c */ /* 0x040fe20000001818 */
[----:B-----5:R-:W5:Y:S01]  /*18cc0*/  LDSM.16.M88.4 R8, [R196+0x5800] ;  /* 0x00580000c408783b */ /* 0x020f620000000200 */
[----:B------:R-:W-:Y:S04]  /*18cd0*/  DEPBAR.LE SB0, 0x0 ;  /* 0x000080000000791a */ /* 0x000fe80000000000 */
[----:B------:R-:W-:Y:S03]  /*18ce0*/  FMUL.FTZ R5, R19, c[0x0][0x2ec] ;  /* 0x0000bb0013057a20 */ /* 0x000fe60000410000 */
[----:B------:R-:W1:Y:S01]  /*18cf0*/  MUFU.TANH R169, R169 ;  /* 0x000000a900a97308 */ /* 0x000e620000002400 */
[----:B------:R-:W-:Y:S04]  /*18d00*/  BAR.SYNC.DEFER_BLOCKING 0x0 ;  /* 0x0000000000007b1d */ /* 0x000fe80000010000 */
        /* <DEDUP_REMOVED lines=9> */
[----:B------:R-:W-:Y:S09]  /*18da0*/  FMUL.FTZ R27, R27, c[0x0][0x2ec] ;  /* 0x0000bb001b1b7a20 */ /* 0x000ff20000410000 */
[----:B------:R1:W1:Y:S01]  /*18db0*/  MUFU.TANH R165, R14 ;  /* 0x0000000e00a57308 */ /* 0x0002620000002400 */
[C---:B-----5:R-:W-:Y:S09]  /*18dc0*/  HMMA.16816.F32 R28, R172.reuse, R8, R28 ;  /* 0x00000008ac1c723c */ /* 0x060ff2000000181c */
[----:B------:R1:W1:Y:S01]  /*18dd0*/  MUFU.TANH R147, R15 ;  /* 0x0000000f00937308 */ /* 0x0002620000002400 */
[----:B------:R-:W-:Y:S07]  /*18de0*/  HMMA.16816.F32 R32, R172, R10, R32 ;  /* 0x0000000aac20723c */ /* 0x000fee0000001820 */
[----:B------:R-:W-:Y:S02]  /*18df0*/  MOV R172, R142 ;  /* 0x0000008e00ac7202 */ /* 0x000fe40000000f00 */
[----:B------:R-:W1:Y:S03]  /*18e00*/  MUFU.TANH R13, R13 ;  /* 0x0000000d000d7308 */ /* 0x000e660000002400 */
[----:B------:R-:W-:Y:S02]  /*18e10*/  MOV R173, R143 ;  /* 0x0000008f00ad7202 */ /* 0x000fe40000000f00 */
[----:B------:R-:W-:Y:S05]  /*18e20*/  FMUL.FTZ R154, R28, c[0x0][0x2ec] ;  /* 0x0000bb001c9a7a20 */ /* 0x000fea0000410000 */
[----:B------:R1:W1:Y:S01]  /*18e30*/  MUFU.TANH R140, R17 ;  /* 0x00000011008c7308 */ /* 0x0002620000002400 */
        /* <DEDUP_REMOVED lines=35> */
[----:B-12---:R-:W-:Y:S01]  /*19070*/  IADD3 R14, R6, 0xffffffe, RZ ;  /* 0x0ffffffe060e7810 */ /* 0x006fe20007ffe0ff */
[----:B------:R-:W-:Y:S07]  /*19080*/  IMAD.SHL.U32 R6, R222, 0x40, RZ ;  /* 0x00000040de067824 */ /* 0x000fee00078e00ff */
[----:B------:R-:W1:Y:S01]  /*19090*/  F2I.FTZ.U32.TRUNC.NTZ R15, R14 ;  /* 0x0000000e000f7305 */ /* 0x000e62000021f000 */
[C---:B------:R-:W-:Y:S02]  /*190a0*/  IADD3 R12, R6.reuse, -0x40, RZ ;  /* 0xffffffc0060c7810 */ /* 0x040fe40007ffe0ff */
[----:B------:R-:W-:Y:S02]  /*190b0*/  IABS R10, R6 ;  /* 0x00000006000a7213 */ /* 0x000fe40000000000 */
        /* <DEDUP_REMOVED lines=12> */
[C---:B------:R-:W-:Y:S01]  /*19180*/  IMAD R8, R4.reuse, R7, R8 ;  /* 0x0000000704087224 */ /* 0x040fe200078e0208 */
[----:B------:R-:W-:Y:S02]  /*19190*/  LOP3.LUT R7, RZ, c[0x0][0x2d0], RZ, 0x33, !PT ;  /* 0x0000b400ff077a12 */ /* 0x000fe400078e33ff */
        /* <DEDUP_REMOVED lines=9> */
[----:B------:R-:W-:Y:S09]  /*19230*/  ISETP.GE.AND P0, PT, R12, RZ, PT ;  /* 0x000000ff0c00720c */ /* 0x000ff20003f06270 */
        /* <DEDUP_REMOVED lines=28> */
.L_x_4275:
[CC--:B------:R-:W-:Y:S01]  /*19400*/  LEA R16, P2, R4.reuse, R216.reuse, 0x1 ;  /* 0x000000d804107211 */ /* 0x0c0fe200078408ff */
[----:B------:R-:W-:Y:S01]  /*19410*/  ULDC.64 UR4, c[0x0][0x198] ;  /* 0x0000660000047ab9 */ /* 0x000fe20000000a00 */
[----:B------:R-:W-:Y:S01]  /*19420*/  ISETP.GE.AND P0, PT, R133, c[0x0][0x220], PT ;  /* 0x0000880085007a0c */ /* 0x000fe20003f06270 */
[----:B------:R-:W-:Y:S01]  /*19430*/  USHF.L.U32 UR7, UR4, 0x4, URZ ;  /* 0x0000000404077899 */ /* 0x000fe2000800063f */
[CC--:B-1----:R-:W-:Y:S01]  /*19440*/  LEA.HI.X R17, R4.reuse, R217.reuse, R6, 0x1, P2 ;  /* 0x000000d904117211 */ /* 0x0c2fe200010f0c06 */
        /* <DEDUP_REMOVED lines=22> */
[C---:B------:R-:W-:Y:S02]  /*195b0*/  IADD3 R7, P5, R9.reuse, UR7, RZ ;  /* 0x0000000709077c10 */ /* 0x040fe4000ffbe0ff */
[-C--:B------:R-:W-:Y:S01]  /*195c0*/  @P6 LEA.HI.X R9, R9, R217.reuse, R6, 0x1, P1 ;  /* 0x000000d909096211 */ /* 0x080fe200008f0c06 */
[----:B------:R1:W-:Y:S01]  /*195d0*/  @!P6 STS.128 [R213+0xa000], RZ ;  /* 0x00a000ffd500e388 */ /* 0x0003e20000000c00 */
[CC--:B------:R-:W-:Y:S02]  /*195e0*/  @!P0 LEA R20, P2, R7.reuse, R216.reuse, 0x1 ;  /* 0x000000d807148211 */ /* 0x0c0fe400078408ff */
[CC--:B------:R-:W-:Y:S01]  /*195f0*/  @P6 LEA R18, P1, R7.reuse, R216.reuse, 0x1 ;  /* 0x000000d807126211 */ /* 0x0c0fe200078208ff */
        /* <DEDUP_REMOVED lines=13> */
[CC--:B------:R-:W-:Y:S02]  /*196d0*/  @P6 LEA.HI.X R19, R7.reuse, R217.reuse, R6, 0x1, P1 ;  /* 0x000000d907136211 */ /* 0x0c0fe400008f0c06 */
[----:B------:R-:W-:Y:S01]  /*196e0*/  IADD3 R4, P5, R7, UR7, RZ ;  /* 0x0000000707047c10 */ /* 0x000fe2000ffbe0ff */
[----:B------:R1:W-:Y:S03]  /*196f0*/  @P0 STS.128 [R213+0x8800], RZ ;  /* 0x008800ffd5000388 */ /* 0x0003e60000000c00 */
[CC--:B------:R-:W-:Y:S01]  /*19700*/  @!P0 LEA R24, P2, R4.reuse, R216.reuse, 0x1 ;  /* 0x000000d804188211 */ /* 0x0c0fe200078408ff */
[----:B------:R-:W-:Y:S01]  /*19710*/  @!PT LDS RZ, [RZ] ;  /* 0x00000000fffff984 */ /* 0x000fe20000000800 */
[----:B------:R-:W-:Y:S01]  /*19720*/  @!PT LDS RZ, [RZ] ;  /* 0x00000000fffff984 */ /* 0x000fe20000000800 */
[----:B------:R-:W-:Y:S01]  /*19730*/  @!PT LDS RZ, [RZ] ;  /* 0x00000000fffff984 */ /* 0x000fe20000000800 */
[----:B------:R1:W-:Y:S01]  /*19740*/  @P6 LDGSTS.E.BYPASS.LTC128B.128 [R213+0xa800], [R8.64+0x100] ;  /* 0x0a80010008d56fae */ /* 0x0003e2000b901d48 */
[-C--:B------:R-:W-:Y:S02]  /*19750*/  @P6 LEA R28, P1, R4, R216.reuse, 0x1 ;  /* 0x000000d8041c6211 */ /* 0x080fe400078208ff */
[----:B------:R-:W-:Y:S01]  /*19760*/  IADD3.X R6, R6, UR5, RZ, P5, !PT ;  /* 0x0000000506067c10 */ /* 0x000fe2000affe4ff */
[----:B------:R1:W-:Y:S01]  /*19770*/  @!P6 STS.128 [R213+0xa800], RZ ;  /* 0x00a800ffd500e388 */ /* 0x0003e20000000c00 */
[C---:B------:R-:W-:Y:S01]  /*19780*/  @!P4 LEA R26, P5, R4.reuse, R216, 0x1 ;  /* 0x000000d8041ac211 */ /* 0x040fe200078a08ff */
[----:B------:R-:W-:Y:S01]  /*19790*/  IMAD.MOV.U32 R216, RZ, RZ, R16 ;  /* 0x000000ffffd87224 */ /* 0x000fe200078e0010 */
[CCC-:B------:R-:W-:Y:S01]  /*197a0*/  @!P0 LEA.HI.X R25, R4.reuse, R217.reuse, R6.reuse, 0x1, P2 ;  /* 0x000000d904198211 */ /* 0x1c0fe200010f0c06 */
[----:B------:R-:W-:Y:S01]  /*197b0*/  @!PT LDS RZ, [RZ] ;  /* 0x00000000fffff984 */ /* 0x000fe20000000800 */
[----:B------:R-:W-:Y:S01]  /*197c0*/  @!PT LDS RZ, [RZ] ;  /* 0x00000000fffff984 */ /* 0x000fe20000000800 */
[----:B------:R-:W-:Y:S01]  /*197d0*/  @!PT LDS RZ, [RZ] ;  /* 0x00000000fffff984 */ /* 0x000fe20000000800 */
[----:B------:R1:W-:Y:S01]  /*197e0*/  @!P4 LDGSTS.E.BYPASS.LTC128B.128 [R213+0x7000], [R22.64] ;  /* 0x0700000016d5cfae */ /* 0x0003e2000b901d48 */
[CCC-:B------:R-:W-:Y:S02]  /*197f0*/  @!P4 LEA.HI.X R27, R4.reuse, R217.reuse, R6.reuse, 0x1, P5 ;  /* 0x000000d9041bc211 */ /* 0x1c0fe400028f0c06 */
[----:B------:R-:W-:Y:S01]  /*19800*/  @P6 LEA.HI.X R29, R4, R217, R6, 0x1, P1 ;  /* 0x000000d9041d6211 */ /* 0x000fe200008f0c06 */
[----:B------:R1:W-:Y:S01]  /*19810*/  @P4 STS.128 [R213+0x7000], RZ ;  /* 0x007000ffd5004388 */ /* 0x0003e20000000c00 */
[----:B------:R-:W-:Y:S03]  /*19820*/  IMAD.MOV.U32 R217, RZ, RZ, R17 ;  /* 0x000000ffffd97224 */ /* 0x000fe600078e0011 */
        /* <DEDUP_REMOVED lines=26> */
.L_x_4274:
[----:B-1234-:R-:W-:Y:S05]  /*199d0*/  IMAD R20, R222, -0x40, R221 ;  /* 0xffffffc0de147824 */ /* 0x01efea00078e02dd */
[C---:B------:R-:W-:Y:S02]  /*199e0*/  IADD3 R8, R20.reuse, 0x8, RZ ;  /* 0x0000000814087810 */ /* 0x040fe40007ffe0ff */
[----:B------:R-:W-:Y:S02]  /*199f0*/  IADD3 R9, R20, -0x1, RZ ;  /* 0xffffffff14097810 */ /* 0x000fe40007ffe0ff */
[----:B------:R-:W-:Y:S02]  /*19a00*/  ISETP.GE.AND P1, PT, R8, RZ, PT ;  /* 0x000000ff0800720c */ /* 0x000fe40003f26270 */
        /* <DEDUP_REMOVED lines=38> */
[C---:B------:R-:W-:Y:S02]  /*19c70*/  @!P0 IADD3 R4, -R20.reuse, 0x18, RZ ;  /* 0x0000001814048810 */ /* 0x040fe40007ffe1ff */
        /* <DEDUP_REMOVED lines=8> */
[C---:B------:R-:W-:Y:S02]  /*19d00*/  @!P0 IADD3 R21, -R20.reuse, 0x20, RZ ;  /* 0x0000002014158810 */ /* 0x040fe40007ffe1ff */
        /* <DEDUP_REMOVED lines=35> */
[----:B------:R-:W1:Y:S01]  /*19f40*/  I2F R3, R18 ;  /* 0x0000001200037306 */ /* 0x000e620000201400 */
        /* <DEDUP_REMOVED lines=17> */
[----:B------:R-:W2:Y:S01]  /*1a060*/  I2F R5, R12 ;  /* 0x0000000c00057306 */ /* 0x000ea20000201400 */
        /* <DEDUP_REMOVED lines=23> */
[----:B--2---:R-:W-:Y:S01]  /*1a1e0*/  FFMA.FTZ R150, -R0, R5, R150 ;  /* 0x0000000500967223 */ /* 0x004fe20000010196 */
[----:B------:R-:W-:Y:S01]  /*1a1f0*/  FMNMX.FTZ R13, R152, R13, !PT ;  /* 0x0000000d980d7209 */ /* 0x000fe20007810000 */
[----:B------:R-:W-:Y:S01]  /*1a200*/  LDSM.16.MT88.4 R20, [R202+0xc000] ;  /* 0x00c00000ca14783b */ /* 0x000fe20000004200 */
[----:B------:R-:W-:Y:S02]  /*1a210*/  FMNMX.FTZ R4, R149, R4, !PT ;  /* 0x0000000495047209 */ /* 0x000fe40007810000 */
[----:B------:R-:W-:Y:S02]  /*1a220*/  FMNMX.FTZ R12, R150, R13, !PT ;  /* 0x0000000d960c7209 */ /* 0x000fe40007810000 */
[----:B------:R-:W-:Y:S03]  /*1a230*/  FMNMX.FTZ R3, R139, R4, !PT ;  /* 0x000000048b037209 */ /* 0x000fe60007810000 */
[----:B------:R-:W1:Y:S01]  /*1a240*/  SHFL.BFLY PT, R13, R12, 0x2, 0x1f ;  /* 0x0c401f000c0d7f89 */ /* 0x000e6200000e0000 */
[----:B------:R-:W-:Y:S07]  /*1a250*/  FMNMX.FTZ R7, R138, R3, !PT ;  /* 0x000000038a077209 */ /* 0x000fee0007810000 */
[----:B------:R-:W2:Y:S08]  /*1a260*/  SHFL.BFLY PT, R4, R7, 0x2, 0x1f ;  /* 0x0c401f0007047f89 */ /* 0x000eb000000e0000 */
[----:B------:R-:W-:Y:S01]  /*1a270*/  LDSM.16.MT88.4 R28, [R201+0xc000] ;  /* 0x00c00000c91c783b */ /* 0x000fe20000004200 */
[----:B-1----:R-:W-:Y:S07]  /*1a280*/  FMNMX.FTZ R14, R12, R13, !PT ;  /* 0x0000000d0c0e7209 */ /* 0x002fee0007810000 */
[----:B------:R-:W1:Y:S01]  /*1a290*/  SHFL.BFLY PT, R137, R14, 0x1, 0x1f ;  /* 0x0c201f000e897f89 */ /* 0x000e6200000e0000 */
[----:B--2---:R-:W-:Y:S07]  /*1a2a0*/  FMNMX.FTZ R5, R7, R4, !PT ;  /* 0x0000000407057209 */ /* 0x004fee0007810000 */
[----:B------:R-:W2:Y:S01]  /*1a2b0*/  SHFL.BFLY PT, R136, R5, 0x1, 0x1f ;  /* 0x0c201f0005887f89 */ /* 0x000ea200000e0000 */
[----:B-1----:R-:W-:Y:S07]  /*1a2c0*/  FMNMX.FTZ R137, R14, R137, !PT ;  /* 0x000000890e897209 */ /* 0x002fee0007810000 */
[----:B------:R-:W1:Y:S01]  /*1a2d0*/  LDSM.16.MT88.4 R12, [R204+0xc000] ;  /* 0x00c00000cc0c783b */ /* 0x000e620000004200 */
        /* <DEDUP_REMOVED lines=12> */
[----:B------:R-:W2:Y:S01]  /*1a3a0*/  MUFU.EX2 R3, R3 ;  /* 0x0000000300037308 */ /* 0x000ea20000000800 */
[--C-:B------:R-:W-:Y:S01]  /*1a3b0*/  FFMA.FTZ R180, R8, c[0x0][0x23c], -R155.reuse ;  /* 0x00008f0008b47a23 */ /* 0x100fe2000001089b */
[----:B------:R-:W-:Y:S01]  /*1a3c0*/  ISETP.GT.AND P0, PT, R222, RZ, PT ;  /* 0x000000ffde00720c */ /* 0x000fe20003f04270 */
[--C-:B------:R-:W-:Y:S02]  /*1a3d0*/  FFMA.FTZ R177, R167, c[0x0][0x23c], -R148.reuse ;  /* 0x00008f00a7b17a23 */ /* 0x100fe40000010894 */
[--C-:B------:R-:W-:Y:S02]  /*1a3e0*/  FFMA.FTZ R176, R169, c[0x0][0x23c], -R148.reuse ;  /* 0x00008f00a9b07a23 */ /* 0x100fe40000010894 */
[--C-:B------:R-:W-:Y:S01]  /*1a3f0*/  FFMA.FTZ R178, R10, c[0x0][0x23c], -R155.reuse ;  /* 0x00008f000ab27a23 */ /* 0x100fe2000001089b */
[----:B------:R-:W-:Y:S01]  /*1a400*/  LDSM.16.MT88.4 R168, [R204+0x11800] ;  /* 0x01180000cca8783b */ /* 0x000fe20000004200 */
[--C-:B------:R-:W-:Y:S01]  /*1a410*/  FFMA.FTZ R175, R11, c[0x0][0x23c], -R148.reuse ;  /* 0x00008f000baf7a23 */ /* 0x100fe20000010894 */
[----:B------:R-:W-:Y:S01]  /*1a420*/  MUFU.EX2 R181, R181 ;  /* 0x000000b500b57308 */ /* 0x000fe20000000800 */
[--C-:B------:R-:W-:Y:S02]  /*1a430*/  FFMA.FTZ R174, R9, c[0x0][0x23c], -R148.reuse ;  /* 0x00008f0009ae7a23 */ /* 0x100fe40000010894 */
[----:B------:R-:W-:Y:S02]  /*1a440*/  FMUL.FTZ R4, R2, c[0x0][0x23c] ;  /* 0x00008f0002047a20 */ /* 0x000fe40000410000 */
[--C-:B------:R-:W-:Y:S02]  /*1a450*/  FFMA.FTZ R182, R146, c[0x0][0x23c], -R155.reuse ;  /* 0x00008f0092b67a23 */ /* 0x100fe4000001089b */
[--C-:B------:R-:W-:Y:S02]  /*1a460*/  FFMA.FTZ R183, R144, c[0x0][0x23c], -R155.reuse ;  /* 0x00008f0090b77a23 */ /* 0x100fe4000001089b */
[--C-:B------:R-:W-:Y:S01]  /*1a470*/  FFMA.FTZ R184, R142, c[0x0][0x23c], -R155.reuse ;  /* 0x00008f008eb87a23 */ /* 0x100fe2000001089b */
[----:B------:R3:W4:Y:S01]  /*1a480*/  MUFU.EX2 R2, R4 ;  /* 0x0000000400027308 */ /* 0x0007220000000800 */
        /* <DEDUP_REMOVED lines=15> */
[----:B---3--:R-:W-:Y:S02]  /*1a580*/  FMUL.FTZ R4, R3, R128 ;  /* 0x0000008003047220 */ /* 0x008fe40000410000 */
[C---:B----4-:R-:W-:Y:S02]  /*1a590*/  FMUL.FTZ R6, R2.reuse, R130 ;  /* 0x0000008202067220 */ /* 0x050fe40000410000 */
[C---:B------:R-:W-:Y:S01]  /*1a5a0*/  FMUL.FTZ R7, R2.reuse, R131 ;  /* 0x0000008302077220 */ /* 0x040fe20000410000 */
[----:B------:R-:W3:Y:S01]  /*1a5b0*/  MUFU.EX2 R178, R178 ;  /* 0x000000b200b27308 */ /* 0x000ee20000000800 */
[C---:B------:R-:W-:Y:S02]  /*1a5c0*/  FMUL.FTZ R10, R2.reuse, R126 ;  /* 0x0000007e020a7220 */ /* 0x040fe40000410000 */
[----:B------:R-:W-:Y:S01]  /*1a5d0*/  FMUL.FTZ R11, R2, R127 ;  /* 0x0000007f020b7220 */ /* 0x000fe20000410000 */
[----:B--2---:R-:W-:Y:S01]  /*1a5e0*/  F2FP.PACK_AB R128, R180, R181 ;  /* 0x000000b5b480723e */ /* 0x004fe200000000ff */
        /* <DEDUP_REMOVED lines=11> */
[----:B------:R-:W2:Y:S01]  /*1a6a0*/  MUFU.EX2 R176, R176 ;  /* 0x000000b000b07308 */ /* 0x000ea20000000800 */
[--C-:B------:R-:W-:Y:S01]  /*1a6b0*/  FFMA.FTZ R225, R162, c[0x0][0x23c], -R155.reuse ;  /* 0x00008f00a2e17a23 */ /* 0x100fe2000001089b */
[----:B------:R-:W-:Y:S01]  /*1a6c0*/  LDSM.16.MT88.4 R100, [R201+0xe000] ;  /* 0x00e00000c964783b */ /* 0x000fe20000004200 */
[--C-:B------:R-:W-:Y:S01]  /*1a6d0*/  FFMA.FTZ R228, R160, c[0x0][0x23c], -R155.reuse ;  /* 0x00008f00a0e47a23 */ /* 0x100fe2000001089b */
[----:B---3--:R-:W-:Y:S01]  /*1a6e0*/  F2FP.PACK_AB R130, R178, R179 ;  /* 0x000000b3b282723e */ /* 0x008fe200000000ff */
        /* <DEDUP_REMOVED lines=12> */
[--C-:B------:R-:W-:Y:S01]  /*1a7b0*/  FFMA.FTZ R235, R152, c[0x0][0x23c], -R155.reuse ;  /* 0x00008f0098eb7a23 */ /* 0x100fe2000001089b */
[----:B--2---:R-:W-:Y:S01]  /*1a7c0*/  F2FP.PACK_AB R129, R176, R177 ;  /* 0x000000b1b081723e */ /* 0x004fe200000000ff */
        /* <DEDUP_REMOVED lines=14> */
[----:B---3--:R-:W-:Y:S01]  /*1a8b0*/  F2FP.PACK_AB R131, R174, R175 ;  /* 0x000000afae83723e */ /* 0x008fe200000000ff */
[C---:B------:R-:W-:Y:S02]  /*1a8c0*/  FMUL.FTZ R42, R2.reuse, R42 ;  /* 0x0000002a022a7220 */ /* 0x040fe40000410000 */
[C---:B------:R-:W-:Y:S02]  /*1a8d0*/  FMUL.FTZ R43, R2.reuse, R43 ;  /* 0x0000002b022b7220 */ /* 0x040fe40000410000 */
[C---:B------:R-:W-:Y:S02]  /*1a8e0*/  FMUL.FTZ R44, R3.reuse, R44 ;  /* 0x0000002c032c7220 */ /* 0x040fe40000410000 */
[C---:B-1----:R-:W-:Y:S01]  /*1a8f0*/  HMMA.16816.F32 R4, R128.reuse, R12, R4 ;  /* 0x0000000c8004723c */ /* 0x042fe20000001804 */
[----:B------:R-:W1:Y:S04]  /*1a900*/  MUFU.EX2 R183, R183 ;  /* 0x000000b700b77308 */ /* 0x000e680000000800 */
[C---:B------:R-:W-:Y:S02]  /*1a910*/  FMUL.FTZ R45, R3.reuse, R45 ;  /* 0x0000002d032d7220 */ /* 0x040fe40000410000 */
[C---:B------:R-:W-:Y:S01]  /*1a920*/  FMUL.FTZ R12, R3.reuse, R120 ;  /* 0x00000078030c7220 */ /* 0x040fe20000410000 */
[C---:B------:R-:W-:Y:S03]  /*1a930*/  HMMA.16816.F32 R8, R128.reuse, R14, R8 ;  /* 0x0000000e8008723c */ /* 0x040fe60000001808 */
[----:B------:R-:W-:Y:S01]  /*1a940*/  MUFU.EX2 R184, R184 ;  /* 0x000000b800b87308 */ /* 0x000fe20000000800 */
[C---:B------:R-:W-:Y:S01]  /*1a950*/  FMUL.FTZ R13, R3.reuse, R121 ;  /* 0x00000079030d7220 */ /* 0x040fe20000410000 */
[----:B--2---:R-:W-:Y:S02]  /*1a960*/  LDSM.16.MT88.4 R152, [R204+0xf800] ;  /* 0x00f80000cc98783b */ /* 0x004fe40000004200 */
[C---:B------:R-:W-:Y:S02]  /*1a970*/  FMUL.FTZ R14, R2.reuse, R122 ;  /* 0x0000007a020e7220 */ /* 0x040fe40000410000 */
[C---:B------:R-:W-:Y:S03]  /*1a980*/  FMUL.FTZ R15, R2.reuse, R123 ;  /* 0x0000007b020f7220 */ /* 0x040fe60000410000 */
[C---:B------:R-:W-:Y:S01]  /*1a990*/  FMUL.FTZ R46, R2.reuse, R46 ;  /* 0x0000002e022e7220 */ /* 0x040fe20000410000 */
[----:B------:R-:W-:Y:S01]  /*1a9a0*/  MUFU.EX2 R185, R185 ;  /* 0x000000b900b97308 */ /* 0x000fe20000000800 */
[----:B------:R-:W2:Y:S01]  /*1a9b0*/  LDSM.16.MT88.4 R120, [R200+0xc000] ;  /* 0x00c00000c878783b */ /* 0x000ea20000004200 */
        /* <DEDUP_REMOVED lines=26> */
[----:B------:R-:W1:Y:S01]  /*1ab60*/  LDSM.16.MT88.4 R104, [R202+0xe000] ;  /* 0x00e00000ca68783b */ /* 0x000e620000004200 */
[C---:B------:R-:W-:Y:S01]  /*1ab70*/  FMUL.FTZ R56, R3.reuse, R56 ;  /* 0x0000003803387220 */ /* 0x040fe20000410000 */
[----:B------:R-:W-:Y:S01]  /*1ab80*/  MUFU.EX2 R225, R225 ;  /* 0x000000e100e17308 */ /* 0x000fe20000000800 */
[C---:B------:R-:W-:Y:S02]  /*1ab90*/  FMUL.FTZ R57, R3.reuse, R57 ;  /* 0x0000003903397220 */ /* 0x040fe40000410000 */
[C---:B--2---:R-:W-:Y:S03]  /*1aba0*/  HMMA.16816.F32 R28, R128.reuse, R120, R28 ;  /* 0x00000078801c723c */ /* 0x044fe6000000181c */
[C---:B------:R-:W-:Y:S02]  /*1abb0*/  FMUL.FTZ R58, R2.reuse, R58 ;  /* 0x0000003a023a7220 */ /* 0x040fe40000410000 */
[C---:B------:R-:W-:Y:S02]  /*1abc0*/  FMUL.FTZ R59, R2.reuse, R59 ;  /* 0x0000003b023b7220 */ /* 0x040fe40000410000 */
[C---:B------:R-:W-:Y:S01]  /*1abd0*/  FMUL.FTZ R60, R3.reuse, R60 ;  /* 0x0000003c033c7220 */ /* 0x040fe20000410000 */
[C---:B------:R-:W-:Y:S01]  /*1abe0*/  HMMA.16816.F32 R32, R128.reuse, R122, R32 ;  /* 0x0000007a8020723c */ /* 0x040fe20000001820 */
[----:B------:R-:W-:Y:S01]  /*1abf0*/  LDSM.16.MT88.4 R120, [R200+0xc800] ;  /* 0x00c80000c878783b */ /* 0x000fe20000004200 */
[----:B------:R-:W2:Y:S02]  /*1ac00*/  MUFU.EX2 R228, R228 ;  /* 0x000000e400e47308 */ /* 0x000ea40000000800 */
        /* <DEDUP_REMOVED lines=12> */
[C---:B-1----:R-:W-:Y:S03]  /*1acd0*/  HMMA.16816.F32 R44, R128.reuse, R104, R44 ;  /* 0x00000068802c723c */ /* 0x042fe6000000182c */
[C---:B------:R-:W-:Y:S02]  /*1ace0*/  FMUL.FTZ R68, R3.reuse, R68 ;  /* 0x0000004403447220 */ /* 0x040fe40000410000 */
[C---:B------:R-:W-:Y:S03]  /*1acf0*/  FMUL.FTZ R69, R3.reuse, R69 ;  /* 0x0000004503457220 */ /* 0x040fe60000410000 */
[----:B------:R-:W-:Y:S01]  /*1ad00*/  MUFU.EX2 R229, R229 ;  /* 0x000000e500e57308 */ /* 0x000fe20000000800 */
[C---:B------:R-:W-:Y:S01]  /*1ad10*/  FMUL.FTZ R70, R2.reuse, R70 ;  /* 0x0000004602467220 */ /* 0x040fe20000410000 */
[C---:B------:R-:W-:Y:S01]  /*1ad20*/  HMMA.16816.F32 R48, R128.reuse, R106, R48 ;  /* 0x0000006a8030723c */ /* 0x040fe20000001830 */
[----:B------:R-:W1:Y:S02]  /*1ad30*/  LDSM.16.MT88.4 R104, [R204+0x10000] ;  /* 0x01000000cc68783b */ /* 0x000e640000004200 */
[C---:B------:R-:W-:Y:S02]  /*1ad40*/  FMUL.FTZ R71, R2.reuse, R71 ;  /* 0x0000004702477220 */ /* 0x040fe40000410000 */
[C---:B------:R-:W-:Y:S03]  /*1ad50*/  FMUL.FTZ R72, R3.reuse, R72 ;  /* 0x0000004803487220 */ /* 0x040fe60000410000 */
[C---:B------:R-:W-:Y:S01]  /*1ad60*/  HMMA.16816.F32 R52, R128.reuse, R100, R52 ;  /* 0x000000648034723c */ /* 0x040fe20000001834 */
[----:B------:R-:W1:Y:S03]  /*1ad70*/  MUFU.EX2 R232, R232 ;  /* 0x000000e800e87308 */ /* 0x000e660000000800 */
[C---:B------:R-:W-:Y:S02]  /*1ad80*/  FMUL.FTZ R73, R3.reuse, R73 ;  /* 0x0000004903497220 */ /* 0x040fe40000410000 */
[C---:B------:R-:W-:Y:S02]  /*1ad90*/  FMUL.FTZ R74, R2.reuse, R74 ;  /* 0x0000004a024a7220 */ /* 0x040fe40000410000 */
[C---:B------:R-:W-:Y:S01]  /*1ada0*/  HMMA.16816.F32 R56, R128.reuse, R102, R56 ;  /* 0x000000668038723c */ /* 0x040fe20000001838 */
[----:B------:R-:W2:Y:S02]  /*1adb0*/  LDSM.16.MT88.4 R100, [R202+0x10000] ;  /* 0x01000000ca64783b */ /* 0x000ea40000004200 */
[----:B------:R-:W-:Y:S01]  /*1adc0*/  MUFU.EX2 R231, R231 ;  /* 0x000000e700e77308 */ /* 0x000fe20000000800 */
[C---:B------:R-:W-:Y:S02]  /*1add0*/  FMUL.FTZ R75, R2.reuse, R75 ;  /* 0x0000004b024b7220 */ /* 0x040fe40000410000 */
[C---:B------:R-:W-:Y:S02]  /*1ade0*/  FMUL.FTZ R76, R3.reuse, R76 ;  /* 0x0000004c034c7220 */ /* 0x040fe40000410000 */
[C---:B------:R-:W-:Y:S04]  /*1adf0*/  HMMA.16816.F32 R60, R128.reuse, R108, R60 ;  /* 0x0000006c803c723c */ /* 0x040fe8000000183c */
[C---:B------:R-:W-:Y:S01]  /*1ae00*/  FMUL.FTZ R77, R3.reuse, R77 ;  /* 0x0000004d034d7220 */ /* 0x040fe20000410000 */
[----:B------:R-:W2:Y:S01]  /*1ae10*/  MUFU.EX2 R234, R234 ;  /* 0x000000ea00ea7308 */ /* 0x000ea20000000800 */
[C---:B------:R-:W-:Y:S02]  /*1ae20*/  FMUL.FTZ R78, R2.reuse, R78 ;  /* 0x0000004e024e7220 */ /* 0x040fe40000410000 */
[C---:B------:R-:W-:Y:S01]  /*1ae30*/  HMMA.16816.F32 R64, R128.reuse, R110, R64 ;  /* 0x0000006e8040723c */ /* 0x040fe20000001840 */
[----:B------:R-:W4:Y:S03]  /*1ae40*/  LDSM.16.MT88.4 R108, [R201+0x10000] ;  /* 0x01000000c96c783b */ /* 0x000f260000004200 */
[C---:B------:R-:W-:Y:S02]  /*1ae50*/  FMUL.FTZ R79, R2.reuse, R79 ;  /* 0x0000004f024f7220 */ /* 0x040fe40000410000 */
[C---:B------:R-:W-:Y:S01]  /*1ae60*/  FMUL.FTZ R80, R3.reuse, R80 ;  /* 0x0000005003507220 */ /* 0x040fe20000410000 */
[----:B------:R-:W-:Y:S01]  /*1ae70*/  MUFU.EX2 R233, R233 ;  /* 0x000000e900e97308 */ /* 0x000fe20000000800 */
[C---:B------:R-:W-:Y:S01]  /*1ae80*/  FMUL.FTZ R81, R3.reuse, R81 ;  /* 0x0000005103517220 */ /* 0x040fe20000410000 */
[C---:B-1----:R-:W-:Y:S03]  /*1ae90*/  HMMA.16816.F32 R68, R128.reuse, R104, R68 ;  /* 0x000000688044723c */ /* 0x042fe60000001844 */
[C---:B------:R-:W-:Y:S02]  /*1aea0*/  FMUL.FTZ R82, R2.reuse, R82 ;  /* 0x0000005202527220 */ /* 0x040fe40000410000 */
[C---:B------:R-:W-:Y:S02]  /*1aeb0*/  FMUL.FTZ R83, R2.reuse, R83 ;  /* 0x0000005302537220 */ /* 0x040fe40000410000 */
[C---:B------:R-:W-:Y:S01]  /*1aec0*/  FMUL.FTZ R84, R3.reuse, R84 ;  /* 0x0000005403547220 */ /* 0x040fe20000410000 */
[C---:B------:R-:W-:Y:S01]  /*1aed0*/  HMMA.16816.F32 R72, R128.reuse, R106, R72 ;  /* 0x0000006a8048723c */ /* 0x040fe20000001848 */
[----:B------:R-:W1:Y:S01]  /*1aee0*/  LDSM.16.MT88.4 R104, [R200+0x10000] ;  /* 0x01000000c868783b */ /* 0x000e620000004200 */
[----:B------:R-:W1:Y:S02]  /*1aef0*/  MUFU.EX2 R236, R236 ;  /* 0x000000ec00ec7308 */ /* 0x000e640000000800 */
[C---:B------:R-:W-:Y:S02]  /*1af00*/  FMUL.FTZ R85, R3.reuse, R85 ;  /* 0x0000005503557220 */ /* 0x040fe40000410000 */
[C---:B------:R-:W-:Y:S02]  /*1af10*/  FMUL.FTZ R86, R2.reuse, R86 ;  /* 0x0000005602567220 */ /* 0x040fe40000410000 */
[C---:B--2---:R-:W-:Y:S04]  /*1af20*/  HMMA.16816.F32 R76, R128.reuse, R100, R76 ;  /* 0x00000064804c723c */ /* 0x044fe8000000184c */
        /* <DEDUP_REMOVED lines=11> */
[----:B------:R-:W-:Y:S01]  /*1afe0*/  FMUL.FTZ R91, R2, R91 ;  /* 0x0000005b025b7220 */ /* 0x000fe20000410000 */
[----:B-----5:R-:W-:Y:S01]  /*1aff0*/  F2FP.PACK_AB R103, R226, R223 ;  /* 0x000000dfe267723e */ /* 0x020fe200000000ff */
[C---:B------:R-:W-:Y:S02]  /*1b000*/  FMUL.FTZ R92, R3.reuse, R92 ;  /* 0x0000005c035c7220 */ /* 0x040fe40000410000 */
[C---:B------:R-:W-:Y:S03]  /*1b010*/  FMUL.FTZ R93, R3.reuse, R93 ;  /* 0x0000005d035d7220 */ /* 0x040fe60000410000 */
[C---:B------:R-:W-:Y:S01]  /*1b020*/  HMMA.16816.F32 R88, R128.reuse, R110, R88 ;  /* 0x0000006e8058723c */ /* 0x040fe20000001858 */
[----:B------:R-:W2:Y:S01]  /*1b030*/  LDSM.16.MT88.4 R108, [R201+0xc800] ;  /* 0x00c80000c96c783b */ /* 0x000ea20000004200 */
[----:B------:R-:W3:Y:S01]  /*1b040*/  MUFU.EX2 R240, R240 ;  /* 0x000000f000f07308 */ /* 0x000ee20000000800 */
[C---:B------:R-:W-:Y:S02]  /*1b050*/  FMUL.FTZ R94, R2.reuse, R94 ;  /* 0x0000005e025e7220 */ /* 0x040fe40000410000 */
[C---:B------:R-:W-:Y:S02]  /*1b060*/  FMUL.FTZ R95, R2.reuse, R95 ;  /* 0x0000005f025f7220 */ /* 0x040fe40000410000 */
[C---:B------:R-:W-:Y:S02]  /*1b070*/  FMUL.FTZ R96, R3.reuse, R96 ;  /* 0x0000006003607220 */ /* 0x040fe40000410000 */
[----:B------:R-:W-:Y:S03]  /*1b080*/  FMUL.FTZ R97, R3, R97 ;  /* 0x0000006103617220 */ /* 0x000fe60000410000 */
[C---:B-1----:R-:W-:Y:S03]  /*1b090*/  HMMA.16816.F32 R92, R128.reuse, R104, R92 ;  /* 0x00000068805c723c */ /* 0x042fe6000000185c */
[C---:B------:R-:W-:Y:S02]  /*1b0a0*/  FMUL.FTZ R98, R2.reuse, R98 ;  /* 0x0000006202627220 */ /* 0x040fe40000410000 */
[----:B------:R-:W-:Y:S02]  /*1b0b0*/  FMUL.FTZ R99, R2, R99 ;  /* 0x0000006302637220 */ /* 0x000fe40000410000 */
[--C-:B------:R-:W-:Y:S02]  /*1b0c0*/  FFMA.FTZ R139, R139, c[0x0][0x23c], -R148.reuse ;  /* 0x00008f008b8b7a23 */ /* 0x100fe40000010894 */
[----:B------:R-:W-:Y:S03]  /*1b0d0*/  FFMA.FTZ R148, R138, c[0x0][0x23c], -R148 ;  /* 0x00008f008a947a23 */ /* 0x000fe60000010894 */
[----:B------:R-:W-:Y:S01]  /*1b0e0*/  HMMA.16816.F32 R96, R128, R106, R96 ;  /* 0x0000006a8060723c */ /* 0x000fe20000001860 */
[----:B------:R-:W1:Y:S01]  /*1b0f0*/  LDSM.16.MT88.4 R104, [R200+0xe800] ;  /* 0x00e80000c868783b */ /* 0x000e620000004200 */
        /* <DEDUP_REMOVED lines=21> */
[C---:B--2---:R-:W-:Y:S04]  /*1b250*/  HMMA.16816.F32 R20, R100.reuse, R108, R20 ;  /* 0x0000006c6414723c */ /* 0x044fe80000001814 */
[----:B------:R-:W-:Y:S02]  /*1b260*/  FADD.FTZ R2, R187, R2 ;  /* 0x00000002bb027221 */ /* 0x000fe40000010000 */
[----:B------:R-:W-:Y:S02]  /*1b270*/  FADD.FTZ R184, R184, R183 ;  /* 0x000000b7b8b87221 */ /* 0x000fe40000010000 */
[C---:B------:R-:W-:Y:S01]  /*1b280*/  HMMA.16816.F32 R24, R100.reuse, R110, R24 ;  /* 0x0000006e6418723c */ /* 0x040fe20000001818 */
[----:B------:R-:W2:Y:S03]  /*1b290*/  LDSM.16.MT88.4 R108, [R204+0x10800] ;  /* 0x01080000cc6c783b */ /* 0x000ea60000004200 */
[----:B------:R-:W-:Y:S01]  /*1b2a0*/  FADD.FTZ R223, R223, R2 ;  /* 0x00000002dfdf7221 */ /* 0x000fe20000010000 */
[----:B------:R-:W-:Y:S01]  /*1b2b0*/  IADD3 R2, R222, -0x1, RZ ;  /* 0xffffffffde027810 */ /* 0x000fe20007ffe0ff */
[----:B------:R-:W-:Y:S02]  /*1b2c0*/  FADD.FTZ R184, R185, R184 ;  /* 0x000000b8b9b87221 */ /* 0x000fe40000010000 */
[C---:B------:R-:W-:Y:S04]  /*1b2d0*/  HMMA.16816.F32 R28, R100.reuse, R120, R28 ;  /* 0x00000078641c723c */ /* 0x040fe8000000181c */
[----:B------:R-:W-:Y:S01]  /*1b2e0*/  FADD.FTZ R226, R226, R223 ;  /* 0x000000dfe2e27221 */ /* 0x000fe20000010000 */
[----:B------:R-:W-:Y:S02]  /*1b2f0*/  MOV R222, R2 ;  /* 0x0000000200de7202 */ /* 0x000fe40000000f00 */
[----:B------:R-:W-:Y:S01]  /*1b300*/  MOV R2, R137 ;  /* 0x0000008900027202 */ /* 0x000fe20000000f00 */
        /* <DEDUP_REMOVED lines=22> */
[----:B------:R-:W3:Y:S07]  /*1b470*/  LDSM.16.MT88.4 R116, [R204+0xf000] ;  /* 0x00f00000cc74783b */ /* 0x000eee0000004200 */
[C---:B-1----:R-:W-:Y:S08]  /*1b480*/  HMMA.16816.F32 R92, R100.reuse, R104, R92 ;  /* 0x00000068645c723c */ /* 0x042ff0000000185c */
[----:B------:R-:W-:Y:S01]  /*1b490*/  HMMA.16816.F32 R96, R100, R106, R96 ;  /* 0x0000006a6460723c */ /* 0x000fe20000001860 */
[----:B------:R-:W1:Y:S06]  /*1b4a0*/  LDSM.16.MT88.4 R104, [R200+0xf000] ;  /* 0x00f00000c868783b */ /* 0x000e6c0000004200 */
        /* <DEDUP_REMOVED lines=9> */
[C---:B--2---:R-:W-:Y:S03]  /*1b540*/  HMMA.16816.F32 R4, R100.reuse, R108, R4 ;  /* 0x0000006c6404723c */ /* 0x044fe60000001804 */
[----:B------:R-:W-:Y:S02]  /*1b550*/  FADD.FTZ R231, R231, R232 ;  /* 0x000000e8e7e77221 */ /* 0x000fe40000010000 */
[----:B------:R-:W-:Y:S02]  /*1b560*/  FADD.FTZ R230, R230, R227 ;  /* 0x000000e3e6e67221 */ /* 0x000fe40000010000 */
[----:B------:R-:W-:Y:S01]  /*1b570*/  FADD.FTZ R234, R234, R231 ;  /* 0x000000e7eaea7221 */ /* 0x000fe20000010000 */
[C---:B------:R-:W-:Y:S01]  /*1b580*/  HMMA.16816.F32 R8, R100.reuse, R110, R8 ;  /* 0x0000006e6408723c */ /* 0x040fe20000001808 */
[----:B------:R-:W2:Y:S07]  /*1b590*/  LDSM.16.MT88.4 R108, [R204+0x11000] ;  /* 0x01100000cc6c783b */ /* 0x000eae0000004200 */
        /* <DEDUP_REMOVED lines=20> */
[----:B-----5:R-:W-:Y:S01]  /*1b6e0*/  F2FP.PACK_AB R143, R138, R139 ;  /* 0x0000008b8a8f723e */ /* 0x020fe200000000ff */
[----:B------:R-:W-:Y:S02]  /*1b6f0*/  FADD.FTZ R237, R237, R234 ;  /* 0x000000eaeded7221 */ /* 0x000fe40000010000 */
[----:B------:R-:W-:Y:S01]  /*1b700*/  FADD.FTZ R236, R236, R233 ;  /* 0x000000e9ecec7221 */ /* 0x000fe20000010000 */
[C---:B------:R-:W-:Y:S01]  /*1b710*/  HMMA.16816.F32 R64, R100.reuse, R106, R64 ;  /* 0x0000006a6440723c */ /* 0x040fe20000001840 */
[----:B------:R-:W1:Y:S03]  /*1b720*/  LDSM.16.MT88.4 R104, [R200+0x11000] ;  /* 0x01100000c868783b */ /* 0x000e660000004200 */
[----:B------:R-:W-:Y:S02]  /*1b730*/  FADD.FTZ R240, R240, R237 ;  /* 0x000000edf0f07221 */ /* 0x000fe40000010000 */
[----:B------:R-:W-:Y:S02]  /*1b740*/  FADD.FTZ R235, R235, R236 ;  /* 0x000000ecebeb7221 */ /* 0x000fe40000010000 */
[C---:B--2---:R-:W-:Y:S04]  /*1b750*/  HMMA.16816.F32 R68, R100.reuse, R108, R68 ;  /* 0x0000006c6444723c */ /* 0x044fe80000001844 */
[----:B------:R-:W-:Y:S02]  /*1b760*/  FADD.FTZ R139, R139, R240 ;  /* 0x000000f08b8b7221 */ /* 0x000fe40000010000 */
[----:B------:R-:W-:Y:S02]  /*1b770*/  FADD.FTZ R224, R238, R235 ;  /* 0x000000ebeee07221 */ /* 0x000fe40000010000 */
[C---:B------:R-:W-:Y:S01]  /*1b780*/  HMMA.16816.F32 R72, R100.reuse, R110, R72 ;  /* 0x0000006e6448723c */ /* 0x040fe20000001848 */
[----:B------:R-:W2:Y:S03]  /*1b790*/  LDSM.16.MT88.4 R108, [R202+0xd800] ;  /* 0x00d80000ca6c783b */ /* 0x000ea60000004200 */
[----:B------:R-:W-:Y:S04]  /*1b7a0*/  FADD.FTZ R219, R138, R139 ;  /* 0x0000008b8adb7221 */ /* 0x000fe80000010000 */
        /* <DEDUP_REMOVED lines=32> */
[----:B------:R-:W-:Y:S07]  /*1b9b0*/  HMMA.16816.F32 R96, R140, R14, R96 ;  /* 0x0000000e8c60723c */ /* 0x000fee0000001860 */
[----:B------:R-:W-:Y:S01]  /*1b9c0*/  MOV R141, R136 ;  /* 0x00000088008d7202 */ /* 0x000fe20000000f00 */
[----:B------:R-:W-:-:S05]  /*1b9d0*/  @P0 BRA `(.L_x_4276) ;  /* 0xffffbde000000947 */ /* 0x000fca000383ffff */
.L_x_4272:
        /* <DEDUP_REMOVED lines=257> */
.L_x_4277:
[----:B------:R-:W2:Y:S04]  /*1c9f0*/  S2R R11, SR_CTAID.Z ;  /* 0x00000000000b7919 */ /* 0x000ea80000002700 */
[----:B-1----:R-:W2:Y:S02]  /*1ca00*/  S2R R4, SR_CTAID.Y ;  /* 0x0000000000047919 */ /* 0x002ea40000002600 */
[----:B--2---:R-:W-:-:S04]  /*1ca10*/  IMAD R8, R4, c[0x0][0x1c0], R11 ;  /* 0x0000700004087a24 */ /* 0x004fc800078e020b */
[----:B------:R-:W-:Y:S02]  /*1ca20*/  IMAD R8, R8, c[0x0][0x214], RZ ;  /* 0x0000850008087a24 */ /* 0x000fe400078e02ff */
.L_x_4278:
        /* <DEDUP_REMOVED lines=54> */
.L_x_4280:
[----:B---34-:R-:W-:Y:S05]  /*1cd90*/  BSYNC B0 ;  /* 0x0000000000007941 */ /* 0x018fea0003800000 */
.L_x_4279:
        /* <DEDUP_REMOVED lines=39> */
.L_x_4282:
[----:B------:R-:W-:Y:S05]  /*1d010*/  BSYNC B0 ;  /* 0x0000000000007941 */ /* 0x000fea0003800000 */
.L_x_4281:
        /* <DEDUP_REMOVED lines=20> */
.L_x_4284:
[----:B------:R-:W-:Y:S05]  /*1d160*/  BSYNC B0 ;  /* 0x0000000000007941 */ /* 0x000fea0003800000 */
.L_x_4283:
        /* <DEDUP_REMOVED lines=20> */
.L_x_4286:
[----:B------:R-:W-:Y:S05]  /*1d2b0*/  BSYNC B0 ;  /* 0x0000000000007941 */ /* 0x000fea0003800000 */
.L_x_4285:
        /* <DEDUP_REMOVED lines=21> */
.L_x_4287:
        /* <DEDUP_REMOVED lines=15> */
.L_x_7375:


//--------------------- .text._ZN5flash24flash_fwd_splitkv_kernelI23Flash_fwd_kernel_traitsILi192ELi64ELi64ELi4ELb0ELb0EN7cutlass6half_tE19Flash_kernel_traitsILi192ELi64ELi64ELi4ES3_EELb0ELb0ELb0ELb0ELb1ELb0ELb1ELb0EEEvNS_16Flash_fwd_paramsE --------------------------
	.section	.text._ZN5flash24flash_fwd_splitkv_kernelI23Flash_fwd_kernel_traitsILi192ELi64ELi64ELi4ELb0ELb0EN7cutlass6half_tE19Flash_kernel_traitsILi192ELi64ELi64ELi4ES3_EELb0ELb0ELb0ELb0ELb1ELb0ELb1ELb0EEEvNS_16Flash_fwd_paramsE,"ax",@progbits
	.sectioninfo	@"SHI_REGISTERS=222"
	.align	128
        .global         _ZN5flash24flash_fwd_splitkv_kernelI23Flash_fwd_kernel_traitsILi192ELi64ELi64ELi4ELb0ELb0EN7cutlass6half_tE19Flash_kernel_traitsILi192ELi64ELi64ELi4ES3_EELb0ELb0ELb0ELb0ELb1ELb0ELb1ELb0EEEvNS_16Flash_fwd_paramsE
        .type           _ZN5flash24flash_fwd_splitkv_kernelI23Flash_fwd_kernel_traitsILi192ELi64ELi64ELi4ELb0ELb0EN7cutlass6half_tE19Flash_kernel_traitsILi192ELi64ELi64ELi4ES3_EELb0ELb0ELb0ELb0ELb1ELb0ELb1ELb0EEEvNS_16Flash_fwd_paramsE,@function
        .size           _ZN5flash24flash_fwd_splitkv_kernelI23Flash_fwd_kernel_traitsILi192ELi64ELi64ELi4ELb0ELb0EN7cutlass6half_tE19Flash_kernel_traitsILi192ELi64ELi64ELi4ES3_EELb0ELb0ELb0ELb0ELb1ELb0ELb1ELb0EEEvNS_16Flash_fwd_paramsE,(.L_x_7376 - _ZN5flash24flash_fwd_splitkv_kernelI23Flash_fwd_kernel_traitsILi192ELi64ELi64ELi4ELb0ELb0EN7cutlass6half_tE19Flash_kernel_traitsILi192ELi64ELi64ELi4ES3_EELb0ELb0ELb0ELb0ELb1ELb0ELb1ELb0EEEvNS_16Flash_fwd_paramsE)
        .other          _ZN5flash24flash_fwd_splitkv_kernelI23Flash_fwd_kernel_traitsILi192ELi64ELi64ELi4ELb0ELb0EN7cutlass6half_tE19Flash_kernel_traitsILi192ELi64ELi64ELi4ES3_EELb0ELb0ELb0ELb0ELb1ELb0ELb1ELb0EEEvNS_16Flash_fwd_paramsE,@"STO_CUDA_ENTRY STV_DEFAULT"
_ZN5flash24flash_fwd_splitkv_kernelI23Flash_fwd_kernel_traitsILi192ELi64ELi64ELi4ELb0ELb0EN7cutlass6half_tE19Flash_kernel_traitsILi192ELi64ELi64ELi4ES3_EELb0ELb0ELb0ELb0ELb1ELb0ELb1ELb0EEEvNS_16Flash_fwd_paramsE:
.text._ZN5flash24flash_fwd_splitkv_kernelI23Flash_fwd_kernel_traitsILi192ELi64ELi64ELi4ELb0ELb0EN7cutlass6half_tE19Flash_kernel_traitsILi192ELi64ELi64ELi4ES3_EELb0ELb0ELb0ELb0ELb1ELb0ELb1ELb0EEEvNS_16Flash_fwd_paramsE:
[----:B------:R-:W-:Y:S02]  /*0000*/  MOV R1, c[0x0][0x28] ;  /* 0x00000a0000017a02 */ /* 0x000fe40000000f00 */
[----:B------:R-:W1:Y:S01]  /*0010*/  I2F.U32.RP R4, c[0x0][0x1c0] ;  /* 0x0000700000047b06 */ /* 0x000e620000209000 */
[----:B------:R-:W2:Y:S01]  /*0020*/  S2R R9, SR_CTAID.Z ;  /* 0x0000000000097919 */ /* 0x000ea20000002700 */
[----:B------:R-:W-:Y:S01]  /*0030*/  IMAD.MOV.U32 R2, RZ, RZ, RZ ;  /* 0x000000ffff027224 */ /* 0x000fe200078e00ff */
[----:B------:R-:W-:Y:S01]  /*0040*/  ISETP.NE.U32.AND P1, PT, RZ, c[0x0][0x1c0], PT ;  /* 0x00007000ff007a0c */ /* 0x000fe20003f25070 */
[----:B------:R-:W-:Y:S01]  /*0050*/  IMAD.MOV.U32 R19, RZ, RZ, -0x1 ;  /* 0xffffffffff137424 */ /* 0x000fe200078e00ff */
[----:B------:R-:W-:-:S03]  /*0060*/  ULDC.64 UR12, c[0x0][0x118] ;  /* 0x00004600000c7ab9 */ /* 0x000fc60000000a00 */
[----:B-1----:R-:W1:Y:S02]  /*0070*/  MUFU.RCP R3, R4 ;  /* 0x0000000400037308 */ /* 0x002e640000001000 */
[----:B-1----:R-:W-:-:S06]  /*0080*/  IADD3 R3, R3, 0xffffffe, RZ ;  /* 0x0ffffffe03037810 */ /* 0x002fcc0007ffe0ff */
[----:B------:R-:W1:Y:S02]  /*0090*/  F2I.FTZ.U32.TRUNC.NTZ R3, R3 ;  /* 0x0000000300037305 */ /* 0x000e64000021f000 */
[----:B-1----:R-:W-:-:S04]  /*00a0*/  IMAD.MOV R0, RZ, RZ, -R3 ;  /* 0x000000ffff007224 */ /* 0x002fc800078e0a03 */
[----:B------:R-:W-:Y:S02]  /*00b0*/  IMAD R5, R0, c[0x0][0x1c0], RZ ;  /* 0x0000700000057a24 */ /* 0x000fe400078e02ff */
[----:B------:R-:W1:Y:S02]  /*00c0*/  LDC.U8 R0, c[0x0][0x312] ;  /* 0x0000c480ff007b82 */ /* 0x000e640000000000 */
[----:B------:R-:W-:-:S04]  /*00d0*/  IMAD.HI.U32 R2, R3, R5, R2 ;  /* 0x0000000503027227 */ /* 0x000fc800078e0002 */
[----:B------:R-:W-:Y:S02]  /*00e0*/  IMAD.MOV.U32 R3, RZ, RZ, 0x4 ;  /* 0x00000004ff037424 */ /* 0x000fe400078e00ff */
        /* <DEDUP_REMOVED lines=39> */
.L_x_4288:
[----:B-1-34-:R-:W-:Y:S02]  /*0360*/  MOV R0, c[0x0][0x218] ;  /* 0x0000860000007a02 */ /* 0x01afe40000000f00 */
.L_x_4289:
        /* <DEDUP_REMOVED lines=34> */
[----:B------:R-:W-:Y:S02]  /*0590*/  ISETP.GT.U32.AND P1, PT, R6, R9, PT ;  /* 0x000000090600720c */ /* 0x000fe40003f24070 */
[----:B------:R-:W-:-:S04]  /*05a0*/  SHF.R.S32.HI R7, RZ, 0x1f, R0 ;  /* 0x0000001fff077819 */ /* 0x000fc80000011400 */
[----:B------:R-:W-:-:S04]  /*05b0*/  LEA.HI R7, R7, R0, RZ, 0x6 ;  /* 0x0000000007077211 */ /* 0x000fc800078f30ff */
[----:B------:R-:W-:-:S03]  /*05c0*/  SHF.R.S32.HI R7, RZ, 0x6, R7 ;  /* 0x00000006ff077819 */ /* 0x000fc60000011407 */
[----:B------:R-:W-:Y:S01]  /*05d0*/  @!P1 IMAD.IADD R9, R9, 0x1, -R6 ;  /* 0x0000000109099824 */ /* 0x000fe200078e0a06 */
[----:B------:R-:W-:Y:S02]  /*05e0*/  @!P1 IADD3 R2, R2, 0x1, RZ ;  /* 0x0000000102029810 */ /* 0x000fe40007ffe0ff */
[----:B------:R-:W-:Y:S02]  /*05f0*/  ISETP.NE.AND P1, PT, RZ, c[0x0][0x10], PT ;  /* 0x00000400ff007a0c */ /* 0x000fe40003f25270 */
[----:B------:R-:W-:-:S13]  /*0600*/  ISETP.GE.U32.AND P2, PT, R9, R6, PT ;  /* 0x000000060900720c */ /* 0x000fda0003f46070 */
        /* <DEDUP_REMOVED lines=10> */
[----:B------:R-:W-:Y:S02]  /*06b0*/  LOP3.LUT P6, RZ, R84, 0xf, RZ, 0xc0, !PT ;  /* 0x0000000f54ff7812 */ /* 0x000fe400078cc0ff */
[----:B------:R-:W-:Y:S01]  /*06c0*/  LEA.HI R0, R3, R84, RZ, 0x4 ;  /* 0x0000005403007211 */ /* 0x000fe200078f20ff */
[----:B------:R-:W-:-:S03]  /*06d0*/  IMAD R18, R5, c[0x0][0x1c0], R18 ;  /* 0x0000700005127a24 */ /* 0x000fc600078e0212 */
[----:B------:R-:W-:Y:S02]  /*06e0*/  LOP3.LUT R3, R0, 0x3ffffff0, RZ, 0xc0, !PT ;  /* 0x3ffffff000037812 */ /* 0x000fe400078ec0ff */
[----:B------:R-:W-:-:S03]  /*06f0*/  SHF.R.S32.HI R0, RZ, 0x4, R0 ;  /* 0x00000004ff007819 */ /* 0x000fc60000011400 */
[----:B------:R-:W-:Y:S01]  /*0700*/  IMAD.IADD R3, R84, 0x1, -R3 ;  /* 0x0000000154037824 */ /* 0x000fe200078e0a03 */
[----:B------:R-:W-:-:S03]  /*0710*/  IADD3 R10, R0, 0x38, RZ ;  /* 0x00000038000a7810 */ /* 0x000fc60007ffe0ff */
[----:B------:R-:W-:Y:S02]  /*0720*/  IMAD.SHL.U32 R6, R3, 0x4, RZ ;  /* 0x0000000403067824 */ /* 0x000fe400078e00ff */
[--C-:B------:R-:W-:Y:S02]  /*0730*/  IMAD R3, R18, c[0x0][0x214], R199.reuse ;  /* 0x0000850012037a24 */ /* 0x100fe400078e02c7 */
[----:B------:R-:W-:Y:S01]  /*0740*/  IMAD.IADD R199, R8, 0x1, -R199 ;  /* 0x0000000108c77824 */ /* 0x000fe200078e0ac7 */
[--C-:B------:R-:W-:Y:S01]  /*0750*/  SHF.R.S32.HI R7, RZ, 0x1f, R6.reuse ;  /* 0x0000001fff077819 */ /* 0x100fe20000011406 */
[----:B------:R-:W-:Y:S01]  /*0760*/  IMAD R4, R3, c[0x0][0x22c], RZ ;  /* 0x00008b0003047a24 */ /* 0x000fe200078e02ff */
[C---:B------:R-:W-:Y:S02]  /*0770*/  IADD3 R8, R0.reuse, 0x18, RZ ;  /* 0x0000001800087810 */ /* 0x040fe40007ffe0ff */
[C---:B------:R-:W-:Y:S01]  /*0780*/  ISETP.GE.AND P3, PT, R0.reuse, R199, PT ;  /* 0x000000c70000720c */ /* 0x040fe20003f66270 */
[----:B------:R-:W-:Y:S01]  /*0790*/  IMAD.WIDE R6, R0, 0xc0, R6 ;  /* 0x000000c000067825 */ /* 0x000fe200078e0206 */
[----:B------:R-:W-:-:S04]  /*07a0*/  SHF.R.S32.HI R5, RZ, 0x1f, R3 ;  /* 0x0000001fff057819 */ /* 0x000fc80000011403 */
[----:B------:R-:W-:Y:S02]  /*07b0*/  IADD3 R2, P0, R4, R6, RZ ;  /* 0x0000000604027210 */ /* 0x000fe40007f1e0ff */
[----:B------:R-:W-:Y:S02]  /*07c0*/  IADD3 R6, R0, 0x8, RZ ;  /* 0x0000000800067810 */ /* 0x000fe40007ffe0ff */
[----:B------:R-:W-:Y:S02]  /*07d0*/  LEA.HI.X.SX32 R7, R4, R7, 0x1, P0 ;  /* 0x0000000704077211 */ /* 0x000fe400000f0eff */
[----:B------:R-:W-:Y:S02]  /*07e0*/  LEA R12, P0, R2, c[0x0][0x1d8], 0x2 ;  /* 0x00007600020c7a11 */ /* 0x000fe400078010ff */
[----:B------:R-:W-:Y:S02]  /*07f0*/  ISETP.GE.AND P2, PT, R6, R199, PT ;  /* 0x000000c70600720c */ /* 0x000fe40003f46270 */
[----:B------:R-:W-:-:S02]  /*0800*/  LEA.HI.X R13, R2, c[0x0][0x1dc], R7, 0x2, P0 ;  /* 0x00007700020d7a11 */ /* 0x000fc400000f1407 */
[-C--:B------:R-:W-:Y:S02]  /*0810*/  ISETP.GE.OR P5, PT, R6, R199.reuse, P6 ;  /* 0x000000c70600720c */ /* 0x080fe400037a6670 */
[C---:B------:R-:W-:Y:S01]  /*0820*/  IADD3 R4, R0.reuse, 0x10, RZ ;  /* 0x0000001000047810 */ /* 0x040fe20007ffe0ff */
[----:B------:R-:W-:Y:S01]  /*0830*/  @!P3 STG.E.128 [R12.64], RZ ;  /* 0x000000ff0c00b986 */ /* 0x000fe2000c101d0c */
[----:B------:R-:W-:Y:S02]  /*0840*/  IADD3 R6, R0, 0x20, RZ ;  /* 0x0000002000067810 */ /* 0x000fe40007ffe0ff */
[-C--:B------:R-:W-:Y:S01]  /*0850*/  ISETP.GE.AND P0, PT, R8, R199.reuse, PT ;  /* 0x000000c70800720c */ /* 0x080fe20003f06270 */
[----:B------:R-:W-:Y:S01]  /*0860*/  @!P3 STG.E.128 [R12.64+0x100], RZ ;  /* 0x000100ff0c00b986 */ /* 0x000fe2000c101d0c */
[CC--:B------:R-:W-:Y:S02]  /*0870*/  ISETP.GE.AND P1, PT, R4.reuse, R199.reuse, PT ;  /* 0x000000c70400720c */ /* 0x0c0fe40003f26270 */
[-C--:B------:R-:W-:Y:S01]  /*0880*/  ISETP.GE.OR P4, PT, R4, R199.reuse, P6 ;  /* 0x000000c70400720c */ /* 0x080fe20003786670 */
[----:B------:R-:W-:Y:S01]  /*0890*/  @!P3 STG.E.128 [R12.64+0x200], RZ ;  /* 0x000200ff0c00b986 */ /* 0x000fe2000c101d0c */
[----:B------:R-:W-:-:S02]  /*08a0*/  ISETP.GE.AND P3, PT, R6, R199, PT ;  /* 0x000000c70600720c */ /* 0x000fc40003f66270 */
[C---:B------:R-:W-:Y:S01]  /*08b0*/  IADD3 R4, R0.reuse, 0x28, RZ ;  /* 0x0000002800047810 */ /* 0x040fe20007ffe0ff */
[----:B------:R-:W-:Y:S01]  /*08c0*/  @!P2 STG.E.128 [R12.64+0x1800], RZ ;  /* 0x001800ff0c00a986 */ /* 0x000fe2000c101d0c */
[----:B------:R-:W-:-:S03]  /*08d0*/  IADD3 R2, R0, 0x30, RZ ;  /* 0x0000003000027810 */ /* 0x000fc60007ffe0ff */
[----:B------:R-:W-:Y:S04]  /*08e0*/  @!P0 STG.E.128 [R12.64+0x4800], RZ ;  /* 0x004800ff0c008986 */ /* 0x000fe8000c101d0c */
[----:B------:R-:W-:Y:S01]  /*08f0*/  @!P0 STG.E.128 [R12.64+0x4900], RZ ;  /* 0x004900ff0c008986 */ /* 0x000fe2000c101d0c */
[----:B------:R-:W-:-:S03]  /*0900*/  @!P4 IMAD.MOV.U32 R15, RZ, RZ, -0x800000 ;  /* 0xff800000ff0fc424 */ /* 0x000fc600078e00ff */
[----:B------:R-:W-:Y:S01]  /*0910*/  @!P0 STG.E.128 [R12.64+0x4a00], RZ ;  /* 0x004a00ff0c008986 */ /* 0x000fe2000c101d0c */
[----:B------:R-:W-:-:S03]  /*0920*/  IADD3 R3, P0, R3, R0, RZ ;  /* 0x0000000003037210 */ /* 0x000fc60007f1e0ff */
[----:B------:R-:W-:Y:S01]  /*0930*/  @!P2 STG.E.128 [R12.64+0x1900], RZ ;  /* 0x001900ff0c00a986 */ /* 0x000fe2000c101d0c */
[----:B------:R-:W-:Y:S02]  /*0940*/  LEA.HI.X.SX32 R14, R0, R5, 0x1, P0 ;  /* 0x00000005000e7211 */ /* 0x000fe400000f0eff */
[C---:B------:R-:W-:Y:S01]  /*0950*/  LEA R16, P0, R3.reuse, c[0x0][0x208], 0x2 ;  /* 0x0000820003107a11 */ /* 0x040fe200078010ff */
[----:B------:R-:W-:Y:S01]  /*0960*/  @!P2 STG.E.128 [R12.64+0x1a00], RZ ;  /* 0x001a00ff0c00a986 */ /* 0x000fe2000c101d0c */
[-C--:B------:R-:W-:Y:S02]  /*0970*/  ISETP.GE.AND P2, PT, R4, R199.reuse, PT ;  /* 0x000000c70400720c */ /* 0x080fe40003f46270 */
[----:B------:R-:W-:Y:S01]  /*0980*/  LEA.HI.X R17, R3, c[0x0][0x20c], R14, 0x2, P0 ;  /* 0x0000830003117a11 */ /* 0x000fe200000f140e */
[----:B------:R-:W-:Y:S01]  /*0990*/  @!P1 STG.E.128 [R12.64+0x3000], RZ ;  /* 0x003000ff0c009986 */ /* 0x000fe2000c101d0c */
[----:B------:R-:W-:Y:S01]  /*09a0*/  @!P5 IMAD.MOV.U32 R3, RZ, RZ, -0x800000 ;  /* 0xff800000ff03d424 */ /* 0x000fe200078e00ff */
[----:B------:R-:W-:-:S02]  /*09b0*/  ISETP.GE.OR P0, PT, R2, R199, P6 ;  /* 0x000000c70200720c */ /* 0x000fc40003706670 */
[----:B------:R-:W-:Y:S04]  /*09c0*/  @!P1 STG.E.128 [R12.64+0x3100], RZ ;  /* 0x003100ff0c009986 */ /* 0x000fe8000c101d0c */
[----:B------:R-:W-:Y:S01]  /*09d0*/  @!P1 STG.E.128 [R12.64+0x3200], RZ ;  /* 0x003200ff0c009986 */ /* 0x000fe2000c101d0c */
[----:B------:R-:W-:-:S03]  /*09e0*/  ISETP.GE.AND P1, PT, R2, R199, PT ;  /* 0x000000c70200720c */ /* 0x000fc60003f26270 */
[----:B------:R-:W-:Y:S03]  /*09f0*/  @!P3 STG.E.128 [R12.64+0x6000], RZ ;  /* 0x006000ff0c00b986 */ /* 0x000fe6000c101d0c */
[----:B------:R-:W-:Y:S01]  /*0a00*/  @!P0 IMAD.MOV.U32 R5, RZ, RZ, -0x800000 ;  /* 0xff800000ff058424 */ /* 0x000fe200078e00ff */
[----:B------:R-:W-:Y:S04]  /*0a10*/  @!P3 STG.E.128 [R12.64+0x6100], RZ ;  /* 0x006100ff0c00b986 */ /* 0x000fe8000c101d0c */
[----:B------:R-:W-:Y:S01]  /*0a20*/  @!P3 STG.E.128 [R12.64+0x6200], RZ ;  /* 0x006200ff0c00b986 */ /* 0x000fe2000c101d0c */
[----:B------:R-:W-:-:S03]  /*0a30*/  ISETP.GE.AND P3, PT, R10, R199, PT ;  /* 0x000000c70a00720c */ /* 0x000fc60003f66270 */
[----:B------:R-:W-:Y:S04]  /*0a40*/  @!P2 STG.E.128 [R12.64+0x7800], RZ ;  /* 0x007800ff0c00a986 */ /* 0x000fe8000c101d0c */
[----:B------:R-:W-:Y:S04]  /*0a50*/  @!P2 STG.E.128 [R12.64+0x7900], RZ ;  /* 0x007900ff0c00a986 */ /* 0x000fe8000c101d0c */
[----:B------:R-:W-:Y:S01]  /*0a60*/  @!P2 STG.E.128 [R12.64+0x7a00], RZ ;  /* 0x007a00ff0c00a986 */ /* 0x000fe2000c101d0c */
[----:B------:R-:W-:-:S03]  /*0a70*/  ISETP.GE.OR P2, PT, R8, R199, P6 ;  /* 0x000000c70800720c */ /* 0x000fc60003746670 */
[----:B------:R-:W-:Y:S04]  /*0a80*/  @!P1 STG.E.128 [R12.64+0x9000], RZ ;  /* 0x009000ff0c009986 */ /* 0x000fe8000c101d0c */
[----:B------:R-:W-:Y:S04]  /*0a90*/  @!P1 STG.E.128 [R12.64+0x9100], RZ ;  /* 0x009100ff0c009986 */ /* 0x000fe8000c101d0c */
[----:B------:R-:W-:Y:S01]  /*0aa0*/  @!P1 STG.E.128 [R12.64+0x9200], RZ ;  /* 0x009200ff0c009986 */ /* 0x000fe2000c101d0c */
[----:B------:R-:W-:Y:S01]  /*0ab0*/  ISETP.GE.OR P1, PT, R6, R199, P6 ;  /* 0x000000c70600720c */ /* 0x000fe20003726670 */
[----:B------:R-:W-:-:S02]  /*0ac0*/  @!P2 IMAD.MOV.U32 R11, RZ, RZ, -0x800000 ;  /* 0xff800000ff0ba424 */ /* 0x000fc400078e00ff */
[----:B------:R-:W-:Y:S04]  /*0ad0*/  @!P3 STG.E.128 [R12.64+0xa800], RZ ;  /* 0x00a800ff0c00b986 */ /* 0x000fe8000c101d0c */
[----:B------:R-:W-:Y:S04]  /*0ae0*/  @!P3 STG.E.128 [R12.64+0xa900], RZ ;  /* 0x00a900ff0c00b986 */ /* 0x000fe8000c101d0c */
[----:B------:R1:W-:Y:S01]  /*0af0*/  @!P3 STG.E.128 [R12.64+0xaa00], RZ ;  /* 0x00aa00ff0c00b986 */ /* 0x0003e2000c101d0c */
[----:B------:R-:W-:Y:S01]  /*0b00*/  ISETP.GE.OR P3, PT, R4, R199, P6 ;  /* 0x000000c70400720c */ /* 0x000fe20003766670 */
[----:B------:R-:W-:-:S02]  /*0b10*/  @!P1 IMAD.MOV.U32 R9, RZ, RZ, -0x800000 ;  /* 0xff800000ff099424 */ /* 0x000fc400078e00ff */
[----:B------:R2:W-:Y:S01]  /*0b20*/  @!P5 STG.E [R16.64+0x20], R3 ;  /* 0x000020031000d986 */ /* 0x0005e2000c10190c */
[-C--:B------:R-:W-:Y:S02]  /*0b30*/  ISETP.GE.OR P5, PT, R0, R199.reuse, P6 ;  /* 0x000000c70000720c */ /* 0x080fe400037a6670 */
[----:B------:R-:W-:Y:S01]  /*0b40*/  ISETP.GE.OR P6, PT, R10, R199, P6 ;  /* 0x000000c70a00720c */ /* 0x000fe200037c6670 */
[----:B------:R2:W-:Y:S04]  /*0b50*/  @!P4 STG.E [R16.64+0x40], R15 ;  /* 0x0000400f1000c986 */ /* 0x0005e8000c10190c */
[----:B------:R2:W-:Y:S02]  /*0b60*/  @!P2 STG.E [R16.64+0x60], R11 ;  /* 0x0000600b1000a986 */ /* 0x0005e4000c10190c */
[----:B------:R-:W-:-:S02]  /*0b70*/  @!P3 IMAD.MOV.U32 R7, RZ, RZ, -0x800000 ;  /* 0xff800000ff07b424 */ /* 0x000fc400078e00ff */
[----:B------:R2:W-:Y:S04]  /*0b80*/  @!P1 STG.E [R16.64+0x80], R9 ;  /* 0x0000800910009986 */ /* 0x0005e8000c10190c */
[----:B------:R2:W-:Y:S04]  /*0b90*/  @!P3 STG.E [R16.64+0xa0], R7 ;  /* 0x0000a0071000b986 */ /* 0x0005e8000c10190c */
[----:B------:R2:W-:Y:S01]  /*0ba0*/  @!P0 STG.E [R16.64+0xc0], R5 ;  /* 0x0000c00510008986 */ /* 0x0005e2000c10190c */
[----:B-1----:R-:W-:-:S05]  /*0bb0*/  @!P5 IMAD.MOV.U32 R13, RZ, RZ, -0x800000 ;  /* 0xff800000ff0dd424 */ /* 0x002fca00078e00ff */
[----:B------:R2:W-:Y:S01]  /*0bc0*/  @!P5 STG.E [R16.64], R13 ;  /* 0x0000000d1000d986 */ /* 0x0005e2000c10190c */
[----:B------:R-:W-:Y:S05]  /*0bd0*/  @P6 EXIT ;  /* 0x000000000000694d */ /* 0x000fea0003800000 */
[----:B--2---:R-:W-:-:S05]  /*0be0*/  MOV R3, 0xff800000 ;  /* 0xff80000000037802 */ /* 0x004fca0000000f00 */
[----:B------:R-:W-:Y:S01]  /*0bf0*/  STG.E [R16.64+0xe0], R3 ;  /* 0x0000e00310007986 */ /* 0x000fe2000c10190c */
[----:B------:R-:W-:Y:S05]  /*0c00*/  EXIT ;  /* 0x000000000000794d */ /* 0x000fea0003800000 */
.L_x_4290:
        /* <DEDUP_REMOVED lines=12> */
[----:B------:R-:W-:-:S03]  /*0cd0*/  @P2 LEA R208, P1, R6, c[0x0][0x2c0], 0x2 ;  /* 0x0000b00006d02a11 */ /* 0x000fc600078210ff */
[----:B------:R-:W-:-:S04]  /*0ce0*/  @P2 IMAD R3, R206, c[0x0][0x2cc], R3 ;  /* 0x0000b300ce032a24 */ /* 0x000fc800078e0203 */
[----:B------:R-:W-:-:S05]  /*0cf0*/  @P2 IMAD.IADD R3, R7, 0x1, R3 ;  /* 0x0000000107032824 */ /* 0x000fca00078e0203 */
[----:B------:R-:W-:Y:S02]  /*0d00*/  @P2 SHF.L.U64.HI R3, R6, 0x2, R3 ;  /* 0x0000000206032819 */ /* 0x000fe40000010203 */
[----:B------:R-:W-:Y:S02]  /*0d10*/  IABS R6, c[0x0][0x2d0] ;  /* 0x0000b40000067a13 */ /* 0x000fe40000000000 */
        /* <DEDUP_REMOVED lines=68> */
[----:B------:R-:W-:-:S04]  /*1160*/  IMAD.WIDE.U32 R80, R5, c[0x0][0x198], R10 ;  /* 0x0000660005507a25 */ /* 0x000fc800078e000a */
[----:B------:R-:W-:Y:S02]  /*1170*/  IMAD.IADD R81, R81, 0x1, R3 ;  /* 0x0000000151517824 */ /* 0x000fe400078e0203 */
[----:B------:R-:W-:Y:S02]  /*1180*/  IMAD R3, R13, c[0x0][0x1b0], RZ ;  /* 0x00006c000d037a24 */ /* 0x000fe400078e02ff */
[----:B------:R-:W-:-:S04]  /*1190*/  IMAD.WIDE.U32 R80, R22, c[0x0][0x1b0], R80 ;  /* 0x00006c0016507a25 */ /* 0x000fc800078e0050 */
[----:B------:R-:W-:-:S04]  /*11a0*/  IMAD R3, R22, c[0x0][0x1b4], R3 ;  /* 0x00006d0016037a24 */ /* 0x000fc800078e0203 */
[----:B------:R-:W-:Y:S01]  /*11b0*/  IMAD.IADD R3, R81, 0x1, R3 ;  /* 0x0000000151037824 */ /* 0x000fe200078e0203 */
[----:B------:R-:W-:Y:S05]  /*11c0*/  BRA `(.L_x_4292) ;  /* 0x0000040000007947 */ /* 0x000fea0003800000 */
.L_x_4291:
        /* <DEDUP_REMOVED lines=15> */
.L_x_4293:
        /* <DEDUP_REMOVED lines=28> */
[----:B------:R-:W-:-:S05]  /*1480*/  IMAD R3, R5, c[0x0][0x19c], R12 ;  /* 0x0000670005037a24 */ /* 0x000fca00078e020c */
[----:B------:R-:W-:-:S03]  /*1490*/  IADD3 R11, R11, R3, RZ ;  /* 0x000000030b0b7210 */ /* 0x000fc60007ffe0ff */
        /* <DEDUP_REMOVED lines=19> */
.L_x_4292:
[----:B------:R-:W-:Y:S01]  /*15d0*/  ISETP.NE.AND P1, PT, R19, -0x1, PT ;  /* 0xffffffff1300780c */ /* 0x000fe20003f25270 */
[----:B------:R-:W-:Y:S01]  /*15e0*/  IMAD R13, R13, c[0x0][0x1b8], RZ ;  /* 0x00006e000d0d7a24 */ /* 0x000fe200078e02ff */
[----:B------:R-:W-:Y:S01]  /*15f0*/  SHF.R.S32.HI R9, RZ, 0x1f, R84 ;  /* 0x0000001fff097819 */ /* 0x000fe20000011454 */
[----:B------:R-:W-:Y:S01]  /*1600*/  IMAD.IADD R199, R8, 0x1, -R199 ;  /* 0x0000000108c77824 */ /* 0x000fe200078e0ac7 */
[----:B------:R-:W-:Y:S01]  /*1610*/  IADD3 R134, R2, -0x1, RZ ;  /* 0xffffffff02867810 */ /* 0x000fe20007ffe0ff */
[----:B------:R-:W-:Y:S01]  /*1620*/  IMAD R30, R22, c[0x0][0x1bc], R13 ;  /* 0x00006f00161e7a24 */ /* 0x000fe200078e020d */
[CC--:B------:R-:W-:Y:S02]  /*1630*/  LEA.HI R14, R9.reuse, R84.reuse, RZ, 0x3 ;  /* 0x00000054090e7211 */ /* 0x0c0fe400078f18ff */
[----:B------:R-:W-:Y:S02]  /*1640*/  LEA.HI R200, R9, R84, RZ, 0x4 ;  /* 0x0000005409c87211 */ /* 0x000fe400078f20ff */
[----:B------:R-:W-:-:S02]  /*1650*/  LOP3.LUT R17, R14, 0xfffffff8, RZ, 0xc0, !PT ;  /* 0xfffffff80e117812 */ /* 0x000fc400078ec0ff */
[----:B------:R-:W-:Y:S01]  /*1660*/  SHF.R.S32.HI R14, RZ, 0x3, R14 ;  /* 0x00000003ff0e7819 */ /* 0x000fe2000001140e */
[----:B------:R-:W-:Y:S01]  /*1670*/  @!P1 IMAD.WIDE.U32 R24, R206, c[0x0][0x178], RZ ;  /* 0x00005e00ce189a25 */ /* 0x000fe200078e00ff */
[----:B------:R-:W-:Y:S02]  /*1680*/  @!P1 SHF.R.S32.HI R7, RZ, 0x1f, R206 ;  /* 0x0000001fff079819 */ /* 0x000fe400000114ce */
[----:B------:R-:W-:Y:S01]  /*1690*/  IADD3 R12, R14, 0x10, RZ ;  /* 0x000000100e0c7810 */ /* 0x000fe20007ffe0ff */
[----:B-----5:R-:W-:Y:S01]  /*16a0*/  IMAD.IADD R0, R84, 0x1, -R17 ;  /* 0x0000000154007824 */ /* 0x020fe200078e0a11 */
[----:B------:R-:W-:Y:S01]  /*16b0*/  IADD3 R8, R14, 0x20, RZ ;  /* 0x000000200e087810 */ /* 0x000fe20007ffe0ff */
[----:B------:R-:W-:Y:S01]  /*16c0*/  @!P1 IMAD R7, R7, c[0x0][0x178], RZ ;  /* 0x00005e0007079a24 */ /* 0x000fe200078e02ff */
[-C--:B------:R-:W-:Y:S01]  /*16d0*/  ISETP.GE.AND P5, PT, R12, R199.reuse, PT ;  /* 0x000000c70c00720c */ /* 0x080fe20003fa6270 */
[----:B------:R-:W-:Y:S01]  /*16e0*/  @P1 IMAD.WIDE.U32 R10, R19, c[0x0][0x190], RZ ;  /* 0x00006400130a1a25 */ /* 0x000fe200078e00ff */
[----:B------:R-:W-:-:S03]  /*16f0*/  ISETP.GE.AND P6, PT, R14, R199, PT ;  /* 0x000000c70e00720c */ /* 0x000fc60003fc6270 */
[----:B------:R-:W-:Y:S01]  /*1700*/  @!P1 IMAD R4, R206, c[0x0][0x17c], R7 ;  /* 0x00005f00ce049a24 */ /* 0x000fe200078e0207 */
[----:B------:R-:W-:Y:S01]  /*1710*/  SHF.R.S32.HI R7, RZ, 0x1f, R18 ;  /* 0x0000001fff077819 */ /* 0x000fe20000011412 */
[----:B------:R-:W-:Y:S02]  /*1720*/  IMAD.SHL.U32 R16, R0, 0x8, RZ ;  /* 0x0000000800107824 */ /* 0x000fe400078e00ff */
[----:B------:R-:W-:Y:S02]  /*1730*/  @!P1 IMAD.MOV.U32 R10, RZ, RZ, R24 ;  /* 0x000000ffff0a9224 */ /* 0x000fe400078e0018 */
[----:B------:R-:W-:Y:S01]  /*1740*/  @P1 IMAD R11, R19, c[0x0][0x194], R11 ;  /* 0x00006500130b1a24 */ /* 0x000fe200078e020b */
[C---:B------:R-:W-:Y:S01]  /*1750*/  IADD3 R20, P2, R16.reuse, R20, RZ ;  /* 0x0000001410147210 */ /* 0x040fe20007f5e0ff */
[----:B------:R-:W-:Y:S01]  /*1760*/  @!P1 IMAD.IADD R11, R25, 0x1, R4 ;  /* 0x00000001190b9824 */ /* 0x000fe200078e0204 */
[----:B------:R-:W-:Y:S01]  /*1770*/  SHF.R.S32.HI R4, RZ, 0x1f, R16 ;  /* 0x0000001fff047819 */ /* 0x000fe20000011410 */
[----:B------:R-:W-:Y:S01]  /*1780*/  IMAD R7, R7, c[0x0][0x1a8], RZ ;  /* 0x00006a0007077a24 */ /* 0x000fe200078e02ff */
[----:B------:R-:W-:Y:S01]  /*1790*/  IADD3 R10, P1, R16, R10, RZ ;  /* 0x0000000a100a7210 */ /* 0x000fe20007f3e0ff */
[----:B------:R-:W-:Y:S01]  /*17a0*/  IMAD.SHL.U32 R197, R0, 0x40, RZ ;  /* 0x0000004000c57824 */ /* 0x000fe200078e00ff */
[----:B------:R-:W-:Y:S01]  /*17b0*/  IADD3 R80, P4, R16, R80, RZ ;  /* 0x0000005010507210 */ /* 0x000fe20007f9e0ff */
[C---:B------:R-:W-:Y:S01]  /*17c0*/  IMAD.X R21, R4.reuse, 0x1, R15, P2 ;  /* 0x0000000104157824 */ /* 0x040fe200010e060f */
[----:B------:R-:W-:Y:S01]  /*17d0*/  SHF.R.S32.HI R15, RZ, 0x1f, R14 ;  /* 0x0000001fff0f7819 */ /* 0x000fe2000001140e */
[----:B------:R-:W-:Y:S01]  /*17e0*/  IMAD.X R11, R4, 0x1, R11, P1 ;  /* 0x00000001040b7824 */ /* 0x000fe200008e060b */
[----:B------:R-:W-:Y:S01]  /*17f0*/  IADD3 R24, P2, R14, R5, RZ ;  /* 0x000000050e187210 */ /* 0x000fe20007f5e0ff */
[----:B------:R-:W-:Y:S01]  /*1800*/  IMAD.WIDE.U32 R22, R22, c[0x0][0x1b8], R20 ;  /* 0x00006e0016167a25 */ /* 0x000fe200078e0014 */
[----:B------:R-:W-:-:S02]  /*1810*/  ISETP.GE.AND P1, PT, R8, R199, PT ;  /* 0x000000c70800720c */ /* 0x000fc40003f26270 */
[----:B------:R-:W-:Y:S01]  /*1820*/  LOP3.LUT R197, R197, 0x1c0, RZ, 0xc0, !PT ;  /* 0x000001c0c5c57812 */ /* 0x000fe200078ec0ff */
[C---:B------:R-:W-:Y:S02]  /*1830*/  IMAD R20, R18.reuse, c[0x0][0x1ac], R7 ;  /* 0x00006b0012147a24 */ /* 0x040fe400078e0207 */
[----:B------:R-:W-:Y:S01]  /*1840*/  IMAD.WIDE.U32 R18, R18, c[0x0][0x1a8], R10 ;  /* 0x00006a0012127a25 */ /* 0x000fe200078e000a */
[----:B------:R-:W-:-:S03]  /*1850*/  IADD3 R10, R14, 0x30, RZ ;  /* 0x000000300e0a7810 */ /* 0x000fc60007ffe0ff */
[----:B------:R-:W-:Y:S01]  /*1860*/  IMAD.SHL.U32 R11, R14, 0x40, RZ ;  /* 0x000000400e0b7824 */ /* 0x000fe200078e00ff */
[----:B------:R-:W-:Y:S01]  /*1870*/  ISETP.GE.AND P3, PT, R10, R199, PT ;  /* 0x000000c70a00720c */ /* 0x000fe20003f66270 */
[----:B------:R-:W-:-:S03]  /*1880*/  IMAD.WIDE R32, R33, 0x40, R14 ;  /* 0x0000004021207825 */ /* 0x000fc600078e020e */
[----:B------:R-:W-:Y:S01]  /*1890*/  LOP3.LUT R11, R11, 0x1c0, RZ, 0xc0, !PT ;  /* 0x000001c00b0b7812 */ /* 0x000fe200078ec0ff */
[----:B------:R-:W-:Y:S01]  /*18a0*/  IMAD.X R203, R15, 0x1, R203, P2 ;  /* 0x000000010fcb7824 */ /* 0x000fe200010e06cb */
[----:B------:R-:W-:Y:S01]  /*18b0*/  @!P5 IADD3 R13, P2, R32, 0x10, RZ ;  /* 0x00000010200dd810 */ /* 0x000fe20007f5e0ff */
[----:B------:R-:W-:Y:S01]  /*18c0*/  IMAD.IADD R31, R23, 0x1, R30 ;  /* 0x00000001171f7824 */ /* 0x000fe200078e021e */
[----:B------:R-:W-:Y:S01]  /*18d0*/  LOP3.LUT R16, R11, 0x38, R16, 0xf8, !PT ;  /* 0x000000380b107812 */ /* 0x000fe200078ef810 */
[----:B------:R-:W-:Y:S01]  /*18e0*/  IMAD R203, R203, c[0x0][0x1a0], RZ ;  /* 0x00006800cbcb7a24 */ /* 0x000fe200078e02ff */
[----:B------:R-:W-:Y:S01]  /*18f0*/  SHF.R.U32.HI R11, RZ, 0x3, R11 ;  /* 0x00000003ff0b7819 */ /* 0x000fe2000001160b */
[----:B------:R-:W-:Y:S02]  /*1900*/  IMAD.MOV.U32 R30, RZ, RZ, R22 ;  /* 0x000000ffff1e7224 */ /* 0x000fe400078e0016 */
[----:B------:R-:W-:Y:S01]  /*1910*/  @!P5 IMAD.X R26, RZ, RZ, R33, P2 ;  /* 0x000000ffff1ad224 */ /* 0x000fe200010e0621 */
[----:B------:R-:W-:Y:S01]  /*1920*/  LOP3.LUT R11, R16, R11, RZ, 0x3c, !PT ;  /* 0x0000000b100b7212 */ /* 0x000fe200078e3cff */
[----:B------:R-:W-:Y:S01]  /*1930*/  IMAD.IADD R21, R19, 0x1, R20 ;  /* 0x0000000113157824 */ /* 0x000fe200078e0214 */
[----:B------:R-:W-:Y:S01]  /*1940*/  @!P3 IADD3 R16, P2, R32, 0x30, RZ ;  /* 0x000000302010b810 */ /* 0x000fe20007f5e0ff */
[----:B------:R-:W-:-:S02]  /*1950*/  IMAD R203, R24, c[0x0][0x1a4], R203 ;  /* 0x0000690018cb7a24 */ /* 0x000fc400078e02cb */
[----:B------:R-:W-:Y:S01]  /*1960*/  IMAD.X R81, R4, 0x1, R3, P4 ;  /* 0x0000000104517824 */ /* 0x000fe200020e0603 */
[----:B------:R-:W-:Y:S01]  /*1970*/  @!P1 IADD3 R17, P4, R32, 0x20, RZ ;  /* 0x0000002020119810 */ /* 0x000fe20007f9e0ff */
[----:B------:R-:W-:Y:S02]  /*1980*/  @!P5 IMAD R26, R26, c[0x0][0x190], RZ ;  /* 0x000064001a1ada24 */ /* 0x000fe400078e02ff */
[----:B------:R-:W-:-:S04]  /*1990*/  IMAD.WIDE.U32 R24, R24, c[0x0][0x1a0], R30 ;  /* 0x0000680018187a25 */ /* 0x000fc800078e001e */
[--C-:B------:R-:W-:Y:S02]  /*19a0*/  @!P6 IMAD.MOV.U32 R20, RZ, RZ, R18.reuse ;  /* 0x000000ffff14e224 */ /* 0x100fe400078e0012 */
[----:B------:R-:W-:Y:S02]  /*19b0*/  @!P5 IMAD.MOV.U32 R28, RZ, RZ, R18 ;  /* 0x000000ffff1cd224 */ /* 0x000fe400078e0012 */
[----:B------:R-:W-:Y:S02]  /*19c0*/  @!P5 IMAD.MOV.U32 R29, RZ, RZ, R21 ;  /* 0x000000ffff1dd224 */ /* 0x000fe400078e0015 */
[----:B------:R-:W-:Y:S02]  /*19d0*/  @!P6 IMAD R7, R33, c[0x0][0x190], RZ ;  /* 0x000064002107ea24 */ /* 0x000fe400078e02ff */
[----:B------:R-:W-:Y:S01]  /*19e0*/  @!P3 IMAD.X R3, RZ, RZ, R33, P2 ;  /* 0x000000ffff03b224 */ /* 0x000fe200010e0621 */
[----:B------:R-:W-:Y:S01]  /*19f0*/  LEA R202, P2, R24, c[0x0][0x170], 0x1 ;  /* 0x00005c0018ca7a11 */ /* 0x000fe200078408ff */
[----:B------:R-:W-:-:S02]  /*1a00*/  @!P1 IMAD.MOV.U32 R23, RZ, RZ, R21 ;  /* 0x000000ffff179224 */ /* 0x000fc400078e0015 */
[----:B------:R-:W-:Y:S02]  /*1a10*/  @!P3 IMAD.MOV.U32 R19, RZ, RZ, R21 ;  /* 0x000000ffff13b224 */ /* 0x000fe400078e0015 */
[----:B------:R-:W-:Y:S02]  /*1a20*/  @!P5 IMAD R5, R13, c[0x0][0x194], R26 ;  /* 0x000065000d05da24 */ /* 0x000fe400078e021a */
[----:B------:R-:W-:Y:S02]  /*1a30*/  IMAD.IADD R203, R25, 0x1, R203 ;  /* 0x0000000119cb7824 */ /* 0x000fe400078e02cb */
[C---:B------:R-:W-:Y:S02]  /*1a40*/  @!P6 IMAD R7, R32.reuse, c[0x0][0x194], R7 ;  /* 0x000065002007ea24 */ /* 0x040fe400078e0207 */
[----:B------:R-:W-:Y:S01]  /*1a50*/  @!P6 IMAD.WIDE.U32 R20, R32, c[0x0][0x190], R20 ;  /* 0x000064002014ea25 */ /* 0x000fe200078e0014 */
[----:B------:R-:W-:-:S03]  /*1a60*/  LEA.HI.X R203, R24, c[0x0][0x174], R203, 0x1, P2 ;  /* 0x00005d0018cb7a11 */ /* 0x000fc600010f0ccb */
[----:B------:R-:W-:Y:S01]  /*1a70*/  @!P5 IMAD.WIDE.U32 R26, R13, c[0x0][0x190], R28 ;  /* 0x000064000d1ada25 */ /* 0x000fe200078e001c */
[CC--:B------:R-:W-:Y:S02]  /*1a80*/  LEA.HI R13, R9.reuse, R84.reuse, RZ, 0x6 ;  /* 0x00000054090d7211 */ /* 0x0c0fe400078f30ff */
[----:B------:R-:W-:Y:S01]  /*1a90*/  LEA.HI R9, R9, R84, RZ, 0x5 ;  /* 0x0000005409097211 */ /* 0x000fe200078f28ff */
[----:B------:R-:W-:Y:S01]  /*1aa0*/  @!P1 IMAD.X R4, RZ, RZ, R33, P4 ;  /* 0x000000ffff049224 */ /* 0x000fe200020e0621 */
[----:B------:R-:W-:Y:S01]  /*1ab0*/  @!P6 LEA R30, P4, R20, c[0x0][0x160], 0x1 ;  /* 0x00005800141eea11 */ /* 0x000fe200078808ff */
[----:B------:R-:W-:Y:S01]  /*1ac0*/  @!P3 IMAD R3, R3, c[0x0][0x190], RZ ;  /* 0x000064000303ba24 */ /* 0x000fe200078e02ff */
[----:B------:R-:W-:Y:S01]  /*1ad0*/  @!P5 LEA R24, P2, R26, c[0x0][0x160], 0x1 ;  /* 0x000058001a18da11 */ /* 0x000fe200078408ff */
[----:B------:R-:W-:Y:S01]  /*1ae0*/  @!P1 IMAD.MOV.U32 R22, RZ, RZ, R18 ;  /* 0x000000ffff169224 */ /* 0x000fe200078e0012 */
[----:B------:R-:W-:Y:S01]  /*1af0*/  SHF.R.S32.HI R9, RZ, 0x5, R9 ;  /* 0x00000005ff097819 */ /* 0x000fe20000011409 */
[----:B------:R-:W-:-:S02]  /*1b00*/  @!P6 IMAD.IADD R7, R21, 0x1, R7 ;  /* 0x000000011507e824 */ /* 0x000fc400078e0207 */
[----:B------:R-:W-:Y:S02]  /*1b10*/  @!P5 IMAD.IADD R5, R27, 0x1, R5 ;  /* 0x000000011b05d824 */ /* 0x000fe400078e0205 */
[----:B------:R-:W-:Y:S01]  /*1b20*/  @!P1 IMAD R4, R4, c[0x0][0x190], RZ ;  /* 0x0000640004049a24 */ /* 0x000fe200078e02ff */
[----:B------:R-:W-:Y:S01]  /*1b30*/  @!P6 LEA.HI.X R31, R20, c[0x0][0x164], R7, 0x1, P4 ;  /* 0x00005900141fea11 */ /* 0x000fe200020f0c07 */
[----:B------:R-:W-:Y:S01]  /*1b40*/  @!P3 IMAD R3, R16, c[0x0][0x194], R3 ;  /* 0x000065001003ba24 */ /* 0x000fe200078e0203 */
[----:B------:R-:W-:Y:S01]  /*1b50*/  @!P5 LEA.HI.X R25, R26, c[0x0][0x164], R5, 0x1, P2 ;  /* 0x000059001a19da11 */ /* 0x000fe200010f0c05 */
[----:B------:R-:W-:-:S04]  /*1b60*/  @!P3 IMAD.WIDE.U32 R18, R16, c[0x0][0x190], R18 ;  /* 0x000064001012ba25 */ /* 0x000fc800078e0012 */
[----:B------:R-:W-:Y:S01]  /*1b70*/  @!P1 IMAD.WIDE.U32 R28, R17, c[0x0][0x190], R22 ;  /* 0x00006400111c9a25 */ /* 0x000fe200078e0016 */
[----:B------:R-:W-:-:S03]  /*1b80*/  @!P3 LEA R20, P2, R18, c[0x0][0x160], 0x1 ;  /* 0x000058001214ba11 */ /* 0x000fc600078408ff */
[----:B------:R-:W-:Y:S01]  /*1b90*/  IMAD.SHL.U32 R22, R13, 0x8, RZ ;  /* 0x000000080d167824 */ /* 0x000fe200078e00ff */
[----:B------:R-:W-:Y:S01]  /*1ba0*/  @!P1 LEA R26, P4, R28, c[0x0][0x160], 0x1 ;  /* 0x000058001c1a9a11 */ /* 0x000fe200078808ff */
[----:B------:R-:W-:Y:S02]  /*1bb0*/  @!P1 IMAD R4, R17, c[0x0][0x194], R4 ;  /* 0x0000650011049a24 */ /* 0x000fe400078e0204 */
[----:B------:R-:W-:Y:S01]  /*1bc0*/  @!P3 IMAD.IADD R3, R19, 0x1, R3 ;  /* 0x000000011303b824 */ /* 0x000fe200078e0203 */
[----:B------:R-:W-:Y:S01]  /*1bd0*/  LOP3.LUT R11, R11, 0xfffffe00, R22, 0xf8, !PT ;  /* 0xfffffe000b0b7812 */ /* 0x000fe200078ef816 */
[----:B------:R-:W-:Y:S02]  /*1be0*/  @!P1 IMAD.IADD R5, R29, 0x1, R4 ;  /* 0x000000011d059824 */ /* 0x000fe400078e0204 */
[----:B------:R-:W-:Y:S01]  /*1bf0*/  IMAD R83, R15, c[0x0][0x198], RZ ;  /* 0x000066000f537a24 */ /* 0x000fe200078e02ff */
[----:B------:R-:W-:Y:S01]  /*1c00*/  @!P3 LEA.HI.X R21, R18, c[0x0][0x164], R3, 0x1, P2 ;  /* 0x000059001215ba11 */ /* 0x000fe200010f0c03 */
[----:B------:R-:W-:Y:S01]  /*1c10*/  IMAD.SHL.U32 R3, R134, 0x40, RZ ;  /* 0x0000004086037824 */ /* 0x000fe200078e00ff */
[----:B------:R-:W-:Y:S01]  /*1c20*/  @!P1 LEA.HI.X R27, R28, c[0x0][0x164], R5, 0x1, P4 ;  /* 0x000059001c1b9a11 */ /* 0x000fe200020f0c05 */
[----:B------:R-:W-:-:S02]  /*1c30*/  IMAD.SHL.U32 R205, R11, 0x2, RZ ;  /* 0x000000020bcd7824 */ /* 0x000fc400078e00ff */
[----:B------:R-:W-:Y:S02]  /*1c40*/  IMAD.IADD R5, R88, 0x1, -R3 ;  /* 0x0000000158057824 */ /* 0x000fe400078e0a03 */
[C---:B------:R-:W-:Y:S01]  /*1c50*/  IMAD R83, R14.reuse, c[0x0][0x19c], R83 ;  /* 0x000067000e537a24 */ /* 0x040fe200078e0253 */
[----:B------:R-:W-:Y:S01]  /*1c60*/  @!PT LDS RZ, [RZ] ;  /* 0x00000000fffff984 */ /* 0x000fe20000000800 */
[----:B------:R-:W-:Y:S01]  /*1c70*/  @!PT LDS RZ, [RZ] ;  /* 0x00000000fffff984 */ /* 0x000fe20000000800 */
[----:B------:R-:W-:Y:S01]  /*1c80*/  @!PT LDS RZ, [RZ] ;  /* 0x00000000fffff984 */ /* 0x000fe20000000800 */
[----:B------:R1:W-:Y:S01]  /*1c90*/  @!P6 LDGSTS.E.BYPASS.LTC128B.128 [R205], [R30.64] ;  /* 0x000000001ecdefae */ /* 0x0003e2000b901d4c */
[C---:B------:R-:W-:Y:S01]  /*1ca0*/  IMAD.WIDE.U32 R80, R14.reuse, c[0x0][0x198], R80 ;  /* 0x000066000e507a25 */ /* 0x040fe200078e0050 */
[-C--:B------:R-:W-:Y:S02]  /*1cb0*/  ISETP.GE.AND P2, PT, R14, R5.reuse, PT ;  /* 0x000000050e00720c */ /* 0x080fe40003f46270 */
[----:B------:R1:W-:Y:S01]  /*1cc0*/  @!P6 LDGSTS.E.BYPASS.LTC128B.128 [R205+0x2000], [R30.64+0x80] ;  /* 0x020000801ecdefae */ /* 0x0003e2000b901d4c */
[-C--:B------:R-:W-:Y:S01]  /*1cd0*/  ISETP.GE.AND P4, PT, R8, R5.reuse, PT ;  /* 0x000000050800720c */ /* 0x080fe20003f86270 */
[----:B------:R-:W-:Y:S02]  /*1ce0*/  IMAD.MOV.U32 R4, RZ, RZ, c[0x0][0x198] ;  /* 0x00006600ff047624 */ /* 0x000fe400078e00ff */
[----:B------:R1:W-:Y:S01]  /*1cf0*/  @!P6 LDGSTS.E.BYPASS.LTC128B.128 [R205+0x4000], [R30.64+0x100] ;  /* 0x040001001ecdefae */ /* 0x0003e2000b901d4c */
[----:B------:R-:W-:Y:S01]  /*1d00*/  ISETP.GE.AND P6, PT, R12, R5, PT ;  /* 0x000000050c00720c */ /* 0x000fe20003fc6270 */
[----:B------:R-:W-:-:S02]  /*1d10*/  IMAD.IADD R83, R81, 0x1, R83 ;  /* 0x0000000151537824 */ /* 0x000fc400078e0253 */
[----:B------:R2:W-:Y:S01]  /*1d20*/  @!P5 LDGSTS.E.BYPASS.LTC128B.128 [R205+0x800], [R24.64] ;  /* 0x0080000018cddfae */ /* 0x0005e2000b901d4c */
[----:B------:R-:W-:-:S03]  /*1d30*/  IMAD.MOV.U32 R7, RZ, RZ, c[0x0][0x19c] ;  /* 0x00006700ff077624 */ /* 0x000fc600078e00ff */
[----:B------:R2:W-:Y:S01]  /*1d40*/  @!P5 LDGSTS.E.BYPASS.LTC128B.128 [R205+0x2800], [R24.64+0x80] ;  /* 0x0280008018cddfae */ /* 0x0005e2000b901d4c */
[----:B------:R-:W-:-:S03]  /*1d50*/  IMAD.SHL.U32 R13, R7, 0x20, RZ ;  /* 0x00000020070d7824 */ /* 0x000fc600078e00ff */
[----:B------:R2:W-:Y:S01]  /*1d60*/  @!P5 LDGSTS.E.BYPASS.LTC128B.128 [R205+0x4800], [R24.64+0x100] ;  /* 0x0480010018cddfae */ /* 0x0005e2000b901d4c */
[----:B------:R-:W-:-:S03]  /*1d70*/  @!P2 LEA R18, P5, R80, c[0x0][0x168], 0x1 ;  /* 0x00005a005012aa11 */ /* 0x000fc600078a08ff */
[----:B------:R3:W-:Y:S01]  /*1d80*/  @!P1 LDGSTS.E.BYPASS.LTC128B.128 [R205+0x1000], [R26.64] ;  /* 0x010000001acd9fae */ /* 0x0007e2000b901d4c */
[----:B------:R-:W-:-:S03]  /*1d90*/  @!P2 LEA.HI.X R19, R80, c[0x0][0x16c], R83, 0x1, P5 ;  /* 0x00005b005013aa11 */ /* 0x000fc600028f0c53 */
[----:B------:R3:W-:Y:S04]  /*1da0*/  @!P1 LDGSTS.E.BYPASS.LTC128B.128 [R205+0x3000], [R26.64+0x80] ;  /* 0x030000801acd9fae */ /* 0x0007e8000b901d4c */
[----:B------:R3:W-:Y:S01]  /*1db0*/  @!P1 LDGSTS.E.BYPASS.LTC128B.128 [R205+0x5000], [R26.64+0x100] ;  /* 0x050001001acd9fae */ /* 0x0007e2000b901d4c */
[----:B------:R-:W-:-:S03]  /*1dc0*/  @!P6 LEA R16, P1, R4, R80, 0x4 ;  /* 0x000000500410e211 */ /* 0x000fc600078220ff */
[----:B------:R4:W-:Y:S01]  /*1dd0*/  @!P3 LDGSTS.E.BYPASS.LTC128B.128 [R205+0x1800], [R20.64] ;  /* 0x0180000014cdbfae */ /* 0x0009e2000b901d4c */
[----:B------:R-:W-:Y:S02]  /*1de0*/  @!P6 LEA.HI.X R15, R4, R83, R7, 0x4, P1 ;  /* 0x00000053040fe211 */ /* 0x000fe400008f2407 */
[C---:B------:R-:W-:Y:S01]  /*1df0*/  @!P6 LEA R22, P5, R16.reuse, c[0x0][0x168], 0x1 ;  /* 0x00005a001016ea11 */ /* 0x040fe200078a08ff */
[----:B------:R4:W-:Y:S03]  /*1e00*/  @!P3 LDGSTS.E.BYPASS.LTC128B.128 [R205+0x3800], [R20.64+0x80] ;  /* 0x0380008014cdbfae */ /* 0x0009e6000b901d4c */
[----:B------:R-:W-:Y:S01]  /*1e10*/  @!P6 LEA.HI.X R23, R16, c[0x0][0x16c], R15, 0x1, P5 ;  /* 0x00005b001017ea11 */ /* 0x000fe200028f0c0f */
[----:B------:R4:W-:Y:S01]  /*1e20*/  @!P3 LDGSTS.E.BYPASS.LTC128B.128 [R205+0x5800], [R20.64+0x100] ;  /* 0x0580010014cdbfae */ /* 0x0009e2000b901d4c */
[----:B------:R-:W-:Y:S01]  /*1e30*/  ISETP.GE.AND P5, PT, R12, R5, PT ;  /* 0x000000050c00720c */ /* 0x000fe20003fa6270 */
[----:B--2---:R-:W-:-:S02]  /*1e40*/  IMAD.WIDE.U32 R24, R4, 0x20, RZ ;  /* 0x0000002004187825 */ /* 0x004fc400078e00ff */
[----:B------:R2:W-:Y:S01]  /*1e50*/  @!P2 LDGSTS.E.BYPASS.LTC128B.128 [R205+0x6000], [R18.64] ;  /* 0x0600000012cdafae */ /* 0x0005e2000b901d4c */
[----:B------:R-:W-:Y:S02]  /*1e60*/  ISETP.GE.AND P3, PT, R10, R5, PT ;  /* 0x000000050a00720c */ /* 0x000fe40003f66270 */
[----:B------:R-:W-:Y:S01]  /*1e70*/  @!P4 IADD3 R11, P1, R80, R24, RZ ;  /* 0x00000018500bc210 */ /* 0x000fe20007f3e0ff */
[----:B------:R2:W-:Y:S03]  /*1e80*/  @!P2 LDGSTS.E.BYPASS.LTC128B.128 [R205+0x8000], [R18.64+0x80] ;  /* 0x0800008012cdafae */ /* 0x0005e6000b901d4c */
[----:B------:R-:W-:Y:S01]  /*1e90*/  @!P4 IADD3.X R12, R83, R25, R13, P1, !PT ;  /* 0x00000019530cc210 */ /* 0x000fe20000ffe40d */
[----:B------:R2:W-:Y:S01]  /*1ea0*/  @!P2 LDGSTS.E.BYPASS.LTC128B.128 [R205+0xa000], [R18.64+0x100] ;  /* 0x0a00010012cdafae */ /* 0x0005e2000b901d4c */
[----:B------:R-:W-:Y:S02]  /*1eb0*/  ISETP.GE.AND P1, PT, R10, R5, PT ;  /* 0x000000050a00720c */ /* 0x000fe40003f26270 */
[C---:B------:R-:W-:Y:S01]  /*1ec0*/  @!P4 LEA R16, P2, R11.reuse, c[0x0][0x168], 0x1 ;  /* 0x00005a000b10ca11 */ /* 0x040fe200078408ff */
[----:B------:R4:W-:Y:S03]  /*1ed0*/  @!P6 LDGSTS.E.BYPASS.LTC128B.128 [R205+0x6800], [R22.64] ;  /* 0x0680000016cdefae */ /* 0x0009e6000b901d4c */
[----:B------:R-:W-:Y:S01]  /*1ee0*/  @!P4 LEA.HI.X R17, R11, c[0x0][0x16c], R12, 0x1, P2 ;  /* 0x00005b000b11ca11 */ /* 0x000fe200010f0c0c */
[----:B------:R4:W-:Y:S01]  /*1ef0*/  @!P6 LDGSTS.E.BYPASS.LTC128B.128 [R205+0x8800], [R22.64+0x80] ;  /* 0x0880008016cdefae */ /* 0x0009e2000b901d4c */
[----:B------:R-:W-:Y:S01]  /*1f00*/  IMAD.SHL.U32 R12, R14, 0x8, RZ ;  /* 0x000000080e0c7824 */ /* 0x000fe200078e00ff */
[----:B------:R-:W-:-:S02]  /*1f10*/  LOP3.LUT R11, R200, 0xfffffff0, RZ, 0xc0, !PT ;  /* 0xfffffff0c80b7812 */ /* 0x000fc400078ec0ff */
[----:B------:R4:W-:Y:S01]  /*1f20*/  @!P6 LDGSTS.E.BYPASS.LTC128B.128 [R205+0xa800], [R22.64+0x100] ;  /* 0x0a80010016cdefae */ /* 0x0009e2000b901d4c */
[----:B------:R-:W-:Y:S01]  /*1f30*/  ISETP.GE.AND P6, PT, R14, R5, PT ;  /* 0x000000050e00720c */ /* 0x000fe20003fc6270 */
[----:B------:R-:W-:Y:S01]  /*1f40*/  @!P1 IMAD.MOV.U32 R82, RZ, RZ, R80 ;  /* 0x000000ffff529224 */ /* 0x000fe200078e0050 */
[----:B------:R-:W-:Y:S01]  /*1f50*/  SHF.R.S32.HI R200, RZ, 0x4, R200 ;  /* 0x00000004ffc87819 */ /* 0x000fe200000114c8 */
[----:B------:R-:W-:Y:S01]  /*1f60*/  @!P1 IMAD R7, R7, 0x30, RZ ;  /* 0x0000003007079824 */ /* 0x000fe200078e02ff */
[----:B------:R1:W-:Y:S01]  /*1f70*/  @!P4 LDGSTS.E.BYPASS.LTC128B.128 [R205+0x7000], [R16.64] ;  /* 0x0700000010cdcfae */ /* 0x0003e2000b901d4c */
[----:B------:R-:W-:Y:S01]  /*1f80*/  IMAD.IADD R204, R84, 0x1, -R11 ;  /* 0x0000000154cc7824 */ /* 0x000fe200078e0a0b */
[----:B------:R-:W-:Y:S01]  /*1f90*/  LEA.HI R11, R200, R200, RZ, 0x1 ;  /* 0x000000c8c80b7211 */ /* 0x000fe200078f08ff */
[----:B------:R-:W-:Y:S01]  /*1fa0*/  IMAD.SHL.U32 R84, R84, 0x2, RZ ;  /* 0x0000000254547824 */ /* 0x000fe200078e00ff */
[----:B------:R1:W-:Y:S01]  /*1fb0*/  @!P4 LDGSTS.E.BYPASS.LTC128B.128 [R205+0x9000], [R16.64+0x80] ;  /* 0x0900008010cdcfae */ /* 0x0003e2000b901d4c */
[----:B------:R-:W-:-:S02]  /*1fc0*/  LOP3.LUT R12, R197, 0x8, R12, 0xf8, !PT ;  /* 0x00000008c50c7812 */ /* 0x000fc400078ef80c */
[----:B------:R-:W-:Y:S01]  /*1fd0*/  SHF.R.S32.HI R13, RZ, 0x1f, R204 ;  /* 0x0000001fff0d7819 */ /* 0x000fe200000114cc */
[----:B------:R1:W-:Y:S01]  /*1fe0*/  @!P4 LDGSTS.E.BYPASS.LTC128B.128 [R205+0xb000], [R16.64+0x100] ;  /* 0x0b00010010cdcfae */ /* 0x0003e2000b901d4c */
[----:B------:R-:W-:Y:S01]  /*1ff0*/  SHF.R.U32.HI R197, RZ, 0x3, R197 ;  /* 0x00000003ffc57819 */ /* 0x000fe200000116c5 */
[----:B--2---:R-:W-:Y:S01]  /*2000*/  @!P1 IMAD.WIDE.U32 R18, R4, 0x30, R82 ;  /* 0x0000003004129825 */ /* 0x004fe200078e0052 */
[----:B------:R-:W-:Y:S02]  /*2010*/  LEA.HI R10, R13, R204, RZ, 0x3 ;  /* 0x000000cc0d0a7211 */ /* 0x000fe400078f18ff */
[----:B------:R-:W-:Y:S01]  /*2020*/  LOP3.LUT R11, R11, 0xfffffffe, RZ, 0xc0, !PT ;  /* 0xfffffffe0b0b7812 */ /* 0x000fe200078ec0ff */
[----:B------:R-:W-:Y:S01]  /*2030*/  @!P1 IMAD.IADD R7, R19, 0x1, R7 ;  /* 0x0000000113079824 */ /* 0x000fe200078e0207 */
[----:B------:R-:W-:Y:S01]  /*2040*/  @!P1 LEA R14, P2, R18, c[0x0][0x168], 0x1 ;  /* 0x00005a00120e9a11 */ /* 0x000fe200078408ff */
[C---:B------:R-:W-:Y:S01]  /*2050*/  IMAD.SHL.U32 R86, R10.reuse, 0x40, RZ ;  /* 0x000000400a567824 */ /* 0x040fe200078e00ff */
[----:B------:R-:W-:-:S02]  /*2060*/  LOP3.LUT R13, R10, 0xfffffff8, RZ, 0xc0, !PT ;  /* 0xfffffff80a0d7812 */ /* 0x000fc400078ec0ff */
[----:B------:R-:W-:Y:S01]  /*2070*/  @!P1 LEA.HI.X R15, R18, c[0x0][0x16c], R7, 0x1, P2 ;  /* 0x00005b00120f9a11 */ /* 0x000fe200010f0c07 */
[----:B------:R-:W-:Y:S01]  /*2080*/  @!P3 IMAD.MOV.U32 R18, RZ, RZ, c[0x0][0x1a0] ;  /* 0x00006800ff12b624 */ /* 0x000fe200078e00ff */
[----:B------:R-:W-:Y:S01]  /*2090*/  LOP3.LUT R197, R12, R197, RZ, 0x3c, !PT ;  /* 0x000000c50cc57212 */ /* 0x000fe200078e3cff */
[----:B------:R-:W-:Y:S01]  /*20a0*/  IMAD.IADD R7, R204, 0x1, -R13 ;  /* 0x00000001cc077824 */ /* 0x000fe200078e0a0d */
[----:B------:R-:W-:Y:S01]  /*20b0*/  ISETP.GE.AND P4, PT, R8, R5, PT ;  /* 0x000000050800720c */ /* 0x000fe20003f86270 */
[----:B------:R2:W-:Y:S01]  /*20c0*/  @!P1 LDGSTS.E.BYPASS.LTC128B.128 [R205+0x7800], [R14.64] ;  /* 0x078000000ecd9fae */ /* 0x0005e2000b901d4c */
[----:B------:R-:W-:Y:S01]  /*20d0*/  IMAD.IADD R12, R200, 0x1, -R11 ;  /* 0x00000001c80c7824 */ /* 0x000fe200078e0a0b */
[----:B------:R-:W-:Y:S01]  /*20e0*/  LOP3.LUT R86, R86, 0xfffffe00, RZ, 0xc0, !PT ;  /* 0xfffffe0056567812 */ /* 0x000fe200078ec0ff */
[----:B------:R-:W-:Y:S01]  /*20f0*/  IMAD.SHL.U32 R11, R7, 0x40, RZ ;  /* 0x00000040070b7824 */ /* 0x000fe200078e00ff */
[----:B------:R2:W-:Y:S01]  /*2100*/  @!P1 LDGSTS.E.BYPASS.LTC128B.128 [R205+0x9800], [R14.64+0x80] ;  /* 0x098000800ecd9fae */ /* 0x0005e2000b901d4c */
[----:B------:R-:W-:Y:S01]  /*2110*/  IMAD R197, R12, 0x200, R197 ;  /* 0x000002000cc57824 */ /* 0x000fe200078e02c5 */
[----:B------:R-:W-:Y:S01]  /*2120*/  LOP3.LUT R84, R84, 0x6, RZ, 0xc0, !PT ;  /* 0x0000000654547812 */ /* 0x000fe200078ec0ff */
[----:B------:R-:W-:Y:S01]  /*2130*/  IMAD.SHL.U32 R12, R12, 0x8, RZ ;  /* 0x000000080c0c7824 */ /* 0x000fe200078e00ff */
[----:B------:R2:W-:Y:S01]  /*2140*/  @!P1 LDGSTS.E.BYPASS.LTC128B.128 [R205+0xb800], [R14.64+0x100] ;  /* 0x0b8001000ecd9fae */ /* 0x0005e2000b901d4c */
[----:B------:R-:W-:Y:S01]  /*2150*/  LOP3.LUT R11, R11, 0x1c0, RZ, 0xc0, !PT ;  /* 0x000001c00b0b7812 */ /* 0x000fe200078ec0ff */
[----:B------:R-:W-:-:S02]  /*2160*/  IMAD.MOV.U32 R5, RZ, RZ, 0x20 ;  /* 0x00000020ff057424 */ /* 0x000fc400078e00ff */
[----:B------:R-:W0:Y:S01]  /*2170*/  LDGDEPBAR ;  /* 0x00000000000079af */ /* 0x000e220000000000 */
[----:B------:R-:W-:Y:S01]  /*2180*/  LOP3.LUT R12, R11, 0x8, R12, 0xf8, !PT ;  /* 0x000000080b0c7812 */ /* 0x000fe200078ef80c */
[----:B-1----:R-:W-:Y:S01]  /*2190*/  IMAD.WIDE.U32 R16, R5, c[0x0][0x1a0], RZ ;  /* 0x0000680005107a25 */ /* 0x002fe200078e00ff */
[----:B------:R-:W-:-:S03]  /*21a0*/  SHF.R.U32.HI R85, RZ, 0x3, R11 ;  /* 0x00000003ff557819 */ /* 0x000fc6000001160b */
[----:B------:R-:W-:Y:S01]  /*21b0*/  @!P4 IMAD.MOV.U32 R11, RZ, RZ, c[0x0][0x1a0] ;  /* 0x00006800ff0bc624 */ /* 0x000fe200078e00ff */
[----:B------:R-:W-:Y:S01]  /*21c0*/  LOP3.LUT R85, R12, R85, RZ, 0x3c, !PT ;  /* 0x000000550c557212 */ /* 0x000fe200078e3cff */
[----:B------:R-:W-:Y:S01]  /*21d0*/  IMAD R12, R5, c[0x0][0x1a4], RZ ;  /* 0x00006900050c7a24 */ /* 0x000fe200078e02ff */
[----:B------:R-:W-:Y:S01]  /*21e0*/  @!P5 IADD3 R16, P2, R202, R16, RZ ;  /* 0x00000010ca10d210 */ /* 0x000fe20007f5e0ff */
[----:B------:R-:W-:Y:S02]  /*21f0*/  @!P4 IMAD.MOV.U32 R8, RZ, RZ, c[0x0][0x1a4] ;  /* 0x00006900ff08c624 */ /* 0x000fe400078e00ff */
[----:B------:R-:W-:Y:S01]  /*2200*/  @!P3 IMAD.MOV.U32 R13, RZ, RZ, c[0x0][0x1a4] ;  /* 0x00006900ff0db624 */ /* 0x000fe200078e00ff */
[----:B------:R-:W-:Y:S01]  /*2210*/  @!P5 IADD3.X R17, R203, R17, R12, P2, !PT ;  /* 0x00000011cb11d210 */ /* 0x000fe200017fe40c */
[----:B------:R-:W-:Y:S02]  /*2220*/  IMAD R198, R9, 0x400, R86 ;  /* 0x0000040009c67824 */ /* 0x000fe400078e0256 */
[----:B------:R-:W-:-:S04]  /*2230*/  @!P3 IMAD.WIDE.U32 R18, R18, 0x60, R202 ;  /* 0x000000601212b825 */ /* 0x000fc800078e00ca */
[----:B------:R-:W-:Y:S02]  /*2240*/  @!P3 IMAD R13, R13, 0x60, RZ ;  /* 0x000000600d0db824 */ /* 0x000fe400078e02ff */
[----:B------:R-:W-:Y:S01]  /*2250*/  IMAD.IADD R198, R85, 0x1, R198 ;  /* 0x0000000155c67824 */ /* 0x000fe200078e02c6 */
[----:B--2---:R-:W-:Y:S01]  /*2260*/  @!P4 LEA R14, P1, R11, R202, 0x6 ;  /* 0x000000ca0b0ec211 */ /* 0x004fe200078230ff */
[----:B------:R-:W-:-:S04]  /*2270*/  DEPBAR.LE SB0, 0x0 ;  /* 0x000080000000791a */ /* 0x000fc80000000000 */
[----:B------:R-:W-:Y:S01]  /*2280*/  BAR.SYNC.DEFER_BLOCKING 0x0 ;  /* 0x0000000000007b1d */ /* 0x000fe20000010000 */
[----:B------:R-:W-:Y:S01]  /*2290*/  @!P4 LEA.HI.X R15, R11, R203, R8, 0x6, P1 ;  /* 0x000000cb0b0fc211 */ /* 0x000fe200008f3408 */
[----:B------:R-:W-:Y:S02]  /*22a0*/  @!P3 IMAD.IADD R13, R19, 0x1, R13 ;  /* 0x00000001130db824 */ /* 0x000fe400078e020d */
[----:B------:R-:W-:Y:S02]  /*22b0*/  @!P3 IMAD.MOV.U32 R12, RZ, RZ, R18 ;  /* 0x000000ffff0cb224 */ /* 0x000fe400078e0012 */
[----:B------:R-:W-:Y:S02]  /*22c0*/  IMAD.SHL.U32 R197, R197, 0x2, RZ ;  /* 0x00000002c5c57824 */ /* 0x000fe400078e00ff */
[----:B------:R-:W-:Y:S01]  /*22d0*/  IMAD.SHL.U32 R198, R198, 0x2, RZ ;  /* 0x00000002c6c67824 */ /* 0x000fe200078e00ff */
[----:B------:R-:W-:Y:S01]  /*22e0*/  R2P PR, R7, 0x6 ;  /* 0x0000000607007804 */ /* 0x000fe20000000000 */
[----:B------:R-:W-:Y:S01]  /*22f0*/  IMAD.MOV.U32 R7, RZ, RZ, 0x10 ;  /* 0x00000010ff077424 */ /* 0x000fe200078e00ff */
[----:B------:R-:W-:-:S03]  /*2300*/  IADD3 R195, R197, 0x6020, RZ ;  /* 0x00006020c5c37810 */ /* 0x000fc60007ffe0ff */
[----:B------:R-:W-:Y:S02]  /*2310*/  SEL R5, R5, 0xffffffe0, !P2 ;  /* 0xffffffe005057807 */ /* 0x000fe40005000000 */
[----:B------:R-:W-:Y:S02]  /*2320*/  SEL R7, R7, 0xfffffff0, !P1 ;  /* 0xfffffff007077807 */ /* 0x000fe40004800000 */
[----:B------:R-:W-:Y:S01]  /*2330*/  R2P PR, R0, 0x6 ;  /* 0x0000000600007804 */ /* 0x000fe20000000000 */
[--C-:B------:R-:W-:Y:S01]  /*2340*/  IMAD R194, R5, 0x2, R198.reuse ;  /* 0x0000000205c27824 */ /* 0x100fe200078e02c6 */
[----:B------:R-:W-:Y:S01]  /*2350*/  IADD3 R0, R197, 0x6000, RZ ;  /* 0x00006000c5007810 */ /* 0x000fe20007ffe0ff */
[----:B------:R-:W-:Y:S01]  /*2360*/  IMAD R196, R7, 0x2, R198 ;  /* 0x0000000207c47824 */ /* 0x000fe200078e02c6 */
[----:B------:R-:W-:Y:S03]  /*2370*/  @P6 STS.128 [R205+0xc000], RZ ;  /* 0x00c000ffcd006388 */ /* 0x000fe60000000c00 */
[----:B------:R-:W-:Y:S01]  /*2380*/  IMAD R193, R5, 0x2, R196 ;  /* 0x0000000205c17824 */ /* 0x000fe200078e02c4 */
[----:B------:R-:W-:Y:S05]  /*2390*/  @P6 STS.128 [R205+0xe000], RZ ;  /* 0x00e000ffcd006388 */ /* 0x000fea0000000c00 */
[----:B------:R-:W-:Y:S01]  /*23a0*/  @P1 IADD3 R195, R0, -0x20, RZ ;  /* 0xffffffe000c31810 */ /* 0x000fe20007ffe0ff */
[----:B------:R-:W-:Y:S01]  /*23b0*/  @P6 STS.128 [R205+0x10000], RZ ;  /* 0x010000ffcd006388 */ /* 0x000fe20000000c00 */
[----:B------:R-:W-:-:S02]  /*23c0*/  IMAD.MOV.U32 R0, RZ, RZ, 0x40 ;  /* 0x00000040ff007424 */ /* 0x000fc400078e00ff */
[C---:B------:R-:W-:Y:S01]  /*23d0*/  IADD3 R187, R195.reuse, 0x800, RZ ;  /* 0x00000800c3bb7810 */ /* 0x040fe20007ffe0ff */
[----:B------:R-:W-:Y:S01]  /*23e0*/  @!PT LDS RZ, [RZ] ;  /* 0x00000000fffff984 */ /* 0x000fe20000000800 */
[----:B------:R-:W-:Y:S01]  /*23f0*/  @!PT LDS RZ, [RZ] ;  /* 0x00000000fffff984 */ /* 0x000fe20000000800 */
[----:B------:R-:W-:Y:S01]  /*2400*/  @!PT LDS RZ, [RZ] ;  /* 0x00000000fffff984 */ /* 0x000fe20000000800 */
[----:B------:R1:W-:Y:S01]  /*2410*/  @!P6 LDGSTS.E.BYPASS.LTC128B.128 [R205+0xc000], [R202.64] ;  /* 0x0c000000cacdefae */ /* 0x0003e2000b901d4c */
[C---:B------:R-:W-:Y:S02]  /*2420*/  IADD3 R186, R195.reuse, 0x1000, RZ ;  /* 0x00001000c3ba7810 */ /* 0x040fe40007ffe0ff */
[----:B------:R-:W-:Y:S01]  /*2430*/  SEL R0, R0, 0xffffffc0, !P2 ;  /* 0xffffffc000007807 */ /* 0x000fe20005000000 */
[----:B------:R1:W-:Y:S01]  /*2440*/  @!P6 LDGSTS.E.BYPASS.LTC128B.128 [R205+0xe000], [R202.64+0x80] ;  /* 0x0e000080cacdefae */ /* 0x0003e2000b901d4c */
[C---:B------:R-:W-:Y:S02]  /*2450*/  IADD3 R185, R195.reuse, 0x1800, RZ ;  /* 0x00001800c3b97810 */ /* 0x040fe40007ffe0ff */
[----:B------:R-:W-:Y:S01]  /*2460*/  IADD3 R183, R195, 0x2000, RZ ;  /* 0x00002000c3b77810 */ /* 0x000fe20007ffe0ff */
[----:B------:R1:W-:Y:S01]  /*2470*/  @!P6 LDGSTS.E.BYPASS.LTC128B.128 [R205+0x10000], [R202.64+0x100] ;  /* 0x10000100cacdefae */ /* 0x0003e2000b901d4c */
[----:B------:R-:W-:Y:S01]  /*2480*/  IMAD.IADD R191, R197, 0x1, R0 ;  /* 0x00000001c5bf7824 */ /* 0x000fe200078e0200 */
[----:B------:R-:W-:Y:S01]  /*2490*/  IADD3 R182, R195, 0x2800, RZ ;  /* 0x00002800c3b67810 */ /* 0x000fe20007ffe0ff */
[----:B------:R-:W-:Y:S01]  /*24a0*/  IMAD.IADD R184, R0, 0x1, R195 ;  /* 0x0000000100b87824 */ /* 0x000fe200078e02c3 */
[----:B------:R-:W-:Y:S01]  /*24b0*/  @P5 STS.128 [R205+0xc800], RZ ;  /* 0x00c800ffcd005388 */ /* 0x000fe20000000c00 */
[----:B------:R-:W-:-:S02]  /*24c0*/  LOP3.LUT R0, R85, R86, RZ, 0xfc, !PT ;  /* 0x0000005655007212 */ /* 0x000fc400078efcff */
[C---:B------:R-:W-:Y:S01]  /*24d0*/  IADD3 R181, R195.reuse, 0x3000, RZ ;  /* 0x00003000c3b57810 */ /* 0x040fe20007ffe0ff */
[----:B------:R-:W-:Y:S01]  /*24e0*/  @P5 STS.128 [R205+0xe800], RZ ;  /* 0x00e800ffcd005388 */ /* 0x000fe20000000c00 */
[C---:B------:R-:W-:Y:S02]  /*24f0*/  IADD3 R180, R195.reuse, 0x3800, RZ ;  /* 0x00003800c3b47810 */ /* 0x040fe40007ffe0ff */
        /* <DEDUP_REMOVED lines=8> */
[----:B------:R-:W-:-:S03]  /*2580*/  IADD3 R176, R195, 0x5800, RZ ;  /* 0x00005800c3b07810 */ /* 0x000fc60007ffe0ff */
        /* <DEDUP_REMOVED lines=158> */
[----:B------:R-:W4:Y:S07]  /*2f70*/  LDSM.16.M88.4 R8, [R184+0x4800] ;  /* 0x00480000b808783b */ /* 0x000f2e0000000200 */
[C---:B-1----:R-:W-:Y:S08]  /*2f80*/  HMMA.16816.F32 R32, R40.reuse, R12, R32 ;  /* 0x0000000c2820723c */ /* 0x042ff00000001820 */
        /* <DEDUP_REMOVED lines=11> */
[----:B------:R-:W-:Y:S01]  /*3040*/  IMAD.IADD R41, R3, 0x1, R84 ;  /* 0x0000000103297824 */ /* 0x000fe200078e0254 */
[----:B------:R-:W-:Y:S04]  /*3050*/  HMMA.16816.F32 R28, R60, R58, R28 ;  /* 0x0000003a3c1c723c */ /* 0x000fe8000000181c */
[----:B------:R-:W-:-:S02]  /*3060*/  IADD3 R43, R41, 0x1, RZ ;  /* 0x00000001292b7810 */ /* 0x000fc40007ffe0ff */
[CC--:B------:R-:W-:Y:S02]  /*3070*/  ISETP.GE.AND P5, PT, R41.reuse, R88.reuse, PT ;  /* 0x000000582900720c */ /* 0x0c0fe40003fa6270 */
[C---:B------:R-:W-:Y:S01]  /*3080*/  HMMA.16816.F32 R24, R60.reuse, R8, R24 ;  /* 0x000000083c18723c */ /* 0x040fe20000001818 */
[----:B------:R-:W-:Y:S02]  /*3090*/  IADD3 R47, R41, 0x8, RZ ;  /* 0x00000008292f7810 */ /* 0x000fe40007ffe0ff */
[----:B------:R-:W-:Y:S02]  /*30a0*/  ISETP.GE.AND P4, PT, R43, R88, PT ;  /* 0x000000582b00720c */ /* 0x000fe40003f86270 */
[----:B------:R-:W-:Y:S02]  /*30b0*/  FSEL R34, R34, -INF , !P5 ;  /* 0xff80000022227808 */ /* 0x000fe40006800000 */
[----:B------:R-:W-:Y:S01]  /*30c0*/  IADD3 R9, R41, 0x11, RZ ;  /* 0x0000001129097810 */ /* 0x000fe20007ffe0ff */
[----:B-1----:R-:W-:Y:S01]  /*30d0*/  HMMA.16816.F32 R64, R60, R14, R64 ;  /* 0x0000000e3c40723c */ /* 0x002fe20000001840 */
[----:B------:R-:W-:-:S02]  /*30e0*/  FSEL R40, R32, -INF , !P5 ;  /* 0xff80000020287808 */ /* 0x000fc40006800000 */
[-C--:B------:R-:W-:Y:S02]  /*30f0*/  ISETP.GE.AND P3, PT, R47, R88.reuse, PT ;  /* 0x000000582f00720c */ /* 0x080fe40003f66270 */
[----:B------:R-:W-:Y:S02]  /*3100*/  ISETP.GE.AND P6, PT, R9, R88, PT ;  /* 0x000000580900720c */ /* 0x000fe40003fc6270 */
[C---:B------:R-:W-:Y:S01]  /*3110*/  IADD3 R45, R41.reuse, 0x9, RZ ;  /* 0x00000009292d7810 */ /* 0x040fe20007ffe0ff */
[----:B------:R-:W-:Y:S01]  /*3120*/  HMMA.16816.F32 R20, R60, R10, R20 ;  /* 0x0000000a3c14723c */ /* 0x000fe20000001814 */
[C---:B------:R-:W-:Y:S02]  /*3130*/  IADD3 R43, R41.reuse, 0x10, RZ ;  /* 0x00000010292b7810 */ /* 0x040fe40007ffe0ff */
[----:B------:R-:W-:Y:S02]  /*3140*/  IADD3 R9, R41, 0x19, RZ ;  /* 0x0000001929097810 */ /* 0x000fe40007ffe0ff */
[----:B------:R-:W-:-:S02]  /*3150*/  FSEL R32, R33, -INF , !P4 ;  /* 0xff80000021207808 */ /* 0x000fc40006000000 */
[----:B------:R-:W-:Y:S01]  /*3160*/  IADD3 R11, R41, 0x18, RZ ;  /* 0x00000018290b7810 */ /* 0x000fe20007ffe0ff */
[C---:B------:R-:W-:Y:S01]  /*3170*/  HMMA.16816.F32 R16, R60.reuse, R12, R16 ;  /* 0x0000000c3c10723c */ /* 0x040fe20000001810 */
[----:B------:R-:W-:Y:S02]  /*3180*/  FSEL R35, R35, -INF , !P4 ;  /* 0xff80000023237808 */ /* 0x000fe40006000000 */
[----:B------:R-:W-:Y:S02]  /*3190*/  ISETP.GE.AND P5, PT, R11, R88, PT ;  /* 0x000000580b00720c */ /* 0x000fe40003fa6270 */
[----:B------:R-:W-:Y:S02]  /*31a0*/  IADD3 R11, R41, 0x20, RZ ;  /* 0x00000020290b7810 */ /* 0x000fe40007ffe0ff */
[----:B------:R-:W-:Y:S01]  /*31b0*/  FSEL R33, R30, -INF , !P3 ;  /* 0xff8000001e217808 */ /* 0x000fe20005800000 */
[----:B--2---:R-:W-:Y:S01]  /*31c0*/  HMMA.16816.F32 R68, R60, R36, R68 ;  /* 0x000000243c44723c */ /* 0x004fe20000001844 */
[----:B------:R-:W-:-:S02]  /*31d0*/  FSEL R28, R28, -INF , !P3 ;  /* 0xff8000001c1c7808 */ /* 0x000fc40005800000 */
[-C--:B------:R-:W-:Y:S02]  /*31e0*/  ISETP.GE.AND P2, PT, R45, R88.reuse, PT ;  /* 0x000000582d00720c */ /* 0x080fe40003f46270 */
[-C--:B------:R-:W-:Y:S02]  /*31f0*/  ISETP.GE.AND P1, PT, R43, R88.reuse, PT ;  /* 0x000000582b00720c */ /* 0x080fe40003f26270 */
[-C--:B------:R-:W-:Y:S01]  /*3200*/  ISETP.GE.AND P4, PT, R9, R88.reuse, PT ;  /* 0x000000580900720c */ /* 0x080fe20003f86270 */
[----:B------:R-:W-:Y:S01]  /*3210*/  HMMA.16816.F32 R72, R60, R38, R72 ;  /* 0x000000263c48723c */ /* 0x000fe20000001848 */
[----:B------:R-:W-:Y:S02]  /*3220*/  ISETP.GE.AND P3, PT, R11, R88, PT ;  /* 0x000000580b00720c */ /* 0x000fe40003f66270 */
[C---:B------:R-:W-:Y:S02]  /*3230*/  IADD3 R9, R41.reuse, 0x21, RZ ;  /* 0x0000002129097810 */ /* 0x040fe40007ffe0ff */
[----:B------:R-:W-:-:S02]  /*3240*/  IADD3 R11, R41, 0x28, RZ ;  /* 0x00000028290b7810 */ /* 0x000fc40007ffe0ff */
[----:B------:R-:W-:Y:S02]  /*3250*/  FSEL R31, R31, -INF , !P2 ;  /* 0xff8000001f1f7808 */ /* 0x000fe40005000000 */
[----:B------:R-:W-:Y:S02]  /*3260*/  FSEL R12, R29, -INF , !P2 ;  /* 0xff8000001d0c7808 */ /* 0x000fe40005000000 */
[----:B------:R-:W-:Y:S02]  /*3270*/  FSEL R13, R26, -INF , !P1 ;  /* 0xff8000001a0d7808 */ /* 0x000fe40004800000 */
[----:B------:R-:W-:Y:S02]  /*3280*/  FSEL R24, R24, -INF , !P1 ;  /* 0xff80000018187808 */ /* 0x000fe40004800000 */
[-C--:B------:R-:W-:Y:S02]  /*3290*/  ISETP.GE.AND P2, PT, R9, R88.reuse, PT ;  /* 0x000000580900720c */ /* 0x080fe40003f46270 */
[----:B------:R-:W-:-:S02]  /*32a0*/  ISETP.GE.AND P1, PT, R11, R88, PT ;  /* 0x000000580b00720c */ /* 0x000fc40003f26270 */
[----:B------:R-:W-:Y:S02]  /*32b0*/  IADD3 R9, R41, 0x29, RZ ;  /* 0x0000002929097810 */ /* 0x000fe40007ffe0ff */
[----:B------:R-:W-:Y:S02]  /*32c0*/  FSEL R27, R27, -INF , !P6 ;  /* 0xff8000001b1b7808 */ /* 0x000fe40007000000 */
[----:B------:R-:W-:Y:S02]  /*32d0*/  FSEL R10, R25, -INF , !P6 ;  /* 0xff800000190a7808 */ /* 0x000fe40007000000 */
[----:B------:R-:W-:Y:S02]  /*32e0*/  FSEL R165, R66, -INF , !P1 ;  /* 0xff80000042a57808 */ /* 0x000fe40004800000 */
[----:B------:R-:W-:Y:S02]  /*32f0*/  FSEL R158, R64, -INF , !P1 ;  /* 0xff800000409e7808 */ /* 0x000fe40004800000 */
[----:B------:R-:W-:-:S02]  /*3300*/  ISETP.GE.AND P6, PT, R9, R88, PT ;  /* 0x000000580900720c */ /* 0x000fc40003fc6270 */
[----:B------:R-:W-:Y:S02]  /*3310*/  ISETP.GT.AND P1, PT, R134, R201, PT ;  /* 0x000000c98600720c */ /* 0x000fe40003f24270 */
[C---:B------:R-:W-:Y:S02]  /*3320*/  IADD3 R9, R41.reuse, 0x30, RZ ;  /* 0x0000003029097810 */ /* 0x040fe40007ffe0ff */
[----:B------:R-:W-:Y:S02]  /*3330*/  IADD3 R15, R41, 0x31, RZ ;  /* 0x00000031290f7810 */ /* 0x000fe40007ffe0ff */
[----:B------:R-:W-:Y:S02]  /*3340*/  FSEL R11, R22, -INF , !P5 ;  /* 0xff800000160b7808 */ /* 0x000fe40006800000 */
[----:B------:R-:W-:Y:S02]  /*3350*/  FSEL R20, R20, -INF , !P5 ;  /* 0xff80000014147808 */ /* 0x000fe40006800000 */
[----:B------:R-:W-:-:S02]  /*3360*/  ISETP.GE.AND P5, PT, R9, R88, PT ;  /* 0x000000580900720c */ /* 0x000fc40003fa6270 */
[----:B------:R-:W-:Y:S02]  /*3370*/  FSEL R9, R23, -INF , !P4 ;  /* 0xff80000017097808 */ /* 0x000fe40006000000 */
[----:B------:R-:W-:Y:S02]  /*3380*/  FSEL R8, R21, -INF , !P4 ;  /* 0xff80000015087808 */ /* 0x000fe40006000000 */
[----:B------:R-:W-:Y:S02]  /*3390*/  ISETP.GE.AND P4, PT, R15, R88, PT ;  /* 0x000000580f00720c */ /* 0x000fe40003f86270 */
[C---:B------:R-:W-:Y:S02]  /*33a0*/  IADD3 R15, R41.reuse, 0x38, RZ ;  /* 0x00000038290f7810 */ /* 0x040fe40007ffe0ff */
[----:B------:R-:W-:Y:S02]  /*33b0*/  IADD3 R41, R41, 0x39, RZ ;  /* 0x0000003929297810 */ /* 0x000fe40007ffe0ff */
[----:B------:R-:W-:-:S02]  /*33c0*/  FSEL R163, R18, -INF , !P3 ;  /* 0xff80000012a37808 */ /* 0x000fc40005800000 */
[----:B------:R-:W-:Y:S02]  /*33d0*/  FSEL R166, R16, -INF , !P3 ;  /* 0xff80000010a67808 */ /* 0x000fe40005800000 */
[----:B------:R-:W-:Y:S02]  /*33e0*/  FSEL R173, R19, -INF , !P2 ;  /* 0xff80000013ad7808 */ /* 0x000fe40005000000 */
[----:B------:R-:W-:Y:S02]  /*33f0*/  FSEL R160, R17, -INF , !P2 ;  /* 0xff80000011a07808 */ /* 0x000fe40005000000 */
[----:B------:R-:W-:Y:S02]  /*3400*/  FSEL R143, R71, -INF , !P4 ;  /* 0xff800000478f7808 */ /* 0x000fe40006000000 */
[----:B------:R-:W-:Y:S01]  /*3410*/  FSEL R168, R69, -INF , !P4 ;  /* 0xff80000045a87808 */ /* 0x000fe20006000000 */
[----:B------:R-:W-:Y:S01]  /*3420*/  BAR.SYNC.DEFER_BLOCKING 0x0 ;  /* 0x0000000000007b1d */ /* 0x000fe20000010000 */
[----:B------:R-:W-:-:S02]  /*3430*/  ISETP.GE.AND P3, PT, R15, R88, PT ;  /* 0x000000580f00720c */ /* 0x000fc40003f66270 */
[----:B------:R-:W-:Y:S02]  /*3440*/  ISETP.GE.AND P2, PT, R41, R88, PT ;  /* 0x000000582900720c */ /* 0x000fe40003f46270 */
[----:B------:R-:W-:Y:S02]  /*3450*/  @!P1 LEA R210, P4, R80, c[0x0][0x168], 0x1 ;  /* 0x00005a0050d29a11 */ /* 0x000fe400078808ff */
        /* <DEDUP_REMOVED lines=8> */
[----:B------:R-:W-:Y:S01]  /*34e0*/  @!P1 LEA.HI.X R207, R80, c[0x0][0x16c], R83, 0x1, P4 ;  /* 0x00005b0050cf9a11 */ /* 0x000fe200020f0c53 */
        /* <DEDUP_REMOVED lines=59> */
.L_x_4295:
[----:B------:R-:W-:-:S04]  /*38a0*/  LEA R6, -R4, RZ, 0x6 ;  /* 0x000000ff04067211 */ /* 0x000fc800078e31ff */
[----:B------:R-:W-:Y:S02]  /*38b0*/  SHF.R.S32.HI R3, RZ, 0x1f, R6 ;  /* 0x0000001fff037819 */ /* 0x000fe40000011406 */
.L_x_4296:
        /* <DEDUP_REMOVED lines=9> */
[--C-:B------:R-:W-:Y:S02]  /*3950*/  IMAD.MOV.U32 R211, RZ, RZ, R207.reuse ;  /* 0x000000ffffd37224 */ /* 0x100fe400078e00cf */
[C---:B------:R-:W-:Y:S01]  /*3960*/  IMAD.X R17, R4.reuse, 0x1, R207, P1 ;  /* 0x0000000104117824 */ /* 0x040fe200008e06cf */
[----:B------:R-:W-:Y:S02]  /*3970*/  IADD3 R18, P1, R15, R14, RZ ;  /* 0x0000000e0f127210 */ /* 0x000fe40007f3e0ff */
[----:B------:R-:W-:Y:S01]  /*3980*/  @!PT LDS RZ, [RZ] ;  /* 0x00000000fffff984 */ /* 0x000fe20000000800 */
[----:B------:R-:W-:Y:S01]  /*3990*/  @!PT LDS RZ, [RZ] ;  /* 0x00000000fffff984 */ /* 0x000fe20000000800 */
[----:B------:R-:W-:Y:S01]  /*39a0*/  @!PT LDS RZ, [RZ] ;  /* 0x00000000fffff984 */ /* 0x000fe20000000800 */
[----:B------:R1:W-:Y:S01]  /*39b0*/  LDGSTS.E.BYPASS.LTC128B.128 [R205+0x6000], [R210.64] ;  /* 0x06000000d2cd7fae */ /* 0x0003e2000b901d4c */
[----:B------:R-:W-:-:S03]  /*39c0*/  IMAD.X R15, R4, 0x1, R17, P2 ;  /* 0x00000001040f7824 */ /* 0x000fc600010e0611 */
[----:B------:R1:W-:Y:S01]  /*39d0*/  LDGSTS.E.BYPASS.LTC128B.128 [R205+0x8000], [R210.64+0x80] ;  /* 0x08000080d2cd7fae */ /* 0x0003e2000b901d4c */
[----:B------:R-:W-:-:S03]  /*39e0*/  IMAD.X R19, R4, 0x1, R15, P1 ;  /* 0x0000000104137824 */ /* 0x000fc600008e060f */
        /* <DEDUP_REMOVED lines=11> */
.L_x_4294:
        /* <DEDUP_REMOVED lines=29> */
[----:B-1----:R-:W-:Y:S02]  /*3c70*/  FMNMX.FTZ R17, R161, R4, !PT ;  /* 0x00000004a1117209 */ /* 0x002fe40007810000 */
        /* <DEDUP_REMOVED lines=25> */
[----:B------:R-:W-:Y:S01]  /*3e10*/  FMUL.FTZ R162, R3, c[0x0][0x23c] ;  /* 0x00008f0003a27a20 */ /* 0x000fe20000410000 */
        /* <DEDUP_REMOVED lines=8> */
[----:B------:R-:W-:Y:S01]  /*3ea0*/  ISETP.GT.AND P1, PT, R134, R201, PT ;  /* 0x000000c98600720c */ /* 0x000fe20003f24270 */
[----:B------:R-:W-:Y:S01]  /*3eb0*/  FFMA.FTZ R147, R12, c[0x0][0x23c], -R169 ;  /* 0x00008f000c937a23 */ /* 0x000fe200000108a9 */
[----:B------:R-:W-:Y:S01]  /*3ec0*/  MUFU.EX2 R154, R154 ;  /* 0x0000009a009a7308 */ /* 0x000fe20000000800 */
[--C-:B------:R-:W-:Y:S01]  /*3ed0*/  FFMA.FTZ R153, R34, c[0x0][0x23c], -R162.reuse ;  /* 0x00008f0022997a23 */ /* 0x100fe200000108a2 */
[----:B------:R-:W-:Y:S01]  /*3ee0*/  LDSM.16.MT88.4 R136, [R190+0xc800] ;  /* 0x00c80000be88783b */ /* 0x000fe20000004200 */
[----:B------:R-:W-:-:S02]  /*3ef0*/  FFMA.FTZ R156, R35, c[0x0][0x23c], -R162 ;  /* 0x00008f00239c7a23 */ /* 0x000fc400000108a2 */
[--C-:B------:R-:W-:Y:S02]  /*3f00*/  FFMA.FTZ R155, R33, c[0x0][0x23c], -R162.reuse ;  /* 0x00008f00219b7a23 */ /* 0x100fe400000108a2 */
        /* <DEDUP_REMOVED lines=10> */
[----:B------:R-:W1:Y:S01]  /*3fb0*/  LDSM.16.MT88.4 R8, [R192+0xe800] ;  /* 0x00e80000c008783b */ /* 0x000e620000004200 */
        /* <DEDUP_REMOVED lines=235> */
.L_x_4301:
        /* <DEDUP_REMOVED lines=64> */
.L_x_4298:
        /* <DEDUP_REMOVED lines=15> */
[----:B------:R-:W-:Y:S01]  /*5360*/  ISETP.GT.AND P1, PT, R214, R201, PT ;  /* 0x000000c9d600720c */ /* 0x000fe20003f24270 */
        /* <DEDUP_REMOVED lines=233> */
.L_x_4300:
        /* <DEDUP_REMOVED lines=27> */
.L_x_4299:
        /* <DEDUP_REMOVED lines=410> */
.L_x_4297:
[----:B------:R-:W1:Y:S01]  /*7d50*/  SHFL.BFLY PT, R2, R217, 0x2, 0x1f ;  /* 0x0c401f00d9027f89 */ /* 0x000e6200000e0000 */
[----:B------:R-:W-:Y:S01]  /*7d60*/  LEA.HI R11, R204, R204, RZ, 0x1 ;  /* 0x000000cccc0b7211 */ /* 0x000fe200078f08ff */
[----:B------:R-:W-:Y:S01]  /*7d70*/  BSSY B0, `(.L_x_4302) ;  /* 0x0000109000007945 */ /* 0x000fe20003800000 */
[----:B------:R-:W-:Y:S01]  /*7d80*/  MOV R7, 0x3f800000 ;  /* 0x3f80000000077802 */ /* 0x000fe20000000f00 */
[----:B------:R-:W2:Y:S01]  /*7d90*/  SHFL.BFLY PT, R0, R215, 0x2, 0x1f ;  /* 0x0c401f00d7007f89 */ /* 0x000ea200000e0000 */
[----:B------:R-:W-:-:S02]  /*7da0*/  SHF.L.U32 R12, R11, 0x2, RZ ;  /* 0x000000020b0c7819 */ /* 0x000fc400000006ff */
[----:B------:R-:W-:Y:S01]  /*7db0*/  LOP3.LUT R11, R11, 0xffffffe, RZ, 0xc0, !PT ;  /* 0x0ffffffe0b0b7812 */ /* 0x000fe200078ec0ff */
[----:B------:R-:W-:Y:S01]  /*7dc0*/  BAR.SYNC.DEFER_BLOCKING 0x0 ;  /* 0x0000000000007b1d */ /* 0x000fe20000010000 */
[----:B------:R-:W-:Y:S01]  /*7dd0*/  MOV R6, 0x3f800000 ;  /* 0x3f80000000067802 */ /* 0x000fe20000000f00 */
[----:B-1----:R-:W-:Y:S02]  /*7de0*/  FADD.FTZ R5, R2, R217 ;  /* 0x000000d902057221 */ /* 0x002fe40000010000 */
[----:B--2---:R-:W-:-:S03]  /*7df0*/  FADD.FTZ R13, R0, R215 ;  /* 0x000000d7000d7221 */ /* 0x004fc60000010000 */
[----:B------:R-:W1:Y:S04]  /*7e00*/  SHFL.BFLY PT, R4, R5, 0x1, 0x1f ;  /* 0x0c201f0005047f89 */ /* 0x000e6800000e0000 */
[----:B------:R-:W2:Y:S04]  /*7e10*/  S2R R0, SR_TID.X ;  /* 0x0000000000007919 */ /* 0x000ea80000002100 */
[----:B------:R-:W3:Y:S01]  /*7e20*/  SHFL.BFLY PT, R2, R13, 0x1, 0x1f ;  /* 0x0c201f000d027f89 */ /* 0x000ee200000e0000 */
[----:B-1----:R-:W-:Y:S01]  /*7e30*/  FADD.FTZ R4, R5, R4 ;  /* 0x0000000405047221 */ /* 0x002fe20000010000 */
[----:B------:R-:W-:-:S02]  /*7e40*/  SHF.L.U32 R5, R200, 0x6, RZ ;  /* 0x00000006c8057819 */ /* 0x000fc400000006ff */
[----:B--2---:R-:W-:Y:S02]  /*7e50*/  SHF.R.S32.HI R9, RZ, 0x1f, R0 ;  /* 0x0000001fff097819 */ /* 0x004fe40000011400 */
[----:B------:R-:W-:Y:S02]  /*7e60*/  LOP3.LUT R5, R5, 0x1c0, RZ, 0xc0, !PT ;  /* 0x000001c005057812 */ /* 0x000fe400078ec0ff */
[----:B------:R-:W-:Y:S01]  /*7e70*/  LEA.HI R10, R9, R0, RZ, 0x2 ;  /* 0x00000000090a7211 */ /* 0x000fe200078f10ff */
[----:B---3--:R-:W-:Y:S01]  /*7e80*/  FADD.FTZ R2, R13, R2 ;  /* 0x000000020d027221 */ /* 0x008fe20000010000 */
[----:B------:R-:W-:Y:S02]  /*7e90*/  FSETP.NE.FTZ.AND P4, PT, R4, RZ, PT ;  /* 0x000000ff0400720b */ /* 0x000fe40003f95000 */
[--C-:B------:R-:W-:Y:S02]  /*7ea0*/  SHF.R.S32.HI R8, RZ, 0x2, R10.reuse ;  /* 0x00000002ff087819 */ /* 0x100fe4000001140a */
[----:B------:R-:W-:-:S02]  /*7eb0*/  SHF.R.S32.HI R13, RZ, 0x1f, R10 ;  /* 0x0000001fff0d7819 */ /* 0x000fc4000001140a */
[----:B------:R-:W-:Y:S02]  /*7ec0*/  FSETP.NE.FTZ.AND P3, PT, R2, RZ, PT ;  /* 0x000000ff0200720b */ /* 0x000fe40003f75000 */
[----:B------:R-:W-:Y:S02]  /*7ed0*/  LEA.HI R13, R13, R8, RZ, 0x3 ;  /* 0x000000080d0d7211 */ /* 0x000fe400078f18ff */
[----:B------:R-:W-:Y:S02]  /*7ee0*/  LOP3.LUT R12, R5, 0x38, R12, 0xf8, !PT ;  /* 0x00000038050c7812 */ /* 0x000fe400078ef80c */
[----:B------:R-:W-:Y:S01]  /*7ef0*/  SHF.R.U32.HI R5, RZ, 0x3, R5 ;  /* 0x00000003ff057819 */ /* 0x000fe20000011605 */
[----:B------:R-:W1:Y:S01]  /*7f00*/  @P4 MUFU.RCP R7, R4 ;  /* 0x0000000400074308 */ /* 0x000e620000001000 */
[----:B------:R-:W-:Y:S02]  /*7f10*/  LOP3.LUT R13, R13, 0xfffffff8, RZ, 0xc0, !PT ;  /* 0xfffffff80d0d7812 */ /* 0x000fe400078ec0ff */
[----:B------:R-:W-:-:S02]  /*7f20*/  LOP3.LUT R5, R12, R5, RZ, 0x3c, !PT ;  /* 0x000000050c057212 */ /* 0x000fc400078e3cff */
[----:B------:R-:W-:Y:S02]  /*7f30*/  IADD3 R12, R204, -R11, RZ ;  /* 0x8000000bcc0c7210 */ /* 0x000fe40007ffe0ff */
[----:B------:R-:W-:Y:S01]  /*7f40*/  IADD3 R8, R8, -R13, RZ ;  /* 0x8000000d08087210 */ /* 0x000fe20007ffe0ff */
[----:B------:R-:W2:Y:S01]  /*7f50*/  @P3 MUFU.RCP R6, R2 ;  /* 0x0000000200063308 */ /* 0x000ea20000001000 */
[----:B------:R-:W-:Y:S02]  /*7f60*/  LEA R5, R12, R5, 0x2 ;  /* 0x000000050c057211 */ /* 0x000fe400078e10ff */
[----:B------:R-:W-:Y:S02]  /*7f70*/  LEA.HI R9, R9, R0, RZ, 0x5 ;  /* 0x0000000009097211 */ /* 0x000fe400078f28ff */
[----:B------:R-:W-:Y:S02]  /*7f80*/  LOP3.LUT R11, R10, 0x1ffffffc, RZ, 0xc0, !PT ;  /* 0x1ffffffc0a0b7812 */ /* 0x000fe400078ec0ff */
[----:B------:R-:W-:Y:S01]  /*7f90*/  SHF.L.U32 R12, R8, 0x6, RZ ;  /* 0x00000006080c7819 */ /* 0x000fe200000006ff */
[C---:B-1----:R-:W-:Y:S01]  /*7fa0*/  FMUL.FTZ R128, R7.reuse, R128 ;  /* 0x0000008007807220 */ /* 0x042fe20000410000 */
[----:B------:R-:W-:Y:S01]  /*7fb0*/  SHF.R.S32.HI R10, RZ, 0x5, R9 ;  /* 0x00000005ff0a7819 */ /* 0x000fe20000011409 */
[----:B------:R-:W-:Y:S01]  /*7fc0*/  FMUL.FTZ R129, R7, R129 ;  /* 0x0000008107817220 */ /* 0x000fe20000410000 */
[----:B------:R-:W-:Y:S01]  /*7fd0*/  IADD3 R11, -R11, R0, RZ ;  /* 0x000000000b0b7210 */ /* 0x000fe20007ffe1ff */
[C---:B------:R-:W-:Y:S01]  /*7fe0*/  FMUL.FTZ R36, R7.reuse, R36 ;  /* 0x0000002407247220 */ /* 0x040fe20000410000 */
[----:B------:R-:W-:Y:S01]  /*7ff0*/  LOP3.LUT R12, R12, 0x1c0, RZ, 0xc0, !PT ;  /* 0x000001c00c0c7812 */ /* 0x000fe200078ec0ff */
[C---:B------:R-:W-:Y:S01]  /*8000*/  FMUL.FTZ R37, R7.reuse, R37 ;  /* 0x0000002507257220 */ /* 0x040fe20000410000 */
[----:B------:R-:W-:Y:S01]  /*8010*/  LOP3.LUT R13, R8, 0x1, RZ, 0xc0, !PT ;  /* 0x00000001080d7812 */ /* 0x000fe200078ec0ff */
[C---:B------:R-:W-:Y:S01]  /*8020*/  FMUL.FTZ R40, R7.reuse, R40 ;  /* 0x0000002807287220 */ /* 0x040fe20000410000 */
[----:B------:R-:W-:Y:S01]  /*8030*/  LEA R11, R10, R11, 0x9 ;  /* 0x0000000b0a0b7211 */ /* 0x000fe200078e48ff */
[C---:B------:R-:W-:Y:S01]  /*8040*/  FMUL.FTZ R41, R7.reuse, R41 ;  /* 0x0000002907297220 */ /* 0x040fe20000410000 */
[----:B------:R-:W-:Y:S01]  /*8050*/  LEA.HI R12, R12, R12, RZ, 0x1d ;  /* 0x0000000c0c0c7211 */ /* 0x000fe200078fe8ff */
[----:B------:R-:W-:Y:S01]  /*8060*/  FMUL.FTZ R44, R7, R44 ;  /* 0x0000002c072c7220 */ /* 0x000fe20000410000 */
[----:B------:R-:W-:Y:S01]  /*8070*/  ISETP.NE.U32.AND P0, PT, R13, 0x1, PT ;  /* 0x000000010d00780c */ /* 0x000fe20003f05070 */
[----:B------:R-:W-:Y:S01]  /*8080*/  FMUL.FTZ R45, R7, R45 ;  /* 0x0000002d072d7220 */ /* 0x000fe20000410000 */
[----:B------:R-:W-:Y:S01]  /*8090*/  LEA R11, R11, R12, 0x1 ;  /* 0x0000000c0b0b7211 */ /* 0x000fe200078e08ff */
[C---:B------:R-:W-:Y:S01]  /*80a0*/  FMUL.FTZ R48, R7.reuse, R48 ;  /* 0x0000003007307220 */ /* 0x040fe20000410000 */
[----:B------:R-:W-:Y:S01]  /*80b0*/  R2P PR, R8, 0x6 ;  /* 0x0000000608007804 */ /* 0x000fe20000000000 */
[----:B------:R-:W-:Y:S01]  /*80c0*/  FMUL.FTZ R49, R7, R49 ;  /* 0x0000003107317220 */ /* 0x000fe20000410000 */
[----:B------:R-:W-:Y:S01]  /*80d0*/  SHF.L.U32 R8, R11, 0x2, RZ ;  /* 0x000000020b087819 */ /* 0x000fe200000006ff */
[C---:B------:R-:W-:Y:S01]  /*80e0*/  FMUL.FTZ R52, R7.reuse, R52 ;  /* 0x0000003407347220 */ /* 0x040fe20000410000 */
[----:B------:R-:W-:Y:S01]  /*80f0*/  STS.64 [R11.X4], R128 ;  /* 0x000000800b007388 */ /* 0x000fe20000004a00 */
[C---:B------:R-:W-:Y:S01]  /*8100*/  FMUL.FTZ R53, R7.reuse, R53 ;  /* 0x0000003507357220 */ /* 0x040fe20000410000 */
[C---:B------:R-:W-:Y:S01]  /*8110*/  IADD3 R12, R8.reuse, -0x20, RZ ;  /* 0xffffffe0080c7810 */ /* 0x040fe20007ffe0ff */
[C---:B------:R-:W-:Y:S01]  /*8120*/  FMUL.FTZ R56, R7.reuse, R56 ;  /* 0x0000003807387220 */ /* 0x040fe20000410000 */
[----:B------:R-:W-:Y:S01]  /*8130*/  @P4 MUFU.LG2 R4, R4 ;  /* 0x0000000400044308 */ /* 0x000fe20000000c00 */
[C---:B------:R-:W-:Y:S01]  /*8140*/  FMUL.FTZ R57, R7.reuse, R57 ;  /* 0x0000003907397220 */ /* 0x040fe20000410000 */
[----:B------:R-:W-:Y:S01]  /*8150*/  @P0 IADD3 R12, R8, 0x20, RZ ;  /* 0x00000020080c0810 */ /* 0x000fe20007ffe0ff */
[----:B------:R-:W-:-:S02]  /*8160*/  FMUL.FTZ R60, R7, R60 ;  /* 0x0000003c073c7220 */ /* 0x000fc40000410000 */
[C---:B------:R-:W-:Y:S02]  /*8170*/  FMUL.FTZ R61, R7.reuse, R61 ;  /* 0x0000003d073d7220 */ /* 0x040fe40000410000 */
[C---:B------:R-:W-:Y:S01]  /*8180*/  FMUL.FTZ R64, R7.reuse, R64 ;  /* 0x0000004007407220 */ /* 0x040fe20000410000 */
[----:B------:R-:W1:Y:S01]  /*8190*/  @P3 MUFU.LG2 R2, R2 ;  /* 0x0000000200023308 */ /* 0x000e620000000c00 */
[C---:B------:R-:W-:Y:S02]  /*81a0*/  FMUL.FTZ R65, R7.reuse, R65 ;  /* 0x0000004107417220 */ /* 0x040fe40000410000 */
[C---:B------:R-:W-:Y:S02]  /*81b0*/  FMUL.FTZ R68, R7.reuse, R68 ;  /* 0x0000004407447220 */ /* 0x040fe40000410000 */
[C---:B------:R-:W-:Y:S02]  /*81c0*/  FMUL.FTZ R69, R7.reuse, R69 ;  /* 0x0000004507457220 */ /* 0x040fe40000410000 */
[----:B------:R-:W-:-:S02]  /*81d0*/  FMUL.FTZ R72, R7, R72 ;  /* 0x0000004807487220 */ /* 0x000fc40000410000 */
[C---:B------:R-:W-:Y:S02]  /*81e0*/  FMUL.FTZ R73, R7.reuse, R73 ;  /* 0x0000004907497220 */ /* 0x040fe40000410000 */
[C---:B------:R-:W-:Y:S02]  /*81f0*/  FMUL.FTZ R76, R7.reuse, R76 ;  /* 0x0000004c074c7220 */ /* 0x040fe40000410000 */
        /* <DEDUP_REMOVED lines=24> */
[----:B------:R-:W-:Y:S01]  /*8380*/  FMUL.FTZ R117, R7, R117 ;  /* 0x0000007507757220 */ /* 0x000fe20000410000 */
[----:B------:R-:W-:Y:S01]  /*8390*/  MOV R7, 0x40 ;  /* 0x0000004000077802 */ /* 0x000fe20000000f00 */
[C---:B--2---:R-:W-:Y:S02]  /*83a0*/  FMUL.FTZ R131, R6.reuse, R131 ;  /* 0x0000008306837220 */ /* 0x044fe40000410000 */
[C---:B------:R-:W-:Y:S01]  /*83b0*/  FMUL.FTZ R130, R6.reuse, R130 ;  /* 0x0000008206827220 */ /* 0x040fe20000410000 */
[----:B------:R-:W-:Y:S01]  /*83c0*/  SEL R7, R7, 0xffffffc0, !P1 ;  /* 0xffffffc007077807 */ /* 0x000fe20004800000 */
[----:B------:R-:W-:-:S02]  /*83d0*/  FMUL.FTZ R39, R6, R39 ;  /* 0x0000002706277220 */ /* 0x000fc40000410000 */
[----:B------:R-:W-:Y:S01]  /*83e0*/  FMUL.FTZ R38, R6, R38 ;  /* 0x0000002606267220 */ /* 0x000fe20000410000 */
[----:B------:R-:W-:Y:S01]  /*83f0*/  IADD3 R13, R8, R7, RZ ;  /* 0x00000007080d7210 */ /* 0x000fe20007ffe0ff */
[C---:B------:R-:W-:Y:S01]  /*8400*/  FMUL.FTZ R43, R6.reuse, R43 ;  /* 0x0000002b062b7220 */ /* 0x040fe20000410000 */
[----:B------:R-:W-:Y:S01]  /*8410*/  IADD3 R14, R7, R12, RZ ;  /* 0x0000000c070e7210 */ /* 0x000fe20007ffe0ff */
[C---:B------:R-:W-:Y:S01]  /*8420*/  FMUL.FTZ R42, R6.reuse, R42 ;  /* 0x0000002a062a7220 */ /* 0x040fe20000410000 */
[----:B------:R-:W-:Y:S01]  /*8430*/  STS.64 [R11.X4+0x800], R130 ;  /* 0x000800820b007388 */ /* 0x000fe20000004a00 */
[C---:B------:R-:W-:Y:S02]  /*8440*/  FMUL.FTZ R47, R6.reuse, R47 ;  /* 0x0000002f062f7220 */ /* 0x040fe40000410000 */
[C---:B------:R-:W-:Y:S01]  /*8450*/  FMUL.FTZ R46, R6.reuse, R46 ;  /* 0x0000002e062e7220 */ /* 0x040fe20000410000 */
[----:B------:R-:W-:Y:S01]  /*8460*/  STS.64 [R12], R36 ;  /* 0x000000240c007388 */ /* 0x000fe20000000a00 */
[----:B------:R-:W-:-:S02]  /*8470*/  FMUL.FTZ R51, R6, R51 ;  /* 0x0000003306337220 */ /* 0x000fc40000410000 */
[C---:B------:R-:W-:Y:S01]  /*8480*/  FMUL.FTZ R50, R6.reuse, R50 ;  /* 0x0000003206327220 */ /* 0x040fe20000410000 */
[----:B------:R-:W-:Y:S01]  /*8490*/  STS.64 [R12+0x800], R38 ;  /* 0x000800260c007388 */ /* 0x000fe20000000a00 */
[C---:B------:R-:W-:Y:S02]  /*84a0*/  FMUL.FTZ R55, R6.reuse, R55 ;  /* 0x0000003706377220 */ /* 0x040fe40000410000 */
[C---:B------:R-:W-:Y:S01]  /*84b0*/  FMUL.FTZ R54, R6.reuse, R54 ;  /* 0x0000003606367220 */ /* 0x040fe20000410000 */
[----:B------:R-:W-:Y:S01]  /*84c0*/  STS.64 [R13], R40 ;  /* 0x000000280d007388 */ /* 0x000fe20000000a00 */
[C---:B------:R-:W-:Y:S02]  /*84d0*/  FMUL.FTZ R59, R6.reuse, R59 ;  /* 0x0000003b063b7220 */ /* 0x040fe40000410000 */
[C---:B------:R-:W-:Y:S01]  /*84e0*/  FMUL.FTZ R58, R6.reuse, R58 ;  /* 0x0000003a063a7220 */ /* 0x040fe20000410000 */
[----:B------:R-:W-:Y:S01]  /*84f0*/  STS.64 [R13+0x800], R42 ;  /* 0x0008002a0d007388 */ /* 0x000fe20000000a00 */
[----:B------:R-:W-:-:S02]  /*8500*/  FMUL.FTZ R63, R6, R63 ;  /* 0x0000003f063f7220 */ /* 0x000fc40000410000 */
[C---:B------:R-:W-:Y:S01]  /*8510*/  FMUL.FTZ R62, R6.reuse, R62 ;  /* 0x0000003e063e7220 */ /* 0x040fe20000410000 */
[----:B------:R-:W-:Y:S01]  /*8520*/  STS.64 [R14], R44 ;  /* 0x0000002c0e007388 */ /* 0x000fe20000000a00 */
[C---:B------:R-:W-:Y:S02]  /*8530*/  FMUL.FTZ R67, R6.reuse, R67 ;  /* 0x0000004306437220 */ /* 0x040fe40000410000 */
[C---:B------:R-:W-:Y:S01]  /*8540*/  FMUL.FTZ R66, R6.reuse, R66 ;  /* 0x0000004206427220 */ /* 0x040fe20000410000 */
[----:B------:R-:W-:Y:S01]  /*8550*/  STS.64 [R14+0x800], R46 ;  /* 0x0008002e0e007388 */ /* 0x000fe20000000a00 */
[C---:B------:R-:W-:Y:S02]  /*8560*/  FMUL.FTZ R71, R6.reuse, R71 ;  /* 0x0000004706477220 */ /* 0x040fe40000410000 */
[C---:B------:R-:W-:Y:S01]  /*8570*/  FMUL.FTZ R70, R6.reuse, R70 ;  /* 0x0000004606467220 */ /* 0x040fe20000410000 */
[----:B------:R-:W2:Y:S01]  /*8580*/  S2R R7, SR_CTAID.Y ;  /* 0x0000000000077919 */ /* 0x000ea20000002600 */
        /* <DEDUP_REMOVED lines=29> */
[----:B--2---:R-:W-:Y:S02]  /*8760*/  IMAD R7, R7, c[0x0][0x210], R206 ;  /* 0x0000840007077a24 */ /* 0x004fe400078e02ce */
[----:B-1----:R-:W-:Y:S01]  /*8770*/  @P3 FMUL.FTZ R2, R2, 0.69314718246459960938 ;  /* 0x3f31721802023820 */ /* 0x002fe20000410000 */
[----:B------:R-:W-:Y:S02]  /*8780*/  SEL R15, R6, 0xffffff80, !P2 ;  /* 0xffffff80060f7807 */ /* 0x000fe40005000000 */
[----:B------:R-:W1:Y:S02]  /*8790*/  S2R R6, SR_CTAID.Z ;  /* 0x0000000000067919 */ /* 0x000e640000002700 */
[----:B------:R-:W-:-:S02]  /*87a0*/  IADD3 R8, R8, R15, RZ ;  /* 0x0000000f08087210 */ /* 0x000fc40007ffe0ff */
[----:B------:R-:W-:Y:S02]  /*87b0*/  IADD3 R16, R15, R12, RZ ;  /* 0x0000000c0f107210 */ /* 0x000fe40007ffe0ff */
[-C--:B------:R-:W-:Y:S01]  /*87c0*/  IADD3 R17, R13, R15.reuse, RZ ;  /* 0x0000000f0d117210 */ /* 0x080fe20007ffe0ff */
[----:B------:R-:W-:Y:S01]  /*87d0*/  STS.64 [R8], R48 ;  /* 0x0000003008007388 */ /* 0x000fe20000000a00 */
[----:B------:R-:W-:-:S03]  /*87e0*/  IADD3 R15, R14, R15, RZ ;  /* 0x0000000f0e0f7210 */ /* 0x000fc60007ffe0ff */
        /* <DEDUP_REMOVED lines=30> */
[----:B------:R-:W-:Y:S01]  /*89d0*/  STS.64 [R14+0x8800], R126 ;  /* 0x0088007e0e007388 */ /* 0x000fe20000000a00 */
[----:B--2---:R-:W-:-:S03]  /*89e0*/  IADD3 R11, -R206, RZ, RZ ;  /* 0x000000ffce0b7210 */ /* 0x004fc60007ffe1ff */
[----:B------:R2:W-:Y:S04]  /*89f0*/  STS.64 [R8+0x8000], R108 ;  /* 0x0080006c08007388 */ /* 0x0005e80000000a00 */
[----:B------:R3:W-:Y:S01]  /*8a00*/  STS.64 [R8+0x8800], R110 ;  /* 0x0088006e08007388 */ /* 0x0007e20000000a00 */
[----:B-1----:R-:W-:Y:S02]  /*8a10*/  IMAD R6, R11, c[0x0][0x1c0], R6 ;  /* 0x000070000b067a24 */ /* 0x002fe400078e0206 */
[----:B------:R-:W-:Y:S01]  /*8a20*/  @P4 FMUL.FTZ R11, R4, 0.69314718246459960938 ;  /* 0x3f317218040b4820 */ /* 0x000fe20000410000 */
[----:B------:R-:W-:Y:S01]  /*8a30*/  STS.64 [R16+0x8000], R112 ;  /* 0x0080007010007388 */ /* 0x000fe20000000a00 */
[----:B------:R-:W-:-:S03]  /*8a40*/  IMAD R6, R7, c[0x0][0x1c0], R6 ;  /* 0x0000700007067a24 */ /* 0x000fc600078e0206 */
[----:B------:R-:W-:Y:S04]  /*8a50*/  STS.64 [R16+0x8800], R114 ;  /* 0x0088007210007388 */ /* 0x000fe80000000a00 */
[----:B------:R-:W-:Y:S04]  /*8a60*/  STS.64 [R17+0x8000], R120 ;  /* 0x0080007811007388 */ /* 0x000fe80000000a00 */
[----:B------:R-:W-:Y:S04]  /*8a70*/  STS.64 [R17+0x8800], R122 ;  /* 0x0088007a11007388 */ /* 0x000fe80000000a00 */
[----:B------:R-:W-:Y:S01]  /*8a80*/  STS.64 [R15+0x8000], R116 ;  /* 0x008000740f007388 */ /* 0x000fe20000000a00 */
[----:B--2---:R-:W-:-:S03]  /*8a90*/  LOP3.LUT R109, R9, 0xffffffe0, RZ, 0xc0, !PT ;  /* 0xffffffe0096d7812 */ /* 0x004fc600078ec0ff */
[----:B------:R-:W-:Y:S01]  /*8aa0*/  STS.64 [R15+0x8800], R118 ;  /* 0x008800760f007388 */ /* 0x000fe20000000a00 */
[----:B------:R-:W-:Y:S02]  /*8ab0*/  SHF.R.S32.HI R9, RZ, 0x1f, R10 ;  /* 0x0000001fff097819 */ /* 0x000fe4000001140a */
[----:B------:R-:W-:Y:S01]  /*8ac0*/  IADD3 R109, -R109, R0, RZ ;  /* 0x000000006d6d7210 */ /* 0x000fe20007ffe1ff */
[----:B---3--:R-:W1:Y:S01]  /*8ad0*/  S2R R8, SR_CTAID.X ;  /* 0x0000000000087919 */ /* 0x008e620000002500 */
[----:B------:R-:W-:-:S03]  /*8ae0*/  LEA.HI R9, R9, R10, RZ, 0x2 ;  /* 0x0000000a09097211 */ /* 0x000fc600078f10ff */
[----:B------:R-:W-:Y:S01]  /*8af0*/  BAR.SYNC.DEFER_BLOCKING 0x0 ;  /* 0x0000000000007b1d */ /* 0x000fe20000010000 */
[----:B------:R-:W-:Y:S02]  /*8b00*/  LOP3.LUT P0, RZ, R109, 0x3, RZ, 0xc0, !PT ;  /* 0x000000036dff7812 */ /* 0x000fe4000780c0ff */
[----:B------:R-:W-:Y:S02]  /*8b10*/  SHF.R.S32.HI R0, RZ, 0x1f, R109 ;  /* 0x0000001fff007819 */ /* 0x000fe4000001146d */
[----:B------:R-:W-:Y:S02]  /*8b20*/  LOP3.LUT R9, R9, 0xffffffc, RZ, 0xc0, !PT ;  /* 0x0ffffffc09097812 */ /* 0x000fe400078ec0ff */
[----:B------:R-:W-:Y:S02]  /*8b30*/  LEA.HI R0, R0, R109, RZ, 0x2 ;  /* 0x0000006d00007211 */ /* 0x000fe400078f10ff */
[----:B------:R-:W-:Y:S02]  /*8b40*/  IADD3 R9, -R9, R10, RZ ;  /* 0x0000000a09097210 */ /* 0x000fe40007ffe1ff */
[----:B------:R-:W-:-:S04]  /*8b50*/  SHF.R.S32.HI R0, RZ, 0x2, R0 ;  /* 0x00000002ff007819 */ /* 0x000fc80000011400 */
[----:B------:R-:W-:Y:S02]  /*8b60*/  LEA R9, R9, R0, 0x4 ;  /* 0x0000000009097211 */ /* 0x000fe400078e20ff */
[----:B-1----:R-:W-:Y:S02]  /*8b70*/  SHF.L.U32 R7, R8, 0x6, RZ ;  /* 0x0000000608077819 */ /* 0x002fe400000006ff */
[----:B------:R-:W-:Y:S01]  /*8b80*/  MOV R8, 0xff800000 ;  /* 0xff80000000087802 */ /* 0x000fe20000000f00 */
[----:B------:R-:W-:Y:S01]  /*8b90*/  @P3 FFMA.FTZ R8, R3, c[0x0][0x238], R2 ;  /* 0x00008e0003083a23 */ /* 0x000fe20000010002 */
[----:B------:R-:W1:Y:S01]  /*8ba0*/  LDS.128 R100, [R5.X4] ;  /* 0x0000000005647984 */ /* 0x000e620000004c00 */
[----:B------:R-:W-:-:S03]  /*8bb0*/  IMAD R6, R6, c[0x0][0x214], R7 ;  /* 0x0000850006067a24 */ /* 0x000fc600078e0207 */
        /* <DEDUP_REMOVED lines=28> */
[----:B------:R-:W-:Y:S02]  /*8d80*/  IADD3 R0, P0, R6, R9, RZ ;  /* 0x0000000906007210 */ /* 0x000fe40007f1e0ff */
[-C--:B------:R-:W-:Y:S02]  /*8d90*/  ISETP.GE.AND P2, PT, R9, R199.reuse, PT ;  /* 0x000000c70900720c */ /* 0x080fe40003f46270 */
[----:B------:R-:W-:Y:S02]  /*8da0*/  ISETP.GE.AND P1, PT, R2, R199, PT ;  /* 0x000000c70200720c */ /* 0x000fe40003f26270 */
[----:B------:R-:W-:Y:S02]  /*8db0*/  LEA.HI.X.SX32 R3, R6, R3, 0x1, P0 ;  /* 0x0000000306037211 */ /* 0x000fe400000f0eff */
[----:B------:R-:W-:-:S04]  /*8dc0*/  LEA R2, P0, R0, c[0x0][0x208], 0x2 ;  /* 0x0000820000027a11 */ /* 0x000fc800078010ff */
[----:B------:R-:W-:-:S05]  /*8dd0*/  LEA.HI.X R3, R0, c[0x0][0x20c], R3, 0x2, P0 ;  /* 0x0000830000037a11 */ /* 0x000fca00000f1403 */
[----:B------:R2:W-:Y:S04]  /*8de0*/  @!P2 STG.E [R2.64], R5 ;  /* 0x000000050200a986 */ /* 0x0005e8000c10190c */
[----:B------:R2:W-:Y:S02]  /*8df0*/  @!P1 STG.E [R2.64+0x20], R8 ;  /* 0x0000200802009986 */ /* 0x0005e4000c10190c */
.L_x_4303:
[----:B--234-:R-:W-:Y:S05]  /*8e00*/  BSYNC B0 ;  /* 0x0000000000007941 */ /* 0x01cfea0003800000 */
.L_x_4302:
[----:B------:R-:W-:Y:S01]  /*8e10*/  IMAD.SHL.U32 R4, R204, 0x4, RZ ;  /* 0x00000004cc047824 */ /* 0x000fe200078e00ff */
[----:B------:R-:W-:Y:S01]  /*8e20*/  IADD3 R0, R200, 0x10, RZ ;  /* 0x00000010c8007810 */ /* 0x000fe20007ffe0ff */
[----:B------:R-:W-:Y:S01]  /*8e30*/  IMAD R6, R6, c[0x0][0x22c], RZ ;  /* 0x00008b0006067a24 */ /* 0x000fe200078e02ff */
[----:B------:R-:W-:Y:S02]  /*8e40*/  IADD3 R2, R200, 0x8, RZ ;  /* 0x00000008c8027810 */ /* 0x000fe40007ffe0ff */
[----:B------:R-:W-:Y:S02]  /*8e50*/  SHF.R.S32.HI R5, RZ, 0x1f, R4 ;  /* 0x0000001fff057819 */ /* 0x000fe40000011404 */
[----:B------:R-:W-:-:S02]  /*8e60*/  ISETP.GE.AND P4, PT, R0, R199, PT ;  /* 0x000000c70000720c */ /* 0x000fc40003f86270 */
[C---:B------:R-:W-:Y:S01]  /*8e70*/  IADD3 R0, R200.reuse, 0x30, RZ ;  /* 0x00000030c8007810 */ /* 0x040fe20007ffe0ff */
[----:B------:R-:W-:Y:S01]  /*8e80*/  IMAD.WIDE R4, R200, 0xc0, R4 ;  /* 0x000000c0c8047825 */ /* 0x000fe200078e0204 */
[-C--:B------:R-:W-:Y:S02]  /*8e90*/  ISETP.GE.AND P5, PT, R2, R199.reuse, PT ;  /* 0x000000c70200720c */ /* 0x080fe40003fa6270 */
[----:B------:R-:W-:Y:S02]  /*8ea0*/  ISETP.GE.AND P6, PT, R200, R199, PT ;  /* 0x000000c7c800720c */ /* 0x000fe40003fc6270 */
[----:B------:R-:W-:Y:S02]  /*8eb0*/  IADD3 R3, P0, R6, R4, RZ ;  /* 0x0000000406037210 */ /* 0x000fe40007f1e0ff */
[----:B------:R-:W-:Y:S02]  /*8ec0*/  IADD3 R4, R200, 0x20, RZ ;  /* 0x00000020c8047810 */ /* 0x000fe40007ffe0ff */
[----:B------:R-:W-:-:S02]  /*8ed0*/  LEA.HI.X.SX32 R6, R6, R5, 0x1, P0 ;  /* 0x0000000506067211 */ /* 0x000fc400000f0eff */
[C---:B------:R-:W-:Y:S02]  /*8ee0*/  LEA R8, P0, R3.reuse, c[0x0][0x1d8], 0x2 ;  /* 0x0000760003087a11 */ /* 0x040fe400078010ff */
[----:B------:R-:W-:Y:S02]  /*8ef0*/  IADD3 R2, R200, 0x28, RZ ;  /* 0x00000028c8027810 */ /* 0x000fe40007ffe0ff */
[----:B------:R-:W-:Y:S02]  /*8f00*/  LEA.HI.X R9, R3, c[0x0][0x1dc], R6, 0x2, P0 ;  /* 0x0000770003097a11 */ /* 0x000fe400000f1406 */
[----:B------:R-:W-:Y:S02]  /*8f10*/  ISETP.GE.AND P0, PT, R0, R199, PT ;  /* 0x000000c70000720c */ /* 0x000fe40003f06270 */
[C---:B------:R-:W-:Y:S01]  /*8f20*/  IADD3 R6, R200.reuse, 0x18, RZ ;  /* 0x00000018c8067810 */ /* 0x040fe20007ffe0ff */
[----:B-1----:R1:W-:Y:S01]  /*8f30*/  @!P6 STG.E.128 [R8.64+0x100], R68 ;  /* 0x000100440800e986 */ /* 0x0023e2000c101d0c */
[----:B------:R-:W-:-:S02]  /*8f40*/  IADD3 R200, R200, 0x38, RZ ;  /* 0x00000038c8c87810 */ /* 0x000fc40007ffe0ff */
[-C--:B------:R-:W-:Y:S01]  /*8f50*/  ISETP.GE.AND P3, PT, R6, R199.reuse, PT ;  /* 0x000000c70600720c */ /* 0x080fe20003f66270 */
[----:B------:R1:W-:Y:S01]  /*8f60*/  @!P6 STG.E.128 [R8.64+0x200], R36 ;  /* 0x000200240800e986 */ /* 0x0003e2000c101d0c */
[-C--:B------:R-:W-:Y:S02]  /*8f70*/  ISETP.GE.AND P2, PT, R4, R199.reuse, PT ;  /* 0x000000c70400720c */ /* 0x080fe40003f46270 */
[-C--:B------:R-:W-:Y:S01]  /*8f80*/  ISETP.GE.AND P1, PT, R2, R199.reuse, PT ;  /* 0x000000c70200720c */ /* 0x080fe20003f26270 */
[----:B------:R1:W-:Y:S04]  /*8f90*/  @!P5 STG.E.128 [R8.64+0x1800], R96 ;  /* 0x001800600800d986 */ /* 0x0003e8000c101d0c */
[----:B------:R1:W-:Y:S04]  /*8fa0*/  @!P0 STG.E.128 [R8.64+0x9000], R76 ;  /* 0x0090004c08008986 */ /* 0x0003e8000c101d0c */
[----:B------:R1:W-:Y:S04]  /*8fb0*/  @!P0 STG.E.128 [R8.64+0x9100], R44 ;  /* 0x0091002c08008986 */ /* 0x0003e8000c101d0c */
[----:B------:R1:W-:Y:S01]  /*8fc0*/  @!P0 STG.E.128 [R8.64+0x9200], R12 ;  /* 0x0092000c08008986 */ /* 0x0003e2000c101d0c */
[----:B------:R-:W-:-:S03]  /*8fd0*/  ISETP.GE.AND P0, PT, R200, R199, PT ;  /* 0x000000c7c800720c */ /* 0x000fc60003f06270 */
[----:B------:R1:W-:Y:S04]  /*8fe0*/  @!P5 STG.E.128 [R8.64+0x1900], R64 ;  /* 0x001900400800d986 */ /* 0x0003e8000c101d0c */
        /* <DEDUP_REMOVED lines=13> */
[----:B------:R1:W-:Y:S04]  /*90c0*/  @!P6 STG.E.64 [R8.64], R100 ;  /* 0x000000640800e986 */ /* 0x0003e8000c101b0c */
[----:B------:R1:W-:Y:S01]  /*90d0*/  @!P6 STG.E.64 [R8.64+0x8], R102 ;  /* 0x000008660800e986 */ /* 0x0003e2000c101b0c */
[----:B------:R-:W-:Y:S05]  /*90e0*/  @P0 EXIT ;  /* 0x000000000000094d */ /* 0x000fea0003800000 */
[----:B------:R-:W-:Y:S04]  /*90f0*/  STG.E.128 [R8.64+0xa800], R72 ;  /* 0x00a8004808007986 */ /* 0x000fe8000c101d0c */
[----:B------:R-:W-:Y:S04]  /*9100*/  STG.E.128 [R8.64+0xa900], R40 ;  /* 0x00a9002808007986 */ /* 0x000fe8000c101d0c */
[----:B------:R-:W-:Y:S01]  /*9110*/  STG.E.128 [R8.64+0xaa00], R104 ;  /* 0x00aa006808007986 */ /* 0x000fe2000c101d0c */
[----:B------:R-:W-:Y:S05]  /*9120*/  EXIT ;  /* 0x000000000000794d */ /* 0x000fea0003800000 */
.L_x_4304:
        /* <DEDUP_REMOVED lines=13> */
.L_x_7376:


//--------------------- .text._ZN5flash24flash_fwd_splitkv_kernelI23Flash_fwd_kernel_traitsILi192ELi64ELi64ELi4ELb0ELb0EN7cutlass6half_tE19Flash_kernel_traitsILi192ELi64ELi64ELi4ES3_EELb0ELb0ELb0ELb0ELb1ELb1ELb1ELb0EEEvNS_16Flash_fwd_paramsE --------------------------
	.section	.text._ZN5flash24flash_fwd_splitkv_kernelI23Flash_fwd_kernel_traitsILi192ELi64ELi64ELi4ELb0ELb0EN7cutlass6half_tE19Flash_kernel_traitsILi192ELi64ELi64ELi4ES3_EELb0ELb0ELb0ELb0ELb1ELb1ELb1ELb0EEEvNS_16Flash_fwd_paramsE,"ax",@progbits
	.sectioninfo	@"SHI_REGISTERS=255"
	.align	128
        .global         _ZN5flash24flash_fwd_splitkv_kernelI23Flash_fwd_kernel_traitsILi192ELi64ELi64ELi4ELb0ELb0EN7cutlass6half_tE19Flash_kernel_traitsILi192ELi64ELi64ELi4ES3_EELb0ELb0ELb0ELb0ELb1ELb1ELb1ELb0EEEvNS_16Flash_fwd_paramsE
        .type           _ZN5flash24flash_fwd_splitkv_kernelI23Flash_fwd_kernel_traitsILi192ELi64ELi64ELi4ELb0ELb0EN7cutlass6half_tE19Flash_kernel_traitsILi192ELi64ELi64ELi4ES3_EELb0ELb0ELb0ELb0ELb1ELb1ELb1ELb0EEEvNS_16Flash_fwd_paramsE,@function
        .size           _ZN5flash24flash_fwd_splitkv_kernelI23Flash_fwd_kernel_traitsILi192ELi64ELi64ELi4ELb0ELb0EN7cutlass6half_tE19Flash_kernel_traitsILi192ELi64ELi64ELi4ES3_EELb0ELb0ELb0ELb0ELb1ELb1ELb1ELb0EEEvNS_16Flash_fwd_paramsE,(.L_x_7377 - _ZN5flash24flash_fwd_splitkv_kernelI23Flash_fwd_kernel_traitsILi192ELi64ELi64ELi4ELb0ELb0EN7cutlass6half_tE19Flash_kernel_traitsILi192ELi64ELi64ELi4ES3_EELb0ELb0ELb0ELb0ELb1ELb1ELb1ELb0EEEvNS_16Flash_fwd_paramsE)
        .other          _ZN5flash24flash_fwd_splitkv_kernelI23Flash_fwd_kernel_traitsILi192ELi64ELi64ELi4ELb0ELb0EN7cutlass6half_tE19Flash_kernel_traitsILi192ELi64ELi64ELi4ES3_EELb0ELb0ELb0ELb0ELb1ELb1ELb1ELb0EEEvNS_16Flash_fwd_paramsE,@"STO_CUDA_ENTRY STV_DEFAULT"
_ZN5flash24flash_fwd_splitkv_kernelI23Flash_fwd_kernel_traitsILi192ELi64ELi64ELi4ELb0ELb0EN7cutlass6half_tE19Flash_kernel_traitsILi192ELi64ELi64ELi4ES3_EELb0ELb0ELb0ELb0ELb1ELb1ELb1ELb0EEEvNS_16Flash_fwd_paramsE:
.text._ZN5flash24flash_fwd_splitkv_kernelI23Flash_fwd_kernel_traitsILi192ELi64ELi64ELi4ELb0ELb0EN7cutlass6half_tE19Flash_kernel_traitsILi192ELi64ELi64ELi4ES3_EELb0ELb0ELb0ELb0ELb1ELb1ELb1ELb0EEEvNS_16Flash_fwd_paramsE:
        /* <DEDUP_REMOVED lines=54> */
.L_x_4305:
[----:B-1-34-:R-:W-:Y:S02]  /*0360*/  MOV R0, c[0x0][0x218] ;  /* 0x0000860000007a02 */ /* 0x01afe40000000f00 */
.L_x_4306:
        /* <DEDUP_REMOVED lines=138> */
.L_x_4307:
        /* <DEDUP_REMOVED lines=92> */
.L_x_4308:
        /* <DEDUP_REMOVED lines=15> */
.L_x_4310:
        /* <DEDUP_REMOVED lines=49> */
.L_x_4309:
        /* <DEDUP_REMOVED lines=81> */
[----:B------:R-:W-:Y:S02]  /*1ae0*/  @!P1 IMAD.MOV.U32 R22, RZ, RZ, R18 ;  /* 0x000000ffff169224 */ /* 0x000fe400078e0012 */
        /* <DEDUP_REMOVED lines=73> */
[----:B------:R-:W-:Y:S02]  /*1f80*/  LEA.HI R11, R208, R208, RZ, 0x1 ;  /* 0x000000d0d00b7211 */ /* 0x000fe400078f08ff */
        /* <DEDUP_REMOVED lines=22> */
[----:B------:R-:W-:-:S02]  /*20f0*/  IMAD R205, R12, 0x200, R205 ;  /* 0x000002000ccd7824 */ /* 0x000fc400078e02cd */
[----:B------:R-:W-:Y:S01]  /*2100*/  IMAD.SHL.U32 R12, R12, 0x8, RZ ;  /* 0x000000080c0c7824 */ /* 0x000fe200078e00ff */
[----:B------:R2:W-:Y:S01]  /*2110*/  @!P1 LDGSTS.E.BYPASS.LTC128B.128 [R213+0xb800], [R14.64+0x100] ;  /* 0x0b8001000ed59fae */ /* 0x0005e2000b901d4c */
[----:B------:R-:W-:Y:S01]  /*2120*/  LOP3.LUT R11, R11, 0x1c0, RZ, 0xc0, !PT ;  /* 0x000001c00b0b7812 */ /* 0x000fe200078ec0ff */
[----:B------:R-:W-:Y:S02]  /*2130*/  IMAD.MOV.U32 R5, RZ, RZ, 0x20 ;  /* 0x00000020ff057424 */ /* 0x000fe400078e00ff */
[----:B------:R-:W0:Y:S01]  /*2140*/  LDGDEPBAR ;  /* 0x00000000000079af */ /* 0x000e220000000000 */
[----:B------:R-:W-:Y:S01]  /*2150*/  LOP3.LUT R12, R11, 0x8, R12, 0xf8, !PT ;  /* 0x000000080b0c7812 */ /* 0x000fe200078ef80c */
[----:B-1----:R-:W-:Y:S01]  /*2160*/  IMAD.WIDE.U32 R16, R5, c[0x0][0x1a0], RZ ;  /* 0x0000680005107a25 */ /* 0x002fe200078e00ff */
[----:B------:R-:W-:-:S03]  /*2170*/  SHF.R.U32.HI R11, RZ, 0x3, R11 ;  /* 0x00000003ff0b7819 */ /* 0x000fc6000001160b */
[----:B------:R-:W-:Y:S01]  /*2180*/  @!P4 IMAD.MOV.U32 R8, RZ, RZ, c[0x0][0x1a4] ;  /* 0x00006900ff08c624 */ /* 0x000fe200078e00ff */
[----:B------:R-:W-:Y:S01]  /*2190*/  LOP3.LUT R100, R12, R11, RZ, 0x3c, !PT ;  /* 0x0000000b0c647212 */ /* 0x000fe200078e3cff */
[----:B------:R-:W-:Y:S01]  /*21a0*/  @!P4 IMAD.MOV.U32 R11, RZ, RZ, c[0x0][0x1a0] ;  /* 0x00006800ff0bc624 */ /* 0x000fe200078e00ff */
[----:B------:R-:W-:Y:S01]  /*21b0*/  @!P5 IADD3 R16, P2, R210, R16, RZ ;  /* 0x00000010d210d210 */ /* 0x000fe20007f5e0ff */
[----:B------:R-:W-:Y:S01]  /*21c0*/  IMAD R12, R5, c[0x0][0x1a4], RZ ;  /* 0x00006900050c7a24 */ /* 0x000fe200078e02ff */
[----:B------:R-:W-:Y:S01]  /*21d0*/  LOP3.LUT R200, R100, R101, RZ, 0xfc, !PT ;  /* 0x0000006564c87212 */ /* 0x000fe200078efcff */
[----:B------:R-:W-:Y:S02]  /*21e0*/  @!P3 IMAD.MOV.U32 R13, RZ, RZ, c[0x0][0x1a4] ;  /* 0x00006900ff0db624 */ /* 0x000fe400078e00ff */
[----:B------:R-:W-:Y:S01]  /*21f0*/  @!P3 IMAD.WIDE.U32 R18, R18, 0x60, R210 ;  /* 0x000000601212b825 */ /* 0x000fe200078e00d2 */
[----:B------:R-:W-:-:S03]  /*2200*/  @!P5 IADD3.X R17, R211, R17, R12, P2, !PT ;  /* 0x00000011d311d210 */ /* 0x000fc600017fe40c */
[----:B------:R-:W-:Y:S02]  /*2210*/  @!P3 IMAD R13, R13, 0x60, RZ ;  /* 0x000000600d0db824 */ /* 0x000fe400078e02ff */
[----:B------:R-:W-:Y:S02]  /*2220*/  @!P3 IMAD.MOV.U32 R12, RZ, RZ, R18 ;  /* 0x000000ffff0cb224 */ /* 0x000fe400078e0012 */
[----:B------:R-:W-:Y:S01]  /*2230*/  @!P3 IMAD.IADD R13, R19, 0x1, R13 ;  /* 0x00000001130db824 */ /* 0x000fe200078e020d */
[----:B--2---:R-:W-:Y:S01]  /*2240*/  @!P4 LEA R14, P1, R11, R210, 0x6 ;  /* 0x000000d20b0ec211 */ /* 0x004fe200078230ff */
[----:B------:R-:W-:-:S04]  /*2250*/  DEPBAR.LE SB0, 0x0 ;  /* 0x000080000000791a */ /* 0x000fc80000000000 */
[----:B------:R-:W-:Y:S01]  /*2260*/  BAR.SYNC.DEFER_BLOCKING 0x0 ;  /* 0x0000000000007b1d */ /* 0x000fe20000010000 */
[----:B------:R-:W-:Y:S01]  /*2270*/  @!P4 LEA.HI.X R15, R11, R211, R8, 0x6, P1 ;  /* 0x000000d30b0fc211 */ /* 0x000fe200008f3408 */
[----:B------:R-:W-:Y:S01]  /*2280*/  IMAD.SHL.U32 R205, R205, 0x2, RZ ;  /* 0x00000002cdcd7824 */ /* 0x000fe200078e00ff */
[----:B------:R-:W-:-:S04]  /*2290*/  SHF.R.S32.HI R8, RZ, 0x5, R9 ;  /* 0x00000005ff087819 */ /* 0x000fc80000011409 */
[----:B------:R-:W-:Y:S01]  /*22a0*/  IADD3 R203, R205, 0x6020, RZ ;  /* 0x00006020cdcb7810 */ /* 0x000fe20007ffe0ff */
[----:B------:R-:W-:Y:S01]  /*22b0*/  IMAD R9, R8, 0x400, R101 ;  /* 0x0000040008097824 */ /* 0x000fe200078e0265 */
[----:B------:R-:W-:Y:S01]  /*22c0*/  R2P PR, R7, 0x6 ;  /* 0x0000000607007804 */ /* 0x000fe20000000000 */
[----:B------:R-:W-:Y:S02]  /*22d0*/  IMAD.MOV.U32 R7, RZ, RZ, 0x10 ;  /* 0x00000010ff077424 */ /* 0x000fe400078e00ff */
[----:B------:R-:W-:Y:S02]  /*22e0*/  IMAD.IADD R206, R100, 0x1, R9 ;  /* 0x0000000164ce7824 */ /* 0x000fe400078e0209 */
[----:B------:R-:W-:Y:S02]  /*22f0*/  SEL R5, R5, 0xffffffe0, !P2 ;  /* 0xffffffe005057807 */ /* 0x000fe40005000000 */
[----:B------:R-:W-:Y:S01]  /*2300*/  IMAD.SHL.U32 R206, R206, 0x2, RZ ;  /* 0x00000002cece7824 */ /* 0x000fe200078e00ff */
[----:B------:R-:W-:-:S02]  /*2310*/  SEL R7, R7, 0xfffffff0, !P1 ;  /* 0xfffffff007077807 */ /* 0x000fc40004800000 */
[----:B------:R-:W-:Y:S01]  /*2320*/  R2P PR, R0, 0x6 ;  /* 0x0000000600007804 */ /* 0x000fe20000000000 */
[--C-:B------:R-:W-:Y:S01]  /*2330*/  IMAD R202, R5, 0x2, R206.reuse ;  /* 0x0000000205ca7824 */ /* 0x100fe200078e02ce */
[----:B------:R-:W-:Y:S01]  /*2340*/  IADD3 R0, R205, 0x6000, RZ ;  /* 0x00006000cd007810 */ /* 0x000fe20007ffe0ff */
[----:B------:R-:W-:Y:S01]  /*2350*/  IMAD R204, R7, 0x2, R206 ;  /* 0x0000000207cc7824 */ /* 0x000fe200078e02ce */
[----:B------:R-:W-:Y:S03]  /*2360*/  @P6 STS.128 [R213+0xc000], RZ ;  /* 0x00c000ffd5006388 */ /* 0x000fe60000000c00 */
[----:B------:R-:W-:Y:S01]  /*2370*/  IMAD R201, R5, 0x2, R204 ;  /* 0x0000000205c97824 */ /* 0x000fe200078e02cc */
[----:B------:R-:W-:Y:S04]  /*2380*/  @P6 STS.128 [R213+0xe000], RZ ;  /* 0x00e000ffd5006388 */ /* 0x000fe80000000c00 */
[----:B------:R-:W-:Y:S01]  /*2390*/  @P6 STS.128 [R213+0x10000], RZ ;  /* 0x010000ffd5006388 */ /* 0x000fe20000000c00 */
[----:B------:R-:W-:Y:S01]  /*23a0*/  @P1 IADD3 R203, R0, -0x20, RZ ;  /* 0xffffffe000cb1810 */ /* 0x000fe20007ffe0ff */
[----:B------:R-:W-:-:S02]  /*23b0*/  IMAD.MOV.U32 R0, RZ, RZ, 0x40 ;  /* 0x00000040ff007424 */ /* 0x000fc400078e00ff */
        /* <DEDUP_REMOVED lines=48> */
[----:B--2---:R-:W4:Y:S04]  /*26c0*/  LDSM.16.M88.4 R16, [R205+0x6000] ;  /* 0x00600000cd10783b */ /* 0x004f280000000200 */
[----:B------:R-:W2:Y:S04]  /*26d0*/  LDSM.16.M88.4 R44, [R205+0x6800] ;  /* 0x00680000cd2c783b */ /* 0x000ea80000000200 */
[----:B------:R-:W-:Y:S04]  /*26e0*/  LDSM.16.M88.4 R48, [R204] ;  /* 0x00000000cc30783b */ /* 0x000fe80000000200 */
[----:B---3--:R-:W3:Y:S04]  /*26f0*/  LDSM.16.M88.4 R24, [R203] ;  /* 0x00000000cb18783b */ /* 0x008ee80000000200 */
[----:B------:R-:W2:Y:S04]  /*2700*/  LDSM.16.M88.4 R60, [R205+0x7000] ;  /* 0x00700000cd3c783b */ /* 0x000ea80000000200 */
[----:B------:R-:W3:Y:S04]  /*2710*/  LDSM.16.M88.4 R68, [R205+0x7800] ;  /* 0x00780000cd44783b */ /* 0x000ee80000000200 */
[----:B-1----:R-:W1:Y:S04]  /*2720*/  LDSM.16.M88.4 R12, [R203+0x800] ;  /* 0x00080000cb0c783b */ /* 0x002e680000000200 */
[----:B------:R-:W-:Y:S04]  /*2730*/  LDSM.16.M88.4 R76, [R202] ;  /* 0x00000000ca4c783b */ /* 0x000fe80000000200 */
[----:B------:R-:W1:Y:S04]  /*2740*/  LDSM.16.M88.4 R36, [R199+0x6000] ;  /* 0x00600000c724783b */ /* 0x000e680000000200 */
[----:B------:R-:W1:Y:S01]  /*2750*/  LDSM.16.M88.4 R28, [R203+0x1000] ;  /* 0x00100000cb1c783b */ /* 0x000e620000000200 */
[C---:B----4-:R-:W-:Y:S03]  /*2760*/  HMMA.16816.F32 R20, R52.reuse, R16, RZ ;  /* 0x000000103414723c */ /* 0x050fe600000018ff */
[----:B------:R-:W4:Y:S04]  /*2770*/  LDSM.16.M88.4 R72, [R203+0x1800] ;  /* 0x00180000cb48783b */ /* 0x000f280000000200 */
[----:B------:R-:W1:Y:S01]  /*2780*/  LDSM.16.M88.4 R8, [R199+0x6800] ;  /* 0x00680000c708783b */ /* 0x000e620000000200 */
[C---:B------:R-:W-:Y:S03]  /*2790*/  HMMA.16816.F32 R16, R52.reuse, R18, RZ ;  /* 0x000000123410723c */ /* 0x040fe600000018ff */
[----:B------:R-:W-:Y:S04]  /*27a0*/  LDSM.16.M88.4 R40, [R199+0x7000] ;  /* 0x00700000c728783b */ /* 0x000fe80000000200 */
[----:B------:R-:W-:Y:S01]  /*27b0*/  LDSM.16.M88.4 R80, [R199+0x7800] ;  /* 0x00780000c750783b */ /* 0x000fe20000000200 */
[C---:B--2---:R-:W-:Y:S03]  /*27c0*/  HMMA.16816.F32 R32, R52.reuse, R44, RZ ;  /* 0x0000002c3420723c */ /* 0x044fe600000018ff */
[----:B------:R-:W-:Y:S04]  /*27d0*/  LDSM.16.M88.4 R92, [R192+0x2800] ;  /* 0x00280000c05c783b */ /* 0x000fe80000000200 */
[----:B------:R-:W-:Y:S01]  /*27e0*/  LDSM.16.M88.4 R84, [R205+0xa800] ;  /* 0x00a80000cd54783b */ /* 0x000fe20000000200 */
[----:B------:R-:W-:Y:S03]  /*27f0*/  HMMA.16816.F32 R44, R52, R46, RZ ;  /* 0x0000002e342c723c */ /* 0x000fe600000018ff */
[----:B------:R-:W-:Y:S04]  /*2800*/  LDSM.16.M88.4 R88, [R199+0x9800] ;  /* 0x00980000c758783b */ /* 0x000fe80000000200 */
[----:B------:R-:W0:Y:S01]  /*2810*/  LDGDEPBAR ;  /* 0x00000000000079af */ /* 0x000e220000000000 */
[C---:B---3--:R-:W-:Y:S08]  /*2820*/  HMMA.16816.F32 R20, R48.reuse, R24, R20 ;  /* 0x000000183014723c */ /* 0x048ff00000001814 */
[----:B------:R-:W-:Y:S01]  /*2830*/  HMMA.16816.F32 R16, R48, R26, R16 ;  /* 0x0000001a3010723c */ /* 0x000fe20000001810 */
[----:B------:R-:W-:Y:S07]  /*2840*/  LDSM.16.M88.4 R24, [R192] ;  /* 0x00000000c018783b */ /* 0x000fee0000000200 */
[C---:B------:R-:W-:Y:S08]  /*2850*/  HMMA.16816.F32 R64, R52.reuse, R60, RZ ;  /* 0x0000003c3440723c */ /* 0x040ff000000018ff */
[C---:B------:R-:W-:Y:S08]  /*2860*/  HMMA.16816.F32 R60, R52.reuse, R62, RZ ;  /* 0x0000003e343c723c */ /* 0x040ff000000018ff */
[C---:B------:R-:W-:Y:S08]  /*2870*/  HMMA.16816.F32 R56, R52.reuse, R68, RZ ;  /* 0x000000443438723c */ /* 0x040ff000000018ff */
[----:B------:R-:W-:Y:S01]  /*2880*/  HMMA.16816.F32 R52, R52, R70, RZ ;  /* 0x000000463434723c */ /* 0x000fe200000018ff */
[----:B------:R-:W2:Y:S07]  /*2890*/  LDSM.16.M88.4 R68, [R201] ;  /* 0x00000000c944783b */ /* 0x000eae0000000200 */
[C---:B-1----:R-:W-:Y:S08]  /*28a0*/  HMMA.16816.F32 R32, R48.reuse, R12, R32 ;  /* 0x0000000c3020723c */ /* 0x042ff00000001820 */
[----:B------:R-:W-:Y:S01]  /*28b0*/  HMMA.16816.F32 R44, R48, R14, R44 ;  /* 0x0000000e302c723c */ /* 0x000fe2000000182c */
[----:B------:R-:W1:Y:S07]  /*28c0*/  LDSM.16.M88.4 R12, [R192+0x800] ;  /* 0x00080000c00c783b */ /* 0x000e6e0000000200 */
[C---:B------:R-:W-:Y:S08]  /*28d0*/  HMMA.16816.F32 R20, R76.reuse, R36, R20 ;  /* 0x000000244c14723c */ /* 0x040ff00000001814 */
[----:B------:R-:W-:Y:S01]  /*28e0*/  HMMA.16816.F32 R16, R76, R38, R16 ;  /* 0x000000264c10723c */ /* 0x000fe20000001810 */
[----:B------:R-:W-:Y:S07]  /*28f0*/  LDSM.16.M88.4 R36, [R205+0x8000] ;  /* 0x00800000cd24783b */ /* 0x000fee0000000200 */
[C---:B------:R-:W-:Y:S08]  /*2900*/  HMMA.16816.F32 R64, R48.reuse, R28, R64 ;  /* 0x0000001c3040723c */ /* 0x040ff00000001840 */
[C---:B------:R-:W-:Y:S01]  /*2910*/  HMMA.16816.F32 R60, R48.reuse, R30, R60 ;  /* 0x0000001e303c723c */ /* 0x040fe2000000183c */
[----:B------:R-:W-:Y:S07]  /*2920*/  LDSM.16.M88.4 R28, [R192+0x1000] ;  /* 0x00100000c01c783b */ /* 0x000fee0000000200 */
[C---:B----4-:R-:W-:Y:S08]  /*2930*/  HMMA.16816.F32 R56, R48.reuse, R72, R56 ;  /* 0x000000483038723c */ /* 0x050ff00000001838 */
[----:B------:R-:W-:Y:S01]  /*2940*/  HMMA.16816.F32 R52, R48, R74, R52 ;  /* 0x0000004a3034723c */ /* 0x000fe20000001834 */
[----:B------:R-:W3:Y:S04]  /*2950*/  LDSM.16.M88.4 R48, [R206+0x2000] ;  /* 0x00200000ce30783b */ /* 0x000ee80000000200 */
[----:B------:R-:W-:Y:S03]  /*2960*/  LDSM.16.M88.4 R72, [R192+0x1800] ;  /* 0x00180000c048783b */ /* 0x000fe60000000200 */
[C---:B------:R-:W-:Y:S08]  /*2970*/  HMMA.16816.F32 R32, R76.reuse, R8, R32 ;  /* 0x000000084c20723c */ /* 0x040ff00000001820 */
[----:B------:R-:W-:Y:S01]  /*2980*/  HMMA.16816.F32 R44, R76, R10, R44 ;  /* 0x0000000a4c2c723c */ /* 0x000fe2000000182c */
[----:B------:R-:W4:Y:S07]  /*2990*/  LDSM.16.M88.4 R8, [R205+0x8800] ;  /* 0x00880000cd08783b */ /* 0x000f2e0000000200 */
[C---:B--2---:R-:W-:Y:S08]  /*29a0*/  HMMA.16816.F32 R20, R68.reuse, R24, R20 ;  /* 0x000000184414723c */ /* 0x044ff00000001814 */
[----:B------:R-:W-:Y:S01]  /*29b0*/  HMMA.16816.F32 R16, R68, R26, R16 ;  /* 0x0000001a4410723c */ /* 0x000fe20000001810 */
[----:B------:R-:W-:Y:S07]  /*29c0*/  LDSM.16.M88.4 R24, [R203+0x2000] ;  /* 0x00200000cb18783b */ /* 0x000fee0000000200 */
[C---:B------:R-:W-:Y:S08]  /*29d0*/  HMMA.16816.F32 R64, R76.reuse, R40, R64 ;  /* 0x000000284c40723c */ /* 0x040ff00000001840 */
[----:B------:R-:W-:Y:S01]  /*29e0*/  HMMA.16816.F32 R60, R76, R42, R60 ;  /* 0x0000002a4c3c723c */ /* 0x000fe2000000183c */
[----:B------:R-:W-:Y:S07]  /*29f0*/  LDSM.16.M88.4 R40, [R205+0x9000] ;  /* 0x00900000cd28783b */ /* 0x000fee0000000200 */
[C---:B-1----:R-:W-:Y:S08]  /*2a00*/  HMMA.16816.F32 R32, R68.reuse, R12, R32 ;  /* 0x0000000c4420723c */ /* 0x042ff00000001820 */
        /* <DEDUP_REMOVED lines=87> */
[----:B------:R-:W-:-:S06]  /*2f80*/  FMUL.FTZ R76, R19, c[0x0][0x2ec] ;  /* 0x0000bb00134c7a20 */ /* 0x000fcc0000410000 */
[----:B------:R-:W-:Y:S01]  /*2f90*/  MUFU.TANH R76, R76 ;  /* 0x0000004c004c7308 */ /* 0x000fe20000002400 */
[----:B------:R-:W-:Y:S01]  /*2fa0*/  HMMA.16816.F32 R20, R12, R8, R20 ;  /* 0x000000080c14723c */ /* 0x000fe20000001814 */
[----:B------:R-:W3:Y:S07]  /*2fb0*/  LDSM.16.M88.4 R8, [R199+0xb000] ;  /* 0x00b00000c708783b */ /* 0x000eee0000000200 */
[----:B-1----:R-:W-:Y:S08]  /*2fc0*/  HMMA.16816.F32 R56, R52, R36, R56 ;  /* 0x000000243438723c */ /* 0x002ff00000001838 */
[----:B------:R-:W-:Y:S01]  /*2fd0*/  HMMA.16816.F32 R32, R12, R60, R32 ;  /* 0x0000003c0c20723c */ /* 0x000fe20000001820 */
[----:B------:R-:W-:Y:S07]  /*2fe0*/  MUFU.TANH R60, R17 ;  /* 0x00000011003c7308 */ /* 0x000fee0000002400 */
[----:B------:R-:W-:Y:S01]  /*2ff0*/  HMMA.16816.F32 R80, R52, R38, R80 ;  /* 0x000000263450723c */ /* 0x000fe20000001850 */
[----:B------:R1:W-:Y:S01]  /*3000*/  MUFU.TANH R61, R18 ;  /* 0x00000012003d7308 */ /* 0x0003e20000002400 */
[----:B------:R-:W-:-:S02]  /*3010*/  FMUL.FTZ R21, R21, c[0x0][0x2ec] ;  /* 0x0000bb0015157a20 */ /* 0x000fc40000410000 */
[----:B------:R-:W-:Y:S02]  /*3020*/  FMUL.FTZ R0, R20, c[0x0][0x2ec] ;  /* 0x0000bb0014007a20 */ /* 0x000fe40000410000 */
[----:B------:R-:W-:Y:S02]  /*3030*/  FMUL.FTZ R49, R22, c[0x0][0x2ec] ;  /* 0x0000bb0016317a20 */ /* 0x000fe40000410000 */
[----:B--2---:R-:W-:Y:S01]  /*3040*/  HMMA.16816.F32 R56, R40, R24, R56 ;  /* 0x000000182838723c */ /* 0x004fe20000001838 */
[----:B------:R2:W-:Y:S01]  /*3050*/  MUFU.TANH R48, R21 ;  /* 0x0000001500307308 */ /* 0x0005e20000002400 */
[----:B------:R-:W-:-:S06]  /*3060*/  FMUL.FTZ R50, R23, c[0x0][0x2ec] ;  /* 0x0000bb0017327a20 */ /* 0x000fcc0000410000 */
[C---:B------:R-:W-:Y:S01]  /*3070*/  HMMA.16816.F32 R44, R28.reuse, R78, R44 ;  /* 0x0000004e1c2c723c */ /* 0x040fe2000000182c */
[----:B-1----:R-:W1:Y:S01]  /*3080*/  LDSM.16.M88.4 R16, [R199+0xb800] ;  /* 0x00b80000c710783b */ /* 0x002e620000000200 */
[----:B------:R-:W-:Y:S01]  /*3090*/  MUFU.TANH R0, R0 ;  /* 0x0000000000007308 */ /* 0x000fe20000002400 */
[----:B------:R-:W-:Y:S02]  /*30a0*/  FMUL.FTZ R32, R32, c[0x0][0x2ec] ;  /* 0x0000bb0020207a20 */ /* 0x000fe40000410000 */
[----:B------:R-:W-:Y:S02]  /*30b0*/  FMUL.FTZ R34, R34, c[0x0][0x2ec] ;  /* 0x0000bb0022227a20 */ /* 0x000fe40000410000 */
[----:B------:R-:W-:Y:S01]  /*30c0*/  FMUL.FTZ R33, R33, c[0x0][0x2ec] ;  /* 0x0000bb0021217a20 */ /* 0x000fe20000410000 */
[----:B---3--:R-:W-:Y:S01]  /*30d0*/  HMMA.16816.F32 R64, R28, R8, R64 ;  /* 0x000000081c40723c */ /* 0x008fe20000001840 */
[----:B--2---:R-:W2:Y:S01]  /*30e0*/  LDSM.16.M88.4 R20, [R192+0x5000] ;  /* 0x00500000c014783b */ /* 0x004ea20000000200 */
[----:B------:R-:W3:Y:S01]  /*30f0*/  MUFU.TANH R49, R49 ;  /* 0x0000003100317308 */ /* 0x000ee20000002400 */
[----:B------:R-:W-:-:S05]  /*3100*/  FMUL.FTZ R35, R35, c[0x0][0x2ec] ;  /* 0x0000bb0023237a20 */ /* 0x000fca0000410000 */
[----:B------:R-:W-:Y:S01]  /*3110*/  HMMA.16816.F32 R68, R28, R10, R68 ;  /* 0x0000000a1c44723c */ /* 0x000fe20000001844 */
[----:B------:R-:W4:Y:S01]  /*3120*/  LDSM.16.M88.4 R8, [R192+0x5800] ;  /* 0x00580000c008783b */ /* 0x000f220000000200 */
[----:B------:R-:W1:Y:S01]  /*3130*/  MUFU.TANH R50, R50 ;  /* 0x0000003200327308 */ /* 0x000e620000002400 */
[----:B------:R-:W-:-:S05]  /*3140*/  DEPBAR.LE SB0, 0x0 ;  /* 0x000080000000791a */ /* 0x000fca0000000000 */
[----:B------:R-:W-:Y:S02]  /*3150*/  HMMA.16816.F32 R80, R40, R26, R80 ;  /* 0x0000001a2850723c */ /* 0x000fe40000001850 */
[----:B------:R-:W-:Y:S06]  /*3160*/  MUFU.TANH R32, R32 ;  /* 0x0000002000207308 */ /* 0x000fec0000002400 */
[----:B------:R-:W-:Y:S02]  /*3170*/  HMMA.16816.F32 R44, R12, R62, R44 ;  /* 0x0000003e0c2c723c */ /* 0x000fe4000000182c */
[----:B------:R-:W-:Y:S06]  /*3180*/  MUFU.TANH R34, R34 ;  /* 0x0000002200227308 */ /* 0x000fec0000002400 */
[----:B-1----:R-:W-:Y:S02]  /*3190*/  HMMA.16816.F32 R56, R28, R16, R56 ;  /* 0x000000101c38723c */ /* 0x002fe40000001838 */
[----:B------:R-:W-:Y:S05]  /*31a0*/  MUFU.TANH R33, R33 ;  /* 0x0000002100217308 */ /* 0x000fea0000002400 */
[----:B------:R-:W-:Y:S01]  /*31b0*/  IMAD.SHL.U32 R16, R102, 0x2, RZ ;  /* 0x0000000266107824 */ /* 0x000fe200078e00ff */
[----:B--2---:R-:W-:Y:S02]  /*31c0*/  HMMA.16816.F32 R64, R12, R20, R64 ;  /* 0x000000140c40723c */ /* 0x004fe40000001840 */
[----:B------:R-:W-:Y:S02]  /*31d0*/  MUFU.TANH R35, R35 ;  /* 0x0000002300237308 */ /* 0x000fe40000002400 */
[----:B------:R-:W-:-:S04]  /*31e0*/  LOP3.LUT R16, R16, 0x6, RZ, 0xc0, !PT ;  /* 0x0000000610107812 */ /* 0x000fc800078ec0ff */
[----:B------:R-:W-:Y:S01]  /*31f0*/  FMUL.FTZ R21, R45, c[0x0][0x2ec] ;  /* 0x0000bb002d157a20 */ /* 0x000fe20000410000 */
[C---:B------:R-:W-:Y:S01]  /*3200*/  HMMA.16816.F32 R68, R12.reuse, R22, R68 ;  /* 0x000000160c44723c */ /* 0x040fe20000001844 */
[----:B------:R-:W-:Y:S02]  /*3210*/  IMAD.IADD R37, R3, 0x1, R16 ;  /* 0x0000000103257824 */ /* 0x000fe400078e0210 */
[----:B------:R-:W-:Y:S02]  /*3220*/  FMUL.FTZ R20, R44, c[0x0][0x2ec] ;  /* 0x0000bb002c147a20 */ /* 0x000fe40000410000 */
[----:B------:R-:W-:Y:S01]  /*3230*/  FMUL.FTZ R24, R46, c[0x0][0x2ec] ;  /* 0x0000bb002e187a20 */ /* 0x000fe20000410000 */
[----:B------:R-:W-:Y:S01]  /*3240*/  IADD3 R17, R37, 0x1, RZ ;  /* 0x0000000125117810 */ /* 0x000fe20007ffe0ff */
[----:B------:R-:W-:Y:S01]  /*3250*/  FMUL.FTZ R25, R47, c[0x0][0x2ec] ;  /* 0x0000bb002f197a20 */ /* 0x000fe20000410000 */
[----:B----4-:R-:W-:Y:S01]  /*3260*/  HMMA.16816.F32 R56, R12, R8, R56 ;  /* 0x000000080c38723c */ /* 0x010fe20000001838 */
[-C--:B------:R-:W-:Y:S01]  /*3270*/  ISETP.GE.AND P6, PT, R37, R104.reuse, PT ;  /* 0x000000682500720c */ /* 0x080fe20003fc6270 */
[----:B------:R-:W-:Y:S01]  /*3280*/  MUFU.TANH R21, R21 ;  /* 0x0000001500157308 */ /* 0x000fe20000002400 */
[----:B------:R-:W-:-:S02]  /*3290*/  ISETP.GE.AND P5, PT, R17, R104, PT ;  /* 0x000000681100720c */ /* 0x000fc40003fa6270 */
[----:B---3--:R-:W-:Y:S02]  /*32a0*/  FSEL R49, R49, -INF , !P6 ;  /* 0xff80000031317808 */ /* 0x008fe40007000000 */
[----:B------:R-:W-:Y:S01]  /*32b0*/  IADD3 R9, R37, 0x8, RZ ;  /* 0x0000000825097810 */ /* 0x000fe20007ffe0ff */
[----:B------:R-:W-:Y:S01]  /*32c0*/  HMMA.16816.F32 R16, R28, R18, R80 ;  /* 0x000000121c10723c */ /* 0x000fe20000001850 */
[----:B------:R-:W-:Y:S01]  /*32d0*/  FMUL.FTZ R64, R64, c[0x0][0x2ec] ;  /* 0x0000bb0040407a20 */ /* 0x000fe20000410000 */
[----:B------:R-:W-:Y:S01]  /*32e0*/  FSEL R22, R0, -INF , !P6 ;  /* 0xff80000000167808 */ /* 0x000fe20007000000 */
        /* <DEDUP_REMOVED lines=10> */
[----:B------:R-:W1:Y:S01]  /*3390*/  MUFU.TANH R163, R66 ;  /* 0x0000004200a37308 */ /* 0x000e620000002400 */
[----:B------:R-:W-:Y:S01]  /*33a0*/  FSEL R48, R48, -INF , !P5 ;  /* 0xff80000030307808 */ /* 0x000fe20006800000 */
[----:B------:R-:W-:Y:S01]  /*33b0*/  FMUL.FTZ R69, R69, c[0x0][0x2ec] ;  /* 0x0000bb0045457a20 */ /* 0x000fe20000410000 */
[-C--:B------:R-:W-:Y:S01]  /*33c0*/  ISETP.GE.AND P1, PT, R9, R104.reuse, PT ;  /* 0x000000680900720c */ /* 0x080fe20003f26270 */
[----:B------:R-:W-:Y:S01]  /*33d0*/  FMUL.FTZ R70, R70, c[0x0][0x2ec] ;  /* 0x0000bb0046467a20 */ /* 0x000fe20000410000 */
[----:B------:R-:W-:Y:S01]  /*33e0*/  IADD3 R9, R37, 0x18, RZ ;  /* 0x0000001825097810 */ /* 0x000fe20007ffe0ff */
[----:B------:R-:W-:Y:S01]  /*33f0*/  FMUL.FTZ R71, R71, c[0x0][0x2ec] ;  /* 0x0000bb0047477a20 */ /* 0x000fe20000410000 */
[----:B------:R-:W-:Y:S01]  /*3400*/  IADD3 R23, R37, 0x10, RZ ;  /* 0x0000001025177810 */ /* 0x000fe20007ffe0ff */
[----:B------:R-:W-:Y:S01]  /*3410*/  MUFU.TANH R20, R20 ;  /* 0x0000001400147308 */ /* 0x000fe20000002400 */
[-C--:B------:R-:W-:Y:S01]  /*3420*/  ISETP.GE.AND P6, PT, R9, R104.reuse, PT ;  /* 0x000000680900720c */ /* 0x080fe20003fc6270 */
[----:B------:R-:W-:Y:S01]  /*3430*/  FMUL.FTZ R56, R56, c[0x0][0x2ec] ;  /* 0x0000bb0038387a20 */ /* 0x000fe20000410000 */
[----:B------:R-:W-:Y:S01]  /*3440*/  HMMA.16816.F32 R16, R12, R10, R16 ;  /* 0x0000000a0c10723c */ /* 0x000fe20000001810 */
[----:B------:R-:W-:Y:S01]  /*3450*/  IADD3 R9, R37, 0x19, RZ ;  /* 0x0000001925097810 */ /* 0x000fe20007ffe0ff */
[----:B------:R-:W-:Y:S01]  /*3460*/  FMUL.FTZ R58, R58, c[0x0][0x2ec] ;  /* 0x0000bb003a3a7a20 */ /* 0x000fe20000410000 */
[----:B------:R-:W-:Y:S01]  /*3470*/  FSEL R61, R61, -INF , !P2 ;  /* 0xff8000003d3d7808 */ /* 0x000fe20005000000 */
[----:B------:R-:W-:Y:S01]  /*3480*/  FMUL.FTZ R57, R57, c[0x0][0x2ec] ;  /* 0x0000bb0039397a20 */ /* 0x000fe20000410000 */
[----:B------:R-:W-:Y:S01]  /*3490*/  ISETP.GE.AND P5, PT, R9, R104, PT ;  /* 0x000000680900720c */ /* 0x000fe20003fa6270 */
[----:B------:R-:W2:Y:S01]  /*34a0*/  MUFU.TANH R24, R24 ;  /* 0x0000001800187308 */ /* 0x000ea20000002400 */
[----:B------:R-:W-:Y:S01]  /*34b0*/  IADD3 R9, R37, 0x20, RZ ;  /* 0x0000002025097810 */ /* 0x000fe20007ffe0ff */
[----:B------:R-:W-:Y:S01]  /*34c0*/  FMUL.FTZ R59, R59, c[0x0][0x2ec] ;  /* 0x0000bb003b3b7a20 */ /* 0x000fe20000410000 */
[----:B------:R-:W-:-:S02]  /*34d0*/  FSEL R26, R51, -INF , !P2 ;  /* 0xff800000331a7808 */ /* 0x000fc40005000000 */
[-C--:B------:R-:W-:Y:S02]  /*34e0*/  ISETP.GE.AND P2, PT, R9, R104.reuse, PT ;  /* 0x000000680900720c */ /* 0x080fe40003f46270 */
[----:B------:R-:W-:Y:S01]  /*34f0*/  IADD3 R9, R37, 0x21, RZ ;  /* 0x0000002125097810 */ /* 0x000fe20007ffe0ff */
[----:B------:R-:W3:Y:S01]  /*3500*/  MUFU.TANH R25, R25 ;  /* 0x0000001900197308 */ /* 0x000ee20000002400 */
[-C--:B------:R-:W-:Y:S02]  /*3510*/  ISETP.GE.AND P3, PT, R23, R104.reuse, PT ;  /* 0x000000681700720c */ /* 0x080fe40003f66270 */
[----:B------:R-:W-:Y:S02]  /*3520*/  FSEL R23, R76, -INF , !P4 ;  /* 0xff8000004c177808 */ /* 0x000fe40006000000 */
[----:B------:R-:W-:Y:S02]  /*3530*/  FSEL R60, R60, -INF , !P4 ;  /* 0xff8000003c3c7808 */ /* 0x000fe40006000000 */
[----:B------:R-:W-:Y:S01]  /*3540*/  ISETP.GE.AND P4, PT, R9, R104, PT ;  /* 0x000000680900720c */ /* 0x000fe20003f86270 */
[----:B------:R-:W-:Y:S01]  /*3550*/  MUFU.TANH R160, R65 ;  /* 0x0000004100a07308 */ /* 0x000fe20000002400 */
[----:B------:R-:W-:Y:S01]  /*3560*/  IADD3 R9, R37, 0x28, RZ ;  /* 0x0000002825097810 */ /* 0x000fe20007ffe0ff */
[----:B------:R-:W-:Y:S01]  /*3570*/  FMUL.FTZ R16, R16, c[0x0][0x2ec] ;  /* 0x0000bb0010107a20 */ /* 0x000fe20000410000 */
[----:B-1----:R-:W-:Y:S01]  /*3580*/  FSEL R163, R163, -INF , !P2 ;  /* 0xff800000a3a37808 */ /* 0x002fe20005000000 */
[----:B------:R-:W-:Y:S01]  /*3590*/  FMUL.FTZ R18, R18, c[0x0][0x2ec] ;  /* 0x0000bb0012127a20 */ /* 0x000fe20000410000 */
[----:B------:R-:W-:Y:S01]  /*35a0*/  FSEL R166, R166, -INF , !P2 ;  /* 0xff800000a6a67808 */ /* 0x000fe20005000000 */
[----:B------:R-:W-:Y:S01]  /*35b0*/  FMUL.FTZ R19, R19, c[0x0][0x2ec] ;  /* 0x0000bb0013137a20 */ /* 0x000fe20000410000 */
[----:B------:R-:W-:Y:S01]  /*35c0*/  FSEL R15, R34, -INF , !P3 ;  /* 0xff800000220f7808 */ /* 0x000fe20005800000 */
[----:B------:R-:W1:Y:S01]  /*35d0*/  MUFU.TANH R173, R67 ;  /* 0x0000004300ad7308 */ /* 0x000e620000002400 */
[----:B------:R-:W-:Y:S01]  /*35e0*/  FMUL.FTZ R17, R17, c[0x0][0x2ec] ;  /* 0x0000bb0011117a20 */ /* 0x000fe20000410000 */
[----:B------:R-:W-:-:S02]  /*35f0*/  FSEL R12, R32, -INF , !P3 ;  /* 0xff800000200c7808 */ /* 0x000fc40005800000 */
[----:B------:R-:W-:Y:S02]  /*3600*/  ISETP.GT.AND P2, PT, R134, R209, PT ;  /* 0x000000d18600720c */ /* 0x000fe40003f44270 */
[-C--:B------:R-:W-:Y:S02]  /*3610*/  ISETP.GE.AND P3, PT, R9, R104.reuse, PT ;  /* 0x000000680900720c */ /* 0x080fe40003f66270 */
[----:B------:R-:W4:Y:S01]  /*3620*/  MUFU.TANH R158, R68 ;  /* 0x00000044009e7308 */ /* 0x000f220000002400 */
[----:B------:R-:W-:Y:S02]  /*3630*/  IADD3 R9, R37, 0x29, RZ ;  /* 0x0000002925097810 */ /* 0x000fe40007ffe0ff */
[----:B------:R-:W-:Y:S02]  /*3640*/  FSEL R13, R35, -INF , !P1 ;  /* 0xff800000230d7808 */ /* 0x000fe40004800000 */
[----:B------:R-:W-:Y:S02]  /*3650*/  FSEL R10, R33, -INF , !P1 ;  /* 0xff800000210a7808 */ /* 0x000fe40004800000 */
[----:B------:R-:W-:Y:S01]  /*3660*/  ISETP.GE.AND P1, PT, R9, R104, PT ;  /* 0x000000680900720c */ /* 0x000fe20003f26270 */
[----:B------:R-:W-:Y:S01]  /*3670*/  MUFU.TANH R164, R69 ;  /* 0x0000004500a47308 */ /* 0x000fe20000002400 */
[----:B------:R-:W-:-:S02]  /*3680*/  IADD3 R9, R37, 0x30, RZ ;  /* 0x0000003025097810 */ /* 0x000fc40007ffe0ff */
[----:B------:R-:W-:Y:S02]  /*3690*/  FSEL R0, R21, -INF , !P5 ;  /* 0xff80000015007808 */ /* 0x000fe40006800000 */
[C---:B------:R-:W-:Y:S02]  /*36a0*/  IADD3 R29, R37.reuse, 0x31, RZ ;  /* 0x00000031251d7810 */ /* 0x040fe40007ffe0ff */
[C---:B------:R-:W-:Y:S01]  /*36b0*/  IADD3 R21, R37.reuse, 0x38, RZ ;  /* 0x0000003825157810 */ /* 0x040fe20007ffe0ff */
[----:B------:R-:W4:Y:S01]  /*36c0*/  MUFU.TANH R165, R70 ;  /* 0x0000004600a57308 */ /* 0x000f220000002400 */
[----:B------:R-:W-:Y:S02]  /*36d0*/  IADD3 R37, R37, 0x39, RZ ;  /* 0x0000003925257810 */ /* 0x000fe40007ffe0ff */
[----:B--2---:R-:W-:Y:S02]  /*36e0*/  FSEL R11, R24, -INF , !P6 ;  /* 0xff800000180b7808 */ /* 0x004fe40007000000 */
[----:B------:R-:W-:-:S02]  /*36f0*/  FSEL R8, R20, -INF , !P6 ;  /* 0xff80000014087808 */ /* 0x000fc40007000000 */
[----:B------:R-:W-:Y:S01]  /*3700*/  ISETP.GE.AND P6, PT, R9, R104, PT ;  /* 0x000000680900720c */ /* 0x000fe20003fc6270 */
[----:B------:R-:W2:Y:S01]  /*3710*/  MUFU.TANH R171, R71 ;  /* 0x0000004700ab7308 */ /* 0x000ea20000002400 */
[----:B---3--:R-:W-:Y:S02]  /*3720*/  FSEL R9, R25, -INF , !P5 ;  /* 0xff80000019097808 */ /* 0x008fe40006800000 */
[----:B-1----:R-:W-:Y:S02]  /*3730*/  FSEL R173, R173, -INF , !P4 ;  /* 0xff800000adad7808 */ /* 0x002fe40006000000 */
[----:B------:R-:W-:Y:S02]  /*3740*/  FSEL R160, R160, -INF , !P4 ;  /* 0xff800000a0a07808 */ /* 0x000fe40006000000 */
[----:B----4-:R-:W-:Y:S01]  /*3750*/  FSEL R158, R158, -INF , !P3 ;  /* 0xff8000009e9e7808 */ /* 0x010fe20005800000 */
[----:B------:R-:W1:Y:S01]  /*3760*/  MUFU.TANH R170, R56 ;  /* 0x0000003800aa7308 */ /* 0x000e620000002400 */
[----:B------:R-:W-:-:S02]  /*3770*/  FSEL R165, R165, -INF , !P3 ;  /* 0xff800000a5a57808 */ /* 0x000fc40005800000 */
[----:B------:R-:W-:Y:S02]  /*3780*/  FSEL R164, R164, -INF , !P1 ;  /* 0xff800000a4a47808 */ /* 0x000fe40004800000 */
[-C--:B------:R-:W-:Y:S02]  /*3790*/  ISETP.GE.AND P5, PT, R29, R104.reuse, PT ;  /* 0x000000681d00720c */ /* 0x080fe40003fa6270 */
[-C--:B------:R-:W-:Y:S01]  /*37a0*/  ISETP.GE.AND P4, PT, R21, R104.reuse, PT ;  /* 0x000000681500720c */ /* 0x080fe20003f86270 */
[----:B------:R-:W3:Y:S01]  /*37b0*/  MUFU.TANH R167, R58 ;  /* 0x0000003a00a77308 */ /* 0x000ee20000002400 */
[----:B--2---:R-:W-:Y:S02]  /*37c0*/  FSEL R171, R171, -INF , !P1 ;  /* 0xff800000abab7808 */ /* 0x004fe40004800000 */
[----:B------:R-:W-:Y:S02]  /*37d0*/  ISETP.GE.AND P3, PT, R37, R104, PT ;  /* 0x000000682500720c */ /* 0x000fe40003f66270 */
[----:B------:R-:W-:-:S03]  /*37e0*/  @!P2 LEA R218, P1, R96, c[0x0][0x168], 0x1 ;  /* 0x00005a0060daaa11 */ /* 0x000fc600078208ff */
[----:B------:R-:W2:Y:S01]  /*37f0*/  MUFU.TANH R168, R57 ;  /* 0x0000003900a87308 */ /* 0x000ea20000002400 */
[----:B------:R-:W-:Y:S02]  /*3800*/  @!P2 LEA.HI.X R215, R96, c[0x0][0x16c], R99, 0x1, P1 ;  /* 0x00005b0060d7aa11 */ /* 0x000fe400008f0c63 */
[----:B-1----:R-:W-:-:S05]  /*3810*/  FSEL R170, R170, -INF , !P6 ;  /* 0xff800000aaaa7808 */ /* 0x002fca0007000000 */
        /* <DEDUP_REMOVED lines=72> */
.L_x_4312:
[----:B------:R-:W-:-:S04]  /*3ca0*/  LEA R3, -R4, RZ, 0x6 ;  /* 0x000000ff04037211 */ /* 0x000fc800078e31ff */
[----:B------:R-:W-:Y:S02]  /*3cb0*/  SHF.R.S32.HI R17, RZ, 0x1f, R3 ;  /* 0x0000001fff117819 */ /* 0x000fe40000011403 */
.L_x_4313:
        /* <DEDUP_REMOVED lines=30> */
.L_x_4311:
        /* <DEDUP_REMOVED lines=55> */
[----:B------:R-:W-:Y:S01]  /*4210*/  FMUL.FTZ R162, R3, c[0x0][0x23c] ;  /* 0x00008f0003a27a20 */ /* 0x000fe20000410000 */
        /* <DEDUP_REMOVED lines=23> */
[--C-:B------:R-:W-:Y:S01]  /*4390*/  FFMA.FTZ R135, R11, c[0x0][0x23c], -R162.reuse ;  /* 0x00008f000b877a23 */ /* 0x100fe200000108a2 */
[----:B------:R-:W-:Y:S01]  /*43a0*/  MUFU.EX2 R152, R152 ;  /* 0x0000009800987308 */ /* 0x000fe20000000800 */
[----:B------:R-:W-:Y:S01]  /*43b0*/  FFMA.FTZ R0, R9, c[0x0][0x23c], -R162 ;  /* 0x00008f0009007a23 */ /* 0x000fe200000108a2 */
        /* <DEDUP_REMOVED lines=235> */
.L_x_4318:
        /* <DEDUP_REMOVED lines=64> */
.L_x_4315:
        /* <DEDUP_REMOVED lines=14> */
[----:B------:R-:W-:Y:S03]  /*5750*/  ISETP.GT.AND P1, PT, R222, R209, PT ;  /* 0x000000d1de00720c */ /* 0x000fe60003f24270 */
        /* <DEDUP_REMOVED lines=298> */
.L_x_4317:
        /* <DEDUP_REMOVED lines=27> */
.L_x_4316:
        /* <DEDUP_REMOVED lines=410> */
.L_x_4314:
        /* <DEDUP_REMOVED lines=202> */
[----:B------:R-:W-:Y:S04]  /*91f0*/  STS.64 [R8+0x8000], R84 ;  /* 0x0080005408007388 */ /* 0x000fe80000000a00 */
        /* <DEDUP_REMOVED lines=8> */
[----:B------:R1:W-:Y:S04]  /*9280*/  STS.64 [R15+0x8000], R96 ;  /* 0x008000600f007388 */ /* 0x0003e80000000a00 */
[----:B------:R-:W-:Y:S04]  /*9290*/  STS.64 [R15+0x8800], R98 ;  /* 0x008800620f007388 */ /* 0x000fe80000000a00 */
[----:B--2---:R-:W2:Y:S04]  /*92a0*/  S2R R8, SR_CTAID.X ;  /* 0x0000000000087919 */ /* 0x004ea80000002500 */
[----:B------:R-:W-:Y:S01]  /*92b0*/  BAR.SYNC.DEFER_BLOCKING 0x0 ;  /* 0x0000000000007b1d */ /* 0x000fe20000010000 */
[----:B-1----:R-:W-:-:S02]  /*92c0*/  LOP3.LUT R97, R9, 0xffffffe0, RZ, 0xc0, !PT ;  /* 0xffffffe009617812 */ /* 0x002fc400078ec0ff */
[----:B------:R-:W-:Y:S02]  /*92d0*/  SHF.R.S32.HI R9, RZ, 0x1f, R10 ;  /* 0x0000001fff097819 */ /* 0x000fe4000001140a */
[----:B------:R-:W-:Y:S02]  /*92e0*/  IADD3 R97, -R97, R0, RZ ;  /* 0x0000000061617210 */ /* 0x000fe40007ffe1ff */
[----:B------:R-:W-:Y:S02]  /*92f0*/  LEA.HI R9, R9, R10, RZ, 0x2 ;  /* 0x0000000a09097211 */ /* 0x000fe400078f10ff */
[----:B------:R-:W-:Y:S01]  /*9300*/  LOP3.LUT P0, RZ, R97, 0x3, RZ, 0xc0, !PT ;  /* 0x0000000361ff7812 */ /* 0x000fe2000780c0ff */
[----:B------:R-:W1:Y:S01]  /*9310*/  LDS.128 R108, [R5.X4] ;  /* 0x00000000056c7984 */ /* 0x000e620000004c00 */
[----:B------:R-:W-:Y:S02]  /*9320*/  SHF.R.S32.HI R0, RZ, 0x1f, R97 ;  /* 0x0000001fff007819 */ /* 0x000fe40000011461 */
[----:B------:R-:W-:Y:S01]  /*9330*/  LOP3.LUT R9, R9, 0xffffffc, RZ, 0xc0, !PT ;  /* 0x0ffffffc09097812 */ /* 0x000fe200078ec0ff */
[----:B------:R-:W3:Y:S01]  /*9340*/  LDS.128 R104, [R5.X4+0x800] ;  /* 0x0008000005687984 */ /* 0x000ee20000004c00 */
[----:B------:R-:W-:-:S02]  /*9350*/  LEA.HI R0, R0, R97, RZ, 0x2 ;  /* 0x0000006100007211 */ /* 0x000fc400078f10ff */
[----:B--2---:R-:W-:Y:S01]  /*9360*/  SHF.L.U32 R7, R8, 0x6, RZ ;  /* 0x0000000608077819 */ /* 0x004fe200000006ff */
[----:B------:R-:W2:Y:S01]  /*9370*/  LDS.128 R100, [R5.X4+0x1000] ;  /* 0x0010000005647984 */ /* 0x000ea20000004c00 */
[----:B------:R-:W-:Y:S02]  /*9380*/  IADD3 R9, -R9, R10, RZ ;  /* 0x0000000a09097210 */ /* 0x000fe40007ffe1ff */
[----:B------:R-:W-:Y:S01]  /*9390*/  SHF.R.S32.HI R0, RZ, 0x2, R0 ;  /* 0x00000002ff007819 */ /* 0x000fe20000011400 */
[----:B------:R-:W4:Y:S01]  /*93a0*/  LDS.128 R88, [R5.X4+0x1800] ;  /* 0x0018000005587984 */ /* 0x000f220000004c00 */
[----:B------:R-:W-:Y:S01]  /*93b0*/  MOV R8, 0xff800000 ;  /* 0xff80000000087802 */ /* 0x000fe20000000f00 */
[----:B------:R-:W-:Y:S01]  /*93c0*/  IMAD R6, R6, c[0x0][0x214], R7 ;  /* 0x0000850006067a24 */ /* 0x000fe200078e0207 */
[----:B------:R-:W-:Y:S01]  /*93d0*/  LEA R9, R9, R0, 0x4 ;  /* 0x0000000009097211 */ /* 0x000fe200078e20ff */
[----:B------:R-:W1:Y:S01]  /*93e0*/  LDS.128 R84, [R5.X4+0x2000] ;  /* 0x0020000005547984 */ /* 0x000e620000004c00 */
        /* <DEDUP_REMOVED lines=33> */
.L_x_4320:
[----:B--234-:R-:W-:Y:S05]  /*9600*/  BSYNC B0 ;  /* 0x0000000000007941 */ /* 0x01cfea0003800000 */
.L_x_4319:
        /* <DEDUP_REMOVED lines=50> */
.L_x_4321:
        /* <DEDUP_REMOVED lines=13> */
.L_x_7377:


//--------------------- .text._ZN5flash24flash_fwd_splitkv_kernelI23Flash_fwd_kernel_traitsILi192ELi64ELi64ELi4ELb0ELb0EN7cutlass6half_tE19Flash_kernel_traitsILi192ELi64ELi64ELi4ES3_EELb0ELb0ELb1ELb0ELb0ELb0ELb1ELb0EEEvNS_16Flash_fwd_paramsE --------------------------
	.section	.text._ZN5flash24flash_fwd_splitkv_kernelI23Flash_fwd_kernel_traitsILi192ELi64ELi64ELi4ELb0ELb0EN7cutlass6half_tE19Flash_kernel_traitsILi192ELi64ELi64ELi4ES3_EELb0ELb0ELb1ELb0ELb0ELb0ELb1ELb0EEEvNS_16Flash_fwd_paramsE,"ax",@progbits
	.sectioninfo	@"SHI_REGISTERS=232"
	.align	128
        .global         _ZN5flash24flash_fwd_splitkv_kernelI23Flash_fwd_kernel_traitsILi192ELi64ELi64ELi4ELb0ELb0EN7cutlass6half_tE19Flash_kernel_traitsILi192ELi64ELi64ELi4ES3_EELb0ELb0ELb1ELb0ELb0ELb0ELb1ELb0EEEvNS_16Flash_fwd_paramsE
        .type           _ZN5flash24flash_fwd_splitkv_kernelI23Flash_fwd_kernel_traitsILi192ELi64ELi64ELi4ELb0ELb0EN7cutlass6half_tE19Flash_kernel_traitsILi192ELi64ELi64ELi4ES3_EELb0ELb0ELb1ELb0ELb0ELb0ELb1ELb0EEEvNS_16Flash_fwd_paramsE,@function
        .size           _ZN5flash24flash_fwd_splitkv_kernelI23Flash_fwd_kernel_traitsILi192ELi64ELi64ELi4ELb0ELb0EN7cutlass6half_tE19Flash_kernel_traitsILi192ELi64ELi64ELi4ES3_EELb0ELb0ELb1ELb0ELb0ELb0ELb1ELb0EEEvNS_16Flash_fwd_paramsE,(.L_x_7378 - _ZN5flash24flash_fwd_splitkv_kernelI23Flash_fwd_kernel_traitsILi192ELi64ELi64ELi4ELb0ELb0EN7cutlass6half_tE19Flash_kernel_traitsILi192ELi64ELi64ELi4ES3_EELb0ELb0ELb1ELb0ELb0ELb0ELb1ELb0EEEvNS_16Flash_fwd_paramsE)
        .other          _ZN5flash24flash_fwd_splitkv_kernelI23Flash_fwd_kernel_traitsILi192ELi64ELi64ELi4ELb0ELb0EN7cutlass6half_tE19Flash_kernel_traitsILi192ELi64ELi64ELi4ES3_EELb0ELb0ELb1ELb0ELb0ELb0ELb1ELb0EEEvNS_16Flash_fwd_paramsE,@"STO_CUDA_ENTRY STV_DEFAULT"
_ZN5flash24flash_fwd_splitkv_kernelI23Flash_fwd_kernel_traitsILi192ELi64ELi64ELi4ELb0ELb0EN7cutlass6half_tE19Flash_kernel_traitsILi192ELi64ELi64ELi4ES3_EELb0ELb0ELb1ELb0ELb0ELb0ELb1ELb0EEEvNS_16Flash_fwd_paramsE:
.text._ZN5flash24flash_fwd_splitkv_kernelI23Flash_fwd_kernel_traitsILi192ELi64ELi64ELi4ELb0ELb0EN7cutlass6half_tE19Flash_kernel_traitsILi192ELi64ELi64ELi4ES3_EELb0ELb0ELb1ELb0ELb0ELb0ELb1ELb0EEEvNS_16Flash_fwd_paramsE:
[----:B------:R-:W-:Y:S02]  /*0000*/  MOV R1, c[0x0][0x28] ;  /* 0x00000a0000017a02 */ /* 0x000fe40000000f00 */
[----:B------:R-:W1:Y:S01]  /*0010*/  I2F.U32.RP R2, c[0x0][0x1c0] ;  /* 0x0000700000027b06 */ /* 0x000e620000209000 */
[----:B------:R-:W2:Y:S01]  /*0020*/  S2UR UR4, SR_CTAID.Z ;  /* 0x00000000000479c3 */ /* 0x000ea20000002700 */
[----:B------:R-:W-:Y:S02]  /*0030*/  ULDC UR16, c[0x0][0x1c0] ;  /* 0x0000700000107ab9 */ /* 0x000fe40000000800 */
[----:B------:R-:W-:Y:S02]  /*0040*/  UMOV UR6, URZ ;  /* 0x0000003f00067c82 */ /* 0x000fe40008000000 */
[----:B------:R-:W-:Y:S02]  /*0050*/  UISETP.NE.U32.AND UP1, UPT, URZ, UR16, UPT ;  /* 0x000000103f00728c */ /* 0x000fe4000bf25070 */
[----:B------:R-:W-:Y:S02]  /*0060*/  UMOV UR12, 0x4 ;  /* 0x00000004000c7882 */ /* 0x000fe40000000000 */
[----:B------:R-:W-:-:S02]  /*0070*/  ULDC.64 UR14, c[0x0][0x240] ;  /* 0x00009000000e7ab9 */ /* 0x000fc40000000a00 */
[----:B------:R-:W-:Y:S01]  /*0080*/  ULDC.64 UR8, c[0x0][0x248] ;  /* 0x0000920000087ab9 */ /* 0x000fe20000000a00 */
[----:B-1----:R-:W1:Y:S02]  /*0090*/  MUFU.RCP R0, R2 ;  /* 0x0000000200007308 */ /* 0x002e640000001000 */
[----:B-1----:R-:W-:-:S06]  /*00a0*/  IADD3 R0, R0, 0xffffffe, RZ ;  /* 0x0ffffffe00007810 */ /* 0x002fcc0007ffe0ff */
[----:B------:R-:W1:Y:S02]  /*00b0*/  F2I.FTZ.U32.TRUNC.NTZ R0, R0 ;  /* 0x0000000000007305 */ /* 0x000e64000021f000 */
[----:B-1----:R-:W1:Y:S02]  /*00c0*/  R2UR UR7, R0 ;  /* 0x00000000000773c2 */ /* 0x002e6400000e0000 */
[----:B-1----:R-:W-:-:S04]  /*00d0*/  UIADD3 UR5, URZ, -UR7, URZ ;  /* 0x800000073f057290 */ /* 0x002fc8000fffe03f */
[----:B------:R-:W-:-:S04]  /*00e0*/  UIMAD UR5, UR5, UR16, URZ ;  /* 0x00000010050572a4 */ /* 0x000fc8000f8e023f */
[----:B------:R-:W-:-:S04]  /*00f0*/  UIMAD.WIDE.U32 UR6, UR7, UR5, UR6 ;  /* 0x00000005070672a5 */ /* 0x000fc8000f8e0006 */
[----:B--2---:R-:W-:-:S03]  /*0100*/  UIMAD.WIDE.U32 UR10, UR7, UR4, URZ ;  /* 0x00000004070a72a5 */ /* 0x004fc6000f8e003f */
[----:B------:R-:W-:Y:S02]  /*0110*/  ULDC.64 UR6, c[0x0][0x240] ;  /* 0x0000900000067ab9 */ /* 0x000fe40000000a00 */
[----:B------:R-:W-:Y:S02]  /*0120*/  UIADD3 UR5, -UR11, URZ, URZ ;  /* 0x0000003f0b057290 */ /* 0x000fe4000fffe13f */
[----:B------:R-:W-:Y:S02]  /*0130*/  UISETP.NE.U32.AND UP0, UPT, URZ, UR6, UPT ;  /* 0x000000063f00728c */ /* 0x000fe4000bf05070 */
[----:B------:R-:W-:Y:S02]  /*0140*/  UIMAD UR5, UR5, UR16, UR4 ;  /* 0x00000010050572a4 */ /* 0x000fe4000f8e0204 */
[----:B------:R-:W-:Y:S02]  /*0150*/  UISETP.NE.AND.EX UP0, UPT, URZ, UR7, UPT, UP0 ;  /* 0x000000073f00728c */ /* 0x000fe4000bf05300 */
[----:B------:R-:W-:-:S02]  /*0160*/  UISETP.GE.U32.AND UP3, UPT, UR5, UR16, UPT ;  /* 0x000000100500728c */ /* 0x000fc4000bf66070 */
[----:B------:R-:W-:Y:S02]  /*0170*/  ULDC.64 UR6, c[0x0][0x250] ;  /* 0x0000940000067ab9 */ /* 0x000fe40000000a00 */
[----:B------:R-:W-:-:S07]  /*0180*/  PLOP3.LUT P2, PT, PT, PT, UP0, 0x80, 0x0 ;  /* 0x000000000000781c */ /* 0x000fce0003f4f008 */
[----:B------:R-:W-:Y:S02]  /*0190*/  @UP3 UIADD3 UR5, UR5, -UR16, URZ ;  /* 0x8000001005053290 */ /* 0x000fe4000fffe03f */
[----:B------:R-:W-:Y:S02]  /*01a0*/  @UP3 UIADD3 UR11, UR11, 0x1, URZ ;  /* 0x000000010b0b3890 */ /* 0x000fe4000fffe03f */
[----:B------:R-:W-:-:S03]  /*01b0*/  UISETP.GE.U32.AND UP2, UPT, UR5, UR16, UPT ;  /* 0x000000100500728c */ /* 0x000fc6000bf46070 */
[----:B------:R-:W-:Y:S02]  /*01c0*/  ULDC.U8 UR5, c[0x0][0x312] ;  /* 0x0000c48000057ab9 */ /* 0x000fe40000000000 */
[----:B------:R-:W-:-:S06]  /*01d0*/  UISETP.NE.AND UP3, UPT, UR5, URZ, UPT ;  /* 0x0000003f0500728c */ /* 0x000fcc000bf65270 */
[----:B------:R-:W-:Y:S02]  /*01e0*/  @UP2 UIADD3 UR11, UR11, 0x1, URZ ;  /* 0x000000010b0b2890 */ /* 0x000fe4000fffe03f */
[----:B------:R-:W-:Y:S02]  /*01f0*/  @!UP1 ULOP3.LUT UR11, URZ, UR16, URZ, 0x33, !UPT ;  /* 0x000000103f0b9292 */ /* 0x000fe4000f8e333f */
[----:B------:R-:W-:Y:S02]  /*0200*/  UISETP.NE.U32.AND UP1, UPT, URZ, UR6, UPT ;  /* 0x000000063f00728c */ /* 0x000fe4000bf25070 */
[----:B------:R-:W-:Y:S02]  /*0210*/  UIMAD.WIDE UR14, UR11, UR12, UR14 ;  /* 0x0000000c0b0e72a5 */ /* 0x000fe4000f8e020e */
[----:B------:R-:W-:Y:S02]  /*0220*/  UISETP.NE.AND.EX UP1, UPT, URZ, UR7, UPT, UP1 ;  /* 0x000000073f00728c */ /* 0x000fe4000bf25310 */
[----:B------:R-:W-:-:S02]  /*0230*/  UISETP.EQ.U32.AND UP2, UPT, URZ, UR8, UPT ;  /* 0x000000083f00728c */ /* 0x000fc4000bf42070 */
[----:B------:R-:W-:Y:S02]  /*0240*/  IMAD.U32 R10, RZ, RZ, UR14 ;  /* 0x0000000eff0a7e24 */ /* 0x000fe4000f8e00ff */
[----:B------:R-:W-:Y:S01]  /*0250*/  IMAD.U32 R11, RZ, RZ, UR15 ;  /* 0x0000000fff0b7e24 */ /* 0x000fe2000f8e00ff */
[----:B------:R-:W-:Y:S01]  /*0260*/  ULDC.64 UR14, c[0x0][0x118] ;  /* 0x00004600000e7ab9 */ /* 0x000fe20000000a00 */
[----:B------:R-:W-:Y:S01]  /*0270*/  PLOP3.LUT P0, PT, PT, PT, UP1, 0x80, 0x0 ;  /* 0x000000000000781c */ /* 0x000fe20003f0f018 */
[----:B------:R-:W-:Y:S02]  /*0280*/  ULDC.64 UR6, c[0x0][0x250] ;  /* 0x0000940000067ab9 */ /* 0x000fe40000000a00 */
[----:B------:R-:W2:Y:S01]  /*0290*/  @P2 LDG.E R6, [R10.64] ;  /* 0x0000000e0a062981 */ /* 0x000ea2000c1e1900 */
[----:B------:R-:W-:Y:S02]  /*02a0*/  @UP1 UIMAD.WIDE UR6, UR11, UR12, UR6 ;  /* 0x0000000c0b0612a5 */ /* 0x000fe4000f8e0206 */
[----:B------:R-:W-:Y:S01]  /*02b0*/  UISETP.EQ.OR.EX UP2, UPT, URZ, UR9, !UP3, UP2 ;  /* 0x000000093f00728c */ /* 0x000fe2000df42720 */
[----:B------:R-:W3:Y:S02]  /*02c0*/  @P2 LDG.E R0, [R10.64+0x4] ;  /* 0x0000040e0a002981 */ /* 0x000ee4000c1e1900 */
[----:B------:R-:W-:Y:S01]  /*02d0*/  ULDC.64 UR8, c[0x0][0x248] ;  /* 0x0000920000087ab9 */ /* 0x000fe20000000a00 */
[----:B------:R-:W-:-:S02]  /*02e0*/  IMAD.U32 R8, RZ, RZ, UR6 ;  /* 0x00000006ff087e24 */ /* 0x000fc4000f8e00ff */
[----:B------:R-:W-:Y:S01]  /*02f0*/  IMAD.U32 R9, RZ, RZ, UR7 ;  /* 0x00000007ff097e24 */ /* 0x000fe2000f8e00ff */
[----:B------:R-:W-:-:S04]  /*0300*/  PLOP3.LUT P1, PT, PT, PT, UP2, 0x80, 0x0 ;  /* 0x000000000000781c */ /* 0x000fc80003f2f028 */
[----:B------:R-:W4:Y:S01]  /*0310*/  @P0 LDG.E R4, [R8.64] ;  /* 0x0000000e08040981 */ /* 0x000f22000c1e1900 */
[----:B------:R-:W-:-:S06]  /*0320*/  UIMAD.WIDE UR8, UR11, UR12, UR8 ;  /* 0x0000000c0b0872a5 */ /* 0x000fcc000f8e0208 */
[----:B------:R-:W-:Y:S02]  /*0330*/  IMAD.U32 R2, RZ, RZ, UR8 ;  /* 0x00000008ff027e24 */ /* 0x000fe4000f8e00ff */
[----:B------:R-:W-:-:S05]  /*0340*/  IMAD.U32 R3, RZ, RZ, UR9 ;  /* 0x00000009ff037e24 */ /* 0x000fca000f8e00ff */
[----:B------:R-:W5:Y:S01]  /*0350*/  @!P1 LDG.E R5, [R2.64] ;  /* 0x0000000e02059981 */ /* 0x000f62000c1e1900 */
[----:B------:R-:W-:Y:S02]  /*0360*/  UMOV UR13, 0xffffffff ;  /* 0xffffffff000d7882 */ /* 0x000fe40000000000 */
[----:B------:R-:W-:Y:S01]  /*0370*/  UMOV UR17, URZ ;  /* 0x0000003f00117c82 */ /* 0x000fe20008000000 */
[----:B------:R-:W1:Y:S01]  /*0380*/  S2R R83, SR_TID.X ;  /* 0x0000000000537919 */ /* 0x000e620000002100 */
[----:B------:R-:W-:Y:S02]  /*0390*/  UMOV UR18, 0xffffffff ;  /* 0xffffffff00127882 */ /* 0x000fe40000000000 */
[----:B------:R-:W-:Y:S01]  /*03a0*/  UIADD3 UR5, -UR11, URZ, URZ ;  /* 0x0000003f0b057290 */ /* 0x000fe2000fffe13f */
[----:B------:R-:W1:Y:S03]  /*03b0*/  S2UR UR8, SR_CTAID.X ;  /* 0x00000000000879c3 */ /* 0x000e660000002500 */
[----:B------:R-:W-:-:S05]  /*03c0*/  UIMAD UR16, UR5, UR16, UR4 ;  /* 0x00000010051072a4 */ /* 0x000fca000f8e0204 */
[----:B------:R-:W1:Y:S08]  /*03d0*/  S2UR UR6, SR_CTAID.Y ;  /* 0x00000000000679c3 */ /* 0x000e700000002600 */
[----:B--2---:R-:W2:Y:S08]  /*03e0*/  @P2 R2UR UR13, R6 ;  /* 0x00000000060d23c2 */ /* 0x004eb000000e0000 */
[----:B---3--:R-:W2:Y:S08]  /*03f0*/  @P2 R2UR UR10, R0 ;  /* 0x00000000000a23c2 */ /* 0x008eb000000e0000 */
[----:B----4-:R3:W4:Y:S01]  /*0400*/  @P0 R2UR UR17, R4 ;  /* 0x00000000041103c2 */ /* 0x01072200000e0000 */
[----:B------:R-:W-:-:S04]  /*0410*/  ISETP.NE.U32.AND P0, PT, RZ, c[0x0][0x248], PT ;  /* 0x00009200ff007a0c */ /* 0x000fc80003f05070 */
[----:B------:R-:W-:Y:S01]  /*0420*/  ISETP.NE.AND.EX P0, PT, RZ, c[0x0][0x24c], PT, P0 ;  /* 0x00009300ff007a0c */ /* 0x000fe20003f05300 */
[----:B--2---:R-:W-:Y:S02]  /*0430*/  @UP0 UIADD3 UR10, UR10, -UR13, URZ ;  /* 0x8000000d0a0a0290 */ /* 0x004fe4000fffe03f */
[----:B-----5:R3:W2:Y:S05]  /*0440*/  @!P1 R2UR UR18, R5 ;  /* 0x00000000051293c2 */ /* 0x0206aa00000e0000 */
[----:B------:R-:W-:-:S05]  /*0450*/  @!UP0 ULDC UR10, c[0x0][0x214] ;  /* 0x00008500000a8ab9 */ /* 0x000fca0000000800 */
[----:B-1234-:R-:W-:Y:S05]  /*0460*/  @!P0 BRA `(.L_x_4322) ;  /* 0x0000007000008947 */ /* 0x01efea0003800000 */
[----:B------:R-:W-:-:S13]  /*0470*/  PLOP3.LUT P0, PT, PT, PT, UP3, 0x80, 0x0 ;  /* 0x000000000000781c */ /* 0x000fda0003f0f038 */
[----:B------:R-:W2:Y:S04]  /*0480*/  @P0 LDG.E R0, [R2.64+0x4] ;  /* 0x0000040e02000981 */ /* 0x000ea8000c1e1900 */
[----:B------:R-:W3:Y:S01]  /*0490*/  @!P0 LDG.E R4, [R2.64] ;  /* 0x0000000e02048981 */ /* 0x000ee2000c1e1900 */
[----:B--2---:R-:W1:Y:S02]  /*04a0*/  @P0 R2UR UR7, R0 ;  /* 0x00000000000703c2 */ /* 0x004e6400000e0000 */
[----:B-1----:R-:W-:-:S11]  /*04b0*/  @UP3 UIADD3 UR7, UR7, -UR18, URZ ;  /* 0x8000001207073290 */ /* 0x002fd6000fffe03f */
[----:B---3--:R1:W2:Y:S02]  /*04c0*/  @!P0 R2UR UR7, R4 ;  /* 0x00000000040783c2 */ /* 0x0082a400000e0000 */
[----:B-12---:R-:W-:Y:S05]  /*04d0*/  BRA `(.L_x_4323) ;  /* 0x0000001000007947 */ /* 0x006fea0003800000 */
.L_x_4322:
[----:B------:R-:W-:Y:S02]  /*04e0*/  ULDC UR7, c[0x0][0x218] ;  /* 0x0000860000077ab9 */ /* 0x000fe40000000800 */
.L_x_4323:
        /* <DEDUP_REMOVED lines=21> */
[----:B------:R-:W-:Y:S01]  /*0640*/  IABS R3, c[0x0][0x10] ;  /* 0x0000040000037a13 */ /* 0x000fe20000000000 */
[----:B------:R-:W-:Y:S01]  /*0650*/  IMAD.MOV.U32 R5, RZ, RZ, c[0x0][0x218] ;  /* 0x00008600ff057624 */ /* 0x000fe200078e00ff */
[----:B------:R-:W-:Y:S02]  /*0660*/  UIADD3 UR5, UR9, 0x3f, URZ ;  /* 0x0000003f09057890 */ /* 0x000fe4000fffe03f */
[----:B------:R-:W1:Y:S02]  /*0670*/  I2F.RP R0, R3 ;  /* 0x0000000300007306 */ /* 0x000e640000209400 */
[----:B------:R-:W-:Y:S01]  /*0680*/  IADD3 R5, R5, 0x3f, RZ ;  /* 0x0000003f05057810 */ /* 0x000fe20007ffe0ff */
[----:B------:R-:W-:-:S03]  /*0690*/  USHF.R.S32.HI UR4, URZ, 0x1f, UR5 ;  /* 0x0000001f3f047899 */ /* 0x000fc60008011405 */
[----:B------:R-:W-:Y:S01]  /*06a0*/  SHF.R.S32.HI R4, RZ, 0x1f, R5 ;  /* 0x0000001fff047819 */ /* 0x000fe20000011405 */
[----:B------:R-:W-:-:S03]  /*06b0*/  ULEA.HI UR4, UR4, UR5, URZ, 0x6 ;  /* 0x0000000504047291 */ /* 0x000fc6000f8f303f */
[----:B------:R-:W-:Y:S01]  /*06c0*/  LEA.HI R4, R4, R5, RZ, 0x6 ;  /* 0x0000000504047211 */ /* 0x000fe200078f30ff */
[----:B------:R-:W-:-:S03]  /*06d0*/  USHF.R.S32.HI UR4, URZ, 0x6, UR4 ;  /* 0x000000063f047899 */ /* 0x000fc60008011404 */
[----:B------:R-:W-:Y:S01]  /*06e0*/  LEA.HI.SX32 R4, R4, c[0x0][0x10], 0x1a ;  /* 0x0000040004047a11 */ /* 0x000fe200078fd2ff */
[----:B-1----:R-:W1:Y:S03]  /*06f0*/  MUFU.RCP R6, R0 ;  /* 0x0000000000067308 */ /* 0x002e660000001000 */
[----:B------:R-:W-:Y:S02]  /*0700*/  IADD3 R4, R4, -0x1, RZ ;  /* 0xffffffff04047810 */ /* 0x000fe40007ffe0ff */
[----:B-1----:R-:W-:Y:S02]  /*0710*/  IADD3 R6, R6, 0xffffffe, RZ ;  /* 0x0ffffffe06067810 */ /* 0x002fe40007ffe0ff */
[----:B------:R-:W-:Y:S02]  /*0720*/  IABS R0, R4 ;  /* 0x0000000400007213 */ /* 0x000fe40000000000 */
[----:B------:R-:W1:Y:S01]  /*0730*/  F2I.FTZ.U32.TRUNC.NTZ R7, R6 ;  /* 0x0000000600077305 */ /* 0x000e62000021f000 */
[----:B------:R-:W-:-:S04]  /*0740*/  LOP3.LUT R4, R4, c[0x0][0x10], RZ, 0x3c, !PT ;  /* 0x0000040004047a12 */ /* 0x000fc800078e3cff */
[----:B------:R-:W-:Y:S01]  /*0750*/  ISETP.GE.AND P0, PT, R4, RZ, PT ;  /* 0x000000ff0400720c */ /* 0x000fe20003f06270 */
[----:B-1----:R-:W-:Y:S02]  /*0760*/  IMAD.MOV R2, RZ, RZ, -R7 ;  /* 0x000000ffff027224 */ /* 0x002fe400078e0a07 */
        /* <DEDUP_REMOVED lines=15> */
[----:B------:R-:W-:-:S04]  /*0860*/  IMAD R199, R5, UR6, RZ ;  /* 0x0000000605c77c24 */ /* 0x000fc8000f8e02ff */
[----:B------:R-:W-:-:S05]  /*0870*/  IMAD.IADD R134, R5, 0x1, R199 ;  /* 0x0000000105867824 */ /* 0x000fca00078e02c7 */
[----:B------:R-:W-:-:S04]  /*0880*/  IMNMX R134, R134, UR4, PT ;  /* 0x0000000486867c17 */ /* 0x000fc8000b800200 */
[----:B------:R-:W-:-:S13]  /*0890*/  ISETP.GE.AND P0, PT, R199, R134, PT ;  /* 0x00000086c700720c */ /* 0x000fda0003f06270 */
[----:B------:R-:W-:Y:S05]  /*08a0*/  @!P0 BRA `(.L_x_4324) ;  /* 0x000008e000008947 */ /* 0x000fea0003800000 */
[----:B------:R-:W-:Y:S01]  /*08b0*/  SHF.R.S32.HI R10, RZ, 0x1f, R83 ;  /* 0x0000001fff0a7819 */ /* 0x000fe20000011453 */
[----:B------:R-:W-:Y:S01]  /*08c0*/  ULDC.64 UR4, c[0x0][0x210] ;  /* 0x0000840000047ab9 */ /* 0x000fe20000000a00 */
[----:B------:R-:W-:Y:S01]  /*08d0*/  BSSY B0, `(.L_x_4325) ;  /* 0x000001e000007945 */ /* 0x000fe20003800000 */
[----:B------:R-:W-:Y:S01]  /*08e0*/  UIMAD UR6, UR6, UR4, UR11 ;  /* 0x00000004060672a4 */ /* 0x000fe2000f8e020b */
[----:B------:R-:W-:Y:S02]  /*08f0*/  LEA.HI R10, R10, R83, RZ, 0x4 ;  /* 0x000000530a0a7211 */ /* 0x000fe400078f20ff */
[----:B------:R-:W-:Y:S02]  /*0900*/  ULDC UR4, c[0x0][0x1c0] ;  /* 0x0000700000047ab9 */ /* 0x000fe40000000800 */
[----:B------:R-:W-:Y:S01]  /*0910*/  LOP3.LUT R0, R10, 0xfffffff0, RZ, 0xc0, !PT ;  /* 0xfffffff00a007812 */ /* 0x000fe200078ec0ff */
[----:B------:R-:W-:Y:S01]  /*0920*/  UIMAD UR4, UR6, UR4, UR16 ;  /* 0x00000004060472a4 */ /* 0x000fe2000f8e0210 */
[----:B------:R-:W-:-:S03]  /*0930*/  SHF.R.S32.HI R10, RZ, 0x4, R10 ;  /* 0x00000004ff0a7819 */ /* 0x000fc6000001140a */
[----:B------:R-:W-:Y:S01]  /*0940*/  IMAD.IADD R83, R83, 0x1, -R0 ;  /* 0x0000000153537824 */ /* 0x000fe200078e0a00 */
[----:B------:R-:W-:Y:S02]  /*0950*/  UIMAD UR5, UR4, UR5, UR8 ;  /* 0x00000005040572a4 */ /* 0x000fe4000f8e0208 */
[----:B------:R-:W-:Y:S01]  /*0960*/  UIADD3 UR8, -UR8, UR10, URZ ;  /* 0x0000000a08087290 */ /* 0x000fe2000fffe13f */
[----:B------:R-:W-:Y:S01]  /*0970*/  IMAD.SHL.U32 R14, R83, 0x4, RZ ;  /* 0x00000004530e7824 */ /* 0x000fe200078e00ff */
[----:B------:R-:W-:Y:S02]  /*0980*/  ULDC UR4, c[0x0][0x22c] ;  /* 0x00008b0000047ab9 */ /* 0x000fe40000000800 */
[----:B------:R-:W-:Y:S02]  /*0990*/  UIMAD UR4, UR5, UR4, URZ ;  /* 0x00000004050472a4 */ /* 0x000fe4000f8e023f */
[----:B------:R-:W-:Y:S02]  /*09a0*/  SHF.R.S32.HI R15, RZ, 0x1f, R14 ;  /* 0x0000001fff0f7819 */ /* 0x000fe4000001140e */
[----:B------:R-:W-:-:S02]  /*09b0*/  ISETP.GE.AND P1, PT, R10, UR8, PT ;  /* 0x000000080a007c0c */ /* 0x000fc4000bf26270 */
[----:B------:R-:W-:Y:S01]  /*09c0*/  IMAD.U32 R0, RZ, RZ, UR4 ;  /* 0x00000004ff007e24 */ /* 0x000fe2000f8e00ff */
[----:B------:R-:W-:Y:S01]  /*09d0*/  IADD3 R9, R14, 0x40, RZ ;  /* 0x000000400e097810 */ /* 0x000fe20007ffe0ff */
[----:B------:R-:W-:Y:S01]  /*09e0*/  IMAD.WIDE R4, R10, 0xc0, R14 ;  /* 0x000000c00a047825 */ /* 0x000fe200078e020e */
[----:B------:R-:W-:-:S04]  /*09f0*/  IADD3 R8, R14, 0x80, RZ ;  /* 0x000000800e087810 */ /* 0x000fc80007ffe0ff */
[----:B------:R-:W-:-:S04]  /*0a00*/  IADD3 R3, P0, R4, UR4, RZ ;  /* 0x0000000404037c10 */ /* 0x000fc8000ff1e0ff */
[----:B------:R-:W-:Y:S02]  /*0a10*/  LEA.HI.X.SX32 R0, R0, R5, 0x1, P0 ;  /* 0x0000000500007211 */ /* 0x000fe400000f0eff */
[----:B------:R-:W-:-:S04]  /*0a20*/  LEA R12, P0, R3, c[0x0][0x1d8], 0x2 ;  /* 0x00007600030c7a11 */ /* 0x000fc800078010ff */
[----:B------:R-:W-:Y:S01]  /*0a30*/  LEA.HI.X R13, R3, c[0x0][0x1dc], R0, 0x2, P0 ;  /* 0x00007700030d7a11 */ /* 0x000fe200000f1400 */
[----:B------:R-:W-:Y:S05]  /*0a40*/  @P1 BRA `(.L_x_4326) ;  /* 0x0000006000001947 */ /* 0x000fea0003800000 */
[----:B------:R-:W-:Y:S02]  /*0a50*/  ISETP.GE.AND P2, PT, R14, c[0x0][0x220], PT ;  /* 0x000088000e007a0c */ /* 0x000fe40003f46270 */
[----:B------:R-:W-:Y:S02]  /*0a60*/  ISETP.GE.AND P1, PT, R9, c[0x0][0x220], PT ;  /* 0x0000880009007a0c */ /* 0x000fe40003f26270 */
[----:B------:R-:W-:-:S09]  /*0a70*/  ISETP.GE.AND P0, PT, R8, c[0x0][0x220], PT ;  /* 0x0000880008007a0c */ /* 0x000fd20003f06270 */
[----:B------:R1:W-:Y:S04]  /*0a80*/  @!P2 STG.E.128 [R12.64], RZ ;  /* 0x000000ff0c00a986 */ /* 0x0003e8000c101d0e */
[----:B------:R1:W-:Y:S04]  /*0a90*/  @!P1 STG.E.128 [R12.64+0x100], RZ ;  /* 0x000100ff0c009986 */ /* 0x0003e8000c101d0e */
[----:B------:R1:W-:Y:S02]  /*0aa0*/  @!P0 STG.E.128 [R12.64+0x200], RZ ;  /* 0x000200ff0c008986 */ /* 0x0003e4000c101d0e */
.L_x_4326:
[----:B------:R-:W-:Y:S05]  /*0ab0*/  BSYNC B0 ;  /* 0x0000000000007941 */ /* 0x000fea0003800000 */
.L_x_4325:
[----:B------:R-:W-:Y:S01]  /*0ac0*/  IADD3 R7, R10, 0x8, RZ ;  /* 0x000000080a077810 */ /* 0x000fe20007ffe0ff */
[----:B------:R-:W-:Y:S03]  /*0ad0*/  BSSY B0, `(.L_x_4327) ;  /* 0x0000009000007945 */ /* 0x000fe60003800000 */
[----:B------:R-:W-:-:S13]  /*0ae0*/  ISETP.GE.AND P0, PT, R7, UR8, PT ;  /* 0x0000000807007c0c */ /* 0x000fda000bf06270 */
[----:B------:R-:W-:Y:S05]  /*0af0*/  @P0 BRA `(.L_x_4328) ;  /* 0x0000006000000947 */ /* 0x000fea0003800000 */
[----:B------:R-:W-:Y:S02]  /*0b00*/  ISETP.GE.AND P2, PT, R14, c[0x0][0x220], PT ;  /* 0x000088000e007a0c */ /* 0x000fe40003f46270 */
[----:B------:R-:W-:Y:S02]  /*0b10*/  ISETP.GE.AND P1, PT, R9, c[0x0][0x220], PT ;  /* 0x0000880009007a0c */ /* 0x000fe40003f26270 */
[----:B------:R-:W-:-:S09]  /*0b20*/  ISETP.GE.AND P0, PT, R8, c[0x0][0x220], PT ;  /* 0x0000880008007a0c */ /* 0x000fd20003f06270 */
[----:B------:R2:W-:Y:S04]  /*0b30*/  @!P2 STG.E.128 [R12.64+0x1800], RZ ;  /* 0x001800ff0c00a986 */ /* 0x0005e8000c101d0e */
[----:B------:R2:W-:Y:S04]  /*0b40*/  @!P1 STG.E.128 [R12.64+0x1900], RZ ;  /* 0x001900ff0c009986 */ /* 0x0005e8000c101d0e */
[----:B------:R2:W-:Y:S02]  /*0b50*/  @!P0 STG.E.128 [R12.64+0x1a00], RZ ;  /* 0x001a00ff0c008986 */ /* 0x0005e4000c101d0e */
.L_x_4328:
[----:B------:R-:W-:Y:S05]  /*0b60*/  BSYNC B0 ;  /* 0x0000000000007941 */ /* 0x000fea0003800000 */
.L_x_4327:
        /* <DEDUP_REMOVED lines=10> */
.L_x_4330:
[----:B------:R-:W-:Y:S05]  /*0c10*/  BSYNC B0 ;  /* 0x0000000000007941 */ /* 0x000fea0003800000 */
.L_x_4329:
        /* <DEDUP_REMOVED lines=10> */
.L_x_4332:
[----:B------:R-:W-:Y:S05]  /*0cc0*/  BSYNC B0 ;  /* 0x0000000000007941 */ /* 0x000fea0003800000 */
.L_x_4331:
        /* <DEDUP_REMOVED lines=10> */
.L_x_4334:
[----:B------:R-:W-:Y:S05]  /*0d70*/  BSYNC B0 ;  /* 0x0000000000007941 */ /* 0x000fea0003800000 */
.L_x_4333:
        /* <DEDUP_REMOVED lines=10> */
.L_x_4336:
[----:B------:R-:W-:Y:S05]  /*0e20*/  BSYNC B0 ;  /* 0x0000000000007941 */ /* 0x000fea0003800000 */
.L_x_4335:
        /* <DEDUP_REMOVED lines=10> */
.L_x_4338:
[----:B------:R-:W-:Y:S05]  /*0ed0*/  BSYNC B0 ;  /* 0x0000000000007941 */ /* 0x000fea0003800000 */
.L_x_4337:
        /* <DEDUP_REMOVED lines=10> */
.L_x_4340:
[----:B------:R-:W-:Y:S05]  /*0f80*/  BSYNC B0 ;  /* 0x0000000000007941 */ /* 0x000fea0003800000 */
.L_x_4339:
[----:B------:R-:W-:Y:S01]  /*0f90*/  ISETP.NE.AND P6, PT, R83, RZ, PT ;  /* 0x000000ff5300720c */ /* 0x000fe20003fc5270 */
[----:B------:R-:W-:Y:S01]  /*0fa0*/  USHF.R.S32.HI UR4, URZ, 0x1f, UR5 ;  /* 0x0000001f3f047899 */ /* 0x000fe20008011405 */
[----:B------:R-:W-:-:S02]  /*0fb0*/  IADD3 R8, P1, R10, UR5, RZ ;  /* 0x000000050a087c10 */ /* 0x000fc4000ff3e0ff */
[C---:B------:R-:W-:Y:S02]  /*0fc0*/  ISETP.GE.OR P0, PT, R10.reuse, UR8, P6 ;  /* 0x000000080a007c0c */ /* 0x040fe4000b706670 */
[----:B------:R-:W-:Y:S02]  /*0fd0*/  ISETP.GE.OR P5, PT, R7, UR8, P6 ;  /* 0x0000000807007c0c */ /* 0x000fe4000b7a6670 */
[----:B------:R-:W-:Y:S02]  /*0fe0*/  LEA.HI.X.SX32 R9, R10, UR4, 0x1, P1 ;  /* 0x000000040a097c11 */ /* 0x000fe400088f0eff */
[----:B------:R-:W-:Y:S02]  /*0ff0*/  LEA R10, P1, R8, c[0x0][0x208], 0x2 ;  /* 0x00008200080a7a11 */ /* 0x000fe400078210ff */
[----:B------:R-:W-:Y:S02]  /*1000*/  ISETP.GE.OR P4, PT, R6, UR8, P6 ;  /* 0x0000000806007c0c */ /* 0x000fe4000b786670 */
[----:B------:R-:W-:-:S02]  /*1010*/  LEA.HI.X R11, R8, c[0x0][0x20c], R9, 0x2, P1 ;  /* 0x00008300080b7a11 */ /* 0x000fc400008f1409 */
[----:B------:R-:W-:Y:S01]  /*1020*/  ISETP.GE.OR P3, PT, R5, UR8, P6 ;  /* 0x0000000805007c0c */ /* 0x000fe2000b766670 */
[----:B------:R-:W-:Y:S01]  /*1030*/  @!P0 IMAD.MOV.U32 R15, RZ, RZ, -0x800000 ;  /* 0xff800000ff0f8424 */ /* 0x000fe200078e00ff */
[----:B------:R-:W-:Y:S01]  /*1040*/  ISETP.GE.OR P2, PT, R4, UR8, P6 ;  /* 0x0000000804007c0c */ /* 0x000fe2000b746670 */
[----:B------:R-:W-:Y:S01]  /*1050*/  @!P5 IMAD.MOV.U32 R17, RZ, RZ, -0x800000 ;  /* 0xff800000ff11d424 */ /* 0x000fe200078e00ff */
[----:B------:R-:W-:Y:S02]  /*1060*/  ISETP.GE.OR P1, PT, R3, UR8, P6 ;  /* 0x0000000803007c0c */ /* 0x000fe4000b726670 */
[----:B------:R1:W-:Y:S01]  /*1070*/  @!P0 STG.E [R10.64], R15 ;  /* 0x0000000f0a008986 */ /* 0x0003e2000c10190e */
[----:B------:R-:W-:Y:S02]  /*1080*/  ISETP.GE.OR P0, PT, R2, UR8, P6 ;  /* 0x0000000802007c0c */ /* 0x000fe4000b706670 */
[----:B------:R-:W-:Y:S01]  /*1090*/  ISETP.GE.OR P6, PT, R0, UR8, P6 ;  /* 0x0000000800007c0c */ /* 0x000fe2000b7c6670 */
[----:B-1234-:R-:W-:Y:S01]  /*10a0*/  @!P4 IMAD.MOV.U32 R13, RZ, RZ, -0x800000 ;  /* 0xff800000ff0dc424 */ /* 0x01efe200078e00ff */
[----:B------:R1:W-:Y:S02]  /*10b0*/  @!P5 STG.E [R10.64+0x20], R17 ;  /* 0x000020110a00d986 */ /* 0x0003e4000c10190e */
[----:B------:R-:W-:-:S02]  /*10c0*/  @!P3 IMAD.MOV.U32 R9, RZ, RZ, -0x800000 ;  /* 0xff800000ff09b424 */ /* 0x000fc400078e00ff */
[----:B------:R-:W-:Y:S01]  /*10d0*/  @!P2 IMAD.MOV.U32 R7, RZ, RZ, -0x800000 ;  /* 0xff800000ff07a424 */ /* 0x000fe200078e00ff */
[----:B------:R1:W-:Y:S01]  /*10e0*/  @!P4 STG.E [R10.64+0x40], R13 ;  /* 0x0000400d0a00c986 */ /* 0x0003e2000c10190e */
[----:B------:R-:W-:-:S03]  /*10f0*/  @!P1 IMAD.MOV.U32 R5, RZ, RZ, -0x800000 ;  /* 0xff800000ff059424 */ /* 0x000fc600078e00ff */
        /* <DEDUP_REMOVED lines=9> */
.L_x_4324:
[----:B------:R-:W-:Y:S02]  /*1190*/  ULDC.64 UR4, c[0x0][0x2b8] ;  /* 0x0000ae0000047ab9 */ /* 0x000fe40000000a00 */
        /* <DEDUP_REMOVED lines=13> */
[----:B------:R-:W-:-:S09]  /*1270*/  UPLOP3.LUT UP2, UPT, UPT, UPT, UPT, 0x40, 0x0 ;  /* 0x000000000000789c */ /* 0x000fd20003f4e870 */
[----:B------:R-:W-:Y:S02]  /*1280*/  @UP1 USHF.R.S32.HI UR19, URZ, 0x1f, UR11 ;  /* 0x0000001f3f131899 */ /* 0x000fe4000801140b */
[----:B------:R-:W-:Y:S02]  /*1290*/  @UP1 UIMAD.WIDE.U32 UR20, UR11, UR4, URZ ;  /* 0x000000040b1412a5 */ /* 0x000fe4000f8e003f */
[----:B------:R-:W-:-:S03]  /*12a0*/  @UP1 UIMAD UR19, UR19, UR4, URZ ;  /* 0x00000004131312a4 */ /* 0x000fc6000f8e023f */
[----:B------:R-:W-:Y:S02]  /*12b0*/  UMOV UR4, URZ ;  /* 0x0000003f00047c82 */ /* 0x000fe40008000000 */
[----:B------:R-:W-:Y:S02]  /*12c0*/  @UP1 UIMAD UR5, UR11, UR5, UR19 ;  /* 0x000000050b0512a4 */ /* 0x000fe4000f8e0213 */
[----:B------:R-:W-:Y:S02]  /*12d0*/  @UP1 ULEA UR4, UP0, UR20, UR6, 0x2 ;  /* 0x0000000614041291 */ /* 0x000fe4000f80103f */
[----:B------:R-:W-:Y:S02]  /*12e0*/  @UP1 UIADD3 UR5, UR21, UR5, URZ ;  /* 0x0000000515051290 */ /* 0x000fe4000fffe03f */
[----:B------:R-:W-:Y:S02]  /*12f0*/  UMOV UR6, UR11 ;  /* 0x0000000b00067c82 */ /* 0x000fe40008000000 */
[----:B------:R-:W-:Y:S01]  /*1300*/  @UP1 USHF.L.U64.HI UR20, UR20, 0x2, UR5 ;  /* 0x0000000214141899 */ /* 0x000fe20008010205 */
[----:B------:R-:W-:-:S02]  /*1310*/  MOV R202, UR4 ;  /* 0x0000000400ca7c02 */ /* 0x000fc40008000f00 */
[----:B------:R-:W-:Y:S02]  /*1320*/  UMOV UR5, URZ ;  /* 0x0000003f00057c82 */ /* 0x000fe40008000000 */
[----:B------:R-:W-:Y:S02]  /*1330*/  @UP1 UIADD3.X UR5, UR20, UR7, URZ, UP0, !UPT ;  /* 0x0000000714051290 */ /* 0x000fe400087fe43f */
[----:B------:R-:W-:-:S04]  /*1340*/  @UP1 UISETP.NE.U32.AND UP0, UPT, UR4, URZ, UPT ;  /* 0x0000003f0400128c */ /* 0x000fc8000bf05070 */
[----:B------:R-:W-:Y:S01]  /*1350*/  @UP1 UISETP.NE.AND.EX UP2, UPT, UR5, URZ, UPT, UP0 ;  /* 0x0000003f0500128c */ /* 0x000fe2000bf45300 */
[----:B------:R-:W-:Y:S01]  /*1360*/  IMAD.U32 R203, RZ, RZ, UR5 ;  /* 0x00000005ffcb7e24 */ /* 0x000fe2000f8e00ff */
[----:B--2---:R1:W2:Y:S09]  /*1370*/  @P0 R2UR UR6, R2 ;  /* 0x00000000020603c2 */ /* 0x0042b200000e0000 */
[----:B------:R-:W-:-:S13]  /*1380*/  PLOP3.LUT P0, PT, PT, PT, UP2, 0x40, 0x0 ;  /* 0x000000000000781c */ /* 0x000fda0003f0e828 */
[----:B-12---:R-:W-:Y:S05]  /*1390*/  @P0 BRA `(.L_x_4341) ;  /* 0x0000050000000947 */ /* 0x006fea0003800000 */
[----:B------:R-:W1:Y:S01]  /*13a0*/  I2F.RP R5, R4 ;  /* 0x0000000400057306 */ /* 0x000e620000209400 */
[----:B------:R-:W-:Y:S01]  /*13b0*/  LEA R7, R134, 0xffffffc0, 0x6 ;  /* 0xffffffc086077811 */ /* 0x000fe200078e30ff */
[----:B------:R-:W-:Y:S01]  /*13c0*/  IMAD.MOV.U32 R10, RZ, RZ, RZ ;  /* 0x000000ffff0a7224 */ /* 0x000fe200078e00ff */
[----:B------:R-:W-:Y:S02]  /*13d0*/  ULDC UR17, c[0x0][0x1c8] ;  /* 0x0000720000117ab9 */ /* 0x000fe40000000800 */
[----:B------:R-:W-:Y:S01]  /*13e0*/  IABS R0, R7 ;  /* 0x0000000700007213 */ /* 0x000fe20000000000 */
[----:B------:R-:W-:Y:S02]  /*13f0*/  ULDC.64 UR4, c[0x0][0x180] ;  /* 0x0000600000047ab9 */ /* 0x000fe40000000a00 */
        /* <DEDUP_REMOVED lines=22> */
[----:B------:R-:W-:Y:S01]  /*1560*/  IABS R5, c[0x0][0x1c8] ;  /* 0x0000720000057a13 */ /* 0x000fe20000000000 */
[----:B------:R-:W-:Y:S01]  /*1570*/  IMAD.U32 R0, RZ, RZ, UR16 ;  /* 0x00000010ff007e24 */ /* 0x000fe2000f8e00ff */
[----:B------:R-:W-:Y:S02]  /*1580*/  ULOP3.LUT UR17, UR16, UR17, URZ, 0x3c, !UPT ;  /* 0x0000001110117292 */ /* 0x000fe4000f8e3c3f */
[----:B------:R-:W1:Y:S02]  /*1590*/  I2F.RP R8, R5 ;  /* 0x0000000500087306 */ /* 0x000e640000209400 */
[----:B------:R-:W-:Y:S02]  /*15a0*/  IABS R0, R0 ;  /* 0x0000000000007213 */ /* 0x000fe40000000000 */
[----:B------:R-:W-:-:S04]  /*15b0*/  ISETP.LE.AND P0, PT, RZ, UR17, PT ;  /* 0x00000011ff007c0c */ /* 0x000fc8000bf03270 */
[----:B-1----:R-:W1:Y:S02]  /*15c0*/  MUFU.RCP R11, R8 ;  /* 0x00000008000b7308 */ /* 0x002e640000001000 */
[----:B-1----:R-:W-:-:S06]  /*15d0*/  IADD3 R11, R11, 0xffffffe, RZ ;  /* 0x0ffffffe0b0b7810 */ /* 0x002fcc0007ffe0ff */
[----:B------:R-:W1:Y:S02]  /*15e0*/  F2I.FTZ.U32.TRUNC.NTZ R11, R11 ;  /* 0x0000000b000b7305 */ /* 0x000e64000021f000 */
[----:B-1----:R-:W-:-:S05]  /*15f0*/  IADD3 R6, RZ, -R11, RZ ;  /* 0x8000000bff067210 */ /* 0x002fca0007ffe0ff */
        /* <DEDUP_REMOVED lines=11> */
[----:B------:R-:W-:-:S05]  /*16b0*/  IADD3 R6, -R9, RZ, RZ ;  /* 0x000000ff09067210 */ /* 0x000fca0007ffe1ff */
[----:B------:R-:W-:-:S05]  /*16c0*/  IMAD R7, R6, c[0x0][0x2d0], R7 ;  /* 0x0000b40006077a24 */ /* 0x000fca00078e0207 */
[----:B------:R-:W-:Y:S02]  /*16d0*/  SHF.R.S32.HI R19, RZ, 0x1f, R7 ;  /* 0x0000001fff137819 */ /* 0x000fe40000011407 */
[----:B------:R-:W-:-:S05]  /*16e0*/  @P2 IADD3 R0, R0, 0x1, RZ ;  /* 0x0000000100002810 */ /* 0x000fca0007ffe0ff */
[----:B------:R-:W-:Y:S01]  /*16f0*/  @!P0 IMAD.MOV R0, RZ, RZ, -R0 ;  /* 0x000000ffff008224 */ /* 0x000fe200078e0a00 */
[----:B------:R-:W-:-:S04]  /*1700*/  @!P1 LOP3.LUT R0, RZ, c[0x0][0x1c8], RZ, 0x33, !PT ;  /* 0x00007200ff009a12 */ /* 0x000fc800078e33ff */
[----:B------:R-:W-:-:S05]  /*1710*/  SHF.R.S32.HI R6, RZ, 0x1f, R0 ;  /* 0x0000001fff067819 */ /* 0x000fca0000011400 */
[----:B------:R-:W-:-:S04]  /*1720*/  IMAD R3, R6, c[0x0][0x1b0], RZ ;  /* 0x00006c0006037a24 */ /* 0x000fc800078e02ff */
[----:B------:R-:W-:Y:S01]  /*1730*/  IMAD R3, R0, c[0x0][0x1b4], R3 ;  /* 0x00006d0000037a24 */ /* 0x000fe200078e0203 */
[----:B--2---:R1:W2:Y:S02]  /*1740*/  R2UR UR7, R2 ;  /* 0x00000000020773c2 */ /* 0x0042a400000e0000 */
[----:B-1----:R-:W-:Y:S01]  /*1750*/  IMAD R2, R19, c[0x0][0x198], RZ ;  /* 0x0000660013027a24 */ /* 0x002fe200078e02ff */
[----:B--2---:R-:W-:Y:S02]  /*1760*/  USHF.R.S32.HI UR6, URZ, 0x1f, UR7 ;  /* 0x0000001f3f067899 */ /* 0x004fe40008011407 */
[----:B------:R-:W-:Y:S01]  /*1770*/  UIMAD.WIDE.U32 UR18, UR7, UR4, URZ ;  /* 0x00000004071272a5 */ /* 0x000fe2000f8e003f */
[----:B------:R-:W-:Y:S01]  /*1780*/  IMAD R2, R7, c[0x0][0x19c], R2 ;  /* 0x0000670007027a24 */ /* 0x000fe200078e0202 */
[----:B------:R-:W-:-:S04]  /*1790*/  UIMAD UR17, UR6, UR4, URZ ;  /* 0x00000004061172a4 */ /* 0x000fc8000f8e023f */
[----:B------:R-:W-:Y:S01]  /*17a0*/  UIMAD UR5, UR7, UR5, UR17 ;  /* 0x00000005070572a4 */ /* 0x000fe2000f8e0211 */
[----:B------:R-:W-:Y:S01]  /*17b0*/  MOV R9, UR19 ;  /* 0x0000001300097c02 */ /* 0x000fe20008000f00 */
[----:B------:R-:W-:Y:S02]  /*17c0*/  IMAD.U32 R8, RZ, RZ, UR18 ;  /* 0x00000012ff087e24 */ /* 0x000fe4000f8e00ff */
[----:B------:R-:W-:-:S06]  /*17d0*/  UIADD3 UR5, UR19, UR5, URZ ;  /* 0x0000000513057290 */ /* 0x000fcc000fffe03f */
[----:B------:R-:W-:Y:S01]  /*17e0*/  IMAD.U32 R9, RZ, RZ, UR5 ;  /* 0x00000005ff097e24 */ /* 0x000fe2000f8e00ff */
[----:B------:R-:W-:Y:S02]  /*17f0*/  ULDC.64 UR4, c[0x0][0x188] ;  /* 0x0000620000047ab9 */ /* 0x000fe40000000a00 */
[----:B------:R-:W-:Y:S01]  /*1800*/  UIMAD UR6, UR6, UR4, URZ ;  /* 0x00000004060672a4 */ /* 0x000fe2000f8e023f */
[----:B------:R-:W-:Y:S01]  /*1810*/  IMAD.WIDE.U32 R8, R7, c[0x0][0x198], R8 ;  /* 0x0000660007087a25 */ /* 0x000fe200078e0008 */
[----:B------:R-:W-:Y:S02]  /*1820*/  UIMAD.WIDE.U32 UR20, UR7, UR4, URZ ;  /* 0x00000004071472a5 */ /* 0x000fe4000f8e003f */
[----:B------:R-:W-:Y:S02]  /*1830*/  UIMAD UR5, UR7, UR5, UR6 ;  /* 0x00000005070572a4 */ /* 0x000fe4000f8e0206 */
[----:B------:R-:W-:Y:S02]  /*1840*/  IADD3 R9, R9, R2, RZ ;  /* 0x0000000209097210 */ /* 0x000fe40007ffe0ff */
[----:B------:R-:W-:-:S03]  /*1850*/  UIADD3 UR18, UR21, UR5, URZ ;  /* 0x0000000515127290 */ /* 0x000fc6000fffe03f */
[----:B------:R-:W-:Y:S01]  /*1860*/  IMAD.WIDE.U32 R22, R0, c[0x0][0x1b0], R8 ;  /* 0x00006c0000167a25 */ /* 0x000fe200078e0008 */
[----:B------:R-:W-:-:S03]  /*1870*/  MOV R8, R0 ;  /* 0x0000000000087202 */ /* 0x000fc60000000f00 */
[----:B------:R-:W-:Y:S01]  /*1880*/  IMAD.IADD R5, R23, 0x1, R3 ;  /* 0x0000000117057824 */ /* 0x000fe200078e0203 */
[----:B------:R-:W-:Y:S05]  /*1890*/  BRA `(.L_x_4342) ;  /* 0x000004b000007947 */ /* 0x000fea0003800000 */
.L_x_4341:
[----:B------:R-:W-:Y:S02]  /*18a0*/  UISETP.NE.AND UP0, UPT, UR18, -0x1, UPT ;  /* 0xffffffff1200788c */ /* 0x000fe4000bf05270 */
        /* <DEDUP_REMOVED lines=18> */
.L_x_4343:
[----:B------:R-:W-:Y:S01]  /*19d0*/  IABS R3, c[0x0][0x1c8] ;  /* 0x0000720000037a13 */ /* 0x000fe20000000000 */
[----:B------:R-:W-:Y:S01]  /*19e0*/  IMAD.U32 R0, RZ, RZ, UR16 ;  /* 0x00000010ff007e24 */ /* 0x000fe2000f8e00ff */
[----:B------:R-:W-:Y:S02]  /*19f0*/  ULDC UR4, c[0x0][0x1c8] ;  /* 0x0000720000047ab9 */ /* 0x000fe40000000800 */
[----:B------:R-:W1:Y:S01]  /*1a00*/  I2F.RP R5, R3 ;  /* 0x0000000300057306 */ /* 0x000e620000209400 */
[----:B------:R-:W-:Y:S01]  /*1a10*/  ULOP3.LUT UR4, UR16, UR4, URZ, 0x3c, !UPT ;  /* 0x0000000410047292 */ /* 0x000fe2000f8e3c3f */
[----:B------:R-:W-:Y:S01]  /*1a20*/  IABS R0, R0 ;  /* 0x0000000000007213 */ /* 0x000fe20000000000 */
[----:B------:R-:W-:-:S04]  /*1a30*/  @UP0 UIADD3 UR18, UR17, UR18, URZ ;  /* 0x0000001211120290 */ /* 0x000fc8000fffe03f */
[----:B------:R-:W-:Y:S01]  /*1a40*/  ISETP.LE.AND P2, PT, RZ, UR4, PT ;  /* 0x00000004ff007c0c */ /* 0x000fe2000bf43270 */
[----:B-1----:R-:W1:Y:S02]  /*1a50*/  MUFU.RCP R6, R5 ;  /* 0x0000000500067308 */ /* 0x002e640000001000 */
[----:B-1----:R-:W-:-:S06]  /*1a60*/  IADD3 R6, R6, 0xffffffe, RZ ;  /* 0x0ffffffe06067810 */ /* 0x002fcc0007ffe0ff */
[----:B------:R-:W1:Y:S02]  /*1a70*/  F2I.FTZ.U32.TRUNC.NTZ R7, R6 ;  /* 0x0000000600077305 */ /* 0x000e64000021f000 */
[----:B-1----:R-:W-:Y:S01]  /*1a80*/  IMAD.MOV R2, RZ, RZ, -R7 ;  /* 0x000000ffff027224 */ /* 0x002fe200078e0a07 */
[----:B------:R-:W-:-:S03]  /*1a90*/  MOV R6, RZ ;  /* 0x000000ff00067202 */ /* 0x000fc60000000f00 */
[----:B------:R-:W-:-:S04]  /*1aa0*/  IMAD R2, R2, R3, RZ ;  /* 0x0000000302027224 */ /* 0x000fc800078e02ff */
[----:B------:R-:W-:-:S04]  /*1ab0*/  IMAD.HI.U32 R7, R7, R2, R6 ;  /* 0x0000000207077227 */ /* 0x000fc800078e0006 */
[----:B------:R-:W-:-:S04]  /*1ac0*/  IMAD.MOV.U32 R2, RZ, RZ, R0 ;  /* 0x000000ffff027224 */ /* 0x000fc800078e0000 */
[----:B------:R-:W-:Y:S01]  /*1ad0*/  IMAD.HI.U32 R8, R7, R2, RZ ;  /* 0x0000000207087227 */ /* 0x000fe200078e00ff */
[----:B------:R-:W-:-:S04]  /*1ae0*/  LEA R7, R134, 0xffffffc0, 0x6 ;  /* 0xffffffc086077811 */ /* 0x000fc800078e30ff */
[----:B------:R-:W-:Y:S02]  /*1af0*/  IADD3 R0, -R8, RZ, RZ ;  /* 0x000000ff08007210 */ /* 0x000fe40007ffe1ff */
[----:B------:R-:W-:-:S03]  /*1b00*/  SHF.R.S32.HI R19, RZ, 0x1f, R7 ;  /* 0x0000001fff137819 */ /* 0x000fc60000011407 */
[----:B------:R-:W-:Y:S01]  /*1b10*/  IMAD R0, R3, R0, R2 ;  /* 0x0000000003007224 */ /* 0x000fe200078e0202 */
[----:B------:R-:W-:-:S04]  /*1b20*/  MOV R2, UR20 ;  /* 0x0000001400027c02 */ /* 0x000fc80008000f00 */
[----:B------:R-:W-:-:S13]  /*1b30*/  ISETP.GT.U32.AND P1, PT, R3, R0, PT ;  /* 0x000000000300720c */ /* 0x000fda0003f24070 */
[----:B------:R-:W-:Y:S01]  /*1b40*/  @!P1 IMAD.IADD R0, R0, 0x1, -R3 ;  /* 0x0000000100009824 */ /* 0x000fe200078e0a03 */
[----:B------:R-:W-:Y:S02]  /*1b50*/  @!P1 IADD3 R8, R8, 0x1, RZ ;  /* 0x0000000108089810 */ /* 0x000fe40007ffe0ff */
[----:B------:R-:W-:Y:S02]  /*1b60*/  ISETP.NE.AND P1, PT, RZ, c[0x0][0x1c8], PT ;  /* 0x00007200ff007a0c */ /* 0x000fe40003f25270 */
[----:B------:R-:W-:Y:S01]  /*1b70*/  ISETP.GE.U32.AND P3, PT, R0, R3, PT ;  /* 0x000000030000720c */ /* 0x000fe20003f66070 */
[----:B------:R-:W-:Y:S01]  /*1b80*/  IMAD.U32 R3, RZ, RZ, UR5 ;  /* 0x00000005ff037e24 */ /* 0x000fe2000f8e00ff */
[----:B------:R-:W-:Y:S01]  /*1b90*/  ULDC.64 UR4, c[0x0][0x1a0] ;  /* 0x0000680000047ab9 */ /* 0x000fe20000000a00 */
[----:B------:R-:W-:Y:S01]  /*1ba0*/  IMAD R0, R19, c[0x0][0x198], RZ ;  /* 0x0000660013007a24 */ /* 0x000fe200078e02ff */
[----:B------:R-:W-:Y:S01]  /*1bb0*/  @UP0 UIMAD.WIDE.U32 UR20, UR18, UR4, URZ ;  /* 0x00000004121402a5 */ /* 0x000fe2000f8e003f */
[----:B------:R-:W-:-:S03]  /*1bc0*/  IMAD.WIDE.U32 R2, R7, c[0x0][0x198], R2 ;  /* 0x0000660007027a25 */ /* 0x000fc600078e0002 */
[----:B------:R-:W-:Y:S01]  /*1bd0*/  @UP0 UIMAD UR18, UR18, UR5, UR21 ;  /* 0x00000005121202a4 */ /* 0x000fe2000f8e0215 */
[----:B------:R-:W-:-:S04]  /*1be0*/  IMAD R0, R7, c[0x0][0x19c], R0 ;  /* 0x0000670007007a24 */ /* 0x000fc800078e0200 */
[----:B------:R-:W-:Y:S01]  /*1bf0*/  @P3 IADD3 R8, R8, 0x1, RZ ;  /* 0x0000000108083810 */ /* 0x000fe20007ffe0ff */
[----:B------:R-:W-:-:S03]  /*1c00*/  IMAD.IADD R3, R3, 0x1, R0 ;  /* 0x0000000103037824 */ /* 0x000fc600078e0200 */
[----:B------:R-:W-:Y:S02]  /*1c10*/  @!P2 IADD3 R8, -R8, RZ, RZ ;  /* 0x000000ff0808a210 */ /* 0x000fe40007ffe1ff */
        /* <DEDUP_REMOVED lines=19> */
.L_x_4342:
[----:B------:R-:W-:Y:S01]  /*1d50*/  SHF.R.S32.HI R14, RZ, 0x1f, R83 ;  /* 0x0000001fff0e7819 */ /* 0x000fe20000011453 */
[----:B------:R-:W-:Y:S01]  /*1d60*/  UISETP.NE.AND UP0, UPT, UR13, -0x1, UPT ;  /* 0xffffffff0d00788c */ /* 0x000fe2000bf05270 */
[----:B------:R-:W1:Y:S01]  /*1d70*/  S2R R25, SR_CTAID.X ;  /* 0x0000000000197919 */ /* 0x000e620000002500 */
[----:B------:R-:W-:Y:S01]  /*1d80*/  ULDC.64 UR6, c[0x0][0x190] ;  /* 0x0000640000067ab9 */ /* 0x000fe20000000a00 */
[CC--:B------:R-:W-:Y:S01]  /*1d90*/  LEA.HI R0, R14.reuse, R83.reuse, RZ, 0x4 ;  /* 0x000000530e007211 */ /* 0x0c0fe200078f20ff */
[----:B------:R-:W-:Y:S01]  /*1da0*/  ULDC.64 UR4, c[0x0][0x178] ;  /* 0x00005e0000047ab9 */ /* 0x000fe20000000a00 */
[----:B------:R-:W-:Y:S01]  /*1db0*/  LEA.HI R20, R14, R83, RZ, 0x3 ;  /* 0x000000530e147211 */ /* 0x000fe200078f18ff */
[----:B------:R-:W-:Y:S01]  /*1dc0*/  USHF.R.S32.HI UR21, URZ, 0x1f, UR16 ;  /* 0x0000001f3f157899 */ /* 0x000fe20008011410 */
[----:B------:R-:W-:Y:S01]  /*1dd0*/  SHF.R.S32.HI R197, RZ, 0x4, R0 ;  /* 0x00000004ffc57819 */ /* 0x000fe20000011400 */
[----:B------:R-:W-:Y:S01]  /*1de0*/  BSSY B0, `(.L_x_4344) ;  /* 0x0000072000007945 */ /* 0x000fe20003800000 */
[----:B------:R-:W-:-:S02]  /*1df0*/  LOP3.LUT R2, R20, 0xfffffff8, RZ, 0xc0, !PT ;  /* 0xfffffff814027812 */ /* 0x000fc400078ec0ff */
[C---:B------:R-:W-:Y:S01]  /*1e00*/  LEA.HI R10, R0.reuse, R197, RZ, 0x1 ;  /* 0x000000c5000a7211 */ /* 0x040fe200078f08ff */
[----:B------:R-:W-:Y:S01]  /*1e10*/  @UP0 UIMAD.WIDE.U32 UR24, UR13, UR6, URZ ;  /* 0x000000060d1802a5 */ /* 0x000fe2000f8e003f */
[----:B------:R-:W-:Y:S01]  /*1e20*/  LOP3.LUT R0, R0, 0xfffffff0, RZ, 0xc0, !PT ;  /* 0xfffffff000007812 */ /* 0x000fe200078ec0ff */
[C---:B------:R-:W-:Y:S01]  /*1e30*/  IMAD.IADD R2, R83.reuse, 0x1, -R2 ;  /* 0x0000000153027824 */ /* 0x040fe200078e0a02 */
[----:B------:R-:W-:Y:S01]  /*1e40*/  SHF.R.S32.HI R20, RZ, 0x3, R20 ;  /* 0x00000003ff147819 */ /* 0x000fe20000011414 */
[----:B------:R-:W-:Y:S01]  /*1e50*/  @!UP0 USHF.R.S32.HI UR6, URZ, 0x1f, UR11 ;  /* 0x0000001f3f068899 */ /* 0x000fe2000801140b */
[----:B------:R-:W-:Y:S01]  /*1e60*/  LOP3.LUT R10, R10, 0xfffffffe, RZ, 0xc0, !PT ;  /* 0xfffffffe0a0a7812 */ /* 0x000fe200078ec0ff */
[----:B------:R-:W-:Y:S01]  /*1e70*/  IMAD.IADD R0, R83, 0x1, -R0 ;  /* 0x0000000153007824 */ /* 0x000fe200078e0a00 */
[----:B------:R-:W-:Y:S01]  /*1e80*/  @!UP0 UIMAD.WIDE.U32 UR22, UR11, UR4, URZ ;  /* 0x000000040b1682a5 */ /* 0x000fe2000f8e003f */
[----:B------:R-:W-:Y:S01]  /*1e90*/  IMAD.SHL.U32 R200, R20, 0x40, RZ ;  /* 0x0000004014c87824 */ /* 0x000fe200078e00ff */
[----:B------:R-:W-:Y:S01]  /*1ea0*/  @!UP0 UIMAD UR6, UR6, UR4, URZ ;  /* 0x00000004060682a4 */ /* 0x000fe2000f8e023f */
[----:B------:R-:W-:Y:S01]  /*1eb0*/  IMAD.SHL.U32 R201, R2, 0x8, RZ ;  /* 0x0000000802c97824 */ /* 0x000fe200078e00ff */
[----:B------:R-:W-:Y:S01]  /*1ec0*/  SHF.R.S32.HI R3, RZ, 0x1f, R0 ;  /* 0x0000001fff037819 */ /* 0x000fe20000011400 */
[----:B------:R-:W-:Y:S01]  /*1ed0*/  IMAD.IADD R197, R197, 0x1, -R10 ;  /* 0x00000001c5c57824 */ /* 0x000fe200078e0a0a */
[----:B------:R-:W-:Y:S01]  /*1ee0*/  LOP3.LUT R200, R200, 0x1c0, RZ, 0xc0, !PT ;  /* 0x000001c0c8c87812 */ /* 0x000fe200078ec0ff */
[----:B------:R-:W-:Y:S01]  /*1ef0*/  @!UP0 UMOV UR24, UR22 ;  /* 0x0000001600188c82 */ /* 0x000fe20008000000 */
[----:B------:R-:W-:Y:S01]  /*1f00*/  LEA.HI R3, R3, R0, RZ, 0x3 ;  /* 0x0000000003037211 */ /* 0x000fe200078f18ff */
[----:B------:R-:W-:Y:S01]  /*1f10*/  @!UP0 UIMAD UR5, UR11, UR5, UR6 ;  /* 0x000000050b0582a4 */ /* 0x000fe2000f8e0206 */
[----:B------:R-:W-:Y:S01]  /*1f20*/  LOP3.LUT R9, R200, 0x38, R201, 0xf8, !PT ;  /* 0x00000038c8097812 */ /* 0x000fe200078ef8c9 */
[----:B------:R-:W-:Y:S01]  /*1f30*/  @UP0 UIMAD UR7, UR13, UR7, UR25 ;  /* 0x000000070d0702a4 */ /* 0x000fe2000f8e0219 */
[----:B------:R-:W-:Y:S01]  /*1f40*/  SHF.R.U32.HI R200, RZ, 0x3, R200 ;  /* 0x00000003ffc87819 */ /* 0x000fe200000116c8 */
[----:B------:R-:W-:Y:S01]  /*1f50*/  @!UP0 UIADD3 UR7, UR23, UR5, URZ ;  /* 0x0000000517078290 */ /* 0x000fe2000fffe03f */
[----:B------:R-:W-:Y:S01]  /*1f60*/  LOP3.LUT R11, R3, 0xfffffff8, RZ, 0xc0, !PT ;  /* 0xfffffff8030b7812 */ /* 0x000fe200078ec0ff */
[----:B------:R-:W-:Y:S01]  /*1f70*/  UIADD3 UR13, -UR8, UR10, URZ ;  /* 0x0000000a080d7290 */ /* 0x000fe2000fffe13f */
[----:B------:R-:W-:Y:S01]  /*1f80*/  SHF.R.S32.HI R21, RZ, 0x1f, R20 ;  /* 0x0000001fff157819 */ /* 0x000fe20000011414 */
[----:B------:R-:W-:Y:S01]  /*1f90*/  ULDC.64 UR4, c[0x0][0x1a8] ;  /* 0x00006a0000047ab9 */ /* 0x000fe20000000a00 */
[----:B------:R-:W-:Y:S01]  /*1fa0*/  LOP3.LUT R200, R9, R200, RZ, 0x3c, !PT ;  /* 0x000000c809c87212 */ /* 0x000fe200078e3cff */
[----:B------:R-:W-:Y:S01]  /*1fb0*/  IMAD.IADD R0, R0, 0x1, -R11 ;  /* 0x0000000100007824 */ /* 0x000fe200078e0a0b */
[----:B------:R-:W-:Y:S01]  /*1fc0*/  IADD3 R16, P2, R20, R7, RZ ;  /* 0x0000000714107210 */ /* 0x000fe20007f5e0ff */
[----:B------:R-:W-:Y:S01]  /*1fd0*/  UIMAD UR4, UR21, UR4, URZ ;  /* 0x00000004150472a4 */ /* 0x000fe2000f8e023f */
[-C--:B------:R-:W-:Y:S01]  /*1fe0*/  LEA.HI R9, R14, R83.reuse, RZ, 0x6 ;  /* 0x000000530e097211 */ /* 0x080fe200078f30ff */
[C---:B------:R-:W-:Y:S01]  /*1ff0*/  IMAD R133, R21.reuse, c[0x0][0x198], RZ ;  /* 0x0000660015857a24 */ /* 0x040fe200078e02ff */
[----:B------:R-:W-:Y:S01]  /*2000*/  SHF.R.S32.HI R10, RZ, 0x1f, R201 ;  /* 0x0000001fff0a7819 */ /* 0x000fe200000114c9 */
[----:B------:R-:W-:Y:S01]  /*2010*/  IMAD.X R19, R21, 0x1, R19, P2 ;  /* 0x0000000115137824 */ /* 0x000fe200010e0613 */
[----:B------:R-:W-:Y:S01]  /*2020*/  IADD3 R26, P1, R201, UR20, RZ ;  /* 0x00000014c91a7c10 */ /* 0x000fe2000ff3e0ff */
[----:B------:R-:W-:Y:S01]  /*2030*/  IMAD.SHL.U32 R11, R9, 0x8, RZ ;  /* 0x00000008090b7824 */ /* 0x000fe200078e00ff */
[C---:B------:R-:W-:Y:S01]  /*2040*/  IADD3 R22, P3, R201.reuse, R22, RZ ;  /* 0x00000016c9167210 */ /* 0x040fe20007f7e0ff */
[----:B------:R-:W-:Y:S01]  /*2050*/  IMAD R9, R6, c[0x0][0x1b8], RZ ;  /* 0x00006e0006097a24 */ /* 0x000fe200078e02ff */
[----:B------:R-:W-:Y:S01]  /*2060*/  IADD3 R12, P0, R201, UR24, RZ ;  /* 0x00000018c90c7c10 */ /* 0x000fe2000ff1e0ff */
[----:B------:R-:W-:Y:S01]  /*2070*/  IMAD R19, R19, c[0x0][0x1a0], RZ ;  /* 0x0000680013137a24 */ /* 0x000fe200078e02ff */
[C---:B------:R-:W-:Y:S01]  /*2080*/  IADD3.X R27, R10.reuse, UR18, RZ, P1, !PT ;  /* 0x000000120a1b7c10 */ /* 0x040fe20008ffe4ff */
[----:B------:R-:W-:Y:S01]  /*2090*/  IMAD.X R23, R10, 0x1, R5, P3 ;  /* 0x000000010a177824 */ /* 0x000fe200018e0605 */
[C---:B------:R-:W-:Y:S01]  /*20a0*/  R2P PR, R0.reuse, 0x6 ;  /* 0x0000000600007804 */ /* 0x040fe20000000000 */
[----:B------:R-:W-:Y:S01]  /*20b0*/  IMAD.SHL.U32 R0, R0, 0x40, RZ ;  /* 0x0000004000007824 */ /* 0x000fe200078e00ff */
[----:B------:R-:W-:Y:S01]  /*20c0*/  IADD3.X R13, R10, UR7, RZ, P0, !PT ;  /* 0x000000070a0d7c10 */ /* 0x000fe200087fe4ff */
[----:B------:R-:W-:Y:S01]  /*20d0*/  IMAD R6, R8, c[0x0][0x1bc], R9 ;  /* 0x00006f0008067a24 */ /* 0x000fe200078e0209 */
[----:B------:R-:W-:Y:S01]  /*20e0*/  ISETP.GE.AND P0, PT, R20, UR13, PT ;  /* 0x0000000d14007c0c */ /* 0x000fe2000bf06270 */
[----:B------:R-:W-:Y:S01]  /*20f0*/  IMAD.SHL.U32 R5, R197, 0x8, RZ ;  /* 0x00000008c5057824 */ /* 0x000fe200078e00ff */
[----:B------:R-:W-:Y:S01]  /*2100*/  LOP3.LUT R0, R0, 0x1c0, RZ, 0xc0, !PT ;  /* 0x000001c000007812 */ /* 0x000fe200078ec0ff */
[----:B------:R-:W-:Y:S01]  /*2110*/  IMAD.WIDE.U32 R8, R8, c[0x0][0x1b8], R26 ;  /* 0x00006e0008087a25 */ /* 0x000fe200078e001a */
[----:B------:R-:W-:Y:S01]  /*2120*/  LOP3.LUT R200, R200, 0xfffffe00, R11, 0xf8, !PT ;  /* 0xfffffe00c8c87812 */ /* 0x000fe200078ef80b */
[----:B------:R-:W-:Y:S01]  /*2130*/  UIMAD UR5, UR16, UR5, UR4 ;  /* 0x00000005100572a4 */ /* 0x000fe2000f8e0204 */
[----:B------:R-:W-:Y:S01]  /*2140*/  LOP3.LUT R5, R0, 0x8, R5, 0xf8, !PT ;  /* 0x0000000800057812 */ /* 0x000fe200078ef805 */
[----:B------:R-:W-:Y:S01]  /*2150*/  IMAD.U32 R10, RZ, RZ, UR16 ;  /* 0x00000010ff0a7e24 */ /* 0x000fe2000f8e00ff */
[----:B------:R-:W-:Y:S01]  /*2160*/  SHF.R.U32.HI R0, RZ, 0x3, R0 ;  /* 0x00000003ff007819 */ /* 0x000fe20000011600 */
[----:B------:R-:W-:Y:S01]  /*2170*/  IMAD.IADD R7, R9, 0x1, R6 ;  /* 0x0000000109077824 */ /* 0x000fe200078e0206 */
[----:B------:R-:W-:Y:S01]  /*2180*/  ULDC.64 UR18, c[0x0][0x1a0] ;  /* 0x0000680000127ab9 */ /* 0x000fe20000000a00 */
[----:B------:R-:W-:Y:S01]  /*2190*/  IMAD.MOV.U32 R6, RZ, RZ, R8 ;  /* 0x000000ffff067224 */ /* 0x000fe200078e0008 */
[----:B------:R-:W-:Y:S01]  /*21a0*/  LOP3.LUT R0, R5, R0, RZ, 0x3c, !PT ;  /* 0x0000000005007212 */ /* 0x000fe200078e3cff */
[----:B------:R-:W-:Y:S01]  /*21b0*/  IMAD.WIDE.U32 R10, R10, c[0x0][0x1a8], R12 ;  /* 0x00006a000a0a7a25 */ /* 0x000fe200078e000c */
[----:B------:R-:W-:Y:S01]  /*21c0*/  LEA.HI R14, R14, R83, RZ, 0x5 ;  /* 0x000000530e0e7211 */ /* 0x000fe200078f28ff */
[----:B------:R-:W-:Y:S01]  /*21d0*/  USHF.L.U64.HI UR19, UR18, UR12, UR19 ;  /* 0x0000000c12137299 */ /* 0x000fe20008010213 */
[----:B------:R-:W-:Y:S01]  /*21e0*/  IADD3 R80, R201, 0x40, RZ ;  /* 0x00000040c9507810 */ /* 0x000fe20007ffe0ff */
[C---:B------:R-:W-:Y:S01]  /*21f0*/  IMAD R19, R16.reuse, c[0x0][0x1a4], R19 ;  /* 0x0000690010137a24 */ /* 0x040fe200078e0213 */
[----:B------:R-:W-:Y:S01]  /*2200*/  USHF.L.U32 UR17, UR18, 0x4, URZ ;  /* 0x0000000412117899 */ /* 0x000fe2000800063f */
[----:B------:R-:W-:Y:S01]  /*2210*/  IMAD.WIDE.U32 R16, R16, c[0x0][0x1a0], R6 ;  /* 0x0000680010107a25 */ /* 0x000fe200078e0006 */
[----:B------:R-:W-:-:S02]  /*2220*/  SHF.R.S32.HI R85, RZ, 0x5, R14 ;  /* 0x00000005ff557819 */ /* 0x000fc4000001140e */
[----:B------:R-:W-:Y:S01]  /*2230*/  IADD3 R6, R201, 0x80, RZ ;  /* 0x00000080c9067810 */ /* 0x000fe20007ffe0ff */
[----:B------:R-:W-:Y:S02]  /*2240*/  IMAD.SHL.U32 R3, R3, 0x40, RZ ;  /* 0x0000004003037824 */ /* 0x000fe400078e00ff */
[----:B------:R-:W-:Y:S02]  /*2250*/  IMAD.MOV.U32 R7, RZ, RZ, 0x10 ;  /* 0x00000010ff077424 */ /* 0x000fe400078e00ff */
[----:B------:R-:W-:Y:S01]  /*2260*/  IMAD.MOV.U32 R5, RZ, RZ, 0x20 ;  /* 0x00000020ff057424 */ /* 0x000fe200078e00ff */
[----:B------:R-:W-:Y:S01]  /*2270*/  LOP3.LUT R0, R0, 0xfffffe00, R3, 0xf8, !PT ;  /* 0xfffffe0000007812 */ /* 0x000fe200078ef803 */
[C---:B------:R-:W-:Y:S01]  /*2280*/  IMAD R133, R20.reuse, c[0x0][0x19c], R133 ;  /* 0x0000670014857a24 */ /* 0x040fe200078e0285 */
[----:B------:R-:W-:Y:S01]  /*2290*/  SEL R7, R7, 0xfffffff0, !P1 ;  /* 0xfffffff007077807 */ /* 0x000fe20004800000 */
[----:B------:R-:W-:Y:S01]  /*22a0*/  IMAD.WIDE.U32 R144, R20, c[0x0][0x198], R22 ;  /* 0x0000660014907a25 */ /* 0x000fe200078e0016 */
[----:B------:R-:W-:-:S02]  /*22b0*/  IADD3 R23, R11, UR5, RZ ;  /* 0x000000050b177c10 */ /* 0x000fc4000fffe0ff */
[----:B------:R-:W-:Y:S01]  /*22c0*/  SEL R5, R5, 0xffffffe0, !P2 ;  /* 0xffffffe005057807 */ /* 0x000fe20005000000 */
[----:B-1----:R-:W-:-:S04]  /*22d0*/  IMAD.WIDE R24, R25, 0x40, R20 ;  /* 0x0000004019187825 */ /* 0x002fc800078e0214 */
[----:B------:R-:W-:Y:S02]  /*22e0*/  IMAD.IADD R133, R145, 0x1, R133 ;  /* 0x0000000191857824 */ /* 0x000fe400078e0285 */
        /* <DEDUP_REMOVED lines=33> */
.L_x_4345:
[----:B------:R-:W-:Y:S05]  /*2500*/  BSYNC B0 ;  /* 0x0000000000007941 */ /* 0x000fea0003800000 */
.L_x_4344:
        /* <DEDUP_REMOVED lines=37> */
.L_x_4347:
[----:B------:R-:W-:Y:S05]  /*2760*/  BSYNC B0 ;  /* 0x0000000000007941 */ /* 0x000fea0003800000 */
.L_x_4346:
        /* <DEDUP_REMOVED lines=37> */
.L_x_4349:
[----:B------:R-:W-:Y:S05]  /*29c0*/  BSYNC B0 ;  /* 0x0000000000007941 */ /* 0x000fea0003800000 */
.L_x_4348:
        /* <DEDUP_REMOVED lines=36> */
.L_x_4351:
[----:B------:R-:W-:Y:S05]  /*2c10*/  BSYNC B0 ;  /* 0x0000000000007941 */ /* 0x000fea0003800000 */
.L_x_4350:
[----:B------:R-:W-:Y:S01]  /*2c20*/  IADD3 R82, R134, -0x1, RZ ;  /* 0xffffffff86527810 */ /* 0x000fe20007ffe0ff */
[----:B------:R-:W-:Y:S04]  /*2c30*/  BSSY B0, `(.L_x_4352) ;  /* 0x000001e000007945 */ /* 0x000fe80003800000 */
[----:B------:R-:W-:-:S05]  /*2c40*/  IMAD.SHL.U32 R3, R82, 0x40, RZ ;  /* 0x0000004052037824 */ /* 0x000fca00078e00ff */
[----:B------:R-:W-:-:S04]  /*2c50*/  IADD3 R12, -R3, UR9, RZ ;  /* 0x00000009030c7c10 */ /* 0x000fc8000fffe1ff */
        /* <DEDUP_REMOVED lines=27> */
.L_x_4353:
[----:B------:R-:W-:Y:S05]  /*2e10*/  BSYNC B0 ;  /* 0x0000000000007941 */ /* 0x000fea0003800000 */
.L_x_4352:
[----:B------:R-:W-:Y:S01]  /*2e20*/  ISETP.GE.AND P0, PT, R9, R12, PT ;  /* 0x0000000c0900720c */ /* 0x000fe20003f06270 */
[----:B------:R-:W-:Y:S01]  /*2e30*/  ULDC.64 UR6, c[0x0][0x198] ;  /* 0x0000660000067ab9 */ /* 0x000fe20000000a00 */
[----:B------:R-:W-:Y:S01]  /*2e40*/  BSSY B0, `(.L_x_4354) ;  /* 0x000001f000007945 */ /* 0x000fe20003800000 */
[----:B------:R-:W-:Y:S02]  /*2e50*/  USHF.L.U64.HI UR7, UR6, UR12, UR7 ;  /* 0x0000000c06077299 */ /* 0x000fe40008010207 */
[----:B------:R-:W-:-:S08]  /*2e60*/  USHF.L.U32 UR12, UR6, 0x4, URZ ;  /* 0x00000004060c7899 */ /* 0x000fd0000800063f */
[----:B------:R-:W-:Y:S05]  /*2e70*/  @P0 BRA `(.L_x_4355) ;  /* 0x000001b000000947 */ /* 0x000fea0003800000 */
[----:B------:R-:W-:Y:S02]  /*2e80*/  ISETP.GE.AND P3, PT, R201, c[0x0][0x220], PT ;  /* 0x00008800c9007a0c */ /* 0x000fe40003f66270 */
[----:B------:R-:W-:Y:S02]  /*2e90*/  ISETP.GE.AND P2, PT, R80, c[0x0][0x220], PT ;  /* 0x0000880050007a0c */ /* 0x000fe40003f46270 */
[----:B-1----:R-:W-:Y:S02]  /*2ea0*/  IADD3 R11, P1, R144, UR12, RZ ;  /* 0x0000000c900b7c10 */ /* 0x002fe4000ff3e0ff */
        /* <DEDUP_REMOVED lines=24> */
.L_x_4355:
[----:B------:R-:W-:Y:S05]  /*3030*/  BSYNC B0 ;  /* 0x0000000000007941 */ /* 0x000fea0003800000 */
.L_x_4354:
[----:B------:R-:W-:Y:S01]  /*3040*/  ISETP.GE.AND P0, PT, R15, R12, PT ;  /* 0x0000000c0f00720c */ /* 0x000fe20003f06270 */
        /* <DEDUP_REMOVED lines=31> */
.L_x_4357:
[----:B------:R-:W-:Y:S05]  /*3240*/  BSYNC B0 ;  /* 0x0000000000007941 */ /* 0x000fea0003800000 */
.L_x_4356:
[----:B------:R-:W-:Y:S01]  /*3250*/  ISETP.GE.AND P0, PT, R13, R12, PT ;  /* 0x0000000c0d00720c */ /* 0x000fe20003f06270 */
[----:B------:R-:W-:-:S12]  /*3260*/  BSSY B0, `(.L_x_4358) ;  /* 0x0000020000007945 */ /* 0x000fd80003800000 */
[----:B------:R-:W-:Y:S05]  /*3270*/  @P0 BRA `(.L_x_4359) ;  /* 0x000001e000000947 */ /* 0x000fea0003800000 */
[----:B------:R-:W-:Y:S01]  /*3280*/  ISETP.GE.AND P4, PT, R201, c[0x0][0x220], PT ;  /* 0x00008800c9007a0c */ /* 0x000fe20003f86270 */
[----:B------:R-:W-:Y:S01]  /*3290*/  IMAD.MOV.U32 R8, RZ, RZ, c[0x0][0x198] ;  /* 0x00006600ff087624 */ /* 0x000fe200078e00ff */
[----:B------:R-:W-:Y:S01]  /*32a0*/  ISETP.GE.AND P3, PT, R80, c[0x0][0x220], PT ;  /* 0x0000880050007a0c */ /* 0x000fe20003f66270 */
[----:B------:R-:W-:Y:S01]  /*32b0*/  IMAD.MOV.U32 R132, RZ, RZ, R144 ;  /* 0x000000ffff847224 */ /* 0x000fe200078e0090 */
[----:B------:R-:W-:Y:S01]  /*32c0*/  ISETP.GE.AND P1, PT, R6, c[0x0][0x220], PT ;  /* 0x0000880006007a0c */ /* 0x000fe20003f26270 */
[----:B------:R-:W-:Y:S02]  /*32d0*/  ULDC UR4, c[0x0][0x19c] ;  /* 0x0000670000047ab9 */ /* 0x000fe40000000800 */
[----:B------:R-:W-:Y:S01]  /*32e0*/  UIMAD UR4, UR4, 0x30, URZ ;  /* 0x00000030040478a4 */ /* 0x000fe2000f8e023f */
[----:B-1----:R-:W-:-:S05]  /*32f0*/  IMAD.WIDE.U32 R24, R8, 0x30, R132 ;  /* 0x0000003008187825 */ /* 0x002fca00078e0084 */
[----:B------:R-:W-:Y:S01]  /*3300*/  IADD3 R8, R25, UR4, RZ ;  /* 0x0000000419087c10 */ /* 0x000fe2000fffe0ff */
[----:B------:R1:W-:Y:S01]  /*3310*/  @P4 STS.128 [R200+0x7800], RZ ;  /* 0x007800ffc8004388 */ /* 0x0003e20000000c00 */
[C---:B------:R-:W-:Y:S02]  /*3320*/  @!P4 LEA R26, P5, R24.reuse, c[0x0][0x168], 0x1 ;  /* 0x00005a00181aca11 */ /* 0x040fe400078a08ff */
[C---:B------:R-:W-:Y:S02]  /*3330*/  @!P3 LEA R22, P2, R24.reuse, c[0x0][0x168], 0x1 ;  /* 0x00005a001816ba11 */ /* 0x040fe400078408ff */
[C---:B--2---:R-:W-:Y:S02]  /*3340*/  @!P1 LEA R10, P0, R24.reuse, c[0x0][0x168], 0x1 ;  /* 0x00005a00180a9a11 */ /* 0x044fe400078008ff */
        /* <DEDUP_REMOVED lines=17> */
.L_x_4359:
[----:B------:R-:W-:Y:S05]  /*3460*/  BSYNC B0 ;  /* 0x0000000000007941 */ /* 0x000fea0003800000 */
.L_x_4358:
[----:B------:R-:W-:Y:S01]  /*3470*/  USHF.R.S32.HI UR20, URZ, 0x1f, UR11 ;  /* 0x0000001f3f147899 */ /* 0x000fe2000801140b */
[----:B------:R-:W0:Y:S01]  /*3480*/  LDGDEPBAR ;  /* 0x00000000000079af */ /* 0x000e220000000000 */
[----:B------:R-:W-:-:S02]  /*3490*/  ULDC.64 UR4, c[0x0][0x320] ;  /* 0x0000c80000047ab9 */ /* 0x000fc40000000a00 */
[----:B------:R-:W-:Y:S02]  /*34a0*/  UIMAD UR20, UR20, UR4, URZ ;  /* 0x00000004141472a4 */ /* 0x000fe4000f8e023f */
[----:B------:R-:W-:Y:S02]  /*34b0*/  UMOV UR22, UR16 ;  /* 0x0000001000167c82 */ /* 0x000fe40008000000 */
[----:B------:R-:W-:Y:S02]  /*34c0*/  UMOV UR23, UR21 ;  /* 0x0000001500177c82 */ /* 0x000fe40008000000 */
[----:B------:R-:W-:Y:S02]  /*34d0*/  UIMAD.WIDE.U32 UR22, UR11, UR4, UR22 ;  /* 0x000000040b1672a5 */ /* 0x000fe4000f8e0016 */
[----:B------:R-:W-:-:S03]  /*34e0*/  UIMAD UR20, UR11, UR5, UR20 ;  /* 0x000000050b1472a4 */ /* 0x000fc6000f8e0214 */
[----:B------:R-:W-:Y:S02]  /*34f0*/  ULDC.64 UR4, c[0x0][0x318] ;  /* 0x0000c60000047ab9 */ /* 0x000fe40000000a00 */
[----:B------:R-:W-:Y:S02]  /*3500*/  ULEA UR4, UP0, UR22, UR4, 0x2 ;  /* 0x0000000416047291 */ /* 0x000fe4000f80103f */
[----:B------:R-:W-:-:S04]  /*3510*/  UIADD3 UR20, UR23, UR20, URZ ;  /* 0x0000001417147290 */ /* 0x000fc8000fffe03f */
[----:B------:R-:W-:Y:S01]  /*3520*/  ULEA.HI.X UR5, UR22, UR5, UR20, 0x2, UP0 ;  /* 0x0000000516057291 */ /* 0x000fe200080f1414 */
[----:B-12---:R-:W-:Y:S01]  /*3530*/  IMAD.U32 R10, RZ, RZ, UR4 ;  /* 0x00000004ff0a7e24 */ /* 0x006fe2000f8e00ff */
[----:B------:R-:W-:-:S04]  /*3540*/  DEPBAR.LE SB0, 0x0 ;  /* 0x000080000000791a */ /* 0x000fc80000000000 */
[----:B------:R-:W-:-:S06]  /*3550*/  IMAD.U32 R11, RZ, RZ, UR5 ;  /* 0x00000005ff0b7e24 */ /* 0x000fcc000f8e00ff */
[----:B------:R-:W2:Y:S04]  /*3560*/  LDG.E R11, [R10.64] ;  /* 0x0000000e0a0b7981 */ /* 0x000ea8000c1e1900 */
[----:B------:R-:W-:Y:S01]  /*3570*/  BAR.SYNC.DEFER_BLOCKING 0x0 ;  /* 0x0000000000007b1d */ /* 0x000fe20000010000 */
[----:B------:R-:W-:Y:S02]  /*3580*/  ISETP.GE.AND P1, PT, R20, R12, PT ;  /* 0x0000000c1400720c */ /* 0x000fe40003f26270 */
[----:B------:R-:W-:-:S03]  /*3590*/  LEA R212, P0, R16, c[0x0][0x170], 0x1 ;  /* 0x00005c0010d47a11 */ /* 0x000fc600078008ff */
[----:B------:R-:W2:Y:S01]  /*35a0*/  MUFU.RCP R8, c[0x0][0x238] ;  /* 0x00008e0000087b08 */ /* 0x000ea20000001000 */
[----:B------:R-:W-:Y:S01]  /*35b0*/  BSSY B0, `(.L_x_4360) ;  /* 0x000001d000007945 */ /* 0x000fe20003800000 */
[----:B------:R-:W-:-:S06]  /*35c0*/  LEA.HI.X R213, R16, c[0x0][0x174], R19, 0x1, P0 ;  /* 0x00005d0010d57a11 */ /* 0x000fcc00000f0c13 */
[----:B------:R1:W-:Y:S04]  /*35d0*/  @P1 STS.128 [R200+0xc000], RZ ;  /* 0x00c000ffc8001388 */ /* 0x0003e80000000c00 */
[----:B------:R1:W-:Y:S04]  /*35e0*/  @P1 STS.128 [R200+0xe000], RZ ;  /* 0x00e000ffc8001388 */ /* 0x0003e80000000c00 */
[----:B------:R1:W-:Y:S01]  /*35f0*/  @P1 STS.128 [R200+0x10000], RZ ;  /* 0x010000ffc8001388 */ /* 0x0003e20000000c00 */
[----:B--2---:R-:W-:-:S04]  /*3600*/  FMUL.FTZ R8, R11, R8 ;  /* 0x000000080b087220 */ /* 0x004fc80000410000 */
[----:B------:R1:W2:Y:S01]  /*3610*/  R2UR UR4, R8 ;  /* 0x00000000080473c2 */ /* 0x0002a200000e0000 */
[----:B------:R-:W-:Y:S05]  /*3620*/  @P1 BRA `(.L_x_4361) ;  /* 0x0000015000001947 */ /* 0x000fea0003800000 */
[----:B------:R-:W-:Y:S02]  /*3630*/  ISETP.GE.AND P2, PT, R201, c[0x0][0x220], PT ;  /* 0x00008800c9007a0c */ /* 0x000fe40003f46270 */
[----:B------:R-:W-:Y:S02]  /*3640*/  ISETP.GE.AND P1, PT, R80, c[0x0][0x220], PT ;  /* 0x0000880050007a0c */ /* 0x000fe40003f26270 */
        /* <DEDUP_REMOVED lines=19> */
.L_x_4361:
[----:B------:R-:W-:Y:S05]  /*3780*/  BSYNC B0 ;  /* 0x0000000000007941 */ /* 0x000fea0003800000 */
.L_x_4360:
[----:B------:R-:W-:Y:S01]  /*3790*/  ISETP.GE.AND P0, PT, R9, R12, PT ;  /* 0x0000000c0900720c */ /* 0x000fe20003f06270 */
[----:B------:R-:W-:-:S12]  /*37a0*/  BSSY B0, `(.L_x_4362) ;  /* 0x0000023000007945 */ /* 0x000fd80003800000 */
[----:B------:R1:W-:Y:S04]  /*37b0*/  @P0 STS.128 [R200+0xc800], RZ ;  /* 0x00c800ffc8000388 */ /* 0x0003e80000000c00 */
[----:B------:R1:W-:Y:S04]  /*37c0*/  @P0 STS.128 [R200+0xe800], RZ ;  /* 0x00e800ffc8000388 */ /* 0x0003e80000000c00 */
[----:B------:R1:W-:Y:S01]  /*37d0*/  @P0 STS.128 [R200+0x10800], RZ ;  /* 0x010800ffc8000388 */ /* 0x0003e20000000c00 */
[----:B------:R-:W-:Y:S05]  /*37e0*/  @P0 BRA `(.L_x_4363) ;  /* 0x000001e000000947 */ /* 0x000fea0003800000 */
[----:B------:R-:W-:Y:S01]  /*37f0*/  ISETP.GE.AND P2, PT, R201, c[0x0][0x220], PT ;  /* 0x00008800c9007a0c */ /* 0x000fe20003f46270 */
[----:B---3--:R-:W-:Y:S01]  /*3800*/  IMAD.U32 R11, RZ, RZ, UR17 ;  /* 0x00000011ff0b7e24 */ /* 0x008fe2000f8e00ff */
[----:B------:R-:W-:Y:S01]  /*3810*/  ISETP.GE.AND P1, PT, R80, c[0x0][0x220], PT ;  /* 0x0000880050007a0c */ /* 0x000fe20003f26270 */
[----:B------:R-:W-:Y:S01]  /*3820*/  IMAD.U32 R9, RZ, RZ, UR17 ;  /* 0x00000011ff097e24 */ /* 0x000fe2000f8e00ff */
[----:B------:R-:W-:Y:S01]  /*3830*/  IADD3 R10, P3, R16, UR17, RZ ;  /* 0x00000011100a7c10 */ /* 0x000fe2000ff7e0ff */
[----:B-1----:R-:W-:Y:S01]  /*3840*/  IMAD.U32 R8, RZ, RZ, UR19 ;  /* 0x00000013ff087e24 */ /* 0x002fe2000f8e00ff */
[----:B------:R-:W-:-:S07]  /*3850*/  ISETP.GE.AND P0, PT, R6, c[0x0][0x220], PT ;  /* 0x0000880006007a0c */ /* 0x000fce0003f06270 */
[----:B------:R-:W-:Y:S01]  /*3860*/  @!P2 LEA R24, P4, R11, R212, 0x1 ;  /* 0x000000d40b18a211 */ /* 0x000fe200078808ff */
[----:B------:R1:W-:Y:S01]  /*3870*/  @P2 STS.128 [R200+0xc800], RZ ;  /* 0x00c800ffc8002388 */ /* 0x0003e20000000c00 */
[----:B------:R-:W-:Y:S02]  /*3880*/  IADD3.X R11, R19, UR19, RZ, P3, !PT ;  /* 0x00000013130b7c10 */ /* 0x000fe40009ffe4ff */
        /* <DEDUP_REMOVED lines=20> */
.L_x_4363:
[----:B------:R-:W-:Y:S05]  /*39d0*/  BSYNC B0 ;  /* 0x0000000000007941 */ /* 0x000fea0003800000 */
.L_x_4362:
[----:B------:R-:W-:Y:S01]  /*39e0*/  ISETP.GE.AND P0, PT, R15, R12, PT ;  /* 0x0000000c0f00720c */ /* 0x000fe20003f06270 */
[----:B------:R-:W-:-:S12]  /*39f0*/  BSSY B0, `(.L_x_4364) ;  /* 0x0000026000007945 */ /* 0x000fd80003800000 */
[----:B------:R1:W-:Y:S04]  /*3a00*/  @P0 STS.128 [R200+0xd000], RZ ;  /* 0x00d000ffc8000388 */ /* 0x0003e80000000c00 */
[----:B------:R1:W-:Y:S04]  /*3a10*/  @P0 STS.128 [R200+0xf000], RZ ;  /* 0x00f000ffc8000388 */ /* 0x0003e80000000c00 */
[----:B------:R1:W-:Y:S01]  /*3a20*/  @P0 STS.128 [R200+0x11000], RZ ;  /* 0x011000ffc8000388 */ /* 0x0003e20000000c00 */
[----:B------:R-:W-:Y:S05]  /*3a30*/  @P0 BRA `(.L_x_4365) ;  /* 0x0000021000000947 */ /* 0x000fea0003800000 */
[----:B------:R-:W-:Y:S01]  /*3a40*/  ISETP.GE.AND P2, PT, R201, c[0x0][0x220], PT ;  /* 0x00008800c9007a0c */ /* 0x000fe20003f46270 */
[----:B------:R-:W-:Y:S01]  /*3a50*/  USHF.L.U32 UR20, UR18, 0x5, URZ ;  /* 0x0000000512147899 */ /* 0x000fe2000800063f */
[----:B------:R-:W-:Y:S01]  /*3a60*/  ISETP.GE.AND P1, PT, R80, c[0x0][0x220], PT ;  /* 0x0000880050007a0c */ /* 0x000fe20003f26270 */
[----:B------:R-:W-:Y:S01]  /*3a70*/  UMOV UR16, 0x5 ;  /* 0x0000000500107882 */ /* 0x000fe20000000000 */
[----:B------:R-:W-:Y:S01]  /*3a80*/  ISETP.GE.AND P0, PT, R6, c[0x0][0x220], PT ;  /* 0x0000880006007a0c */ /* 0x000fe20003f06270 */
[----:B------:R-:W-:-:S02]  /*3a90*/  ULDC UR5, c[0x0][0x1a4] ;  /* 0x0000690000057ab9 */ /* 0x000fc40000000800 */
[----:B------:R-:W-:Y:S01]  /*3aa0*/  USHF.L.U64.HI UR5, UR18, UR16, UR5 ;  /* 0x0000001012057299 */ /* 0x000fe20008010205 */
[----:B---3--:R-:W-:Y:S01]  /*3ab0*/  IMAD.U32 R9, RZ, RZ, UR20 ;  /* 0x00000014ff097e24 */ /* 0x008fe2000f8e00ff */
[----:B------:R-:W-:-:S04]  /*3ac0*/  IADD3 R11, P3, R16, UR20, RZ ;  /* 0x00000014100b7c10 */ /* 0x000fc8000ff7e0ff */
[----:B-1----:R-:W-:Y:S01]  /*3ad0*/  IMAD.U32 R8, RZ, RZ, UR5 ;  /* 0x00000005ff087e24 */ /* 0x002fe2000f8e00ff */
[----:B------:R-:W-:Y:S01]  /*3ae0*/  @!P2 LEA R24, P4, R9, R212, 0x1 ;  /* 0x000000d40918a211 */ /* 0x000fe200078808ff */
[----:B------:R1:W-:Y:S01]  /*3af0*/  @P2 STS.128 [R200+0xd000], RZ ;  /* 0x00d000ffc8002388 */ /* 0x0003e20000000c00 */
[----:B------:R-:W-:Y:S02]  /*3b00*/  IADD3.X R10, R19, UR5, RZ, P3, !PT ;  /* 0x00000005130a7c10 */ /* 0x000fe40009ffe4ff */
[----:B------:R-:W-:Y:S02]  /*3b10*/  @!P1 LEA R22, P3, R11, c[0x0][0x170], 0x1 ;  /* 0x00005c000b169a11 */ /* 0x000fe400078608ff */
        /* <DEDUP_REMOVED lines=19> */
.L_x_4365:
[----:B------:R-:W-:Y:S05]  /*3c50*/  BSYNC B0 ;  /* 0x0000000000007941 */ /* 0x000fea0003800000 */
.L_x_4364:
        /* <DEDUP_REMOVED lines=9> */
[----:B---3--:R-:W-:Y:S01]  /*3cf0*/  IMAD.MOV.U32 R9, RZ, RZ, c[0x0][0x1a0] ;  /* 0x00006800ff097624 */ /* 0x008fe200078e00ff */
[----:B------:R-:W-:Y:S01]  /*3d00*/  ISETP.GE.AND P1, PT, R80, c[0x0][0x220], PT ;  /* 0x0000880050007a0c */ /* 0x000fe20003f26270 */
[----:B------:R-:W-:Y:S01]  /*3d10*/  IMAD.MOV.U32 R18, RZ, RZ, R16 ;  /* 0x000000ffff127224 */ /* 0x000fe200078e0010 */
[----:B-1----:R-:W-:-:S02]  /*3d20*/  MOV R8, c[0x0][0x1a4] ;  /* 0x0000690000087a02 */ /* 0x002fc40000000f00 */
[----:B------:R-:W-:Y:S01]  /*3d30*/  ISETP.GE.AND P0, PT, R6, c[0x0][0x220], PT ;  /* 0x0000880006007a0c */ /* 0x000fe20003f06270 */
[----:B------:R-:W-:-:S04]  /*3d40*/  IMAD.WIDE.U32 R18, R9, 0x30, R18 ;  /* 0x0000003009127825 */ /* 0x000fc800078e0012 */
[----:B------:R-:W-:Y:S02]  /*3d50*/  IMAD R10, R8, 0x30, RZ ;  /* 0x00000030080a7824 */ /* 0x000fe400078e02ff */
[----:B------:R-:W-:Y:S01]  /*3d60*/  @!P2 IMAD.WIDE.U32 R12, R9, 0x60, R212 ;  /* 0x00000060090ca825 */ /* 0x000fe200078e00d4 */
[----:B------:R1:W-:Y:S01]  /*3d70*/  @P2 STS.128 [R200+0xd800], RZ ;  /* 0x00d800ffc8002388 */ /* 0x0003e20000000c00 */
[----:B------:R-:W-:Y:S02]  /*3d80*/  @!P1 LEA R14, P3, R18, c[0x0][0x170], 0x1 ;  /* 0x00005c00120e9a11 */ /* 0x000fe400078608ff */
[----:B------:R-:W-:Y:S01]  /*3d90*/  @!P2 IMAD R8, R8, 0x60, RZ ;  /* 0x000000600808a824 */ /* 0x000fe200078e02ff */
[----:B------:R-:W-:-:S03]  /*3da0*/  IADD3 R10, R19, R10, RZ ;  /* 0x0000000a130a7210 */ /* 0x000fc60007ffe0ff */
        /* <DEDUP_REMOVED lines=19> */
.L_x_4367:
[----:B------:R-:W-:Y:S05]  /*3ee0*/  BSYNC B0 ;  /* 0x0000000000007941 */ /* 0x000fea0003800000 */
.L_x_4366:
[C---:B-1-3--:R-:W-:Y:S01]  /*3ef0*/  IMAD.SHL.U32 R8, R2.reuse, 0x40, RZ ;  /* 0x0000004002087824 */ /* 0x04afe200078e00ff */
        /* <DEDUP_REMOVED lines=19> */
[----:B------:R-:W-:Y:S04]  /*4030*/  LDSM.16.M88.4 R76, [R194+0x2000] ;  /* 0x00200000c24c783b */ /* 0x000fe80000000200 */
[----:B------:R-:W1:Y:S01]  /*4040*/  LDSM.16.M88.4 R24, [R197+0x6000] ;  /* 0x00600000c518783b */ /* 0x000e620000000200 */
[----:B------:R-:W-:-:S02]  /*4050*/  IADD3 R2, R197, 0x6000, RZ ;  /* 0x00006000c5027810 */ /* 0x000fc40007ffe0ff */
[----:B------:R-:W-:Y:S01]  /*4060*/  IADD3 R195, R197, 0x6020, RZ ;  /* 0x00006020c5c37810 */ /* 0x000fe20007ffe0ff */
[----:B------:R-:W3:Y:S01]  /*4070*/  LDSM.16.M88.4 R16, [R197+0x6800] ;  /* 0x00680000c510783b */ /* 0x000ee20000000200 */
[----:B------:R-:W-:Y:S01]  /*4080*/  @P1 IADD3 R195, R2, -0x20, RZ ;  /* 0xffffffe002c31810 */ /* 0x000fe20007ffe0ff */
[----:B------:R-:W-:Y:S02]  /*4090*/  IMAD.MOV.U32 R2, RZ, RZ, 0x40 ;  /* 0x00000040ff027424 */ /* 0x000fe400078e00ff */
[----:B------:R-:W5:Y:S01]  /*40a0*/  LDSM.16.M88.4 R60, [R197+0x7000] ;  /* 0x00700000c53c783b */ /* 0x000f620000000200 */
[C---:B------:R-:W-:Y:S02]  /*40b0*/  IADD3 R187, R195.reuse, 0x800, RZ ;  /* 0x00000800c3bb7810 */ /* 0x040fe40007ffe0ff */
[----:B------:R-:W-:Y:S01]  /*40c0*/  SEL R2, R2, 0xffffffc0, !P2 ;  /* 0xffffffc002027807 */ /* 0x000fe20005000000 */
[----:B------:R-:W4:Y:S01]  /*40d0*/  LDSM.16.M88.4 R68, [R197+0x7800] ;  /* 0x00780000c544783b */ /* 0x000f220000000200 */
[----:B------:R-:W-:-:S02]  /*40e0*/  IADD3 R186, R195, 0x1000, RZ ;  /* 0x00001000c3ba7810 */ /* 0x000fc40007ffe0ff */
[----:B------:R-:W-:Y:S01]  /*40f0*/  IADD3 R185, R195, 0x1800, RZ ;  /* 0x00001800c3b97810 */ /* 0x000fe20007ffe0ff */
[----:B------:R-:W2:Y:S01]  /*4100*/  LDSM.16.M88.4 R48, [R195] ;  /* 0x00000000c330783b */ /* 0x000ea20000000200 */
[----:B------:R-:W-:Y:S01]  /*4110*/  IMAD.IADD R191, R197, 0x1, R2 ;  /* 0x00000001c5bf7824 */ /* 0x000fe200078e0202 */
[C---:B------:R-:W-:Y:S01]  /*4120*/  IADD3 R183, R195.reuse, 0x2000, RZ ;  /* 0x00002000c3b77810 */ /* 0x040fe20007ffe0ff */
[----:B------:R-:W-:Y:S01]  /*4130*/  IMAD.IADD R184, R2, 0x1, R195 ;  /* 0x0000000102b87824 */ /* 0x000fe200078e02c3 */
[----:B------:R-:W2:Y:S01]  /*4140*/  LDSM.16.M88.4 R40, [R195+0x800] ;  /* 0x00080000c328783b */ /* 0x000ea20000000200 */
[----:B------:R-:W-:Y:S02]  /*4150*/  SHF.R.S32.HI R2, RZ, 0x1f, R81 ;  /* 0x0000001fff027819 */ /* 0x000fe40000011451 */
[----:B------:R-:W-:Y:S01]  /*4160*/  IADD3 R182, R195, 0x2800, RZ ;  /* 0x00002800c3b67810 */ /* 0x000fe20007ffe0ff */
[----:B------:R-:W2:Y:S01]  /*4170*/  LDSM.16.M88.4 R8, [R195+0x1000] ;  /* 0x00100000c308783b */ /* 0x000ea20000000200 */
[----:B------:R-:W-:-:S02]  /*4180*/  LEA.HI R81, R2, R81, RZ, 0x2 ;  /* 0x0000005102517211 */ /* 0x000fc400078f10ff */
[C---:B------:R-:W-:Y:S01]  /*4190*/  IADD3 R181, R195.reuse, 0x3000, RZ ;  /* 0x00003000c3b57810 */ /* 0x040fe20007ffe0ff */
[----:B------:R-:W2:Y:S01]  /*41a0*/  LDSM.16.M88.4 R44, [R195+0x1800] ;  /* 0x00180000c32c783b */ /* 0x000ea20000000200 */
[----:B------:R-:W-:Y:S02]  /*41b0*/  SHF.R.S32.HI R2, RZ, 0x2, R81 ;  /* 0x00000002ff027819 */ /* 0x000fe40000011451 */
[C---:B------:R-:W-:Y:S01]  /*41c0*/  IADD3 R180, R195.reuse, 0x3800, RZ ;  /* 0x00003800c3b47810 */ /* 0x040fe20007ffe0ff */
[----:B------:R-:W2:Y:S01]  /*41d0*/  LDSM.16.M88.4 R32, [R191+0x6000] ;  /* 0x00600000bf20783b */ /* 0x000ea20000000200 */
[----:B------:R-:W-:Y:S01]  /*41e0*/  IADD3 R179, R195, 0x4000, RZ ;  /* 0x00004000c3b37810 */ /* 0x000fe20007ffe0ff */
[----:B------:R-:W-:Y:S01]  /*41f0*/  IMAD R2, R85, 0x10, R2 ;  /* 0x0000001055027824 */ /* 0x000fe200078e0202 */
[C---:B------:R-:W-:Y:S01]  /*4200*/  IADD3 R178, R195.reuse, 0x4800, RZ ;  /* 0x00004800c3b27810 */ /* 0x040fe20007ffe0ff */
[----:B------:R-:W2:Y:S01]  /*4210*/  LDSM.16.M88.4 R72, [R191+0x6800] ;  /* 0x00680000bf48783b */ /* 0x000ea20000000200 */
[----:B------:R-:W-:-:S02]  /*4220*/  IADD3 R177, R195, 0x5000, RZ ;  /* 0x00005000c3b17810 */ /* 0x000fc40007ffe0ff */
[----:B------:R-:W-:Y:S01]  /*4230*/  IADD3 R2, R2, UR8, RZ ;  /* 0x0000000802027c10 */ /* 0x000fe2000fffe0ff */
[----:B-1----:R-:W-:Y:S01]  /*4240*/  HMMA.16816.F32 R28, R36, R24, RZ ;  /* 0x00000018241c723c */ /* 0x002fe200000018ff */
[----:B------:R-:W-:-:S07]  /*4250*/  IADD3 R176, R195, 0x5800, RZ ;  /* 0x00005800c3b07810 */ /* 0x000fce0007ffe0ff */
[C---:B------:R-:W-:Y:S08]  /*4260*/  HMMA.16816.F32 R24, R36.reuse, R26, RZ ;  /* 0x0000001a2418723c */ /* 0x040ff000000018ff */
[C---:B---3--:R-:W-:Y:S08]  /*4270*/  HMMA.16816.F32 R20, R36.reuse, R16, RZ ;  /* 0x000000102414723c */ /* 0x048ff000000018ff */
[C---:B-----5:R-:W-:Y:S08]  /*4280*/  HMMA.16816.F32 R64, R36.reuse, R60, RZ ;  /* 0x0000003c2440723c */ /* 0x060ff000000018ff */
[C---:B------:R-:W-:Y:S08]  /*4290*/  HMMA.16816.F32 R16, R36.reuse, R18, RZ ;  /* 0x000000122410723c */ /* 0x040ff000000018ff */
[C---:B------:R-:W-:Y:S08]  /*42a0*/  HMMA.16816.F32 R60, R36.reuse, R62, RZ ;  /* 0x0000003e243c723c */ /* 0x040ff000000018ff */
[C---:B----4-:R-:W-:Y:S08]  /*42b0*/  HMMA.16816.F32 R56, R36.reuse, R68, RZ ;  /* 0x000000442438723c */ /* 0x050ff000000018ff */
[----:B------:R-:W-:Y:S01]  /*42c0*/  HMMA.16816.F32 R36, R36, R70, RZ ;  /* 0x000000462424723c */ /* 0x000fe200000018ff */
[----:B------:R-:W1:Y:S07]  /*42d0*/  LDSM.16.M88.4 R68, [R191+0x7000] ;  /* 0x00700000bf44783b */ /* 0x000e6e0000000200 */
[C---:B--2---:R-:W-:Y:S08]  /*42e0*/  HMMA.16816.F32 R28, R12.reuse, R48, R28 ;  /* 0x000000300c1c723c */ /* 0x044ff0000000181c */
[C---:B------:R-:W-:Y:S01]  /*42f0*/  HMMA.16816.F32 R24, R12.reuse, R50, R24 ;  /* 0x000000320c18723c */ /* 0x040fe20000001818 */
        /* <DEDUP_REMOVED lines=16> */
[----:B------:R-:W-:Y:S07]  /*4400*/  LDSM.16.M88.4 R72, [R197+0x8000] ;  /* 0x00800000c548783b */ /* 0x000fee0000000200 */
[C---:B-1----:R-:W-:Y:S08]  /*4410*/  HMMA.16816.F32 R64, R52.reuse, R68, R64 ;  /* 0x000000443440723c */ /* 0x042ff00000001840 */
[C---:B------:R-:W-:Y:S01]  /*4420*/  HMMA.16816.F32 R60, R52.reuse, R70, R60 ;  /* 0x00000046343c723c */ /* 0x040fe2000000183c */
[----:B------:R-:W-:Y:S07]  /*4430*/  LDSM.16.M88.4 R68, [R197+0x8800] ;  /* 0x00880000c544783b */ /* 0x000fee0000000200 */
[C---:B--2---:R-:W-:Y:S08]  /*4440*/  HMMA.16816.F32 R56, R52.reuse, R48, R56 ;  /* 0x000000303438723c */ /* 0x044ff00000001838 */
[----:B------:R-:W-:Y:S01]  /*4450*/  HMMA.16816.F32 R52, R52, R50, R36 ;  /* 0x000000323434723c */ /* 0x000fe20000001824 */
[----:B------:R-:W-:Y:S04]  /*4460*/  LDSM.16.M88.4 R36, [R197+0x9000] ;  /* 0x00900000c524783b */ /* 0x000fe80000000200 */
[----:B------:R-:W-:Y:S03]  /*4470*/  LDSM.16.M88.4 R48, [R195+0x2000] ;  /* 0x00200000c330783b */ /* 0x000fe60000000200 */
[C---:B---3--:R-:W-:Y:S08]  /*4480*/  HMMA.16816.F32 R28, R40.reuse, R8, R28 ;  /* 0x00000008281c723c */ /* 0x048ff0000000181c */
[C---:B------:R-:W-:Y:S01]  /*4490*/  HMMA.16816.F32 R24, R40.reuse, R10, R24 ;  /* 0x0000000a2818723c */ /* 0x040fe20000001818 */
[----:B------:R-:W1:Y:S07]  /*44a0*/  LDSM.16.M88.4 R8, [R198+0x2000] ;  /* 0x00200000c608783b */ /* 0x000e6e0000000200 */
[C---:B----4-:R-:W-:Y:S08]  /*44b0*/  HMMA.16816.F32 R20, R40.reuse, R12, R20 ;  /* 0x0000000c2814723c */ /* 0x050ff00000001814 */
[C---:B------:R-:W-:Y:S01]  /*44c0*/  HMMA.16816.F32 R16, R40.reuse, R14, R16 ;  /* 0x0000000e2810723c */ /* 0x040fe20000001810 */
[----:B------:R-:W2:Y:S07]  /*44d0*/  LDSM.16.M88.4 R12, [R197+0x9800] ;  /* 0x00980000c50c783b */ /* 0x000eae0000000200 */
[C---:B-----5:R-:W-:Y:S08]  /*44e0*/  HMMA.16816.F32 R64, R40.reuse, R32, R64 ;  /* 0x000000202840723c */ /* 0x060ff00000001840 */
[C---:B------:R-:W-:Y:S01]  /*44f0*/  HMMA.16816.F32 R60, R40.reuse, R34, R60 ;  /* 0x00000022283c723c */ /* 0x040fe2000000183c */
[----:B------:R-:W3:Y:S07]  /*4500*/  LDSM.16.M88.4 R32, [R196+0x2000] ;  /* 0x00200000c420783b */ /* 0x000eee0000000200 */
[C---:B------:R-:W-:Y:S08]  /*4510*/  HMMA.16816.F32 R56, R40.reuse, R44, R56 ;  /* 0x0000002c2838723c */ /* 0x040ff00000001838 */
        /* <DEDUP_REMOVED lines=8> */
[----:B------:R-:W1:Y:S07]  /*45a0*/  LDSM.16.M88.4 R36, [R195+0x3800] ;  /* 0x00380000c324783b */ /* 0x000e6e0000000200 */
[C---:B------:R-:W-:Y:S08]  /*45b0*/  HMMA.16816.F32 R20, R8.reuse, R68, R20 ;  /* 0x000000440814723c */ /* 0x040ff00000001814 */
[C---:B------:R-:W-:Y:S01]  /*45c0*/  HMMA.16816.F32 R16, R8.reuse, R70, R16 ;  /* 0x000000460810723c */ /* 0x040fe20000001810 */
[----:B------:R-:W-:Y:S07]  /*45d0*/  LDSM.16.M88.4 R68, [R191+0x9800] ;  /* 0x00980000bf44783b */ /* 0x000fee0000000200 */
[C---:B--2---:R-:W-:Y:S08]  /*45e0*/  HMMA.16816.F32 R56, R8.reuse, R12, R56 ;  /* 0x0000000c0838723c */ /* 0x044ff00000001838 */
[----:B------:R-:W-:Y:S01]  /*45f0*/  HMMA.16816.F32 R52, R8, R14, R52 ;  /* 0x0000000e0834723c */ /* 0x000fe20000001834 */
[----:B------:R-:W2:Y:S04]  /*4600*/  LDSM.16.M88.4 R12, [R191+0x8000] ;  /* 0x00800000bf0c783b */ /* 0x000ea80000000200 */
[----:B------:R-:W1:Y:S03]  /*4610*/  LDSM.16.M88.4 R8, [R191+0x8800] ;  /* 0x00880000bf08783b */ /* 0x000e660000000200 */
[C---:B---3--:R-:W-:Y:S08]  /*4620*/  HMMA.16816.F32 R28, R32.reuse, R48, R28 ;  /* 0x00000030201c723c */ /* 0x048ff0000000181c */
[C---:B------:R-:W-:Y:S01]  /*4630*/  HMMA.16816.F32 R24, R32.reuse, R50, R24 ;  /* 0x000000322018723c */ /* 0x040fe20000001818 */
[----:B------:R-:W-:Y:S07]  /*4640*/  LDSM.16.M88.4 R48, [R193+0x2000] ;  /* 0x00200000c130783b */ /* 0x000fee0000000200 */
[C---:B----4-:R-:W-:Y:S08]  /*4650*/  HMMA.16816.F32 R20, R32.reuse, R44, R20 ;  /* 0x0000002c2014723c */ /* 0x050ff00000001814 */
[C---:B------:R-:W-:Y:S01]  /*4660*/  HMMA.16816.F32 R16, R32.reuse, R46, R16 ;  /* 0x0000002e2010723c */ /* 0x040fe20000001810 */
[----:B------:R-:W3:Y:S07]  /*4670*/  LDSM.16.M88.4 R44, [R184+0x2000] ;  /* 0x00200000b82c783b */ /* 0x000eee0000000200 */
[C---:B-----5:R-:W-:Y:S08]  /*4680*/  HMMA.16816.F32 R64, R32.reuse, R40, R64 ;  /* 0x000000282040723c */ /* 0x060ff00000001840 */
[C---:B-1----:R-:W-:Y:S08]  /*4690*/  HMMA.16816.F32 R56, R32.reuse, R36, R56 ;  /* 0x000000242038723c */ /* 0x042ff00000001838 */
[----:B------:R-:W-:Y:S01]  /*46a0*/  HMMA.16816.F32 R52, R32, R38, R52 ;  /* 0x000000262034723c */ /* 0x000fe20000001834 */
[----:B------:R-:W1:Y:S07]  /*46b0*/  LDSM.16.M88.4 R36, [R184+0x3000] ;  /* 0x00300000b824783b */ /* 0x000e6e0000000200 */
[C---:B--2---:R-:W-:Y:S08]  /*46c0*/  HMMA.16816.F32 R28, R76.reuse, R12, R28 ;  /* 0x0000000c4c1c723c */ /* 0x044ff0000000181c */
[----:B------:R-:W-:Y:S01]  /*46d0*/  HMMA.16816.F32 R24, R76, R14, R24 ;  /* 0x0000000e4c18723c */ /* 0x000fe20000001818 */
[----:B------:R-:W-:Y:S07]  /*46e0*/  LDSM.16.M88.4 R12, [R197+0xa000] ;  /* 0x00a00000c50c783b */ /* 0x000fee0000000200 */
[----:B------:R-:W-:Y:S01]  /*46f0*/  HMMA.16816.F32 R60, R32, R42, R60 ;  /* 0x0000002a203c723c */ /* 0x000fe2000000183c */
[----:B------:R-:W2:Y:S04]  /*4700*/  LDSM.16.M88.4 R32, [R184+0x3800] ;  /* 0x00380000b820783b */ /* 0x000ea80000000200 */
[----:B------:R-:W-:Y:S03]  /*4710*/  LDSM.16.M88.4 R40, [R184+0x2800] ;  /* 0x00280000b828783b */ /* 0x000fe60000000200 */
[C---:B------:R-:W-:Y:S08]  /*4720*/  HMMA.16816.F32 R20, R76.reuse, R8, R20 ;  /* 0x000000084c14723c */ /* 0x040ff00000001814 */
[C---:B------:R-:W-:Y:S01]  /*4730*/  HMMA.16816.F32 R16, R76.reuse, R10, R16 ;  /* 0x0000000a4c10723c */ /* 0x040fe20000001810 */
[----:B------:R-:W4:Y:S07]  /*4740*/  LDSM.16.M88.4 R8, [R198+0x4000] ;  /* 0x00400000c608783b */ /* 0x000f2e0000000200 */
[C---:B------:R-:W-:Y:S08]  /*4750*/  HMMA.16816.F32 R64, R76.reuse, R72, R64 ;  /* 0x000000484c40723c */ /* 0x040ff00000001840 */
[C---:B------:R-:W-:Y:S08]  /*4760*/  HMMA.16816.F32 R56, R76.reuse, R68, R56 ;  /* 0x000000444c38723c */ /* 0x040ff00000001838 */
[----:B------:R-:W-:Y:S01]  /*4770*/  HMMA.16816.F32 R68, R76, R70, R52 ;  /* 0x000000464c44723c */ /* 0x000fe20000001834 */
[----:B------:R-:W-:Y:S07]  /*4780*/  LDSM.16.M88.4 R52, [R197+0xa800] ;  /* 0x00a80000c534783b */ /* 0x000fee0000000200 */
[C---:B---3--:R-:W-:Y:S08]  /*4790*/  HMMA.16816.F32 R28, R48.reuse, R44, R28 ;  /* 0x0000002c301c723c */ /* 0x048ff0000000181c */
[----:B------:R-:W-:Y:S01]  /*47a0*/  HMMA.16816.F32 R44, R48, R46, R24 ;  /* 0x0000002e302c723c */ /* 0x000fe20000001818 */
[----:B------:R-:W3:Y:S07]  /*47b0*/  LDSM.16.M88.4 R24, [R197+0xb000] ;  /* 0x00b00000c518783b */ /* 0x000eee0000000200 */
[----:B------:R-:W-:Y:S08]  /*47c0*/  HMMA.16816.F32 R60, R76, R74, R60 ;  /* 0x0000004a4c3c723c */ /* 0x000ff0000000183c */
[C---:B-1----:R-:W-:Y:S08]  /*47d0*/  HMMA.16816.F32 R64, R48.reuse, R36, R64 ;  /* 0x000000243040723c */ /* 0x042ff00000001840 */
[C---:B--2---:R-:W-:Y:S08]  /*47e0*/  HMMA.16816.F32 R56, R48.reuse, R32, R56 ;  /* 0x000000203038723c */ /* 0x044ff00000001838 */
[C---:B------:R-:W-:Y:S01]  /*47f0*/  HMMA.16816.F32 R68, R48.reuse, R34, R68 ;  /* 0x000000223044723c */ /* 0x040fe20000001844 */
[----:B------:R-:W1:Y:S07]  /*4800*/  LDSM.16.M88.4 R32, [R197+0xb800] ;  /* 0x00b80000c520783b */ /* 0x000e6e0000000200 */
[----:B------:R-:W-:Y:S01]  /*4810*/  HMMA.16816.F32 R60, R48, R38, R60 ;  /* 0x00000026303c723c */ /* 0x000fe2000000183c */
[----:B------:R-:W-:Y:S07]  /*4820*/  LDSM.16.M88.4 R36, [R196+0x4000] ;  /* 0x00400000c424783b */ /* 0x000fee0000000200 */
[C---:B----4-:R-:W-:Y:S08]  /*4830*/  HMMA.16816.F32 R28, R8.reuse, R12, R28 ;  /* 0x0000000c081c723c */ /* 0x050ff0000000181c */
[----:B------:R-:W-:Y:S01]  /*4840*/  HMMA.16816.F32 R44, R8, R14, R44 ;  /* 0x0000000e082c723c */ /* 0x000fe2000000182c */
[----:B------:R-:W2:Y:S07]  /*4850*/  LDSM.16.M88.4 R12, [R195+0x4000] ;  /* 0x00400000c30c783b */ /* 0x000eae0000000200 */
[C---:B------:R-:W-:Y:S08]  /*4860*/  HMMA.16816.F32 R20, R48.reuse, R40, R20 ;  /* 0x000000283014723c */ /* 0x040ff00000001814 */
[----:B------:R-:W-:Y:S01]  /*4870*/  HMMA.16816.F32 R16, R48, R42, R16 ;  /* 0x0000002a3010723c */ /* 0x000fe20000001810 */
[----:B------:R-:W4:Y:S06]  /*4880*/  LDSM.16.M88.4 R40, [R195+0x4800] ;  /* 0x00480000c328783b */ /* 0x000f2c0000000200 */
[----:B------:R-:W-:Y:S01]  /*4890*/  LOP3.LUT R48, R83, 0x6, RZ, 0xc0, !PT ;  /* 0x0000000653307812 */ /* 0x000fe200078ec0ff */
[----:B---3--:R-:W-:Y:S04]  /*48a0*/  HMMA.16816.F32 R64, R8, R24, R64 ;  /* 0x000000180840723c */ /* 0x008fe80000001840 */
[----:B------:R-:W-:-:S03]  /*48b0*/  IMAD.IADD R48, R3, 0x1, R48 ;  /* 0x0000000103307824 */ /* 0x000fc600078e0230 */
[----:B------:R-:W-:Y:S01]  /*48c0*/  IMAD.U32 R25, RZ, RZ, UR9 ;  /* 0x00000009ff197e24 */ /* 0x000fe2000f8e00ff */
[C---:B------:R-:W-:Y:S01]  /*48d0*/  HMMA.16816.F32 R20, R8.reuse, R52, R20 ;  /* 0x000000340814723c */ /* 0x040fe20000001814 */
[C---:B------:R-:W-:Y:S02]  /*48e0*/  IADD3 R73, R48.reuse, 0x8, RZ ;  /* 0x0000000830497810 */ /* 0x040fe40007ffe0ff */
[C---:B------:R-:W-:Y:S02]  /*48f0*/  IADD3 R79, R48.reuse, 0x9, RZ ;  /* 0x00000009304f7810 */ /* 0x040fe40007ffe0ff */
[----:B------:R-:W-:Y:S02]  /*4900*/  IADD3 R74, R25, -UR10, R2 ;  /* 0x8000000a194a7c10 */ /* 0x000fe4000fffe002 */
[C---:B------:R-:W-:Y:S01]  /*4910*/  IADD3 R53, R48.reuse, 0x1, RZ ;  /* 0x0000000130357810 */ /* 0x040fe20007ffe0ff */
[----:B------:R-:W-:Y:S01]  /*4920*/  HMMA.16816.F32 R16, R8, R54, R16 ;  /* 0x000000360810723c */ /* 0x000fe20000001810 */
[----:B------:R-:W-:Y:S01]  /*4930*/  IADD3 R91, R48, 0x10, RZ ;  /* 0x00000010305b7810 */ /* 0x000fe20007ffe0ff */
[----:B------:R-:W-:Y:S01]  /*4940*/  IMAD.IADD R24, R74, 0x1, -R48 ;  /* 0x000000014a187824 */ /* 0x000fe200078e0a30 */
[----:B------:R-:W-:-:S02]  /*4950*/  IADD3 R83, R48, 0x11, RZ ;  /* 0x0000001130537810 */ /* 0x000fc40007ffe0ff */
[C---:B------:R-:W-:Y:S02]  /*4960*/  IADD3 R81, R48.reuse, 0x19, RZ ;  /* 0x0000001930517810 */ /* 0x040fe40007ffe0ff */
[----:B------:R-:W-:Y:S01]  /*4970*/  IABS R24, R24 ;  /* 0x0000001800187213 */ /* 0x000fe20000000000 */
[C---:B------:R-:W-:Y:S01]  /*4980*/  HMMA.16816.F32 R60, R8.reuse, R26, R60 ;  /* 0x0000001a083c723c */ /* 0x040fe2000000183c */
[C---:B------:R-:W-:Y:S02]  /*4990*/  IADD3 R89, R48.reuse, 0x18, RZ ;  /* 0x0000001830597810 */ /* 0x040fe40007ffe0ff */
[C---:B------:R-:W-:Y:S01]  /*49a0*/  IADD3 R95, R48.reuse, 0x21, RZ ;  /* 0x00000021305f7810 */ /* 0x040fe20007ffe0ff */
[----:B------:R-:W-:Y:S01]  /*49b0*/  IMAD.MOV.U32 R49, RZ, RZ, R24 ;  /* 0x000000ffff317224 */ /* 0x000fe200078e0018 */
[C---:B------:R-:W-:Y:S01]  /*49c0*/  IADD3 R87, R48.reuse, 0x20, RZ ;  /* 0x0000002030577810 */ /* 0x040fe20007ffe0ff */
[----:B------:R-:W3:Y:S01]  /*49d0*/  LDSM.16.M88.4 R24, [R195+0x5000] ;  /* 0x00500000c318783b */ /* 0x000ee20000000200 */
[C---:B------:R-:W-:Y:S01]  /*49e0*/  IADD3 R93, R48.reuse, 0x28, RZ ;  /* 0x00000028305d7810 */ /* 0x040fe20007ffe0ff */
[----:B-1----:R-:W-:Y:S01]  /*49f0*/  HMMA.16816.F32 R56, R8, R32, R56 ;  /* 0x000000200838723c */ /* 0x002fe20000001838 */
[C---:B------:R-:W-:Y:S01]  /*4a00*/  IADD3 R105, R48.reuse, 0x30, RZ ;  /* 0x0000003030697810 */ /* 0x040fe20007ffe0ff */
[----:B------:R-:W-:Y:S01]  /*4a10*/  I2F R49, R49 ;  /* 0x0000003100317306 */ /* 0x000fe20000201400 */
[----:B------:R-:W-:-:S02]  /*4a20*/  IADD3 R103, R48, 0x38, RZ ;  /* 0x0000003830677810 */ /* 0x000fc40007ffe0ff */
[----:B------:R-:W-:Y:S02]  /*4a30*/  IADD3 R101, R48, 0x29, RZ ;  /* 0x0000002930657810 */ /* 0x000fe40007ffe0ff */
[----:B------:R-:W-:Y:S01]  /*4a40*/  IMAD.IADD R32, R74, 0x1, -R53 ;  /* 0x000000014a207824 */ /* 0x000fe200078e0a35 */
[----:B------:R-:W-:Y:S01]  /*4a50*/  HMMA.16816.F32 R68, R8, R34, R68 ;  /* 0x000000220844723c */ /* 0x000fe20000001844 */
[----:B------:R-:W-:Y:S01]  /*4a60*/  IADD3 R97, R48, 0x31, RZ ;  /* 0x0000003130617810 */ /* 0x000fe20007ffe0ff */
[----:B------:R-:W-:Y:S01]  /*4a70*/  IMAD.IADD R78, R74, 0x1, -R101 ;  /* 0x000000014a4e7824 */ /* 0x000fe200078e0a65 */
[----:B------:R-:W-:Y:S02]  /*4a80*/  IADD3 R107, R48, 0x39, RZ ;  /* 0x00000039306b7810 */ /* 0x000fe40007ffe0ff */
[----:B------:R-:W-:Y:S01]  /*4a90*/  IABS R32, R32 ;  /* 0x0000002000207213 */ /* 0x000fe20000000000 */
[----:B------:R-:W-:Y:S01]  /*4aa0*/  IMAD.IADD R84, R74, 0x1, -R97 ;  /* 0x000000014a547824 */ /* 0x000fe200078e0a61 */
[----:B------:R-:W-:Y:S01]  /*4ab0*/  ISETP.GE.AND P3, PT, R48, UR9, PT ;  /* 0x0000000930007c0c */ /* 0x000fe2000bf66270 */
[----:B------:R-:W-:Y:S01]  /*4ac0*/  IMAD.IADD R8, R74, 0x1, -R73 ;  /* 0x000000014a087824 */ /* 0x000fe200078e0a49 */
[----:B--2---:R-:W-:Y:S01]  /*4ad0*/  HMMA.16816.F32 R28, R36, R12, R28 ;  /* 0x0000000c241c723c */ /* 0x004fe2000000181c */
[----:B------:R1:W-:Y:S01]  /*4ae0*/  I2F R50, R32 ;  /* 0x0000002000327306 */ /* 0x0003e20000201400 */
[----:B------:R-:W-:-:S02]  /*4af0*/  ISETP.GE.AND P2, PT, R53, UR9, PT ;  /* 0x0000000935007c0c */ /* 0x000fc4000bf46270 */
[----:B------:R-:W-:Y:S02]  /*4b00*/  IABS R8, R8 ;  /* 0x0000000800087213 */ /* 0x000fe40000000000 */
[----:B------:R-:W-:Y:S01]  /*4b10*/  ISETP.GE.AND P1, PT, R73, UR9, PT ;  /* 0x0000000949007c0c */ /* 0x000fe2000bf26270 */
[C---:B------:R-:W-:Y:S01]  /*4b20*/  IMAD.IADD R12, R74.reuse, 0x1, -R79 ;  /* 0x000000014a0c7824 */ /* 0x040fe200078e0a4f */
[C---:B------:R-:W-:Y:S01]  /*4b30*/  HMMA.16816.F32 R44, R36.reuse, R14, R44 ;  /* 0x0000000e242c723c */ /* 0x040fe2000000182c */
[----:B------:R-:W-:Y:S01]  /*4b40*/  IMAD.MOV.U32 R51, RZ, RZ, R8 ;  /* 0x000000ffff337224 */ /* 0x000fe200078e0008 */
[----:B------:R-:W-:Y:S01]  /*4b50*/  ISETP.GE.AND P6, PT, R91, UR9, PT ;  /* 0x000000095b007c0c */ /* 0x000fe2000bfc6270 */
[----:B------:R-:W2:Y:S01]  /*4b60*/  LDSM.16.M88.4 R8, [R195+0x5800] ;  /* 0x00580000c308783b */ /* 0x000ea20000000200 */
[----:B------:R-:W-:Y:S01]  /*4b70*/  IABS R12, R12 ;  /* 0x0000000c000c7213 */ /* 0x000fe20000000000 */
[----:B------:R-:W-:Y:S01]  /*4b80*/  IMAD.IADD R13, R74, 0x1, -R91 ;  /* 0x000000014a0d7824 */ /* 0x000fe200078e0a5b */
[----:B------:R-:W-:Y:S01]  /*4b90*/  IABS R78, R78 ;  /* 0x0000004e004e7213 */ /* 0x000fe20000000000 */
[----:B------:R-:W-:Y:S01]  /*4ba0*/  I2F R51, R51 ;  /* 0x0000003300337306 */ /* 0x000fe20000201400 */
[----:B----4-:R-:W-:Y:S01]  /*4bb0*/  HMMA.16816.F32 R20, R36, R40, R20 ;  /* 0x000000282414723c */ /* 0x010fe20000001814 */
[----:B------:R-:W-:Y:S01]  /*4bc0*/  IMAD.MOV.U32 R54, RZ, RZ, R12 ;  /* 0x000000ffff367224 */ /* 0x000fe200078e000c */
[----:B------:R-:W-:Y:S01]  /*4bd0*/  IABS R12, R13 ;  /* 0x0000000d000c7213 */ /* 0x000fe20000000000 */
[----:B-1----:R-:W-:Y:S01]  /*4be0*/  LDSM.16.M88.4 R32, [R194+0x4000] ;  /* 0x00400000c220783b */ /* 0x002fe20000000200 */
[----:B------:R-:W-:-:S02]  /*4bf0*/  IABS R84, R84 ;  /* 0x0000005400547213 */ /* 0x000fc40000000000 */
[----:B------:R-:W-:Y:S01]  /*4c00*/  ISETP.GE.AND P4, PT, R83, UR9, PT ;  /* 0x0000000953007c0c */ /* 0x000fe2000bf86270 */
[----:B------:R-:W-:Y:S01]  /*4c10*/  IMAD.MOV.U32 R55, RZ, RZ, R12 ;  /* 0x000000ffff377224 */ /* 0x000fe200078e000c */
[C---:B---3--:R-:W-:Y:S01]  /*4c20*/  HMMA.16816.F32 R64, R36.reuse, R24, R64 ;  /* 0x000000182440723c */ /* 0x048fe20000001840 */
[----:B------:R-:W1:Y:S01]  /*4c30*/  LDSM.16.M88.4 R12, [R191+0xa000] ;  /* 0x00a00000bf0c783b */ /* 0x000e620000000200 */
[C---:B------:R-:W-:Y:S01]  /*4c40*/  IMAD.IADD R40, R74.reuse, 0x1, -R83 ;  /* 0x000000014a287824 */ /* 0x040fe200078e0a53 */
[----:B------:R-:W-:Y:S01]  /*4c50*/  I2F R54, R54 ;  /* 0x0000003600367306 */ /* 0x000fe20000201400 */
[C---:B------:R-:W-:Y:S01]  /*4c60*/  IMAD.IADD R41, R74.reuse, 0x1, -R89 ;  /* 0x000000014a297824 */ /* 0x040fe200078e0a59 */
[----:B------:R-:W-:Y:S02]  /*4c70*/  ISETP.GE.AND P0, PT, R79, UR9, PT ;  /* 0x000000094f007c0c */ /* 0x000fe4000bf06270 */
[----:B------:R-:W-:Y:S01]  /*4c80*/  IMAD.IADD R24, R74, 0x1, -R81 ;  /* 0x000000014a187824 */ /* 0x000fe200078e0a51 */
[----:B------:R-:W-:Y:S01]  /*4c90*/  IABS R40, R40 ;  /* 0x0000002800287213 */ /* 0x000fe20000000000 */
[----:B------:R-:W-:Y:S02]  /*4ca0*/  HMMA.16816.F32 R60, R36, R26, R60 ;  /* 0x0000001a243c723c */ /* 0x000fe4000000183c */
[----:B------:R-:W-:Y:S01]  /*4cb0*/  I2F R55, R55 ;  /* 0x0000003700377306 */ /* 0x000fe20000201400 */
[----:B------:R-:W-:Y:S01]  /*4cc0*/  IABS R24, R24 ;  /* 0x0000001800187213 */ /* 0x000fe20000000000 */
[----:B------:R-:W-:Y:S01]  /*4cd0*/  IMAD.MOV.U32 R52, RZ, RZ, R40 ;  /* 0x000000ffff347224 */ /* 0x000fe200078e0028 */
[----:B------:R-:W-:-:S03]  /*4ce0*/  IABS R40, R41 ;  /* 0x0000002900287213 */ /* 0x000fc60000000000 */
[----:B------:R-:W-:Y:S01]  /*4cf0*/  IMAD.MOV.U32 R72, RZ, RZ, R24 ;  /* 0x000000ffff487224 */ /* 0x000fe200078e0018 */
[----:B------:R-:W-:Y:S01]  /*4d00*/  HMMA.16816.F32 R16, R36, R42, R16 ;  /* 0x0000002a2410723c */ /* 0x000fe20000001810 */
[----:B------:R-:W3:Y:S01]  /*4d10*/  LDSM.16.M88.4 R24, [R191+0xa800] ;  /* 0x00a80000bf18783b */ /* 0x000ee20000000200 */
[----:B------:R-:W-:Y:S01]  /*4d20*/  IMAD.MOV.U32 R75, RZ, RZ, R40 ;  /* 0x000000ffff4b7224 */ /* 0x000fe200078e0028 */
[----:B------:R-:W-:Y:S01]  /*4d30*/  I2F R52, R52 ;  /* 0x0000003400347306 */ /* 0x000fe20000201400 */
[----:B------:R-:W-:-:S04]  /*4d40*/  IMAD.IADD R40, R74, 0x1, -R87 ;  /* 0x000000014a287824 */ /* 0x000fc800078e0a57 */
[C---:B--2---:R-:W-:Y:S01]  /*4d50*/  HMMA.16816.F32 R56, R36.reuse, R8, R56 ;  /* 0x000000082438723c */ /* 0x044fe20000001838 */
[----:B------:R-:W-:Y:S02]  /*4d60*/  IABS R40, R40 ;  /* 0x0000002800287213 */ /* 0x000fe40000000000 */
[----:B------:R-:W-:Y:S04]  /*4d70*/  I2F R75, R75 ;  /* 0x0000004b004b7306 */ /* 0x000fe80000201400 */
[----:B------:R-:W-:Y:S01]  /*4d80*/  IMAD.IADD R8, R74, 0x1, -R95 ;  /* 0x000000014a087824 */ /* 0x000fe200078e0a5f */
[----:B------:R-:W-:Y:S03]  /*4d90*/  HMMA.16816.F32 R68, R36, R10, R68 ;  /* 0x0000000a2444723c */ /* 0x000fe60000001844 */
[----:B------:R2:W-:Y:S01]  /*4da0*/  I2F R77, R40 ;  /* 0x00000028004d7306 */ /* 0x0005e20000201400 */
[----:B------:R-:W-:-:S03]  /*4db0*/  IABS R8, R8 ;  /* 0x0000000800087213 */ /* 0x000fc60000000000 */
[C---:B------:R-:W-:Y:S01]  /*4dc0*/  IMAD.IADD R36, R74.reuse, 0x1, -R93 ;  /* 0x000000014a247824 */ /* 0x040fe200078e0a5d */
[C---:B-1----:R-:W-:Y:S01]  /*4dd0*/  HMMA.16816.F32 R28, R32.reuse, R12, R28 ;  /* 0x0000000c201c723c */ /* 0x042fe2000000181c */
[----:B------:R-:W-:Y:S02]  /*4de0*/  IMAD.MOV.U32 R76, RZ, RZ, R8 ;  /* 0x000000ffff4c7224 */ /* 0x000fe400078e0008 */
[----:B------:R-:W-:Y:S01]  /*4df0*/  I2F R72, R72 ;  /* 0x0000004800487306 */ /* 0x000fe20000201400 */
[----:B------:R-:W1:Y:S01]  /*4e00*/  LDSM.16.M88.4 R8, [R191+0xb000] ;  /* 0x00b00000bf08783b */ /* 0x000e620000000200 */
[----:B------:R-:W-:Y:S02]  /*4e10*/  IABS R36, R36 ;  /* 0x0000002400247213 */ /* 0x000fe40000000000 */
[----:B------:R-:W-:Y:S01]  /*4e20*/  IMAD.IADD R12, R74, 0x1, -R105 ;  /* 0x000000014a0c7824 */ /* 0x000fe200078e0a69 */
[----:B------:R-:W-:Y:S03]  /*4e30*/  HMMA.16816.F32 R44, R32, R14, R44 ;  /* 0x0000000e202c723c */ /* 0x000fe6000000182c */
[----:B------:R4:W-:Y:S01]  /*4e40*/  I2F R85, R36 ;  /* 0x0000002400557306 */ /* 0x0009e20000201400 */
[----:B--2---:R-:W-:Y:S01]  /*4e50*/  LDSM.16.M88.4 R40, [R193+0x4000] ;  /* 0x00400000c128783b */ /* 0x004fe20000000200 */
[----:B------:R-:W-:-:S03]  /*4e60*/  IABS R12, R12 ;  /* 0x0000000c000c7213 */ /* 0x000fc60000000000 */
[C---:B---3--:R-:W-:Y:S03]  /*4e70*/  HMMA.16816.F32 R20, R32.reuse, R24, R20 ;  /* 0x000000182014723c */ /* 0x048fe60000001814 */
[----:B------:R2:W-:Y:S04]  /*4e80*/  I2F R99, R12 ;  /* 0x0000000c00637306 */ /* 0x0005e80000201400 */
[C---:B------:R-:W-:Y:S01]  /*4e90*/  IMAD.IADD R24, R74.reuse, 0x1, -R103 ;  /* 0x000000014a187824 */ /* 0x040fe200078e0a67 */
[C---:B------:R-:W-:Y:S01]  /*4ea0*/  HMMA.16816.F32 R16, R32.reuse, R26, R16 ;  /* 0x0000001a2010723c */ /* 0x040fe20000001810 */
[C---:B------:R-:W-:Y:S01]  /*4eb0*/  IMAD.IADD R25, R74.reuse, 0x1, -R107 ;  /* 0x000000014a197824 */ /* 0x040fe200078e0a6b */
[----:B----4-:R-:W3:Y:S01]  /*4ec0*/  LDSM.16.M88.4 R36, [R184+0x4000] ;  /* 0x00400000b824783b */ /* 0x010ee20000000200 */
[----:B------:R-:W-:Y:S01]  /*4ed0*/  IADD3 R74, R74, 0x8, RZ ;  /* 0x000000084a4a7810 */ /* 0x000fe20007ffe0ff */
[----:B------:R-:W-:Y:S01]  /*4ee0*/  I2F R76, R76 ;  /* 0x0000004c004c7306 */ /* 0x000fe20000201400 */
[----:B------:R-:W-:Y:S01]  /*4ef0*/  IABS R24, R24 ;  /* 0x0000001800187213 */ /* 0x000fe20000000000 */
[----:B--2---:R-:W2:Y:S04]  /*4f00*/  LDSM.16.M88.4 R12, [R191+0xb800] ;  /* 0x00b80000bf0c783b */ /* 0x004ea80000000200 */
[----:B------:R-:W-:Y:S01]  /*4f10*/  IMAD.MOV.U32 R109, RZ, RZ, R24 ;  /* 0x000000ffff6d7224 */ /* 0x000fe200078e0018 */
[----:B------:R-:W-:Y:S01]  /*4f20*/  IABS R24, R25 ;  /* 0x0000001900187213 */ /* 0x000fe20000000000 */
[C---:B------:R-:W-:Y:S01]  /*4f30*/  IMAD.IADD R25, R74.reuse, 0x1, -R48 ;  /* 0x000000014a197824 */ /* 0x040fe200078e0a30 */
[----:B------:R-:W-:Y:S04]  /*4f40*/  I2F R78, R78 ;  /* 0x0000004e004e7306 */ /* 0x000fe80000201400 */
[----:B------:R-:W-:Y:S01]  /*4f50*/  IABS R111, R25 ;  /* 0x00000019006f7213 */ /* 0x000fe20000000000 */
[C---:B-1----:R-:W-:Y:S03]  /*4f60*/  HMMA.16816.F32 R64, R32.reuse, R8, R64 ;  /* 0x000000082040723c */ /* 0x042fe60000001840 */
[----:B------:R1:W-:Y:S04]  /*4f70*/  I2F R86, R24 ;  /* 0x0000001800567306 */ /* 0x0003e80000201400 */
[C---:B------:R-:W-:Y:S01]  /*4f80*/  IMAD.IADD R8, R74.reuse, 0x1, -R53 ;  /* 0x000000014a087824 */ /* 0x040fe200078e0a35 */
[----:B------:R-:W-:Y:S03]  /*4f90*/  HMMA.16816.F32 R60, R32, R10, R60 ;  /* 0x0000000a203c723c */ /* 0x000fe6000000183c */
[----:B------:R-:W4:Y:S01]  /*4fa0*/  I2F R111, R111 ;  /* 0x0000006f006f7306 */ /* 0x000f220000201400 */
[----:B-1----:R-:W1:Y:S07]  /*4fb0*/  LDSM.16.M88.4 R24, [R184+0x4800] ;  /* 0x00480000b818783b */ /* 0x002e6e0000000200 */
[----:B------:R-:W-:Y:S01]  /*4fc0*/  I2F R84, R84 ;  /* 0x0000005400547306 */ /* 0x000fe20000201400 */
[----:B---3--:R-:W-:Y:S07]  /*4fd0*/  HMMA.16816.F32 R28, R40, R36, R28 ;  /* 0x00000024281c723c */ /* 0x008fee000000181c */
[----:B------:R-:W-:Y:S01]  /*4fe0*/  I2F R109, R109 ;  /* 0x0000006d006d7306 */ /* 0x000fe20000201400 */
[----:B------:R-:W-:Y:S01]  /*4ff0*/  IABS R36, R8 ;  /* 0x0000000800247213 */ /* 0x000fe20000000000 */
[C---:B------:R-:W-:Y:S01]  /*5000*/  IMAD.IADD R8, R74.reuse, 0x1, -R73 ;  /* 0x000000014a087824 */ /* 0x040fe200078e0a49 */
[----:B--2---:R-:W-:Y:S04]  /*5010*/  HMMA.16816.F32 R56, R32, R12, R56 ;  /* 0x0000000c2038723c */ /* 0x004fe80000001838 */
[----:B------:R-:W-:Y:S01]  /*5020*/  IABS R37, R8 ;  /* 0x0000000800257213 */ /* 0x000fe20000000000 */
[C---:B------:R-:W-:Y:S01]  /*5030*/  IMAD.IADD R8, R74.reuse, 0x1, -R79 ;  /* 0x000000014a087824 */ /* 0x040fe200078e0a4f */
[----:B------:R-:W2:Y:S01]  /*5040*/  I2F R36, R36 ;  /* 0x0000002400247306 */ /* 0x000ea20000201400 */
[C---:B------:R-:W-:Y:S01]  /*5050*/  IMAD.IADD R13, R74.reuse, 0x1, -R83 ;  /* 0x000000014a0d7824 */ /* 0x040fe200078e0a53 */
[----:B------:R-:W-:Y:S02]  /*5060*/  HMMA.16816.F32 R44, R40, R38, R44 ;  /* 0x00000026282c723c */ /* 0x000fe4000000182c */
[----:B------:R-:W-:Y:S01]  /*5070*/  IABS R12, R8 ;  /* 0x00000008000c7213 */ /* 0x000fe20000000000 */
[----:B------:R-:W-:Y:S01]  /*5080*/  IMAD.IADD R8, R74, 0x1, -R91 ;  /* 0x000000014a087824 */ /* 0x000fe200078e0a5b */
[----:B------:R-:W-:-:S02]  /*5090*/  IABS R13, R13 ;  /* 0x0000000d000d7213 */ /* 0x000fc40000000000 */
[----:B------:R3:W5:Y:S01]  /*50a0*/  I2F R38, R12 ;  /* 0x0000000c00267306 */ /* 0x0007620000201400 */
[----:B----4-:R-:W-:Y:S01]  /*50b0*/  FFMA.FTZ R30, R111, -UR4, R30 ;  /* 0x800000046f1e7c23 */ /* 0x010fe2000801001e */
[----:B------:R-:W-:Y:S01]  /*50c0*/  IABS R39, R8 ;  /* 0x0000000800277213 */ /* 0x000fe20000000000 */
[----:B------:R-:W-:Y:S01]  /*50d0*/  HMMA.16816.F32 R68, R32, R14, R68 ;  /* 0x0000000e2044723c */ /* 0x000fe20000001844 */
[----:B------:R-:W4:Y:S01]  /*50e0*/  LDSM.16.M88.4 R8, [R184+0x5000] ;  /* 0x00500000b808783b */ /* 0x000f220000000200 */
[----:B------:R-:W-:Y:S02]  /*50f0*/  FFMA.FTZ R29, R50, -UR4, R29 ;  /* 0x80000004321d7c23 */ /* 0x000fe4000801001d */
[----:B------:R-:W-:Y:S01]  /*5100*/  FFMA.FTZ R28, R49, -UR4, R28 ;  /* 0x80000004311c7c23 */ /* 0x000fe2000801001c */
[----:B------:R5:W-:Y:S02]  /*5110*/  I2F R34, R13 ;  /* 0x0000000d00227306 */ /* 0x000be40000201400 */
[----:B------:R-:W-:Y:S01]  /*5120*/  IMAD.IADD R14, R74, 0x1, -R89 ;  /* 0x000000014a0e7824 */ /* 0x000fe200078e0a59 */
[----:B------:R-:W-:Y:S01]  /*5130*/  FSEL R33, R30, -INF , !P3 ;  /* 0xff8000001e217808 */ /* 0x000fe20005800000 */
[C---:B-1----:R-:W-:Y:S01]  /*5140*/  HMMA.16816.F32 R20, R40.reuse, R24, R20 ;  /* 0x000000182814723c */ /* 0x042fe20000001814 */
[----:B------:R-:W-:Y:S01]  /*5150*/  FSEL R30, R29, -INF , !P2 ;  /* 0xff8000001d1e7808 */ /* 0x000fe20005000000 */
[----:B------:R-:W-:Y:S01]  /*5160*/  IMAD.IADD R29, R74, 0x1, -R95 ;  /* 0x000000014a1d7824 */ /* 0x000fe200078e0a5f */
[----:B---3--:R-:W-:Y:S01]  /*5170*/  IABS R12, R14 ;  /* 0x0000000e000c7213 */ /* 0x008fe20000000000 */
[----:B------:R-:W1:Y:S02]  /*5180*/  I2F R37, R37 ;  /* 0x0000002500257306 */ /* 0x000e640000201400 */
[----:B------:R-:W-:Y:S01]  /*5190*/  FFMA.FTZ R44, R51, -UR4, R44 ;  /* 0x80000004332c7c23 */ /* 0x000fe2000801002c */
[----:B------:R-:W-:Y:S01]  /*51a0*/  FSEL R28, R28, -INF , !P3 ;  /* 0xff8000001c1c7808 */ /* 0x000fe20005800000 */
[----:B--2---:R-:W-:Y:S01]  /*51b0*/  FFMA.FTZ R25, R36, -UR4, R31 ;  /* 0x8000000424197c23 */ /* 0x004fe2000801001f */
[----:B------:R-:W-:Y:S01]  /*51c0*/  HMMA.16816.F32 R16, R40, R26, R16 ;  /* 0x0000001a2810723c */ /* 0x000fe20000001810 */
[----:B------:R-:W-:Y:S01]  /*51d0*/  IMAD.MOV.U32 R32, RZ, RZ, R12 ;  /* 0x000000ffff207224 */ /* 0x000fe200078e000c */
[----:B------:R-:W-:Y:S01]  /*51e0*/  ISETP.GE.AND P3, PT, R89, UR9, PT ;  /* 0x0000000959007c0c */ /* 0x000fe2000bf66270 */
[----:B-----5:R-:W2:Y:S01]  /*51f0*/  LDSM.16.M88.4 R12, [R184+0x5800] ;  /* 0x00580000b80c783b */ /* 0x020ea20000000200 */
[----:B------:R-:W3:Y:S01]  /*5200*/  I2F R39, R39 ;  /* 0x0000002700277306 */ /* 0x000ee20000201400 */
[----:B------:R-:W-:Y:S01]  /*5210*/  IMAD.IADD R24, R74, 0x1, -R81 ;  /* 0x000000014a187824 */ /* 0x000fe200078e0a51 */
[----:B------:R-:W-:-:S04]  /*5220*/  DEPBAR.LE SB0, 0x0 ;  /* 0x000080000000791a */ /* 0x000fc80000000000 */
[----:B------:R-:W-:Y:S01]  /*5230*/  IABS R36, R24 ;  /* 0x0000001800247213 */ /* 0x000fe20000000000 */
[----:B------:R-:W-:Y:S01]  /*5240*/  FFMA.FTZ R38, R38, -UR4, R47 ;  /* 0x8000000426267c23 */ /* 0x000fe2000801002f */
[----:B------:R5:W-:Y:S01]  /*5250*/  I2F R31, R32 ;  /* 0x00000020001f7306 */ /* 0x000be20000201400 */
[----:B-1----:R-:W-:Y:S01]  /*5260*/  FFMA.FTZ R37, R37, -UR4, R46 ;  /* 0x8000000425257c23 */ /* 0x002fe2000801002e */
[----:B------:R-:W-:Y:S01]  /*5270*/  FSEL R24, R25, -INF , !P2 ;  /* 0xff80000019187808 */ /* 0x000fe20005000000 */
[----:B------:R-:W-:Y:S01]  /*5280*/  IMAD.IADD R25, R74, 0x1, -R87 ;  /* 0x000000014a197824 */ /* 0x000fe200078e0a57 */
[----:B------:R-:W-:Y:S01]  /*5290*/  FSEL R26, R44, -INF , !P1 ;  /* 0xff8000002c1a7808 */ /* 0x000fe20004800000 */
[----:B------:R-:W-:Y:S01]  /*52a0*/  FFMA.FTZ R55, R55, -UR4, R20 ;  /* 0x8000000437377c23 */ /* 0x000fe20008010014 */
[----:B------:R-:W-:Y:S01]  /*52b0*/  FSEL R27, R37, -INF , !P1 ;  /* 0xff800000251b7808 */ /* 0x000fe20004800000 */
[----:B------:R-:W-:Y:S01]  /*52c0*/  IMAD.IADD R37, R74, 0x1, -R93 ;  /* 0x000000014a257824 */ /* 0x000fe200078e0a5d */
[----:B------:R-:W-:Y:S01]  /*52d0*/  IABS R25, R25 ;  /* 0x0000001900197213 */ /* 0x000fe20000000000 */
[----:B---3--:R-:W-:Y:S01]  /*52e0*/  FFMA.FTZ R22, R39, -UR4, R22 ;  /* 0x8000000427167c23 */ /* 0x008fe20008010016 */
[----:B------:R-:W1:Y:S01]  /*52f0*/  I2F R36, R36 ;  /* 0x0000002400247306 */ /* 0x000e620000201400 */
[----:B----4-:R-:W-:Y:S01]  /*5300*/  HMMA.16816.F32 R64, R40, R8, R64 ;  /* 0x000000082840723c */ /* 0x010fe20000001840 */
[----:B------:R-:W-:Y:S01]  /*5310*/  FFMA.FTZ R21, R52, -UR4, R21 ;  /* 0x8000000434157c23 */ /* 0x000fe20008010015 */
[----:B------:R-:W-:Y:S01]  /*5320*/  ISETP.GE.AND P2, PT, R81, UR9, PT ;  /* 0x0000000951007c0c */ /* 0x000fe2000bf46270 */
[----:B------:R-:W-:Y:S01]  /*5330*/  FFMA.FTZ R17, R72, -UR4, R17 ;  /* 0x8000000448117c23 */ /* 0x000fe20008010011 */
[----:B------:R-:W-:Y:S01]  /*5340*/  ISETP.GE.AND P1, PT, R87, UR9, PT ;  /* 0x0000000957007c0c */ /* 0x000fe2000bf26270 */
[----:B-----5:R-:W-:-:S02]  /*5350*/  FFMA.FTZ R32, R54, -UR4, R45 ;  /* 0x8000000436207c23 */ /* 0x020fc4000801002d */
[----:B------:R-:W-:Y:S01]  /*5360*/  IABS R8, R29 ;  /* 0x0000001d00087213 */ /* 0x000fe20000000000 */
[C---:B------:R-:W-:Y:S01]  /*5370*/  HMMA.16816.F32 R60, R40.reuse, R10, R60 ;  /* 0x0000000a283c723c */ /* 0x040fe2000000183c */
[----:B------:R3:W4:Y:S01]  /*5380*/  I2F R35, R25 ;  /* 0x0000001900237306 */ /* 0x0007220000201400 */
[----:B------:R-:W-:Y:S02]  /*5390*/  FSEL R32, R32, -INF , !P0 ;  /* 0xff80000020207808 */ /* 0x000fe40004000000 */
[----:B------:R-:W-:Y:S01]  /*53a0*/  IMAD.MOV.U32 R9, RZ, RZ, R8 ;  /* 0x000000ffff097224 */ /* 0x000fe200078e0008 */
[----:B------:R-:W-:Y:S02]  /*53b0*/  IABS R8, R37 ;  /* 0x0000002500087213 */ /* 0x000fe40000000000 */
[----:B------:R-:W-:Y:S01]  /*53c0*/  IMAD.IADD R11, R74, 0x1, -R101 ;  /* 0x000000014a0b7824 */ /* 0x000fe200078e0a65 */
[----:B------:R-:W-:Y:S01]  /*53d0*/  FSEL R29, R38, -INF , !P0 ;  /* 0xff800000261d7808 */ /* 0x000fe20004000000 */
[----:B------:R5:W4:Y:S01]  /*53e0*/  I2F R20, R9 ;  /* 0x0000000900147306 */ /* 0x000b220000201400 */
[----:B------:R-:W-:Y:S01]  /*53f0*/  IMAD.MOV.U32 R37, RZ, RZ, R8 ;  /* 0x000000ffff257224 */ /* 0x000fe200078e0008 */
[----:B------:R-:W-:Y:S01]  /*5400*/  ISETP.GE.AND P0, PT, R95, UR9, PT ;  /* 0x000000095f007c0c */ /* 0x000fe2000bf06270 */
[C---:B--2---:R-:W-:Y:S01]  /*5410*/  HMMA.16816.F32 R56, R40.reuse, R12, R56 ;  /* 0x0000000c2838723c */ /* 0x044fe20000001838 */
[----:B------:R-:W-:Y:S01]  /*5420*/  IABS R8, R11 ;  /* 0x0000000b00087213 */ /* 0x000fe20000000000 */
[----:B-1----:R-:W-:Y:S01]  /*5430*/  FFMA.FTZ R19, R36, -UR4, R19 ;  /* 0x8000000424137c23 */ /* 0x002fe20008010013 */
[----:B------:R-:W-:Y:S01]  /*5440*/  FSEL R10, R55, -INF , !P6 ;  /* 0xff800000370a7808 */ /* 0x000fe20007000000 */
[----:B------:R-:W-:Y:S01]  /*5450*/  FFMA.FTZ R64, R77, -UR4, R64 ;  /* 0x800000044d407c23 */ /* 0x000fe20008010040 */
[----:B---3--:R-:W-:Y:S01]  /*5460*/  FSEL R25, R22, -INF , !P6 ;  /* 0xff80000016197808 */ /* 0x008fe20007000000 */
[----:B------:R-:W-:Y:S01]  /*5470*/  IMAD.MOV.U32 R22, RZ, RZ, R8 ;  /* 0x000000ffff167224 */ /* 0x000fe200078e0008 */
[----:B------:R-:W1:Y:S01]  /*5480*/  I2F R37, R37 ;  /* 0x0000002500257306 */ /* 0x000e620000201400 */
[----:B------:R-:W-:Y:S01]  /*5490*/  IMAD.IADD R12, R74, 0x1, -R97 ;  /* 0x000000014a0c7824 */ /* 0x000fe200078e0a61 */
[----:B------:R-:W-:Y:S01]  /*54a0*/  HMMA.16816.F32 R68, R40, R14, R68 ;  /* 0x0000000e2844723c */ /* 0x000fe20000001844 */
[----:B------:R-:W-:Y:S01]  /*54b0*/  FFMA.FTZ R8, R75, -UR4, R16 ;  /* 0x800000044b087c23 */ /* 0x000fe20008010010 */
[----:B------:R-:W-:Y:S01]  /*54c0*/  FSEL R16, R21, -INF , !P4 ;  /* 0xff80000015107808 */ /* 0x000fe20006000000 */
[----:B------:R-:W-:Y:S01]  /*54d0*/  FFMA.FTZ R13, R34, -UR4, R23 ;  /* 0x80000004220d7c23 */ /* 0x000fe20008010017 */
[----:B------:R-:W-:Y:S01]  /*54e0*/  FSEL R168, R64, -INF , !P1 ;  /* 0xff80000040a87808 */ /* 0x000fe20004800000 */
[----:B-----5:R-:W-:Y:S01]  /*54f0*/  IMAD.IADD R9, R74, 0x1, -R105 ;  /* 0x000000014a097824 */ /* 0x020fe200078e0a69 */
[----:B------:R-:W2:Y:S01]  /*5500*/  I2F R22, R22 ;  /* 0x0000001600167306 */ /* 0x000ea20000201400 */
[----:B----4-:R-:W-:Y:S01]  /*5510*/  FFMA.FTZ R35, R35, -UR4, R66 ;  /* 0x8000000423237c23 */ /* 0x010fe20008010042 */
[----:B------:R-:W-:Y:S01]  /*5520*/  FSEL R13, R13, -INF , !P4 ;  /* 0xff8000000d0d7808 */ /* 0x000fe20006000000 */
[----:B------:R-:W-:Y:S01]  /*5530*/  FFMA.FTZ R65, R76, -UR4, R65 ;  /* 0x800000044c417c23 */ /* 0x000fe20008010041 */
[----:B------:R-:W-:Y:S01]  /*5540*/  IABS R11, R9 ;  /* 0x00000009000b7213 */ /* 0x000fe20000000000 */
[----:B------:R-:W-:Y:S01]  /*5550*/  FFMA.FTZ R9, R31, -UR4, R18 ;  /* 0x800000041f097c23 */ /* 0x000fe20008010012 */
[----:B------:R-:W-:Y:S01]  /*5560*/  FSEL R8, R8, -INF , !P3 ;  /* 0xff80000008087808 */ /* 0x000fe20005800000 */
[----:B------:R-:W-:Y:S01]  /*5570*/  FFMA.FTZ R20, R20, -UR4, R67 ;  /* 0x8000000414147c23 */ /* 0x000fe20008010043 */
[----:B------:R-:W-:Y:S01]  /*5580*/  FSEL R165, R35, -INF , !P1 ;  /* 0xff80000023a57808 */ /* 0x000fe20004800000 */
[----:B------:R-:W-:Y:S01]  /*5590*/  IMAD.MOV.U32 R18, RZ, RZ, R11 ;  /* 0x000000ffff127224 */ /* 0x000fe200078e000b */
[----:B------:R-:W-:Y:S01]  /*55a0*/  IABS R11, R12 ;  /* 0x0000000c000b7213 */ /* 0x000fe20000000000 */
[C---:B------:R-:W-:Y:S01]  /*55b0*/  IMAD.IADD R12, R74.reuse, 0x1, -R103 ;  /* 0x000000014a0c7824 */ /* 0x040fe200078e0a67 */
[----:B------:R-:W-:Y:S01]  /*55c0*/  FSEL R9, R9, -INF , !P3 ;  /* 0xff80000009097808 */ /* 0x000fe20005800000 */
[----:B------:R-:W-:Y:S01]  /*55d0*/  IMAD.IADD R74, R74, 0x1, -R107 ;  /* 0x000000014a4a7824 */ /* 0x000fe200078e0a6b */
[----:B------:R-:W3:Y:S01]  /*55e0*/  I2F R21, R18 ;  /* 0x0000001200157306 */ /* 0x000ee20000201400 */
[----:B------:R-:W-:Y:S01]  /*55f0*/  FSEL R162, R65, -INF , !P0 ;  /* 0xff80000041a27808 */ /* 0x000fe20004000000 */
[----:B------:R-:W-:Y:S01]  /*5600*/  FFMA.FTZ R60, R85, -UR4, R60 ;  /* 0x80000004553c7c23 */ /* 0x000fe2000801003c */
[----:B------:R-:W-:Y:S01]  /*5610*/  IABS R12, R12 ;  /* 0x0000000c000c7213 */ /* 0x000fe20000000000 */
[----:B------:R-:W-:Y:S01]  /*5620*/  FFMA.FTZ R61, R78, -UR4, R61 ;  /* 0x800000044e3d7c23 */ /* 0x000fe2000801003d */
[----:B------:R-:W-:Y:S01]  /*5630*/  IABS R74, R74 ;  /* 0x0000004a004a7213 */ /* 0x000fe20000000000 */
[----:B------:R-:W-:Y:S01]  /*5640*/  FFMA.FTZ R56, R99, -UR4, R56 ;  /* 0x8000000463387c23 */ /* 0x000fe20008010038 */
[----:B------:R-:W-:Y:S01]  /*5650*/  FSEL R175, R20, -INF , !P0 ;  /* 0xff80000014af7808 */ /* 0x000fe20004000000 */
[----:B------:R-:W-:Y:S01]  /*5660*/  IMAD.MOV.U32 R15, RZ, RZ, R12 ;  /* 0x000000ffff0f7224 */ /* 0x000fe200078e000c */
[----:B------:R4:W5:Y:S01]  /*5670*/  I2F R14, R11 ;  /* 0x0000000b000e7306 */ /* 0x0009620000201400 */
[----:B------:R-:W-:Y:S01]  /*5680*/  FSEL R12, R17, -INF , !P2 ;  /* 0xff800000110c7808 */ /* 0x000fe20005000000 */
[----:B------:R-:W-:Y:S01]  /*5690*/  FFMA.FTZ R57, R84, -UR4, R57 ;  /* 0x8000000454397c23 */ /* 0x000fe20008010039 */
[----:B------:R-:W-:Y:S01]  /*56a0*/  ISETP.GE.AND P6, PT, R93, UR9, PT ;  /* 0x000000095d007c0c */ /* 0x000fe2000bfc6270 */
[----:B------:R-:W-:Y:S01]  /*56b0*/  FFMA.FTZ R68, R109, -UR4, R68 ;  /* 0x800000046d447c23 */ /* 0x000fe20008010044 */
[----:B------:R-:W-:Y:S01]  /*56c0*/  ISETP.GE.AND P4, PT, R101, UR9, PT ;  /* 0x0000000965007c0c */ /* 0x000fe2000bf86270 */
[----:B------:R-:W-:Y:S01]  /*56d0*/  FFMA.FTZ R69, R86, -UR4, R69 ;  /* 0x8000000456457c23 */ /* 0x000fe20008010045 */
[----:B------:R-:W-:Y:S01]  /*56e0*/  ISETP.GE.AND P3, PT, R105, UR9, PT ;  /* 0x0000000969007c0c */ /* 0x000fe2000bf66270 */
[----:B------:R-:W5:Y:S01]  /*56f0*/  I2F R15, R15 ;  /* 0x0000000f000f7306 */ /* 0x000f620000201400 */
[----:B-1----:R-:W-:Y:S01]  /*5700*/  FFMA.FTZ R37, R37, -UR4, R62 ;  /* 0x8000000425257c23 */ /* 0x002fe2000801003e */
[----:B------:R-:W-:Y:S01]  /*5710*/  ISETP.GE.AND P1, PT, R103, UR9, PT ;  /* 0x0000000967007c0c */ /* 0x000fe2000bf26270 */
[----:B--2---:R-:W-:Y:S01]  /*5720*/  FFMA.FTZ R22, R22, -UR4, R63 ;  /* 0x8000000416167c23 */ /* 0x004fe2000801003f */
[----:B------:R-:W-:Y:S01]  /*5730*/  ISETP.GE.AND P0, PT, R107, UR9, PT ;  /* 0x000000096b007c0c */ /* 0x000fe2000bf06270 */
[----:B---3--:R-:W-:Y:S01]  /*5740*/  FFMA.FTZ R21, R21, -UR4, R58 ;  /* 0x8000000415157c23 */ /* 0x008fe2000801003a */
[----:B------:R-:W-:-:S02]  /*5750*/  FSEL R160, R60, -INF , !P6 ;  /* 0xff8000003ca07808 */ /* 0x000fc40007000000 */
[----:B------:R-:W1:Y:S01]  /*5760*/  I2F R18, R74 ;  /* 0x0000004a00127306 */ /* 0x000e620000201400 */
[----:B----4-:R-:W-:Y:S01]  /*5770*/  FSEL R11, R19, -INF , !P2 ;  /* 0xff800000130b7808 */ /* 0x010fe20005000000 */
[----:B-----5:R-:W-:Y:S01]  /*5780*/  FFMA.FTZ R14, R14, -UR4, R59 ;  /* 0x800000040e0e7c23 */ /* 0x020fe2000801003b */
[----:B------:R-:W-:Y:S02]  /*5790*/  ISETP.GE.AND P2, PT, R97, UR9, PT ;  /* 0x0000000961007c0c */ /* 0x000fe4000bf46270 */
[----:B------:R-:W-:Y:S02]  /*57a0*/  FSEL R167, R37, -INF , !P6 ;  /* 0xff80000025a77808 */ /* 0x000fe40007000000 */
[----:B------:R-:W-:Y:S01]  /*57b0*/  FSEL R166, R61, -INF , !P4 ;  /* 0xff8000003da67808 */ /* 0x000fe20006000000 */
[----:B------:R-:W-:Y:S01]  /*57c0*/  FFMA.FTZ R15, R15, -UR4, R70 ;  /* 0x800000040f0f7c23 */ /* 0x000fe20008010046 */
[----:B------:R-:W-:Y:S02]  /*57d0*/  FSEL R173, R22, -INF , !P4 ;  /* 0xff80000016ad7808 */ /* 0x000fe40006000000 */
[----:B------:R-:W-:-:S02]  /*57e0*/  FSEL R172, R56, -INF , !P3 ;  /* 0xff80000038ac7808 */ /* 0x000fc40005800000 */
[----:B------:R-:W-:Y:S02]  /*57f0*/  FSEL R169, R21, -INF , !P3 ;  /* 0xff80000015a97808 */ /* 0x000fe40005800000 */
[----:B------:R-:W-:Y:S01]  /*5800*/  FSEL R170, R57, -INF , !P2 ;  /* 0xff80000039aa7808 */ /* 0x000fe20005000000 */
[----:B-1----:R-:W-:Y:S01]  /*5810*/  FFMA.FTZ R18, R18, -UR4, R71 ;  /* 0x8000000412127c23 */ /* 0x002fe20008010047 */
[----:B------:R-:W-:Y:S02]  /*5820*/  FSEL R143, R14, -INF , !P2 ;  /* 0xff8000000e8f7808 */ /* 0x000fe40005000000 */
[----:B------:R-:W-:Y:S02]  /*5830*/  FSEL R142, R68, -INF , !P1 ;  /* 0xff800000448e7808 */ /* 0x000fe40004800000 */
[----:B------:R-:W-:Y:S02]  /*5840*/  FSEL R141, R15, -INF , !P1 ;  /* 0xff8000000f8d7808 */ /* 0x000fe40004800000 */
[----:B------:R-:W-:-:S02]  /*5850*/  FSEL R140, R69, -INF , !P0 ;  /* 0xff800000458c7808 */ /* 0x000fc40004000000 */
[----:B------:R-:W-:Y:S01]  /*5860*/  FSEL R163, R18, -INF , !P0 ;  /* 0xff80000012a37808 */ /* 0x000fe20004000000 */
[----:B------:R-:W-:Y:S06]  /*5870*/  BAR.SYNC.DEFER_BLOCKING 0x0 ;  /* 0x0000000000007b1d */ /* 0x000fec0000010000 */
[----:B------:R-:W-:Y:S05]  /*5880*/  @!P5 BRA `(.L_x_4368) ;  /* 0x00000ba00000d947 */ /* 0x000fea0003800000 */
[----:B------:R-:W-:-:S13]  /*5890*/  PLOP3.LUT P0, PT, PT, PT, UP2, 0x40, 0x0 ;  /* 0x000000000000781c */ /* 0x000fda0003f0e828 */
[----:B------:R-:W-:Y:S05]  /*58a0*/  @P0 BRA `(.L_x_4369) ;  /* 0x0000039000000947 */ /* 0x000fea0003800000 */
[----:B------:R-:W1:Y:S01]  /*58b0*/  I2F.RP R15, R4 ;  /* 0x00000004000f7306 */ /* 0x000e620000209400 */
[C---:B------:R-:W-:Y:S02]  /*58c0*/  IADD3 R20, R3.reuse, -0x40, RZ ;  /* 0xffffffc003147810 */ /* 0x040fe40007ffe0ff */
[----:B------:R-:W-:Y:S02]  /*58d0*/  IABS R18, R3 ;  /* 0x0000000300127213 */ /* 0x000fe40000000000 */
[----:B------:R-:W-:Y:S02]  /*58e0*/  IABS R14, R20 ;  /* 0x00000014000e7213 */ /* 0x000fe40000000000 */
[----:B------:R-:W-:Y:S02]  /*58f0*/  LOP3.LUT R3, R3, c[0x0][0x2d0], RZ, 0x3c, !PT ;  /* 0x0000b40003037a12 */ /* 0x000fe400078e3cff */
[----:B------:R-:W-:Y:S02]  /*5900*/  LOP3.LUT R20, R20, c[0x0][0x2d0], RZ, 0x3c, !PT ;  /* 0x0000b40014147a12 */ /* 0x000fe400078e3cff */
[----:B------:R-:W-:-:S02]  /*5910*/  ISETP.GE.AND P2, PT, R3, RZ, PT ;  /* 0x000000ff0300720c */ /* 0x000fc40003f46270 */
        /* <DEDUP_REMOVED lines=50> */
.L_x_4369:
[----:B------:R-:W-:-:S04]  /*5c40*/  ULEA UR6, -UR6, URZ, 0x6 ;  /* 0x0000003f06067291 */ /* 0x000fc8000f8e313f */
[----:B------:R-:W-:Y:S02]  /*5c50*/  USHF.R.S32.HI UR5, URZ, 0x1f, UR6 ;  /* 0x0000001f3f057899 */ /* 0x000fe40008011406 */
[----:B------:R-:W-:-:S04]  /*5c60*/  MOV R3, UR6 ;  /* 0x0000000600037c02 */ /* 0x000fc80008000f00 */
[----:B------:R-:W-:Y:S02]  /*5c70*/  MOV R4, UR5 ;  /* 0x0000000500047c02 */ /* 0x000fe40008000f00 */
.L_x_4370:
        /* <DEDUP_REMOVED lines=119> */
.L_x_4372:
[----:B------:R-:W-:Y:S05]  /*63f0*/  BSYNC B0 ;  /* 0x0000000000007941 */ /* 0x000fea0003800000 */
.L_x_4371:
[----:B------:R-:W0:Y:S01]  /*6400*/  LDGDEPBAR ;  /* 0x00000000000079af */ /* 0x000e220000000000 */
[----:B------:R-:W-:-:S04]  /*6410*/  IADD3 R144, P0, R3, R144, RZ ;  /* 0x0000009003907210 */ /* 0x000fc80007f1e0ff */
[----:B------:R-:W-:Y:S02]  /*6420*/  IADD3.X R133, R4, R133, RZ, P0, !PT ;  /* 0x0000008504857210 */ /* 0x000fe400007fe4ff */
.L_x_4368:
        /* <DEDUP_REMOVED lines=31> */
[----:B------:R-:W3:Y:S03]  /*6620*/  SHFL.BFLY PT, R15, R6, 0x2, 0x1f ;  /* 0x0c401f00060f7f89 */ /* 0x000ee600000e0000 */
[-C--:B------:R-:W-:Y:S01]  /*6630*/  LEA R189, R5, R192.reuse, 0x1 ;  /* 0x000000c005bd7211 */ /* 0x080fe200078e08ff */
[----:B------:R-:W4:Y:S01]  /*6640*/  SHFL.BFLY PT, R4, R17, 0x2, 0x1f ;  /* 0x0c401f0011047f89 */ /* 0x000f2200000e0000 */
[----:B------:R-:W-:-:S03]  /*6650*/  LEA R190, R7, R192, 0x1 ;  /* 0x000000c007be7211 */ /* 0x000fc600078e08ff */
[----:B------:R-:W-:Y:S01]  /*6660*/  LDSM.16.MT88.4 R64, [R192+0xe000] ;  /* 0x00e00000c040783b */ /* 0x000fe20000004200 */
[----:B------:R-:W-:-:S03]  /*6670*/  LEA R188, R5, R190, 0x1 ;  /* 0x000000be05bc7211 */ /* 0x000fc600078e08ff */
[----:B------:R-:W-:Y:S04]  /*6680*/  LDSM.16.MT88.4 R80, [R189+0xe000] ;  /* 0x00e00000bd50783b */ /* 0x000fe80000004200 */
[----:B------:R-:W-:Y:S04]  /*6690*/  LDSM.16.MT88.4 R124, [R192+0xc000] ;  /* 0x00c00000c07c783b */ /* 0x000fe80000004200 */
[----:B-1----:R-:W-:Y:S01]  /*66a0*/  LDSM.16.MT88.4 R40, [R190+0xc000] ;  /* 0x00c00000be28783b */ /* 0x002fe20000004200 */
[----:B---3--:R-:W-:-:S03]  /*66b0*/  FMNMX.FTZ R15, R6, R15, !PT ;  /* 0x0000000f060f7209 */ /* 0x008fc60007810000 */
[----:B------:R-:W-:Y:S01]  /*66c0*/  LDSM.16.MT88.4 R48, [R189+0xc000] ;  /* 0x00c00000bd30783b */ /* 0x000fe20000004200 */
[----:B----4-:R-:W-:-:S03]  /*66d0*/  FMNMX.FTZ R4, R17, R4, !PT ;  /* 0x0000000411047209 */ /* 0x010fc60007810000 */
[----:B------:R-:W1:Y:S04]  /*66e0*/  SHFL.BFLY PT, R132, R15, 0x1, 0x1f ;  /* 0x0c201f000f847f89 */ /* 0x000e6800000e0000 */
[----:B------:R-:W3:Y:S04]  /*66f0*/  SHFL.BFLY PT, R3, R4, 0x1, 0x1f ;  /* 0x0c201f0004037f89 */ /* 0x000ee800000e0000 */
[----:B------:R-:W4:Y:S04]  /*6700*/  LDSM.16.MT88.4 R56, [R188+0xc000] ;  /* 0x00c00000bc38783b */ /* 0x000f280000004200 */
[----:B------:R-:W5:Y:S04]  /*6710*/  LDSM.16.MT88.4 R72, [R190+0xe000] ;  /* 0x00e00000be48783b */ /* 0x000f680000004200 */
[----:B------:R-:W2:Y:S04]  /*6720*/  LDSM.16.MT88.4 R88, [R188+0xe000] ;  /* 0x00e00000bc58783b */ /* 0x000ea80000004200 */
[----:B------:R-:W2:Y:S01]  /*6730*/  LDSM.16.MT88.4 R96, [R192+0x10000] ;  /* 0x01000000c060783b */ /* 0x000ea20000004200 */
[----:B-1----:R-:W-:-:S03]  /*6740*/  FMNMX.FTZ R132, R15, R132, !PT ;  /* 0x000000840f847209 */ /* 0x002fc60007810000 */
[----:B------:R-:W1:Y:S01]  /*6750*/  LDSM.16.MT88.4 R104, [R190+0x10000] ;  /* 0x01000000be68783b */ /* 0x000e620000004200 */
[----:B---3--:R-:W-:Y:S01]  /*6760*/  FMNMX.FTZ R3, R4, R3, !PT ;  /* 0x0000000304037209 */ /* 0x008fe20007810000 */
[C---:B------:R-:W-:Y:S01]  /*6770*/  FMUL.FTZ R171, R132.reuse, c[0x0][0x23c] ;  /* 0x00008f0084ab7a20 */ /* 0x040fe20000410000 */
[----:B------:R-:W-:Y:S01]  /*6780*/  FSETP.NEU.FTZ.AND P0, PT, R132, -INF , PT ;  /* 0xff8000008400780b */ /* 0x000fe20003f1d000 */
[----:B------:R-:W3:Y:S02]  /*6790*/  LDSM.16.MT88.4 R120, [R189+0x10000] ;  /* 0x01000000bd78783b */ /* 0x000ee40000004200 */
        /* <DEDUP_REMOVED lines=24> */
[----:B--2---:R-:W-:Y:S01]  /*6920*/  LDSM.16.MT88.4 R16, [R189+0xe800] ;  /* 0x00e80000bd10783b */ /* 0x004fe20000004200 */
[--C-:B------:R-:W-:Y:S01]  /*6930*/  FFMA.FTZ R145, R9, c[0x0][0x23c], -R164.reuse ;  /* 0x00008f0009917a23 */ /* 0x100fe200000108a4 */
[----:B------:R-:W-:Y:S01]  /*6940*/  MUFU.EX2 R154, R154 ;  /* 0x0000009a009a7308 */ /* 0x000fe20000000800 */
[--C-:B------:R-:W-:Y:S02]  /*6950*/  FFMA.FTZ R0, R11, c[0x0][0x23c], -R164.reuse ;  /* 0x00008f000b007a23 */ /* 0x100fe400000108a4 */
[----:B------:R-:W2:Y:S01]  /*6960*/  LDSM.16.MT88.4 R8, [R192+0xe800] ;  /* 0x00e80000c008783b */ /* 0x000ea20000004200 */
[--C-:B------:R-:W-:Y:S02]  /*6970*/  FFMA.FTZ R135, R12, c[0x0][0x23c], -R171.reuse ;  /* 0x00008f000c877a23 */ /* 0x100fe400000108ab */
[--C-:B------:R-:W-:Y:S02]  /*6980*/  FFMA.FTZ R151, R25, c[0x0][0x23c], -R164.reuse ;  /* 0x00008f0019977a23 */ /* 0x100fe400000108a4 */
[----:B------:R-:W1:Y:S01]  /*6990*/  MUFU.EX2 R149, R149 ;  /* 0x0000009500957308 */ /* 0x000e620000000800 */
[----:B------:R-:W-:Y:S01]  /*69a0*/  F2FP.PACK_AB R112, R153, R156 ;  /* 0x0000009c9970723e */ /* 0x000fe200000000ff */
[----:B------:R-:W-:Y:S01]  /*69b0*/  FFMA.FTZ R146, R13, c[0x0][0x23c], -R164 ;  /* 0x00008f000d927a23 */ /* 0x000fe200000108a4 */
[----:B------:R-:W-:Y:S01]  /*69c0*/  LDSM.16.MT88.4 R24, [R190+0xe800] ;  /* 0x00e80000be18783b */ /* 0x000fe20000004200 */
[----:B------:R-:W-:-:S02]  /*69d0*/  FFMA.FTZ R159, R168, c[0x0][0x23c], -R171 ;  /* 0x00008f00a89f7a23 */ /* 0x000fc400000108ab */
[--C-:B------:R-:W-:Y:S01]  /*69e0*/  FFMA.FTZ R161, R166, c[0x0][0x23c], -R171.reuse ;  /* 0x00008f00a6a17a23 */ /* 0x100fe200000108ab */
[----:B------:R-:W2:Y:S01]  /*69f0*/  LDSM.16.MT88.4 R12, [R188+0xe800] ;  /* 0x00e80000bc0c783b */ /* 0x000ea20000004200 */
[----:B------:R-:W-:Y:S01]  /*6a00*/  MUFU.EX2 R155, R155 ;  /* 0x0000009b009b7308 */ /* 0x000fe20000000800 */
[--C-:B------:R-:W-:Y:S02]  /*6a10*/  FFMA.FTZ R162, R162, c[0x0][0x23c], -R171.reuse ;  /* 0x00008f00a2a27a23 */ /* 0x100fe400000108ab */
[----:B------:R-:W-:Y:S02]  /*6a20*/  FFMA.FTZ R160, R160, c[0x0][0x23c], -R171 ;  /* 0x00008f00a0a07a23 */ /* 0x000fe400000108ab */
[--C-:B------:R-:W-:Y:S02]  /*6a30*/  FFMA.FTZ R165, R165, c[0x0][0x23c], -R164.reuse ;  /* 0x00008f00a5a57a23 */ /* 0x100fe400000108a4 */
[--C-:B------:R-:W-:Y:S01]  /*6a40*/  FFMA.FTZ R166, R175, c[0x0][0x23c], -R164.reuse ;  /* 0x00008f00afa67a23 */ /* 0x100fe200000108a4 */
[----:B------:R-:W3:Y:S01]  /*6a50*/  MUFU.EX2 R158, R158 ;  /* 0x0000009e009e7308 */ /* 0x000ee20000000800 */
[----:B-1----:R-:W-:Y:S01]  /*6a60*/  F2FP.PACK_AB R114, R149, R154 ;  /* 0x0000009a9572723e */ /* 0x002fe200000000ff */
        /* <DEDUP_REMOVED lines=18> */
[----:B-1----:R-:W-:-:S02]  /*6b90*/  F2FP.PACK_AB R115, R150, R157 ;  /* 0x0000009d9673723e */ /* 0x002fc400000000ff */
[----:B------:R-:W1:Y:S01]  /*6ba0*/  MUFU.EX2 R147, R147 ;  /* 0x0000009300937308 */ /* 0x000e620000000800 */
        /* <DEDUP_REMOVED lines=17> */
[C---:B----4-:R-:W-:Y:S02]  /*6cc0*/  HMMA.16816.F32 R52, R112.reuse, R56, RZ ;  /* 0x000000387034723c */ /* 0x050fe400000018ff */
[----:B------:R-:W4:Y:S06]  /*6cd0*/  MUFU.EX2 R162, R162 ;  /* 0x000000a200a27308 */ /* 0x000f2c0000000800 */
[C---:B-----5:R-:W-:Y:S02]  /*6ce0*/  HMMA.16816.F32 R68, R112.reuse, R72, RZ ;  /* 0x000000487044723c */ /* 0x060fe400000018ff */
        /* <DEDUP_REMOVED lines=40> */
[----:B--2---:R-:W-:Y:S01]  /*6f70*/  HMMA.16816.F32 R60, R4, R8, R60 ;  /* 0x00000008043c723c */ /* 0x004fe2000000183c */
        /* <DEDUP_REMOVED lines=33> */
[C---:B------:R-:W-:Y:S08]  /*7190*/  HMMA.16816.F32 R116, R4.reuse, R12, R116 ;  /* 0x0000000c0474723c */ /* 0x040ff00000001874 */
[----:B------:R-:W-:Y:S01]  /*71a0*/  HMMA.16816.F32 R112, R4, R14, R112 ;  /* 0x0000000e0470723c */ /* 0x000fe20000001870 */
[----:B------:R-:W3:Y:S06]  /*71b0*/  LDSM.16.MT88.4 R12, [R192+0xf000] ;  /* 0x00f00000c00c783b */ /* 0x000eec0000004200 */
[----:B----4-:R-:W-:Y:S01]  /*71c0*/  F2FP.PACK_AB R4, R162, R159 ;  /* 0x0000009fa204723e */ /* 0x010fe200000000ff */
        /* <DEDUP_REMOVED lines=88> */
[----:B------:R-:W-:Y:S01]  /*7750*/  ULDC UR5, c[0x0][0x1a0] ;  /* 0x0000680000057ab9 */ /* 0x000fe20000000800 */
[----:B------:R-:W-:Y:S01]  /*7760*/  IMAD.U32 R206, RZ, RZ, UR9 ;  /* 0x00000009ffce7e24 */ /* 0x000fe2000f8e00ff */
[----:B------:R-:W-:Y:S01]  /*7770*/  ULEA UR5, -UR5, URZ, 0x6 ;  /* 0x0000003f05057291 */ /* 0x000fe2000f8e313f */
[----:B------:R-:W-:Y:S01]  /*7780*/  IADD3 R210, R134, -0x2, RZ ;  /* 0xfffffffe86d27810 */ /* 0x000fe20007ffe0ff */
[----:B------:R-:W-:Y:S01]  /*7790*/  IMAD.MOV.U32 R133, RZ, RZ, R132 ;  /* 0x000000ffff857224 */ /* 0x000fe200078e0084 */
[----:B------:R-:W-:-:S02]  /*77a0*/  ULDC.64 UR8, c[0x0][0x118] ;  /* 0x0000460000087ab9 */ /* 0x000fc40000000a00 */
[----:B------:R-:W-:Y:S01]  /*77b0*/  USHF.R.S32.HI UR6, URZ, 0x1f, UR5 ;  /* 0x0000001f3f067899 */ /* 0x000fe20008011405 */
[----:B------:R-:W-:-:S05]  /*77c0*/  MOV R205, UR5 ;  /* 0x0000000500cd7c02 */ /* 0x000fca0008000f00 */
[----:B------:R-:W-:Y:S01]  /*77d0*/  IMAD.U32 R204, RZ, RZ, UR6 ;  /* 0x00000006ffcc7e24 */ /* 0x000fe2000f8e00ff */
[----:B-1----:R-:W-:Y:S02]  /*77e0*/  LOP3.LUT R5, R0, 0x3, RZ, 0xc0, !PT ;  /* 0x0000000300057812 */ /* 0x002fe400078ec0ff */
[----:B------:R-:W-:-:S03]  /*77f0*/  MOV R0, R3 ;  /* 0x0000000300007202 */ /* 0x000fc60000000f00 */
[----:B------:R-:W-:-:S05]  /*7800*/  IMAD R5, R5, -0x2, R2 ;  /* 0xfffffffe05057824 */ /* 0x000fca00078e0202 */
[----:B------:R-:W-:Y:S02]  /*7810*/  IADD3 R206, R206, -UR10, R5 ;  /* 0x8000000acece7c10 */ /* 0x000fe4000fffe005 */
.L_x_4377:
[----:B------:R-:W-:Y:S01]  /*7820*/  PLOP3.LUT P0, PT, PT, PT, UP2, 0x40, 0x0 ;  /* 0x000000000000781c */ /* 0x000fe20003f0e828 */
[----:B------:R-:W-:Y:S04]  /*7830*/  DEPBAR.LE SB0, 0x0 ;  /* 0x000080000000791a */ /* 0x000fe80000000000 */
[----:B------:R-:W-:Y:S01]  /*7840*/  BAR.SYNC.DEFER_BLOCKING 0x0 ;  /* 0x0000000000007b1d */ /* 0x000fe20000010000 */
[----:B------:R-:W-:Y:S01]  /*7850*/  MOV R132, R204 ;  /* 0x000000cc00847202 */ /* 0x000fe20000000f00 */
[----:B------:R-:W-:Y:S06]  /*7860*/  IMAD.MOV.U32 R135, RZ, RZ, R205 ;  /* 0x000000ffff877224 */ /* 0x000fec00078e00cd */
[----:B------:R-:W-:-:S05]  /*7870*/  @P0 BRA `(.L_x_4374) ;  /* 0x000003c000000947 */ /* 0x000fca0003800000 */
        /* <DEDUP_REMOVED lines=55> */
[----:B------:R-:W-:Y:S03]  /*7bf0*/  SHF.R.S32.HI R3, RZ, 0x1f, R5 ;  /* 0x0000001fff037819 */ /* 0x000fe60000011405 */
[----:B------:R-:W-:Y:S02]  /*7c00*/  IMAD.MOV.U32 R135, RZ, RZ, R6 ;  /* 0x000000ffff877224 */ /* 0x000fe400078e0006 */
[----:B------:R-:W-:Y:S04]  /*7c10*/  IMAD R2, R3, c[0x0][0x188], RZ ;  /* 0x0000620003027a24 */ /* 0x000fe800078e02ff */
[----:B------:R-:W-:Y:S04]  /*7c20*/  IMAD R2, R5, c[0x0][0x18c], R2 ;  /* 0x0000630005027a24 */ /* 0x000fe800078e0202 */
[----:B------:R-:W-:Y:S02]  /*7c30*/  IMAD.IADD R132, R7, 0x1, R2 ;  /* 0x0000000107847824 */ /* 0x000fe400078e0202 */
.L_x_4374:
[C---:B------:R-:W-:Y:S02]  /*7c40*/  ISETP.GE.AND P5, PT, R201.reuse, c[0x0][0x220], PT ;  /* 0x00008800c9007a0c */ /* 0x040fe40003fa6270 */
[----:B------:R-:W-:Y:S02]  /*7c50*/  IADD3 R214, R201, 0x40, RZ ;  /* 0x00000040c9d67810 */ /* 0x000fe40007ffe0ff */
[CC--:B------:R-:W-:Y:S02]  /*7c60*/  LEA R2, P0, R135.reuse, R212.reuse, 0x1 ;  /* 0x000000d487027211 */ /* 0x0c0fe400078008ff */
[----:B------:R-:W-:Y:S02]  /*7c70*/  ISETP.GE.AND P4, PT, R214, c[0x0][0x220], PT ;  /* 0x00008800d6007a0c */ /* 0x000fe40003f86270 */
[-C--:B------:R-:W-:Y:S02]  /*7c80*/  LEA.HI.X R3, R135, R213.reuse, R132, 0x1, P0 ;  /* 0x000000d587037211 */ /* 0x080fe400000f0c84 */
[----:B------:R-:W-:Y:S02]  /*7c90*/  IADD3 R134, R201, 0x80, RZ ;  /* 0x00000080c9867810 */ /* 0x000fe40007ffe0ff */
[----:B------:R-:W-:Y:S01]  /*7ca0*/  IADD3 R135, P0, R135, UR17, RZ ;  /* 0x0000001187877c10 */ /* 0x000fe2000ff1e0ff */
[----:B------:R-:W-:Y:S01]  /*7cb0*/  @P5 STS.128 [R200+0xc000], RZ ;  /* 0x00c000ffc8005388 */ /* 0x000fe20000000c00 */
[----:B------:R-:W-:Y:S02]  /*7cc0*/  ISETP.GE.AND P3, PT, R134, c[0x0][0x220], PT ;  /* 0x0000880086007a0c */ /* 0x000fe40003f66270 */
[CC--:B------:R-:W-:Y:S01]  /*7cd0*/  @!P5 LEA R228, P6, R135.reuse, R212.reuse, 0x1 ;  /* 0x000000d487e4d211 */ /* 0x0c0fe200078c08ff */
[----:B------:R-:W-:Y:S01]  /*7ce0*/  @!PT LDS RZ, [RZ] ;  /* 0x00000000fffff984 */ /* 0x000fe20000000800 */
[----:B------:R-:W-:Y:S01]  /*7cf0*/  @!PT LDS RZ, [RZ] ;  /* 0x00000000fffff984 */ /* 0x000fe20000000800 */
[----:B------:R-:W-:Y:S01]  /*7d00*/  @!PT LDS RZ, [RZ] ;  /* 0x00000000fffff984 */ /* 0x000fe20000000800 */
[----:B------:R1:W-:Y:S01]  /*7d10*/  @!P5 LDGSTS.E.BYPASS.LTC128B.128 [R200+0xc000], [R2.64] ;  /* 0x0c00000002c8dfae */ /* 0x0003e2000b901d48 */
[----:B------:R-:W-:Y:S02]  /*7d20*/  IADD3.X R134, R132, UR19, RZ, P0, !PT ;  /* 0x0000001384867c10 */ /* 0x000fe400087fe4ff */
        /* <DEDUP_REMOVED lines=8> */
[C---:B------:R-:W-:Y:S02]  /*7db0*/  IADD3 R215, P2, R135.reuse, UR17, RZ ;  /* 0x0000001187d77c10 */ /* 0x040fe4000ff5e0ff */
[-C--:B------:R-:W-:Y:S01]  /*7dc0*/  @!P3 LEA R220, P0, R135, R212.reuse, 0x1 ;  /* 0x000000d487dcb211 */ /* 0x080fe200078008ff */
[----:B------:R-:W-:Y:S01]  /*7dd0*/  @P3 STS.128 [R200+0x10000], RZ ;  /* 0x010000ffc8003388 */ /* 0x000fe20000000c00 */
[-C--:B------:R-:W-:Y:S02]  /*7de0*/  @!P5 LEA R226, P1, R215, R212.reuse, 0x1 ;  /* 0x000000d4d7e2d211 */ /* 0x080fe400078208ff */
[-C--:B------:R-:W-:Y:S01]  /*7df0*/  @!P3 LEA.HI.X R221, R135, R213.reuse, R134, 0x1, P0 ;  /* 0x000000d587ddb211 */ /* 0x080fe200000f0c86 */
[----:B------:R-:W-:Y:S01]  /*7e00*/  @!PT LDS RZ, [RZ] ;  /* 0x00000000fffff984 */ /* 0x000fe20000000800 */
[----:B------:R-:W-:Y:S01]  /*7e10*/  @!PT LDS RZ, [RZ] ;  /* 0x00000000fffff984 */ /* 0x000fe20000000800 */
[----:B------:R-:W-:Y:S01]  /*7e20*/  @!PT LDS RZ, [RZ] ;  /* 0x00000000fffff984 */ /* 0x000fe20000000800 */
[----:B------:R1:W-:Y:S01]  /*7e30*/  @!P3 LDGSTS.E.BYPASS.LTC128B.128 [R200+0x10000], [R2.64+0x100] ;  /* 0x1000010002c8bfae */ /* 0x0003e2000b901d48 */
        /* <DEDUP_REMOVED lines=8> */
[----:B------:R1:W-:Y:S01]  /*7ec0*/  @!P5 LDGSTS.E.BYPASS.LTC128B.128 [R200+0xc800], [R228.64] ;  /* 0x0c800000e4c8dfae */ /* 0x0003e2000b901d48 */
[CC--:B------:R-:W-:Y:S02]  /*7ed0*/  @!P3 LEA R216, P2, R215.reuse, R212.reuse, 0x1 ;  /* 0x000000d4d7d8b211 */ /* 0x0c0fe400078408ff */
[C---:B------:R-:W-:Y:S01]  /*7ee0*/  IADD3 R135, P6, R215.reuse, UR17, RZ ;  /* 0x00000011d7877c10 */ /* 0x040fe2000ffde0ff */
[----:B------:R-:W-:Y:S01]  /*7ef0*/  @P4 STS.128 [R200+0xe800], RZ ;  /* 0x00e800ffc8004388 */ /* 0x000fe20000000c00 */
[-C--:B------:R-:W-:Y:S02]  /*7f00*/  @!P3 LEA.HI.X R217, R215, R213.reuse, R134, 0x1, P2 ;  /* 0x000000d5d7d9b211 */ /* 0x080fe400010f0c86 */
[----:B------:R-:W-:Y:S01]  /*7f10*/  IADD3.X R132, R134, UR19, RZ, P6, !PT ;  /* 0x0000001386847c10 */ /* 0x000fe2000b7fe4ff */
[----:B------:R-:W-:Y:S01]  /*7f20*/  @!PT LDS RZ, [RZ] ;  /* 0x00000000fffff984 */ /* 0x000fe20000000800 */
[----:B------:R-:W-:Y:S01]  /*7f30*/  @!PT LDS RZ, [RZ] ;  /* 0x00000000fffff984 */ /* 0x000fe20000000800 */
[----:B------:R-:W-:Y:S01]  /*7f40*/  @!PT LDS RZ, [RZ] ;  /* 0x00000000fffff984 */ /* 0x000fe20000000800 */
[----:B------:R1:W-:Y:S01]  /*7f50*/  @!P4 LDGSTS.E.BYPASS.LTC128B.128 [R200+0xe800], [R222.64+0x80] ;  /* 0x0e800080dec8cfae */ /* 0x0003e2000b901d48 */
        /* <DEDUP_REMOVED lines=9> */
[C---:B------:R-:W-:Y:S03]  /*7ff0*/  @!P3 LEA R212, P0, R135.reuse, R212, 0x1 ;  /* 0x000000d487d4b211 */ /* 0x040fe600078008ff */
[----:B------:R-:W-:Y:S01]  /*8000*/  @P5 STS.128 [R200+0xd000], RZ ;  /* 0x00d000ffc8005388 */ /* 0x000fe20000000c00 */
[----:B------:R-:W-:Y:S02]  /*8010*/  @!P3 LEA.HI.X R213, R135, R213, R132, 0x1, P0 ;  /* 0x000000d587d5b211 */ /* 0x000fe400000f0c84 */
[----:B------:R-:W-:Y:S01]  /*8020*/  ISETP.GT.AND P0, PT, R210, R199, PT ;  /* 0x000000c7d200720c */ /* 0x000fe20003f04270 */
        /* <DEDUP_REMOVED lines=191> */
[----:B------:R-:W-:Y:S01]  /*8c20*/  ULDC UR6, c[0x0][0x198] ;  /* 0x0000660000067ab9 */ /* 0x000fe20000000800 */
[----:B------:R-:W-:Y:S01]  /*8c30*/  PLOP3.LUT P0, PT, PT, PT, UP2, 0x40, 0x0 ;  /* 0x000000000000781c */ /* 0x000fe20003f0e828 */
[----:B------:R-:W-:Y:S04]  /*8c40*/  ULEA UR6, -UR6, URZ, 0x6 ;  /* 0x0000003f06067291 */ /* 0x000fe8000f8e313f */
[----:B------:R-:W-:Y:S02]  /*8c50*/  USHF.R.S32.HI UR5, URZ, 0x1f, UR6 ;  /* 0x0000001f3f057899 */ /* 0x000fe40008011406 */
[----:B------:R-:W-:Y:S04]  /*8c60*/  IMAD.U32 R2, RZ, RZ, UR6 ;  /* 0x00000006ff027e24 */ /* 0x000fe8000f8e00ff */
[----:B------:R-:W-:Y:S02]  /*8c70*/  MOV R132, UR5 ;  /* 0x0000000500847c02 */ /* 0x000fe40008000f00 */
        /* <DEDUP_REMOVED lines=21> */
[C---:B------:R-:W-:Y:S02]  /*8dd0*/  IMAD R134, R2.reuse, R137, R134 ;  /* 0x0000008902867224 */ /* 0x040fe400078e0286 */
[----:B------:R-:W-:Y:S01]  /*8de0*/  IMAD.MOV.U32 R135, RZ, RZ, 0x40 ;  /* 0x00000040ff877424 */ /* 0x000fe200078e00ff */
        /* <DEDUP_REMOVED lines=23> */
[----:B------:R-:W-:Y:S02]  /*8f60*/  IMAD R135, R2, c[0x0][0x2d0], -R135 ;  /* 0x0000b40002877a24 */ /* 0x000fe400078e0a87 */
[----:B------:R-:W2:Y:S02]  /*8f70*/  LDG.E R134, [R142.64] ;  /* 0x000000088e867981 */ /* 0x000ea4000c1e1900 */
[C---:B------:R-:W-:Y:S01]  /*8f80*/  IMAD.WIDE.U32 R2, R135.reuse, c[0x0][0x198], RZ ;  /* 0x0000660087027a25 */ /* 0x040fe200078e00ff */
[----:B------:R-:W-:Y:S01]  /*8f90*/  SHF.R.S32.HI R132, RZ, 0x1f, R135 ;  /* 0x0000001fff847819 */ /* 0x000fe20000011487 */
[----:B------:R-:W2:Y:S04]  /*8fa0*/  LDG.E R137, [R140.64] ;  /* 0x000000088c897981 */ /* 0x000ea8000c1e1900 */
        /* <DEDUP_REMOVED lines=9> */
.L_x_4376:
        /* <DEDUP_REMOVED lines=89> */
.L_x_4375:
        /* <DEDUP_REMOVED lines=73> */
[----:B-1----:R-:W-:Y:S02]  /*9a60*/  FFMA.FTZ R33, R138, -UR4, R33 ;  /* 0x800000048a217c23 */ /* 0x002fe40008010021 */
[----:B------:R-:W-:Y:S02]  /*9a70*/  FFMA.FTZ R4, R149, -UR4, R4 ;  /* 0x8000000495047c23 */ /* 0x000fe40008010004 */
[----:B------:R-:W-:Y:S02]  /*9a80*/  FFMA.FTZ R5, R144, -UR4, R5 ;  /* 0x8000000490057c23 */ /* 0x000fe40008010005 */
[----:B------:R-:W-:Y:S01]  /*9a90*/  FFMA.FTZ R6, R147, -UR4, R6 ;  /* 0x8000000493067c23 */ /* 0x000fe20008010006 */
[----:B------:R-:W-:Y:S01]  /*9aa0*/  FMNMX.FTZ R148, R4, R133, !PT ;  /* 0x0000008504947209 */ /* 0x000fe20007810000 */
[----:B------:R-:W-:Y:S02]  /*9ab0*/  FFMA.FTZ R8, R145, -UR4, R8 ;  /* 0x8000000491087c23 */ /* 0x000fe40008010008 */
[----:B------:R-:W-:Y:S01]  /*9ac0*/  FFMA.FTZ R7, R146, -UR4, R7 ;  /* 0x8000000492077c23 */ /* 0x000fe20008010007 */
[----:B------:R-:W-:Y:S01]  /*9ad0*/  FMNMX.FTZ R147, R5, R148, !PT ;  /* 0x0000009405937209 */ /* 0x000fe20007810000 */
[----:B------:R-:W-:Y:S01]  /*9ae0*/  FFMA.FTZ R11, R144, -UR4, R11 ;  /* 0x80000004900b7c23 */ /* 0x000fe2000801000b */
[----:B------:R-:W-:Y:S01]  /*9af0*/  FMNMX.FTZ R144, R6, R0, !PT ;  /* 0x0000000006907209 */ /* 0x000fe20007810000 */
        /* <DEDUP_REMOVED lines=66> */
[C---:B------:R-:W-:Y:S02]  /*9f20*/  FADD.FTZ R2, -R132.reuse, R133 ;  /* 0x0000008584027221 */ /* 0x040fe40000010100 */
[----:B------:R-:W-:Y:S01]  /*9f30*/  FMUL.FTZ R166, R132, c[0x0][0x23c] ;  /* 0x00008f0084a67a20 */ /* 0x000fe20000410000 */
[----:B--2---:R-:W-:Y:S01]  /*9f40*/  FMNMX.FTZ R3, R134, R3, !PT ;  /* 0x0000000386037209 */ /* 0x004fe20007810000 */
[----:B------:R-:W-:Y:S03]  /*9f50*/  FMUL.FTZ R135, R2, c[0x0][0x23c] ;  /* 0x00008f0002877a20 */ /* 0x000fe60000410000 */
[----:B------:R-:W-:Y:S01]  /*9f60*/  FSEL R166, R166, RZ, P0 ;  /* 0x000000ffa6a67208 */ /* 0x000fe20000000000 */
[----:B------:R2:W3:Y:S01]  /*9f70*/  MUFU.EX2 R2, R135 ;  /* 0x0000008700027308 */ /* 0x0004e20000000800 */
[C---:B------:R-:W-:Y:S01]  /*9f80*/  FMUL.FTZ R165, R3.reuse, c[0x0][0x23c] ;  /* 0x00008f0003a57a20 */ /* 0x040fe20000410000 */
[C---:B------:R-:W-:Y:S01]  /*9f90*/  FSETP.NEU.FTZ.AND P0, PT, R3.reuse, -INF , PT ;  /* 0xff8000000300780b */ /* 0x040fe20003f1d000 */
[----:B------:R-:W-:Y:S02]  /*9fa0*/  FADD.FTZ R133, -R3, R0 ;  /* 0x0000000003857221 */ /* 0x000fe40000010100 */
[--C-:B------:R-:W-:Y:S01]  /*9fb0*/  FFMA.FTZ R164, R4, c[0x0][0x23c], -R166.reuse ;  /* 0x00008f0004a47a23 */ /* 0x100fe200000108a6 */
[----:B------:R-:W-:Y:S01]  /*9fc0*/  FSEL R165, R165, RZ, P0 ;  /* 0x000000ffa5a57208 */ /* 0x000fe20000000000 */
[--C-:B------:R-:W-:Y:S01]  /*9fd0*/  FFMA.FTZ R163, R5, c[0x0][0x23c], -R166.reuse ;  /* 0x00008f0005a37a23 */ /* 0x100fe200000108a6 */
[----:B------:R-:W-:Y:S01]  /*9fe0*/  ISETP.GT.AND P0, PT, R210, R199, PT ;  /* 0x000000c7d200720c */ /* 0x000fe20003f04270 */
[--C-:B------:R-:W-:Y:S02]  /*9ff0*/  FFMA.FTZ R162, R8, c[0x0][0x23c], -R166.reuse ;  /* 0x00008f0008a27a23 */ /* 0x100fe400000108a6 */
[--C-:B------:R-:W-:Y:S01]  /*a000*/  FFMA.FTZ R161, R9, c[0x0][0x23c], -R166.reuse ;  /* 0x00008f0009a17a23 */ /* 0x100fe200000108a6 */
[----:B------:R-:W-:Y:S01]  /*a010*/  MUFU.EX2 R164, R164 ;  /* 0x000000a400a47308 */ /* 0x000fe20000000800 */
[--C-:B------:R-:W-:Y:S02]  /*a020*/  FFMA.FTZ R160, R6, c[0x0][0x23c], -R165.reuse ;  /* 0x00008f0006a07a23 */ /* 0x100fe400000108a5 */
[--C-:B------:R-:W-:Y:S02]  /*a030*/  FFMA.FTZ R134, R10, c[0x0][0x23c], -R165.reuse ;  /* 0x00008f000a867a23 */ /* 0x100fe400000108a5 */
[----:B------:R-:W-:Y:S02]  /*a040*/  FMUL.FTZ R0, R133, c[0x0][0x23c] ;  /* 0x00008f0085007a20 */ /* 0x000fe40000410000 */
[--C-:B------:R-:W-:Y:S02]  /*a050*/  FFMA.FTZ R133, R11, c[0x0][0x23c], -R165.reuse ;  /* 0x00008f000b857a23 */ /* 0x100fe400000108a5 */
[--C-:B------:R-:W-:Y:S01]  /*a060*/  FFMA.FTZ R175, R28, c[0x0][0x23c], -R166.reuse ;  /* 0x00008f001caf7a23 */ /* 0x100fe200000108a6 */
[----:B------:R-:W4:Y:S01]  /*a070*/  MUFU.EX2 R163, R163 ;  /* 0x000000a300a37308 */ /* 0x000f220000000800 */
[--C-:B------:R-:W-:Y:S02]  /*a080*/  FFMA.FTZ R214, R29, c[0x0][0x23c], -R166.reuse ;  /* 0x00008f001dd67a23 */ /* 0x100fe400000108a6 */
[--C-:B--2---:R-:W-:Y:S02]  /*a090*/  FFMA.FTZ R135, R7, c[0x0][0x23c], -R165.reuse ;  /* 0x00008f0007877a23 */ /* 0x104fe400000108a5 */
[C---:B---3--:R-:W-:Y:S02]  /*a0a0*/  FMUL.FTZ R4, R2.reuse, R128 ;  /* 0x0000008002047220 */ /* 0x048fe40000410000 */
[C---:B------:R-:W-:Y:S02]  /*a0b0*/  FMUL.FTZ R5, R2.reuse, R129 ;  /* 0x0000008102057220 */ /* 0x040fe40000410000 */
[C---:B------:R-:W-:Y:S01]  /*a0c0*/  FMUL.FTZ R8, R2.reuse, R124 ;  /* 0x0000007c02087220 */ /* 0x040fe20000410000 */
[----:B------:R-:W2:Y:S01]  /*a0d0*/  MUFU.EX2 R0, R0 ;  /* 0x0000000000007308 */ /* 0x000ea20000000800 */
[C---:B------:R-:W-:Y:S02]  /*a0e0*/  FMUL.FTZ R9, R2.reuse, R125 ;  /* 0x0000007d02097220 */ /* 0x040fe40000410000 */
[C---:B------:R-:W-:Y:S02]  /*a0f0*/  FMUL.FTZ R36, R2.reuse, R36 ;  /* 0x0000002402247220 */ /* 0x040fe40000410000 */
[C---:B------:R-:W-:Y:S02]  /*a100*/  FMUL.FTZ R37, R2.reuse, R37 ;  /* 0x0000002502257220 */ /* 0x040fe40000410000 */
[C---:B------:R-:W-:Y:S02]  /*a110*/  FMUL.FTZ R40, R2.reuse, R40 ;  /* 0x0000002802287220 */ /* 0x040fe40000410000 */
[----:B------:R-:W-:Y:S01]  /*a120*/  FMUL.FTZ R41, R2, R41 ;  /* 0x0000002902297220 */ /* 0x000fe20000410000 */
[----:B------:R-:W-:Y:S01]  /*a130*/  MUFU.EX2 R162, R162 ;  /* 0x000000a200a27308 */ /* 0x000fe20000000800 */
[--C-:B------:R-:W-:Y:S02]  /*a140*/  FFMA.FTZ R215, R32, c[0x0][0x23c], -R166.reuse ;  /* 0x00008f0020d77a23 */ /* 0x100fe400000108a6 */
[--C-:B------:R-:W-:Y:S01]  /*a150*/  FFMA.FTZ R216, R30, c[0x0][0x23c], -R165.reuse ;  /* 0x00008f001ed87a23 */ /* 0x100fe200000108a5 */
[----:B----4-:R-:W-:Y:S01]  /*a160*/  F2FP.PACK_AB R128, R163, R164 ;  /* 0x000000a4a380723e */ /* 0x010fe200000000ff */
[--C-:B------:R-:W-:Y:S02]  /*a170*/  FFMA.FTZ R217, R31, c[0x0][0x23c], -R165.reuse ;  /* 0x00008f001fd97a23 */ /* 0x100fe400000108a5 */
[----:B------:R-:W-:Y:S01]  /*a180*/  LDSM.16.MT88.4 R28, [R190+0xd800] ;  /* 0x00d80000be1c783b */ /* 0x000fe20000004200 */
[--C-:B------:R-:W-:Y:S02]  /*a190*/  FFMA.FTZ R218, R34, c[0x0][0x23c], -R165.reuse ;  /* 0x00008f0022da7a23 */ /* 0x100fe400000108a5 */
[----:B------:R-:W3:Y:S01]  /*a1a0*/  MUFU.EX2 R161, R161 ;  /* 0x000000a100a17308 */ /* 0x000ee20000000800 */
[C---:B------:R-:W-:Y:S02]  /*a1b0*/  FMUL.FTZ R44, R2.reuse, R44 ;  /* 0x0000002c022c7220 */ /* 0x040fe40000410000 */
[----:B------:R-:W-:Y:S02]  /*a1c0*/  FMUL.FTZ R45, R2, R45 ;  /* 0x0000002d022d7220 */ /* 0x000fe40000410000 */
[C---:B--2---:R-:W-:Y:S02]  /*a1d0*/  FMUL.FTZ R6, R0.reuse, R130 ;  /* 0x0000008200067220 */ /* 0x044fe40000410000 */
[C---:B------:R-:W-:Y:S02]  /*a1e0*/  FMUL.FTZ R7, R0.reuse, R131 ;  /* 0x0000008300077220 */ /* 0x040fe40000410000 */
[C---:B------:R-:W-:Y:S01]  /*a1f0*/  FMUL.FTZ R10, R0.reuse, R126 ;  /* 0x0000007e000a7220 */ /* 0x040fe20000410000 */
[----:B------:R-:W-:Y:S01]  /*a200*/  MUFU.EX2 R160, R160 ;  /* 0x000000a000a07308 */ /* 0x000fe20000000800 */
[C---:B------:R-:W-:Y:S02]  /*a210*/  FMUL.FTZ R11, R0.reuse, R127 ;  /* 0x0000007f000b7220 */ /* 0x040fe40000410000 */
[----:B------:R-:W2:Y:S01]  /*a220*/  LDSM.16.MT88.4 R124, [R188+0xc000] ;  /* 0x00c00000bc7c783b */ /* 0x000ea20000004200 */
[C---:B------:R-:W-:Y:S02]  /*a230*/  FMUL.FTZ R38, R0.reuse, R38 ;  /* 0x0000002600267220 */ /* 0x040fe40000410000 */
[C---:B------:R-:W-:Y:S02]  /*a240*/  FMUL.FTZ R39, R0.reuse, R39 ;  /* 0x0000002700277220 */ /* 0x040fe40000410000 */
[C---:B------:R-:W-:Y:S02]  /*a250*/  FMUL.FTZ R42, R0.reuse, R42 ;  /* 0x0000002a002a7220 */ /* 0x040fe40000410000 */
[----:B------:R-:W4:Y:S01]  /*a260*/  MUFU.EX2 R135, R135 ;  /* 0x0000008700877308 */ /* 0x000f220000000800 */
[C---:B------:R-:W-:Y:S02]  /*a270*/  FMUL.FTZ R43, R0.reuse, R43 ;  /* 0x0000002b002b7220 */ /* 0x040fe40000410000 */
[C---:B------:R-:W-:Y:S01]  /*a280*/  FMUL.FTZ R46, R0.reuse, R46 ;  /* 0x0000002e002e7220 */ /* 0x040fe20000410000 */
[----:B---3--:R-:W-:Y:S01]  /*a290*/  F2FP.PACK_AB R130, R161, R162 ;  /* 0x000000a2a182723e */ /* 0x008fe200000000ff */
        /* <DEDUP_REMOVED lines=9> */
[----:B------:R-:W3:Y:S01]  /*a330*/  MUFU.EX2 R133, R133 ;  /* 0x0000008500857308 */ /* 0x000ee20000000800 */
[----:B------:R-:W-:Y:S02]  /*a340*/  FMUL.FTZ R55, R0, R55 ;  /* 0x0000003700377220 */ /* 0x000fe40000410000 */
[C---:B------:R-:W-:Y:S01]  /*a350*/  FMUL.FTZ R56, R2.reuse, R56 ;  /* 0x0000003802387220 */ /* 0x040fe20000410000 */
[----:B----4-:R-:W-:Y:S01]  /*a360*/  F2FP.PACK_AB R129, R135, R160 ;  /* 0x000000a08781723e */ /* 0x010fe200000000ff */
        /* <DEDUP_REMOVED lines=11> */
[C---:B------:R-:W-:Y:S01]  /*a420*/  FMUL.FTZ R66, R0.reuse, R66 ;  /* 0x0000004200427220 */ /* 0x040fe20000410000 */
[----:B---3--:R-:W-:Y:S01]  /*a430*/  F2FP.PACK_AB R131, R133, R134 ;  /* 0x000000868583723e */ /* 0x008fe200000000ff */
[----:B------:R-:W-:Y:S02]  /*a440*/  FMUL.FTZ R67, R0, R67 ;  /* 0x0000004300437220 */ /* 0x000fe40000410000 */
[C---:B------:R-:W-:Y:S02]  /*a450*/  FMUL.FTZ R68, R2.reuse, R68 ;  /* 0x0000004402447220 */ /* 0x040fe40000410000 */
[----:B------:R-:W-:Y:S01]  /*a460*/  FMUL.FTZ R69, R2, R69 ;  /* 0x0000004502457220 */ /* 0x000fe20000410000 */
[----:B------:R-:W-:Y:S01]  /*a470*/  MUFU.EX2 R215, R215 ;  /* 0x000000d700d77308 */ /* 0x000fe20000000800 */
[C---:B-1----:R-:W-:Y:S05]  /*a480*/  HMMA.16816.F32 R4, R128.reuse, R136, R4 ;  /* 0x000000888004723c */ /* 0x042fea0000001804 */
[C---:B------:R-:W-:Y:S02]  /*a490*/  FMUL.FTZ R70, R0.reuse, R70 ;  /* 0x0000004600467220 */ /* 0x040fe40000410000 */
[----:B------:R-:W-:Y:S01]  /*a4a0*/  FMUL.FTZ R71, R0, R71 ;  /* 0x0000004700477220 */ /* 0x000fe20000410000 */
[C---:B------:R-:W-:Y:S01]  /*a4b0*/  HMMA.16816.F32 R8, R128.reuse, R138, R8 ;  /* 0x0000008a8008723c */ /* 0x040fe20000001808 */
[----:B------:R-:W1:Y:S01]  /*a4c0*/  LDSM.16.MT88.4 R136, [R192+0xe000] ;  /* 0x00e00000c088783b */ /* 0x000e620000004200 */
        /* <DEDUP_REMOVED lines=8> */
[----:B------:R-:W3:Y:S03]  /*a550*/  LDSM.16.MT88.4 R140, [R190+0xe000] ;  /* 0x00e00000be8c783b */ /* 0x000ee60000004200 */
[C---:B------:R-:W-:Y:S02]  /*a560*/  FMUL.FTZ R76, R2.reuse, R76 ;  /* 0x0000004c024c7220 */ /* 0x040fe40000410000 */
[----:B------:R-:W-:Y:S01]  /*a570*/  FMUL.FTZ R77, R2, R77 ;  /* 0x0000004d024d7220 */ /* 0x000fe20000410000 */
[----:B------:R-:W-:Y:S01]  /*a580*/  MUFU.EX2 R218, R218 ;  /* 0x000000da00da7308 */ /* 0x000fe20000000800 */
[C---:B------:R-:W-:Y:S04]  /*a590*/  HMMA.16816.F32 R44, R128.reuse, R144, R44 ;  /* 0x00000090802c723c */ /* 0x040fe8000000182c */
[C---:B------:R-:W-:Y:S02]  /*a5a0*/  FMUL.FTZ R78, R0.reuse, R78 ;  /* 0x0000004e004e7220 */ /* 0x040fe40000410000 */
[----:B------:R-:W-:Y:S02]  /*a5b0*/  FMUL.FTZ R79, R0, R79 ;  /* 0x0000004f004f7220 */ /* 0x000fe40000410000 */
[C---:B------:R-:W-:Y:S01]  /*a5c0*/  HMMA.16816.F32 R48, R128.reuse, R146, R48 ;  /* 0x000000928030723c */ /* 0x040fe20000001830 */
[----:B------:R-:W-:Y:S03]  /*a5d0*/  LDSM.16.MT88.4 R144, [R188+0xc800] ;  /* 0x00c80000bc90783b */ /* 0x000fe60000004200 */
[C---:B------:R-:W-:Y:S02]  /*a5e0*/  FMUL.FTZ R80, R2.reuse, R80 ;  /* 0x0000005002507220 */ /* 0x040fe40000410000 */
[----:B------:R-:W-:Y:S02]  /*a5f0*/  FMUL.FTZ R81, R2, R81 ;  /* 0x0000005102517220 */ /* 0x000fe40000410000 */
[C---:B--2---:R-:W-:Y:S04]  /*a600*/  HMMA.16816.F32 R52, R128.reuse, R124, R52 ;  /* 0x0000007c8034723c */ /* 0x044fe80000001834 */
[C---:B------:R-:W-:Y:S02]  /*a610*/  FMUL.FTZ R82, R0.reuse, R82 ;  /* 0x0000005200527220 */ /* 0x040fe40000410000 */
[----:B------:R-:W-:Y:S02]  /*a620*/  FMUL.FTZ R83, R0, R83 ;  /* 0x0000005300537220 */ /* 0x000fe40000410000 */
[C---:B------:R-:W-:Y:S01]  /*a630*/  HMMA.16816.F32 R56, R128.reuse, R126, R56 ;  /* 0x0000007e8038723c */ /* 0x040fe20000001838 */
[----:B------:R-:W2:Y:S03]  /*a640*/  LDSM.16.MT88.4 R124, [R189+0xe000] ;  /* 0x00e00000bd7c783b */ /* 0x000ea60000004200 */
[C---:B------:R-:W-:Y:S02]  /*a650*/  FMUL.FTZ R84, R2.reuse, R84 ;  /* 0x0000005402547220 */ /* 0x040fe40000410000 */
[----:B------:R-:W-:Y:S02]  /*a660*/  FMUL.FTZ R85, R2, R85 ;  /* 0x0000005502557220 */ /* 0x000fe40000410000 */
[C---:B-1----:R-:W-:Y:S04]  /*a670*/  HMMA.16816.F32 R60, R128.reuse, R136, R60 ;  /* 0x00000088803c723c */ /* 0x042fe8000000183c */
[C---:B------:R-:W-:Y:S02]  /*a680*/  FMUL.FTZ R86, R0.reuse, R86 ;  /* 0x0000005600567220 */ /* 0x040fe40000410000 */
[----:B------:R-:W-:Y:S02]  /*a690*/  FMUL.FTZ R87, R0, R87 ;  /* 0x0000005700577220 */ /* 0x000fe40000410000 */
[C---:B------:R-:W-:Y:S01]  /*a6a0*/  HMMA.16816.F32 R64, R128.reuse, R138, R64 ;  /* 0x0000008a8040723c */ /* 0x040fe20000001840 */
[----:B------:R-:W1:Y:S03]  /*a6b0*/  LDSM.16.MT88.4 R136, [R188+0xe000] ;  /* 0x00e00000bc88783b */ /* 0x000e660000004200 */
[C---:B------:R-:W-:Y:S02]  /*a6c0*/  FMUL.FTZ R88, R2.reuse, R88 ;  /* 0x0000005802587220 */ /* 0x040fe40000410000 */
[----:B------:R-:W-:Y:S02]  /*a6d0*/  FMUL.FTZ R89, R2, R89 ;  /* 0x0000005902597220 */ /* 0x000fe40000410000 */
[C---:B---3--:R-:W-:Y:S04]  /*a6e0*/  HMMA.16816.F32 R68, R128.reuse, R140, R68 ;  /* 0x0000008c8044723c */ /* 0x048fe80000001844 */
[C---:B------:R-:W-:Y:S02]  /*a6f0*/  FMUL.FTZ R90, R0.reuse, R90 ;  /* 0x0000005a005a7220 */ /* 0x040fe40000410000 */
[----:B------:R-:W-:Y:S02]  /*a700*/  FMUL.FTZ R91, R0, R91 ;  /* 0x0000005b005b7220 */ /* 0x000fe40000410000 */
[C---:B------:R-:W-:Y:S01]  /*a710*/  HMMA.16816.F32 R72, R128.reuse, R142, R72 ;  /* 0x0000008e8048723c */ /* 0x040fe20000001848 */
[----:B------:R-:W3:Y:S03]  /*a720*/  LDSM.16.MT88.4 R140, [R192+0x10000] ;  /* 0x01000000c08c783b */ /* 0x000ee60000004200 */
[C---:B------:R-:W-:Y:S02]  /*a730*/  FMUL.FTZ R92, R2.reuse, R92 ;  /* 0x0000005c025c7220 */ /* 0x040fe40000410000 */
[----:B------:R-:W-:Y:S02]  /*a740*/  FMUL.FTZ R93, R2, R93 ;  /* 0x0000005d025d7220 */ /* 0x000fe40000410000 */
[C---:B------:R-:W-:Y:S01]  /*a750*/  FMUL.FTZ R94, R0.reuse, R94 ;  /* 0x0000005e005e7220 */ /* 0x040fe20000410000 */
[C---:B--2---:R-:W-:Y:S03]  /*a760*/  HMMA.16816.F32 R76, R128.reuse, R124, R76 ;  /* 0x0000007c804c723c */ /* 0x044fe6000000184c */
[----:B------:R-:W-:Y:S02]  /*a770*/  FMUL.FTZ R95, R0, R95 ;  /* 0x0000005f005f7220 */ /* 0x000fe40000410000 */
[C---:B------:R-:W-:Y:S02]  /*a780*/  FMUL.FTZ R96, R2.reuse, R96 ;  /* 0x0000006002607220 */ /* 0x040fe40000410000 */
[----:B------:R-:W-:Y:S01]  /*a790*/  FMUL.FTZ R97, R2, R97 ;  /* 0x0000006102617220 */ /* 0x000fe20000410000 */
        /* <DEDUP_REMOVED lines=18> */
[--C-:B------:R-:W-:Y:S01]  /*a8c0*/  FFMA.FTZ R167, R12, c[0x0][0x23c], -R166.reuse ;  /* 0x00008f000ca77a23 */ /* 0x100fe200000108a6 */
[C---:B--2---:R-:W-:Y:S03]  /*a8d0*/  HMMA.16816.F32 R100, R128.reuse, R124, R100 ;  /* 0x0000007c8064723c */ /* 0x044fe60000001864 */
[C---:B------:R-:W-:Y:S02]  /*a8e0*/  FMUL.FTZ R12, R2.reuse, R120 ;  /* 0x00000078020c7220 */ /* 0x040fe40000410000 */
[--C-:B------:R-:W-:Y:S01]  /*a8f0*/  FFMA.FTZ R168, R13, c[0x0][0x23c], -R166.reuse ;  /* 0x00008f000da87a23 */ /* 0x100fe200000108a6 */
[----:B------:R-:W-:Y:S01]  /*a900*/  MUFU.EX2 R167, R167 ;  /* 0x000000a700a77308 */ /* 0x000fe20000000800 */
[----:B------:R-:W-:Y:S01]  /*a910*/  FMUL.FTZ R13, R2, R121 ;  /* 0x00000079020d7220 */ /* 0x000fe20000410000 */
[C---:B------:R-:W-:Y:S01]  /*a920*/  HMMA.16816.F32 R104, R128.reuse, R126, R104 ;  /* 0x0000007e8068723c */ /* 0x040fe20000001868 */
[----:B------:R-:W-:Y:S03]  /*a930*/  LDSM.16.MT88.4 R124, [R190+0xc800] ;  /* 0x00c80000be7c783b */ /* 0x000fe60000004200 */
[--C-:B------:R-:W-:Y:S02]  /*a940*/  FFMA.FTZ R171, R14, c[0x0][0x23c], -R165.reuse ;  /* 0x00008f000eab7a23 */ /* 0x100fe400000108a5 */
[C---:B------:R-:W-:Y:S02]  /*a950*/  FMUL.FTZ R14, R0.reuse, R122 ;  /* 0x0000007a000e7220 */ /* 0x040fe40000410000 */
[--C-:B------:R-:W-:Y:S01]  /*a960*/  FFMA.FTZ R172, R15, c[0x0][0x23c], -R165.reuse ;  /* 0x00008f000fac7a23 */ /* 0x100fe200000108a5 */
[----:B------:R-:W2:Y:S03]  /*a970*/  MUFU.EX2 R168, R168 ;  /* 0x000000a800a87308 */ /* 0x000ea60000000800 */
[----:B------:R-:W-:Y:S02]  /*a980*/  FMUL.FTZ R15, R0, R123 ;  /* 0x0000007b000f7220 */ /* 0x000fe40000410000 */
[----:B------:R-:W4:Y:S01]  /*a990*/  LDSM.16.MT88.4 R120, [R192+0xc800] ;  /* 0x00c80000c078783b */ /* 0x000f220000004200 */
        /* <DEDUP_REMOVED lines=12> */
[----:B--2---:R-:W-:Y:S01]  /*aa60*/  F2FP.PACK_AB R116, R168, R167 ;  /* 0x000000a7a874723e */ /* 0x004fe200000000ff */
[----:B------:R-:W-:Y:S01]  /*aa70*/  FMUL.FTZ R17, R2, R117 ;  /* 0x0000007502117220 */ /* 0x000fe20000410000 */
[C---:B------:R-:W-:Y:S01]  /*aa80*/  HMMA.16816.F32 R12, R128.reuse, R138, R12 ;  /* 0x0000008a800c723c */ /* 0x040fe2000000180c */
[----:B------:R-:W1:Y:S03]  /*aa90*/  LDSM.16.MT88.4 R136, [R189+0xc800] ;  /* 0x00c80000bd88783b */ /* 0x000e660000004200 */
[----:B------:R-:W2:Y:S01]  /*aaa0*/  MUFU.EX2 R170, R170 ;  /* 0x000000aa00aa7308 */ /* 0x000ea20000000800 */
[C---:B------:R-:W-:Y:S02]  /*aab0*/  FMUL.FTZ R18, R0.reuse, R118 ;  /* 0x0000007600127220 */ /* 0x040fe40000410000 */
[----:B------:R-:W-:Y:S02]  /*aac0*/  FMUL.FTZ R19, R0, R119 ;  /* 0x0000007700137220 */ /* 0x000fe40000410000 */
[C---:B------:R-:W-:Y:S03]  /*aad0*/  FMUL.FTZ R112, R2.reuse, R112 ;  /* 0x0000007002707220 */ /* 0x040fe60000410000 */
[----:B------:R-:W-:Y:S02]  /*aae0*/  FMUL.FTZ R113, R2, R113 ;  /* 0x0000007102717220 */ /* 0x000fe40000410000 */
[C---:B---3--:R-:W-:Y:S01]  /*aaf0*/  HMMA.16816.F32 R16, R128.reuse, R140, R16 ;  /* 0x0000008c8010723c */ /* 0x048fe20000001810 */
[----:B------:R-:W3:Y:S02]  /*ab00*/  MUFU.EX2 R172, R172 ;  /* 0x000000ac00ac7308 */ /* 0x000ee40000000800 */
[C---:B------:R-:W-:Y:S02]  /*ab10*/  FMUL.FTZ R114, R0.reuse, R114 ;  /* 0x0000007200727220 */ /* 0x040fe40000410000 */
[----:B------:R-:W-:Y:S02]  /*ab20*/  FMUL.FTZ R115, R0, R115 ;  /* 0x0000007300737220 */ /* 0x000fe40000410000 */
[----:B------:R-:W-:Y:S02]  /*ab30*/  FFMA.FTZ R164, R2, R211, R164 ;  /* 0x000000d302a47223 */ /* 0x000fe400000100a4 */
[----:B------:R-:W-:Y:S02]  /*ab40*/  FFMA.FTZ R160, R0, R209, R160 ;  /* 0x000000d100a07223 */ /* 0x000fe400000100a0 */
[----:B------:R-:W-:Y:S01]  /*ab50*/  MUFU.EX2 R173, R173 ;  /* 0x000000ad00ad7308 */ /* 0x000fe20000000800 */
[----:B------:R-:W-:Y:S01]  /*ab60*/  HMMA.16816.F32 R112, R128, R142, R112 ;  /* 0x0000008e8070723c */ /* 0x000fe20000001870 */
[----:B------:R-:W-:Y:S02]  /*ab70*/  LDSM.16.MT88.4 R128, [R190+0x10800] ;  /* 0x01080000be80783b */ /* 0x000fe40000004200 */
[----:B--2---:R-:W-:Y:S01]  /*ab80*/  F2FP.PACK_AB R118, R170, R169 ;  /* 0x000000a9aa76723e */ /* 0x004fe200000000ff */
[----:B------:R-:W-:Y:S02]  /*ab90*/  FADD.FTZ R163, R163, R164 ;  /* 0x000000a4a3a37221 */ /* 0x000fe40000010000 */
[----:B------:R-:W-:Y:S02]  /*aba0*/  FADD.FTZ R135, R135, R160 ;  /* 0x000000a087877221 */ /* 0x000fe40000010000 */
[----:B------:R-:W-:Y:S01]  /*abb0*/  FADD.FTZ R162, R162, R163 ;  /* 0x000000a3a2a27221 */ /* 0x000fe20000010000 */
[----:B------:R-:W2:Y:S01]  /*abc0*/  MUFU.EX2 R174, R174 ;  /* 0x000000ae00ae7308 */ /* 0x000ea20000000800 */
[----:B------:R-:W-:Y:S02]  /*abd0*/  LDSM.16.MT88.4 R140, [R190+0xd000] ;  /* 0x00d00000be8c783b */ /* 0x000fe40000004200 */
[----:B------:R-:W-:Y:S01]  /*abe0*/  FADD.FTZ R0, R134, R135 ;  /* 0x0000008786007221 */ /* 0x000fe20000010000 */
[----:B---3--:R-:W-:Y:S01]  /*abf0*/  F2FP.PACK_AB R117, R172, R171 ;  /* 0x000000abac75723e */ /* 0x008fe200000000ff */
[----:B------:R-:W-:Y:S02]  /*ac00*/  FADD.FTZ R162, R161, R162 ;  /* 0x000000a2a1a27221 */ /* 0x000fe40000010000 */
[----:B------:R-:W-:Y:S01]  /*ac10*/  FADD.FTZ R0, R133, R0 ;  /* 0x0000000085007221 */ /* 0x000fe20000010000 */
[----:B------:R-:W-:Y:S01]  /*ac20*/  MOV R133, R132 ;  /* 0x0000008400857202 */ /* 0x000fe20000000f00 */
[----:B------:R-:W-:Y:S02]  /*ac30*/  FADD.FTZ R167, R167, R162 ;  /* 0x000000a2a7a77221 */ /* 0x000fe40000010000 */
[----:B------:R-:W-:Y:S01]  /*ac40*/  FADD.FTZ R171, R171, R0 ;  /* 0x00000000abab7221 */ /* 0x000fe20000010000 */
[----:B------:R-:W-:Y:S01]  /*ac50*/  IADD3 R0, R210, -0x1, RZ ;  /* 0xffffffffd2007810 */ /* 0x000fe20007ffe0ff */
[----:B------:R-:W-:Y:S02]  /*ac60*/  FADD.FTZ R168, R168, R167 ;  /* 0x000000a7a8a87221 */ /* 0x000fe40000010000 */
[----:B------:R-:W-:Y:S01]  /*ac70*/  FADD.FTZ R172, R172, R171 ;  /* 0x000000abacac7221 */ /* 0x000fe20000010000 */
[----:B------:R-:W-:Y:S01]  /*ac80*/  MOV R210, R0 ;  /* 0x0000000000d27202 */ /* 0x000fe20000000f00 */
[----:B------:R-:W-:Y:S01]  /*ac90*/  FADD.FTZ R169, R169, R168 ;  /* 0x000000a8a9a97221 */ /* 0x000fe20000010000 */
[----:B------:R-:W-:Y:S03]  /*aca0*/  MOV R0, R3 ;  /* 0x0000000300007202 */ /* 0x000fe60000000f00 */
[----:B------:R-:W-:Y:S01]  /*acb0*/  FADD.FTZ R169, R170, R169 ;  /* 0x000000a9aaa97221 */ /* 0x000fe20000010000 */
[----:B--2---:R-:W-:Y:S07]  /*acc0*/  F2FP.PACK_AB R119, R174, R173 ;  /* 0x000000adae77723e */ /* 0x004fee00000000ff */
        /* <DEDUP_REMOVED lines=55> */
[----:B----4-:R-:W-:Y:S03]  /*b040*/  F2FP.PACK_AB R21, R157, R156 ;  /* 0x0000009c9d15723e */ /* 0x010fe600000000ff */
[C---:B------:R-:W-:Y:S01]  /*b050*/  HMMA.16816.F32 R12, R116.reuse, R138, R12 ;  /* 0x0000008a740c723c */ /* 0x040fe2000000180c */
[----:B------:R-:W4:Y:S05]  /*b060*/  LDSM.16.MT88.4 R136, [R192+0xf000] ;  /* 0x00f00000c088783b */ /* 0x000f2a0000004200 */
[----:B------:R-:W4:Y:S02]  /*b070*/  MUFU.EX2 R166, R166 ;  /* 0x000000a600a67308 */ /* 0x000f240000000800 */
[C---:B--2---:R-:W-:Y:S08]  /*b080*/  HMMA.16816.F32 R16, R116.reuse, R120, R16 ;  /* 0x000000787410723c */ /* 0x044ff00000001810 */
[----:B------:R-:W-:Y:S01]  /*b090*/  HMMA.16816.F32 R112, R116, R122, R112 ;  /* 0x0000007a7470723c */ /* 0x000fe20000001870 */
[----:B------:R-:W2:Y:S01]  /*b0a0*/  LDSM.16.MT88.4 R116, [R188+0xf000] ;  /* 0x00f00000bc74783b */ /* 0x000ea20000004200 */
[----:B------:R-:W2:Y:S02]  /*b0b0*/  MUFU.EX2 R165, R165 ;  /* 0x000000a500a57308 */ /* 0x000ea40000000800 */
[----:B-1----:R-:W-:Y:S05]  /*b0c0*/  F2FP.PACK_AB R23, R159, R158 ;  /* 0x0000009e9f17723e */ /* 0x002fea00000000ff */
[----:B------:R-:W-:Y:S02]  /*b0d0*/  LDSM.16.MT88.4 R120, [R190+0x11000] ;  /* 0x01100000be78783b */ /* 0x000fe40000004200 */
[C---:B---3--:R-:W-:Y:S08]  /*b0e0*/  HMMA.16816.F32 R4, R20.reuse, R124, R4 ;  /* 0x0000007c1404723c */ /* 0x048ff00000001804 */
        /* <DEDUP_REMOVED lines=38> */
[----:B------:R-:W-:Y:S03]  /*b350*/  F2FP.PACK_AB R23, R165, R218 ;  /* 0x000000daa517723e */ /* 0x000fe600000000ff */
[----:B------:R-:W-:Y:S04]  /*b360*/  FADD.FTZ R211, R215, R214 ;  /* 0x000000d6d7d37221 */ /* 0x000fe80000010000 */
[C---:B-1----:R-:W-:Y:S01]  /*b370*/  HMMA.16816.F32 R128, R20.reuse, R24, R4 ;  /* 0x000000181480723c */ /* 0x042fe20000001804 */
[----:B------:R-:W1:Y:S02]  /*b380*/  LDSM.16.MT88.4 R4, [R190+0x11800] ;  /* 0x01180000be04783b */ /* 0x000e640000004200 */
[----:B------:R-:W-:Y:S05]  /*b390*/  FADD.FTZ R211, R166, R211 ;  /* 0x000000d3a6d37221 */ /* 0x000fea0000010000 */
        /* <DEDUP_REMOVED lines=27> */
[C---:B------:R-:W-:Y:S04]  /*b550*/  HMMA.16816.F32 R116, R20.reuse, R8, R16 ;  /* 0x000000081474723c */ /* 0x040fe80000001810 */
[----:B------:R-:W-:Y:S04]  /*b560*/  FADD.FTZ R158, R158, R157 ;  /* 0x0000009d9e9e7221 */ /* 0x000fe80000010000 */
[----:B------:R-:W-:Y:S01]  /*b570*/  FADD.FTZ R159, R159, R158 ;  /* 0x0000009e9f9f7221 */ /* 0x000fe20000010000 */
[----:B------:R-:W-:Y:S03]  /*b580*/  HMMA.16816.F32 R112, R20, R10, R112 ;  /* 0x0000000a1470723c */ /* 0x000fe60000001870 */
[----:B------:R-:W-:Y:S04]  /*b590*/  FADD.FTZ R216, R216, R159 ;  /* 0x0000009fd8d87221 */ /* 0x000fe80000010000 */
[----:B------:R-:W-:Y:S05]  /*b5a0*/  FADD.FTZ R217, R217, R216 ;  /* 0x000000d8d9d97221 */ /* 0x000fea0000010000 */
[----:B------:R-:W-:Y:S04]  /*b5b0*/  FADD.FTZ R218, R218, R217 ;  /* 0x000000d9dada7221 */ /* 0x000fe80000010000 */
[----:B------:R-:W-:Y:S01]  /*b5c0*/  FADD.FTZ R209, R165, R218 ;  /* 0x000000daa5d17221 */ /* 0x000fe20000010000 */
[----:B------:R-:W-:-:S05]  /*b5d0*/  @P0 BRA `(.L_x_4377) ;  /* 0xffffc24000000947 */ /* 0x000fca000383ffff */
.L_x_4373:
[----:B------:R-:W1:Y:S01]  /*b5e0*/  SHFL.BFLY PT, R0, R209, 0x2, 0x1f ;  /* 0x0c401f00d1007f89 */ /* 0x000e6200000e0000 */
[----:B------:R-:W-:Y:S01]  /*b5f0*/  MOV R7, 0x3f800000 ;  /* 0x3f80000000077802 */ /* 0x000fe20000000f00 */
[----:B------:R-:W2:Y:S01]  /*b600*/  S2UR UR9, SR_CTAID.Z ;  /* 0x00000000000979c3 */ /* 0x000ea20000002700 */
[----:B------:R-:W-:Y:S01]  /*b610*/  MOV R6, 0x3f800000 ;  /* 0x3f80000000067802 */ /* 0x000fe20000000f00 */
[----:B------:R-:W3:Y:S01]  /*b620*/  SHFL.BFLY PT, R2, R211, 0x2, 0x1f ;  /* 0x0c401f00d3027f89 */ /* 0x000ee200000e0000 */
[----:B------:R-:W-:Y:S01]  /*b630*/  UIADD3 UR8, -UR11, URZ, URZ ;  /* 0x0000003f0b087290 */ /* 0x000fe2000fffe13f */
[----:B------:R-:W-:Y:S01]  /*b640*/  BSSY B0, `(.L_x_4378) ;  /* 0x0000115000007945 */ /* 0x000fe20003800000 */
[----:B------:R-:W-:Y:S01]  /*b650*/  ULDC UR6, c[0x0][0x1c0] ;  /* 0x0000700000067ab9 */ /* 0x000fe20000000800 */
[----:B------:R-:W-:Y:S06]  /*b660*/  BAR.SYNC.DEFER_BLOCKING 0x0 ;  /* 0x0000000000007b1d */ /* 0x000fec0000010000 */
[----:B------:R-:W4:Y:S01]  /*b670*/  S2UR UR7, SR_CTAID.Y ;  /* 0x00000000000779c3 */ /* 0x000f220000002600 */
[----:B------:R-:W-:-:S07]  /*b680*/  ULDC.64 UR4, c[0x0][0x210] ;  /* 0x0000840000047ab9 */ /* 0x000fce0000000a00 */
[----:B------:R-:W5:Y:S01]  /*b690*/  S2UR UR10, SR_CTAID.X ;  /* 0x00000000000a79c3 */ /* 0x000f620000002500 */
[----:B-1----:R-:W-:Y:S02]  /*b6a0*/  FADD.FTZ R5, R0, R209 ;  /* 0x000000d100057221 */ /* 0x002fe40000010000 */
[----:B------:R-:W1:Y:S01]  /*b6b0*/  S2R R0, SR_TID.X ;  /* 0x0000000000007919 */ /* 0x000e620000002100 */
[----:B--2---:R-:W-:Y:S01]  /*b6c0*/  UIMAD UR8, UR8, UR6, UR9 ;  /* 0x00000006080872a4 */ /* 0x004fe2000f8e0209 */
[----:B---3--:R-:W-:Y:S02]  /*b6d0*/  FADD.FTZ R11, R2, R211 ;  /* 0x000000d3020b7221 */ /* 0x008fe40000010000 */
[----:B------:R-:W2:Y:S04]  /*b6e0*/  SHFL.BFLY PT, R2, R5, 0x1, 0x1f ;  /* 0x0c201f0005027f89 */ /* 0x000ea800000e0000 */
[----:B------:R-:W3:Y:S01]  /*b6f0*/  SHFL.BFLY PT, R4, R11, 0x1, 0x1f ;  /* 0x0c201f000b047f89 */ /* 0x000ee200000e0000 */
[----:B----4-:R-:W-:-:S04]  /*b700*/  UIMAD UR4, UR7, UR4, UR11 ;  /* 0x00000004070472a4 */ /* 0x010fc8000f8e020b */
[----:B------:R-:W-:-:S03]  /*b710*/  UIMAD UR4, UR4, UR6, UR8 ;  /* 0x00000006040472a4 */ /* 0x000fc6000f8e0208 */
[----:B------:R-:W-:Y:S02]  /*b720*/  ULDC.64 UR6, c[0x0][0x118] ;  /* 0x0000460000067ab9 */ /* 0x000fe40000000a00 */
[----:B-----5:R-:W-:Y:S01]  /*b730*/  USHF.L.U32 UR10, UR10, 0x6, URZ ;  /* 0x000000060a0a7899 */ /* 0x020fe2000800063f */
[----:B-1----:R-:W-:-:S03]  /*b740*/  SHF.R.S32.HI R9, RZ, 0x1f, R0 ;  /* 0x0000001fff097819 */ /* 0x002fc60000011400 */
[----:B------:R-:W-:Y:S01]  /*b750*/  UIMAD UR5, UR4, UR5, UR10 ;  /* 0x00000005040572a4 */ /* 0x000fe2000f8e020a */
        /* <DEDUP_REMOVED lines=74> */
[C---:B------:R-:W-:Y:S01]  /*bc00*/  FMUL.FTZ R53, R7.reuse, R53 ;  /* 0x0000003507357220 */ /* 0x040fe20000410000 */
[----:B------:R-:W1:Y:S01]  /*bc10*/  @P3 MUFU.LG2 R2, R2 ;  /* 0x0000000200023308 */ /* 0x000e620000000c00 */
[----:B------:R-:W-:Y:S01]  /*bc20*/  FMUL.FTZ R55, R6, R55 ;  /* 0x0000003706377220 */ /* 0x000fe20000410000 */
[----:B------:R-:W-:Y:S01]  /*bc30*/  IADD3 R9, R0, -R9, RZ ;  /* 0x8000000900097210 */ /* 0x000fe20007ffe0ff */
[----:B------:R-:W-:Y:S01]  /*bc40*/  FMUL.FTZ R54, R6, R54 ;  /* 0x0000003606367220 */ /* 0x000fe20000410000 */
[----:B------:R-:W-:Y:S01]  /*bc50*/  IADD3 R11, R10, -R11, RZ ;  /* 0x8000000b0a0b7210 */ /* 0x000fe20007ffe0ff */
[----:B------:R-:W-:Y:S01]  /*bc60*/  FMUL.FTZ R56, R7, R56 ;  /* 0x0000003807387220 */ /* 0x000fe20000410000 */
[----:B------:R-:W-:Y:S01]  /*bc70*/  SHF.L.U32 R10, R13, 0x2, RZ ;  /* 0x000000020d0a7819 */ /* 0x000fe200000006ff */
[----:B------:R-:W-:Y:S01]  /*bc80*/  FMUL.FTZ R57, R7, R57 ;  /* 0x0000003907397220 */ /* 0x000fe20000410000 */
[----:B------:R-:W-:Y:S01]  /*bc90*/  SHF.R.S32.HI R0, RZ, 0x1f, R11 ;  /* 0x0000001fff007819 */ /* 0x000fe2000001140b */
[----:B------:R-:W-:-:S02]  /*bca0*/  FMUL.FTZ R59, R6, R59 ;  /* 0x0000003b063b7220 */ /* 0x000fc40000410000 */
[----:B------:R-:W-:Y:S01]  /*bcb0*/  FMUL.FTZ R58, R6, R58 ;  /* 0x0000003a063a7220 */ /* 0x000fe20000410000 */
[----:B------:R-:W-:Y:S01]  /*bcc0*/  LEA.HI R0, R0, R11, RZ, 0x2 ;  /* 0x0000000b00007211 */ /* 0x000fe200078f10ff */
[C---:B------:R-:W-:Y:S01]  /*bcd0*/  FMUL.FTZ R60, R7.reuse, R60 ;  /* 0x0000003c073c7220 */ /* 0x040fe20000410000 */
[----:B------:R-:W-:Y:S01]  /*bce0*/  SHF.R.S32.HI R11, RZ, 0x1f, R10 ;  /* 0x0000001fff0b7819 */ /* 0x000fe2000001140a */
[C---:B------:R-:W-:Y:S01]  /*bcf0*/  FMUL.FTZ R61, R7.reuse, R61 ;  /* 0x0000003d073d7220 */ /* 0x040fe20000410000 */
[----:B------:R-:W-:Y:S01]  /*bd00*/  SHF.R.S32.HI R0, RZ, 0x2, R0 ;  /* 0x00000002ff007819 */ /* 0x000fe20000011400 */
        /* <DEDUP_REMOVED lines=59> */
[----:B------:R-:W-:Y:S01]  /*c0c0*/  FMUL.FTZ R113, R7, R113 ;  /* 0x0000007107717220 */ /* 0x000fe20000410000 */
[----:B------:R-:W-:Y:S01]  /*c0d0*/  MOV R7, 0x40 ;  /* 0x0000004000077802 */ /* 0x000fe20000000f00 */
[C---:B------:R-:W-:Y:S02]  /*c0e0*/  FMUL.FTZ R115, R6.reuse, R115 ;  /* 0x0000007306737220 */ /* 0x040fe40000410000 */
[----:B------:R-:W-:Y:S01]  /*c0f0*/  FMUL.FTZ R114, R6, R114 ;  /* 0x0000007206727220 */ /* 0x000fe20000410000 */
[----:B------:R-:W-:Y:S01]  /*c100*/  SHF.L.U32 R6, R14, 0x2, RZ ;  /* 0x000000020e067819 */ /* 0x000fe200000006ff */
[----:B-1----:R-:W-:Y:S01]  /*c110*/  @P3 FMUL.FTZ R2, R2, 0.69314718246459960938 ;  /* 0x3f31721802023820 */ /* 0x002fe20000410000 */
[----:B------:R-:W-:-:S02]  /*c120*/  SEL R7, R7, 0xffffffc0, !P1 ;  /* 0xffffffc007077807 */ /* 0x000fc40004800000 */
[C---:B------:R-:W-:Y:S02]  /*c130*/  IADD3 R16, R6.reuse, -0x20, RZ ;  /* 0xffffffe006107810 */ /* 0x040fe40007ffe0ff */
[C---:B------:R-:W-:Y:S02]  /*c140*/  @P0 IADD3 R16, R6.reuse, 0x20, RZ ;  /* 0x0000002006100810 */ /* 0x040fe40007ffe0ff */
[C---:B------:R-:W-:Y:S02]  /*c150*/  IADD3 R17, R6.reuse, R7, RZ ;  /* 0x0000000706117210 */ /* 0x040fe40007ffe0ff */
[-C--:B------:R-:W-:Y:S01]  /*c160*/  IADD3 R18, R7, R16.reuse, RZ ;  /* 0x0000001007127210 */ /* 0x080fe20007ffe0ff */
[----:B------:R-:W-:Y:S01]  /*c170*/  STS.64 [R16], R124 ;  /* 0x0000007c10007388 */ /* 0x000fe20000000a00 */
[-C--:B------:R-:W-:Y:S02]  /*c180*/  IADD3 R6, R6, R15.reuse, RZ ;  /* 0x0000000f06067210 */ /* 0x080fe40007ffe0ff */
[----:B------:R-:W-:Y:S01]  /*c190*/  IADD3 R7, R15, R16, RZ ;  /* 0x000000100f077210 */ /* 0x000fe20007ffe0ff */
[----:B------:R-:W-:Y:S01]  /*c1a0*/  STS.64 [R16+0x800], R126 ;  /* 0x0008007e10007388 */ /* 0x000fe20000000a00 */
[----:B------:R-:W-:-:S02]  /*c1b0*/  IADD3 R19, R17, R15, RZ ;  /* 0x0000000f11137210 */ /* 0x000fc40007ffe0ff */
        /* <DEDUP_REMOVED lines=40> */
[----:B------:R1:W-:Y:S04]  /*c440*/  STS.64 [R6+0x8800], R110 ;  /* 0x0088006e06007388 */ /* 0x0003e80000000a00 */
[----:B------:R-:W-:Y:S04]  /*c450*/  STS.64 [R7+0x8000], R120 ;  /* 0x0080007807007388 */ /* 0x000fe80000000a00 */
[----:B------:R2:W-:Y:S04]  /*c460*/  STS.64 [R7+0x8800], R122 ;  /* 0x0088007a07007388 */ /* 0x0005e80000000a00 */
[----:B------:R-:W-:Y:S04]  /*c470*/  STS.64 [R19+0x8000], R116 ;  /* 0x0080007413007388 */ /* 0x000fe80000000a00 */
[----:B------:R-:W-:Y:S04]  /*c480*/  STS.64 [R19+0x8800], R118 ;  /* 0x0088007613007388 */ /* 0x000fe80000000a00 */
[----:B------:R-:W-:Y:S04]  /*c490*/  STS.64 [R15+0x8000], R112 ;  /* 0x008000700f007388 */ /* 0x000fe80000000a00 */
[----:B------:R-:W-:Y:S01]  /*c4a0*/  STS.64 [R15+0x8800], R114 ;  /* 0x008800720f007388 */ /* 0x000fe20000000a00 */
[----:B-1----:R-:W-:-:S03]  /*c4b0*/  MOV R6, 0xff800000 ;  /* 0xff80000000067802 */ /* 0x002fc60000000f00 */
[----:B------:R-:W-:Y:S01]  /*c4c0*/  BAR.SYNC.DEFER_BLOCKING 0x0 ;  /* 0x0000000000007b1d */ /* 0x000fe20000010000 */
[----:B------:R-:W-:Y:S01]  /*c4d0*/  @P3 FFMA.FTZ R6, R3, c[0x0][0x238], R2 ;  /* 0x00008e0003063a23 */ /* 0x000fe20000010002 */
[----:B--2---:R-:W-:-:S04]  /*c4e0*/  SHF.R.S32.HI R7, RZ, 0x1f, R12 ;  /* 0x0000001fff077819 */ /* 0x004fc8000001140c */
[----:B------:R-:W-:-:S04]  /*c4f0*/  LEA.HI R7, R7, R12, RZ, 0x2 ;  /* 0x0000000c07077211 */ /* 0x000fc800078f10ff */
[----:B------:R-:W-:-:S04]  /*c500*/  LOP3.LUT R7, R7, 0xffffffc, RZ, 0xc0, !PT ;  /* 0x0ffffffc07077812 */ /* 0x000fc800078ec0ff */
[----:B------:R-:W-:-:S04]  /*c510*/  IADD3 R7, R12, -R7, RZ ;  /* 0x800000070c077210 */ /* 0x000fc80007ffe0ff */
        /* <DEDUP_REMOVED lines=28> */
[----:B--234-:R-:W-:Y:S01]  /*c6e0*/  IADD3 R4, R7, 0x8, RZ ;  /* 0x0000000807047810 */ /* 0x01cfe20007ffe0ff */
[----:B------:R-:W-:Y:S01]  /*c6f0*/  IMAD.U32 R0, RZ, RZ, UR5 ;  /* 0x00000005ff007e24 */ /* 0x000fe2000f8e00ff */
[----:B------:R-:W-:-:S02]  /*c700*/  SHF.R.S32.HI R3, RZ, 0x1f, R7 ;  /* 0x0000001fff037819 */ /* 0x000fc40000011407 */
[C---:B------:R-:W-:Y:S02]  /*c710*/  IADD3 R2, P0, R7.reuse, UR5, RZ ;  /* 0x0000000507027c10 */ /* 0x040fe4000ff1e0ff */
[----:B------:R-:W-:Y:S02]  /*c720*/  ISETP.GE.AND P2, PT, R7, UR13, PT ;  /* 0x0000000d07007c0c */ /* 0x000fe4000bf46270 */
[----:B------:R-:W-:Y:S02]  /*c730*/  ISETP.GE.AND P1, PT, R4, UR13, PT ;  /* 0x0000000d04007c0c */ /* 0x000fe4000bf26270 */
[----:B------:R-:W-:Y:S02]  /*c740*/  LEA.HI.X.SX32 R3, R0, R3, 0x1, P0 ;  /* 0x0000000300037211 */ /* 0x000fe400000f0eff */
[----:B------:R-:W-:-:S04]  /*c750*/  LEA R12, P0, R2, c[0x0][0x208], 0x2 ;  /* 0x00008200020c7a11 */ /* 0x000fc800078010ff */
[----:B------:R-:W-:-:S05]  /*c760*/  LEA.HI.X R13, R2, c[0x0][0x20c], R3, 0x2, P0 ;  /* 0x00008300020d7a11 */ /* 0x000fca00000f1403 */
[----:B------:R2:W-:Y:S04]  /*c770*/  @!P2 STG.E [R12.64], R5 ;  /* 0x000000050c00a986 */ /* 0x0005e8000c101906 */
[----:B------:R2:W-:Y:S02]  /*c780*/  @!P1 STG.E [R12.64+0x20], R6 ;  /* 0x000020060c009986 */ /* 0x0005e4000c101906 */
.L_x_4379:
[----:B--234-:R-:W-:Y:S05]  /*c790*/  BSYNC B0 ;  /* 0x0000000000007941 */ /* 0x01cfea0003800000 */
.L_x_4378:
[----:B------:R-:W-:Y:S01]  /*c7a0*/  ULDC UR4, c[0x0][0x22c] ;  /* 0x00008b0000047ab9 */ /* 0x000fe20000000800 */
[C---:B------:R-:W-:Y:S01]  /*c7b0*/  ISETP.GE.AND P1, PT, R8.reuse, UR13, PT ;  /* 0x0000000d08007c0c */ /* 0x040fe2000bf26270 */
[----:B------:R-:W-:Y:S01]  /*c7c0*/  UIMAD UR4, UR5, UR4, URZ ;  /* 0x00000004050472a4 */ /* 0x000fe2000f8e023f */
[----:B------:R-:W-:Y:S01]  /*c7d0*/  IMAD.WIDE R2, R8, 0xc0, R10 ;  /* 0x000000c008027825 */ /* 0x000fe200078e020a */
[----:B------:R-:W-:Y:S04]  /*c7e0*/  BSSY B0, `(.L_x_4380) ;  /* 0x0000010000007945 */ /* 0x000fe80003800000 */
[----:B------:R-:W-:Y:S01]  /*c7f0*/  IMAD.U32 R0, RZ, RZ, UR4 ;  /* 0x00000004ff007e24 */ /* 0x000fe2000f8e00ff */
[----:B------:R-:W-:-:S04]  /*c800*/  IADD3 R2, P0, R2, UR4, RZ ;  /* 0x0000000402027c10 */ /* 0x000fc8000ff1e0ff */
[----:B------:R-:W-:Y:S02]  /*c810*/  LEA.HI.X.SX32 R3, R0, R3, 0x1, P0 ;  /* 0x0000000300037211 */ /* 0x000fe400000f0eff */
[----:B------:R-:W-:Y:S02]  /*c820*/  LEA R4, P0, R2, c[0x0][0x1d8], 0x2 ;  /* 0x0000760002047a11 */ /* 0x000fe400078010ff */
[----:B------:R-:W-:Y:S02]  /*c830*/  IADD3 R0, R10, 0x40, RZ ;  /* 0x000000400a007810 */ /* 0x000fe40007ffe0ff */
[----:B------:R-:W-:Y:S01]  /*c840*/  LEA.HI.X R5, R2, c[0x0][0x1dc], R3, 0x2, P0 ;  /* 0x0000770002057a11 */ /* 0x000fe200000f1403 */
[----:B------:R-:W-:Y:S05]  /*c850*/  @P1 BRA `(.L_x_4381) ;  /* 0x0000008000001947 */ /* 0x000fea0003800000 */
[C---:B------:R-:W-:Y:S02]  /*c860*/  IADD3 R2, R0.reuse, 0x40, RZ ;  /* 0x0000004000027810 */ /* 0x040fe40007ffe0ff */
[----:B------:R-:W-:Y:S02]  /*c870*/  ISETP.GE.AND P0, PT, R0, c[0x0][0x220], PT ;  /* 0x0000880000007a0c */ /* 0x000fe40003f06270 */
[----:B------:R-:W-:-:S02]  /*c880*/  ISETP.GE.AND P1, PT, R10, c[0x0][0x220], PT ;  /* 0x000088000a007a0c */ /* 0x000fc40003f26270 */
[----:B------:R-:W-:-:S09]  /*c890*/  ISETP.GE.AND P2, PT, R2, c[0x0][0x220], PT ;  /* 0x0000880002007a0c */ /* 0x000fd20003f46270 */
[----:B-1----:R1:W-:Y:S04]  /*c8a0*/  @!P0 STG.E.128 [R4.64+0x100], R72 ;  /* 0x0001004804008986 */ /* 0x0023e8000c101d06 */
[----:B------:R1:W-:Y:S04]  /*c8b0*/  @!P1 STG.E.64 [R4.64], R104 ;  /* 0x0000006804009986 */ /* 0x0003e8000c101b06 */
[----:B------:R1:W-:Y:S04]  /*c8c0*/  @!P1 STG.E.64 [R4.64+0x8], R106 ;  /* 0x0000086a04009986 */ /* 0x0003e8000c101b06 */
[----:B------:R1:W-:Y:S02]  /*c8d0*/  @!P2 STG.E.128 [R4.64+0x200], R40 ;  /* 0x000200280400a986 */ /* 0x0003e4000c101d06 */
.L_x_4381:
[----:B------:R-:W-:Y:S05]  /*c8e0*/  BSYNC B0 ;  /* 0x0000000000007941 */ /* 0x000fea0003800000 */
.L_x_4380:
[----:B------:R-:W-:Y:S01]  /*c8f0*/  IADD3 R2, R8, 0x8, RZ ;  /* 0x0000000808027810 */ /* 0x000fe20007ffe0ff */
[----:B------:R-:W-:Y:S03]  /*c900*/  BSSY B0, `(.L_x_4382) ;  /* 0x000000a000007945 */ /* 0x000fe60003800000 */
[----:B------:R-:W-:-:S13]  /*c910*/  ISETP.GE.AND P0, PT, R2, UR13, PT ;  /* 0x0000000d02007c0c */ /* 0x000fda000bf06270 */
        /* <DEDUP_REMOVED lines=8> */
.L_x_4383:
[----:B------:R-:W-:Y:S05]  /*c9a0*/  BSYNC B0 ;  /* 0x0000000000007941 */ /* 0x000fea0003800000 */
.L_x_4382:
        /* <DEDUP_REMOVED lines=11> */
.L_x_4385:
[----:B------:R-:W-:Y:S05]  /*ca60*/  BSYNC B0 ;  /* 0x0000000000007941 */ /* 0x000fea0003800000 */
.L_x_4384:
        /* <DEDUP_REMOVED lines=11> */
.L_x_4387:
[----:B------:R-:W-:Y:S05]  /*cb20*/  BSYNC B0 ;  /* 0x0000000000007941 */ /* 0x000fea0003800000 */
.L_x_4386:
        /* <DEDUP_REMOVED lines=11> */
.L_x_4389:
[----:B------:R-:W-:Y:S05]  /*cbe0*/  BSYNC B0 ;  /* 0x0000000000007941 */ /* 0x000fea0003800000 */
.L_x_4388:
        /* <DEDUP_REMOVED lines=11> */
.L_x_4391:
[----:B------:R-:W-:Y:S05]  /*cca0*/  BSYNC B0 ;  /* 0x0000000000007941 */ /* 0x000fea0003800000 */
.L_x_4390:
        /* <DEDUP_REMOVED lines=11> */
.L_x_4393:
[----:B------:R-:W-:Y:S05]  /*cd60*/  BSYNC B0 ;  /* 0x0000000000007941 */ /* 0x000fea0003800000 */
.L_x_4392:
[----:B------:R-:W-:-:S04]  /*cd70*/  IADD3 R8, R8, 0x38, RZ ;  /* 0x0000003808087810 */ /* 0x000fc80007ffe0ff */
[----:B------:R-:W-:-:S13]  /*cd80*/  ISETP.GE.AND P0, PT, R8, UR13, PT ;  /* 0x0000000d08007c0c */ /* 0x000fda000bf06270 */
        /* <DEDUP_REMOVED lines=10> */
.L_x_4394:
        /* <DEDUP_REMOVED lines=13> */
.L_x_7378:


//--------------------- .text._ZN5flash24flash_fwd_splitkv_kernelI23Flash_fwd_kernel_traitsILi192ELi64ELi64ELi4ELb0ELb0EN7cutlass6half_tE19Flash_kernel_traitsILi192ELi64ELi64ELi4ES3_EELb0ELb0ELb1ELb0ELb0ELb1ELb1ELb0EEEvNS_16Flash_fwd_paramsE --------------------------
	.section	.text._ZN5flash24flash_fwd_splitkv_kernelI23Flash_fwd_kernel_traitsILi192ELi64ELi64ELi4ELb0ELb0EN7cutlass6half_tE19Flash_kernel_traitsILi192ELi64ELi64ELi4ES3_EELb0ELb0ELb1ELb0ELb0ELb1ELb1ELb0EEEvNS_16Flash_fwd_paramsE,"ax",@progbits
	.sectioninfo	@"SHI_REGISTERS=243"
	.align	128
        .global         _ZN5flash24flash_fwd_splitkv_kernelI23Flash_fwd_kernel_traitsILi192ELi64ELi64ELi4ELb0ELb0EN7cutlass6half_tE19Flash_kernel_traitsILi192ELi64ELi64ELi4ES3_EELb0ELb0ELb1ELb0ELb0ELb1ELb1ELb0EEEvNS_16Flash_fwd_paramsE
        .type           _ZN5flash24flash_fwd_splitkv_kernelI23Flash_fwd_kernel_traitsILi192ELi64ELi64ELi4ELb0ELb0EN7cutlass6half_tE19Flash_kernel_traitsILi192ELi64ELi64ELi4ES3_EELb0ELb0ELb1ELb0ELb0ELb1ELb1ELb0EEEvNS_16Flash_fwd_paramsE,@function
        .size           _ZN5flash24flash_fwd_splitkv_kernelI23Flash_fwd_kernel_traitsILi192ELi64ELi64ELi4ELb0ELb0EN7cutlass6half_tE19Flash_kernel_traitsILi192ELi64ELi64ELi4ES3_EELb0ELb0ELb1ELb0ELb0ELb1ELb1ELb0EEEvNS_16Flash_fwd_paramsE,(.L_x_7379 - _ZN5flash24flash_fwd_splitkv_kernelI23Flash_fwd_kernel_traitsILi192ELi64ELi64ELi4ELb0ELb0EN7cutlass6half_tE19Flash_kernel_traitsILi192ELi64ELi64ELi4ES3_EELb0ELb0ELb1ELb0ELb0ELb1ELb1ELb0EEEvNS_16Flash_fwd_paramsE)
        .other          _ZN5flash24flash_fwd_splitkv_kernelI23Flash_fwd_kernel_traitsILi192ELi64ELi64ELi4ELb0ELb0EN7cutlass6half_tE19Flash_kernel_traitsILi192ELi64ELi64ELi4ES3_EELb0ELb0ELb1ELb0ELb0ELb1ELb1ELb0EEEvNS_16Flash_fwd_paramsE,@"STO_CUDA_ENTRY STV_DEFAULT"
_ZN5flash24flash_fwd_splitkv_kernelI23Flash_fwd_kernel_traitsILi192ELi64ELi64ELi4ELb0ELb0EN7cutlass6half_tE19Flash_kernel_traitsILi192ELi64ELi64ELi4ES3_EELb0ELb0ELb1ELb0ELb0ELb1ELb1ELb0EEEvNS_16Flash_fwd_paramsE:
.text._ZN5flash24flash_fwd_splitkv_kernelI23Flash_fwd_kernel_traitsILi192ELi64ELi64ELi4ELb0ELb0EN7cutlass6half_tE19Flash_kernel_traitsILi192ELi64ELi64ELi4ES3_EELb0ELb0ELb1ELb0ELb0ELb1ELb1ELb0EEEvNS_16Flash_fwd_paramsE:
        /* <DEDUP_REMOVED lines=78> */
.L_x_4395:
[----:B------:R-:W-:Y:S02]  /*04e0*/  ULDC UR7, c[0x0][0x218] ;  /* 0x0000860000077ab9 */ /* 0x000fe40000000800 */
.L_x_4396:
        /* <DEDUP_REMOVED lines=92> */
.L_x_4399:
[----:B------:R-:W-:Y:S05]  /*0ab0*/  BSYNC B0 ;  /* 0x0000000000007941 */ /* 0x000fea0003800000 */
.L_x_4398:
        /* <DEDUP_REMOVED lines=10> */
.L_x_4401:
[----:B------:R-:W-:Y:S05]  /*0b60*/  BSYNC B0 ;  /* 0x0000000000007941 */ /* 0x000fea0003800000 */
.L_x_4400:
        /* <DEDUP_REMOVED lines=10> */
.L_x_4403:
[----:B------:R-:W-:Y:S05]  /*0c10*/  BSYNC B0 ;  /* 0x0000000000007941 */ /* 0x000fea0003800000 */
.L_x_4402:
        /* <DEDUP_REMOVED lines=10> */
.L_x_4405:
[----:B------:R-:W-:Y:S05]  /*0cc0*/  BSYNC B0 ;  /* 0x0000000000007941 */ /* 0x000fea0003800000 */
.L_x_4404:
        /* <DEDUP_REMOVED lines=10> */
.L_x_4407:
[----:B------:R-:W-:Y:S05]  /*0d70*/  BSYNC B0 ;  /* 0x0000000000007941 */ /* 0x000fea0003800000 */
.L_x_4406:
        /* <DEDUP_REMOVED lines=10> */
.L_x_4409:
[----:B------:R-:W-:Y:S05]  /*0e20*/  BSYNC B0 ;  /* 0x0000000000007941 */ /* 0x000fea0003800000 */
.L_x_4408:
        /* <DEDUP_REMOVED lines=10> */
.L_x_4411:
[----:B------:R-:W-:Y:S05]  /*0ed0*/  BSYNC B0 ;  /* 0x0000000000007941 */ /* 0x000fea0003800000 */
.L_x_4410:
        /* <DEDUP_REMOVED lines=10> */
.L_x_4413:
[----:B------:R-:W-:Y:S05]  /*0f80*/  BSYNC B0 ;  /* 0x0000000000007941 */ /* 0x000fea0003800000 */
.L_x_4412:
        /* <DEDUP_REMOVED lines=32> */
.L_x_4397:
        /* <DEDUP_REMOVED lines=113> */
.L_x_4414:
        /* <DEDUP_REMOVED lines=19> */
.L_x_4416:
        /* <DEDUP_REMOVED lines=56> */
.L_x_4415:
        /* <DEDUP_REMOVED lines=123> */
.L_x_4418:
[----:B------:R-:W-:Y:S05]  /*2500*/  BSYNC B0 ;  /* 0x0000000000007941 */ /* 0x000fea0003800000 */
.L_x_4417:
        /* <DEDUP_REMOVED lines=37> */
.L_x_4420:
[----:B------:R-:W-:Y:S05]  /*2760*/  BSYNC B0 ;  /* 0x0000000000007941 */ /* 0x000fea0003800000 */
.L_x_4419:
        /* <DEDUP_REMOVED lines=37> */
.L_x_4422:
[----:B------:R-:W-:Y:S05]  /*29c0*/  BSYNC B0 ;  /* 0x0000000000007941 */ /* 0x000fea0003800000 */
.L_x_4421:
        /* <DEDUP_REMOVED lines=36> */
.L_x_4424:
[----:B------:R-:W-:Y:S05]  /*2c10*/  BSYNC B0 ;  /* 0x0000000000007941 */ /* 0x000fea0003800000 */
.L_x_4423:
        /* <DEDUP_REMOVED lines=31> */
.L_x_4426:
[----:B------:R-:W-:Y:S05]  /*2e10*/  BSYNC B0 ;  /* 0x0000000000007941 */ /* 0x000fea0003800000 */
.L_x_4425:
        /* <DEDUP_REMOVED lines=33> */
.L_x_4428:
[----:B------:R-:W-:Y:S05]  /*3030*/  BSYNC B0 ;  /* 0x0000000000007941 */ /* 0x000fea0003800000 */
.L_x_4427:
        /* <DEDUP_REMOVED lines=32> */
.L_x_4430:
[----:B------:R-:W-:Y:S05]  /*3240*/  BSYNC B0 ;  /* 0x0000000000007941 */ /* 0x000fea0003800000 */
.L_x_4429:
        /* <DEDUP_REMOVED lines=33> */
.L_x_4432:
[----:B------:R-:W-:Y:S05]  /*3460*/  BSYNC B0 ;  /* 0x0000000000007941 */ /* 0x000fea0003800000 */
.L_x_4431:
        /* <DEDUP_REMOVED lines=49> */
.L_x_4434:
[----:B------:R-:W-:Y:S05]  /*3780*/  BSYNC B0 ;  /* 0x0000000000007941 */ /* 0x000fea0003800000 */
.L_x_4433:
        /* <DEDUP_REMOVED lines=36> */
.L_x_4436:
[----:B------:R-:W-:Y:S05]  /*39d0*/  BSYNC B0 ;  /* 0x0000000000007941 */ /* 0x000fea0003800000 */
.L_x_4435:
        /* <DEDUP_REMOVED lines=39> */
.L_x_4438:
[----:B------:R-:W-:Y:S05]  /*3c50*/  BSYNC B0 ;  /* 0x0000000000007941 */ /* 0x000fea0003800000 */
.L_x_4437:
        /* <DEDUP_REMOVED lines=40> */
.L_x_4440:
[----:B------:R-:W-:Y:S05]  /*3ee0*/  BSYNC B0 ;  /* 0x0000000000007941 */ /* 0x000fea0003800000 */
.L_x_4439:
[C---:B-1-3--:R-:W-:Y:S01]  /*3ef0*/  IMAD.SHL.U32 R8, R2.reuse, 0x40, RZ ;  /* 0x0000004002087824 */ /* 0x04afe200078e00ff */
[----:B------:R-:W-:Y:S01]  /*3f00*/  R2P PR, R2, 0x6 ;  /* 0x0000000602007804 */ /* 0x000fe20000000000 */
[----:B------:R-:W-:Y:S01]  /*3f10*/  IMAD.SHL.U32 R20, R20, 0x8, RZ ;  /* 0x0000000814147824 */ /* 0x000fe200078e00ff */
[----:B------:R-:W-:Y:S01]  /*3f20*/  SHF.L.U32 R81, R81, 0x1, RZ ;  /* 0x0000000151517819 */ /* 0x000fe200000006ff */
[----:B------:R-:W-:Y:S01]  /*3f30*/  IMAD R206, R83, 0x400, R0 ;  /* 0x0000040053ce7824 */ /* 0x000fe200078e0200 */
[----:B------:R-:W-:Y:S01]  /*3f40*/  LOP3.LUT R9, R8, 0x1c0, RZ, 0xc0, !PT ;  /* 0x000001c008097812 */ /* 0x000fe200078ec0ff */
[----:B------:R-:W-:Y:S01]  /*3f50*/  IMAD.U32 R127, RZ, RZ, UR9 ;  /* 0x00000009ff7f7e24 */ /* 0x000fe2000f8e00ff */
[----:B------:R-:W0:Y:S01]  /*3f60*/  LDGDEPBAR ;  /* 0x00000000000079af */ /* 0x000e220000000000 */
        /* <DEDUP_REMOVED lines=9> */
[----:B------:R-:W-:-:S02]  /*4000*/  ISETP.GT.AND P5, PT, R82, R207, PT ;  /* 0x000000cf5200720c */ /* 0x000fc40003fa4270 */
[----:B------:R-:W-:Y:S01]  /*4010*/  IMAD R205, R205, 0x200, R8 ;  /* 0x00000200cdcd7824 */ /* 0x000fe200078e0208 */
[----:B------:R-:W-:Y:S03]  /*4020*/  LDSM.16.M88.4 R64, [R202] ;  /* 0x00000000ca40783b */ /* 0x000fe60000000200 */
[----:B------:R-:W-:-:S05]  /*4030*/  IMAD.SHL.U32 R205, R205, 0x2, RZ ;  /* 0x00000002cdcd7824 */ /* 0x000fca00078e00ff */
[----:B------:R-:W1:Y:S01]  /*4040*/  LDSM.16.M88.4 R12, [R205+0x6000] ;  /* 0x00600000cd0c783b */ /* 0x000e620000000200 */
[C---:B------:R-:W-:Y:S02]  /*4050*/  IADD3 R2, R205.reuse, 0x6000, RZ ;  /* 0x00006000cd027810 */ /* 0x040fe40007ffe0ff */
        /* <DEDUP_REMOVED lines=28> */
[C---:B---3--:R-:W-:Y:S08]  /*4220*/  HMMA.16816.F32 R28, R52.reuse, R24, RZ ;  /* 0x00000018341c723c */ /* 0x048ff000000018ff */
[C---:B------:R-:W-:Y:S08]  /*4230*/  HMMA.16816.F32 R12, R52.reuse, R14, RZ ;  /* 0x0000000e340c723c */ /* 0x040ff000000018ff */
[C---:B------:R-:W-:Y:S08]  /*4240*/  HMMA.16816.F32 R24, R52.reuse, R26, RZ ;  /* 0x0000001a3418723c */ /* 0x040ff000000018ff */
[C---:B-----5:R-:W-:Y:S08]  /*4250*/  HMMA.16816.F32 R40, R52.reuse, R60, RZ ;  /* 0x0000003c3428723c */ /* 0x060ff000000018ff */
[C---:B------:R-:W-:Y:S08]  /*4260*/  HMMA.16816.F32 R60, R52.reuse, R62, RZ ;  /* 0x0000003e343c723c */ /* 0x040ff000000018ff */
[C---:B----4-:R-:W-:Y:S08]  /*4270*/  HMMA.16816.F32 R56, R52.reuse, R68, RZ ;  /* 0x000000443438723c */ /* 0x050ff000000018ff */
[----:B------:R-:W-:Y:S01]  /*4280*/  HMMA.16816.F32 R52, R52, R70, RZ ;  /* 0x000000463434723c */ /* 0x000fe200000018ff */
[----:B------:R-:W-:Y:S07]  /*4290*/  LDSM.16.M88.4 R68, [R205+0x8800] ;  /* 0x00880000cd44783b */ /* 0x000fee0000000200 */
[C---:B--2---:R-:W-:Y:S08]  /*42a0*/  HMMA.16816.F32 R8, R16.reuse, R48, R8 ;  /* 0x000000301008723c */ /* 0x044ff00000001808 */
[C---:B------:R-:W-:Y:S01]  /*42b0*/  HMMA.16816.F32 R12, R16.reuse, R50, R12 ;  /* 0x00000032100c723c */ /* 0x040fe2000000180c */
[----:B------:R-:W1:Y:S07]  /*42c0*/  LDSM.16.M88.4 R48, [R199+0x6800] ;  /* 0x00680000c730783b */ /* 0x000e6e0000000200 */
[C---:B------:R-:W-:Y:S08]  /*42d0*/  HMMA.16816.F32 R28, R16.reuse, R44, R28 ;  /* 0x0000002c101c723c */ /* 0x040ff0000000181c */
[C---:B------:R-:W-:Y:S01]  /*42e0*/  HMMA.16816.F32 R24, R16.reuse, R46, R24 ;  /* 0x0000002e1018723c */ /* 0x040fe20000001818 */
[----:B------:R-:W2:Y:S07]  /*42f0*/  LDSM.16.M88.4 R44, [R199+0x7000] ;  /* 0x00700000c72c783b */ /* 0x000eae0000000200 */
[C---:B------:R-:W-:Y:S08]  /*4300*/  HMMA.16816.F32 R40, R16.reuse, R36, R40 ;  /* 0x000000241028723c */ /* 0x040ff00000001828 */
[C---:B------:R-:W-:Y:S01]  /*4310*/  HMMA.16816.F32 R60, R16.reuse, R38, R60 ;  /* 0x00000026103c723c */ /* 0x040fe2000000183c */
[----:B------:R-:W-:Y:S07]  /*4320*/  LDSM.16.M88.4 R36, [R192] ;  /* 0x00000000c024783b */ /* 0x000fee0000000200 */
[C---:B------:R-:W-:Y:S08]  /*4330*/  HMMA.16816.F32 R56, R16.reuse, R32, R56 ;  /* 0x000000201038723c */ /* 0x040ff00000001838 */
[----:B------:R-:W-:Y:S01]  /*4340*/  HMMA.16816.F32 R52, R16, R34, R52 ;  /* 0x000000221034723c */ /* 0x000fe20000001834 */
[----:B------:R-:W3:Y:S04]  /*4350*/  LDSM.16.M88.4 R16, [R201] ;  /* 0x00000000c910783b */ /* 0x000ee80000000200 */
[----:B------:R-:W4:Y:S03]  /*4360*/  LDSM.16.M88.4 R32, [R192+0x800] ;  /* 0x00080000c020783b */ /* 0x000f260000000200 */
[C---:B------:R-:W-:Y:S08]  /*4370*/  HMMA.16816.F32 R8, R64.reuse, R20, R8 ;  /* 0x000000144008723c */ /* 0x040ff00000001808 */
[C---:B------:R-:W-:Y:S01]  /*4380*/  HMMA.16816.F32 R12, R64.reuse, R22, R12 ;  /* 0x00000016400c723c */ /* 0x040fe2000000180c */
[----:B------:R-:W5:Y:S07]  /*4390*/  LDSM.16.M88.4 R20, [R192+0x1000] ;  /* 0x00100000c014783b */ /* 0x000f6e0000000200 */
[C---:B-1----:R-:W-:Y:S08]  /*43a0*/  HMMA.16816.F32 R28, R64.reuse, R48, R28 ;  /* 0x00000030401c723c */ /* 0x042ff0000000181c */
[C---:B------:R-:W-:Y:S01]  /*43b0*/  HMMA.16816.F32 R24, R64.reuse, R50, R24 ;  /* 0x000000324018723c */ /* 0x040fe20000001818 */
[----:B------:R-:W-:Y:S07]  /*43c0*/  LDSM.16.M88.4 R48, [R206+0x2000] ;  /* 0x00200000ce30783b */ /* 0x000fee0000000200 */
[C---:B--2---:R-:W-:Y:S08]  /*43d0*/  HMMA.16816.F32 R40, R64.reuse, R44, R40 ;  /* 0x0000002c4028723c */ /* 0x044ff00000001828 */
[C---:B------:R-:W-:Y:S01]  /*43e0*/  HMMA.16816.F32 R60, R64.reuse, R46, R60 ;  /* 0x0000002e403c723c */ /* 0x040fe2000000183c */
[----:B------:R-:W1:Y:S07]  /*43f0*/  LDSM.16.M88.4 R44, [R205+0x8000] ;  /* 0x00800000cd2c783b */ /* 0x000e6e0000000200 */
[C---:B------:R-:W-:Y:S08]  /*4400*/  HMMA.16816.F32 R56, R64.reuse, R76, R56 ;  /* 0x0000004c4038723c */ /* 0x040ff00000001838 */
[----:B------:R-:W-:Y:S01]  /*4410*/  HMMA.16816.F32 R52, R64, R78, R52 ;  /* 0x0000004e4034723c */ /* 0x000fe20000001834 */
[----:B------:R-:W-:Y:S04]  /*4420*/  LDSM.16.M88.4 R64, [R205+0x9800] ;  /* 0x00980000cd40783b */ /* 0x000fe80000000200 */
[----:B------:R-:W-:Y:S03]  /*4430*/  LDSM.16.M88.4 R76, [R192+0x4000] ;  /* 0x00400000c04c783b */ /* 0x000fe60000000200 */
[C---:B---3--:R-:W-:Y:S08]  /*4440*/  HMMA.16816.F32 R8, R16.reuse, R36, R8 ;  /* 0x000000241008723c */ /* 0x048ff00000001808 */
        /* <DEDUP_REMOVED lines=21> */
[C---:B------:R-:W-:Y:S08]  /*45a0*/  HMMA.16816.F32 R56, R48.reuse, R64, R56 ;  /* 0x000000403038723c */ /* 0x040ff00000001838 */
[----:B------:R-:W-:Y:S07]  /*45b0*/  HMMA.16816.F32 R52, R48, R66, R52 ;  /* 0x000000423034723c */ /* 0x000fee0000001834 */
[----:B------:R-:W-:Y:S01]  /*45c0*/  SHF.R.S32.HI R49, RZ, 0x1f, R84 ;  /* 0x0000001fff317819 */ /* 0x000fe20000011454 */
[----:B---3--:R-:W-:Y:S01]  /*45d0*/  HMMA.16816.F32 R8, R32, R20, R8 ;  /* 0x000000142008723c */ /* 0x008fe20000001808 */
[----:B------:R-:W-:-:S02]  /*45e0*/  LOP3.LUT R48, R81, 0x6, RZ, 0xc0, !PT ;  /* 0x0000000651307812 */ /* 0x000fc400078ec0ff */
[----:B------:R-:W-:-:S03]  /*45f0*/  LEA.HI R84, R49, R84, RZ, 0x2 ;  /* 0x0000005431547211 */ /* 0x000fc600078f10ff */
[----:B------:R-:W-:Y:S01]  /*4600*/  IMAD.IADD R81, R3, 0x1, R48 ;  /* 0x0000000103517824 */ /* 0x000fe200078e0230 */
[----:B------:R-:W-:Y:S01]  /*4610*/  SHF.R.S32.HI R2, RZ, 0x2, R84 ;  /* 0x00000002ff027819 */ /* 0x000fe20000011454 */
[C---:B------:R-:W-:Y:S01]  /*4620*/  HMMA.16816.F32 R12, R32.reuse, R22, R12 ;  /* 0x00000016200c723c */ /* 0x040fe2000000180c */
[----:B------:R-:W-:Y:S02]  /*4630*/  LDSM.16.M88.4 R20, [R202+0x2000] ;  /* 0x00200000ca14783b */ /* 0x000fe40000000200 */
[----:B------:R-:W-:Y:S01]  /*4640*/  IADD3 R84, R81, 0x8, RZ ;  /* 0x0000000851547810 */ /* 0x000fe20007ffe0ff */
[----:B------:R-:W-:Y:S01]  /*4650*/  IMAD R2, R83, 0x10, R2 ;  /* 0x0000001053027824 */ /* 0x000fe200078e0202 */
[C---:B------:R-:W-:Y:S01]  /*4660*/  IADD3 R83, R81.reuse, 0x1, RZ ;  /* 0x0000000151537810 */ /* 0x040fe20007ffe0ff */
[----:B------:R-:W-:Y:S01]  /*4670*/  LDSM.16.M88.4 R48, [R199+0x9800] ;  /* 0x00980000c730783b */ /* 0x000fe20000000200 */
[----:B------:R-:W-:Y:S01]  /*4680*/  IADD3 R91, R81, 0x11, RZ ;  /* 0x00000011515b7810 */ /* 0x000fe20007ffe0ff */
[----:B----4-:R-:W-:Y:S01]  /*4690*/  HMMA.16816.F32 R28, R32, R16, R28 ;  /* 0x00000010201c723c */ /* 0x010fe2000000181c */
[----:B------:R-:W-:-:S02]  /*46a0*/  IADD3 R2, R2, UR8, RZ ;  /* 0x0000000802027c10 */ /* 0x000fc4000fffe0ff */
[----:B------:R-:W-:Y:S02]  /*46b0*/  IADD3 R90, R81, 0x18, RZ ;  /* 0x00000018515a7810 */ /* 0x000fe40007ffe0ff */
[----:B------:R-:W-:Y:S02]  /*46c0*/  IADD3 R127, R127, -UR10, R2 ;  /* 0x8000000a7f7f7c10 */ /* 0x000fe4000fffe002 */
[C---:B------:R-:W-:Y:S01]  /*46d0*/  IADD3 R94, R81.reuse, 0x19, RZ ;  /* 0x00000019515e7810 */ /* 0x040fe20007ffe0ff */
[----:B------:R-:W-:Y:S01]  /*46e0*/  HMMA.16816.F32 R24, R32, R18, R24 ;  /* 0x000000122018723c */ /* 0x000fe20000001818 */
[----:B------:R-:W3:Y:S01]  /*46f0*/  LDSM.16.M88.4 R16, [R199+0x8000] ;  /* 0x00800000c710783b */ /* 0x000ee20000000200 */
[C---:B------:R-:W-:Y:S02]  /*4700*/  IADD3 R96, R81.reuse, 0x20, RZ ;  /* 0x0000002051607810 */ /* 0x040fe40007ffe0ff */
[C---:B------:R-:W-:Y:S02]  /*4710*/  IADD3 R100, R81.reuse, 0x28, RZ ;  /* 0x0000002851647810 */ /* 0x040fe40007ffe0ff */
[----:B------:R-:W-:-:S02]  /*4720*/  IADD3 R102, R81, 0x29, RZ ;  /* 0x0000002951667810 */ /* 0x000fc40007ffe0ff */
[C---:B-1----:R-:W-:Y:S01]  /*4730*/  HMMA.16816.F32 R40, R32.reuse, R44, R40 ;  /* 0x0000002c2028723c */ /* 0x042fe20000001828 */
[C---:B------:R-:W-:Y:S02]  /*4740*/  IADD3 R98, R81.reuse, 0x21, RZ ;  /* 0x0000002151627810 */ /* 0x040fe40007ffe0ff */
[C---:B------:R-:W-:Y:S02]  /*4750*/  IADD3 R107, R81.reuse, 0x31, RZ ;  /* 0x00000031516b7810 */ /* 0x040fe40007ffe0ff */
[C---:B------:R-:W-:Y:S02]  /*4760*/  IADD3 R105, R81.reuse, 0x30, RZ ;  /* 0x0000003051697810 */ /* 0x040fe40007ffe0ff */
[C---:B------:R-:W-:Y:S01]  /*4770*/  IADD3 R109, R81.reuse, 0x38, RZ ;  /* 0x00000038516d7810 */ /* 0x040fe20007ffe0ff */
[----:B------:R-:W-:Y:S01]  /*4780*/  HMMA.16816.F32 R60, R32, R46, R60 ;  /* 0x0000002e203c723c */ /* 0x000fe2000000183c */
[----:B------:R-:W1:Y:S01]  /*4790*/  LDSM.16.M88.4 R44, [R199+0x8800] ;  /* 0x00880000c72c783b */ /* 0x000e620000000200 */
[----:B------:R-:W-:-:S02]  /*47a0*/  IADD3 R110, R81, 0x39, RZ ;  /* 0x00000039516e7810 */ /* 0x000fc40007ffe0ff */
[C---:B------:R-:W-:Y:S02]  /*47b0*/  IADD3 R86, R81.reuse, 0x9, RZ ;  /* 0x0000000951567810 */ /* 0x040fe40007ffe0ff */
[----:B------:R-:W-:Y:S02]  /*47c0*/  IADD3 R88, R81, 0x10, RZ ;  /* 0x0000001051587810 */ /* 0x000fe40007ffe0ff */
[C---:B--2---:R-:W-:Y:S01]  /*47d0*/  HMMA.16816.F32 R56, R32.reuse, R36, R56 ;  /* 0x000000242038723c */ /* 0x044fe20000001838 */
[----:B------:R-:W-:Y:S01]  /*47e0*/  IMAD.IADD R93, R127, 0x1, -R86 ;  /* 0x000000017f5d7824 */ /* 0x000fe200078e0a56 */
[----:B------:R-:W-:Y:S01]  /*47f0*/  ISETP.GE.AND P3, PT, R81, UR9, PT ;  /* 0x0000000951007c0c */ /* 0x000fe2000bf66270 */
[C---:B------:R-:W-:Y:S01]  /*4800*/  IMAD.IADD R92, R127.reuse, 0x1, -R88 ;  /* 0x000000017f5c7824 */ /* 0x040fe200078e0a58 */
[----:B------:R-:W-:Y:S02]  /*4810*/  ISETP.GE.AND P6, PT, R88, UR9, PT ;  /* 0x0000000958007c0c */ /* 0x000fe4000bfc6270 */
[----:B------:R-:W-:Y:S01]  /*4820*/  IABS R93, R93 ;  /* 0x0000005d005d7213 */ /* 0x000fe20000000000 */
[C---:B------:R-:W-:Y:S01]  /*4830*/  IMAD.IADD R36, R127.reuse, 0x1, -R81 ;  /* 0x000000017f247824 */ /* 0x040fe200078e0a51 */
[----:B------:R-:W-:Y:S01]  /*4840*/  HMMA.16816.F32 R52, R32, R38, R52 ;  /* 0x000000262034723c */ /* 0x000fe20000001834 */
[----:B------:R-:W2:Y:S01]  /*4850*/  LDSM.16.M88.4 R32, [R199+0x9000] ;  /* 0x00900000c720783b */ /* 0x000ea20000000200 */
[----:B------:R-:W-:Y:S01]  /*4860*/  IMAD.IADD R37, R127, 0x1, -R83 ;  /* 0x000000017f257824 */ /* 0x000fe200078e0a53 */
[----:B------:R-:W-:Y:S01]  /*4870*/  IABS R92, R92 ;  /* 0x0000005c005c7213 */ /* 0x000fe20000000000 */
[----:B------:R-:W-:Y:S01]  /*4880*/  I2F R93, R93 ;  /* 0x0000005d005d7306 */ /* 0x000fe20000201400 */
[----:B------:R-:W-:-:S02]  /*4890*/  IABS R36, R36 ;  /* 0x0000002400247213 */ /* 0x000fc40000000000 */
[----:B------:R-:W-:Y:S01]  /*48a0*/  ISETP.GE.AND P2, PT, R83, UR9, PT ;  /* 0x0000000953007c0c */ /* 0x000fe2000bf46270 */
[C---:B---3--:R-:W-:Y:S02]  /*48b0*/  HMMA.16816.F32 R8, R20.reuse, R16, R8 ;  /* 0x000000101408723c */ /* 0x048fe40000001808 */
[----:B------:R-:W-:Y:S01]  /*48c0*/  IMAD.MOV.U32 R85, RZ, RZ, R36 ;  /* 0x000000ffff557224 */ /* 0x000fe200078e0024 */
[----:B------:R-:W-:Y:S01]  /*48d0*/  IABS R36, R37 ;  /* 0x0000002500247213 */ /* 0x000fe20000000000 */
[----:B------:R-:W-:Y:S01]  /*48e0*/  I2F R92, R92 ;  /* 0x0000005c005c7306 */ /* 0x000fe20000201400 */
[----:B------:R-:W-:Y:S02]  /*48f0*/  ISETP.GE.AND P1, PT, R84, UR9, PT ;  /* 0x0000000954007c0c */ /* 0x000fe4000bf26270 */
[----:B------:R-:W-:Y:S01]  /*4900*/  ISETP.GE.AND P0, PT, R86, UR9, PT ;  /* 0x0000000956007c0c */ /* 0x000fe2000bf06270 */
[----:B------:R-:W-:Y:S01]  /*4910*/  IMAD.IADD R16, R127, 0x1, -R84 ;  /* 0x000000017f107824 */ /* 0x000fe200078e0a54 */
[----:B------:R-:W-:Y:S01]  /*4920*/  HMMA.16816.F32 R12, R20, R18, R12 ;  /* 0x00000012140c723c */ /* 0x000fe2000000180c */
[----:B------:R-:W-:-:S02]  /*4930*/  ISETP.GE.AND P4, PT, R91, UR9, PT ;  /* 0x000000095b007c0c */ /* 0x000fc4000bf86270 */
[----:B------:R3:W-:Y:S01]  /*4940*/  I2F R87, R36 ;  /* 0x0000002400577306 */ /* 0x0007e20000201400 */
[----:B------:R-:W-:-:S04]  /*4950*/  IABS R16, R16 ;  /* 0x0000001000107213 */ /* 0x000fc80000000000 */
[C---:B-1----:R-:W-:Y:S03]  /*4960*/  HMMA.16816.F32 R28, R20.reuse, R44, R28 ;  /* 0x0000002c141c723c */ /* 0x042fe6000000181c */
[----:B------:R1:W-:Y:S04]  /*4970*/  I2F R89, R16 ;  /* 0x0000001000597306 */ /* 0x0003e80000201400 */
[C---:B------:R-:W-:Y:S01]  /*4980*/  IMAD.IADD R44, R127.reuse, 0x1, -R91 ;  /* 0x000000017f2c7824 */ /* 0x040fe200078e0a5b */
[C---:B------:R-:W-:Y:S01]  /*4990*/  HMMA.16816.F32 R24, R20.reuse, R46, R24 ;  /* 0x0000002e1418723c */ /* 0x040fe20000001818 */
[----:B------:R-:W-:Y:S01]  /*49a0*/  IMAD.IADD R45, R127, 0x1, -R90 ;  /* 0x000000017f2d7824 */ /* 0x000fe200078e0a5a */
[----:B---3--:R-:W-:Y:S02]  /*49b0*/  LDSM.16.M88.4 R36, [R192+0x2000] ;  /* 0x00200000c024783b */ /* 0x008fe40000000200 */
[----:B------:R-:W-:Y:S01]  /*49c0*/  IABS R44, R44 ;  /* 0x0000002c002c7213 */ /* 0x000fe20000000000 */
[----:B------:R-:W-:Y:S03]  /*49d0*/  I2F R85, R85 ;  /* 0x0000005500557306 */ /* 0x000fe60000201400 */
[----:B------:R-:W-:Y:S01]  /*49e0*/  MOV R95, R44 ;  /* 0x0000002c005f7202 */ /* 0x000fe20000000f00 */
[----:B--2---:R-:W-:Y:S01]  /*49f0*/  HMMA.16816.F32 R40, R20, R32, R40 ;  /* 0x000000201428723c */ /* 0x004fe20000001828 */
[----:B------:R-:W-:Y:S01]  /*4a00*/  IABS R44, R45 ;  /* 0x0000002d002c7213 */ /* 0x000fe20000000000 */
[----:B-1----:R-:W1:Y:S03]  /*4a10*/  LDSM.16.M88.4 R16, [R201+0x2000] ;  /* 0x00200000c910783b */ /* 0x002e660000000200 */
[----:B------:R-:W-:Y:S01]  /*4a20*/  I2F R95, R95 ;  /* 0x0000005f005f7306 */ /* 0x000fe20000201400 */
[----:B------:R-:W-:-:S02]  /*4a30*/  IMAD.MOV.U32 R97, RZ, RZ, R44 ;  /* 0x000000ffff617224 */ /* 0x000fc400078e002c */
[----:B------:R-:W2:Y:S01]  /*4a40*/  LDSM.16.M88.4 R44, [R192+0x2800] ;  /* 0x00280000c02c783b */ /* 0x000ea20000000200 */
[C---:B------:R-:W-:Y:S01]  /*4a50*/  IMAD.IADD R32, R127.reuse, 0x1, -R94 ;  /* 0x000000017f207824 */ /* 0x040fe200078e0a5e */
[----:B------:R-:W-:Y:S01]  /*4a60*/  HMMA.16816.F32 R60, R20, R34, R60 ;  /* 0x00000022143c723c */ /* 0x000fe2000000183c */
[----:B------:R-:W-:Y:S02]  /*4a70*/  IMAD.IADD R33, R127, 0x1, -R96 ;  /* 0x000000017f217824 */ /* 0x000fe400078e0a60 */
[----:B------:R-:W-:Y:S01]  /*4a80*/  I2F R97, R97 ;  /* 0x0000006100617306 */ /* 0x000fe20000201400 */
[----:B------:R-:W-:-:S04]  /*4a90*/  IABS R32, R32 ;  /* 0x0000002000207213 */ /* 0x000fc80000000000 */
[----:B------:R-:W-:Y:S01]  /*4aa0*/  HMMA.16816.F32 R56, R20, R48, R56 ;  /* 0x000000301438723c */ /* 0x000fe20000001838 */
[----:B------:R-:W-:Y:S01]  /*4ab0*/  IMAD.MOV.U32 R99, RZ, RZ, R32 ;  /* 0x000000ffff637224 */ /* 0x000fe200078e0020 */
[----:B------:R-:W-:-:S05]  /*4ac0*/  IABS R32, R33 ;  /* 0x0000002100207213 */ /* 0x000fca0000000000 */
[----:B------:R-:W-:Y:S01]  /*4ad0*/  IMAD.MOV.U32 R101, RZ, RZ, R32 ;  /* 0x000000ffff657224 */ /* 0x000fe200078e0020 */
[----:B------:R-:W-:Y:S01]  /*4ae0*/  HMMA.16816.F32 R52, R20, R50, R52 ;  /* 0x000000321434723c */ /* 0x000fe20000001834 */
[----:B------:R-:W3:Y:S01]  /*4af0*/  LDSM.16.M88.4 R32, [R192+0x3000] ;  /* 0x00300000c020783b */ /* 0x000ee20000000200 */
[C---:B------:R-:W-:Y:S01]  /*4b00*/  IMAD.IADD R48, R127.reuse, 0x1, -R98 ;  /* 0x000000017f307824 */ /* 0x040fe200078e0a62 */
[----:B------:R-:W-:Y:S04]  /*4b10*/  I2F R99, R99 ;  /* 0x0000006300637306 */ /* 0x000fe80000201400 */
[----:B------:R-:W-:Y:S01]  /*4b20*/  IMAD.IADD R20, R127, 0x1, -R100 ;  /* 0x000000017f147824 */ /* 0x000fe200078e0a64 */
[----:B------:R-:W-:-:S03]  /*4b30*/  IABS R48, R48 ;  /* 0x0000003000307213 */ /* 0x000fc60000000000 */
[----:B------:R-:W-:Y:S01]  /*4b40*/  I2F R101, R101 ;  /* 0x0000006500657306 */ /* 0x000fe20000201400 */
[----:B------:R-:W-:Y:S01]  /*4b50*/  IABS R20, R20 ;  /* 0x0000001400147213 */ /* 0x000fe20000000000 */
[C---:B-1----:R-:W-:Y:S04]  /*4b60*/  HMMA.16816.F32 R8, R16.reuse, R36, R8 ;  /* 0x000000241008723c */ /* 0x042fe80000001808 */
[----:B------:R-:W-:Y:S02]  /*4b70*/  IMAD.MOV.U32 R104, RZ, RZ, R20 ;  /* 0x000000ffff687224 */ /* 0x000fe400078e0014 */
[----:B------:R-:W1:Y:S01]  /*4b80*/  LDSM.16.M88.4 R20, [R205+0xa000] ;  /* 0x00a00000cd14783b */ /* 0x000e620000000200 */
[----:B------:R4:W-:Y:S01]  /*4b90*/  I2F R103, R48 ;  /* 0x0000003000677306 */ /* 0x0009e20000201400 */
[----:B------:R-:W-:Y:S01]  /*4ba0*/  IMAD.IADD R36, R127, 0x1, -R102 ;  /* 0x000000017f247824 */ /* 0x000fe200078e0a66 */
[----:B------:R-:W-:Y:S04]  /*4bb0*/  HMMA.16816.F32 R12, R16, R38, R12 ;  /* 0x00000026100c723c */ /* 0x000fe8000000180c */
[----:B------:R-:W-:-:S02]  /*4bc0*/  IABS R36, R36 ;  /* 0x0000002400247213 */ /* 0x000fc40000000000 */
[----:B------:R-:W-:Y:S02]  /*4bd0*/  I2F R104, R104 ;  /* 0x0000006800687306 */ /* 0x000fe40000201400 */
[----:B------:R-:W-:Y:S01]  /*4be0*/  MOV R106, R36 ;  /* 0x00000024006a7202 */ /* 0x000fe20000000f00 */
[----:B--2---:R-:W-:Y:S01]  /*4bf0*/  HMMA.16816.F32 R28, R16, R44, R28 ;  /* 0x0000002c101c723c */ /* 0x004fe2000000181c */
[----:B------:R-:W2:Y:S01]  /*4c00*/  LDSM.16.M88.4 R36, [R192+0x3800] ;  /* 0x00380000c024783b */ /* 0x000ea20000000200 */
[----:B----4-:R-:W-:-:S03]  /*4c10*/  IMAD.IADD R48, R127, 0x1, -R105 ;  /* 0x000000017f307824 */ /* 0x010fc600078e0a69 */
[----:B------:R-:W-:Y:S02]  /*4c20*/  I2F R106, R106 ;  /* 0x0000006a006a7306 */ /* 0x000fe40000201400 */
[C---:B------:R-:W-:Y:S01]  /*4c30*/  IMAD.IADD R44, R127.reuse, 0x1, -R107 ;  /* 0x000000017f2c7824 */ /* 0x040fe200078e0a6b */
[----:B------:R-:W-:Y:S01]  /*4c40*/  IABS R48, R48 ;  /* 0x0000003000307213 */ /* 0x000fe20000000000 */
[C---:B------:R-:W-:Y:S01]  /*4c50*/  IMAD.IADD R45, R127.reuse, 0x1, -R109 ;  /* 0x000000017f2d7824 */ /* 0x040fe200078e0a6d */
[C---:B------:R-:W-:Y:S02]  /*4c60*/  HMMA.16816.F32 R24, R16.reuse, R46, R24 ;  /* 0x0000002e1018723c */ /* 0x040fe40000001818 */
[----:B------:R-:W-:Y:S01]  /*4c70*/  IABS R44, R44 ;  /* 0x0000002c002c7213 */ /* 0x000fe20000000000 */
[----:B------:R4:W-:Y:S04]  /*4c80*/  I2F R108, R48 ;  /* 0x00000030006c7306 */ /* 0x0009e80000201400 */
[----:B------:R-:W-:Y:S01]  /*4c90*/  IMAD.MOV.U32 R111, RZ, RZ, R44 ;  /* 0x000000ffff6f7224 */ /* 0x000fe200078e002c */
[----:B------:R-:W-:Y:S01]  /*4ca0*/  IABS R44, R45 ;  /* 0x0000002d002c7213 */ /* 0x000fe20000000000 */
[C---:B---3--:R-:W-:Y:S04]  /*4cb0*/  HMMA.16816.F32 R40, R16.reuse, R32, R40 ;  /* 0x000000201028723c */ /* 0x048fe80000001828 */
[----:B------:R-:W-:Y:S01]  /*4cc0*/  IMAD.MOV.U32 R112, RZ, RZ, R44 ;  /* 0x000000ffff707224 */ /* 0x000fe200078e002c */
[----:B------:R-:W-:Y:S01]  /*4cd0*/  I2F R111, R111 ;  /* 0x0000006f006f7306 */ /* 0x000fe20000201400 */
[----:B------:R-:W-:Y:S01]  /*4ce0*/  LDSM.16.M88.4 R44, [R203+0x4000] ;  /* 0x00400000cb2c783b */ /* 0x000fe20000000200 */
[C---:B------:R-:W-:Y:S01]  /*4cf0*/  IMAD.IADD R32, R127.reuse, 0x1, -R110 ;  /* 0x000000017f207824 */ /* 0x040fe200078e0a6e */
[----:B------:R-:W-:Y:S01]  /*4d00*/  HMMA.16816.F32 R60, R16, R34, R60 ;  /* 0x00000022103c723c */ /* 0x000fe2000000183c */
[----:B------:R-:W-:Y:S01]  /*4d10*/  IADD3 R127, R127, 0x8, RZ ;  /* 0x000000087f7f7810 */ /* 0x000fe20007ffe0ff */
[----:B----4-:R-:W3:Y:S02]  /*4d20*/  LDSM.16.M88.4 R48, [R204+0x4000] ;  /* 0x00400000cc30783b */ /* 0x010ee40000000200 */
[----:B------:R-:W-:Y:S01]  /*4d30*/  IABS R32, R32 ;  /* 0x0000002000207213 */ /* 0x000fe20000000000 */
[----:B------:R-:W-:Y:S01]  /*4d40*/  I2F R112, R112 ;  /* 0x0000007000707306 */ /* 0x000fe20000201400 */
[----:B------:R-:W-:-:S02]  /*4d50*/  IMAD.IADD R64, R127, 0x1, -R81 ;  /* 0x000000017f407824 */ /* 0x000fc400078e0a51 */
[----:B-1----:R-:W-:Y:S01]  /*4d60*/  HMMA.16816.F32 R8, R68, R20, R8 ;  /* 0x000000144408723c */ /* 0x002fe20000001808 */
[C---:B------:R-:W-:Y:S02]  /*4d70*/  IMAD.IADD R120, R127.reuse, 0x1, -R91 ;  /* 0x000000017f787824 */ /* 0x040fe400078e0a5b */
[----:B------:R-:W-:Y:S01]  /*4d80*/  IABS R64, R64 ;  /* 0x0000004000407213 */ /* 0x000fe20000000000 */
[C---:B------:R-:W-:Y:S01]  /*4d90*/  IMAD.IADD R119, R127.reuse, 0x1, -R90 ;  /* 0x000000017f777824 */ /* 0x040fe200078e0a5a */
[----:B------:R1:W-:Y:S01]  /*4da0*/  I2F R113, R32 ;  /* 0x0000002000717306 */ /* 0x0003e20000201400 */
[----:B------:R-:W-:Y:S01]  /*4db0*/  IABS R120, R120 ;  /* 0x0000007800787213 */ /* 0x000fe20000000000 */
[C---:B------:R-:W-:Y:S01]  /*4dc0*/  IMAD.IADD R20, R127.reuse, 0x1, -R83 ;  /* 0x000000017f147824 */ /* 0x040fe200078e0a53 */
[----:B--2---:R-:W-:Y:S01]  /*4dd0*/  HMMA.16816.F32 R56, R16, R36, R56 ;  /* 0x000000241038723c */ /* 0x004fe20000001838 */
[----:B------:R-:W-:Y:S01]  /*4de0*/  IMAD.IADD R21, R127, 0x1, -R84 ;  /* 0x000000017f157824 */ /* 0x000fe200078e0a54 */
[----:B------:R-:W-:-:S02]  /*4df0*/  IABS R119, R119 ;  /* 0x0000007700777213 */ /* 0x000fc40000000000 */
[----:B------:R-:W-:Y:S01]  /*4e00*/  IABS R20, R20 ;  /* 0x0000001400147213 */ /* 0x000fe20000000000 */
[----:B------:R2:W-:Y:S03]  /*4e10*/  I2F R114, R64 ;  /* 0x0000004000727306 */ /* 0x0005e60000201400 */
[----:B------:R-:W-:Y:S01]  /*4e20*/  HMMA.16816.F32 R52, R16, R38, R52 ;  /* 0x000000261034723c */ /* 0x000fe20000001834 */
[----:B------:R-:W-:Y:S01]  /*4e30*/  LDSM.16.M88.4 R36, [R202+0x4000] ;  /* 0x00400000ca24783b */ /* 0x000fe20000000200 */
[----:B------:R-:W-:Y:S01]  /*4e40*/  IMAD.MOV.U32 R115, RZ, RZ, R20 ;  /* 0x000000ffff737224 */ /* 0x000fe200078e0014 */
[----:B------:R-:W-:Y:S01]  /*4e50*/  IABS R20, R21 ;  /* 0x0000001500147213 */ /* 0x000fe20000000000 */
[C---:B------:R-:W-:Y:S01]  /*4e60*/  IMAD.IADD R21, R127.reuse, 0x1, -R86 ;  /* 0x000000017f157824 */ /* 0x040fe200078e0a56 */
[----:B-1----:R-:W1:Y:S01]  /*4e70*/  LDSM.16.M88.4 R32, [R205+0xa800] ;  /* 0x00a80000cd20783b */ /* 0x002e620000000200 */
[----:B------:R-:W-:Y:S01]  /*4e80*/  I2F R120, R120 ;  /* 0x0000007800787306 */ /* 0x000fe20000201400 */
[----:B------:R-:W-:Y:S01]  /*4e90*/  MOV R116, R20 ;  /* 0x0000001400747202 */ /* 0x000fe20000000f00 */
[----:B------:R-:W-:Y:S01]  /*4ea0*/  HMMA.16816.F32 R12, R68, R22, R12 ;  /* 0x00000016440c723c */ /* 0x000fe2000000180c */
[----:B------:R-:W4:Y:S01]  /*4eb0*/  LDSM.16.M88.4 R16, [R199+0xa000] ;  /* 0x00a00000c710783b */ /* 0x000f220000000200 */
[----:B------:R-:W-:Y:S01]  /*4ec0*/  IABS R20, R21 ;  /* 0x0000001500147213 */ /* 0x000fe20000000000 */
[----:B------:R-:W-:-:S02]  /*4ed0*/  IMAD.IADD R21, R127, 0x1, -R88 ;  /* 0x000000017f157824 */ /* 0x000fc400078e0a58 */
[----:B--2---:R-:W2:Y:S01]  /*4ee0*/  LDSM.16.M88.4 R64, [R203+0x4800] ;  /* 0x00480000cb40783b */ /* 0x004ea20000000200 */
[----:B------:R-:W-:Y:S01]  /*4ef0*/  I2F R119, R119 ;  /* 0x0000007700777306 */ /* 0x000fe20000201400 */
[----:B------:R-:W-:Y:S01]  /*4f00*/  IMAD.MOV.U32 R117, RZ, RZ, R20 ;  /* 0x000000ffff757224 */ /* 0x000fe200078e0014 */
[----:B------:R-:W-:Y:S01]  /*4f10*/  IABS R20, R21 ;  /* 0x0000001500147213 */ /* 0x000fe20000000000 */
[----:B------:R-:W-:Y:S05]  /*4f20*/  HMMA.16816.F32 R40, R68, R72, R40 ;  /* 0x000000484428723c */ /* 0x000fea0000001828 */
[----:B------:R5:W-:Y:S03]  /*4f30*/  I2F R118, R20 ;  /* 0x0000001400767306 */ /* 0x000be60000201400 */
[C---:B---3--:R-:W-:Y:S05]  /*4f40*/  HMMA.16816.F32 R8, R48.reuse, R44, R8 ;  /* 0x0000002c3008723c */ /* 0x048fea0000001808 */
[----:B------:R-:W-:Y:S03]  /*4f50*/  I2F R115, R115 ;  /* 0x0000007300737306 */ /* 0x000fe60000201400 */
[----:B------:R-:W-:Y:S01]  /*4f60*/  HMMA.16816.F32 R12, R48, R46, R12 ;  /* 0x0000002e300c723c */ /* 0x000fe2000000180c */
[----:B------:R-:W-:Y:S04]  /*4f70*/  LDSM.16.M88.4 R44, [R203+0x5000] ;  /* 0x00500000cb2c783b */ /* 0x000fe80000000200 */
[----:B-----5:R-:W3:Y:S01]  /*4f80*/  LDSM.16.M88.4 R20, [R201+0x4000] ;  /* 0x00400000c914783b */ /* 0x020ee20000000200 */
[----:B------:R-:W-:Y:S02]  /*4f90*/  I2F R116, R116 ;  /* 0x0000007400747306 */ /* 0x000fe40000201400 */
[C---:B------:R-:W-:Y:S06]  /*4fa0*/  HMMA.16816.F32 R60, R68.reuse, R74, R60 ;  /* 0x0000004a443c723c */ /* 0x040fec000000183c */
[----:B------:R-:W-:Y:S02]  /*4fb0*/  I2F R117, R117 ;  /* 0x0000007500757306 */ /* 0x000fe40000201400 */
[----:B-1----:R-:W-:Y:S07]  /*4fc0*/  HMMA.16816.F32 R28, R68, R32, R28 ;  /* 0x00000020441c723c */ /* 0x002fee000000181c */
[C---:B------:R-:W-:Y:S01]  /*4fd0*/  IMAD.IADD R32, R127.reuse, 0x1, -R94 ;  /* 0x000000017f207824 */ /* 0x040fe200078e0a5e */
[----:B----4-:R-:W-:Y:S01]  /*4fe0*/  HMMA.16816.F32 R8, R36, R16, R8 ;  /* 0x000000102408723c */ /* 0x010fe20000001808 */
[----:B------:R-:W-:-:S03]  /*4ff0*/  IMAD.IADD R33, R127, 0x1, -R96 ;  /* 0x000000017f217824 */ /* 0x000fc600078e0a60 */
[----:B------:R-:W-:-:S03]  /*5000*/  IABS R32, R32 ;  /* 0x0000002000207213 */ /* 0x000fc60000000000 */
[C---:B------:R-:W-:Y:S01]  /*5010*/  IMAD.IADD R16, R127.reuse, 0x1, -R98 ;  /* 0x000000017f107824 */ /* 0x040fe200078e0a62 */
[----:B------:R-:W-:Y:S01]  /*5020*/  HMMA.16816.F32 R24, R68, R34, R24 ;  /* 0x000000224418723c */ /* 0x000fe20000001818 */
[----:B------:R-:W-:Y:S01]  /*5030*/  IMAD.MOV.U32 R121, RZ, RZ, R32 ;  /* 0x000000ffff797224 */ /* 0x000fe200078e0020 */
[----:B------:R-:W-:Y:S01]  /*5040*/  IABS R32, R33 ;  /* 0x0000002100207213 */ /* 0x000fe20000000000 */
[----:B------:R-:W-:Y:S01]  /*5050*/  IMAD.IADD R17, R127, 0x1, -R100 ;  /* 0x000000017f117824 */ /* 0x000fe200078e0a64 */
[----:B------:R-:W-:Y:S02]  /*5060*/  IABS R16, R16 ;  /* 0x0000001000107213 */ /* 0x000fe40000000000 */
[----:B------:R1:W-:Y:S02]  /*5070*/  I2F R122, R32 ;  /* 0x00000020007a7306 */ /* 0x0003e40000201400 */
[----:B--2---:R-:W-:Y:S01]  /*5080*/  HMMA.16816.F32 R28, R48, R64, R28 ;  /* 0x00000040301c723c */ /* 0x004fe2000000181c */
[----:B------:R-:W-:Y:S01]  /*5090*/  IMAD.MOV.U32 R123, RZ, RZ, R16 ;  /* 0x000000ffff7b7224 */ /* 0x000fe200078e0010 */
[----:B------:R-:W-:-:S02]  /*50a0*/  IABS R16, R17 ;  /* 0x0000001100107213 */ /* 0x000fc40000000000 */
[----:B------:R-:W-:Y:S02]  /*50b0*/  IADD3 R17, -R102, R127, RZ ;  /* 0x0000007f66117210 */ /* 0x000fe40007ffe1ff */
[----:B------:R-:W-:Y:S01]  /*50c0*/  I2F R121, R121 ;  /* 0x0000007900797306 */ /* 0x000fe20000201400 */
[C---:B------:R-:W-:Y:S01]  /*50d0*/  IMAD.IADD R64, R127.reuse, 0x1, -R109 ;  /* 0x000000017f407824 */ /* 0x040fe200078e0a6d */
[----:B------:R-:W-:Y:S01]  /*50e0*/  HMMA.16816.F32 R12, R36, R18, R12 ;  /* 0x00000012240c723c */ /* 0x000fe2000000180c */
[----:B------:R-:W-:Y:S01]  /*50f0*/  IMAD.MOV.U32 R124, RZ, RZ, R16 ;  /* 0x000000ffff7c7224 */ /* 0x000fe200078e0010 */
[----:B------:R-:W-:Y:S01]  /*5100*/  IABS R16, R17 ;  /* 0x0000001100107213 */ /* 0x000fe20000000000 */
[C---:B------:R-:W-:Y:S01]  /*5110*/  IMAD.IADD R17, R127.reuse, 0x1, -R105 ;  /* 0x000000017f117824 */ /* 0x040fe200078e0a69 */
[----:B------:R-:W-:Y:S01]  /*5120*/  IABS R64, R64 ;  /* 0x0000004000407213 */ /* 0x000fe20000000000 */
[----:B-1----:R-:W1:Y:S02]  /*5130*/  LDSM.16.M88.4 R32, [R199+0xa800] ;  /* 0x00a80000c720783b */ /* 0x002e640000000200 */
[----:B------:R-:W-:Y:S01]  /*5140*/  IMAD.MOV.U32 R125, RZ, RZ, R16 ;  /* 0x000000ffff7d7224 */ /* 0x000fe200078e0010 */
[----:B---3--:R-:W-:Y:S01]  /*5150*/  HMMA.16816.F32 R8, R20, R76, R8 ;  /* 0x0000004c1408723c */ /* 0x008fe20000001808 */
[----:B------:R-:W-:Y:S01]  /*5160*/  IMAD.MOV.U32 R73, RZ, RZ, R64 ;  /* 0x000000ffff497224 */ /* 0x000fe200078e0040 */
[----:B------:R-:W-:Y:S01]  /*5170*/  IABS R16, R17 ;  /* 0x0000001100107213 */ /* 0x000fe20000000000 */
[C---:B------:R-:W-:Y:S01]  /*5180*/  IMAD.IADD R17, R127.reuse, 0x1, -R107 ;  /* 0x000000017f117824 */ /* 0x040fe200078e0a6b */
[----:B------:R-:W-:Y:S03]  /*5190*/  I2F R123, R123 ;  /* 0x0000007b007b7306 */ /* 0x000fe60000201400 */
[----:B------:R-:W-:Y:S01]  /*51a0*/  IMAD.IADD R76, R127, 0x1, -R110 ;  /* 0x000000017f4c7824 */ /* 0x000fe200078e0a6e */
[----:B------:R-:W-:Y:S01]  /*51b0*/  HMMA.16816.F32 R24, R48, R66, R24 ;  /* 0x000000423018723c */ /* 0x000fe20000001818 */
[----:B------:R-:W2:Y:S01]  /*51c0*/  LDSM.16.M88.4 R64, [R205+0xb800] ;  /* 0x00b80000cd40783b */ /* 0x000ea20000000200 */
[----:B------:R-:W-:Y:S01]  /*51d0*/  IMAD.MOV.U32 R126, RZ, RZ, R16 ;  /* 0x000000ffff7e7224 */ /* 0x000fe200078e0010 */
[----:B------:R-:W-:Y:S01]  /*51e0*/  IABS R16, R17 ;  /* 0x0000001100107213 */ /* 0x000fe20000000000 */
[----:B------:R-:W-:Y:S01]  /*51f0*/  I2F R124, R124 ;  /* 0x0000007c007c7306 */ /* 0x000fe20000201400 */
[----:B------:R-:W-:-:S03]  /*5200*/  IABS R76, R76 ;  /* 0x0000004c004c7213 */ /* 0x000fc60000000000 */
[----:B------:R-:W-:Y:S01]  /*5210*/  HMMA.16816.F32 R40, R48, R44, R40 ;  /* 0x0000002c3028723c */ /* 0x000fe20000001828 */
[----:B------:R-:W-:Y:S02]  /*5220*/  IMAD.MOV.U32 R72, RZ, RZ, R16 ;  /* 0x000000ffff487224 */ /* 0x000fe400078e0010 */
[----:B------:R-:W3:Y:S01]  /*5230*/  LDSM.16.M88.4 R16, [R192+0x4800] ;  /* 0x00480000c010783b */ /* 0x000ee20000000200 */
[----:B------:R4:W-:Y:S04]  /*5240*/  I2F R127, R76 ;  /* 0x0000004c007f7306 */ /* 0x0009e80000201400 */
[----:B------:R-:W-:Y:S01]  /*5250*/  HMMA.16816.F32 R12, R20, R78, R12 ;  /* 0x0000004e140c723c */ /* 0x000fe2000000180c */
[----:B------:R-:W-:Y:S02]  /*5260*/  FMUL.FTZ R128, R8, c[0x0][0x2ec] ;  /* 0x0000bb0008807a20 */ /* 0x000fe40000410000 */
[----:B------:R-:W-:Y:S01]  /*5270*/  FMUL.FTZ R74, R9, c[0x0][0x2ec] ;  /* 0x0000bb00094a7a20 */ /* 0x000fe20000410000 */
[----:B------:R-:W-:Y:S01]  /*5280*/  I2F R125, R125 ;  /* 0x0000007d007d7306 */ /* 0x000fe20000201400 */
[----:B------:R-:W-:-:S02]  /*5290*/  FMUL.FTZ R45, R10, c[0x0][0x2ec] ;  /* 0x0000bb000a2d7a20 */ /* 0x000fc40000410000 */
[----:B------:R-:W-:Y:S01]  /*52a0*/  FMUL.FTZ R44, R11, c[0x0][0x2ec] ;  /* 0x0000bb000b2c7a20 */ /* 0x000fe20000410000 */
[----:B------:R-:W-:Y:S01]  /*52b0*/  HMMA.16816.F32 R60, R48, R46, R60 ;  /* 0x0000002e303c723c */ /* 0x000fe2000000183c */
[----:B------:R-:W5:Y:S03]  /*52c0*/  LDSM.16.M88.4 R8, [R203+0x5800] ;  /* 0x00580000cb08783b */ /* 0x000f660000000200 */
[----:B------:R-:W-:Y:S01]  /*52d0*/  MUFU.TANH R128, R128 ;  /* 0x0000008000807308 */ /* 0x000fe20000002400 */
[----:B----4-:R-:W4:Y:S03]  /*52e0*/  LDSM.16.M88.4 R76, [R199+0xb000] ;  /* 0x00b00000c74c783b */ /* 0x010f260000000200 */
[C---:B-1----:R-:W-:Y:S04]  /*52f0*/  HMMA.16816.F32 R28, R36.reuse, R32, R28 ;  /* 0x00000020241c723c */ /* 0x042fe8000000181c */
[----:B------:R-:W-:Y:S04]  /*5300*/  MUFU.TANH R45, R45 ;  /* 0x0000002d002d7308 */ /* 0x000fe80000002400 */
[----:B------:R-:W-:Y:S01]  /*5310*/  HMMA.16816.F32 R24, R36, R34, R24 ;  /* 0x000000222418723c */ /* 0x000fe20000001818 */
[----:B------:R-:W-:Y:S01]  /*5320*/  FMUL.FTZ R130, R12, c[0x0][0x2ec] ;  /* 0x0000bb000c827a20 */ /* 0x000fe20000410000 */
[----:B------:R-:W-:Y:S01]  /*5330*/  LDSM.16.M88.4 R32, [R192+0x5000] ;  /* 0x00500000c020783b */ /* 0x000fe20000000200 */
[----:B------:R-:W-:Y:S01]  /*5340*/  FMUL.FTZ R47, R14, c[0x0][0x2ec] ;  /* 0x0000bb000e2f7a20 */ /* 0x000fe20000410000 */
[----:B------:R-:W-:Y:S01]  /*5350*/  MUFU.TANH R74, R74 ;  /* 0x0000004a004a7308 */ /* 0x000fe20000002400 */
[----:B------:R-:W-:-:S03]  /*5360*/  FMUL.FTZ R46, R15, c[0x0][0x2ec] ;  /* 0x0000bb000f2e7a20 */ /* 0x000fc60000410000 */
[C---:B--2---:R-:W-:Y:S04]  /*5370*/  HMMA.16816.F32 R56, R68.reuse, R64, R56 ;  /* 0x000000404438723c */ /* 0x044fe80000001838 */
[----:B------:R-:W-:Y:S03]  /*5380*/  MUFU.TANH R44, R44 ;  /* 0x0000002c002c7308 */ /* 0x000fe60000002400 */
[----:B------:R-:W-:Y:S01]  /*5390*/  FMUL.FTZ R64, R13, c[0x0][0x2ec] ;  /* 0x0000bb000d407a20 */ /* 0x000fe20000410000 */
[----:B------:R-:W-:Y:S01]  /*53a0*/  HMMA.16816.F32 R52, R68, R66, R52 ;  /* 0x000000424434723c */ /* 0x000fe20000001834 */
[----:B------:R-:W1:Y:S03]  /*53b0*/  LDSM.16.M88.4 R12, [R199+0xb800] ;  /* 0x00b80000c70c783b */ /* 0x000e660000000200 */
[----:B------:R-:W-:Y:S04]  /*53c0*/  MUFU.TANH R130, R130 ;  /* 0x0000008200827308 */ /* 0x000fe80000002400 */
[----:B---3--:R-:W-:Y:S04]  /*53d0*/  HMMA.16816.F32 R28, R20, R16, R28 ;  /* 0x00000010141c723c */ /* 0x008fe8000000181c */
[----:B------:R-:W-:Y:S04]  /*53e0*/  MUFU.TANH R64, R64 ;  /* 0x0000004000407308 */ /* 0x000fe80000002400 */
[C---:B-----5:R-:W-:Y:S04]  /*53f0*/  HMMA.16816.F32 R56, R48.reuse, R8, R56 ;  /* 0x000000083038723c */ /* 0x060fe80000001838 */
[----:B------:R-:W-:Y:S04]  /*5400*/  MUFU.TANH R47, R47 ;  /* 0x0000002f002f7308 */ /* 0x000fe80000002400 */
[----:B------:R-:W-:Y:S04]  /*5410*/  HMMA.16816.F32 R52, R48, R10, R52 ;  /* 0x0000000a3034723c */ /* 0x000fe80000001834 */
[----:B------:R-:W-:Y:S04]  /*5420*/  MUFU.TANH R46, R46 ;  /* 0x0000002e002e7308 */ /* 0x000fe80000002400 */
[----:B----4-:R-:W-:Y:S01]  /*5430*/  HMMA.16816.F32 R40, R36, R76, R40 ;  /* 0x0000004c2428723c */ /* 0x010fe20000001828 */
[----:B------:R-:W-:-:S02]  /*5440*/  FMUL.FTZ R65, R28, c[0x0][0x2ec] ;  /* 0x0000bb001c417a20 */ /* 0x000fc40000410000 */
[----:B------:R-:W-:Y:S01]  /*5450*/  FMUL.FTZ R28, R29, c[0x0][0x2ec] ;  /* 0x0000bb001d1c7a20 */ /* 0x000fe20000410000 */
[----:B------:R-:W-:Y:S01]  /*5460*/  I2F R126, R126 ;  /* 0x0000007e007e7306 */ /* 0x000fe20000201400 */
[----:B------:R-:W-:Y:S02]  /*5470*/  FMUL.FTZ R29, R31, c[0x0][0x2ec] ;  /* 0x0000bb001f1d7a20 */ /* 0x000fe40000410000 */
[----:B------:R-:W-:Y:S01]  /*5480*/  FMUL.FTZ R9, R30, c[0x0][0x2ec] ;  /* 0x0000bb001e097a20 */ /* 0x000fe20000410000 */
[----:B------:R-:W-:Y:S01]  /*5490*/  HMMA.16816.F32 R24, R20, R18, R24 ;  /* 0x000000121418723c */ /* 0x000fe20000001818 */
[----:B------:R-:W2:Y:S01]  /*54a0*/  LDSM.16.M88.4 R16, [R192+0x5800] ;  /* 0x00580000c010783b */ /* 0x000ea20000000200 */
[----:B------:R-:W-:-:S04]  /*54b0*/  DEPBAR.LE SB0, 0x0 ;  /* 0x000080000000791a */ /* 0x000fc80000000000 */
[----:B------:R-:W3:Y:S02]  /*54c0*/  MUFU.TANH R29, R29 ;  /* 0x0000001d001d7308 */ /* 0x000ee40000002400 */
[C---:B------:R-:W-:Y:S06]  /*54d0*/  HMMA.16816.F32 R60, R36.reuse, R78, R60 ;  /* 0x0000004e243c723c */ /* 0x040fec000000183c */
[----:B------:R-:W4:Y:S02]  /*54e0*/  MUFU.TANH R9, R9 ;  /* 0x0000000900097308 */ /* 0x000f240000002400 */
[C---:B-1----:R-:W-:Y:S06]  /*54f0*/  HMMA.16816.F32 R56, R36.reuse, R12, R56 ;  /* 0x0000000c2438723c */ /* 0x042fec0000001838 */
[----:B------:R-:W1:Y:S01]  /*5500*/  MUFU.TANH R65, R65 ;  /* 0x0000004100417308 */ /* 0x000e620000002400 */
[----:B---3--:R-:W-:Y:S01]  /*5510*/  FFMA.FTZ R13, R120, -UR4, R29 ;  /* 0x80000004780d7c23 */ /* 0x008fe2000801001d */
[----:B------:R-:W-:Y:S01]  /*5520*/  HMMA.16816.F32 R52, R36, R14, R52 ;  /* 0x0000000e2434723c */ /* 0x000fe20000001834 */
[----:B------:R-:W-:-:S02]  /*5530*/  FMUL.FTZ R26, R26, c[0x0][0x2ec] ;  /* 0x0000bb001a1a7a20 */ /* 0x000fc40000410000 */
[----:B------:R-:W-:Y:S01]  /*5540*/  FMUL.FTZ R8, R24, c[0x0][0x2ec] ;  /* 0x0000bb0018087a20 */ /* 0x000fe20000410000 */
[----:B------:R-:W-:Y:S01]  /*5550*/  FSEL R13, R13, -INF , !P4 ;  /* 0xff8000000d0d7808 */ /* 0x000fe20006000000 */
[----:B------:R-:W-:Y:S01]  /*5560*/  FMUL.FTZ R24, R25, c[0x0][0x2ec] ;  /* 0x0000bb0019187a20 */ /* 0x000fe20000410000 */
[----:B------:R-:W3:Y:S01]  /*5570*/  MUFU.TANH R28, R28 ;  /* 0x0000001c001c7308 */ /* 0x000ee20000002400 */
[----:B------:R-:W-:Y:S01]  /*5580*/  FMUL.FTZ R27, R27, c[0x0][0x2ec] ;  /* 0x0000bb001b1b7a20 */ /* 0x000fe20000410000 */
[----:B------:R-:W-:Y:S01]  /*5590*/  HMMA.16816.F32 R40, R20, R32, R40 ;  /* 0x000000201428723c */ /* 0x000fe20000001828 */
[----:B----4-:R-:W-:Y:S02]  /*55a0*/  FFMA.FTZ R9, R118, -UR4, R9 ;  /* 0x8000000476097c23 */ /* 0x010fe40008010009 */
[----:B------:R-:W-:-:S03]  /*55b0*/  FFMA.FTZ R38, R93, -UR4, R64 ;  /* 0x800000045d267c23 */ /* 0x000fc60008010040 */
[----:B------:R-:W4:Y:S01]  /*55c0*/  MUFU.TANH R26, R26 ;  /* 0x0000001a001a7308 */ /* 0x000f220000002400 */
[----:B------:R-:W-:Y:S01]  /*55d0*/  FSEL R15, R9, -INF , !P6 ;  /* 0xff800000090f7808 */ /* 0x000fe20007000000 */
[----:B------:R-:W-:Y:S01]  /*55e0*/  HMMA.16816.F32 R60, R20, R34, R60 ;  /* 0x00000022143c723c */ /* 0x000fe2000000183c */
[----:B------:R-:W-:Y:S01]  /*55f0*/  FSEL R38, R38, -INF , !P0 ;  /* 0xff80000026267808 */ /* 0x000fe20004000000 */
[----:B-1----:R-:W-:-:S04]  /*5600*/  FFMA.FTZ R14, R92, -UR4, R65 ;  /* 0x800000045c0e7c23 */ /* 0x002fc80008010041 */
[----:B------:R-:W1:Y:S01]  /*5610*/  MUFU.TANH R24, R24 ;  /* 0x0000001800187308 */ /* 0x000e620000002400 */
[----:B---3--:R-:W-:Y:S01]  /*5620*/  FFMA.FTZ R12, R95, -UR4, R28 ;  /* 0x800000045f0c7c23 */ /* 0x008fe2000801001c */
[C---:B--2---:R-:W-:Y:S01]  /*5630*/  HMMA.16816.F32 R56, R20.reuse, R16, R56 ;  /* 0x000000101438723c */ /* 0x044fe20000001838 */
[----:B------:R-:W-:Y:S02]  /*5640*/  FSEL R14, R14, -INF , !P6 ;  /* 0xff8000000e0e7808 */ /* 0x000fe40007000000 */
[----:B------:R-:W-:Y:S02]  /*5650*/  ISETP.GE.AND P6, PT, R100, UR9, PT ;  /* 0x0000000964007c0c */ /* 0x000fe4000bfc6270 */
[----:B------:R-:W-:Y:S01]  /*5660*/  FSEL R12, R12, -INF , !P4 ;  /* 0xff8000000c0c7808 */ /* 0x000fe20006000000 */
[----:B------:R2:W-:Y:S01]  /*5670*/  MUFU.TANH R30, R27 ;  /* 0x0000001b001e7308 */ /* 0x0005e20000002400 */
[----:B----4-:R-:W-:Y:S01]  /*5680*/  FFMA.FTZ R11, R119, -UR4, R26 ;  /* 0x80000004770b7c23 */ /* 0x010fe2000801001a */
[----:B------:R-:W-:Y:S01]  /*5690*/  HMMA.16816.F32 R52, R20, R18, R52 ;  /* 0x000000121434723c */ /* 0x000fe20000001834 */
[----:B------:R-:W-:Y:S01]  /*56a0*/  FMUL.FTZ R16, R43, c[0x0][0x2ec] ;  /* 0x0000bb002b107a20 */ /* 0x000fe20000410000 */
[----:B------:R-:W-:Y:S01]  /*56b0*/  ISETP.GE.AND P4, PT, R102, UR9, PT ;  /* 0x0000000966007c0c */ /* 0x000fe2000bf86270 */
[----:B------:R-:W-:-:S02]  /*56c0*/  FMUL.FTZ R32, R40, c[0x0][0x2ec] ;  /* 0x0000bb0028207a20 */ /* 0x000fc40000410000 */
[----:B------:R-:W-:Y:S01]  /*56d0*/  FMUL.FTZ R34, R41, c[0x0][0x2ec] ;  /* 0x0000bb0029227a20 */ /* 0x000fe20000410000 */
[----:B------:R-:W-:Y:S01]  /*56e0*/  MUFU.TANH R8, R8 ;  /* 0x0000000800087308 */ /* 0x000fe20000002400 */
[----:B------:R-:W-:Y:S02]  /*56f0*/  FMUL.FTZ R25, R42, c[0x0][0x2ec] ;  /* 0x0000bb002a197a20 */ /* 0x000fe40000410000 */
[----:B------:R-:W-:Y:S02]  /*5700*/  FMUL.FTZ R31, R61, c[0x0][0x2ec] ;  /* 0x0000bb003d1f7a20 */ /* 0x000fe40000410000 */
[----:B------:R-:W-:Y:S02]  /*5710*/  FMUL.FTZ R33, R62, c[0x0][0x2ec] ;  /* 0x0000bb003e217a20 */ /* 0x000fe40000410000 */
[----:B------:R-:W-:Y:S01]  /*5720*/  FMUL.FTZ R36, R63, c[0x0][0x2ec] ;  /* 0x0000bb003f247a20 */ /* 0x000fe20000410000 */
[----:B------:R-:W3:Y:S01]  /*5730*/  MUFU.TANH R16, R16 ;  /* 0x0000001000107308 */ /* 0x000ee20000002400 */
[----:B--2---:R-:W-:-:S02]  /*5740*/  FMUL.FTZ R27, R60, c[0x0][0x2ec] ;  /* 0x0000bb003c1b7a20 */ /* 0x004fc40000410000 */
[----:B------:R-:W-:Y:S02]  /*5750*/  FMUL.FTZ R42, R57, c[0x0][0x2ec] ;  /* 0x0000bb00392a7a20 */ /* 0x000fe40000410000 */
[----:B------:R-:W-:Y:S02]  /*5760*/  FMUL.FTZ R35, R58, c[0x0][0x2ec] ;  /* 0x0000bb003a237a20 */ /* 0x000fe40000410000 */
[----:B------:R-:W-:Y:S01]  /*5770*/  FMUL.FTZ R37, R59, c[0x0][0x2ec] ;  /* 0x0000bb003b257a20 */ /* 0x000fe20000410000 */
[----:B------:R-:W2:Y:S01]  /*5780*/  MUFU.TANH R32, R32 ;  /* 0x0000002000207308 */ /* 0x000ea20000002400 */
[----:B------:R-:W-:Y:S02]  /*5790*/  FMUL.FTZ R56, R56, c[0x0][0x2ec] ;  /* 0x0000bb0038387a20 */ /* 0x000fe40000410000 */
[----:B------:R-:W-:Y:S02]  /*57a0*/  FMUL.FTZ R29, R52, c[0x0][0x2ec] ;  /* 0x0000bb00341d7a20 */ /* 0x000fe40000410000 */
[----:B------:R-:W-:-:S02]  /*57b0*/  FMUL.FTZ R26, R54, c[0x0][0x2ec] ;  /* 0x0000bb00361a7a20 */ /* 0x000fc40000410000 */
[----:B------:R-:W-:Y:S01]  /*57c0*/  FMUL.FTZ R53, R53, c[0x0][0x2ec] ;  /* 0x0000bb0035357a20 */ /* 0x000fe20000410000 */
[----:B------:R-:W-:Y:S01]  /*57d0*/  MUFU.TANH R34, R34 ;  /* 0x0000002200227308 */ /* 0x000fe20000002400 */
[----:B------:R-:W-:Y:S02]  /*57e0*/  FMUL.FTZ R55, R55, c[0x0][0x2ec] ;  /* 0x0000bb0037377a20 */ /* 0x000fe40000410000 */
[----:B-1----:R-:W-:Y:S02]  /*57f0*/  FFMA.FTZ R99, R99, -UR4, R24 ;  /* 0x8000000463637c23 */ /* 0x002fe40008010018 */
[----:B---3--:R-:W-:Y:S02]  /*5800*/  FFMA.FTZ R123, R123, -UR4, R16 ;  /* 0x800000047b7b7c23 */ /* 0x008fe40008010010 */
[----:B------:R-:W-:Y:S01]  /*5810*/  FFMA.FTZ R22, R85, -UR4, R128 ;  /* 0x8000000455167c23 */ /* 0x000fe20008010080 */
[----:B------:R-:W1:Y:S01]  /*5820*/  MUFU.TANH R25, R25 ;  /* 0x0000001900197308 */ /* 0x000e620000002400 */
[----:B------:R-:W-:-:S02]  /*5830*/  FFMA.FTZ R18, R114, -UR4, R45 ;  /* 0x8000000472127c23 */ /* 0x000fc4000801002d */
[----:B------:R-:W-:Y:S01]  /*5840*/  FFMA.FTZ R20, R87, -UR4, R74 ;  /* 0x8000000457147c23 */ /* 0x000fe2000801004a */
[----:B------:R-:W-:Y:S01]  /*5850*/  FSEL R22, R22, -INF , !P3 ;  /* 0xff80000016167808 */ /* 0x000fe20005800000 */
[----:B------:R-:W-:Y:S01]  /*5860*/  FFMA.FTZ R21, R115, -UR4, R44 ;  /* 0x8000000473157c23 */ /* 0x000fe2000801002c */
[----:B------:R-:W-:Y:S01]  /*5870*/  FSEL R18, R18, -INF , !P3 ;  /* 0xff80000012127808 */ /* 0x000fe20005800000 */
[----:B------:R-:W-:Y:S01]  /*5880*/  FFMA.FTZ R40, R89, -UR4, R130 ;  /* 0x8000000459287c23 */ /* 0x000fe20008010082 */
[----:B------:R-:W-:Y:S01]  /*5890*/  I2F R72, R72 ;  /* 0x0000004800487306 */ /* 0x000fe20000201400 */
[----:B------:R-:W-:Y:S01]  /*58a0*/  FFMA.FTZ R19, R116, -UR4, R47 ;  /* 0x8000000474137c23 */ /* 0x000fe2000801002f */
[----:B------:R-:W-:Y:S01]  /*58b0*/  ISETP.GE.AND P3, PT, R90, UR9, PT ;  /* 0x000000095a007c0c */ /* 0x000fe2000bf66270 */
[----:B------:R-:W-:Y:S01]  /*58c0*/  FFMA.FTZ R17, R117, -UR4, R46 ;  /* 0x8000000475117c23 */ /* 0x000fe2000801002e */
[----:B------:R-:W-:Y:S01]  /*58d0*/  FSEL R20, R20, -INF , !P2 ;  /* 0xff80000014147808 */ /* 0x000fe20005000000 */
[----:B------:R-:W-:Y:S01]  /*58e0*/  FFMA.FTZ R8, R97, -UR4, R8 ;  /* 0x8000000461087c23 */ /* 0x000fe20008010008 */
[----:B------:R-:W-:Y:S01]  /*58f0*/  FSEL R21, R21, -INF , !P2 ;  /* 0xff80000015157808 */ /* 0x000fe20005000000 */
[----:B------:R-:W-:Y:S01]  /*5900*/  FFMA.FTZ R9, R121, -UR4, R30 ;  /* 0x8000000479097c23 */ /* 0x000fe2000801001e */
[----:B------:R-:W-:Y:S01]  /*5910*/  I2F R73, R73 ;  /* 0x0000004900497306 */ /* 0x000fe20000201400 */
[----:B------:R-:W-:Y:S01]  /*5920*/  FSEL R40, R40, -INF , !P1 ;  /* 0xff80000028287808 */ /* 0x000fe20004800000 */
[----:B--2---:R-:W-:Y:S01]  /*5930*/  FFMA.FTZ R32, R101, -UR4, R32 ;  /* 0x8000000465207c23 */ /* 0x004fe20008010020 */
[----:B------:R-:W-:Y:S01]  /*5940*/  FSEL R19, R19, -INF , !P1 ;  /* 0xff80000013137808 */ /* 0x000fe20004800000 */
[----:B-1----:R-:W-:Y:S01]  /*5950*/  FFMA.FTZ R25, R122, -UR4, R25 ;  /* 0x800000047a197c23 */ /* 0x002fe20008010019 */
[----:B------:R-:W-:Y:S01]  /*5960*/  FSEL R17, R17, -INF , !P0 ;  /* 0xff80000011117808 */ /* 0x000fe20004000000 */
[----:B------:R-:W-:Y:S01]  /*5970*/  FFMA.FTZ R34, R103, -UR4, R34 ;  /* 0x8000000467227c23 */ /* 0x000fe20008010022 */
[----:B------:R-:W-:Y:S01]  /*5980*/  ISETP.GE.AND P2, PT, R94, UR9, PT ;  /* 0x000000095e007c0c */ /* 0x000fe2000bf46270 */
[----:B------:R-:W1:Y:S01]  /*5990*/  MUFU.TANH R27, R27 ;  /* 0x0000001b001b7308 */ /* 0x000e620000002400 */
[----:B------:R-:W-:-:S02]  /*59a0*/  ISETP.GE.AND P1, PT, R96, UR9, PT ;  /* 0x0000000960007c0c */ /* 0x000fc4000bf26270 */
[----:B------:R-:W-:Y:S02]  /*59b0*/  ISETP.GE.AND P0, PT, R98, UR9, PT ;  /* 0x0000000962007c0c */ /* 0x000fe4000bf06270 */
[----:B------:R-:W-:Y:S02]  /*59c0*/  FSEL R10, R8, -INF , !P3 ;  /* 0xff800000080a7808 */ /* 0x000fe40005800000 */
[----:B------:R-:W-:Y:S01]  /*59d0*/  FSEL R11, R11, -INF , !P3 ;  /* 0xff8000000b0b7808 */ /* 0x000fe20005800000 */
[----:B------:R-:W2:Y:S01]  /*59e0*/  MUFU.TANH R31, R31 ;  /* 0x0000001f001f7308 */ /* 0x000ea20000002400 */
[----:B------:R-:W-:Y:S02]  /*59f0*/  FSEL R8, R99, -INF , !P2 ;  /* 0xff80000063087808 */ /* 0x000fe40005000000 */
[----:B------:R-:W-:Y:S02]  /*5a00*/  FSEL R9, R9, -INF , !P2 ;  /* 0xff80000009097808 */ /* 0x000fe40005000000 */
[----:B------:R-:W-:-:S02]  /*5a10*/  FSEL R168, R32, -INF , !P1 ;  /* 0xff80000020a87808 */ /* 0x000fc40004800000 */
[----:B------:R-:W-:Y:S01]  /*5a20*/  FSEL R165, R25, -INF , !P1 ;  /* 0xff80000019a57808 */ /* 0x000fe20004800000 */
[----:B------:R-:W3:Y:S01]  /*5a30*/  MUFU.TANH R33, R33 ;  /* 0x0000002100217308 */ /* 0x000ee20000002400 */
[----:B------:R-:W-:Y:S01]  /*5a40*/  FSEL R162, R34, -INF , !P0 ;  /* 0xff80000022a27808 */ /* 0x000fe20004000000 */
[----:B-1----:R-:W-:Y:S01]  /*5a50*/  FFMA.FTZ R27, R104, -UR4, R27 ;  /* 0x80000004681b7c23 */ /* 0x002fe2000801001b */
[----:B------:R-:W-:Y:S02]  /*5a60*/  FSEL R175, R123, -INF , !P0 ;  /* 0xff8000007baf7808 */ /* 0x000fe40004000000 */
[----:B------:R-:W-:Y:S02]  /*5a70*/  ISETP.GE.AND P3, PT, R105, UR9, PT ;  /* 0x0000000969007c0c */ /* 0x000fe4000bf66270 */
[----:B------:R-:W-:Y:S01]  /*5a80*/  ISETP.GE.AND P2, PT, R107, UR9, PT ;  /* 0x000000096b007c0c */ /* 0x000fe2000bf46270 */
[----:B------:R-:W1:Y:S01]  /*5a90*/  MUFU.TANH R36, R36 ;  /* 0x0000002400247308 */ /* 0x000e620000002400 */
[----:B--2---:R-:W-:Y:S01]  /*5aa0*/  FFMA.FTZ R31, R106, -UR4, R31 ;  /* 0x800000046a1f7c23 */ /* 0x004fe2000801001f */
[----:B------:R-:W-:-:S02]  /*5ab0*/  ISETP.GE.AND P1, PT, R109, UR9, PT ;  /* 0x000000096d007c0c */ /* 0x000fc4000bf26270 */
[----:B------:R-:W-:Y:S02]  /*5ac0*/  ISETP.GE.AND P0, PT, R110, UR9, PT ;  /* 0x000000096e007c0c */ /* 0x000fe4000bf06270 */
[----:B------:R-:W-:Y:S02]  /*5ad0*/  FSEL R160, R27, -INF , !P6 ;  /* 0xff8000001ba07808 */ /* 0x000fe40007000000 */
[----:B------:R-:W2:Y:S01]  /*5ae0*/  MUFU.TANH R23, R56 ;  /* 0x0000003800177308 */ /* 0x000ea20000002400 */
[----:B---3--:R-:W-:Y:S01]  /*5af0*/  FFMA.FTZ R33, R124, -UR4, R33 ;  /* 0x800000047c217c23 */ /* 0x008fe20008010021 */
[----:B------:R-:W-:-:S04]  /*5b00*/  FSEL R166, R31, -INF , !P4 ;  /* 0xff8000001fa67808 */ /* 0x000fc80006000000 */
[----:B------:R-:W-:Y:S02]  /*5b10*/  FSEL R167, R33, -INF , !P6 ;  /* 0xff80000021a77808 */ /* 0x000fe40007000000 */
[----:B------:R-:W3:Y:S01]  /*5b20*/  MUFU.TANH R42, R42 ;  /* 0x0000002a002a7308 */ /* 0x000ee20000002400 */
[----:B-1----:R-:W-:-:S05]  /*5b30*/  FFMA.FTZ R36, R125, -UR4, R36 ;  /* 0x800000047d247c23 */ /* 0x002fca0008010024 */
[----:B------:R-:W-:Y:S02]  /*5b40*/  FSEL R173, R36, -INF , !P4 ;  /* 0xff80000024ad7808 */ /* 0x000fe40006000000 */
[----:B------:R-:W1:Y:S01]  /*5b50*/  MUFU.TANH R35, R35 ;  /* 0x0000002300237308 */ /* 0x000e620000002400 */
[----:B--2---:R-:W-:-:S05]  /*5b60*/  FFMA.FTZ R23, R108, -UR4, R23 ;  /* 0x800000046c177c23 */ /* 0x004fca0008010017 */
[----:B------:R-:W-:Y:S02]  /*5b70*/  FSEL R172, R23, -INF , !P3 ;  /* 0xff80000017ac7808 */ /* 0x000fe40005800000 */
[----:B------:R-:W2:Y:S01]  /*5b80*/  MUFU.TANH R37, R37 ;  /* 0x0000002500257308 */ /* 0x000ea20000002400 */
[----:B---3--:R-:W-:-:S05]  /*5b90*/  FFMA.FTZ R42, R111, -UR4, R42 ;  /* 0x800000046f2a7c23 */ /* 0x008fca000801002a */
        /* <DEDUP_REMOVED lines=12> */
[----:B------:R-:W-:Y:S01]  /*5c60*/  FSEL R140, R24, -INF , !P0 ;  /* 0xff800000188c7808 */ /* 0x000fe20004000000 */
[----:B--2---:R-:W-:-:S05]  /*5c70*/  FFMA.FTZ R26, R73, -UR4, R26 ;  /* 0x80000004491a7c23 */ /* 0x004fca000801001a */
[----:B------:R-:W-:Y:S01]  /*5c80*/  FSEL R141, R26, -INF , !P1 ;  /* 0xff8000001a8d7808 */ /* 0x000fe20004800000 */
[----:B---3--:R-:W-:-:S05]  /*5c90*/  FFMA.FTZ R16, R127, -UR4, R16 ;  /* 0x800000047f107c23 */ /* 0x008fca0008010010 */
        /* <DEDUP_REMOVED lines=62> */
.L_x_4442:
[----:B------:R-:W-:-:S04]  /*6080*/  ULEA UR6, -UR6, URZ, 0x6 ;  /* 0x0000003f06067291 */ /* 0x000fc8000f8e313f */
[----:B------:R-:W-:Y:S02]  /*6090*/  USHF.R.S32.HI UR5, URZ, 0x1f, UR6 ;  /* 0x0000001f3f057899 */ /* 0x000fe40008011406 */
[----:B------:R-:W-:-:S04]  /*60a0*/  MOV R3, UR6 ;  /* 0x0000000600037c02 */ /* 0x000fc80008000f00 */
[----:B------:R-:W-:Y:S02]  /*60b0*/  MOV R4, UR5 ;  /* 0x0000000500047c02 */ /* 0x000fe40008000f00 */
.L_x_4443:
        /* <DEDUP_REMOVED lines=119> */
.L_x_4445:
[----:B------:R-:W-:Y:S05]  /*6830*/  BSYNC B0 ;  /* 0x0000000000007941 */ /* 0x000fea0003800000 */
.L_x_4444:
[----:B------:R-:W0:Y:S01]  /*6840*/  LDGDEPBAR ;  /* 0x00000000000079af */ /* 0x000e220000000000 */
[----:B------:R-:W-:-:S04]  /*6850*/  IADD3 R144, P0, R3, R144, RZ ;  /* 0x0000009003907210 */ /* 0x000fc80007f1e0ff */
[----:B------:R-:W-:Y:S02]  /*6860*/  IADD3.X R133, R4, R133, RZ, P0, !PT ;  /* 0x0000008504857210 */ /* 0x000fe400007fe4ff */
.L_x_4441:
        /* <DEDUP_REMOVED lines=29> */
[----:B--2---:R-:W-:-:S02]  /*6a40*/  FMNMX.FTZ R25, R163, R4, !PT ;  /* 0x00000004a3197209 */ /* 0x004fc40007810000 */
        /* <DEDUP_REMOVED lines=8> */
[----:B------:R-:W-:Y:S04]  /*6ad0*/  LDSM.16.MT88.4 R116, [R198+0xc000] ;  /* 0x00c00000c674783b */ /* 0x000fe80000004200 */
[----:B------:R-:W-:Y:S01]  /*6ae0*/  LDSM.16.MT88.4 R108, [R197+0xc000] ;  /* 0x00c00000c56c783b */ /* 0x000fe20000004200 */
[----:B--2---:R-:W-:-:S03]  /*6af0*/  FMNMX.FTZ R23, R6, R23, !PT ;  /* 0x0000001706177209 */ /* 0x004fc60007810000 */
[----:B------:R-:W-:Y:S01]  /*6b00*/  LDSM.16.MT88.4 R100, [R196+0xc000] ;  /* 0x00c00000c464783b */ /* 0x000fe20000004200 */
[----:B---3--:R-:W-:-:S03]  /*6b10*/  FMNMX.FTZ R4, R25, R4, !PT ;  /* 0x0000000419047209 */ /* 0x008fc60007810000 */
[----:B------:R-:W2:Y:S04]  /*6b20*/  SHFL.BFLY PT, R132, R23, 0x1, 0x1f ;  /* 0x0c201f0017847f89 */ /* 0x000ea800000e0000 */
[----:B------:R-:W3:Y:S04]  /*6b30*/  SHFL.BFLY PT, R3, R4, 0x1, 0x1f ;  /* 0x0c201f0004037f89 */ /* 0x000ee800000e0000 */
[----:B-1----:R-:W-:Y:S04]  /*6b40*/  LDSM.16.MT88.4 R48, [R198+0xe000] ;  /* 0x00e00000c630783b */ /* 0x002fe80000004200 */
[----:B------:R-:W-:Y:S04]  /*6b50*/  LDSM.16.MT88.4 R64, [R196+0xe000] ;  /* 0x00e00000c440783b */ /* 0x000fe80000004200 */
[----:B------:R-:W-:Y:S04]  /*6b60*/  LDSM.16.MT88.4 R72, [R200+0x10000] ;  /* 0x01000000c848783b */ /* 0x000fe80000004200 */
[----:B------:R-:W-:Y:S01]  /*6b70*/  LDSM.16.MT88.4 R80, [R198+0x10000] ;  /* 0x01000000c650783b */ /* 0x000fe20000004200 */
[----:B--2---:R-:W-:-:S03]  /*6b80*/  FMNMX.FTZ R132, R23, R132, !PT ;  /* 0x0000008417847209 */ /* 0x004fc60007810000 */
[----:B------:R-:W-:Y:S01]  /*6b90*/  LDSM.16.MT88.4 R88, [R197+0x10000] ;  /* 0x01000000c558783b */ /* 0x000fe20000004200 */
[C---:B------:R-:W-:Y:S01]  /*6ba0*/  FSETP.NEU.FTZ.AND P0, PT, R132.reuse, -INF , PT ;  /* 0xff8000008400780b */ /* 0x040fe20003f1d000 */
[----:B------:R-:W-:Y:S01]  /*6bb0*/  FMUL.FTZ R171, R132, c[0x0][0x23c] ;  /* 0x00008f0084ab7a20 */ /* 0x000fe20000410000 */
[----:B---3--:R-:W-:Y:S01]  /*6bc0*/  FMNMX.FTZ R3, R4, R3, !PT ;  /* 0x0000000304037209 */ /* 0x008fe20007810000 */
        /* <DEDUP_REMOVED lines=8> */
[--C-:B------:R-:W-:Y:S01]  /*6c50*/  FFMA.FTZ R156, R22, c[0x0][0x23c], -R171.reuse ;  /* 0x00008f00169c7a23 */ /* 0x100fe200000108ab */
[----:B------:R-:W-:Y:S01]  /*6c60*/  LEA R216, P0, R144, c[0x0][0x168], 0x1 ;  /* 0x00005a0090d87a11 */ /* 0x000fe200078008ff */
[--C-:B------:R-:W-:Y:S01]  /*6c70*/  FFMA.FTZ R153, R20, c[0x0][0x23c], -R171.reuse ;  /* 0x00008f0014997a23 */ /* 0x100fe200000108ab */
[----:B------:R-:W-:Y:S01]  /*6c80*/  MUFU.EX2 R154, R154 ;  /* 0x0000009a009a7308 */ /* 0x000fe20000000800 */
[----:B------:R-:W-:Y:S01]  /*6c90*/  FFMA.FTZ R149, R38, c[0x0][0x23c], -R171 ;  /* 0x00008f0026957a23 */ /* 0x000fe200000108ab */
[----:B------:R-:W-:Y:S01]  /*6ca0*/  LDSM.16.MT88.4 R32, [R197+0xc800] ;  /* 0x00c80000c520783b */ /* 0x000fe20000004200 */
[--C-:B------:R-:W-:Y:S01]  /*6cb0*/  FFMA.FTZ R155, R18, c[0x0][0x23c], -R164.reuse ;  /* 0x00008f00129b7a23 */ /* 0x100fe200000108a4 */
[----:B------:R-:W-:Y:S01]  /*6cc0*/  LEA.HI.X R215, R144, c[0x0][0x16c], R133, 0x1, P0 ;  /* 0x00005b0090d77a11 */ /* 0x000fe200000f0c85 */
        /* <DEDUP_REMOVED lines=17> */
[----:B------:R-:W4:Y:S01]  /*6de0*/  MUFU.EX2 R149, R149 ;  /* 0x0000009500957308 */ /* 0x000f220000000800 */
[----:B------:R-:W-:-:S02]  /*6df0*/  FFMA.FTZ R146, R13, c[0x0][0x23c], -R164 ;  /* 0x00008f000d927a23 */ /* 0x000fc400000108a4 */
[----:B------:R-:W5:Y:S01]  /*6e00*/  LDSM.16.MT88.4 R12, [R196+0xe800] ;  /* 0x00e80000c40c783b */ /* 0x000f620000004200 */
[--C-:B------:R-:W-:Y:S02]  /*6e10*/  FFMA.FTZ R159, R168, c[0x0][0x23c], -R171.reuse ;  /* 0x00008f00a89f7a23 */ /* 0x100fe400000108ab */
[--C-:B------:R-:W-:Y:S02]  /*6e20*/  FFMA.FTZ R161, R166, c[0x0][0x23c], -R171.reuse ;  /* 0x00008f00a6a17a23 */ /* 0x100fe400000108ab */
[----:B------:R-:W-:Y:S01]  /*6e30*/  MUFU.EX2 R155, R155 ;  /* 0x0000009b009b7308 */ /* 0x000fe20000000800 */
[----:B--2---:R-:W-:Y:S01]  /*6e40*/  F2FP.PACK_AB R96, R153, R156 ;  /* 0x0000009c9960723e */ /* 0x004fe200000000ff */
[--C-:B------:R-:W-:Y:S02]  /*6e50*/  FFMA.FTZ R162, R162, c[0x0][0x23c], -R171.reuse ;  /* 0x00008f00a2a27a23 */ /* 0x100fe400000108ab */
[----:B------:R-:W-:Y:S02]  /*6e60*/  FFMA.FTZ R160, R160, c[0x0][0x23c], -R171 ;  /* 0x00008f00a0a07a23 */ /* 0x000fe400000108ab */
[----:B------:R-:W-:-:S02]  /*6e70*/  FFMA.FTZ R165, R165, c[0x0][0x23c], -R164 ;  /* 0x00008f00a5a57a23 */ /* 0x000fc400000108a4 */
[----:B------:R-:W2:Y:S01]  /*6e80*/  MUFU.EX2 R158, R158 ;  /* 0x0000009e009e7308 */ /* 0x000ea20000000800 */
[----:B----4-:R-:W-:Y:S01]  /*6e90*/  F2FP.PACK_AB R98, R149, R154 ;  /* 0x0000009a9562723e */ /* 0x010fe200000000ff */
[--C-:B------:R-:W-:Y:S02]  /*6ea0*/  FFMA.FTZ R166, R175, c[0x0][0x23c], -R164.reuse ;  /* 0x00008f00afa67a23 */ /* 0x100fe400000108a4 */
[--C-:B------:R-:W-:Y:S02]  /*6eb0*/  FFMA.FTZ R167, R167, c[0x0][0x23c], -R164.reuse ;  /* 0x00008f00a7a77a23 */ /* 0x100fe400000108a4 */
[----:B------:R-:W-:Y:S02]  /*6ec0*/  FFMA.FTZ R168, R173, c[0x0][0x23c], -R164 ;  /* 0x00008f00ada87a23 */ /* 0x000fe400000108a4 */
[----:B------:R-:W-:Y:S01]  /*6ed0*/  MUFU.EX2 R157, R157 ;  /* 0x0000009d009d7308 */ /* 0x000fe20000000800 */
[--C-:B------:R-:W-:Y:S02]  /*6ee0*/  FFMA.FTZ R173, R170, c[0x0][0x23c], -R171.reuse ;  /* 0x00008f00aaad7a23 */ /* 0x100fe400000108ab */
        /* <DEDUP_REMOVED lines=9> */
[----:B------:R-:W-:Y:S01]  /*6f80*/  FFMA.FTZ R164, R163, c[0x0][0x23c], -R164 ;  /* 0x00008f00a3a47a23 */ /* 0x000fe200000108a4 */
[----:B------:R-:W-:Y:S01]  /*6f90*/  LDSM.16.MT88.4 R140, [R198+0xd800] ;  /* 0x00d80000c68c783b */ /* 0x000fe20000004200 */
[----:B------:R-:W-:-:S02]  /*6fa0*/  FADD.FTZ R153, R156, R153 ;  /* 0x000000999c997221 */ /* 0x000fc40000010000 */
[----:B------:R-:W-:Y:S02]  /*6fb0*/  FADD.FTZ R158, R155, R158 ;  /* 0x0000009e9b9e7221 */ /* 0x000fe40000010000 */
[----:B------:R-:W-:Y:S01]  /*6fc0*/  FADD.FTZ R154, R154, R153 ;  /* 0x000000999a9a7221 */ /* 0x000fe20000010000 */
[C---:B----4-:R-:W-:Y:S01]  /*6fd0*/  F2FP.PACK_AB R99, R150.reuse, R157 ;  /* 0x0000009d9663723e */ /* 0x050fe200000000ff */
[----:B------:R-:W2:Y:S01]  /*6fe0*/  MUFU.EX2 R147, R147 ;  /* 0x0000009300937308 */ /* 0x000ea20000000800 */
[----:B------:R-:W-:Y:S02]  /*6ff0*/  FADD.FTZ R157, R157, R158 ;  /* 0x0000009e9d9d7221 */ /* 0x000fe40000010000 */
[----:B------:R-:W-:Y:S02]  /*7000*/  FADD.FTZ R149, R149, R154 ;  /* 0x0000009a95957221 */ /* 0x000fe40000010000 */
[----:B------:R-:W-:Y:S01]  /*7010*/  FADD.FTZ R150, R150, R157 ;  /* 0x0000009d96967221 */ /* 0x000fe20000010000 */
        /* <DEDUP_REMOVED lines=44> */
[C---:B------:R-:W-:Y:S07]  /*72e0*/  HMMA.16816.F32 R92, R96.reuse, R4, RZ ;  /* 0x00000004605c723c */ /* 0x040fee00000018ff */
[----:B--2---:R-:W-:Y:S01]  /*72f0*/  F2FP.PACK_AB R4, R147, R152 ;  /* 0x000000989304723e */ /* 0x004fe200000000ff */
        /* <DEDUP_REMOVED lines=11> */
[----:B---3--:R-:W-:Y:S01]  /*73b0*/  HMMA.16816.F32 R36, R4, R8, R36 ;  /* 0x000000080424723c */ /* 0x008fe20000001824 */
        /* <DEDUP_REMOVED lines=138> */
.L_x_4450:
        /* <DEDUP_REMOVED lines=66> */
.L_x_4447:
[C---:B------:R-:W-:Y:S02]  /*8080*/  ISETP.GE.AND P5, PT, R209.reuse, c[0x0][0x220], PT ;  /* 0x00008800d1007a0c */ /* 0x040fe40003fa6270 */
[C---:B------:R-:W-:Y:S02]  /*8090*/  IADD3 R222, R209.reuse, 0x40, RZ ;  /* 0x00000040d1de7810 */ /* 0x040fe40007ffe0ff */
[-C--:B------:R-:W-:Y:S02]  /*80a0*/  LEA R2, P0, R134, R220.reuse, 0x1 ;  /* 0x000000dc86027211 */ /* 0x080fe400078008ff */
[----:B------:R-:W-:Y:S02]  /*80b0*/  ISETP.GE.AND P4, PT, R222, c[0x0][0x220], PT ;  /* 0x00008800de007a0c */ /* 0x000fe40003f86270 */
[CC--:B------:R-:W-:Y:S02]  /*80c0*/  LEA.HI.X R3, R134.reuse, R221.reuse, R132, 0x1, P0 ;  /* 0x000000dd86037211 */ /* 0x0c0fe400000f0c84 */
[----:B------:R-:W-:Y:S03]  /*80d0*/  IADD3 R133, R209, 0x80, RZ ;  /* 0x00000080d1857810 */ /* 0x000fe60007ffe0ff */
[----:B------:R-:W-:Y:S01]  /*80e0*/  @P5 STS.128 [R208+0xc000], RZ ;  /* 0x00c000ffd0005388 */ /* 0x000fe20000000c00 */
[----:B------:R-:W-:Y:S02]  /*80f0*/  ISETP.GE.AND P3, PT, R133, c[0x0][0x220], PT ;  /* 0x0000880085007a0c */ /* 0x000fe40003f66270 */
[----:B------:R-:W-:Y:S03]  /*8100*/  IADD3 R133, P0, R134, UR17, RZ ;  /* 0x0000001186857c10 */ /* 0x000fe6000ff1e0ff */
[----:B------:R-:W-:Y:S01]  /*8110*/  @!PT LDS RZ, [RZ] ;  /* 0x00000000fffff984 */ /* 0x000fe20000000800 */
[----:B------:R-:W-:Y:S01]  /*8120*/  @!PT LDS RZ, [RZ] ;  /* 0x00000000fffff984 */ /* 0x000fe20000000800 */
[----:B------:R-:W-:Y:S01]  /*8130*/  @!PT LDS RZ, [RZ] ;  /* 0x00000000fffff984 */ /* 0x000fe20000000800 */
[----:B------:R1:W-:Y:S01]  /*8140*/  @!P5 LDGSTS.E.BYPASS.LTC128B.128 [R208+0xc000], [R2.64] ;  /* 0x0c00000002d0dfae */ /* 0x0003e2000b901d48 */
[CC--:B------:R-:W-:Y:S02]  /*8150*/  @!P5 LEA R236, P6, R133.reuse, R220.reuse, 0x1 ;  /* 0x000000dc85ecd211 */ /* 0x0c0fe400078c08ff */
[----:B------:R-:W-:Y:S02]  /*8160*/  IADD3.X R134, R132, UR19, RZ, P0, !PT ;  /* 0x0000001384867c10 */ /* 0x000fe400087fe4ff */
[CC--:B------:R-:W-:Y:S01]  /*8170*/  @!P4 LEA R230, P1, R133.reuse, R220.reuse, 0x1 ;  /* 0x000000dc85e6c211 */ /* 0x0c0fe200078208ff */
[----:B------:R-:W-:Y:S01]  /*8180*/  @P4 STS.128 [R208+0xe000], RZ ;  /* 0x00e000ffd0004388 */ /* 0x000fe20000000c00 */
[CCC-:B------:R-:W-:Y:S02]  /*8190*/  @!P5 LEA.HI.X R237, R133.reuse, R221.reuse, R134.reuse, 0x1, P6 ;  /* 0x000000dd85edd211 */ /* 0x1c0fe400030f0c86 */
[CCC-:B------:R-:W-:Y:S02]  /*81a0*/  @!P4 LEA.HI.X R231, R133.reuse, R221.reuse, R134.reuse, 0x1, P1 ;  /* 0x000000dd85e7c211 */ /* 0x1c0fe400008f0c86 */
[CC--:B------:R-:W-:Y:S01]  /*81b0*/  @!P3 LEA R228, P0, R133.reuse, R220.reuse, 0x1 ;  /* 0x000000dc85e4b211 */ /* 0x0c0fe200078008ff */
[----:B------:R-:W-:Y:S01]  /*81c0*/  @!PT LDS RZ, [RZ] ;  /* 0x00000000fffff984 */ /* 0x000fe20000000800 */
[----:B------:R-:W-:Y:S01]  /*81d0*/  @!PT LDS RZ, [RZ] ;  /* 0x00000000fffff984 */ /* 0x000fe20000000800 */
[----:B------:R-:W-:Y:S01]  /*81e0*/  @!PT LDS RZ, [RZ] ;  /* 0x00000000fffff984 */ /* 0x000fe20000000800 */
[----:B------:R1:W-:Y:S01]  /*81f0*/  @!P4 LDGSTS.E.BYPASS.LTC128B.128 [R208+0xe000], [R2.64+0x80] ;  /* 0x0e00008002d0cfae */ /* 0x0003e2000b901d48 */
[C---:B------:R-:W-:Y:S02]  /*8200*/  IADD3 R223, P2, R133.reuse, UR17, RZ ;  /* 0x0000001185df7c10 */ /* 0x040fe4000ff5e0ff */
[-C--:B------:R-:W-:Y:S02]  /*8210*/  @!P3 LEA.HI.X R229, R133, R221.reuse, R134, 0x1, P0 ;  /* 0x000000dd85e5b211 */ /* 0x080fe400000f0c86 */
[CC--:B------:R-:W-:Y:S01]  /*8220*/  @!P5 LEA R234, P1, R223.reuse, R220.reuse, 0x1 ;  /* 0x000000dcdfead211 */ /* 0x0c0fe200078208ff */
[----:B------:R-:W-:Y:S01]  /*8230*/  @P3 STS.128 [R208+0x10000], RZ ;  /* 0x010000ffd0003388 */ /* 0x000fe20000000c00 */
[----:B------:R-:W-:Y:S02]  /*8240*/  IADD3.X R134, R134, UR19, RZ, P2, !PT ;  /* 0x0000001386867c10 */ /* 0x000fe400097fe4ff */
[CC--:B------:R-:W-:Y:S02]  /*8250*/  @!P4 LEA R226, P0, R223.reuse, R220.reuse, 0x1 ;  /* 0x000000dcdfe2c211 */ /* 0x0c0fe400078008ff */
[CCC-:B------:R-:W-:Y:S01]  /*8260*/  @!P5 LEA.HI.X R235, R223.reuse, R221.reuse, R134.reuse, 0x1, P1 ;  /* 0x000000dddfebd211 */ /* 0x1c0fe200008f0c86 */
[----:B------:R-:W-:Y:S01]  /*8270*/  @!PT LDS RZ, [RZ] ;  /* 0x00000000fffff984 */ /* 0x000fe20000000800 */
[----:B------:R-:W-:Y:S01]  /*8280*/  @!PT LDS RZ, [RZ] ;  /* 0x00000000fffff984 */ /* 0x000fe20000000800 */
[----:B------:R-:W-:Y:S01]  /*8290*/  @!PT LDS RZ, [RZ] ;  /* 0x00000000fffff984 */ /* 0x000fe20000000800 */
[----:B------:R1:W-:Y:S01]  /*82a0*/  @!P3 LDGSTS.E.BYPASS.LTC128B.128 [R208+0x10000], [R2.64+0x100] ;  /* 0x1000010002d0bfae */ /* 0x0003e2000b901d48 */
[CCC-:B------:R-:W-:Y:S02]  /*82b0*/  @!P4 LEA.HI.X R227, R223.reuse, R221.reuse, R134.reuse, 0x1, P0 ;  /* 0x000000dddfe3c211 */ /* 0x1c0fe400000f0c86 */
[CC--:B------:R-:W-:Y:S02]  /*82c0*/  @!P3 LEA R224, P2, R223.reuse, R220.reuse, 0x1 ;  /* 0x000000dcdfe0b211 */ /* 0x0c0fe400078408ff */
[C---:B------:R-:W-:Y:S01]  /*82d0*/  IADD3 R133, P6, R223.reuse, UR17, RZ ;  /* 0x00000011df857c10 */ /* 0x040fe2000ffde0ff */
[----:B------:R-:W-:Y:S01]  /*82e0*/  @P5 STS.128 [R208+0xc800], RZ ;  /* 0x00c800ffd0005388 */ /* 0x000fe20000000c00 */
[-C--:B------:R-:W-:Y:S02]  /*82f0*/  @!P3 LEA.HI.X R225, R223, R221.reuse, R134, 0x1, P2 ;  /* 0x000000dddfe1b211 */ /* 0x080fe400010f0c86 */
[----:B------:R-:W-:Y:S02]  /*8300*/  IADD3.X R132, R134, UR19, RZ, P6, !PT ;  /* 0x0000001386847c10 */ /* 0x000fe4000b7fe4ff */
[CC--:B------:R-:W-:Y:S01]  /*8310*/  @!P5 LEA R232, P6, R133.reuse, R220.reuse, 0x1 ;  /* 0x000000dc85e8d211 */ /* 0x0c0fe200078c08ff */
[----:B------:R-:W-:Y:S01]  /*8320*/  @!PT LDS RZ, [RZ] ;  /* 0x00000000fffff984 */ /* 0x000fe20000000800 */
[----:B------:R-:W-:Y:S01]  /*8330*/  @!PT LDS RZ, [RZ] ;  /* 0x00000000fffff984 */ /* 0x000fe20000000800 */
[----:B------:R-:W-:Y:S01]  /*8340*/  @!PT LDS RZ, [RZ] ;  /* 0x00000000fffff984 */ /* 0x000fe20000000800 */
[----:B------:R2:W-:Y:S01]  /*8350*/  @!P5 LDGSTS.E.BYPASS.LTC128B.128 [R208+0xc800], [R236.64] ;  /* 0x0c800000ecd0dfae */ /* 0x0005e2000b901d48 */
[CC--:B------:R-:W-:Y:S02]  /*8360*/  @!P4 LEA R222, P1, R133.reuse, R220.reuse, 0x1 ;  /* 0x000000dc85dec211 */ /* 0x0c0fe400078208ff */
[CCC-:B------:R-:W-:Y:S02]  /*8370*/  @!P5 LEA.HI.X R233, R133.reuse, R221.reuse, R132.reuse, 0x1, P6 ;  /* 0x000000dd85e9d211 */ /* 0x1c0fe400030f0c84 */
[CCC-:B------:R-:W-:Y:S01]  /*8380*/  @!P4 LEA.HI.X R223, R133.reuse, R221.reuse, R132.reuse, 0x1, P1 ;  /* 0x000000dd85dfc211 */ /* 0x1c0fe200008f0c84 */
[----:B------:R-:W-:Y:S01]  /*8390*/  @P4 STS.128 [R208+0xe800], RZ ;  /* 0x00e800ffd0004388 */ /* 0x000fe20000000c00 */
[C---:B------:R-:W-:Y:S04]  /*83a0*/  @!P3 LEA R220, P0, R133.reuse, R220, 0x1 ;  /* 0x000000dc85dcb211 */ /* 0x040fe800078008ff */
[----:B------:R-:W-:Y:S01]  /*83b0*/  @!P3 LEA.HI.X R221, R133, R221, R132, 0x1, P0 ;  /* 0x000000dd85ddb211 */ /* 0x000fe200000f0c84 */
[----:B------:R-:W-:Y:S01]  /*83c0*/  @!PT LDS RZ, [RZ] ;  /* 0x00000000fffff984 */ /* 0x000fe20000000800 */
[----:B------:R-:W-:Y:S01]  /*83d0*/  @!PT LDS RZ, [RZ] ;  /* 0x00000000fffff984 */ /* 0x000fe20000000800 */
[----:B------:R-:W-:Y:S01]  /*83e0*/  @!PT LDS RZ, [RZ] ;  /* 0x00000000fffff984 */ /* 0x000fe20000000800 */
[----:B------:R3:W-:Y:S01]  /*83f0*/  @!P4 LDGSTS.E.BYPASS.LTC128B.128 [R208+0xe800], [R230.64+0x80] ;  /* 0x0e800080e6d0cfae */ /* 0x0007e2000b901d48 */
[----:B------:R-:W-:Y:S05]  /*8400*/  ISETP.GT.AND P0, PT, R218, R207, PT ;  /* 0x000000cfda00720c */ /* 0x000fea0003f04270 */
        /* <DEDUP_REMOVED lines=207> */
[----:B------:R1:W1:Y:S01]  /*9100*/  MUFU.TANH R156, R221 ;  /* 0x000000dd009c7308 */ /* 0x0002620000002400 */
[----:B------:R-:W-:Y:S02]  /*9110*/  FMUL.FTZ R239, R24, c[0x0][0x2ec] ;  /* 0x0000bb0018ef7a20 */ /* 0x000fe40000410000 */
[----:B------:R-:W-:Y:S02]  /*9120*/  FMUL.FTZ R237, R26, c[0x0][0x2ec] ;  /* 0x0000bb001aed7a20 */ /* 0x000fe40000410000 */
[----:B----4-:R-:W-:Y:S01]  /*9130*/  FMUL.FTZ R228, R11, c[0x0][0x2ec] ;  /* 0x0000bb000be47a20 */ /* 0x010fe20000410000 */
[----:B------:R-:W-:Y:S04]  /*9140*/  HMMA.16816.F32 R32, R176, R138, R32 ;  /* 0x0000008ab020723c */ /* 0x000fe80000001820 */
[----:B------:R4:W2:Y:S01]  /*9150*/  MUFU.TANH R158, R133 ;  /* 0x00000085009e7308 */ /* 0x0008a20000002400 */
[----:B------:R-:W-:Y:S02]  /*9160*/  FMUL.FTZ R230, R12, c[0x0][0x2ec] ;  /* 0x0000bb000ce67a20 */ /* 0x000fe40000410000 */
[----:B------:R-:W-:Y:S02]  /*9170*/  FMUL.FTZ R229, R13, c[0x0][0x2ec] ;  /* 0x0000bb000de57a20 */ /* 0x000fe40000410000 */
[----:B------:R-:W-:Y:S03]  /*9180*/  FMUL.FTZ R233, R14, c[0x0][0x2ec] ;  /* 0x0000bb000ee97a20 */ /* 0x000fe60000410000 */
[----:B------:R-:W-:Y:S02]  /*9190*/  FMUL.FTZ R232, R15, c[0x0][0x2ec] ;  /* 0x0000bb000fe87a20 */ /* 0x000fe40000410000 */
[----:B------:R2:W2:Y:S01]  /*91a0*/  MUFU.TANH R159, R220 ;  /* 0x000000dc009f7308 */ /* 0x0004a20000002400 */
[----:B------:R-:W-:Y:S02]  /*91b0*/  FMUL.FTZ R231, R16, c[0x0][0x2ec] ;  /* 0x0000bb0010e77a20 */ /* 0x000fe40000410000 */
[----:B-----5:R-:W-:Y:S02]  /*91c0*/  FMUL.FTZ R234, R17, c[0x0][0x2ec] ;  /* 0x0000bb0011ea7a20 */ /* 0x020fe40000410000 */
[----:B-1----:R-:W-:Y:S02]  /*91d0*/  FMUL.FTZ R221, R27, c[0x0][0x2ec] ;  /* 0x0000bb001bdd7a20 */ /* 0x002fe40000410000 */
[----:B------:R-:W-:Y:S02]  /*91e0*/  FMUL.FTZ R236, R18, c[0x0][0x2ec] ;  /* 0x0000bb0012ec7a20 */ /* 0x000fe40000410000 */
[----:B------:R-:W-:Y:S01]  /*91f0*/  FMUL.FTZ R235, R19, c[0x0][0x2ec] ;  /* 0x0000bb0013eb7a20 */ /* 0x000fe20000410000 */
[----:B------:R1:W1:Y:S01]  /*9200*/  MUFU.TANH R153, R221 ;  /* 0x000000dd00997308 */ /* 0x0002620000002400 */
[----:B------:R-:W-:Y:S02]  /*9210*/  FMUL.FTZ R238, R25, c[0x0][0x2ec] ;  /* 0x0000bb0019ee7a20 */ /* 0x000fe40000410000 */
[----:B------:R-:W-:Y:S02]  /*9220*/  FMUL.FTZ R240, R29, c[0x0][0x2ec] ;  /* 0x0000bb001df07a20 */ /* 0x000fe40000410000 */
[----:B----4-:R-:W-:Y:S05]  /*9230*/  FMUL.FTZ R133, R28, c[0x0][0x2ec] ;  /* 0x0000bb001c857a20 */ /* 0x010fea0000410000 */
[----:B------:R4:W3:Y:S01]  /*9240*/  MUFU.TANH R157, R134 ;  /* 0x00000086009d7308 */ /* 0x0008e20000002400 */
[----:B--2---:R-:W-:Y:S09]  /*9250*/  FMUL.FTZ R220, R31, c[0x0][0x2ec] ;  /* 0x0000bb001fdc7a20 */ /* 0x004ff20000410000 */
[----:B------:R2:W2:Y:S01]  /*9260*/  MUFU.TANH R150, R133 ;  /* 0x0000008500967308 */ /* 0x0004a20000002400 */
[----:B-1----:R-:W-:Y:S09]  /*9270*/  FMUL.FTZ R221, R32, c[0x0][0x2ec] ;  /* 0x0000bb0020dd7a20 */ /* 0x002ff20000410000 */
[----:B------:R1:W1:Y:S01]  /*9280*/  MUFU.TANH R154, R239 ;  /* 0x000000ef009a7308 */ /* 0x0002620000002400 */
[----:B----4-:R-:W-:Y:S09]  /*9290*/  FMUL.FTZ R134, R34, c[0x0][0x2ec] ;  /* 0x0000bb0022867a20 */ /* 0x010ff20000410000 */
[----:B------:R4:W3:Y:S01]  /*92a0*/  MUFU.TANH R155, R237 ;  /* 0x000000ed009b7308 */ /* 0x0008e20000002400 */
[----:B--2---:R-:W-:Y:S09]  /*92b0*/  FMUL.FTZ R133, R35, c[0x0][0x2ec] ;  /* 0x0000bb0023857a20 */ /* 0x004ff20000410000 */
[----:B------:R2:W2:Y:S01]  /*92c0*/  MUFU.TANH R145, R220 ;  /* 0x000000dc00917308 */ /* 0x0004a20000002400 */
[----:B-1----:R-:W-:Y:S09]  /*92d0*/  FMUL.FTZ R239, R30, c[0x0][0x2ec] ;  /* 0x0000bb001eef7a20 */ /* 0x002ff20000410000 */
[----:B------:R1:W1:Y:S01]  /*92e0*/  MUFU.TANH R148, R221 ;  /* 0x000000dd00947308 */ /* 0x0002620000002400 */
[----:B----4-:R-:W-:Y:S09]  /*92f0*/  FMUL.FTZ R237, R33, c[0x0][0x2ec] ;  /* 0x0000bb0021ed7a20 */ /* 0x010ff20000410000 */
[----:B------:R-:W4:Y:S01]  /*9300*/  MUFU.TANH R224, R224 ;  /* 0x000000e000e07308 */ /* 0x000f220000002400 */
[----:B--2---:R-:W-:Y:S09]  /*9310*/  MOV R220, R2 ;  /* 0x0000000200dc7202 */ /* 0x004ff20000000f00 */
[----:B------:R-:W2:Y:S01]  /*9320*/  MUFU.TANH R225, R225 ;  /* 0x000000e100e17308 */ /* 0x000ea20000002400 */
[----:B-1----:R-:W-:Y:S09]  /*9330*/  MOV R221, R3 ;  /* 0x0000000300dd7202 */ /* 0x002ff20000000f00 */
        /* <DEDUP_REMOVED lines=15> */
[----:B------:R-:W1:Y:S10]  /*9430*/  MUFU.TANH R134, R134 ;  /* 0x0000008600867308 */ /* 0x000e740000002400 */
[----:B------:R-:W1:Y:S01]  /*9440*/  MUFU.TANH R133, R133 ;  /* 0x0000008500857308 */ /* 0x000e620000002400 */
[----:B------:R-:W-:-:S05]  /*9450*/  @!P0 BRA `(.L_x_4448) ;  /* 0x000009b000008947 */ /* 0x000fca0003800000 */
[----:B--234-:R-:W-:Y:S01]  /*9460*/  ULDC UR6, c[0x0][0x198] ;  /* 0x0000660000067ab9 */ /* 0x01cfe20000000800 */
[----:B------:R-:W-:Y:S01]  /*9470*/  PLOP3.LUT P0, PT, PT, PT, UP2, 0x40, 0x0 ;  /* 0x000000000000781c */ /* 0x000fe20003f0e828 */
[----:B------:R-:W-:Y:S04]  /*9480*/  ULEA UR6, -UR6, URZ, 0x6 ;  /* 0x0000003f06067291 */ /* 0x000fe8000f8e313f */
[----:B------:R-:W-:Y:S02]  /*9490*/  USHF.R.S32.HI UR5, URZ, 0x1f, UR6 ;  /* 0x0000001f3f057899 */ /* 0x000fe40008011406 */
[----:B------:R-:W-:Y:S04]  /*94a0*/  IMAD.U32 R2, RZ, RZ, UR6 ;  /* 0x00000006ff027e24 */ /* 0x000fe8000f8e00ff */
[----:B------:R-:W-:Y:S02]  /*94b0*/  MOV R4, UR5 ;  /* 0x0000000500047c02 */ /* 0x000fe40008000f00 */
[----:B------:R-:W-:-:S05]  /*94c0*/  @P0 BRA `(.L_x_4449) ;  /* 0x000003b000000947 */ /* 0x000fca0003800000 */
[----:B------:R-:W-:Y:S04]  /*94d0*/  IABS R2, c[0x0][0x2d0] ;  /* 0x0000b40000027a13 */ /* 0x000fe80000000000 */
[----:B------:R-:W2:Y:S10]  /*94e0*/  I2F.RP R7, R2 ;  /* 0x0000000200077306 */ /* 0x000eb40000209400 */
[----:B--2---:R-:W2:Y:S02]  /*94f0*/  MUFU.RCP R3, R7 ;  /* 0x0000000700037308 */ /* 0x004ea40000001000 */
[----:B--2---:R-:W-:Y:S01]  /*9500*/  IADD3 R10, R3, 0xffffffe, RZ ;  /* 0x0ffffffe030a7810 */ /* 0x004fe20007ffe0ff */
[----:B------:R-:W-:Y:S07]  /*9510*/  IMAD.SHL.U32 R3, R218, 0x40, RZ ;  /* 0x00000040da037824 */ /* 0x000fee00078e00ff */
[----:B------:R-:W2:Y:S01]  /*9520*/  F2I.FTZ.U32.TRUNC.NTZ R11, R10 ;  /* 0x0000000a000b7305 */ /* 0x000ea2000021f000 */
[----:B------:R-:W-:Y:S02]  /*9530*/  IABS R6, R3 ;  /* 0x0000000300067213 */ /* 0x000fe40000000000 */
[C---:B------:R-:W-:Y:S02]  /*9540*/  IADD3 R9, R3.reuse, -0x40, RZ ;  /* 0xffffffc003097810 */ /* 0x040fe40007ffe0ff */
[----:B------:R-:W-:Y:S02]  /*9550*/  LOP3.LUT R3, R3, c[0x0][0x2d0], RZ, 0x3c, !PT ;  /* 0x0000b40003037a12 */ /* 0x000fe400078e3cff */
[----:B------:R-:W-:Y:S02]  /*9560*/  IABS R4, R9 ;  /* 0x0000000900047213 */ /* 0x000fe40000000000 */
        /* <DEDUP_REMOVED lines=49> */
.L_x_4449:
        /* <DEDUP_REMOVED lines=89> */
.L_x_4448:
[----:B--234-:R-:W-:Y:S01]  /*9e10*/  IMAD R19, R218, -0x40, R214 ;  /* 0xffffffc0da137824 */ /* 0x01cfe200078e02d6 */
        /* <DEDUP_REMOVED lines=8> */
[C---:B------:R-:W-:Y:S01]  /*9ea0*/  IADD3 R141, R19.reuse, -0x9, RZ ;  /* 0xfffffff7138d7810 */ /* 0x040fe20007ffe0ff */
[----:B------:R-:W-:Y:S01]  /*9eb0*/  LDSM.16.MT88.4 R160, [R196+0xf800] ;  /* 0x00f80000c4a0783b */ /* 0x000fe20000004200 */
[C---:B------:R-:W-:Y:S02]  /*9ec0*/  IADD3 R139, R19.reuse, -0x10, RZ ;  /* 0xfffffff0138b7810 */ /* 0x040fe40007ffe0ff */
[C---:B------:R-:W-:Y:S02]  /*9ed0*/  IADD3 R12, R19.reuse, -0x11, RZ ;  /* 0xffffffef130c7810 */ /* 0x040fe40007ffe0ff */
[C---:B------:R-:W-:Y:S02]  /*9ee0*/  @!P1 IADD3 R16, -R19.reuse, -0x8, RZ ;  /* 0xfffffff813109810 */ /* 0x040fe40007ffe1ff */
[----:B------:R-:W-:Y:S01]  /*9ef0*/  @!P0 IADD3 R15, -R19, 0x1, RZ ;  /* 0x00000001130f8810 */ /* 0x000fe20007ffe1ff */
[----:B------:R-:W-:Y:S01]  /*9f00*/  LDSM.16.MT88.4 R164, [R200+0x11800] ;  /* 0x01180000c8a4783b */ /* 0x000fe20000004200 */
        /* <DEDUP_REMOVED lines=21> */
[----:B------:R-:W-:Y:S02]  /*a060*/  ISETP.GE.AND P1, PT, R12, RZ, PT ;  /* 0x000000ff0c00720c */ /* 0x000fe40003f26270 */
[C---:B------:R-:W-:Y:S02]  /*a070*/  @!P0 IADD3 R139, -R19.reuse, 0x10, RZ ;  /* 0x00000010138b8810 */ /* 0x040fe40007ffe1ff */
[----:B------:R-:W-:Y:S02]  /*a080*/  ISETP.GE.AND P0, PT, R10, RZ, PT ;  /* 0x000000ff0a00720c */ /* 0x000fe40003f06270 */
[----:B------:R-:W-:Y:S02]  /*a090*/  IADD3 R11, R19, -0x39, RZ ;  /* 0xffffffc7130b7810 */ /* 0x000fe40007ffe0ff */
[----:B------:R-:W-:Y:S01]  /*a0a0*/  ISETP.GE.AND P4, PT, R4, RZ, PT ;  /* 0x000000ff0400720c */ /* 0x000fe20003f86270 */
[----:B------:R-:W-:Y:S01]  /*a0b0*/  I2F R17, R17 ;  /* 0x0000001100117306 */ /* 0x000fe20000201400 */
[----:B------:R-:W-:Y:S02]  /*a0c0*/  ISETP.GE.AND P3, PT, R3, RZ, PT ;  /* 0x000000ff0300720c */ /* 0x000fe40003f66270 */
[----:B------:R-:W-:Y:S02]  /*a0d0*/  ISETP.GE.AND P2, PT, R2, RZ, PT ;  /* 0x000000ff0200720c */ /* 0x000fe40003f46270 */
        /* <DEDUP_REMOVED lines=8> */
[C---:B------:R-:W-:Y:S01]  /*a160*/  @!P1 IADD3 R9, -R19.reuse, 0x19, RZ ;  /* 0x0000001913099810 */ /* 0x040fe20007ffe1ff */
[----:B------:R-:W-:Y:S01]  /*a170*/  I2F R139, R139 ;  /* 0x0000008b008b7306 */ /* 0x000fe20000201400 */
[----:B------:R-:W-:Y:S02]  /*a180*/  ISETP.GE.AND P1, PT, R6, RZ, PT ;  /* 0x000000ff0600720c */ /* 0x000fe40003f26270 */
[----:B------:R-:W-:Y:S02]  /*a190*/  @!P0 IADD3 R7, -R19, 0x20, RZ ;  /* 0x0000002013078810 */ /* 0x000fe40007ffe1ff */
[----:B------:R-:W-:Y:S05]  /*a1a0*/  ISETP.GE.AND P0, PT, R5, RZ, PT ;  /* 0x000000ff0500720c */ /* 0x000fea0003f06270 */
[----:B------:R-:W-:Y:S04]  /*a1b0*/  I2F R12, R12 ;  /* 0x0000000c000c7306 */ /* 0x000fe80000201400 */
[----:B------:R-:W-:Y:S02]  /*a1c0*/  @!P1 IADD3 R6, -R19, 0x21, RZ ;  /* 0x0000002113069810 */ /* 0x000fe40007ffe1ff */
[----:B------:R-:W-:Y:S02]  /*a1d0*/  ISETP.GE.AND P1, PT, R13, RZ, PT ;  /* 0x000000ff0d00720c */ /* 0x000fe40003f26270 */
[----:B------:R-:W-:Y:S02]  /*a1e0*/  @!P0 IADD3 R5, -R19, 0x28, RZ ;  /* 0x0000002813058810 */ /* 0x000fe40007ffe1ff */
[----:B------:R-:W-:Y:S01]  /*a1f0*/  ISETP.GE.AND P0, PT, R11, RZ, PT ;  /* 0x000000ff0b00720c */ /* 0x000fe20003f06270 */
[----:B------:R-:W-:Y:S08]  /*a200*/  I2F R10, R10 ;  /* 0x0000000a000a7306 */ /* 0x000ff00000201400 */
[C---:B------:R-:W-:Y:S02]  /*a210*/  @!P1 IADD3 R13, -R19.reuse, 0x38, RZ ;  /* 0x00000038130d9810 */ /* 0x040fe40007ffe1ff */
[----:B------:R-:W-:Y:S02]  /*a220*/  I2F R9, R9 ;  /* 0x0000000900097306 */ /* 0x000fe40000201400 */
[----:B------:R-:W-:Y:S08]  /*a230*/  @!P0 IADD3 R11, -R19, 0x39, RZ ;  /* 0x00000039130b8810 */ /* 0x000ff00007ffe1ff */
[----:B------:R-:W-:Y:S10]  /*a240*/  I2F R7, R7 ;  /* 0x0000000700077306 */ /* 0x000ff40000201400 */
[----:B------:R-:W-:Y:S10]  /*a250*/  I2F R6, R6 ;  /* 0x0000000600067306 */ /* 0x000ff40000201400 */
[----:B------:R-:W-:Y:S10]  /*a260*/  I2F R5, R5 ;  /* 0x0000000500057306 */ /* 0x000ff40000201400 */
[----:B------:R-:W-:Y:S10]  /*a270*/  I2F R4, R4 ;  /* 0x0000000400047306 */ /* 0x000ff40000201400 */
[----:B------:R-:W-:Y:S10]  /*a280*/  I2F R3, R3 ;  /* 0x0000000300037306 */ /* 0x000ff40000201400 */
[----:B------:R-:W-:Y:S10]  /*a290*/  I2F R2, R2 ;  /* 0x0000000200027306 */ /* 0x000ff40000201400 */
[----:B------:R-:W-:Y:S10]  /*a2a0*/  I2F R13, R13 ;  /* 0x0000000d000d7306 */ /* 0x000ff40000201400 */
[----:B------:R-:W2:Y:S02]  /*a2b0*/  I2F R11, R11 ;  /* 0x0000000b000b7306 */ /* 0x000ea40000201400 */
[----:B-12---:R-:W-:Y:S02]  /*a2c0*/  FFMA.FTZ R146, R11, -UR4, R146 ;  /* 0x800000040b927c23 */ /* 0x006fe40008010092 */
        /* <DEDUP_REMOVED lines=57> */
[----:B------:R-:W-:Y:S02]  /*a660*/  FMNMX.FTZ R14, R147, R14, !PT ;  /* 0x0000000e930e7209 */ /* 0x000fe40007810000 */
[----:B------:R-:W-:Y:S02]  /*a670*/  FMNMX.FTZ R5, R148, R5, !PT ;  /* 0x0000000594057209 */ /* 0x000fe40007810000 */
[----:B------:R-:W-:Y:S02]  /*a680*/  FMNMX.FTZ R3, R145, R14, !PT ;  /* 0x0000000e91037209 */ /* 0x000fe40007810000 */
[----:B------:R-:W-:Y:S01]  /*a690*/  FMNMX.FTZ R9, R146, R5, !PT ;  /* 0x0000000592097209 */ /* 0x000fe20007810000 */
[----:B------:R-:W-:Y:S01]  /*a6a0*/  LDSM.16.MT88.4 R12, [R200+0xc000] ;  /* 0x00c00000c80c783b */ /* 0x000fe20000004200 */
[----:B------:R-:W-:Y:S04]  /*a6b0*/  FMNMX.FTZ R2, R134, R3, !PT ;  /* 0x0000000386027209 */ /* 0x000fe80007810000 */
        /* <DEDUP_REMOVED lines=47> */
[--C-:B------:R-:W-:Y:S02]  /*a9b0*/  FFMA.FTZ R178, R136, c[0x0][0x23c], -R151.reuse ;  /* 0x00008f0088b27a23 */ /* 0x100fe40000010897 */
[--C-:B------:R-:W-:Y:S02]  /*a9c0*/  FFMA.FTZ R179, R143, c[0x0][0x23c], -R144.reuse ;  /* 0x00008f008fb37a23 */ /* 0x100fe40000010890 */
[--C-:B------:R-:W-:Y:S01]  /*a9d0*/  FFMA.FTZ R180, R141, c[0x0][0x23c], -R144.reuse ;  /* 0x00008f008db47a23 */ /* 0x100fe20000010890 */
[----:B------:R-:W2:Y:S01]  /*a9e0*/  MUFU.EX2 R171, R171 ;  /* 0x000000ab00ab7308 */ /* 0x000ea20000000800 */
[----:B------:R-:W-:Y:S01]  /*a9f0*/  LDSM.16.MT88.4 R140, [R197+0xe800] ;  /* 0x00e80000c58c783b */ /* 0x000fe20000004200 */
[--C-:B------:R-:W-:Y:S02]  /*aa00*/  FFMA.FTZ R181, R139, c[0x0][0x23c], -R144.reuse ;  /* 0x00008f008bb57a23 */ /* 0x100fe40000010890 */
[C---:B-1----:R-:W-:Y:S02]  /*aa10*/  FMUL.FTZ R6, R0.reuse, R130 ;  /* 0x0000008200067220 */ /* 0x042fe40000410000 */
[C---:B------:R-:W-:Y:S02]  /*aa20*/  FMUL.FTZ R7, R0.reuse, R131 ;  /* 0x0000008300077220 */ /* 0x040fe40000410000 */
[C---:B------:R-:W-:Y:S02]  /*aa30*/  FMUL.FTZ R10, R0.reuse, R126 ;  /* 0x0000007e000a7220 */ /* 0x040fe40000410000 */
        /* <DEDUP_REMOVED lines=29> */
[--C-:B------:R-:W-:Y:S01]  /*ac10*/  FFMA.FTZ R231, R148, c[0x0][0x23c], -R151.reuse ;  /* 0x00008f0094e77a23 */ /* 0x100fe20000010897 */
[----:B------:R-:W-:Y:S01]  /*ac20*/  MUFU.EX2 R175, R175 ;  /* 0x000000af00af7308 */ /* 0x000fe20000000800 */
[--C-:B------:R-:W-:Y:S02]  /*ac30*/  FFMA.FTZ R233, R147, c[0x0][0x23c], -R144.reuse ;  /* 0x00008f0093e97a23 */ /* 0x100fe40000010890 */
[--C-:B------:R-:W-:Y:S01]  /*ac40*/  FFMA.FTZ R234, R145, c[0x0][0x23c], -R144.reuse ;  /* 0x00008f0091ea7a23 */ /* 0x100fe20000010890 */
[----:B------:R-:W-:Y:S01]  /*ac50*/  LDSM.16.MT88.4 R152, [R198+0xf800] ;  /* 0x00f80000c698783b */ /* 0x000fe20000004200 */
[----:B------:R-:W-:Y:S02]  /*ac60*/  FFMA.FTZ R151, R146, c[0x0][0x23c], -R151 ;  /* 0x00008f0092977a23 */ /* 0x000fe40000010897 */
[C---:B------:R-:W-:Y:S02]  /*ac70*/  FMUL.FTZ R36, R2.reuse, R36 ;  /* 0x0000002402247220 */ /* 0x040fe40000410000 */
[----:B------:R-:W-:Y:S01]  /*ac80*/  FMUL.FTZ R37, R2, R37 ;  /* 0x0000002502257220 */ /* 0x000fe20000410000 */
[----:B------:R1:W-:Y:S01]  /*ac90*/  MUFU.EX2 R232, R151 ;  /* 0x0000009700e87308 */ /* 0x0003e20000000800 */
[C---:B------:R-:W-:Y:S01]  /*aca0*/  FMUL.FTZ R38, R0.reuse, R38 ;  /* 0x0000002600267220 */ /* 0x040fe20000410000 */
[----:B------:R-:W-:Y:S01]  /*acb0*/  LDSM.16.MT88.4 R156, [R197+0xf800] ;  /* 0x00f80000c59c783b */ /* 0x000fe20000004200 */
[----:B--2---:R-:W-:Y:S01]  /*acc0*/  F2FP.PACK_AB R131, R135, R168 ;  /* 0x000000a88783723e */ /* 0x004fe200000000ff */
[----:B------:R-:W-:Y:S02]  /*acd0*/  FMUL.FTZ R39, R0, R39 ;  /* 0x0000002700277220 */ /* 0x000fe40000410000 */
[C---:B------:R-:W-:Y:S02]  /*ace0*/  FMUL.FTZ R40, R2.reuse, R40 ;  /* 0x0000002802287220 */ /* 0x040fe40000410000 */
[----:B------:R-:W-:Y:S02]  /*acf0*/  FMUL.FTZ R41, R2, R41 ;  /* 0x0000002902297220 */ /* 0x000fe40000410000 */
[C---:B------:R-:W-:Y:S01]  /*ad00*/  HMMA.16816.F32 R4, R128.reuse, R12, R4 ;  /* 0x0000000c8004723c */ /* 0x040fe20000001804 */
[----:B------:R-:W2:Y:S04]  /*ad10*/  MUFU.EX2 R176, R176 ;  /* 0x000000b000b07308 */ /* 0x000ea80000000800 */
[----:B------:R-:W-:Y:S02]  /*ad20*/  FMUL.FTZ R42, R0, R42 ;  /* 0x0000002a002a7220 */ /* 0x000fe40000410000 */
[C---:B------:R-:W-:Y:S01]  /*ad30*/  FMUL.FTZ R12, R2.reuse, R120 ;  /* 0x00000078020c7220 */ /* 0x040fe20000410000 */
[C---:B------:R-:W-:Y:S03]  /*ad40*/  HMMA.16816.F32 R8, R128.reuse, R14, R8 ;  /* 0x0000000e8008723c */ /* 0x040fe60000001808 */
[----:B------:R-:W-:Y:S01]  /*ad50*/  MUFU.EX2 R177, R177 ;  /* 0x000000b100b17308 */ /* 0x000fe20000000800 */
[----:B------:R-:W-:Y:S01]  /*ad60*/  FMUL.FTZ R13, R2, R121 ;  /* 0x00000079020d7220 */ /* 0x000fe20000410000 */
[----:B-1----:R-:W-:Y:S02]  /*ad70*/  LDSM.16.MT88.4 R148, [R200+0xf800] ;  /* 0x00f80000c894783b */ /* 0x002fe40000004200 */
[C---:B------:R-:W-:Y:S02]  /*ad80*/  FMUL.FTZ R14, R0.reuse, R122 ;  /* 0x0000007a000e7220 */ /* 0x040fe40000410000 */
[C---:B------:R-:W-:Y:S03]  /*ad90*/  FMUL.FTZ R15, R0.reuse, R123 ;  /* 0x0000007b000f7220 */ /* 0x040fe60000410000 */
[----:B------:R-:W-:Y:S01]  /*ada0*/  FMUL.FTZ R43, R0, R43 ;  /* 0x0000002b002b7220 */ /* 0x000fe20000410000 */
[----:B------:R-:W-:Y:S01]  /*adb0*/  MUFU.EX2 R178, R178 ;  /* 0x000000b200b27308 */ /* 0x000fe20000000800 */
[----:B------:R-:W1:Y:S01]  /*adc0*/  LDSM.16.MT88.4 R120, [R196+0xc000] ;  /* 0x00c00000c478783b */ /* 0x000e620000004200 */
[C---:B------:R-:W-:Y:S01]  /*add0*/  FMUL.FTZ R44, R2.reuse, R44 ;  /* 0x0000002c022c7220 */ /* 0x040fe20000410000 */
[C---:B------:R-:W-:Y:S03]  /*ade0*/  HMMA.16816.F32 R12, R128.reuse, R20, R12 ;  /* 0x00000014800c723c */ /* 0x040fe6000000180c */
[----:B------:R-:W-:Y:S02]  /*adf0*/  FMUL.FTZ R45, R2, R45 ;  /* 0x0000002d022d7220 */ /* 0x000fe40000410000 */
[----:B------:R-:W-:Y:S02]  /*ae00*/  FMUL.FTZ R46, R0, R46 ;  /* 0x0000002e002e7220 */ /* 0x000fe40000410000 */
[C---:B------:R-:W-:Y:S01]  /*ae10*/  FMUL.FTZ R20, R2.reuse, R112 ;  /* 0x0000007002147220 */ /* 0x040fe20000410000 */
[C---:B------:R-:W-:Y:S01]  /*ae20*/  HMMA.16816.F32 R16, R128.reuse, R22, R16 ;  /* 0x000000168010723c */ /* 0x040fe20000001810 */
[----:B------:R-:W-:Y:S03]  /*ae30*/  MUFU.EX2 R179, R179 ;  /* 0x000000b300b37308 */ /* 0x000fe60000000800 */
[----:B------:R-:W-:Y:S02]  /*ae40*/  FMUL.FTZ R21, R2, R113 ;  /* 0x0000007102157220 */ /* 0x000fe40000410000 */
[C---:B------:R-:W-:Y:S02]  /*ae50*/  FMUL.FTZ R47, R0.reuse, R47 ;  /* 0x0000002f002f7220 */ /* 0x040fe40000410000 */
[C---:B------:R-:W-:Y:S03]  /*ae60*/  FMUL.FTZ R22, R0.reuse, R114 ;  /* 0x0000007200167220 */ /* 0x040fe60000410000 */
[----:B------:R-:W3:Y:S01]  /*ae70*/  MUFU.EX2 R180, R180 ;  /* 0x000000b400b47308 */ /* 0x000ee20000000800 */
[----:B------:R-:W-:Y:S02]  /*ae80*/  FMUL.FTZ R23, R0, R115 ;  /* 0x0000007300177220 */ /* 0x000fe40000410000 */
[----:B------:R-:W4:Y:S01]  /*ae90*/  LDSM.16.MT88.4 R112, [R200+0xe000] ;  /* 0x00e00000c870783b */ /* 0x000f220000004200 */
        /* <DEDUP_REMOVED lines=9> */
[----:B------:R-:W5:Y:S01]  /*af30*/  MUFU.EX2 R182, R182 ;  /* 0x000000b600b67308 */ /* 0x000f620000000800 */
[----:B------:R-:W-:Y:S02]  /*af40*/  FMUL.FTZ R52, R2, R52 ;  /* 0x0000003402347220 */ /* 0x000fe40000410000 */
[C---:B------:R-:W-:Y:S04]  /*af50*/  FMUL.FTZ R30, R0.reuse, R106 ;  /* 0x0000006a001e7220 */ /* 0x040fe80000410000 */
[----:B------:R-:W-:Y:S02]  /*af60*/  FMUL.FTZ R31, R0, R107 ;  /* 0x0000006b001f7220 */ /* 0x000fe40000410000 */
[----:B------:R-:W2:Y:S01]  /*af70*/  LDSM.16.MT88.4 R104, [R198+0xe000] ;  /* 0x00e00000c668783b */ /* 0x000ea20000004200 */
[----:B------:R-:W-:Y:S01]  /*af80*/  FMUL.FTZ R53, R2, R53 ;  /* 0x0000003502357220 */ /* 0x000fe20000410000 */
[----:B------:R-:W-:Y:S01]  /*af90*/  MUFU.EX2 R183, R183 ;  /* 0x000000b700b77308 */ /* 0x000fe20000000800 */
[C---:B------:R-:W-:Y:S02]  /*afa0*/  FMUL.FTZ R54, R0.reuse, R54 ;  /* 0x0000003600367220 */ /* 0x040fe40000410000 */
[C---:B-1----:R-:W-:Y:S03]  /*afb0*/  HMMA.16816.F32 R28, R128.reuse, R120, R28 ;  /* 0x00000078801c723c */ /* 0x042fe6000000181c */
[----:B------:R-:W-:Y:S02]  /*afc0*/  FMUL.FTZ R55, R0, R55 ;  /* 0x0000003700377220 */ /* 0x000fe40000410000 */
[C---:B------:R-:W-:Y:S02]  /*afd0*/  FMUL.FTZ R56, R2.reuse, R56 ;  /* 0x0000003802387220 */ /* 0x040fe40000410000 */
[----:B------:R-:W-:Y:S01]  /*afe0*/  FMUL.FTZ R57, R2, R57 ;  /* 0x0000003902397220 */ /* 0x000fe20000410000 */
[C---:B------:R-:W-:Y:S01]  /*aff0*/  HMMA.16816.F32 R32, R128.reuse, R122, R32 ;  /* 0x0000007a8020723c */ /* 0x040fe20000001820 */
[----:B------:R-:W-:Y:S01]  /*b000*/  LDSM.16.MT88.4 R120, [R196+0xc800] ;  /* 0x00c80000c478783b */ /* 0x000fe20000004200 */
[----:B------:R-:W1:Y:S02]  /*b010*/  MUFU.EX2 R222, R222 ;  /* 0x000000de00de7308 */ /* 0x000e640000000800 */
[C---:B------:R-:W-:Y:S02]  /*b020*/  FMUL.FTZ R58, R0.reuse, R58 ;  /* 0x0000003a003a7220 */ /* 0x040fe40000410000 */
[----:B------:R-:W-:Y:S02]  /*b030*/  FMUL.FTZ R59, R0, R59 ;  /* 0x0000003b003b7220 */ /* 0x000fe40000410000 */
[C---:B----4-:R-:W-:Y:S04]  /*b040*/  HMMA.16816.F32 R36, R128.reuse, R112, R36 ;  /* 0x000000708024723c */ /* 0x050fe80000001824 */
[C---:B------:R-:W-:Y:S01]  /*b050*/  FMUL.FTZ R60, R2.reuse, R60 ;  /* 0x0000003c023c7220 */ /* 0x040fe20000410000 */
[----:B------:R-:W-:Y:S01]  /*b060*/  MUFU.EX2 R223, R223 ;  /* 0x000000df00df7308 */ /* 0x000fe20000000800 */
[----:B------:R-:W-:Y:S02]  /*b070*/  FMUL.FTZ R61, R2, R61 ;  /* 0x0000003d023d7220 */ /* 0x000fe40000410000 */
[C---:B------:R-:W-:Y:S01]  /*b080*/  HMMA.16816.F32 R40, R128.reuse, R114, R40 ;  /* 0x000000728028723c */ /* 0x040fe20000001828 */
[----:B------:R-:W-:Y:S03]  /*b090*/  LDSM.16.MT88.4 R112, [R200+0xc800] ;  /* 0x00c80000c870783b */ /* 0x000fe60000004200 */
[C---:B------:R-:W-:Y:S02]  /*b0a0*/  FMUL.FTZ R62, R0.reuse, R62 ;  /* 0x0000003e003e7220 */ /* 0x040fe40000410000 */
[----:B------:R-:W-:Y:S01]  /*b0b0*/  FMUL.FTZ R63, R0, R63 ;  /* 0x0000003f003f7220 */ /* 0x000fe20000410000 */
[----:B------:R-:W4:Y:S01]  /*b0c0*/  MUFU.EX2 R224, R224 ;  /* 0x000000e000e07308 */ /* 0x000f220000000800 */
[C---:B------:R-:W-:Y:S01]  /*b0d0*/  FMUL.FTZ R64, R2.reuse, R64 ;  /* 0x0000004002407220 */ /* 0x040fe20000410000 */
[C---:B--2---:R-:W-:Y:S03]  /*b0e0*/  HMMA.16816.F32 R44, R128.reuse, R104, R44 ;  /* 0x00000068802c723c */ /* 0x044fe6000000182c */
[----:B------:R-:W-:Y:S02]  /*b0f0*/  FMUL.FTZ R65, R2, R65 ;  /* 0x0000004102417220 */ /* 0x000fe40000410000 */
[C---:B------:R-:W-:Y:S03]  /*b100*/  FMUL.FTZ R66, R0.reuse, R66 ;  /* 0x0000004200427220 */ /* 0x040fe60000410000 */
[----:B------:R-:W-:Y:S01]  /*b110*/  MUFU.EX2 R225, R225 ;  /* 0x000000e100e17308 */ /* 0x000fe20000000800 */
[----:B------:R-:W-:Y:S01]  /*b120*/  FMUL.FTZ R67, R0, R67 ;  /* 0x0000004300437220 */ /* 0x000fe20000410000 */
[C---:B------:R-:W-:Y:S01]  /*b130*/  HMMA.16816.F32 R48, R128.reuse, R106, R48 ;  /* 0x0000006a8030723c */ /* 0x040fe20000001830 */
[----:B------:R-:W2:Y:S02]  /*b140*/  LDSM.16.MT88.4 R104, [R200+0x10000] ;  /* 0x01000000c868783b */ /* 0x000ea40000004200 */
[C---:B------:R-:W-:Y:S02]  /*b150*/  FMUL.FTZ R68, R2.reuse, R68 ;  /* 0x0000004402447220 */ /* 0x040fe40000410000 */
[----:B------:R-:W-:Y:S03]  /*b160*/  FMUL.FTZ R69, R2, R69 ;  /* 0x0000004502457220 */ /* 0x000fe60000410000 */
[C---:B------:R-:W-:Y:S01]  /*b170*/  HMMA.16816.F32 R52, R128.reuse, R100, R52 ;  /* 0x000000648034723c */ /* 0x040fe20000001834 */
[----:B------:R-:W1:Y:S03]  /*b180*/  MUFU.EX2 R226, R226 ;  /* 0x000000e200e27308 */ /* 0x000e660000000800 */
[C---:B------:R-:W-:Y:S02]  /*b190*/  FMUL.FTZ R70, R0.reuse, R70 ;  /* 0x0000004600467220 */ /* 0x040fe40000410000 */
[----:B------:R-:W-:Y:S02]  /*b1a0*/  FMUL.FTZ R71, R0, R71 ;  /* 0x0000004700477220 */ /* 0x000fe40000410000 */
[C---:B------:R-:W-:Y:S01]  /*b1b0*/  HMMA.16816.F32 R56, R128.reuse, R102, R56 ;  /* 0x000000668038723c */ /* 0x040fe20000001838 */
[----:B------:R-:W1:Y:S02]  /*b1c0*/  LDSM.16.MT88.4 R100, [R198+0x10000] ;  /* 0x01000000c664783b */ /* 0x000e640000004200 */
[----:B------:R-:W-:Y:S01]  /*b1d0*/  MUFU.EX2 R227, R227 ;  /* 0x000000e300e37308 */ /* 0x000fe20000000800 */
[C---:B------:R-:W-:Y:S02]  /*b1e0*/  FMUL.FTZ R72, R2.reuse, R72 ;  /* 0x0000004802487220 */ /* 0x040fe40000410000 */
[----:B------:R-:W-:Y:S02]  /*b1f0*/  FMUL.FTZ R73, R2, R73 ;  /* 0x0000004902497220 */ /* 0x000fe40000410000 */
[C---:B------:R-:W-:Y:S04]  /*b200*/  HMMA.16816.F32 R60, R128.reuse, R108, R60 ;  /* 0x0000006c803c723c */ /* 0x040fe8000000183c */
[C---:B------:R-:W-:Y:S01]  /*b210*/  FMUL.FTZ R74, R0.reuse, R74 ;  /* 0x0000004a004a7220 */ /* 0x040fe20000410000 */
[----:B------:R-:W1:Y:S01]  /*b220*/  MUFU.EX2 R228, R228 ;  /* 0x000000e400e47308 */ /* 0x000e620000000800 */
[----:B------:R-:W-:Y:S02]  /*b230*/  FMUL.FTZ R75, R0, R75 ;  /* 0x0000004b004b7220 */ /* 0x000fe40000410000 */
[C---:B------:R-:W-:Y:S01]  /*b240*/  HMMA.16816.F32 R64, R128.reuse, R110, R64 ;  /* 0x0000006e8040723c */ /* 0x040fe20000001840 */
[----:B------:R-:W4:Y:S03]  /*b250*/  LDSM.16.MT88.4 R108, [R197+0x10000] ;  /* 0x01000000c56c783b */ /* 0x000f260000004200 */
[C---:B------:R-:W-:Y:S02]  /*b260*/  FMUL.FTZ R76, R2.reuse, R76 ;  /* 0x0000004c024c7220 */ /* 0x040fe40000410000 */
[----:B------:R-:W-:Y:S01]  /*b270*/  FMUL.FTZ R77, R2, R77 ;  /* 0x0000004d024d7220 */ /* 0x000fe20000410000 */
[----:B------:R-:W-:Y:S01]  /*b280*/  MUFU.EX2 R229, R229 ;  /* 0x000000e500e57308 */ /* 0x000fe20000000800 */
[C---:B------:R-:W-:Y:S01]  /*b290*/  FMUL.FTZ R78, R0.reuse, R78 ;  /* 0x0000004e004e7220 */ /* 0x040fe20000410000 */
[C---:B--2---:R-:W-:Y:S03]  /*b2a0*/  HMMA.16816.F32 R68, R128.reuse, R104, R68 ;  /* 0x000000688044723c */ /* 0x044fe60000001844 */
[----:B------:R-:W-:Y:S02]  /*b2b0*/  FMUL.FTZ R79, R0, R79 ;  /* 0x0000004f004f7220 */ /* 0x000fe40000410000 */
[C---:B------:R-:W-:Y:S02]  /*b2c0*/  FMUL.FTZ R80, R2.reuse, R80 ;  /* 0x0000005002507220 */ /* 0x040fe40000410000 */
[----:B------:R-:W-:Y:S01]  /*b2d0*/  FMUL.FTZ R81, R2, R81 ;  /* 0x0000005102517220 */ /* 0x000fe20000410000 */
[C---:B------:R-:W-:Y:S01]  /*b2e0*/  HMMA.16816.F32 R72, R128.reuse, R106, R72 ;  /* 0x0000006a8048723c */ /* 0x040fe20000001848 */
[----:B------:R-:W2:Y:S01]  /*b2f0*/  LDSM.16.MT88.4 R104, [R196+0x10000] ;  /* 0x01000000c468783b */ /* 0x000ea20000004200 */
[----:B------:R-:W2:Y:S02]  /*b300*/  MUFU.EX2 R230, R230 ;  /* 0x000000e600e67308 */ /* 0x000ea40000000800 */
[C---:B------:R-:W-:Y:S02]  /*b310*/  FMUL.FTZ R82, R0.reuse, R82 ;  /* 0x0000005200527220 */ /* 0x040fe40000410000 */
[----:B------:R-:W-:Y:S02]  /*b320*/  FMUL.FTZ R83, R0, R83 ;  /* 0x0000005300537220 */ /* 0x000fe40000410000 */
        /* <DEDUP_REMOVED lines=8> */
[----:B------:R-:W-:Y:S01]  /*b3b0*/  FMUL.FTZ R87, R0, R87 ;  /* 0x0000005700577220 */ /* 0x000fe20000410000 */
[----:B------:R-:W-:Y:S01]  /*b3c0*/  F2FP.PACK_AB R102, R178, R177 ;  /* 0x000000b1b266723e */ /* 0x000fe200000000ff */
[----:B------:R-:W-:Y:S01]  /*b3d0*/  FMUL.FTZ R88, R2, R88 ;  /* 0x0000005802587220 */ /* 0x000fe20000410000 */
[----:B-----5:R-:W-:Y:S01]  /*b3e0*/  F2FP.PACK_AB R103, R182, R181 ;  /* 0x000000b5b667723e */ /* 0x020fe200000000ff */
[----:B------:R-:W-:Y:S02]  /*b3f0*/  MUFU.EX2 R233, R233 ;  /* 0x000000e900e97308 */ /* 0x000fe40000000800 */
[----:B------:R-:W-:Y:S01]  /*b400*/  FMUL.FTZ R89, R2, R89 ;  /* 0x0000005902597220 */ /* 0x000fe20000410000 */
[C---:B----4-:R-:W-:Y:S03]  /*b410*/  HMMA.16816.F32 R84, R128.reuse, R108, R84 ;  /* 0x0000006c8054723c */ /* 0x050fe60000001854 */
[C---:B------:R-:W-:Y:S02]  /*b420*/  FMUL.FTZ R90, R0.reuse, R90 ;  /* 0x0000005a005a7220 */ /* 0x040fe40000410000 */
[----:B------:R-:W-:Y:S02]  /*b430*/  FMUL.FTZ R91, R0, R91 ;  /* 0x0000005b005b7220 */ /* 0x000fe40000410000 */
[C---:B------:R-:W-:Y:S01]  /*b440*/  FMUL.FTZ R92, R2.reuse, R92 ;  /* 0x0000005c025c7220 */ /* 0x040fe20000410000 */
[----:B------:R-:W1:Y:S01]  /*b450*/  MUFU.EX2 R234, R234 ;  /* 0x000000ea00ea7308 */ /* 0x000e620000000800 */
[----:B------:R-:W-:Y:S03]  /*b460*/  FMUL.FTZ R93, R2, R93 ;  /* 0x0000005d025d7220 */ /* 0x000fe60000410000 */
[C---:B------:R-:W-:Y:S01]  /*b470*/  HMMA.16816.F32 R88, R128.reuse, R110, R88 ;  /* 0x0000006e8058723c */ /* 0x040fe20000001858 */
[----:B------:R-:W3:Y:S02]  /*b480*/  LDSM.16.MT88.4 R108, [R197+0xc800] ;  /* 0x00c80000c56c783b */ /* 0x000ee40000004200 */
[C---:B------:R-:W-:Y:S02]  /*b490*/  FMUL.FTZ R94, R0.reuse, R94 ;  /* 0x0000005e005e7220 */ /* 0x040fe40000410000 */
[----:B------:R-:W-:Y:S02]  /*b4a0*/  FMUL.FTZ R95, R0, R95 ;  /* 0x0000005f005f7220 */ /* 0x000fe40000410000 */
        /* <DEDUP_REMOVED lines=24> */
[----:B------:R-:W-:Y:S01]  /*b630*/  FADD.FTZ R0, R135, R0 ;  /* 0x0000000087007221 */ /* 0x000fe20000010000 */
[----:B------:R-:W-:Y:S01]  /*b640*/  MOV R135, R132 ;  /* 0x0000008400877202 */ /* 0x000fe20000000f00 */
[----:B------:R-:W-:Y:S02]  /*b650*/  FADD.FTZ R175, R175, R172 ;  /* 0x000000acafaf7221 */ /* 0x000fe40000010000 */
[C---:B------:R-:W-:Y:S01]  /*b660*/  HMMA.16816.F32 R16, R100.reuse, R118, R16 ;  /* 0x000000766410723c */ /* 0x040fe20000001810 */
[----:B------:R-:W-:Y:S03]  /*b670*/  LDSM.16.MT88.4 R116, [R197+0x10800] ;  /* 0x01080000c574783b */ /* 0x000fe60000004200 */
[----:B------:R-:W-:Y:S01]  /*b680*/  FADD.FTZ R179, R179, R0 ;  /* 0x00000000b3b37221 */ /* 0x000fe20000010000 */
[----:B------:R-:W-:Y:S01]  /*b690*/  IADD3 R0, R218, -0x1, RZ ;  /* 0xffffffffda007810 */ /* 0x000fe20007ffe0ff */
[----:B------:R-:W-:Y:S02]  /*b6a0*/  FADD.FTZ R176, R176, R175 ;  /* 0x000000afb0b07221 */ /* 0x000fe40000010000 */
[C---:B---3--:R-:W-:Y:S04]  /*b6b0*/  HMMA.16816.F32 R20, R100.reuse, R108, R20 ;  /* 0x0000006c6414723c */ /* 0x048fe80000001814 */
[----:B------:R-:W-:Y:S01]  /*b6c0*/  FADD.FTZ R180, R180, R179 ;  /* 0x000000b3b4b47221 */ /* 0x000fe20000010000 */
[----:B------:R-:W-:Y:S01]  /*b6d0*/  MOV R218, R0 ;  /* 0x0000000000da7202 */ /* 0x000fe20000000f00 */
[----:B------:R-:W-:Y:S01]  /*b6e0*/  FADD.FTZ R177, R177, R176 ;  /* 0x000000b0b1b17221 */ /* 0x000fe20000010000 */
[----:B------:R-:W-:Y:S01]  /*b6f0*/  MOV R0, R3 ;  /* 0x0000000300007202 */ /* 0x000fe20000000f00 */
[C---:B------:R-:W-:Y:S01]  /*b700*/  HMMA.16816.F32 R24, R100.reuse, R110, R24 ;  /* 0x0000006e6418723c */ /* 0x040fe20000001818 */
[----:B------:R-:W3:Y:S03]  /*b710*/  LDSM.16.MT88.4 R108, [R200+0x10800] ;  /* 0x01080000c86c783b */ /* 0x000ee60000004200 */
        /* <DEDUP_REMOVED lines=39> */
[C---:B---3--:R-:W-:Y:S03]  /*b990*/  HMMA.16816.F32 R4, R100.reuse, R108, R4 ;  /* 0x0000006c6404723c */ /* 0x048fe60000001804 */
[----:B------:R-:W-:Y:S02]  /*b9a0*/  FADD.FTZ R227, R227, R226 ;  /* 0x000000e2e3e37221 */ /* 0x000fe40000010000 */
[----:B------:R-:W-:Y:S02]  /*b9b0*/  FADD.FTZ R224, R224, R223 ;  /* 0x000000dfe0e07221 */ /* 0x000fe40000010000 */
[----:B------:R-:W-:Y:S01]  /*b9c0*/  FADD.FTZ R228, R228, R227 ;  /* 0x000000e3e4e47221 */ /* 0x000fe20000010000 */
[C---:B------:R-:W-:Y:S01]  /*b9d0*/  HMMA.16816.F32 R8, R100.reuse, R110, R8 ;  /* 0x0000006e6408723c */ /* 0x040fe20000001808 */
[----:B------:R-:W3:Y:S07]  /*b9e0*/  LDSM.16.MT88.4 R108, [R200+0x11000] ;  /* 0x01100000c86c783b */ /* 0x000eee0000004200 */
        /* <DEDUP_REMOVED lines=27> */
[C---:B---3--:R-:W-:Y:S04]  /*bba0*/  HMMA.16816.F32 R68, R100.reuse, R108, R68 ;  /* 0x0000006c6444723c */ /* 0x048fe80000001844 */
[----:B------:R-:W-:Y:S02]  /*bbb0*/  FADD.FTZ R134, R134, R233 ;  /* 0x000000e986867221 */ /* 0x000fe40000010000 */
[----:B------:R-:W-:Y:S02]  /*bbc0*/  FADD.FTZ R219, R232, R219 ;  /* 0x000000dbe8db7221 */ /* 0x000fe40000010000 */
[C---:B------:R-:W-:Y:S01]  /*bbd0*/  HMMA.16816.F32 R72, R100.reuse, R110, R72 ;  /* 0x0000006e6448723c */ /* 0x040fe20000001848 */
[----:B------:R-:W3:Y:S03]  /*bbe0*/  LDSM.16.MT88.4 R108, [R198+0xd800] ;  /* 0x00d80000c66c783b */ /* 0x000ee60000004200 */
[----:B------:R-:W-:Y:S04]  /*bbf0*/  FADD.FTZ R217, R133, R134 ;  /* 0x0000008685d97221 */ /* 0x000fe80000010000 */
[C---:B----4-:R-:W-:Y:S08]  /*bc00*/  HMMA.16816.F32 R76, R100.reuse, R112, R76 ;  /* 0x00000070644c723c */ /* 0x050ff0000000184c */
        /* <DEDUP_REMOVED lines=33> */
.L_x_4446:
        /* <DEDUP_REMOVED lines=283> */
.L_x_4452:
[----:B--234-:R-:W-:Y:S05]  /*cfd0*/  BSYNC B0 ;  /* 0x0000000000007941 */ /* 0x01cfea0003800000 */
.L_x_4451:
        /* <DEDUP_REMOVED lines=20> */
.L_x_4454:
[----:B------:R-:W-:Y:S05]  /*d120*/  BSYNC B0 ;  /* 0x0000000000007941 */ /* 0x000fea0003800000 */
.L_x_4453:
        /* <DEDUP_REMOVED lines=11> */
.L_x_4456:
[----:B------:R-:W-:Y:S05]  /*d1e0*/  BSYNC B0 ;  /* 0x0000000000007941 */ /* 0x000fea0003800000 */
.L_x_4455:
        /* <DEDUP_REMOVED lines=11> */
.L_x_4458:
[----:B------:R-:W-:Y:S05]  /*d2a0*/  BSYNC B0 ;  /* 0x0000000000007941 */ /* 0x000fea0003800000 */
.L_x_4457:
        /* <DEDUP_REMOVED lines=11> */
.L_x_4460:
[----:B------:R-:W-:Y:S05]  /*d360*/  BSYNC B0 ;  /* 0x0000000000007941 */ /* 0x000fea0003800000 */
.L_x_4459:
        /* <DEDUP_REMOVED lines=11> */
.L_x_4462:
[----:B------:R-:W-:Y:S05]  /*d420*/  BSYNC B0 ;  /* 0x0000000000007941 */ /* 0x000fea0003800000 */
.L_x_4461:
        /* <DEDUP_REMOVED lines=11> */
.L_x_4464:
[----:B------:R-:W-:Y:S05]  /*d4e0*/  BSYNC B0 ;  /* 0x0000000000007941 */ /* 0x000fea0003800000 */
.L_x_4463:
        /* <DEDUP_REMOVED lines=11> */
.L_x_4466:
[----:B------:R-:W-:Y:S05]  /*d5a0*/  BSYNC B0 ;  /* 0x0000000000007941 */ /* 0x000fea0003800000 */
.L_x_4465:
        /* <DEDUP_REMOVED lines=12> */
.L_x_4467:
        /* <DEDUP_REMOVED lines=9> */
.L_x_7379:


//--------------------- .text._ZN5flash24flash_fwd_splitkv_kernelI23Flash_fwd_kernel_traitsILi192ELi64ELi64ELi4ELb0ELb0EN7cutlass6half_tE19Flash_kernel_traitsILi192ELi64ELi64ELi4ES3_EELb0ELb0ELb0ELb0ELb1ELb0ELb1ELb1EEEvNS_16Flash_fwd_paramsE --------------------------
	.section	.text._ZN5flash24flash_fwd_splitkv_kernelI23Flash_fwd_kernel_traitsILi192ELi64ELi64ELi4ELb0ELb0EN7cutlass6half_tE19Flash_kernel_traitsILi192ELi64ELi64ELi4ES3_EELb0ELb0ELb0ELb0ELb1ELb0ELb1ELb1EEEvNS_16Flash_fwd_paramsE,"ax",@progbits
	.sectioninfo	@"SHI_REGISTERS=222"
	.align	128
        .global         _ZN5flash24flash_fwd_splitkv_kernelI23Flash_fwd_kernel_traitsILi192ELi64ELi64ELi4ELb0ELb0EN7cutlass6half_tE19Flash_kernel_traitsILi192ELi64ELi64ELi4ES3_EELb0ELb0ELb0ELb0ELb1ELb0ELb1ELb1EEEvNS_16Flash_fwd_paramsE
        .type           _ZN5flash24flash_fwd_splitkv_kernelI23Flash_fwd_kernel_traitsILi192ELi64ELi64ELi4ELb0ELb0EN7cutlass6half_tE19Flash_kernel_traitsILi192ELi64ELi64ELi4ES3_EELb0ELb0ELb0ELb0ELb1ELb0ELb1ELb1EEEvNS_16Flash_fwd_paramsE,@function
        .size           _ZN5flash24flash_fwd_splitkv_kernelI23Flash_fwd_kernel_traitsILi192ELi64ELi64ELi4ELb0ELb0EN7cutlass6half_tE19Flash_kernel_traitsILi192ELi64ELi64ELi4ES3_EELb0ELb0ELb0ELb0ELb1ELb0ELb1ELb1EEEvNS_16Flash_fwd_paramsE,(.L_x_7380 - _ZN5flash24flash_fwd_splitkv_kernelI23Flash_fwd_kernel_traitsILi192ELi64ELi64ELi4ELb0ELb0EN7cutlass6half_tE19Flash_kernel_traitsILi192ELi64ELi64ELi4ES3_EELb0ELb0ELb0ELb0ELb1ELb0ELb1ELb1EEEvNS_16Flash_fwd_paramsE)
        .other          _ZN5flash24flash_fwd_splitkv_kernelI23Flash_fwd_kernel_traitsILi192ELi64ELi64ELi4ELb0ELb0EN7cutlass6half_tE19Flash_kernel_traitsILi192ELi64ELi64ELi4ES3_EELb0ELb0ELb0ELb0ELb1ELb0ELb1ELb1EEEvNS_16Flash_fwd_paramsE,@"STO_CUDA_ENTRY STV_DEFAULT"
_ZN5flash24flash_fwd_splitkv_kernelI23Flash_fwd_kernel_traitsILi192ELi64ELi64ELi4ELb0ELb0EN7cutlass6half_tE19Flash_kernel_traitsILi192ELi64ELi64ELi4ES3_EELb0ELb0ELb0ELb0ELb1ELb0ELb1ELb1EEEvNS_16Flash_fwd_paramsE:
.text._ZN5flash24flash_fwd_splitkv_kernelI23Flash_fwd_kernel_traitsILi192ELi64ELi64ELi4ELb0ELb0EN7cutlass6half_tE19Flash_kernel_traitsILi192ELi64ELi64ELi4ES3_EELb0ELb0ELb0ELb0ELb1ELb0ELb1ELb1EEEvNS_16Flash_fwd_paramsE:
[----:B------:R-:W-:Y:S02]  /*0000*/  MOV R1, c[0x0][0x28] ;  /* 0x00000a0000017a02 */ /* 0x000fe40000000f00 */
[----:B------:R-:W1:Y:S01]  /*0010*/  I2F.U32.RP R2, c[0x0][0x1c0] ;  /* 0x0000700000027b06 */ /* 0x000e620000209000 */
[----:B------:R-:W2:Y:S01]  /*0020*/  S2R R3, SR_CTAID.Z ;  /* 0x0000000000037919 */ /* 0x000ea20000002700 */
[----:B------:R-:W-:Y:S01]  /*0030*/  IMAD.MOV.U32 R4, RZ, RZ, RZ ;  /* 0x000000ffff047224 */ /* 0x000fe200078e00ff */
[----:B------:R-:W-:Y:S01]  /*0040*/  ISETP.NE.U32.AND P0, PT, RZ, c[0x0][0x1c0], PT ;  /* 0x00007000ff007a0c */ /* 0x000fe20003f05070 */
[----:B------:R-:W-:Y:S01]  /*0050*/  ULDC.64 UR6, c[0x0][0x118] ;  /* 0x0000460000067ab9 */ /* 0x000fe20000000a00 */
[----:B------:R-:W-:-:S04]  /*0060*/  ISETP.NE.U32.AND P5, PT, RZ, c[0x0][0x250], PT ;  /* 0x00009400ff007a0c */ /* 0x000fc80003fa5070 */
[----:B------:R-:W-:Y:S01]  /*0070*/  ISETP.NE.AND.EX P5, PT, RZ, c[0x0][0x254], PT, P5 ;  /* 0x00009500ff007a0c */ /* 0x000fe20003fa5350 */
[----:B-1----:R-:W1:Y:S02]  /*0080*/  MUFU.RCP R5, R2 ;  /* 0x0000000200057308 */ /* 0x002e640000001000 */
[----:B-1----:R-:W-:Y:S01]  /*0090*/  IADD3 R5, R5, 0xffffffe, RZ ;  /* 0x0ffffffe05057810 */ /* 0x002fe20007ffe0ff */
[----:B------:R-:W1:Y:S05]  /*00a0*/  LDC.U8 R2, c[0x0][0x312] ;  /* 0x0000c480ff027b82 */ /* 0x000e6a0000000000 */
[----:B------:R-:W3:Y:S02]  /*00b0*/  F2I.FTZ.U32.TRUNC.NTZ R5, R5 ;  /* 0x0000000500057305 */ /* 0x000ee4000021f000 */
[----:B---3--:R-:W-:-:S04]  /*00c0*/  IMAD.MOV R0, RZ, RZ, -R5 ;  /* 0x000000ffff007224 */ /* 0x008fc800078e0a05 */
[----:B------:R-:W-:-:S04]  /*00d0*/  IMAD R7, R0, c[0x0][0x1c0], RZ ;  /* 0x0000700000077a24 */ /* 0x000fc800078e02ff */
[----:B------:R-:W-:-:S04]  /*00e0*/  IMAD.HI.U32 R4, R5, R7, R4 ;  /* 0x0000000705047227 */ /* 0x000fc800078e0004 */
[----:B------:R-:W-:Y:S02]  /*00f0*/  IMAD.MOV.U32 R7, RZ, RZ, -0x1 ;  /* 0xffffffffff077424 */ /* 0x000fe400078e00ff */
[----:B--2---:R-:W-:-:S04]  /*0100*/  IMAD.HI.U32 R209, R4, R3, RZ ;  /* 0x0000000304d17227 */ /* 0x004fc800078e00ff */
[----:B------:R-:W-:-:S04]  /*0110*/  IMAD.MOV R0, RZ, RZ, -R209 ;  /* 0x000000ffff007224 */ /* 0x000fc800078e0ad1 */
[----:B------:R-:W-:-:S05]  /*0120*/  IMAD R0, R0, c[0x0][0x1c0], R3 ;  /* 0x0000700000007a24 */ /* 0x000fca00078e0203 */
[----:B------:R-:W-:-:S13]  /*0130*/  ISETP.GE.U32.AND P1, PT, R0, c[0x0][0x1c0], PT ;  /* 0x0000700000007a0c */ /* 0x000fda0003f26070 */
[----:B------:R-:W-:Y:S02]  /*0140*/  @P1 IADD3 R0, R0, -c[0x0][0x1c0], RZ ;  /* 0x8000700000001a10 */ /* 0x000fe40007ffe0ff */
[----:B------:R-:W-:Y:S02]  /*0150*/  @P1 IADD3 R209, R209, 0x1, RZ ;  /* 0x00000001d1d11810 */ /* 0x000fe40007ffe0ff */
[----:B------:R-:W-:Y:S01]  /*0160*/  ISETP.GE.U32.AND P2, PT, R0, c[0x0][0x1c0], PT ;  /* 0x0000700000007a0c */ /* 0x000fe20003f46070 */
[----:B------:R-:W-:Y:S01]  /*0170*/  IMAD.MOV.U32 R0, RZ, RZ, 0x4 ;  /* 0x00000004ff007424 */ /* 0x000fe200078e00ff */
[----:B------:R-:W-:-:S04]  /*0180*/  ISETP.NE.U32.AND P1, PT, RZ, c[0x0][0x240], PT ;  /* 0x00009000ff007a0c */ /* 0x000fc80003f25070 */
[----:B------:R-:W-:-:S07]  /*0190*/  ISETP.NE.AND.EX P1, PT, RZ, c[0x0][0x244], PT, P1 ;  /* 0x00009100ff007a0c */ /* 0x000fce0003f25310 */
[----:B------:R-:W-:Y:S02]  /*01a0*/  @P2 IADD3 R209, R209, 0x1, RZ ;  /* 0x00000001d1d12810 */ /* 0x000fe40007ffe0ff */
[----:B------:R-:W-:Y:S01]  /*01b0*/  @!P0 LOP3.LUT R209, RZ, c[0x0][0x1c0], RZ, 0x33, !PT ;  /* 0x00007000ffd18a12 */ /* 0x000fe200078e33ff */
[----:B------:R-:W-:Y:S01]  /*01c0*/  IMAD.MOV.U32 R5, RZ, RZ, RZ ;  /* 0x000000ffff057224 */ /* 0x000fe200078e00ff */
        /* <DEDUP_REMOVED lines=25> */
.L_x_4468:
[----:B-1-34-:R-:W-:Y:S02]  /*0360*/  MOV R4, c[0x0][0x218] ;  /* 0x0000860000047a02 */ /* 0x01afe40000000f00 */
.L_x_4469:
        /* <DEDUP_REMOVED lines=21> */
[----:B------:R-:W-:Y:S02]  /*04c0*/  IADD3 R8, R8, -0x1, RZ ;  /* 0xffffffff08087810 */ /* 0x000fe40007ffe0ff */
[----:B-1----:R-:W-:-:S04]  /*04d0*/  IADD3 R10, R10, 0xffffffe, RZ ;  /* 0x0ffffffe0a0a7810 */ /* 0x002fc80007ffe0ff */
[----:B------:R-:W1:Y:S02]  /*04e0*/  F2I.FTZ.U32.TRUNC.NTZ R11, R10 ;  /* 0x0000000a000b7305 */ /* 0x000e64000021f000 */
[--C-:B-1----:R-:W-:Y:S02]  /*04f0*/  IMAD.MOV R3, RZ, RZ, -R11.reuse ;  /* 0x000000ffff037224 */ /* 0x102fe400078e0a0b */
        /* <DEDUP_REMOVED lines=17> */
[----:B------:R-:W-:-:S03]  /*0610*/  LEA.HI R4, R4, R3, RZ, 0x6 ;  /* 0x0000000304047211 */ /* 0x000fc600078f30ff */
[----:B------:R-:W-:Y:S02]  /*0620*/  @P2 IADD3 R9, R9, 0x1, RZ ;  /* 0x0000000109092810 */ /* 0x000fe40007ffe0ff */
[----:B------:R-:W-:-:S03]  /*0630*/  SHF.R.S32.HI R4, RZ, 0x6, R4 ;  /* 0x00000006ff047819 */ /* 0x000fc60000011404 */
        /* <DEDUP_REMOVED lines=9> */
[----:B------:R-:W-:Y:S01]  /*06d0*/  LOP3.LUT P6, RZ, R55, 0xf, RZ, 0xc0, !PT ;  /* 0x0000000f37ff7812 */ /* 0x000fe200078cc0ff */
[----:B------:R-:W-:Y:S01]  /*06e0*/  IMAD.IADD R207, R207, 0x1, -R130 ;  /* 0x00000001cfcf7824 */ /* 0x000fe200078e0a82 */
[----:B------:R-:W-:Y:S01]  /*06f0*/  LEA.HI R0, R0, R55, RZ, 0x4 ;  /* 0x0000003700007211 */ /* 0x000fe200078f20ff */
[----:B------:R-:W-:-:S03]  /*0700*/  IMAD R3, R3, c[0x0][0x1c0], R136 ;  /* 0x0000700003037a24 */ /* 0x000fc600078e0288 */
[----:B------:R-:W-:Y:S01]  /*0710*/  LOP3.LUT R4, R0, 0x3ffffff0, RZ, 0xc0, !PT ;  /* 0x3ffffff000047812 */ /* 0x000fe200078ec0ff */
[----:B------:R-:W-:Y:S01]  /*0720*/  IMAD R3, R3, c[0x0][0x214], R130 ;  /* 0x0000850003037a24 */ /* 0x000fe200078e0282 */
[----:B------:R-:W-:-:S03]  /*0730*/  SHF.R.S32.HI R0, RZ, 0x4, R0 ;  /* 0x00000004ff007819 */ /* 0x000fc60000011400 */
[----:B------:R-:W-:Y:S01]  /*0740*/  IMAD.IADD R4, R55, 0x1, -R4 ;  /* 0x0000000137047824 */ /* 0x000fe200078e0a04 */
[C---:B------:R-:W-:Y:S02]  /*0750*/  ISETP.GE.AND P3, PT, R0.reuse, R207, PT ;  /* 0x000000cf0000720c */ /* 0x040fe40003f66270 */
[----:B------:R-:W-:Y:S01]  /*0760*/  IADD3 R8, R0, 0x18, RZ ;  /* 0x0000001800087810 */ /* 0x000fe20007ffe0ff */
[----:B------:R-:W-:Y:S01]  /*0770*/  IMAD.SHL.U32 R6, R4, 0x4, RZ ;  /* 0x0000000404067824 */ /* 0x000fe200078e00ff */
[----:B------:R-:W-:Y:S01]  /*0780*/  IADD3 R10, R0, 0x38, RZ ;  /* 0x00000038000a7810 */ /* 0x000fe20007ffe0ff */
[----:B------:R-:W-:Y:S01]  /*0790*/  IMAD R4, R3, c[0x0][0x22c], RZ ;  /* 0x00008b0003047a24 */ /* 0x000fe200078e02ff */
[----:B------:R-:W-:Y:S02]  /*07a0*/  SHF.R.S32.HI R5, RZ, 0x1f, R3 ;  /* 0x0000001fff057819 */ /* 0x000fe40000011403 */
[----:B------:R-:W-:-:S05]  /*07b0*/  SHF.R.S32.HI R7, RZ, 0x1f, R6 ;  /* 0x0000001fff077819 */ /* 0x000fca0000011406 */
[----:B------:R-:W-:-:S05]  /*07c0*/  IMAD.WIDE R6, R0, 0xc0, R6 ;  /* 0x000000c000067825 */ /* 0x000fca00078e0206 */
        /* <DEDUP_REMOVED lines=70> */
.L_x_4470:
        /* <DEDUP_REMOVED lines=58> */
[----:B------:R-:W-:Y:S02]  /*0fd0*/  IMAD.MOV R6, RZ, RZ, -R3 ;  /* 0x000000ffff067224 */ /* 0x000fe400078e0a03 */
[----:B------:R-:W-:Y:S02]  /*0fe0*/  IMAD R11, R9, c[0x0][0x2d0], R2 ;  /* 0x0000b400090b7a24 */ /* 0x000fe400078e0202 */
[----:B------:R-:W-:-:S03]  /*0ff0*/  IMAD R6, R5, R6, R10 ;  /* 0x0000000605067224 */ /* 0x000fc600078e020a */
[----:B------:R-:W-:Y:S02]  /*1000*/  SHF.R.S32.HI R9, RZ, 0x1f, R11 ;  /* 0x0000001fff097819 */ /* 0x000fe4000001140b */
[----:B------:R-:W-:-:S13]  /*1010*/  ISETP.GT.U32.AND P0, PT, R5, R6, PT ;  /* 0x000000060500720c */ /* 0x000fda0003f04070 */
[-C--:B------:R-:W-:Y:S02]  /*1020*/  @!P0 IADD3 R6, R6, -R5.reuse, RZ ;  /* 0x8000000506068210 */ /* 0x080fe40007ffe0ff */
[----:B------:R-:W-:Y:S02]  /*1030*/  @!P0 IADD3 R3, R3, 0x1, RZ ;  /* 0x0000000103038810 */ /* 0x000fe40007ffe0ff */
[----:B------:R-:W-:Y:S01]  /*1040*/  ISETP.GE.U32.AND P1, PT, R6, R5, PT ;  /* 0x000000050600720c */ /* 0x000fe20003f26070 */
[----:B------:R-:W-:Y:S01]  /*1050*/  IMAD R6, R9, c[0x0][0x198], RZ ;  /* 0x0000660009067a24 */ /* 0x000fe200078e02ff */
[----:B------:R-:W-:-:S04]  /*1060*/  LOP3.LUT R5, R136, c[0x0][0x1c8], RZ, 0x3c, !PT ;  /* 0x0000720088057a12 */ /* 0x000fc800078e3cff */
[----:B------:R-:W-:-:S07]  /*1070*/  ISETP.GE.AND P0, PT, R5, RZ, PT ;  /* 0x000000ff0500720c */ /* 0x000fce0003f06270 */
        /* <DEDUP_REMOVED lines=14> */
[----:B------:R-:W-:Y:S01]  /*1160*/  IMAD R10, R6, c[0x0][0x1b0], RZ ;  /* 0x00006c00060a7a24 */ /* 0x000fe200078e02ff */
[----:B------:R-:W-:Y:S01]  /*1170*/  IADD3 R13, R13, R5, RZ ;  /* 0x000000050d0d7210 */ /* 0x000fe20007ffe0ff */
[----:B------:R-:W-:-:S04]  /*1180*/  IMAD.WIDE.U32 R22, R4, c[0x0][0x188], RZ ;  /* 0x0000620004167a25 */ /* 0x000fc800078e00ff */
[C---:B------:R-:W-:Y:S02]  /*1190*/  IMAD R10, R3.reuse, c[0x0][0x1b4], R10 ;  /* 0x00006d00030a7a24 */ /* 0x040fe400078e020a */
[----:B------:R-:W-:-:S04]  /*11a0*/  IMAD.WIDE.U32 R134, R3, c[0x0][0x1b0], R12 ;  /* 0x00006c0003867a25 */ /* 0x000fc800078e000c */
[----:B------:R-:W-:Y:S01]  /*11b0*/  IMAD.IADD R15, R23, 0x1, R15 ;  /* 0x00000001170f7824 */ /* 0x000fe200078e020f */
[----:B------:R-:W-:Y:S01]  /*11c0*/  IADD3 R13, R135, R10, RZ ;  /* 0x0000000a870d7210 */ /* 0x000fe20007ffe0ff */
[----:B------:R-:W-:Y:S05]  /*11d0*/  BRA `(.L_x_4472) ;  /* 0x0000041000007947 */ /* 0x000fea0003800000 */
.L_x_4471:
        /* <DEDUP_REMOVED lines=16> */
.L_x_4473:
[----:B------:R-:W-:Y:S02]  /*12e0*/  IABS R6, c[0x0][0x1c8] ;  /* 0x0000720000067a13 */ /* 0x000fe40000000000 */
[----:B------:R-:W-:Y:S02]  /*12f0*/  @P4 IADD3 R15, R5, R14, RZ ;  /* 0x0000000e050f4210 */ /* 0x000fe40007ffe0ff */
[----:B------:R-:W1:Y:S03]  /*1300*/  I2F.RP R9, R6 ;  /* 0x0000000600097306 */ /* 0x000e660000209400 */
[----:B------:R-:W-:-:S04]  /*1310*/  @P4 IMAD.WIDE.U32 R22, R15, c[0x0][0x1a0], RZ ;  /* 0x000068000f164a25 */ /* 0x000fc800078e00ff */
[----:B------:R-:W-:Y:S01]  /*1320*/  @P4 IMAD R15, R15, c[0x0][0x1a4], R23 ;  /* 0x000069000f0f4a24 */ /* 0x000fe200078e0217 */
        /* <DEDUP_REMOVED lines=14> */
[----:B------:R-:W-:-:S05]  /*1410*/  LEA R2, R133, 0xffffffc0, 0x6 ;  /* 0xffffffc085027811 */ /* 0x000fca00078e30ff */
[----:B------:R-:W-:-:S04]  /*1420*/  IMAD.WIDE.U32 R12, R2, c[0x0][0x198], R12 ;  /* 0x00006600020c7a25 */ /* 0x000fc800078e000c */
[-C--:B------:R-:W-:Y:S02]  /*1430*/  @!P0 IADD3 R9, R9, -R6.reuse, RZ ;  /* 0x8000000609098210 */ /* 0x080fe40007ffe0ff */
[----:B------:R-:W-:Y:S02]  /*1440*/  @!P0 IADD3 R3, R3, 0x1, RZ ;  /* 0x0000000103038810 */ /* 0x000fe40007ffe0ff */
[----:B------:R-:W-:Y:S02]  /*1450*/  ISETP.GE.U32.AND P2, PT, R9, R6, PT ;  /* 0x000000060900720c */ /* 0x000fe40003f46070 */
[----:B------:R-:W-:Y:S02]  /*1460*/  ISETP.NE.AND P0, PT, RZ, c[0x0][0x1c8], PT ;  /* 0x00007200ff007a0c */ /* 0x000fe40003f05270 */
[----:B------:R-:W-:-:S05]  /*1470*/  SHF.R.S32.HI R9, RZ, 0x1f, R2 ;  /* 0x0000001fff097819 */ /* 0x000fca0000011402 */
[----:B------:R-:W-:-:S04]  /*1480*/  IMAD R11, R9, c[0x0][0x198], RZ ;  /* 0x00006600090b7a24 */ /* 0x000fc800078e02ff */
[----:B------:R-:W-:Y:S01]  /*1490*/  @P2 IADD3 R3, R3, 0x1, RZ ;  /* 0x0000000103032810 */ /* 0x000fe20007ffe0ff */
[----:B------:R-:W-:Y:S02]  /*14a0*/  IMAD R10, R2, c[0x0][0x19c], R11 ;  /* 0x00006700020a7a24 */ /* 0x000fe400078e020b */
[----:B------:R-:W-:Y:S02]  /*14b0*/  IMAD.MOV.U32 R11, RZ, RZ, R2 ;  /* 0x000000ffff0b7224 */ /* 0x000fe400078e0002 */
[----:B------:R-:W-:Y:S01]  /*14c0*/  @!P1 IMAD.MOV R3, RZ, RZ, -R3 ;  /* 0x000000ffff039224 */ /* 0x000fe200078e0a03 */
[----:B------:R-:W-:Y:S01]  /*14d0*/  @!P0 LOP3.LUT R3, RZ, c[0x0][0x1c8], RZ, 0x33, !PT ;  /* 0x00007200ff038a12 */ /* 0x000fe200078e33ff */
[----:B------:R-:W-:-:S03]  /*14e0*/  IMAD.IADD R13, R13, 0x1, R10 ;  /* 0x000000010d0d7824 */ /* 0x000fc600078e020a */
        /* <DEDUP_REMOVED lines=16> */
.L_x_4472:
[----:B------:R1:W5:Y:S01]  /*15f0*/  @P5 LDG.E R5, [R140.64] ;  /* 0x000000068c055981 */ /* 0x000362000c1e1900 */
[----:B------:R-:W-:Y:S01]  /*1600*/  ISETP.NE.AND P0, PT, R7, -0x1, PT ;  /* 0xffffffff0700780c */ /* 0x000fe20003f05270 */
[----:B------:R-:W-:Y:S01]  /*1610*/  IMAD R14, R6, c[0x0][0x1b8], RZ ;  /* 0x00006e00060e7a24 */ /* 0x000fe200078e02ff */
[----:B-----5:R-:W-:Y:S02]  /*1620*/  SHF.R.S32.HI R4, RZ, 0x1f, R55 ;  /* 0x0000001fff047819 */ /* 0x020fe40000011437 */
[----:B------:R-:W-:Y:S02]  /*1630*/  MOV R127, c[0x0][0x230] ;  /* 0x00008c00007f7a02 */ /* 0x000fe40000000f00 */
[CC--:B------:R-:W-:Y:S02]  /*1640*/  LEA.HI R138, R4.reuse, R55.reuse, RZ, 0x3 ;  /* 0x00000037048a7211 */ /* 0x0c0fe400078f18ff */
[----:B------:R-:W-:Y:S02]  /*1650*/  LEA.HI R199, R4, R55, RZ, 0x4 ;  /* 0x0000003704c77211 */ /* 0x000fe400078f20ff */
[----:B------:R-:W-:-:S02]  /*1660*/  LOP3.LUT R56, R138, 0xfffffff8, RZ, 0xc0, !PT ;  /* 0xfffffff88a387812 */ /* 0x000fc400078ec0ff */
[----:B------:R-:W-:Y:S01]  /*1670*/  SHF.R.S32.HI R138, RZ, 0x3, R138 ;  /* 0x00000003ff8a7819 */ /* 0x000fe2000001148a */
[----:B------:R-:W-:Y:S01]  /*1680*/  @P0 IMAD.WIDE.U32 R16, R7, c[0x0][0x190], RZ ;  /* 0x0000640007100a25 */ /* 0x000fe200078e00ff */
[----:B------:R-:W-:Y:S02]  /*1690*/  LOP3.LUT R206, R199, 0xfffffff0, RZ, 0xc0, !PT ;  /* 0xfffffff0c7ce7812 */ /* 0x000fe400078ec0ff */
[----:B------:R-:W-:Y:S01]  /*16a0*/  SHF.R.S32.HI R139, RZ, 0x1f, R138 ;  /* 0x0000001fff8b7819 */ /* 0x000fe2000001148a */
[----:B------:R-:W-:Y:S01]  /*16b0*/  @!P0 IMAD R10, R8, c[0x0][0x178], RZ ;  /* 0x00005e00080a8a24 */ /* 0x000fe200078e02ff */
[----:B------:R-:W-:Y:S01]  /*16c0*/  IADD3 R206, -R206, R55, RZ ;  /* 0x00000037cece7210 */ /* 0x000fe20007ffe1ff */
[----:B------:R-:W-:Y:S01]  /*16d0*/  @!P0 IMAD.WIDE.U32 R18, R209, c[0x0][0x178], RZ ;  /* 0x00005e00d1128a25 */ /* 0x000fe200078e00ff */
[----:B------:R-:W-:Y:S02]  /*16e0*/  MOV R145, c[0x0][0x198] ;  /* 0x0000660000917a02 */ /* 0x000fe40000000f00 */
[----:B------:R-:W-:Y:S01]  /*16f0*/  SHF.R.S32.HI R199, RZ, 0x4, R199 ;  /* 0x00000004ffc77819 */ /* 0x000fe200000114c7 */
[----:B------:R-:W-:Y:S01]  /*1700*/  @P0 IMAD R17, R7, c[0x0][0x194], R17 ;  /* 0x0000650007110a24 */ /* 0x000fe200078e0211 */
[----:B------:R-:W-:Y:S01]  /*1710*/  SHF.L.U64.HI R53, R145, R0, c[0x0][0x19c] ;  /* 0x0000670091357619 */ /* 0x000fe20000010200 */
[----:B------:R-:W-:-:S02]  /*1720*/  IMAD.IADD R56, R55, 0x1, -R56 ;  /* 0x0000000137387824 */ /* 0x000fc400078e0a38 */
[----:B------:R-:W-:Y:S02]  /*1730*/  @!P0 IMAD R7, R209, c[0x0][0x17c], R10 ;  /* 0x00005f00d1078a24 */ /* 0x000fe400078e020a */
[----:B------:R-:W-:Y:S01]  /*1740*/  @P0 IMAD.MOV.U32 R10, RZ, RZ, R16 ;  /* 0x000000ffff0a0224 */ /* 0x000fe200078e0010 */
[----:B------:R-:W-:Y:S01]  /*1750*/  @!P0 MOV R10, R18 ;  /* 0x00000012000a8202 */ /* 0x000fe20000000f00 */
[----:B------:R-:W-:Y:S01]  /*1760*/  IMAD.SHL.U32 R18, R56, 0x8, RZ ;  /* 0x0000000838127824 */ /* 0x000fe200078e00ff */
[----:B------:R-:W-:Y:S01]  /*1770*/  MOV R16, RZ ;  /* 0x000000ff00107202 */ /* 0x000fe20000000f00 */
[----:B------:R-:W-:Y:S02]  /*1780*/  @!P0 IMAD.IADD R17, R19, 0x1, R7 ;  /* 0x0000000113118824 */ /* 0x000fe400078e0207 */
[----:B------:R-:W-:Y:S01]  /*1790*/  IMAD.SHL.U32 R12, R138, 0x40, RZ ;  /* 0x000000408a0c7824 */ /* 0x000fe200078e00ff */
[----:B------:R-:W-:Y:S01]  /*17a0*/  IADD3 R22, P0, R18, R22, RZ ;  /* 0x0000001612167210 */ /* 0x000fe20007f1e0ff */
[----:B------:R-:W-:Y:S01]  /*17b0*/  IMAD R7, R3, c[0x0][0x1bc], R14 ;  /* 0x00006f0003077a24 */ /* 0x000fe200078e020e */
[----:B------:R-:W-:Y:S01]  /*17c0*/  SHF.R.S32.HI R19, RZ, 0x1f, R18 ;  /* 0x0000001fff137819 */ /* 0x000fe20000011412 */
[----:B------:R-:W-:Y:S01]  /*17d0*/  IMAD.WIDE R24, R25, 0x40, R138 ;  /* 0x0000004019187825 */ /* 0x000fe200078e028a */
[----:B------:R-:W-:-:S02]  /*17e0*/  LOP3.LUT R21, R12, 0x1c0, RZ, 0xc0, !PT ;  /* 0x000001c00c157812 */ /* 0x000fc400078ec0ff */
[----:B------:R-:W-:Y:S01]  /*17f0*/  IADD3 R14, P1, R18, R10, RZ ;  /* 0x0000000a120e7210 */ /* 0x000fe20007f3e0ff */
[----:B------:R-:W-:Y:S01]  /*1800*/  IMAD.X R23, R19, 0x1, R15, P0 ;  /* 0x0000000113177824 */ /* 0x000fe200000e060f */
[----:B------:R-:W-:Y:S01]  /*1810*/  IADD3 R11, P0, R138, R11, RZ ;  /* 0x0000000b8a0b7210 */ /* 0x000fe20007f1e0ff */
[----:B------:R-:W-:Y:S01]  /*1820*/  IMAD.SHL.U32 R54, R145, 0x10, RZ ;  /* 0x0000001091367824 */ /* 0x000fe200078e00ff */
[----:B------:R-:W-:Y:S01]  /*1830*/  LOP3.LUT R10, R21, 0x38, R18, 0xf8, !PT ;  /* 0x00000038150a7812 */ /* 0x000fe200078ef812 */
[----:B------:R-:W-:Y:S01]  /*1840*/  IMAD.WIDE.U32 R22, R3, c[0x0][0x1b8], R22 ;  /* 0x00006e0003167a25 */ /* 0x000fe200078e0016 */
[----:B------:R-:W-:Y:S02]  /*1850*/  IADD3.X R9, R139, R9, RZ, P0, !PT ;  /* 0x000000098b097210 */ /* 0x000fe400007fe4ff */
[----:B------:R-:W-:Y:S01]  /*1860*/  SHF.R.U32.HI R21, RZ, 0x3, R21 ;  /* 0x00000003ff157819 */ /* 0x000fe20000011615 */
[----:B------:R-:W-:Y:S01]  /*1870*/  IMAD.IADD R23, R23, 0x1, R7 ;  /* 0x0000000117177824 */ /* 0x000fe200078e0207 */
[----:B------:R-:W-:Y:S01]  /*1880*/  SHF.R.S32.HI R7, RZ, 0x1f, R136 ;  /* 0x0000001fff077819 */ /* 0x000fe20000011488 */
[----:B------:R-:W-:Y:S01]  /*1890*/  IMAD R12, R9, c[0x0][0x1a0], RZ ;  /* 0x00006800090c7a24 */ /* 0x000fe200078e02ff */
[----:B------:R-:W-:Y:S01]  /*18a0*/  LEA.HI R9, R4, R55, RZ, 0x6 ;  /* 0x0000003704097211 */ /* 0x000fe200078f30ff */
[----:B------:R-:W-:Y:S01]  /*18b0*/  IMAD.X R15, R19, 0x1, R17, P1 ;  /* 0x00000001130f7824 */ /* 0x000fe200008e0611 */
[----:B------:R-:W-:Y:S01]  /*18c0*/  LOP3.LUT R10, R10, R21, RZ, 0x3c, !PT ;  /* 0x000000150a0a7212 */ /* 0x000fe200078e3cff */
[----:B------:R-:W-:Y:S01]  /*18d0*/  IMAD R7, R7, c[0x0][0x1a8], RZ ;  /* 0x00006a0007077a24 */ /* 0x000fe200078e02ff */
[----:B------:R-:W-:Y:S01]  /*18e0*/  IADD3 R134, P1, R18, R134, RZ ;  /* 0x0000008612867210 */ /* 0x000fe20007f3e0ff */
[----:B------:R-:W-:-:S02]  /*18f0*/  IMAD.SHL.U32 R9, R9, 0x8, RZ ;  /* 0x0000000809097824 */ /* 0x000fc400078e00ff */
[----:B------:R-:W-:Y:S01]  /*1900*/  IMAD R129, R136, c[0x0][0x1ac], R7 ;  /* 0x00006b0088817a24 */ /* 0x000fe200078e0207 */
[----:B------:R-:W-:Y:S01]  /*1910*/  IADD3.X R135, R19, R13, RZ, P1, !PT ;  /* 0x0000000d13877210 */ /* 0x000fe20000ffe4ff */
[C---:B------:R-:W-:Y:S01]  /*1920*/  IMAD R12, R11.reuse, c[0x0][0x1a4], R12 ;  /* 0x000069000b0c7a24 */ /* 0x040fe200078e020c */
[----:B------:R-:W-:Y:S01]  /*1930*/  LOP3.LUT R128, R10, 0xfffffe00, R9, 0xf8, !PT ;  /* 0xfffffe000a807812 */ /* 0x000fe200078ef809 */
[----:B------:R-:W-:Y:S01]  /*1940*/  IMAD.WIDE.U32 R20, R11, c[0x0][0x1a0], R22 ;  /* 0x000068000b147a25 */ /* 0x000fe200078e0016 */
[----:B------:R-:W-:-:S03]  /*1950*/  SHF.R.S32.HI R10, RZ, 0x1f, R79 ;  /* 0x0000001fff0a7819 */ /* 0x000fc6000001144f */
[----:B------:R-:W-:Y:S01]  /*1960*/  IMAD R11, R139, c[0x0][0x198], RZ ;  /* 0x000066008b0b7a24 */ /* 0x000fe200078e02ff */
[----:B------:R-:W-:Y:S01]  /*1970*/  LEA.HI R7, R10, R79, RZ, 0x6 ;  /* 0x0000004f0a077211 */ /* 0x000fe200078f30ff */
[----:B------:R-:W-:Y:S01]  /*1980*/  IMAD R17, R25, c[0x0][0x190], RZ ;  /* 0x0000640019117a24 */ /* 0x000fe200078e02ff */
[----:B------:R-:W-:Y:S01]  /*1990*/  LEA R82, P0, R20, c[0x0][0x170], 0x1 ;  /* 0x00005c0014527a11 */ /* 0x000fe200078008ff */
[C---:B------:R-:W-:Y:S01]  /*19a0*/  IMAD R11, R138.reuse, c[0x0][0x19c], R11 ;  /* 0x000067008a0b7a24 */ /* 0x040fe200078e020b */
[----:B------:R-:W-:Y:S01]  /*19b0*/  SHF.R.S32.HI R7, RZ, 0x6, R7 ;  /* 0x00000006ff077819 */ /* 0x000fe20000011407 */
[----:B------:R-:W-:Y:S01]  /*19c0*/  IMAD.WIDE.U32 R134, R138, c[0x0][0x198], R134 ;  /* 0x000066008a867a25 */ /* 0x000fe200078e0086 */
[----:B------:R-:W-:Y:S02]  /*19d0*/  MOV R204, R82 ;  /* 0x0000005200cc7202 */ /* 0x000fe40000000f00 */
[----:B------:R-:W-:Y:S01]  /*19e0*/  IMNMX R76, R200, R7, !PT ;  /* 0x00000007c84c7217 */ /* 0x000fe20007800200 */
[----:B------:R-:W-:Y:S01]  /*19f0*/  IMAD R17, R24, c[0x0][0x194], R17 ;  /* 0x0000650018117a24 */ /* 0x000fe200078e0211 */
[----:B------:R-:W-:Y:S01]  /*1a00*/  LEA R80, P1, R134, c[0x0][0x168], 0x1 ;  /* 0x00005a0086507a11 */ /* 0x000fe200078208ff */
[----:B------:R-:W-:Y:S01]  /*1a10*/  IMAD.WIDE.U32 R24, R24, c[0x0][0x190], R14 ;  /* 0x0000640018187a25 */ /* 0x000fe200078e000e */
[----:B------:R-:W-:-:S02]  /*1a20*/  ISETP.GT.AND P2, PT, R133, R76, PT ;  /* 0x0000004c8500720c */ /* 0x000fc40003f44270 */
[----:B------:R-:W-:Y:S01]  /*1a30*/  SHF.R.S32.HI R7, RZ, 0x1f, R206 ;  /* 0x0000001fff077819 */ /* 0x000fe200000114ce */
[----:B------:R-:W-:Y:S01]  /*1a40*/  IMAD.IADD R83, R21, 0x1, R12 ;  /* 0x0000000115537824 */ /* 0x000fe200078e020c */
[----:B------:R-:W-:Y:S01]  /*1a50*/  MOV R202, R80 ;  /* 0x0000005000ca7202 */ /* 0x000fe20000000f00 */
[----:B------:R-:W-:Y:S01]  /*1a60*/  IMAD.IADD R52, R135, 0x1, R11 ;  /* 0x0000000187347824 */ /* 0x000fe200078e020b */
[----:B------:R-:W-:Y:S01]  /*1a70*/  LEA.HI R58, R7, R206, RZ, 0x3 ;  /* 0x000000ce073a7211 */ /* 0x000fe200078f18ff */
[----:B------:R-:W-:Y:S01]  /*1a80*/  IMAD.IADD R25, R25, 0x1, R17 ;  /* 0x0000000119197824 */ /* 0x000fe200078e0211 */
[----:B------:R-:W-:Y:S01]  /*1a90*/  SHF.L.U64.HI R83, R20, 0x1, R83 ;  /* 0x0000000114537819 */ /* 0x000fe20000010253 */
[----:B------:R-:W-:Y:S01]  /*1aa0*/  IMAD.MOV.U32 R14, RZ, RZ, 0x2 ;  /* 0x00000002ff0e7424 */ /* 0x000fe200078e00ff */
[----:B------:R-:W-:Y:S01]  /*1ab0*/  SHF.L.U64.HI R81, R134, 0x1, R52 ;  /* 0x0000000186517819 */ /* 0x000fe20000010234 */
[----:B------:R-:W-:Y:S01]  /*1ac0*/  IMAD.MOV.U32 R17, RZ, RZ, c[0x0][0x230] ;  /* 0x00008c00ff117624 */ /* 0x000fe200078e00ff */
[----:B------:R-:W-:Y:S01]  /*1ad0*/  IADD3.X R83, R83, c[0x0][0x174], RZ, P0, !PT ;  /* 0x00005d0053537a10 */ /* 0x000fe200007fe4ff */
[----:B------:R-:W-:Y:S01]  /*1ae0*/  IMAD.MOV.U32 R9, RZ, RZ, c[0x0][0x1a0] ;  /* 0x00006800ff097624 */ /* 0x000fe200078e00ff */
[----:B------:R-:W-:Y:S01]  /*1af0*/  IADD3.X R81, R81, c[0x0][0x16c], RZ, P1, !PT ;  /* 0x00005b0051517a10 */ /* 0x000fe20000ffe4ff */
[----:B------:R-:W-:-:S03]  /*1b00*/  IMAD.HI.U32 R127, R14, R127, R16 ;  /* 0x0000007f0e7f7227 */ /* 0x000fc600078e0010 */
[----:B------:R-:W-:Y:S01]  /*1b10*/  SHF.L.U64.HI R120, R9, R0, c[0x0][0x1a4] ;  /* 0x0000690009787619 */ /* 0x000fe20000010200 */
[----:B------:R-:W-:Y:S01]  /*1b20*/  IMAD.WIDE.U32 R136, R136, c[0x0][0x1a8], R24 ;  /* 0x00006a0088887a25 */ /* 0x000fe200078e0018 */
[----:B------:R-:W-:-:S03]  /*1b30*/  SHF.R.S32.HI R125, RZ, 0x1, R127 ;  /* 0x00000001ff7d7819 */ /* 0x000fc6000001147f */
[----:B------:R-:W-:Y:S02]  /*1b40*/  IMAD.SHL.U32 R121, R9, 0x10, RZ ;  /* 0x0000001009797824 */ /* 0x000fe400078e00ff */
[----:B------:R-:W-:Y:S02]  /*1b50*/  IMAD.SHL.U32 R126, R56, 0x4, RZ ;  /* 0x00000004387e7824 */ /* 0x000fe400078e00ff */
[----:B------:R-:W-:Y:S02]  /*1b60*/  IMAD.IADD R129, R137, 0x1, R129 ;  /* 0x0000000189817824 */ /* 0x000fe400078e0281 */
[----:B------:R-:W-:Y:S02]  /*1b70*/  IMAD.MOV.U32 R201, RZ, RZ, R81 ;  /* 0x000000ffffc97224 */ /* 0x000fe400078e0051 */
[----:B------:R-:W-:Y:S02]  /*1b80*/  IMAD.MOV.U32 R205, RZ, RZ, R83 ;  /* 0x000000ffffcd7224 */ /* 0x000fe400078e0053 */
        /* <DEDUP_REMOVED lines=9> */
[----:B------:R-:W-:Y:S01]  /*1c20*/  IADD3 R95, P2, R54, R54, RZ ;  /* 0x00000036365f7210 */ /* 0x000fe20007f5e0ff */
[----:B------:R-:W-:Y:S01]  /*1c30*/  IMAD R8, R8, c[0x0][0x278], RZ ;  /* 0x00009e0008087a24 */ /* 0x000fe200078e02ff */
[----:B------:R-:W-:Y:S01]  /*1c40*/  IADD3.X R7, R7, R139, ~R11, P1, P0 ;  /* 0x0000008b07077210 */ /* 0x000fe20000fe0c0b */
[----:B------:R-:W-:Y:S01]  /*1c50*/  IMAD.IADD R15, R15, 0x1, R10 ;  /* 0x000000010f0f7824 */ /* 0x000fe200078e020a */
[----:B------:R-:W-:Y:S01]  /*1c60*/  ULDC.64 UR4, c[0x0][0x1a0] ;  /* 0x0000680000047ab9 */ /* 0x000fe20000000a00 */
[C---:B------:R-:W-:Y:S01]  /*1c70*/  IMAD R8, R209.reuse, c[0x0][0x27c], R8 ;  /* 0x00009f00d1087a24 */ /* 0x040fe200078e0208 */
[----:B------:R-:W-:Y:S01]  /*1c80*/  UIMAD UR8, UR9, UR5, URZ ;  /* 0x00000005090872a4 */ /* 0x000fe2000f8e023f */
[----:B------:R-:W-:Y:S01]  /*1c90*/  IMAD.WIDE.U32 R10, R209, c[0x0][0x278], R18 ;  /* 0x00009e00d10a7a25 */ /* 0x000fe200078e0012 */
[----:B------:R-:W-:Y:S01]  /*1ca0*/  SHF.L.U32 R77, R125, 0x4, RZ ;  /* 0x000000047d4d7819 */ /* 0x000fe200000006ff */
[----:B------:R-:W-:Y:S01]  /*1cb0*/  ULDC UR10, c[0x0][0x19c] ;  /* 0x00006700000a7ab9 */ /* 0x000fe20000000800 */
[----:B------:R-:W-:Y:S01]  /*1cc0*/  IADD3 R124, R138, 0x10, RZ ;  /* 0x000000108a7c7810 */ /* 0x000fe20007ffe0ff */
[----:B------:R-:W-:Y:S01]  /*1cd0*/  IMAD.WIDE.U32 R16, R9, 0x20, RZ ;  /* 0x0000002009107825 */ /* 0x000fe200078e00ff */
[C---:B------:R-:W-:Y:S01]  /*1ce0*/  IADD3 R72, R77.reuse, 0x40, RZ ;  /* 0x000000404d487810 */ /* 0x040fe20007ffe0ff */
[----:B------:R-:W-:Y:S01]  /*1cf0*/  UIMAD UR10, UR9, UR10, URZ ;  /* 0x0000000a090a72a4 */ /* 0x000fe2000f8e023f */
[----:B------:R-:W-:Y:S01]  /*1d00*/  IADD3 R68, R77, 0x80, RZ ;  /* 0x000000804d447810 */ /* 0x000fe20007ffe0ff */
[----:B------:R-:W-:Y:S01]  /*1d10*/  IMAD R9, R7, c[0x0][0x290], RZ ;  /* 0x0000a40007097a24 */ /* 0x000fe200078e02ff */
[----:B------:R-:W-:Y:S01]  /*1d20*/  IADD3 R110, R17, UR8, RZ ;  /* 0x00000008116e7c10 */ /* 0x000fe2000fffe0ff */
[----:B------:R-:W-:Y:S01]  /*1d30*/  IMAD.IADD R21, R11, 0x1, R8 ;  /* 0x000000010b157824 */ /* 0x000fe200078e0208 */
[----:B------:R-:W-:Y:S01]  /*1d40*/  UMOV UR8, 0x60 ;  /* 0x0000006000087882 */ /* 0x000fe20000000000 */
[----:B------:R-:W-:Y:S01]  /*1d50*/  IMAD R7, R7, c[0x0][0x288], RZ ;  /* 0x0000a20007077a24 */ /* 0x000fe200078e02ff */
[----:B------:R-:W-:Y:S01]  /*1d60*/  UIMAD UR11, UR8, UR5, URZ ;  /* 0x00000005080b72a4 */ /* 0x000fe2000f8e023f */
[----:B------:R-:W-:Y:S01]  /*1d70*/  IMAD.MOV.U32 R20, RZ, RZ, R10 ;  /* 0x000000ffff147224 */ /* 0x000fe200078e000a */
[----:B------:R-:W-:Y:S01]  /*1d80*/  UIMAD.WIDE.U32 UR12, UR8, UR4, URZ ;  /* 0x00000004080c72a5 */ /* 0x000fe2000f8e003f */
[C---:B------:R-:W-:Y:S01]  /*1d90*/  IMAD R12, R4.reuse, c[0x0][0x294], R9 ;  /* 0x0000a500040c7a24 */ /* 0x040fe200078e0209 */
[----:B------:R-:W-:Y:S01]  /*1da0*/  ULDC UR5, c[0x0][0x294] ;  /* 0x0000a50000057ab9 */ /* 0x000fe20000000800 */
[----:B------:R-:W-:Y:S01]  /*1db0*/  IMAD.WIDE.U32 R8, R4, c[0x0][0x290], R14 ;  /* 0x0000a40004087a25 */ /* 0x000fe200078e000e */
[----:B------:R-:W-:Y:S01]  /*1dc0*/  UIMAD UR5, UR8, UR5, URZ ;  /* 0x00000005080572a4 */ /* 0x000fe2000f8e023f */
[----:B------:R-:W-:Y:S01]  /*1dd0*/  SHF.L.U64.HI R110, R16, 0x1, R110 ;  /* 0x00000001106e7819 */ /* 0x000fe2000001026e */
[----:B------:R-:W-:Y:S01]  /*1de0*/  ULDC UR4, c[0x0][0x230] ;  /* 0x00008c0000047ab9 */ /* 0x000fe20000000800 */
[----:B------:R-:W-:Y:S01]  /*1df0*/  IMAD R10, R4, c[0x0][0x28c], R7 ;  /* 0x0000a300040a7a24 */ /* 0x000fe200078e0207 */
[----:B------:R-:W-:Y:S01]  /*1e00*/  IADD3 R123, R138, 0x20, RZ ;  /* 0x000000208a7b7810 */ /* 0x000fe20007ffe0ff */
[----:B------:R-:W-:Y:S01]  /*1e10*/  IMAD.WIDE.U32 R14, R4, c[0x0][0x288], R20 ;  /* 0x0000a200040e7a25 */ /* 0x000fe200078e0014 */
[C---:B------:R-:W-:Y:S01]  /*1e20*/  IADD3 R122, R138.reuse, 0x30, RZ ;  /* 0x000000308a7a7810 */ /* 0x040fe20007ffe0ff */
[----:B------:R-:W-:Y:S01]  /*1e30*/  UIADD3 UR11, UR13, UR11, URZ ;  /* 0x0000000b0d0b7290 */ /* 0x000fe2000fffe03f */
[----:B------:R-:W-:Y:S01]  /*1e40*/  SHF.R.S32.HI R75, RZ, 0x1f, R77 ;  /* 0x0000001fff4b7819 */ /* 0x000fe2000001144d */
[----:B------:R-:W-:Y:S01]  /*1e50*/  IMAD.IADD R2, R5, 0x1, R2 ;  /* 0x0000000105027824 */ /* 0x000fe200078e0202 */
[----:B------:R-:W-:Y:S01]  /*1e60*/  SHF.R.S32.HI R71, RZ, 0x1f, R72 ;  /* 0x0000001fff477819 */ /* 0x000fe20000011448 */
[----:B------:R-:W-:Y:S01]  /*1e70*/  IMAD R4, R138, R125, R126 ;  /* 0x0000007d8a047224 */ /* 0x000fe200078e027e */
[----:B------:R-:W-:Y:S01]  /*1e80*/  SHF.R.S32.HI R67, RZ, 0x1f, R68 ;  /* 0x0000001fff437819 */ /* 0x000fe20000011444 */
[----:B------:R-:W-:Y:S01]  /*1e90*/  IMAD.IADD R13, R9, 0x1, R12 ;  /* 0x00000001090d7824 */ /* 0x000fe200078e020c */
[----:B------:R-:W-:Y:S01]  /*1ea0*/  ULDC.U8 UR8, c[0x0][0x313] ;  /* 0x0000c4c000087ab9 */ /* 0x000fe20000000000 */
[----:B------:R-:W-:-:S02]  /*1eb0*/  IMAD.MOV.U32 R12, RZ, RZ, R8 ;  /* 0x000000ffff0c7224 */ /* 0x000fc400078e0008 */
[----:B------:R-:W-:Y:S01]  /*1ec0*/  IMAD.IADD R11, R15, 0x1, R10 ;  /* 0x000000010f0b7824 */ /* 0x000fe200078e020a */
[----:B------:R-:W-:Y:S01]  /*1ed0*/  MOV R10, R14 ;  /* 0x0000000e000a7202 */ /* 0x000fe20000000f00 */
[----:B------:R-:W-:Y:S01]  /*1ee0*/  IMAD R8, R6, c[0x0][0x2a0], RZ ;  /* 0x0000a80006087a24 */ /* 0x000fe200078e02ff */
[C---:B------:R-:W-:Y:S01]  /*1ef0*/  IADD3 R15, R18.reuse, 0x40, RZ ;  /* 0x00000040120f7810 */ /* 0x040fe20007ffe0ff */
[----:B------:R-:W-:Y:S01]  /*1f00*/  IMAD R5, R125, R2, RZ ;  /* 0x000000027d057224 */ /* 0x000fe200078e02ff */
[----:B------:R-:W-:Y:S01]  /*1f10*/  IADD3 R14, R18, 0x80, RZ ;  /* 0x00000080120e7810 */ /* 0x000fe20007ffe0ff */
[----:B------:R-:W-:Y:S02]  /*1f20*/  IMAD R6, R6, c[0x0][0x298], RZ ;  /* 0x0000a60006067a24 */ /* 0x000fe400078e02ff */
[----:B------:R-:W-:Y:S01]  /*1f30*/  IMAD.IADD R2, R126, 0x1, R4 ;  /* 0x000000017e027824 */ /* 0x000fe200078e0204 */
[----:B------:R-:W-:Y:S01]  /*1f40*/  SHF.R.S32.HI R119, RZ, 0x1f, R5 ;  /* 0x0000001fff777819 */ /* 0x000fe20000011405 */
[----:B------:R-:W-:Y:S01]  /*1f50*/  IMAD.MOV.U32 R87, RZ, RZ, c[0x0][0x288] ;  /* 0x0000a200ff577624 */ /* 0x000fe200078e00ff */
[----:B------:R-:W-:Y:S01]  /*1f60*/  IADD3 R44, P1, R5, R4, RZ ;  /* 0x00000004052c7210 */ /* 0x000fe20007f3e0ff */
[----:B------:R-:W-:Y:S01]  /*1f70*/  IMAD R113, R3, c[0x0][0x2a4], R8 ;  /* 0x0000a90003717a24 */ /* 0x000fe200078e0208 */
[----:B------:R-:W-:Y:S01]  /*1f80*/  IADD3 R118, P0, R5, R2, RZ ;  /* 0x0000000205767210 */ /* 0x000fe20007f1e0ff */
[----:B------:R-:W-:Y:S01]  /*1f90*/  IMAD.WIDE.U32 R8, R3, c[0x0][0x2a0], R12 ;  /* 0x0000a80003087a25 */ /* 0x000fe200078e000c */
[----:B------:R-:W-:-:S03]  /*1fa0*/  SHF.L.U64.HI R84, R87, R0, c[0x0][0x28c] ;  /* 0x0000a30057547619 */ /* 0x000fc60000010200 */
[C---:B------:R-:W-:Y:S02]  /*1fb0*/  IMAD R115, R3.reuse, c[0x0][0x29c], R6 ;  /* 0x0000a70003737a24 */ /* 0x040fe400078e0206 */
[----:B------:R-:W-:Y:S01]  /*1fc0*/  IMAD.WIDE.U32 R6, R3, c[0x0][0x298], R10 ;  /* 0x0000a60003067a25 */ /* 0x000fe200078e000a */
[-C--:B------:R-:W-:Y:S02]  /*1fd0*/  LEA.HI.X.SX32 R3, R4, R119.reuse, 0x1, P1 ;  /* 0x0000007704037211 */ /* 0x080fe400008f0eff */
[----:B------:R-:W-:Y:S01]  /*1fe0*/  LEA.HI.X.SX32 R119, R2, R119, 0x1, P0 ;  /* 0x0000007702777211 */ /* 0x000fe200000f0eff */
[----:B------:R-:W-:Y:S01]  /*1ff0*/  IMAD.SHL.U32 R85, R87, 0x10, RZ ;  /* 0x0000001057557824 */ /* 0x000fe200078e00ff */
[----:B------:R-:W-:Y:S01]  /*2000*/  LEA R112, P1, R8, c[0x0][0x270], 0x1 ;  /* 0x00009c0008707a11 */ /* 0x000fe200078208ff */
[----:B------:R-:W-:Y:S01]  /*2010*/  IMAD.IADD R113, R9, 0x1, R113 ;  /* 0x0000000109717824 */ /* 0x000fe200078e0271 */
[----:B------:R-:W-:Y:S01]  /*2020*/  LEA R114, P0, R6, c[0x0][0x268], 0x1 ;  /* 0x00009a0006727a11 */ /* 0x000fe200078008ff */
[----:B------:R-:W-:Y:S01]  /*2030*/  IMAD.IADD R115, R7, 0x1, R115 ;  /* 0x0000000107737824 */ /* 0x000fe200078e0273 */
[----:B------:R-:W-:Y:S01]  /*2040*/  IADD3 R94, P5, R85, R85, RZ ;  /* 0x00000055555e7210 */ /* 0x000fe20007fbe0ff */
[----:B------:R-:W-:Y:S01]  /*2050*/  IMAD.MOV.U32 R142, RZ, RZ, c[0x0][0x290] ;  /* 0x0000a400ff8e7624 */ /* 0x000fe200078e00ff */
[----:B------:R-:W-:Y:S01]  /*2060*/  LEA.HI.X R113, R8, c[0x0][0x274], R113, 0x1, P1 ;  /* 0x00009d0008717a11 */ /* 0x000fe200008f0c71 */
[----:B------:R-:W-:Y:S01]  /*2070*/  IMAD.X R96, R53, 0x1, R53, P2 ;  /* 0x0000000135607824 */ /* 0x000fe200010e0635 */
[----:B------:R-:W-:Y:S01]  /*2080*/  LEA.HI.X R115, R6, c[0x0][0x26c], R115, 0x1, P0 ;  /* 0x00009b0006737a11 */ /* 0x000fe200000f0c73 */
[----:B------:R-:W-:Y:S01]  /*2090*/  IMAD.X R93, R84, 0x1, R84, P5 ;  /* 0x00000001545d7824 */ /* 0x000fe200028e0654 */
[C---:B------:R-:W-:Y:S01]  /*20a0*/  IADD3 R91, P1, R95.reuse, 0x40, RZ ;  /* 0x000000405f5b7810 */ /* 0x040fe20007f3e0ff */
[----:B------:R-:W-:Y:S01]  /*20b0*/  IMAD.MOV.U32 R86, RZ, RZ, 0x5 ;  /* 0x00000005ff567424 */ /* 0x000fe200078e00ff */
[----:B------:R-:W-:Y:S01]  /*20c0*/  IADD3 R95, P0, R95, 0x80, RZ ;  /* 0x000000805f5f7810 */ /* 0x000fe20007f1e0ff */
[C---:B------:R-:W-:Y:S01]  /*20d0*/  IMAD.IADD R66, R77.reuse, 0x1, R72 ;  /* 0x000000014d427824 */ /* 0x040fe200078e0248 */
[C---:B------:R-:W-:Y:S01]  /*20e0*/  SHF.L.U64.HI R119, R118.reuse, 0x1, R119 ;  /* 0x0000000176777819 */ /* 0x040fe20000010277 */
[----:B------:R-:W-:Y:S01]  /*20f0*/  IMAD.SHL.U32 R118, R118, 0x2, RZ ;  /* 0x0000000276767824 */ /* 0x000fe200078e00ff */
[----:B------:R-:W-:Y:S01]  /*2100*/  IADD3 R90, P4, R94, 0x40, RZ ;  /* 0x000000405e5a7810 */ /* 0x000fe20007f9e0ff */
[--C-:B------:R-:W-:Y:S01]  /*2110*/  IMAD.X R92, RZ, RZ, R96.reuse, P1 ;  /* 0x000000ffff5c7224 */ /* 0x100fe200008e0660 */
[----:B------:R-:W-:Y:S01]  /*2120*/  SHF.L.U64.HI R105, R142, R0, c[0x0][0x294] ;  /* 0x0000a5008e697619 */ /* 0x000fe20000010200 */
[----:B------:R-:W-:Y:S01]  /*2130*/  IMAD.X R96, RZ, RZ, R96, P0 ;  /* 0x000000ffff607224 */ /* 0x000fe200000e0660 */
[----:B------:R-:W-:Y:S01]  /*2140*/  IADD3 R99, P1, R54, R91, RZ ;  /* 0x0000005b36637210 */ /* 0x000fe20007f3e0ff */
[----:B------:R-:W-:Y:S01]  /*2150*/  IMAD.IADD R64, R77, 0x1, R68 ;  /* 0x000000014d407824 */ /* 0x000fe200078e0244 */
[----:B------:R-:W-:Y:S01]  /*2160*/  IADD3.X R89, RZ, R93, RZ, P4, !PT ;  /* 0x0000005dff597210 */ /* 0x000fe200027fe4ff */
[----:B------:R-:W-:Y:S01]  /*2170*/  IMAD.SHL.U32 R108, R142, 0x20, RZ ;  /* 0x000000208e6c7824 */ /* 0x000fe200078e00ff */
[----:B------:R-:W-:Y:S01]  /*2180*/  IADD3 R103, P0, R54, R95, RZ ;  /* 0x0000005f36677210 */ /* 0x000fe20007f1e0ff */
[----:B------:R-:W-:Y:S01]  /*2190*/  IMAD.X R100, R53, 0x1, R92, P1 ;  /* 0x0000000135647824 */ /* 0x000fe200008e065c */
[----:B------:R-:W-:Y:S01]  /*21a0*/  SHF.L.U64.HI R0, R44, 0x1, R3 ;  /* 0x000000012c007819 */ /* 0x000fe20000010203 */
[----:B------:R-:W-:Y:S01]  /*21b0*/  IMAD.WIDE.U32 R144, R145, 0x20, RZ ;  /* 0x0000002091907825 */ /* 0x000fe200078e00ff */
[----:B------:R-:W-:-:S02]  /*21c0*/  IADD3 R94, P2, R94, 0x80, RZ ;  /* 0x000000805e5e7810 */ /* 0x000fc40007f5e0ff */
[----:B------:R-:W-:Y:S01]  /*21d0*/  IADD3 R116, P4, R118, c[0x0][0x2b0], RZ ;  /* 0x0000ac0076747a10 */ /* 0x000fe20007f9e0ff */
[C---:B------:R-:W-:Y:S01]  /*21e0*/  IMAD.SHL.U32 R74, R125.reuse, 0x20, RZ ;  /* 0x000000207d4a7824 */ /* 0x040fe200078e00ff */
[----:B------:R-:W-:Y:S01]  /*21f0*/  SHF.L.U32 R44, R44, 0x1, RZ ;  /* 0x000000012c2c7819 */ /* 0x000fe200000006ff */
[----:B------:R-:W-:Y:S01]  /*2200*/  IMAD R70, R125, 0x30, RZ ;  /* 0x000000307d467824 */ /* 0x000fe200078e02ff */
[CC--:B------:R-:W-:Y:S01]  /*2210*/  SHF.L.U64.HI R107, R142.reuse, R86.reuse, c[0x0][0x294] ;  /* 0x0000a5008e6b7619 */ /* 0x0c0fe20000010256 */
[----:B------:R-:W-:Y:S01]  /*2220*/  IMAD.X R104, R53, 0x1, R96, P0 ;  /* 0x0000000135687824 */ /* 0x000fe200000e0660 */
[C---:B------:R-:W-:Y:S01]  /*2230*/  SHF.L.U32 R106, R142.reuse, 0x4, RZ ;  /* 0x000000048e6a7819 */ /* 0x040fe200000006ff */
[----:B------:R-:W-:Y:S01]  /*2240*/  IMAD.WIDE.U32 R142, R142, 0x60, RZ ;  /* 0x000000608e8e7825 */ /* 0x000fe200078e00ff */
[----:B------:R-:W-:Y:S02]  /*2250*/  IADD3.X R117, R119, c[0x0][0x2b4], RZ, P4, !PT ;  /* 0x0000ad0077757a10 */ /* 0x000fe400027fe4ff */
[----:B------:R-:W-:Y:S01]  /*2260*/  IADD3 R20, P1, R44, c[0x0][0x2b0], RZ ;  /* 0x0000ac002c147a10 */ /* 0x000fe20007f3e0ff */
[C---:B------:R-:W-:Y:S01]  /*2270*/  IMAD.IADD R62, R77.reuse, 0x1, R66 ;  /* 0x000000014d3e7824 */ /* 0x040fe200078e0242 */
[-C--:B------:R-:W-:Y:S01]  /*2280*/  IADD3 R98, P5, R90, R85.reuse, RZ ;  /* 0x000000555a627210 */ /* 0x080fe20007fbe0ff */
[----:B------:R-:W-:Y:S01]  /*2290*/  IMAD.IADD R60, R77, 0x1, R64 ;  /* 0x000000014d3c7824 */ /* 0x000fe200078e0240 */
[----:B------:R-:W-:Y:S01]  /*22a0*/  IADD3 R102, P4, R94, R85, RZ ;  /* 0x000000555e667210 */ /* 0x000fe20007f9e0ff */
[----:B------:R-:W-:Y:S01]  /*22b0*/  IMAD.X R93, RZ, RZ, R93, P2 ;  /* 0x000000ffff5d7224 */ /* 0x000fe200010e065d */
[----:B------:R-:W-:Y:S01]  /*22c0*/  IADD3 R118, P2, R118, c[0x0][0x2a8], RZ ;  /* 0x0000aa0076767a10 */ /* 0x000fe20007f5e0ff */
[----:B------:R-:W-:Y:S01]  /*22d0*/  IMAD.MOV.U32 R78, RZ, RZ, c[0x0][0x290] ;  /* 0x0000a400ff4e7624 */ /* 0x000fe200078e00ff */
[----:B------:R-:W-:Y:S01]  /*22e0*/  IADD3 R44, P0, R44, c[0x0][0x2a8], RZ ;  /* 0x0000aa002c2c7a10 */ /* 0x000fe20007f1e0ff */
[----:B------:R-:W-:Y:S01]  /*22f0*/  IMAD.SHL.U32 R109, R16, 0x2, RZ ;  /* 0x00000002106d7824 */ /* 0x000fe200078e00ff */
[C---:B------:R-:W-:Y:S01]  /*2300*/  SHF.L.U64.HI R86, R87.reuse, R86, c[0x0][0x28c] ;  /* 0x0000a30057567619 */ /* 0x040fe20000010256 */
[----:B------:R-:W-:Y:S01]  /*2310*/  IMAD.MOV.U32 R13, RZ, RZ, R133 ;  /* 0x000000ffff0d7224 */ /* 0x000fe200078e0085 */
[----:B------:R-:W-:Y:S01]  /*2320*/  SHF.L.U64.HI R107, R108, 0x1, R107 ;  /* 0x000000016c6b7819 */ /* 0x000fe2000001026b */
[----:B------:R-:W-:Y:S01]  /*2330*/  IMAD.SHL.U32 R87, R87, 0x20, RZ ;  /* 0x0000002057577824 */ /* 0x000fe200078e00ff */
[----:B------:R-:W-:Y:S01]  /*2340*/  SHF.L.U64.HI R105, R106, 0x1, R105 ;  /* 0x000000016a697819 */ /* 0x000fe20000010269 */
[----:B------:R-:W-:Y:S01]  /*2350*/  IMAD.SHL.U32 R108, R108, 0x2, RZ ;  /* 0x000000026c6c7824 */ /* 0x000fe200078e00ff */
[----:B------:R-:W-:Y:S01]  /*2360*/  SHF.R.S32.HI R73, RZ, 0x1f, R74 ;  /* 0x0000001fff497819 */ /* 0x000fe2000001144a */
[----:B------:R-:W-:Y:S01]  /*2370*/  IMAD.SHL.U32 R106, R106, 0x2, RZ ;  /* 0x000000026a6a7824 */ /* 0x000fe200078e00ff */
[----:B------:R-:W-:Y:S01]  /*2380*/  SHF.R.S32.HI R69, RZ, 0x1f, R70 ;  /* 0x0000001fff457819 */ /* 0x000fe20000011446 */
[--C-:B------:R-:W-:Y:S01]  /*2390*/  IMAD.X R97, R89, 0x1, R84.reuse, P5 ;  /* 0x0000000159617824 */ /* 0x100fe200028e0654 */
[----:B------:R-:W-:Y:S01]  /*23a0*/  IADD3 R88, R145, UR10, RZ ;  /* 0x0000000a91587c10 */ /* 0x000fe2000fffe0ff */
[----:B------:R-:W-:Y:S01]  /*23b0*/  IMAD.X R101, R93, 0x1, R84, P4 ;  /* 0x000000015d657824 */ /* 0x000fe200020e0654 */
[----:B------:R-:W-:Y:S01]  /*23c0*/  IADD3 R111, R143, UR5, RZ ;  /* 0x000000058f6f7c10 */ /* 0x000fe2000fffe0ff */
[----:B------:R-:W-:Y:S01]  /*23d0*/  IMAD.U32 R78, R78, -0x40, RZ ;  /* 0xffffffc04e4e7824 */ /* 0x000fe200078e00ff */
[----:B------:R-:W-:-:S02]  /*23e0*/  SHF.R.S32.HI R65, RZ, 0x1f, R66 ;  /* 0x0000001fff417819 */ /* 0x000fc40000011442 */
[----:B------:R-:W-:Y:S02]  /*23f0*/  SHF.R.S32.HI R63, RZ, 0x1f, R64 ;  /* 0x0000001fff3f7819 */ /* 0x000fe40000011440 */
[----:B------:R-:W-:Y:S02]  /*2400*/  SHF.R.S32.HI R61, RZ, 0x1f, R62 ;  /* 0x0000001fff3d7819 */ /* 0x000fe4000001143e */
[----:B------:R-:W-:Y:S02]  /*2410*/  SHF.R.S32.HI R59, RZ, 0x1f, R60 ;  /* 0x0000001fff3b7819 */ /* 0x000fe4000001143c */
[----:B------:R-:W-:Y:S02]  /*2420*/  IADD3.X R119, R119, c[0x0][0x2ac], RZ, P2, !PT ;  /* 0x0000ab0077777a10 */ /* 0x000fe400017fe4ff */
[C---:B------:R-:W-:Y:S02]  /*2430*/  IADD3.X R21, R0.reuse, c[0x0][0x2b4], RZ, P1, !PT ;  /* 0x0000ad0000157a10 */ /* 0x040fe40000ffe4ff */
[----:B------:R-:W-:-:S02]  /*2440*/  IADD3.X R45, R0, c[0x0][0x2ac], RZ, P0, !PT ;  /* 0x0000ab00002d7a10 */ /* 0x000fc400007fe4ff */
.L_x_4520:
        /* <DEDUP_REMOVED lines=204> */
.L_x_4478:
[----:B------:R-:W-:Y:S05]  /*3110*/  BSYNC B0 ;  /* 0x0000000000007941 */ /* 0x000fea0003800000 */
.L_x_4477:
        /* <DEDUP_REMOVED lines=159> */
.L_x_4480:
[----:B------:R-:W-:Y:S05]  /*3b10*/  BSYNC B0 ;  /* 0x0000000000007941 */ /* 0x000fea0003800000 */
.L_x_4479:
        /* <DEDUP_REMOVED lines=167> */
.L_x_4482:
[----:B------:R-:W-:Y:S05]  /*4590*/  BSYNC B0 ;  /* 0x0000000000007941 */ /* 0x000fea0003800000 */
.L_x_4481:
        /* <DEDUP_REMOVED lines=170> */
.L_x_4484:
[----:B------:R-:W-:Y:S05]  /*5040*/  BSYNC B0 ;  /* 0x0000000000007941 */ /* 0x000fea0003800000 */
.L_x_4483:
        /* <DEDUP_REMOVED lines=8> */
.L_x_4476:
        /* <DEDUP_REMOVED lines=91> */
.L_x_4489:
[----:B------:R-:W-:Y:S05]  /*5680*/  BSYNC B0 ;  /* 0x0000000000007941 */ /* 0x000fea0003800000 */
.L_x_4488:
        /* <DEDUP_REMOVED lines=91> */
.L_x_4491:
[----:B------:R-:W-:Y:S05]  /*5c40*/  BSYNC B0 ;  /* 0x0000000000007941 */ /* 0x000fea0003800000 */
.L_x_4490:
        /* <DEDUP_REMOVED lines=91> */
.L_x_4493:
[----:B------:R-:W-:Y:S05]  /*6200*/  BSYNC B0 ;  /* 0x0000000000007941 */ /* 0x000fea0003800000 */
.L_x_4492:
[----:B-----5:R1:W-:Y:S02]  /*6210*/  STG.E.128 [R80.64+0x100], R48 ;  /* 0x0001003050007986 */ /* 0x0203e4000c101d06 */
.L_x_4487:
[----:B------:R-:W-:Y:S05]  /*6220*/  BSYNC B1 ;  /* 0x0000000000017941 */ /* 0x000fea0003800000 */
.L_x_4486:
        /* <DEDUP_REMOVED lines=96> */
.L_x_4497:
[----:B------:R-:W-:Y:S05]  /*6830*/  BSYNC B0 ;  /* 0x0000000000007941 */ /* 0x000fea0003800000 */
.L_x_4496:
        /* <DEDUP_REMOVED lines=97> */
.L_x_4499:
[----:B------:R-:W-:Y:S05]  /*6e50*/  BSYNC B0 ;  /* 0x0000000000007941 */ /* 0x000fea0003800000 */
.L_x_4498:
        /* <DEDUP_REMOVED lines=99> */
.L_x_4501:
[----:B------:R-:W-:Y:S05]  /*7490*/  BSYNC B0 ;  /* 0x0000000000007941 */ /* 0x000fea0003800000 */
.L_x_4500:
[----:B-----5:R4:W-:Y:S02]  /*74a0*/  STG.E.128 [R146.64+0x100], R4 ;  /* 0x0001000492007986 */ /* 0x0209e4000c101d06 */
.L_x_4495:
[----:B------:R-:W-:Y:S05]  /*74b0*/  BSYNC B1 ;  /* 0x0000000000017941 */ /* 0x000fea0003800000 */
.L_x_4494:
        /* <DEDUP_REMOVED lines=99> */
.L_x_4505:
[----:B------:R-:W-:Y:S05]  /*7af0*/  BSYNC B0 ;  /* 0x0000000000007941 */ /* 0x000fea0003800000 */
.L_x_4504:
        /* <DEDUP_REMOVED lines=99> */
.L_x_4507:
[----:B------:R-:W-:Y:S05]  /*8130*/  BSYNC B0 ;  /* 0x0000000000007941 */ /* 0x000fea0003800000 */
.L_x_4506:
        /* <DEDUP_REMOVED lines=100> */
.L_x_4509:
[----:B------:R-:W-:Y:S05]  /*8780*/  BSYNC B0 ;  /* 0x0000000000007941 */ /* 0x000fea0003800000 */
.L_x_4508:
[C---:B----4-:R-:W-:Y:S04]  /*8790*/  LEA R2, P0, R95.reuse, R80, 0x1 ;  /* 0x000000505f027211 */ /* 0x050fe800078008ff */
[----:B------:R-:W-:Y:S05]  /*87a0*/  LEA.HI.X R3, R95, R81, R96, 0x1, P0 ;  /* 0x000000515f037211 */ /* 0x000fea00000f0c60 */
[----:B-----5:R4:W-:Y:S04]  /*87b0*/  STG.E.128 [R2.64], R8 ;  /* 0x0000000802007986 */ /* 0x0209e8000c101d06 */
.L_x_4503:
[----:B------:R-:W-:Y:S05]  /*87c0*/  BSYNC B1 ;  /* 0x0000000000017941 */ /* 0x000fea0003800000 */
.L_x_4502:
        /* <DEDUP_REMOVED lines=101> */
.L_x_4513:
[----:B------:R-:W-:Y:S05]  /*8e20*/  BSYNC B0 ;  /* 0x0000000000007941 */ /* 0x000fea0003800000 */
.L_x_4512:
        /* <DEDUP_REMOVED lines=100> */
.L_x_4515:
[----:B------:R-:W-:Y:S05]  /*9470*/  BSYNC B0 ;  /* 0x0000000000007941 */ /* 0x000fea0003800000 */
.L_x_4514:
        /* <DEDUP_REMOVED lines=100> */
.L_x_4517:
[----:B------:R-:W-:Y:S05]  /*9ac0*/  BSYNC B0 ;  /* 0x0000000000007941 */ /* 0x000fea0003800000 */
.L_x_4516:
[C---:B----4-:R-:W-:Y:S04]  /*9ad0*/  LEA R2, P0, R103.reuse, R80, 0x1 ;  /* 0x0000005067027211 */ /* 0x050fe800078008ff */
[----:B------:R-:W-:Y:S05]  /*9ae0*/  LEA.HI.X R3, R103, R81, R104, 0x1, P0 ;  /* 0x0000005167037211 */ /* 0x000fea00000f0c68 */
[----:B-----5:R4:W-:Y:S04]  /*9af0*/  STG.E.128 [R2.64], R8 ;  /* 0x0000000802007986 */ /* 0x0209e8000c101d06 */
.L_x_4511:
[----:B------:R-:W-:Y:S05]  /*9b00*/  BSYNC B1 ;  /* 0x0000000000017941 */ /* 0x000fea0003800000 */
.L_x_4510:
        /* <DEDUP_REMOVED lines=8> */
.L_x_4475:
        /* <DEDUP_REMOVED lines=40> */
.L_x_4485:
        /* <DEDUP_REMOVED lines=80> */
.L_x_4518:
        /* <DEDUP_REMOVED lines=8> */
.L_x_4519:
[----:B------:R-:W-:Y:S04]  /*a390*/  IADD3 R13, R13, -0x1, RZ ;  /* 0xffffffff0d0d7810 */ /* 0x000fe80007ffe0ff */
[----:B------:R-:W-:Y:S11]  /*a3a0*/  ISETP.GT.AND P0, PT, R13, R76, PT ;  /* 0x0000004c0d00720c */ /* 0x000ff60003f04270 */
[----:B------:R-:W-:Y:S02]  /*a3b0*/  @!UPT UIADD3 URZ, URZ, URZ, URZ ;  /* 0x0000003f3f3ff290 */ /* 0x000fe4000fffe03f */
[----:B------:R-:W-:-:S05]  /*a3c0*/  @P0 BRA `(.L_x_4520) ;  /* 0xffff808000000947 */ /* 0x000fca000383ffff */
.L_x_4474:
[----:B-1----:R-:W-:Y:S01]  /*a3d0*/  BAR.SYNC.DEFER_BLOCKING 0x0 ;  /* 0x0000000000007b1d */ /* 0x002fe20000010000 */
[----:B------:R-:W-:Y:S01]  /*a3e0*/  ISETP.NE.AND P0, PT, RZ, c[0x0][0x230], PT ;  /* 0x00008c00ff007a0c */ /* 0x000fe20003f05270 */
[----:B------:R-:W-:Y:S01]  /*a3f0*/  IMAD.MOV.U32 R3, RZ, RZ, c[0x0][0x190] ;  /* 0x00006400ff037624 */ /* 0x000fe200078e00ff */
[----:B------:R-:W-:Y:S01]  /*a400*/  SHF.L.U32 R213, R128, 0x1, RZ ;  /* 0x0000000180d57819 */ /* 0x000fe200000006ff */
[----:B------:R-:W-:Y:S02]  /*a410*/  IMAD.MOV.U32 R0, RZ, RZ, 0x4 ;  /* 0x00000004ff007424 */ /* 0x000fe400078e00ff */
[----:B------:R-:W-:Y:S01]  /*a420*/  BSSY B2, `(.L_x_4521) ;  /* 0x00006c1000027945 */ /* 0x000fe20003800000 */
[C---:B----4-:R-:W-:Y:S02]  /*a430*/  IMAD.SHL.U32 R7, R3.reuse, 0x10, RZ ;  /* 0x0000001003077824 */ /* 0x050fe400078e00ff */
[----:B------:R-:W-:-:S05]  /*a440*/  SHF.L.U64.HI R5, R3, R0, c[0x0][0x194] ;  /* 0x0000650003057619 */ /* 0x000fca0000010200 */
[----:B------:R-:W-:Y:S05]  /*a450*/  @!P0 BRA `(.L_x_4522) ;  /* 0x0000693000008947 */ /* 0x000fea0003800000 */
[----:B------:R-:W-:Y:S01]  /*a460*/  ISETP.NE.U32.AND P0, PT, RZ, c[0x0][0x250], PT ;  /* 0x00009400ff007a0c */ /* 0x000fe20003f05070 */
[----:B------:R-:W-:-:S03]  /*a470*/  IMAD.MOV.U32 R0, RZ, RZ, RZ ;  /* 0x000000ffff007224 */ /* 0x000fc600078e00ff */
[----:B------:R-:W-:-:S13]  /*a480*/  ISETP.NE.AND.EX P0, PT, RZ, c[0x0][0x254], PT, P0 ;  /* 0x00009500ff007a0c */ /* 0x000fda0003f05300 */
[----:B------:R-:W2:Y:S01]  /*a490*/  @P0 LDG.E R0, [R140.64] ;  /* 0x000000068c000981 */ /* 0x000ea2000c1e1900 */
[-C--:B------:R-:W-:Y:S01]  /*a4a0*/  IADD3 R6, P1, R7, R136.reuse, RZ ;  /* 0x0000008807067210 */ /* 0x080fe20007f3e0ff */
[----:B------:R-:W-:Y:S01]  /*a4b0*/  IMAD.MOV.U32 R4, RZ, RZ, c[0x0][0x194] ;  /* 0x00006500ff047624 */ /* 0x000fe200078e00ff */
[----:B------:R-:W-:Y:S01]  /*a4c0*/  LEA R2, P0, R3, R136, 0x5 ;  /* 0x0000008803027211 */ /* 0x000fe200078028ff */
[----:B------:R-:W-:Y:S01]  /*a4d0*/  ULDC.U8 UR4, c[0x0][0x313] ;  /* 0x0000c4c000047ab9 */ /* 0x000fe20000000000 */
[----:B------:R-:W-:Y:S01]  /*a4e0*/  LEA R14, P2, R136, c[0x0][0x160], 0x1 ;  /* 0x00005800880e7a11 */ /* 0x000fe200078408ff */
[----:B------:R-:W-:Y:S01]  /*a4f0*/  IMAD.X R7, R5, 0x1, R129, P1 ;  /* 0x0000000105077824 */ /* 0x000fe200008e0681 */
[----:B------:R-:W-:Y:S01]  /*a500*/  LEA.HI.X R5, R3, R129, R4, 0x5, P0 ;  /* 0x0000008103057211 */ /* 0x000fe200000f2c04 */
[----:B------:R-:W-:Y:S01]  /*a510*/  IMAD.MOV.U32 R128, RZ, RZ, R136 ;  /* 0x000000ffff807224 */ /* 0x000fe200078e0088 */
[----:B------:R-:W-:Y:S02]  /*a520*/  LEA R28, P1, R6, c[0x0][0x160], 0x1 ;  /* 0x00005800061c7a11 */ /* 0x000fe400078208ff */
[----:B------:R-:W-:-:S02]  /*a530*/  ISETP.NE.AND P0, PT, RZ, UR4, PT ;  /* 0x00000004ff007c0c */ /* 0x000fc4000bf05270 */
[--C-:B------:R-:W-:Y:S01]  /*a540*/  LEA.HI.X R15, R136, c[0x0][0x164], R129.reuse, 0x1, P2 ;  /* 0x00005900880f7a11 */ /* 0x100fe200010f0c81 */
[----:B------:R-:W-:Y:S01]  /*a550*/  IMAD.WIDE.U32 R128, R3, 0x30, R128 ;  /* 0x0000003003807825 */ /* 0x000fe200078e0080 */
[----:B------:R-:W-:Y:S02]  /*a560*/  LEA.HI.X R29, R6, c[0x0][0x164], R7, 0x1, P1 ;  /* 0x00005900061d7a11 */ /* 0x000fe400008f0c07 */
[----:B------:R-:W-:Y:S01]  /*a570*/  LEA R16, P4, R2, c[0x0][0x160], 0x1 ;  /* 0x0000580002107a11 */ /* 0x000fe200078808ff */
[----:B------:R-:W-:Y:S01]  /*a580*/  IMAD R7, R4, 0x30, RZ ;  /* 0x0000003004077824 */ /* 0x000fe200078e02ff */
[----:B------:R-:W-:Y:S01]  /*a590*/  LEA R12, P2, R128, c[0x0][0x160], 0x1 ;  /* 0x00005800800c7a11 */ /* 0x000fe200078408ff */
[----:B------:R-:W-:Y:S01]  /*a5a0*/  IMAD.IADD R3, R207, 0x1, -R130 ;  /* 0x00000001cf037824 */ /* 0x000fe200078e0a82 */
[----:B------:R-:W-:Y:S01]  /*a5b0*/  LEA.HI.X R17, R2, c[0x0][0x164], R5, 0x1, P4 ;  /* 0x0000590002117a11 */ /* 0x000fe200020f0c05 */
[----:B------:R-:W-:-:S03]  /*a5c0*/  IMAD.IADD R6, R129, 0x1, R7 ;  /* 0x0000000181067824 */ /* 0x000fc600078e0207 */
[----:B------:R-:W-:Y:S02]  /*a5d0*/  ISETP.GE.AND P1, PT, R138, R3, PT ;  /* 0x000000038a00720c */ /* 0x000fe40003f26270 */
[----:B------:R-:W-:Y:S02]  /*a5e0*/  LEA.HI.X R13, R128, c[0x0][0x164], R6, 0x1, P2 ;  /* 0x00005900800d7a11 */ /* 0x000fe400010f0c06 */
[----:B------:R-:W-:Y:S01]  /*a5f0*/  ISETP.GT.AND P1, PT, R55, -0x8, !P1 ;  /* 0xfffffff83700780c */ /* 0x000fe20004f24270 */
        /* <DEDUP_REMOVED lines=46> */
[--C-:B------:R-:W-:Y:S02]  /*a8e0*/  HADD2.F32 R0, -RZ, R30.reuse.H0_H0 ;  /* 0x2000001eff007230 */ /* 0x100fe40000004100 */
[----:B------:R-:W-:Y:S01]  /*a8f0*/  HADD2.F32 R30, -RZ, R30.H1_H1 ;  /* 0x3000001eff1e7230 */ /* 0x000fe20000004100 */
[-C--:B------:R-:W-:Y:S01]  /*a900*/  FMUL.FTZ R22, R25, R4.reuse ;  /* 0x0000000419167220 */ /* 0x080fe20000410000 */
[----:B------:R-:W-:Y:S01]  /*a910*/  HADD2.F32 R31, -RZ, R7.H0_H0 ;  /* 0x20000007ff1f7230 */ /* 0x000fe20000004100 */
[----:B------:R-:W-:-:S02]  /*a920*/  FMUL.FTZ R7, R27, R4 ;  /* 0x000000041b077220 */ /* 0x000fc40000410000 */
[-C--:B------:R-:W-:Y:S02]  /*a930*/  FMUL.FTZ R4, R30, R5.reuse ;  /* 0x000000051e047220 */ /* 0x080fe40000410000 */
[----:B------:R-:W-:Y:S02]  /*a940*/  FMUL.FTZ R5, R0, R5 ;  /* 0x0000000500057220 */ /* 0x000fe40000410000 */
[-C--:B------:R-:W-:Y:S01]  /*a950*/  FFMA.FTZ R7, R25, R6.reuse, -R7 ;  /* 0x0000000619077223 */ /* 0x080fe20000010807 */
[----:B------:R-:W-:Y:S01]  /*a960*/  F2FP.PACK_AB R25, R20, R21 ;  /* 0x000000151419723e */ /* 0x000fe200000000ff */
[----:B------:R-:W-:Y:S01]  /*a970*/  FFMA.FTZ R22, R27, R6, R22 ;  /* 0x000000061b167223 */ /* 0x000fe20000010016 */
[----:B------:R-:W-:Y:S01]  /*a980*/  F2FP.PACK_AB R27, R23, R2 ;  /* 0x00000002171b723e */ /* 0x000fe200000000ff */
[-C--:B------:R-:W-:Y:S02]  /*a990*/  FFMA.FTZ R4, R0, R31.reuse, -R4 ;  /* 0x0000001f00047223 */ /* 0x080fe40000010804 */
[----:B------:R-:W-:Y:S01]  /*a9a0*/  FFMA.FTZ R5, R30, R31, R5 ;  /* 0x0000001f1e057223 */ /* 0x000fe20000010005 */
[----:B------:R-:W-:-:S04]  /*a9b0*/  F2FP.PACK_AB R24, R22, R7 ;  /* 0x000000071618723e */ /* 0x000fc800000000ff */
[----:B------:R-:W-:Y:S02]  /*a9c0*/  F2FP.PACK_AB R26, R5, R4 ;  /* 0x00000004051a723e */ /* 0x000fe400000000ff */
.L_x_4527:
[----:B------:R-:W-:Y:S05]  /*a9d0*/  BSYNC B0 ;  /* 0x0000000000007941 */ /* 0x000fea0003800000 */
.L_x_4526:
        /* <DEDUP_REMOVED lines=8> */
[--C-:B------:R-:W-:Y:S01]  /*aa60*/  HADD2.F32 R31, -RZ, R21.reuse.H0_H0 ;  /* 0x20000015ff1f7230 */ /* 0x100fe20000004100 */
[----:B--2---:R-:W-:Y:S01]  /*aa70*/  MOV R27, R22 ;  /* 0x00000016001b7202 */ /* 0x004fe20000000f00 */
[----:B------:R-:W-:Y:S02]  /*aa80*/  HADD2.F32 R30, -RZ, R21.H1_H1 ;  /* 0x30000015ff1e7230 */ /* 0x000fe40000004100 */
[--C-:B------:R-:W-:Y:S02]  /*aa90*/  HADD2.F32 R25, -RZ, R23.reuse.H1_H1 ;  /* 0x30000017ff197230 */ /* 0x100fe40000004100 */
[----:B------:R-:W-:-:S02]  /*aaa0*/  HADD2.F32 R26, -RZ, R23.H0_H0 ;  /* 0x20000017ff1a7230 */ /* 0x000fc40000004100 */
[----:B---3--:R-:W-:Y:S02]  /*aab0*/  HADD2.F32 R0, -RZ, R5.H1_H1 ;  /* 0x30000005ff007230 */ /* 0x008fe40000004100 */
[----:B------:R-:W-:Y:S02]  /*aac0*/  HADD2.F32 R21, -RZ, R4.H1_H1 ;  /* 0x30000004ff157230 */ /* 0x000fe40000004100 */
[----:B----4-:R-:W-:Y:S01]  /*aad0*/  HADD2.F32 R23, -RZ, R7.H1_H1 ;  /* 0x30000007ff177230 */ /* 0x010fe20000004100 */
        /* <DEDUP_REMOVED lines=29> */
.L_x_4529:
[----:B------:R-:W-:Y:S05]  /*acb0*/  BSYNC B0 ;  /* 0x0000000000007941 */ /* 0x000fea0003800000 */
.L_x_4528:
        /* <DEDUP_REMOVED lines=13> */
[----:B-1-3--:R-:W-:Y:S02]  /*ad90*/  HADD2.F32 R14, -RZ, R4.H1_H1 ;  /* 0x30000004ff0e7230 */ /* 0x00afe40000004100 */
[----:B------:R-:W-:Y:S02]  /*ada0*/  HADD2.F32 R0, -RZ, R5.H1_H1 ;  /* 0x30000005ff007230 */ /* 0x000fe40000004100 */
[----:B----4-:R-:W-:Y:S01]  /*adb0*/  HADD2.F32 R21, -RZ, R7.H1_H1 ;  /* 0x30000007ff157230 */ /* 0x010fe20000004100 */
[----:B------:R-:W-:Y:S01]  /*adc0*/  FMUL.FTZ R15, R25, R14 ;  /* 0x0000000e190f7220 */ /* 0x000fe20000410000 */
[----:B------:R-:W-:Y:S01]  /*add0*/  HADD2.F32 R20, -RZ, R6.H1_H1 ;  /* 0x30000006ff147230 */ /* 0x000fe20000004100 */
[C---:B------:R-:W-:Y:S01]  /*ade0*/  FMUL.FTZ R2, R22.reuse, R0 ;  /* 0x0000000016027220 */ /* 0x040fe20000410000 */
[----:B------:R-:W-:Y:S01]  /*adf0*/  HADD2.F32 R4, -RZ, R4.H0_H0 ;  /* 0x20000004ff047230 */ /* 0x000fe20000004100 */
[----:B------:R-:W-:Y:S01]  /*ae00*/  FMUL.FTZ R14, R27, R14 ;  /* 0x0000000e1b0e7220 */ /* 0x000fe20000410000 */
        /* <DEDUP_REMOVED lines=13> */
[----:B------:R-:W-:-:S02]  /*aee0*/  FMUL.FTZ R7, R25, R4 ;  /* 0x0000000419077220 */ /* 0x000fc40000410000 */
[-C--:B------:R-:W-:Y:S02]  /*aef0*/  FMUL.FTZ R4, R26, R5.reuse ;  /* 0x000000051a047220 */ /* 0x080fe40000410000 */
[----:B------:R-:W-:Y:S02]  /*af00*/  FMUL.FTZ R5, R0, R5 ;  /* 0x0000000500057220 */ /* 0x000fe40000410000 */
        /* <DEDUP_REMOVED lines=8> */
.L_x_4531:
[----:B------:R-:W-:Y:S05]  /*af90*/  BSYNC B0 ;  /* 0x0000000000007941 */ /* 0x000fea0003800000 */
.L_x_4530:
[----:B-----5:R3:W-:Y:S02]  /*afa0*/  STS.128 [R213+0x4000], R24 ;  /* 0x00400018d5007388 */ /* 0x0207e40000000c00 */
.L_x_4525:
[----:B------:R-:W-:Y:S05]  /*afb0*/  BSYNC B1 ;  /* 0x0000000000017941 */ /* 0x000fea0003800000 */
.L_x_4524:
[----:B-12---:R-:W-:Y:S01]  /*afc0*/  IADD3 R14, R138, 0x10, RZ ;  /* 0x000000108a0e7810 */ /* 0x006fe20007ffe0ff */
        /* <DEDUP_REMOVED lines=48> */
.L_x_4535:
[----:B------:R-:W-:Y:S05]  /*b2d0*/  BSYNC B0 ;  /* 0x0000000000007941 */ /* 0x000fea0003800000 */
.L_x_4534:
        /* <DEDUP_REMOVED lines=8> */
[--C-:B--2---:R-:W-:Y:S01]  /*b360*/  HADD2.F32 R25, -RZ, R23.reuse.H0_H0 ;  /* 0x20000017ff197230 */ /* 0x104fe20000004100 */
[----:B------:R-:W-:Y:S01]  /*b370*/  MOV R26, R22 ;  /* 0x00000016001a7202 */ /* 0x000fe20000000f00 */
[----:B------:R-:W-:Y:S02]  /*b380*/  HADD2.F32 R23, -RZ, R23.H1_H1 ;  /* 0x30000017ff177230 */ /* 0x000fe40000004100 */
[--C-:B------:R-:W-:Y:S02]  /*b390*/  HADD2.F32 R30, -RZ, R21.reuse.H0_H0 ;  /* 0x20000015ff1e7230 */ /* 0x100fe40000004100 */
[----:B------:R-:W-:-:S02]  /*b3a0*/  HADD2.F32 R27, -RZ, R21.H1_H1 ;  /* 0x30000015ff1b7230 */ /* 0x000fc40000004100 */
[----:B---3--:R-:W-:Y:S02]  /*b3b0*/  HADD2.F32 R0, -RZ, R5.H1_H1 ;  /* 0x30000005ff007230 */ /* 0x008fe40000004100 */
[----:B------:R-:W-:Y:S02]  /*b3c0*/  HADD2.F32 R22, -RZ, R4.H1_H1 ;  /* 0x30000004ff167230 */ /* 0x000fe40000004100 */
[----:B----4-:R-:W-:Y:S01]  /*b3d0*/  HADD2.F32 R2, -RZ, R7.H1_H1 ;  /* 0x30000007ff027230 */ /* 0x010fe20000004100 */
        /* <DEDUP_REMOVED lines=30> */
.L_x_4537:
[----:B------:R-:W-:Y:S05]  /*b5c0*/  BSYNC B0 ;  /* 0x0000000000007941 */ /* 0x000fea0003800000 */
.L_x_4536:
[----:B-12---:R-:W5:Y:S01]  /*b5d0*/  LDG.E.128 R28, [R28.64+0x100] ;  /* 0x000100061c1c7981 */ /* 0x006f62000c1e1d00 */
        /* <DEDUP_REMOVED lines=43> */
.L_x_4539:
[----:B------:R-:W-:Y:S05]  /*b890*/  BSYNC B0 ;  /* 0x0000000000007941 */ /* 0x000fea0003800000 */
.L_x_4538:
[----:B-----5:R2:W-:Y:S02]  /*b8a0*/  STS.128 [R213+0x4800], R28 ;  /* 0x0048001cd5007388 */ /* 0x0205e40000000c00 */
.L_x_4533:
[----:B------:R-:W-:Y:S05]  /*b8b0*/  BSYNC B1 ;  /* 0x0000000000017941 */ /* 0x000fea0003800000 */
.L_x_4532:
[----:B-1----:R-:W-:Y:S01]  /*b8c0*/  IADD3 R20, R138, 0x20, RZ ;  /* 0x000000208a147810 */ /* 0x002fe20007ffe0ff */
        /* <DEDUP_REMOVED lines=9> */
[----:B------:R-:W4:Y:S01]  /*b960*/  LDG.E.64 R6, [R10.64] ;  /* 0x000000060a067981 */ /* 0x000f22000c1e1b00 */
[--C-:B-----5:R-:W-:Y:S02]  /*b970*/  HADD2.F32 R23, -RZ, R31.reuse.H1_H1 ;  /* 0x3000001fff177230 */ /* 0x120fe40000004100 */
[----:B---3--:R-:W-:Y:S02]  /*b980*/  HADD2.F32 R25, -RZ, R31.H0_H0 ;  /* 0x2000001fff197230 */ /* 0x008fe40000004100 */
        /* <DEDUP_REMOVED lines=34> */
.L_x_4543:
[----:B------:R-:W-:Y:S05]  /*bbb0*/  BSYNC B0 ;  /* 0x0000000000007941 */ /* 0x000fea0003800000 */
.L_x_4542:
[----:B---3--:R2:W5:Y:S01]  /*bbc0*/  LDG.E.128 R24, [R16.64+0x80] ;  /* 0x0000800610187981 */ /* 0x008562000c1e1d00 */
[----:B------:R-:W-:Y:S01]  /*bbd0*/  IADD3 R0, R18, 0x40, RZ ;  /* 0x0000004012007810 */ /* 0x000fe20007ffe0ff */
[----:B------:R-:W-:Y:S02]  /*bbe0*/  BSSY B0, `(.L_x_4544) ;  /* 0x000002d000007945 */ /* 0x000fe40003800000 */
[----:B-----5:R2:W-:Y:S01]  /*bbf0*/  STS.128 [R213+0x1000], R28 ;  /* 0x0010001cd5007388 */ /* 0x0205e20000000c00 */
[----:B------:R-:W-:-:S13]  /*bc00*/  ISETP.GE.AND P0, PT, R0, c[0x0][0x230], PT ;  /* 0x00008c0000007a0c */ /* 0x000fda0003f06270 */
[----:B------:R-:W-:Y:S05]  /*bc10*/  @P0 BRA `(.L_x_4545) ;  /* 0x0000029000000947 */ /* 0x000fea0003800000 */
[----:B------:R-:W3:Y:S04]  /*bc20*/  LDG.E.64 R4, [R8.64+0x40] ;  /* 0x0000400608047981 */ /* 0x000ee8000c1e1b00 */
[----:B------:R-:W4:Y:S01]  /*bc30*/  LDG.E.64 R6, [R10.64+0x40] ;  /* 0x000040060a067981 */ /* 0x000f22000c1e1b00 */
[----:B------:R-:W-:Y:S01]  /*bc40*/  MOV R23, R27 ;  /* 0x0000001b00177202 */ /* 0x000fe20000000f00 */
[--C-:B--2---:R-:W-:Y:S01]  /*bc50*/  HADD2.F32 R29, -RZ, R25.reuse.H0_H0 ;  /* 0x20000019ff1d7230 */ /* 0x104fe20000004100 */
[----:B------:R-:W-:Y:S01]  /*bc60*/  MOV R28, R26 ;  /* 0x0000001a001c7202 */ /* 0x000fe20000000f00 */
[----:B------:R-:W-:Y:S02]  /*bc70*/  HADD2.F32 R27, -RZ, R25.H1_H1 ;  /* 0x30000019ff1b7230 */ /* 0x000fe40000004100 */
[----:B------:R-:W-:-:S02]  /*bc80*/  HADD2.F32 R25, -RZ, R23.H0_H0 ;  /* 0x20000017ff197230 */ /* 0x000fc40000004100 */
[----:B------:R-:W-:Y:S02]  /*bc90*/  HADD2.F32 R23, -RZ, R23.H1_H1 ;  /* 0x30000017ff177230 */ /* 0x000fe40000004100 */
        /* <DEDUP_REMOVED lines=33> */
.L_x_4545:
[----:B------:R-:W-:Y:S05]  /*beb0*/  BSYNC B0 ;  /* 0x0000000000007941 */ /* 0x000fea0003800000 */
.L_x_4544:
        /* <DEDUP_REMOVED lines=8> */
[--C-:B-----5:R-:W-:Y:S02]  /*bf40*/  HADD2.F32 R21, -RZ, R31.reuse.H1_H1 ;  /* 0x3000001fff157230 */ /* 0x120fe40000004100 */
[----:B------:R-:W-:Y:S02]  /*bf50*/  HADD2.F32 R23, -RZ, R31.H0_H0 ;  /* 0x2000001fff177230 */ /* 0x000fe40000004100 */
[--C-:B--2---:R-:W-:Y:S02]  /*bf60*/  HADD2.F32 R24, -RZ, R29.reuse.H1_H1 ;  /* 0x3000001dff187230 */ /* 0x104fe40000004100 */
[----:B------:R-:W-:-:S02]  /*bf70*/  HADD2.F32 R25, -RZ, R29.H0_H0 ;  /* 0x2000001dff197230 */ /* 0x000fc40000004100 */
[----:B---3--:R-:W-:Y:S02]  /*bf80*/  HADD2.F32 R0, -RZ, R5.H1_H1 ;  /* 0x30000005ff007230 */ /* 0x008fe40000004100 */
[----:B-1----:R-:W-:Y:S02]  /*bf90*/  HADD2.F32 R16, -RZ, R4.H1_H1 ;  /* 0x30000004ff107230 */ /* 0x002fe40000004100 */
        /* <DEDUP_REMOVED lines=30> */
.L_x_4547:
[----:B------:R-:W-:Y:S05]  /*c180*/  BSYNC B0 ;  /* 0x0000000000007941 */ /* 0x000fea0003800000 */
.L_x_4546:
[----:B-----5:R3:W-:Y:S02]  /*c190*/  STS.128 [R213+0x5000], R28 ;  /* 0x0050001cd5007388 */ /* 0x0207e40000000c00 */
.L_x_4541:
[----:B------:R-:W-:Y:S05]  /*c1a0*/  BSYNC B1 ;  /* 0x0000000000017941 */ /* 0x000fea0003800000 */
.L_x_4540:
[----:B-12---:R-:W-:-:S04]  /*c1b0*/  IADD3 R16, R138, 0x30, RZ ;  /* 0x000000308a107810 */ /* 0x006fc80007ffe0ff */
        /* <DEDUP_REMOVED lines=9> */
[--C-:B-----5:R-:W-:Y:S02]  /*c250*/  HADD2.F32 R17, -RZ, R31.reuse.H1_H1 ;  /* 0x3000001fff117230 */ /* 0x120fe40000004100 */
[----:B------:R-:W-:Y:S02]  /*c260*/  HADD2.F32 R21, -RZ, R31.H0_H0 ;  /* 0x2000001fff157230 */ /* 0x000fe40000004100 */
[--C-:B------:R-:W-:Y:S02]  /*c270*/  HADD2.F32 R23, -RZ, R29.reuse.H1_H1 ;  /* 0x3000001dff177230 */ /* 0x100fe40000004100 */
[----:B------:R-:W-:-:S02]  /*c280*/  HADD2.F32 R25, -RZ, R29.H0_H0 ;  /* 0x2000001dff197230 */ /* 0x000fc40000004100 */
        /* <DEDUP_REMOVED lines=32> */
.L_x_4550:
[----:B------:R-:W-:Y:S05]  /*c490*/  BSYNC B0 ;  /* 0x0000000000007941 */ /* 0x000fea0003800000 */
.L_x_4549:
        /* <DEDUP_REMOVED lines=9> */
[--C-:B------:R-:W-:Y:S01]  /*c530*/  HADD2.F32 R27, -RZ, R25.reuse.H0_H0 ;  /* 0x20000019ff1b7230 */ /* 0x100fe20000004100 */
[----:B------:R-:W-:Y:S01]  /*c540*/  MOV R23, R26 ;  /* 0x0000001a00177202 */ /* 0x000fe20000000f00 */
[----:B------:R-:W-:Y:S02]  /*c550*/  HADD2.F32 R25, -RZ, R25.H1_H1 ;  /* 0x30000019ff197230 */ /* 0x000fe40000004100 */
[----:B------:R-:W-:-:S02]  /*c560*/  HADD2.F32 R21, -RZ, R17.H0_H0 ;  /* 0x20000011ff157230 */ /* 0x000fc40000004100 */
[----:B------:R-:W-:Y:S02]  /*c570*/  HADD2.F32 R17, -RZ, R17.H1_H1 ;  /* 0x30000011ff117230 */ /* 0x000fe40000004100 */
[----:B---3--:R-:W-:Y:S02]  /*c580*/  HADD2.F32 R0, -RZ, R3.H1_H1 ;  /* 0x30000003ff007230 */ /* 0x008fe40000004100 */
[----:B------:R-:W-:Y:S02]  /*c590*/  HADD2.F32 R22, -RZ, R2.H1_H1 ;  /* 0x30000002ff167230 */ /* 0x000fe40000004100 */
[----:B----4-:R-:W-:Y:S01]  /*c5a0*/  HADD2.F32 R7, -RZ, R4.H1_H1 ;  /* 0x30000004ff077230 */ /* 0x010fe20000004100 */
[----:B------:R-:W-:Y:S01]  /*c5b0*/  FMUL.FTZ R15, R0, R17 ;  /* 0x00000011000f7220 */ /* 0x000fe20000410000 */
[----:B------:R-:W-:Y:S01]  /*c5c0*/  HADD2.F32 R6, -RZ, R5.H1_H1 ;  /* 0x30000005ff067230 */ /* 0x000fe20000004100 */
[----:B------:R-:W-:Y:S01]  /*c5d0*/  FMUL.FTZ R26, R22, R25 ;  /* 0x00000019161a7220 */ /* 0x000fe20000410000 */
[----:B------:R-:W-:Y:S01]  /*c5e0*/  HADD2.F32 R2, -RZ, R2.H0_H0 ;  /* 0x20000002ff027230 */ /* 0x000fe20000004100 */
[----:B------:R-:W-:Y:S01]  /*c5f0*/  FMUL.FTZ R0, R0, R21 ;  /* 0x0000001500007220 */ /* 0x000fe20000410000 */
[----:B------:R-:W-:Y:S01]  /*c600*/  HADD2.F32 R3, -RZ, R3.H0_H0 ;  /* 0x20000003ff037230 */ /* 0x000fe20000004100 */
[-C--:B------:R-:W-:Y:S01]  /*c610*/  FMUL.FTZ R22, R22, R27.reuse ;  /* 0x0000001b16167220 */ /* 0x080fe20000410000 */
[----:B------:R-:W-:Y:S01]  /*c620*/  HADD2.F32 R4, -RZ, R4.H0_H0 ;  /* 0x20000004ff047230 */ /* 0x000fe20000004100 */
[C---:B------:R-:W-:Y:S01]  /*c630*/  FFMA.FTZ R26, R7.reuse, R27, -R26 ;  /* 0x0000001b071a7223 */ /* 0x040fe2000001081a */
[----:B------:R-:W-:Y:S01]  /*c640*/  HADD2.F32 R5, -RZ, R5.H0_H0 ;  /* 0x20000005ff057230 */ /* 0x000fe20000004100 */
[C---:B------:R-:W-:Y:S01]  /*c650*/  FFMA.FTZ R15, R6.reuse, R21, -R15 ;  /* 0x00000015060f7223 */ /* 0x040fe2000001080f */
[--C-:B------:R-:W-:Y:S01]  /*c660*/  HADD2.F32 R21, -RZ, R24.reuse.H1_H1 ;  /* 0x30000018ff157230 */ /* 0x100fe20000004100 */
[----:B------:R-:W-:Y:S01]  /*c670*/  FFMA.FTZ R0, R6, R17, R0 ;  /* 0x0000001106007223 */ /* 0x000fe20000010000 */
[----:B------:R-:W-:Y:S01]  /*c680*/  HADD2.F32 R17, -RZ, R24.H0_H0 ;  /* 0x20000018ff117230 */ /* 0x000fe20000004100 */
[----:B------:R-:W-:Y:S01]  /*c690*/  FFMA.FTZ R7, R7, R25, R22 ;  /* 0x0000001907077223 */ /* 0x000fe20000010016 */
[----:B------:R-:W-:-:S02]  /*c6a0*/  HADD2.F32 R22, -RZ, R23.H1_H1 ;  /* 0x30000017ff167230 */ /* 0x000fc40000004100 */
[----:B------:R-:W-:Y:S01]  /*c6b0*/  HADD2.F32 R6, -RZ, R23.H0_H0 ;  /* 0x20000017ff067230 */ /* 0x000fe20000004100 */
[C---:B------:R-:W-:Y:S01]  /*c6c0*/  FMUL.FTZ R23, R2.reuse, R21 ;  /* 0x0000001502177220 */ /* 0x040fe20000410000 */
[----:B------:R-:W-:Y:S01]  /*c6d0*/  F2FP.PACK_AB R25, R7, R26 ;  /* 0x0000001a0719723e */ /* 0x000fe200000000ff */
[----:B------:R-:W-:Y:S01]  /*c6e0*/  FMUL.FTZ R24, R2, R17 ;  /* 0x0000001102187220 */ /* 0x000fe20000410000 */
[----:B------:R-:W-:Y:S01]  /*c6f0*/  F2FP.PACK_AB R27, R0, R15 ;  /* 0x0000000f001b723e */ /* 0x000fe200000000ff */
[C---:B------:R-:W-:Y:S02]  /*c700*/  FMUL.FTZ R2, R3.reuse, R22 ;  /* 0x0000001603027220 */ /* 0x040fe40000410000 */
[----:B------:R-:W-:Y:S02]  /*c710*/  FMUL.FTZ R3, R3, R6 ;  /* 0x0000000603037220 */ /* 0x000fe40000410000 */
[C---:B------:R-:W-:Y:S02]  /*c720*/  FFMA.FTZ R23, R4.reuse, R17, -R23 ;  /* 0x0000001104177223 */ /* 0x040fe40000010817 */
[----:B------:R-:W-:-:S02]  /*c730*/  FFMA.FTZ R24, R4, R21, R24 ;  /* 0x0000001504187223 */ /* 0x000fc40000010018 */
[C---:B------:R-:W-:Y:S02]  /*c740*/  FFMA.FTZ R2, R5.reuse, R6, -R2 ;  /* 0x0000000605027223 */ /* 0x040fe40000010802 */
[----:B------:R-:W-:Y:S01]  /*c750*/  FFMA.FTZ R3, R5, R22, R3 ;  /* 0x0000001605037223 */ /* 0x000fe20000010003 */
[----:B------:R-:W-:-:S04]  /*c760*/  F2FP.PACK_AB R24, R24, R23 ;  /* 0x000000171818723e */ /* 0x000fc800000000ff */
[----:B------:R-:W-:Y:S02]  /*c770*/  F2FP.PACK_AB R26, R3, R2 ;  /* 0x00000002031a723e */ /* 0x000fe400000000ff */
.L_x_4552:
[----:B------:R-:W-:Y:S05]  /*c780*/  BSYNC B0 ;  /* 0x0000000000007941 */ /* 0x000fea0003800000 */
.L_x_4551:
[----:B--2---:R2:W5:Y:S01]  /*c790*/  LDG.E.128 R28, [R12.64+0x100] ;  /* 0x000100060c1c7981 */ /* 0x004562000c1e1d00 */
[----:B------:R-:W-:Y:S01]  /*c7a0*/  IADD3 R18, R18, 0x80, RZ ;  /* 0x0000008012127810 */ /* 0x000fe20007ffe0ff */
[----:B------:R-:W-:Y:S02]  /*c7b0*/  BSSY B0, `(.L_x_4553) ;  /* 0x000002a000007945 */ /* 0x000fe40003800000 */
[----:B------:R2:W-:Y:S01]  /*c7c0*/  STS.128 [R213+0x3800], R24 ;  /* 0x00380018d5007388 */ /* 0x0005e20000000c00 */
[----:B------:R-:W-:-:S13]  /*c7d0*/  ISETP.GE.AND P0, PT, R18, c[0x0][0x230], PT ;  /* 0x00008c0012007a0c */ /* 0x000fda0003f06270 */
[----:B------:R-:W-:Y:S05]  /*c7e0*/  @P0 BRA `(.L_x_4554) ;  /* 0x0000026000000947 */ /* 0x000fea0003800000 */
[----:B------:R-:W3:Y:S04]  /*c7f0*/  LDG.E.64 R2, [R8.64+0x80] ;  /* 0x0000800608027981 */ /* 0x000ee8000c1e1b00 */
[----:B--2---:R4:W2:Y:S01]  /*c800*/  LDG.E.64 R4, [R10.64+0x80] ;  /* 0x000080060a047981 */ /* 0x0048a2000c1e1b00 */
[--C-:B-1---5:R-:W-:Y:S02]  /*c810*/  HADD2.F32 R13, -RZ, R31.reuse.H1_H1 ;  /* 0x3000001fff0d7230 */ /* 0x122fe40000004100 */
[----:B------:R-:W-:Y:S02]  /*c820*/  HADD2.F32 R15, -RZ, R31.H0_H0 ;  /* 0x2000001fff0f7230 */ /* 0x000fe40000004100 */
[--C-:B------:R-:W-:Y:S02]  /*c830*/  HADD2.F32 R12, -RZ, R29.reuse.H1_H1 ;  /* 0x3000001dff0c7230 */ /* 0x100fe40000004100 */
[----:B------:R-:W-:-:S02]  /*c840*/  HADD2.F32 R17, -RZ, R29.H0_H0 ;  /* 0x2000001dff117230 */ /* 0x000fc40000004100 */
[----:B----4-:R-:W-:Y:S02]  /*c850*/  HADD2.F32 R11, -RZ, R28.H0_H0 ;  /* 0x2000001cff0b7230 */ /* 0x010fe40000004100 */
[----:B---3--:R-:W-:Y:S02]  /*c860*/  HADD2.F32 R0, -RZ, R3.H1_H1 ;  /* 0x30000003ff007230 */ /* 0x008fe40000004100 */
        /* <DEDUP_REMOVED lines=30> */
.L_x_4554:
[----:B------:R-:W-:Y:S05]  /*ca50*/  BSYNC B0 ;  /* 0x0000000000007941 */ /* 0x000fea0003800000 */
.L_x_4553:
[----:B-----5:R3:W-:Y:S01]  /*ca60*/  STS.128 [R213+0x5800], R28 ;  /* 0x0058001cd5007388 */ /* 0x0207e20000000c00 */
[----:B------:R-:W-:Y:S05]  /*ca70*/  BRA `(.L_x_4548) ;  /* 0x000045b000007947 */ /* 0x000fea0003800000 */
.L_x_4523:
        /* <DEDUP_REMOVED lines=17> */
[----:B------:R-:W2:Y:S01]  /*cb90*/  LDG.E.128 R20, [R20.64] ;  /* 0x0000000614147981 */ /* 0x000ea2000c1e1d00 */
[----:B------:R-:W-:Y:S02]  /*cba0*/  LEA.HI.X R7, R5, c[0x0][0x2b4], R4, 0x1, P1 ;  /* 0x0000ad0005077a11 */ /* 0x000fe400008f0c04 */
[----:B------:R-:W-:Y:S02]  /*cbb0*/  MOV R9, RZ ;  /* 0x000000ff00097202 */ /* 0x000fe40000000f00 */
[----:B------:R-:W-:-:S02]  /*cbc0*/  @P0 IADD3 R9, -R8, RZ, RZ ;  /* 0x000000ff08090210 */ /* 0x000fc40007ffe1ff */
[----:B------:R-:W3:Y:S02]  /*cbd0*/  LDG.E.128 R4, [R6.64] ;  /* 0x0000000606047981 */ /* 0x000ee4000c1e1d00 */
[----:B------:R-:W-:-:S04]  /*cbe0*/  IADD3 R8, P1, R9, R0, RZ ;  /* 0x0000000009087210 */ /* 0x000fc80007f3e0ff */
[----:B------:R-:W-:Y:S02]  /*cbf0*/  LEA.HI.X.SX32 R9, R9, R2, 0x1, P1 ;  /* 0x0000000209097211 */ /* 0x000fe400008f0eff */
[----:B------:R-:W-:-:S04]  /*cc00*/  LEA R10, P1, R8, c[0x0][0x2a8], 0x1 ;  /* 0x0000aa00080a7a11 */ /* 0x000fc800078208ff */
[----:B------:R-:W-:-:S06]  /*cc10*/  LEA.HI.X R11, R8, c[0x0][0x2ac], R9, 0x1, P1 ;  /* 0x0000ab00080b7a11 */ /* 0x000fcc00008f0c09 */
[----:B------:R-:W4:Y:S01]  /*cc20*/  LDG.E.128 R8, [R10.64] ;  /* 0x000000060a087981 */ /* 0x000f22000c1e1d00 */
        /* <DEDUP_REMOVED lines=61> */
.L_x_4558:
[----:B------:R-:W-:Y:S05]  /*d000*/  BSYNC B0 ;  /* 0x0000000000007941 */ /* 0x000fea0003800000 */
.L_x_4557:
        /* <DEDUP_REMOVED lines=16> */
[----:B------:R-:W-:Y:S01]  /*d110*/  @P0 SHF.R.S32.HI R8, RZ, 0x1, R127 ;  /* 0x00000001ff080819 */ /* 0x000fe2000001147f */
[----:B------:R-:W2:Y:S01]  /*d120*/  LDG.E.128 R24, [R24.64+0x80] ;  /* 0x0000800618187981 */ /* 0x000ea2000c1e1d00 */
[----:B------:R-:W-:Y:S02]  /*d130*/  LEA.HI.X R7, R5, c[0x0][0x2b4], R4, 0x1, P1 ;  /* 0x0000ad0005077a11 */ /* 0x000fe400008f0c04 */
[----:B------:R-:W-:Y:S02]  /*d140*/  MOV R9, RZ ;  /* 0x000000ff00097202 */ /* 0x000fe40000000f00 */
[----:B------:R-:W-:-:S02]  /*d150*/  @P0 IADD3 R9, -R8, RZ, RZ ;  /* 0x000000ff08090210 */ /* 0x000fc40007ffe1ff */
[----:B------:R-:W3:Y:S02]  /*d160*/  LDG.E.128 R4, [R6.64+0x80] ;  /* 0x0000800606047981 */ /* 0x000ee4000c1e1d00 */
[----:B------:R-:W-:-:S04]  /*d170*/  IADD3 R8, P1, R9, R0, RZ ;  /* 0x0000000009087210 */ /* 0x000fc80007f3e0ff */
[----:B------:R-:W-:Y:S02]  /*d180*/  LEA.HI.X.SX32 R9, R9, R2, 0x1, P1 ;  /* 0x0000000209097211 */ /* 0x000fe400008f0eff */
[----:B------:R-:W-:-:S04]  /*d190*/  LEA R10, P1, R8, c[0x0][0x2a8], 0x1 ;  /* 0x0000aa00080a7a11 */ /* 0x000fc800078208ff */
[----:B------:R-:W-:-:S06]  /*d1a0*/  LEA.HI.X R11, R8, c[0x0][0x2ac], R9, 0x1, P1 ;  /* 0x0000ab00080b7a11 */ /* 0x000fcc00008f0c09 */
[----:B------:R-:W4:Y:S01]  /*d1b0*/  LDG.E.128 R8, [R10.64+0x80] ;  /* 0x000080060a087981 */ /* 0x000f22000c1e1d00 */
[----:B--2---:R-:W-:Y:S01]  /*d1c0*/  MOV R30, R27 ;  /* 0x0000001b001e7202 */ /* 0x004fe20000000f00 */
[----:B------:R-:W-:Y:S02]  /*d1d0*/  HADD2.F32 R35, -RZ, R25.H0_H0 ;  /* 0x20000019ff237230 */ /* 0x000fe40000004100 */
[--C-:B---3--:R-:W-:Y:S02]  /*d1e0*/  HADD2.F32 R27, -RZ, R4.reuse.H0_H0 ;  /* 0x20000004ff1b7230 */ /* 0x108fe40000004100 */
[----:B------:R-:W-:Y:S02]  /*d1f0*/  HADD2.F32 R31, -RZ, R4.H1_H1 ;  /* 0x30000004ff1f7230 */ /* 0x000fe40000004100 */
[--C-:B------:R-:W-:Y:S01]  /*d200*/  HADD2.F32 R4, -RZ, R5.reuse.H0_H0 ;  /* 0x20000005ff047230 */ /* 0x100fe20000004100 */
[----:B------:R-:W-:Y:S01]  /*d210*/  @!P0 FADD.FTZ R27, -R27, -RZ ;  /* 0x800000ff1b1b8221 */ /* 0x000fe20000010100 */
[----:B------:R-:W-:-:S02]  /*d220*/  HADD2.F32 R32, -RZ, R5.H1_H1 ;  /* 0x30000005ff207230 */ /* 0x000fc40000004100 */
[----:B------:R-:W-:Y:S01]  /*d230*/  HADD2.F32 R34, -RZ, R24.H0_H0 ;  /* 0x20000018ff227230 */ /* 0x000fe20000004100 */
[----:B------:R-:W-:Y:S01]  /*d240*/  @!P0 FADD.FTZ R4, -R4, -RZ ;  /* 0x800000ff04048221 */ /* 0x000fe20000010100 */
[--C-:B------:R-:W-:Y:S02]  /*d250*/  HADD2.F32 R5, -RZ, R6.reuse.H0_H0 ;  /* 0x20000006ff057230 */ /* 0x100fe40000004100 */
[----:B------:R-:W-:Y:S02]  /*d260*/  HADD2.F32 R33, -RZ, R6.H1_H1 ;  /* 0x30000006ff217230 */ /* 0x000fe40000004100 */
[----:B------:R-:W-:Y:S01]  /*d270*/  HADD2.F32 R6, -RZ, R7.H0_H0 ;  /* 0x20000007ff067230 */ /* 0x000fe20000004100 */
[----:B------:R-:W-:Y:S01]  /*d280*/  FMUL.FTZ R35, R35, R4 ;  /* 0x0000000423237220 */ /* 0x000fe20000410000 */
[----:B------:R-:W-:Y:S01]  /*d290*/  HADD2.F32 R4, -RZ, R26.H0_H0 ;  /* 0x2000001aff047230 */ /* 0x000fe20000004100 */
[----:B------:R-:W-:Y:S01]  /*d2a0*/  FMUL.FTZ R34, R34, R27 ;  /* 0x0000001b22227220 */ /* 0x000fe20000410000 */
[----:B------:R-:W-:Y:S01]  /*d2b0*/  HADD2.F32 R24, -RZ, R24.H1_H1 ;  /* 0x30000018ff187230 */ /* 0x000fe20000004100 */
[----:B------:R-:W-:Y:S01]  /*d2c0*/  @!P0 FADD.FTZ R31, -R31, -RZ ;  /* 0x800000ff1f1f8221 */ /* 0x000fe20000010100 */
[----:B------:R-:W-:Y:S01]  /*d2d0*/  HADD2.F32 R26, -RZ, R26.H1_H1 ;  /* 0x3000001aff1a7230 */ /* 0x000fe20000004100 */
[----:B------:R-:W-:Y:S01]  /*d2e0*/  @!P0 FADD.FTZ R5, -R5, -RZ ;  /* 0x800000ff05058221 */ /* 0x000fe20000010100 */
[----:B------:R-:W-:Y:S01]  /*d2f0*/  HADD2.F32 R27, -RZ, R30.H0_H0 ;  /* 0x2000001eff1b7230 */ /* 0x000fe20000004100 */
[----:B------:R-:W-:-:S02]  /*d300*/  @!P0 FADD.FTZ R33, -R33, -RZ ;  /* 0x800000ff21218221 */ /* 0x000fc40000010100 */
[----:B------:R-:W-:Y:S01]  /*d310*/  @!P0 FADD.FTZ R6, -R6, -RZ ;  /* 0x800000ff06068221 */ /* 0x000fe20000010100 */
[----:B------:R-:W-:Y:S01]  /*d320*/  HADD2.F32 R7, -RZ, R7.H1_H1 ;  /* 0x30000007ff077230 */ /* 0x000fe20000004100 */
[----:B------:R-:W-:Y:S01]  /*d330*/  FMUL.FTZ R24, R24, R31 ;  /* 0x0000001f18187220 */ /* 0x000fe20000410000 */
[----:B------:R-:W-:Y:S01]  /*d340*/  HADD2.F32 R25, -RZ, R25.H1_H1 ;  /* 0x30000019ff197230 */ /* 0x000fe20000004100 */
[----:B------:R-:W-:Y:S01]  /*d350*/  FMUL.FTZ R5, R4, R5 ;  /* 0x0000000504057220 */ /* 0x000fe20000410000 */
[----:B------:R-:W-:Y:S01]  /*d360*/  HADD2.F32 R31, -RZ, R20.H1_H1 ;  /* 0x30000014ff1f7230 */ /* 0x000fe20000004100 */
[----:B------:R-:W-:Y:S01]  /*d370*/  FMUL.FTZ R33, R26, R33 ;  /* 0x000000211a217220 */ /* 0x000fe20000410000 */
[----:B----4-:R-:W-:Y:S01]  /*d380*/  HADD2.F32 R4, -RZ, R8.H0_H0 ;  /* 0x20000008ff047230 */ /* 0x010fe20000004100 */
[----:B------:R-:W-:Y:S01]  /*d390*/  FMUL.FTZ R6, R27, R6 ;  /* 0x000000061b067220 */ /* 0x000fe20000410000 */
[----:B------:R-:W-:Y:S01]  /*d3a0*/  HADD2.F32 R27, -RZ, R20.H0_H0 ;  /* 0x20000014ff1b7230 */ /* 0x000fe20000004100 */
[----:B------:R-:W-:Y:S01]  /*d3b0*/  @!P0 FADD.FTZ R32, -R32, -RZ ;  /* 0x800000ff20208221 */ /* 0x000fe20000010100 */
[----:B------:R-:W-:Y:S01]  /*d3c0*/  HADD2.F32 R26, -RZ, R8.H1_H1 ;  /* 0x30000008ff1a7230 */ /* 0x000fe20000004100 */
        /* <DEDUP_REMOVED lines=8> */
[----:B------:R-:W-:Y:S01]  /*d450*/  FFMA.FTZ R8, R20, R8, R35 ;  /* 0x0000000814087223 */ /* 0x000fe20000010023 */
[----:B------:R-:W-:Y:S02]  /*d460*/  HADD2.F32 R36, -RZ, R11.H1_H1 ;  /* 0x3000000bff247230 */ /* 0x000fe40000004100 */
[----:B------:R-:W-:-:S02]  /*d470*/  HADD2.F32 R30, -RZ, R10.H0_H0 ;  /* 0x2000000aff1e7230 */ /* 0x000fc40000004100 */
[----:B------:R-:W-:Y:S02]  /*d480*/  HADD2.F32 R20, -RZ, R22.H0_H0 ;  /* 0x20000016ff147230 */ /* 0x000fe40000004100 */
[----:B------:R-:W-:Y:S02]  /*d490*/  HADD2.F32 R11, -RZ, R23.H0_H0 ;  /* 0x20000017ff0b7230 */ /* 0x000fe40000004100 */
        /* <DEDUP_REMOVED lines=15> */
.L_x_4560:
[----:B------:R-:W-:Y:S05]  /*d590*/  BSYNC B0 ;  /* 0x0000000000007941 */ /* 0x000fea0003800000 */
.L_x_4559:
        /* <DEDUP_REMOVED lines=14> */
[----:B--2---:R-:W-:Y:S01]  /*d680*/  IMAD.WIDE R20, R9, 0x2, R14 ;  /* 0x0000000209147825 */ /* 0x004fe200078e020e */
[----:B------:R-:W-:Y:S02]  /*d690*/  LEA.HI.X.SX32 R4, R7, R2, 0x1, P1 ;  /* 0x0000000207047211 */ /* 0x000fe400008f0eff */
[----:B------:R-:W-:-:S02]  /*d6a0*/  LEA R6, P1, R5, c[0x0][0x2b0], 0x1 ;  /* 0x0000ac0005067a11 */ /* 0x000fc400078208ff */
        /* <DEDUP_REMOVED lines=12> */
[--C-:B-1-3--:R-:W-:Y:S02]  /*d770*/  HADD2.F32 R14, -RZ, R4.reuse.H0_H0 ;  /* 0x20000004ff0e7230 */ /* 0x10afe40000004100 */
        /* <DEDUP_REMOVED lines=24> */
[----:B----4-:R-:W-:Y:S01]  /*d900*/  HADD2.F32 R14, -RZ, R9.H0_H0 ;  /* 0x20000009ff0e7230 */ /* 0x010fe20000004100 */
[----:B------:R-:W-:Y:S01]  /*d910*/  FMUL.FTZ R7, R4, R7 ;  /* 0x0000000704077220 */ /* 0x000fe20000410000 */
[--C-:B-----5:R-:W-:Y:S01]  /*d920*/  HADD2.F32 R4, -RZ, R25.reuse.H0_H0 ;  /* 0x20000019ff047230 */ /* 0x120fe20000004100 */
        /* <DEDUP_REMOVED lines=30> */
.L_x_4562:
[----:B------:R-:W-:Y:S05]  /*db10*/  BSYNC B0 ;  /* 0x0000000000007941 */ /* 0x000fea0003800000 */
.L_x_4561:
[----:B-----5:R3:W-:Y:S02]  /*db20*/  STS.128 [R213+0x4000], R24 ;  /* 0x00400018d5007388 */ /* 0x0207e40000000c00 */
.L_x_4556:
[----:B------:R-:W-:Y:S05]  /*db30*/  BSYNC B1 ;  /* 0x0000000000017941 */ /* 0x000fea0003800000 */
.L_x_4555:
        /* <DEDUP_REMOVED lines=90> */
.L_x_4566:
[----:B------:R-:W-:Y:S05]  /*e0e0*/  BSYNC B0 ;  /* 0x0000000000007941 */ /* 0x000fea0003800000 */
.L_x_4565:
        /* <DEDUP_REMOVED lines=56> */
[----:B----4-:R-:W-:Y:S01]  /*e470*/  HADD2.F32 R4, -RZ, R8.H0_H0 ;  /* 0x20000008ff047230 */ /* 0x010fe20000004100 */
        /* <DEDUP_REMOVED lines=8> */
[----:B------:R-:W-:-:S02]  /*e500*/  HADD2.F32 R25, -RZ, R8.H1_H1 ;  /* 0x30000008ff197230 */ /* 0x000fc40000004100 */
[--C-:B------:R-:W-:Y:S02]  /*e510*/  HADD2.F32 R27, -RZ, R11.reuse.H0_H0 ;  /* 0x2000000bff1b7230 */ /* 0x100fe40000004100 */
[----:B------:R-:W-:Y:S02]  /*e520*/  HADD2.F32 R10, -RZ, R11.H1_H1 ;  /* 0x3000000bff0a7230 */ /* 0x000fe40000004100 */
[----:B------:R-:W-:Y:S02]  /*e530*/  HADD2.F32 R20, -RZ, R21.H0_H0 ;  /* 0x20000015ff147230 */ /* 0x000fe40000004100 */
[----:B------:R-:W-:Y:S02]  /*e540*/  HADD2.F32 R8, -RZ, R9.H0_H0 ;  /* 0x20000009ff087230 */ /* 0x000fe40000004100 */
[----:B------:R-:W-:Y:S02]  /*e550*/  HADD2.F32 R15, -RZ, R22.H0_H0 ;  /* 0x20000016ff0f7230 */ /* 0x000fe40000004100 */
        /* <DEDUP_REMOVED lines=16> */
.L_x_4568:
[----:B------:R-:W-:Y:S05]  /*e660*/  BSYNC B0 ;  /* 0x0000000000007941 */ /* 0x000fea0003800000 */
.L_x_4567:
        /* <DEDUP_REMOVED lines=56> */
[----:B----4-:R-:W-:Y:S01]  /*e9f0*/  HADD2.F32 R15, -RZ, R9.H0_H0 ;  /* 0x20000009ff0f7230 */ /* 0x010fe20000004100 */
        /* <DEDUP_REMOVED lines=30> */
.L_x_4570:
[----:B------:R-:W-:Y:S05]  /*ebe0*/  BSYNC B0 ;  /* 0x0000000000007941 */ /* 0x000fea0003800000 */
.L_x_4569:
[----:B-----5:R3:W-:Y:S02]  /*ebf0*/  STS.128 [R213+0x4800], R24 ;  /* 0x00480018d5007388 */ /* 0x0207e40000000c00 */
.L_x_4564:
[----:B------:R-:W-:Y:S05]  /*ec00*/  BSYNC B1 ;  /* 0x0000000000017941 */ /* 0x000fea0003800000 */
.L_x_4563:
[----:B--2---:R-:W-:Y:S01]  /*ec10*/  IADD3 R20, R138, 0x20, RZ ;  /* 0x000000208a147810 */ /* 0x004fe20007ffe0ff */
        /* <DEDUP_REMOVED lines=16> */
[----:B-1----:R-:W-:Y:S01]  /*ed20*/  IMAD.WIDE R28, R9, 0x2, R16 ;  /* 0x00000002091c7825 */ /* 0x002fe200078e0210 */
        /* <DEDUP_REMOVED lines=36> */
[----:B--2---:R-:W-:Y:S01]  /*ef70*/  HADD2.F32 R7, -RZ, R9.H0_H0 ;  /* 0x20000009ff077230 */ /* 0x004fe20000004100 */
        /* <DEDUP_REMOVED lines=35> */
.L_x_4574:
[----:B------:R-:W-:Y:S05]  /*f1b0*/  BSYNC B0 ;  /* 0x0000000000007941 */ /* 0x000fea0003800000 */
.L_x_4573:
[----:B-1----:R1:W5:Y:S01]  /*f1c0*/  LDG.E.128 R28, [R16.64+0x80] ;  /* 0x00008006101c7981 */ /* 0x002362000c1e1d00 */
        /* <DEDUP_REMOVED lines=54> */
[----:B-----5:R-:W-:Y:S01]  /*f530*/  HADD2.F32 R4, -RZ, R8.H0_H0 ;  /* 0x20000008ff047230 */ /* 0x020fe20000004100 */
        /* <DEDUP_REMOVED lines=31> */
.L_x_4576:
[----:B------:R-:W-:Y:S05]  /*f730*/  BSYNC B0 ;  /* 0x0000000000007941 */ /* 0x000fea0003800000 */
.L_x_4575:
[----:B-1----:R1:W5:Y:S01]  /*f740*/  LDG.E.128 R24, [R16.64+0x100] ;  /* 0x0001000610187981 */ /* 0x002362000c1e1d00 */
        /* <DEDUP_REMOVED lines=48> */
[----:B------:R-:W-:Y:S01]  /*fa50*/  FMUL.FTZ R6, R15, R6 ;  /* 0x000000060f067220 */ /* 0x000fe20000410000 */
[----:B------:R-:W-:Y:S01]  /*fa60*/  HADD2.F32 R30, -RZ, R30.H1_H1 ;  /* 0x3000001eff1e7230 */ /* 0x000fe20000004100 */
[----:B------:R-:W-:Y:S01]  /*fa70*/  FMUL.FTZ R7, R4, R7 ;  /* 0x0000000704077220 */ /* 0x000fe20000410000 */
[----:B------:R-:W-:Y:S01]  /*fa80*/  HADD2.F32 R28, -RZ, R29.H1_H1 ;  /* 0x3000001dff1c7230 */ /* 0x000fe20000004100 */
[----:B------:R-:W-:Y:S01]  /*fa90*/  @!P0 FADD.FTZ R21, -R21, -RZ ;  /* 0x800000ff15158221 */ /* 0x000fe20000010100 */
[----:B-----5:R-:W-:Y:S01]  /*faa0*/  HADD2.F32 R4, -RZ, R25.H0_H0 ;  /* 0x20000019ff047230 */ /* 0x020fe20000004100 */
[----:B------:R-:W-:Y:S01]  /*fab0*/  @!P0 FADD.FTZ R17, -R17, -RZ ;  /* 0x800000ff11118221 */ /* 0x000fe20000010100 */
[----:B--2---:R-:W-:Y:S01]  /*fac0*/  HADD2.F32 R15, -RZ, R9.H0_H0 ;  /* 0x20000009ff0f7230 */ /* 0x004fe20000004100 */
[----:B------:R-:W-:Y:S01]  /*fad0*/  @!P0 FADD.FTZ R5, -R5, -RZ ;  /* 0x800000ff05058221 */ /* 0x000fe20000010100 */
[--C-:B------:R-:W-:Y:S01]  /*fae0*/  HADD2.F32 R29, -RZ, R11.reuse.H0_H0 ;  /* 0x2000000bff1d7230 */ /* 0x100fe20000004100 */
[----:B------:R-:W-:Y:S01]  /*faf0*/  FMUL.FTZ R21, R30, R21 ;  /* 0x000000151e157220 */ /* 0x000fe20000410000 */
[----:B------:R-:W-:Y:S01]  /*fb00*/  HADD2.F32 R30, -RZ, R11.H1_H1 ;  /* 0x3000000bff1e7230 */ /* 0x000fe20000004100 */
[----:B------:R-:W-:Y:S01]  /*fb10*/  FMUL.FTZ R28, R28, R17 ;  /* 0x000000111c1c7220 */ /* 0x000fe20000410000 */
[----:B------:R-:W-:Y:S01]  /*fb20*/  HADD2.F32 R17, -RZ, R24.H0_H0 ;  /* 0x20000018ff117230 */ /* 0x000fe20000004100 */
[----:B------:R-:W-:Y:S01]  /*fb30*/  FMUL.FTZ R5, R16, R5 ;  /* 0x0000000510057220 */ /* 0x000fe20000410000 */
[----:B------:R-:W-:Y:S01]  /*fb40*/  HADD2.F32 R16, -RZ, R8.H0_H0 ;  /* 0x20000008ff107230 */ /* 0x000fe20000004100 */
[----:B------:R-:W-:Y:S01]  /*fb50*/  FFMA.FTZ R4, R4, R15, R23 ;  /* 0x0000000f04047223 */ /* 0x000fe20000010017 */
[----:B------:R-:W-:-:S02]  /*fb60*/  HADD2.F32 R32, -RZ, R10.H0_H0 ;  /* 0x2000000aff207230 */ /* 0x000fc40000004100 */
[----:B------:R-:W-:Y:S02]  /*fb70*/  HADD2.F32 R11, -RZ, R27.H0_H0 ;  /* 0x2000001bff0b7230 */ /* 0x000fe40000004100 */
[----:B------:R-:W-:Y:S02]  /*fb80*/  HADD2.F32 R15, -RZ, R26.H0_H0 ;  /* 0x2000001aff0f7230 */ /* 0x000fe40000004100 */
[----:B------:R-:W-:Y:S02]  /*fb90*/  HADD2.F32 R25, -RZ, R25.H1_H1 ;  /* 0x30000019ff197230 */ /* 0x000fe40000004100 */
        /* <DEDUP_REMOVED lines=17> */
.L_x_4578:
[----:B------:R-:W-:Y:S05]  /*fcb0*/  BSYNC B0 ;  /* 0x0000000000007941 */ /* 0x000fea0003800000 */
.L_x_4577:
[----:B-----5:R3:W-:Y:S02]  /*fcc0*/  STS.128 [R213+0x5000], R24 ;  /* 0x00500018d5007388 */ /* 0x0207e40000000c00 */
.L_x_4572:
[----:B------:R-:W-:Y:S05]  /*fcd0*/  BSYNC B1 ;  /* 0x0000000000017941 */ /* 0x000fea0003800000 */
.L_x_4571:
        /* <DEDUP_REMOVED lines=88> */
.L_x_4580:
[----:B------:R-:W-:Y:S05]  /*10260*/  BSYNC B0 ;  /* 0x0000000000007941 */ /* 0x000fea0003800000 */
.L_x_4579:
        /* <DEDUP_REMOVED lines=52> */
[----:B------:R-:W-:Y:S01]  /*105b0*/  HADD2.F32 R3, -RZ, R28.H0_H0 ;  /* 0x2000001cff037230 */ /* 0x000fe20000004100 */
[----:B------:R-:W-:Y:S01]  /*105c0*/  @!P0 FADD.FTZ R5, -R5, -RZ ;  /* 0x800000ff05058221 */ /* 0x000fe20000010100 */
[----:B----4-:R-:W-:Y:S01]  /*105d0*/  HADD2.F32 R4, -RZ, R8.H0_H0 ;  /* 0x20000008ff047230 */ /* 0x010fe20000004100 */
        /* <DEDUP_REMOVED lines=31> */
.L_x_4582:
[----:B------:R-:W-:Y:S05]  /*107d0*/  BSYNC B0 ;  /* 0x0000000000007941 */ /* 0x000fea0003800000 */
.L_x_4581:
[----:B--2---:R2:W5:Y:S01]  /*107e0*/  LDG.E.128 R24, [R12.64+0x100] ;  /* 0x000100060c187981 */ /* 0x004562000c1e1d00 */
        /* <DEDUP_REMOVED lines=14> */
[----:B--2---:R-:W-:Y:S01]  /*108d0*/  IMAD.WIDE R28, R125, 0x2, R12 ;  /* 0x000000027d1c7825 */ /* 0x004fe200078e020c */
[----:B------:R-:W-:Y:S02]  /*108e0*/  LEA.HI.X.SX32 R4, R3, R2, 0x1, P1 ;  /* 0x0000000203047211 */ /* 0x000fe400008f0eff */
[----:B------:R-:W-:-:S03]  /*108f0*/  LEA R6, P1, R5, c[0x0][0x2b0], 0x1 ;  /* 0x0000ac0005067a11 */ /* 0x000fc600078208ff */
[----:B------:R-:W2:Y:S01]  /*10900*/  LDG.E.128 R28, [R28.64+0x100] ;  /* 0x000100061c1c7981 */ /* 0x000ea2000c1e1d00 */
[----:B------:R-:W-:Y:S02]  /*10910*/  LEA.HI.X R7, R5, c[0x0][0x2b4], R4, 0x1, P1 ;  /* 0x0000ad0005077a11 */ /* 0x000fe400008f0c04 */
[----:B------:R-:W-:Y:S02]  /*10920*/  MOV R3, RZ ;  /* 0x000000ff00037202 */ /* 0x000fe40000000f00 */
[----:B------:R-:W-:Y:S02]  /*10930*/  @P0 IADD3 R3, -R127, RZ, RZ ;  /* 0x000000ff7f030210 */ /* 0x000fe40007ffe1ff */
[----:B------:R-:W3:Y:S02]  /*10940*/  LDG.E.128 R4, [R6.64] ;  /* 0x0000000606047981 */ /* 0x000ee4000c1e1d00 */
[----:B------:R-:W-:-:S04]  /*10950*/  IADD3 R0, P1, R3, R0, RZ ;  /* 0x0000000003007210 */ /* 0x000fc80007f3e0ff */
[----:B------:R-:W-:Y:S02]  /*10960*/  LEA.HI.X.SX32 R3, R3, R2, 0x1, P1 ;  /* 0x0000000203037211 */ /* 0x000fe400008f0eff */
[----:B------:R-:W-:-:S04]  /*10970*/  LEA R8, P1, R0, c[0x0][0x2a8], 0x1 ;  /* 0x0000aa0000087a11 */ /* 0x000fc800078208ff */
[----:B------:R-:W-:-:S06]  /*10980*/  LEA.HI.X R9, R0, c[0x0][0x2ac], R3, 0x1, P1 ;  /* 0x0000ab0000097a11 */ /* 0x000fcc00008f0c03 */
[----:B------:R-:W4:Y:S01]  /*10990*/  LDG.E.128 R8, [R8.64] ;  /* 0x0000000608087981 */ /* 0x000f22000c1e1d00 */
[--C-:B-12---:R-:W-:Y:S02]  /*109a0*/  HADD2.F32 R13, -RZ, R29.reuse.H0_H0 ;  /* 0x2000001dff0d7230 */ /* 0x106fe40000004100 */
[----:B------:R-:W-:Y:S02]  /*109b0*/  HADD2.F32 R18, -RZ, R29.H1_H1 ;  /* 0x3000001dff127230 */ /* 0x000fe40000004100 */
[--C-:B---3--:R-:W-:Y:S02]  /*109c0*/  HADD2.F32 R0, -RZ, R5.reuse.H0_H0 ;  /* 0x20000005ff007230 */ /* 0x108fe40000004100 */
        /* <DEDUP_REMOVED lines=26> */
[----:B----4-:R-:W-:Y:S01]  /*10b70*/  HADD2.F32 R2, -RZ, R9.H0_H0 ;  /* 0x20000009ff027230 */ /* 0x010fe20000004100 */
[----:B------:R-:W-:Y:S01]  /*10b80*/  FMUL.FTZ R6, R5, R6 ;  /* 0x0000000605067220 */ /* 0x000fe20000410000 */
[----:B------:R-:W-:Y:S01]  /*10b90*/  HADD2.F32 R5, -RZ, R8.H0_H0 ;  /* 0x20000008ff057230 */ /* 0x000fe20000004100 */
[----:B------:R-:W-:Y:S01]  /*10ba0*/  FMUL.FTZ R7, R0, R7 ;  /* 0x0000000700077220 */ /* 0x000fe20000410000 */
[----:B------:R-:W-:Y:S01]  /*10bb0*/  HADD2.F32 R0, -RZ, R25.H0_H0 ;  /* 0x20000019ff007230 */ /* 0x000fe20000004100 */
[----:B------:R-:W-:Y:S01]  /*10bc0*/  @!P0 FADD.FTZ R12, -R12, -RZ ;  /* 0x800000ff0c0c8221 */ /* 0x000fe20000010100 */
[--C-:B------:R-:W-:Y:S01]  /*10bd0*/  HADD2.F32 R22, -RZ, R11.reuse.H1_H1 ;  /* 0x3000000bff167230 */ /* 0x100fe20000004100 */
[----:B------:R-:W-:Y:S01]  /*10be0*/  FFMA.FTZ R4, R4, R5, R15 ;  /* 0x0000000504047223 */ /* 0x000fe2000001000f */
[----:B------:R-:W-:Y:S01]  /*10bf0*/  HADD2.F32 R5, -RZ, R26.H0_H0 ;  /* 0x2000001aff057230 */ /* 0x000fe20000004100 */
[----:B------:R-:W-:Y:S01]  /*10c00*/  FMUL.FTZ R12, R19, R12 ;  /* 0x0000000c130c7220 */ /* 0x000fe20000410000 */
[----:B------:R-:W-:Y:S01]  /*10c10*/  HADD2.F32 R19, -RZ, R11.H0_H0 ;  /* 0x2000000bff137230 */ /* 0x000fe20000004100 */
        /* <DEDUP_REMOVED lines=20> */
.L_x_4584:
[----:B------:R-:W-:Y:S05]  /*10d60*/  BSYNC B0 ;  /* 0x0000000000007941 */ /* 0x000fea0003800000 */
.L_x_4583:
[----:B-----5:R3:W-:Y:S01]  /*10d70*/  STS.128 [R213+0x5800], R24 ;  /* 0x00580018d5007388 */ /* 0x0207e20000000c00 */
[----:B------:R-:W-:Y:S05]  /*10d80*/  BRA `(.L_x_4548) ;  /* 0x000002a000007947 */ /* 0x000fea0003800000 */
.L_x_4522:
[----:B------:R-:W-:Y:S01]  /*10d90*/  IMAD.IADD R9, R207, 0x1, -R130 ;  /* 0x00000001cf097824 */ /* 0x000fe200078e0a82 */
[C---:B------:R-:W-:Y:S02]  /*10da0*/  IADD3 R14, R138.reuse, 0x10, RZ ;  /* 0x000000108a0e7810 */ /* 0x040fe40007ffe0ff */
[----:B------:R-:W-:-:S02]  /*10db0*/  IADD3 R16, R138, 0x30, RZ ;  /* 0x000000308a107810 */ /* 0x000fc40007ffe0ff */
        /* <DEDUP_REMOVED lines=11> */
[----:B------:R-:W-:Y:S01]  /*10e70*/  @!P2 IMAD.MOV.U32 R11, RZ, RZ, R129 ;  /* 0x000000ffff0ba224 */ /* 0x000fe200078e0081 */
[----:B------:R-:W-:Y:S01]  /*10e80*/  @!P4 LEA R0, P0, R3, R136, 0x5 ;  /* 0x000000880300c211 */ /* 0x000fe200078028ff */
[----:B------:R-:W-:Y:S01]  /*10e90*/  @!P2 IMAD.MOV.U32 R2, RZ, RZ, c[0x0][0x194] ;  /* 0x00006500ff02a624 */ /* 0x000fe200078e00ff */
[----:B------:R-:W-:Y:S01]  /*10ea0*/  @!P5 LEA.HI.X R7, R7, c[0x0][0x164], R4, 0x1, P1 ;  /* 0x000059000707da11 */ /* 0x000fe200008f0c04 */
[----:B------:R-:W-:Y:S01]  /*10eb0*/  @!P4 IMAD.MOV.U32 R128, RZ, RZ, c[0x0][0x194] ;  /* 0x00006500ff80c624 */ /* 0x000fe200078e00ff */
[----:B------:R-:W-:Y:S01]  /*10ec0*/  @!P4 LEA R12, P1, R0, c[0x0][0x160], 0x1 ;  /* 0x00005800000cca11 */ /* 0x000fe200078208ff */
[C---:B------:R-:W-:Y:S01]  /*10ed0*/  @!P2 IMAD.WIDE.U32 R10, R3.reuse, 0x30, R10 ;  /* 0x00000030030aa825 */ /* 0x040fe200078e000a */
[----:B------:R-:W-:Y:S01]  /*10ee0*/  @!PT LDS RZ, [RZ] ;  /* 0x00000000fffff984 */ /* 0x000fe20000000800 */
[----:B------:R-:W-:Y:S01]  /*10ef0*/  @!PT LDS RZ, [RZ] ;  /* 0x00000000fffff984 */ /* 0x000fe20000000800 */
[----:B------:R-:W-:Y:S01]  /*10f00*/  @!PT LDS RZ, [RZ] ;  /* 0x00000000fffff984 */ /* 0x000fe20000000800 */
[----:B------:R1:W-:Y:S02]  /*10f10*/  @!P6 LDGSTS.E.BYPASS.LTC128B.128 [R213], [R8.64] ;  /* 0x0000000008d5efae */ /* 0x0003e4000b901d46 */
[----:B------:R-:W-:Y:S01]  /*10f20*/  @!P4 LEA.HI.X R3, R3, R129, R128, 0x5, P0 ;  /* 0x000000810303c211 */ /* 0x000fe200000f2c80 */
[----:B------:R-:W-:Y:S01]  /*10f30*/  @!P2 IMAD R2, R2, 0x30, RZ ;  /* 0x000000300202a824 */ /* 0x000fe200078e02ff */
[----:B------:R1:W-:Y:S02]  /*10f40*/  @!P6 LDGSTS.E.BYPASS.LTC128B.128 [R213+0x2000], [R8.64+0x80] ;  /* 0x0200008008d5efae */ /* 0x0003e4000b901d46 */
[----:B------:R-:W-:Y:S01]  /*10f50*/  @!P4 LEA.HI.X R13, R0, c[0x0][0x164], R3, 0x1, P1 ;  /* 0x00005900000dca11 */ /* 0x000fe200008f0c03 */
[----:B------:R-:W-:Y:S01]  /*10f60*/  @!P2 IMAD.IADD R5, R11, 0x1, R2 ;  /* 0x000000010b05a824 */ /* 0x000fe200078e0202 */
[C---:B------:R-:W-:Y:S01]  /*10f70*/  @!P2 LEA R2, P0, R10.reuse, c[0x0][0x160], 0x1 ;  /* 0x000058000a02aa11 */ /* 0x040fe200078008ff */
        /* <DEDUP_REMOVED lines=11> */
.L_x_4548:
[----:B------:R-:W-:Y:S05]  /*11030*/  BSYNC B2 ;  /* 0x0000000000027941 */ /* 0x000fea0003800000 */
.L_x_4521:
[----:B-1----:R-:W-:Y:S01]  /*11040*/  IADD3 R3, R133, -0x1, RZ ;  /* 0xffffffff85037810 */ /* 0x002fe20007ffe0ff */
[----:B------:R-:W-:-:S02]  /*11050*/  IMAD.SHL.U32 R197, R138, 0x8, RZ ;  /* 0x000000088ac57824 */ /* 0x000fc400078e00ff */
[----:B------:R-:W-:Y:S02]  /*11060*/  IMAD.SHL.U32 R59, R58, 0x40, RZ ;  /* 0x000000403a3b7824 */ /* 0x000fe400078e00ff */
[----:B------:R-:W-:-:S03]  /*11070*/  IMAD.SHL.U32 R2, R3, 0x40, RZ ;  /* 0x0000004003027824 */ /* 0x000fc600078e00ff */
[----:B------:R-:W-:Y:S01]  /*11080*/  LOP3.LUT R59, R59, 0xfffffe00, RZ, 0xc0, !PT ;  /* 0xfffffe003b3b7812 */ /* 0x000fe200078ec0ff */
[----:B------:R-:W-:-:S05]  /*11090*/  IMAD.IADD R5, R57, 0x1, -R2 ;  /* 0x0000000139057824 */ /* 0x000fca00078e0a02 */
[-C--:B------:R-:W-:Y:S02]  /*110a0*/  ISETP.GE.AND P6, PT, R138, R5.reuse, PT ;  /* 0x000000058a00720c */ /* 0x080fe40003fc6270 */
[-C--:B------:R-:W-:Y:S02]  /*110b0*/  ISETP.GE.AND P0, PT, R20, R5.reuse, PT ;  /* 0x000000051400720c */ /* 0x080fe40003f06270 */
[CC--:B------:R-:W-:Y:S02]  /*110c0*/  ISETP.GE.AND P1, PT, R14.reuse, R5.reuse, PT ;  /* 0x000000050e00720c */ /* 0x0c0fe40003f26270 */
[----:B------:R-:W-:-:S07]  /*110d0*/  ISETP.GE.AND P4, PT, R14, R5, PT ;  /* 0x000000050e00720c */ /* 0x000fce0003f86270 */
[----:B------:R-:W-:Y:S02]  /*110e0*/  @!P6 IMAD.MOV.U32 R203, RZ, RZ, R201 ;  /* 0x000000ffffcbe224 */ /* 0x000fe400078e00c9 */
[----:B------:R-:W-:Y:S02]  /*110f0*/  @!P0 IMAD.MOV.U32 R0, RZ, RZ, c[0x0][0x198] ;  /* 0x00006600ff008624 */ /* 0x000fe400078e00ff */
[-C--:B------:R-:W-:Y:S01]  /*11100*/  @!P1 LEA R6, P2, R54, R202.reuse, 0x1 ;  /* 0x000000ca36069211 */ /* 0x080fe200078408ff */
[----:B------:R-:W-:Y:S01]  /*11110*/  @!PT LDS RZ, [RZ] ;  /* 0x00000000fffff984 */ /* 0x000fe20000000800 */
[----:B------:R-:W-:Y:S01]  /*11120*/  @!PT LDS RZ, [RZ] ;  /* 0x00000000fffff984 */ /* 0x000fe20000000800 */
[----:B------:R-:W-:Y:S01]  /*11130*/  @!PT LDS RZ, [RZ] ;  /* 0x00000000fffff984 */ /* 0x000fe20000000800 */
[----:B------:R1:W-:Y:S01]  /*11140*/  @!P6 LDGSTS.E.BYPASS.LTC128B.128 [R213+0x6000], [R202.64] ;  /* 0x06000000cad5efae */ /* 0x0003e2000b901d46 */
[----:B------:R-:W-:Y:S01]  /*11150*/  @!P0 IMAD.MOV.U32 R4, RZ, RZ, c[0x0][0x19c] ;  /* 0x00006700ff048624 */ /* 0x000fe200078e00ff */
[----:B------:R-:W-:Y:S02]  /*11160*/  @!P0 LEA R8, P5, R0, R202, 0x6 ;  /* 0x000000ca00088211 */ /* 0x000fe400078a30ff */
[----:B------:R1:W-:Y:S01]  /*11170*/  @!P6 LDGSTS.E.BYPASS.LTC128B.128 [R213+0x8000], [R202.64+0x80] ;  /* 0x08000080cad5efae */ /* 0x0003e2000b901d46 */
[----:B------:R-:W-:-:S02]  /*11180*/  @!P1 LEA.HI.X R7, R54, R201, R53, 0x1, P2 ;  /* 0x000000c936079211 */ /* 0x000fc400010f0c35 */
[----:B------:R-:W-:Y:S01]  /*11190*/  @!P0 LEA.HI.X R9, R0, R201, R4, 0x6, P5 ;  /* 0x000000c900098211 */ /* 0x000fe200028f3404 */
[----:B------:R1:W-:Y:S01]  /*111a0*/  @!P6 LDGSTS.E.BYPASS.LTC128B.128 [R213+0xa000], [R202.64+0x100] ;  /* 0x0a000100cad5efae */ /* 0x0003e2000b901d46 */
[-C--:B------:R-:W-:Y:S01]  /*111b0*/  ISETP.GE.AND P6, PT, R16, R5.reuse, PT ;  /* 0x000000051000720c */ /* 0x080fe20003fc6270 */
[----:B------:R-:W-:Y:S01]  /*111c0*/  IMAD.SHL.U32 R0, R56, 0x40, RZ ;  /* 0x0000004038007824 */ /* 0x000fe200078e00ff */
[-C--:B------:R-:W-:Y:S01]  /*111d0*/  ISETP.GE.AND P2, PT, R20, R5.reuse, PT ;  /* 0x000000051400720c */ /* 0x080fe20003f46270 */
[----:B------:R4:W-:Y:S01]  /*111e0*/  @!P1 LDGSTS.E.BYPASS.LTC128B.128 [R213+0x6800], [R6.64] ;  /* 0x0680000006d59fae */ /* 0x0009e2000b901d46 */
[-C--:B------:R-:W-:Y:S02]  /*111f0*/  ISETP.GE.AND P5, PT, R138, R5.reuse, PT ;  /* 0x000000058a00720c */ /* 0x080fe40003fa6270 */
[----:B------:R-:W-:Y:S01]  /*11200*/  LOP3.LUT R4, R0, 0x1c0, RZ, 0xc0, !PT ;  /* 0x000001c000047812 */ /* 0x000fe200078ec0ff */
[----:B------:R4:W-:Y:S03]  /*11210*/  @!P1 LDGSTS.E.BYPASS.LTC128B.128 [R213+0x8800], [R6.64+0x80] ;  /* 0x0880008006d59fae */ /* 0x0009e6000b901d46 */
[----:B------:R-:W-:Y:S01]  /*11220*/  LOP3.LUT R197, R4, 0x8, R197, 0xf8, !PT ;  /* 0x0000000804c57812 */ /* 0x000fe200078ef8c5 */
[----:B------:R4:W-:Y:S01]  /*11230*/  @!P1 LDGSTS.E.BYPASS.LTC128B.128 [R213+0xa800], [R6.64+0x100] ;  /* 0x0a80010006d59fae */ /* 0x0009e2000b901d46 */
[----:B------:R-:W-:Y:S01]  /*11240*/  ISETP.GE.AND P1, PT, R16, R5, PT ;  /* 0x000000051000720c */ /* 0x000fe20003f26270 */
[----:B------:R-:W-:Y:S01]  /*11250*/  @!P6 IMAD.MOV.U32 R5, RZ, RZ, c[0x0][0x198] ;  /* 0x00006600ff05e624 */ /* 0x000fe200078e00ff */
[----:B------:R-:W-:Y:S01]  /*11260*/  SHF.R.U32.HI R4, RZ, 0x3, R4 ;  /* 0x00000003ff047819 */ /* 0x000fe20000011604 */
[----:B------:R-:W-:Y:S01]  /*11270*/  @!P6 IMAD.MOV.U32 R0, RZ, RZ, c[0x0][0x19c] ;  /* 0x00006700ff00e624 */ /* 0x000fe200078e00ff */
[----:B------:R5:W-:Y:S02]  /*11280*/  @!P0 LDGSTS.E.BYPASS.LTC128B.128 [R213+0x7000], [R8.64] ;  /* 0x0700000008d58fae */ /* 0x000be4000b901d46 */
[----:B------:R-:W-:Y:S01]  /*11290*/  LOP3.LUT R197, R197, R4, RZ, 0x3c, !PT ;  /* 0x00000004c5c57212 */ /* 0x000fe200078e3cff */
[----:B------:R-:W-:Y:S01]  /*112a0*/  @!P6 IMAD R0, R0, 0x60, RZ ;  /* 0x000000600000e824 */ /* 0x000fe200078e02ff */
[----:B------:R5:W-:Y:S01]  /*112b0*/  @!P0 LDGSTS.E.BYPASS.LTC128B.128 [R213+0x9000], [R8.64+0x80] ;  /* 0x0900008008d58fae */ /* 0x000be2000b901d46 */
[----:B------:R-:W-:-:S03]  /*112c0*/  LEA.HI R4, R199, R199, RZ, 0x1 ;  /* 0x000000c7c7047211 */ /* 0x000fc600078f08ff */
[----:B------:R5:W-:Y:S01]  /*112d0*/  @!P0 LDGSTS.E.BYPASS.LTC128B.128 [R213+0xb000], [R8.64+0x100] ;  /* 0x0b00010008d58fae */ /* 0x000be2000b901d46 */
[----:B------:R-:W-:Y:S01]  /*112e0*/  LOP3.LUT R4, R4, 0xfffffffe, RZ, 0xc0, !PT ;  /* 0xfffffffe04047812 */ /* 0x000fe200078ec0ff */
[----:B-1----:R-:W-:Y:S01]  /*112f0*/  @!P6 IMAD.MOV.U32 R203, RZ, RZ, R201 ;  /* 0x000000ffffcbe224 */ /* 0x002fe200078e00c9 */
[----:B------:R-:W-:Y:S01]  /*11300*/  @!P4 LEA R10, P0, R121, R204, 0x1 ;  /* 0x000000cc790ac211 */ /* 0x000fe200078008ff */
[----:B------:R-:W-:Y:S02]  /*11310*/  @!P1 IMAD.MOV.U32 R14, RZ, RZ, c[0x0][0x1a0] ;  /* 0x00006800ff0e9624 */ /* 0x000fe400078e00ff */
[----:B------:R-:W-:Y:S01]  /*11320*/  IMAD.IADD R4, R199, 0x1, -R4 ;  /* 0x00000001c7047824 */ /* 0x000fe200078e0a04 */
[----:B------:R-:W-:Y:S01]  /*11330*/  @!P4 LEA.HI.X R11, R121, R205, R120, 0x1, P0 ;  /* 0x000000cd790bc211 */ /* 0x000fe200000f0c78 */
[----:B------:R-:W-:-:S04]  /*11340*/  @!P1 IMAD.WIDE.U32 R14, R14, 0x60, R204 ;  /* 0x000000600e0e9825 */ /* 0x000fc800078e00cc */
[----:B------:R-:W-:Y:S02]  /*11350*/  IMAD R197, R4, 0x200, R197 ;  /* 0x0000020004c57824 */ /* 0x000fe400078e02c5 */
[----:B----4-:R-:W-:Y:S01]  /*11360*/  @!P6 IMAD.WIDE.U32 R6, R5, 0x60, R202 ;  /* 0x000000600506e825 */ /* 0x010fe200078e00ca */
[----:B------:R-:W-:-:S03]  /*11370*/  LOP3.LUT R5, R58, 0xfffffff8, RZ, 0xc0, !PT ;  /* 0xfffffff83a057812 */ /* 0x000fc600078ec0ff */
[----:B--2---:R-:W-:Y:S02]  /*11380*/  @!P6 IMAD.IADD R13, R7, 0x1, R0 ;  /* 0x00000001070de824 */ /* 0x004fe400078e0200 */
[----:B------:R-:W-:Y:S01]  /*11390*/  @!P6 IMAD.MOV.U32 R12, RZ, RZ, R6 ;  /* 0x000000ffff0ce224 */ /* 0x000fe200078e0006 */
[----:B------:R-:W-:Y:S01]  /*113a0*/  SHF.R.S32.HI R6, RZ, 0x1f, R55 ;  /* 0x0000001fff067819 */ /* 0x000fe20000011437 */
[----:B------:R-:W-:Y:S02]  /*113b0*/  IMAD.IADD R0, R206, 0x1, -R5 ;  /* 0x00000001ce007824 */ /* 0x000fe400078e0a05 */
[----:B------:R-:W-:Y:S01]  /*113c0*/  IMAD.SHL.U32 R4, R4, 0x8, RZ ;  /* 0x0000000804047824 */ /* 0x000fe200078e00ff */
[----:B------:R1:W-:Y:S01]  /*113d0*/  @!P6 LDGSTS.E.BYPASS.LTC128B.128 [R213+0x7800], [R12.64] ;  /* 0x078000000cd5efae */ /* 0x0003e2000b901d46 */
[----:B------:R-:W-:Y:S01]  /*113e0*/  IMAD.SHL.U32 R7, R0, 0x40, RZ ;  /* 0x0000004000077824 */ /* 0x000fe200078e00ff */
[----:B------:R-:W-:Y:S01]  /*113f0*/  LEA.HI R6, R6, R55, RZ, 0x5 ;  /* 0x0000003706067211 */ /* 0x000fe200078f28ff */
[----:B------:R-:W-:Y:S01]  /*11400*/  @!P2 IMAD.MOV.U32 R5, RZ, RZ, c[0x0][0x1a0] ;  /* 0x00006800ff05a624 */ /* 0x000fe200078e00ff */
[----:B------:R1:W-:Y:S01]  /*11410*/  @!P6 LDGSTS.E.BYPASS.LTC128B.128 [R213+0x9800], [R12.64+0x80] ;  /* 0x098000800cd5efae */ /* 0x0003e2000b901d46 */
[----:B-----5:R-:W-:Y:S01]  /*11420*/  @!P2 IMAD.MOV.U32 R8, RZ, RZ, c[0x0][0x1a4] ;  /* 0x00006900ff08a624 */ /* 0x020fe200078e00ff */
[----:B------:R-:W-:Y:S01]  /*11430*/  LOP3.LUT R7, R7, 0x1c0, RZ, 0xc0, !PT ;  /* 0x000001c007077812 */ /* 0x000fe200078ec0ff */
[----:B------:R-:W-:Y:S01]  /*11440*/  @!P1 IMAD.MOV.U32 R9, RZ, RZ, c[0x0][0x1a4] ;  /* 0x00006900ff099624 */ /* 0x000fe200078e00ff */
[----:B------:R1:W-:Y:S01]  /*11450*/  @!P6 LDGSTS.E.BYPASS.LTC128B.128 [R213+0xb800], [R12.64+0x100] ;  /* 0x0b8001000cd5efae */ /* 0x0003e2000b901d46 */
[----:B------:R-:W-:Y:S01]  /*11460*/  SHF.R.S32.HI R6, RZ, 0x5, R6 ;  /* 0x00000005ff067819 */ /* 0x000fe20000011406 */
[----:B------:R-:W-:Y:S01]  /*11470*/  IMAD.SHL.U32 R197, R197, 0x2, RZ ;  /* 0x00000002c5c57824 */ /* 0x000fe200078e00ff */
[----:B------:R-:W-:Y:S01]  /*11480*/  LOP3.LUT R4, R7, 0x8, R4, 0xf8, !PT ;  /* 0x0000000807047812 */ /* 0x000fe200078ef804 */
[----:B------:R-:W0:Y:S01]  /*11490*/  LDGDEPBAR ;  /* 0x00000000000079af */ /* 0x000e220000000000 */
[----:B------:R-:W-:Y:S01]  /*114a0*/  SHF.R.U32.HI R7, RZ, 0x3, R7 ;  /* 0x00000003ff077819 */ /* 0x000fe20000011607 */
[----:B------:R-:W-:Y:S01]  /*114b0*/  @!P1 IMAD R9, R9, 0x60, RZ ;  /* 0x0000006009099824 */ /* 0x000fe200078e02ff */
[----:B------:R-:W-:Y:S01]  /*114c0*/  IADD3 R195, R197, 0x6020, RZ ;  /* 0x00006020c5c37810 */ /* 0x000fe20007ffe0ff */
[----:B------:R-:W-:Y:S01]  /*114d0*/  IMAD.SHL.U32 R55, R55, 0x2, RZ ;  /* 0x0000000237377824 */ /* 0x000fe200078e00ff */
[----:B------:R-:W-:Y:S01]  /*114e0*/  LOP3.LUT R4, R4, R7, RZ, 0x3c, !PT ;  /* 0x0000000704047212 */ /* 0x000fe200078e3cff */
[----:B------:R-:W-:-:S02]  /*114f0*/  @!P1 IMAD.IADD R9, R15, 0x1, R9 ;  /* 0x000000010f099824 */ /* 0x000fc400078e0209 */
[----:B------:R-:W-:Y:S01]  /*11500*/  IMAD.MOV.U32 R7, RZ, RZ, 0x10 ;  /* 0x00000010ff077424 */ /* 0x000fe200078e00ff */
[----:B------:R-:W-:Y:S02]  /*11510*/  LOP3.LUT R55, R55, 0x6, RZ, 0xc0, !PT ;  /* 0x0000000637377812 */ /* 0x000fe400078ec0ff */
[----:B-1----:R-:W-:Y:S01]  /*11520*/  @!P2 LEA R12, P0, R5, R204, 0x6 ;  /* 0x000000cc050ca211 */ /* 0x002fe200078030ff */
[----:B------:R-:W-:-:S04]  /*11530*/  DEPBAR.LE SB0, 0x0 ;  /* 0x000080000000791a */ /* 0x000fc80000000000 */
[----:B------:R-:W-:Y:S01]  /*11540*/  BAR.SYNC.DEFER_BLOCKING 0x0 ;  /* 0x0000000000007b1d */ /* 0x000fe20000010000 */
[----:B------:R-:W-:Y:S01]  /*11550*/  @!P2 LEA.HI.X R13, R5, R205, R8, 0x6, P0 ;  /* 0x000000cd050da211 */ /* 0x000fe200000f3408 */
[----:B------:R-:W-:Y:S02]  /*11560*/  IMAD R5, R6, 0x400, R59 ;  /* 0x0000040006057824 */ /* 0x000fe400078e023b */
[----:B------:R-:W-:Y:S02]  /*11570*/  @!P1 IMAD.MOV.U32 R8, RZ, RZ, R14 ;  /* 0x000000ffff089224 */ /* 0x000fe400078e000e */
[----:B------:R-:W-:Y:S02]  /*11580*/  IMAD.IADD R198, R4, 0x1, R5 ;  /* 0x0000000104c67824 */ /* 0x000fe400078e0205 */
[----:B------:R-:W-:Y:S02]  /*11590*/  IMAD.MOV.U32 R5, RZ, RZ, 0x20 ;  /* 0x00000020ff057424 */ /* 0x000fe400078e00ff */
[----:B------:R-:W-:Y:S01]  /*115a0*/  IMAD.SHL.U32 R198, R198, 0x2, RZ ;  /* 0x00000002c6c67824 */ /* 0x000fe200078e00ff */
        /* <DEDUP_REMOVED lines=40> */
[----:B---3--:R-:W3:Y:S01]  /*11830*/  LDSM.16.M88.4 R24, [R197+0x6000] ;  /* 0x00600000c518783b */ /* 0x008ee20000000200 */
[----:B------:R-:W-:Y:S02]  /*11840*/  SEL R5, R5, 0xffffffe0, !P2 ;  /* 0xffffffe005057807 */ /* 0x000fe40005000000 */
[----:B------:R-:W-:Y:S01]  /*11850*/  R2P PR, R56, 0x6 ;  /* 0x0000000638007804 */ /* 0x000fe20000000000 */
[----:B------:R-:W5:Y:S01]  /*11860*/  LDSM.16.M88.4 R16, [R197+0x6800] ;  /* 0x00680000c510783b */ /* 0x000f620000000200 */
[--C-:B------:R-:W-:Y:S01]  /*11870*/  IMAD R196, R7, 0x2, R198.reuse ;  /* 0x0000000207c47824 */ /* 0x100fe200078e02c6 */
[----:B------:R-:W-:Y:S01]  /*11880*/  ISETP.GT.AND P0, PT, R3, R200, PT ;  /* 0x000000c80300720c */ /* 0x000fe20003f04270 */
[C---:B------:R-:W-:Y:S01]  /*11890*/  IMAD R194, R5.reuse, 0x2, R198 ;  /* 0x0000000205c27824 */ /* 0x040fe200078e02c6 */
[----:B------:R-:W1:Y:S01]  /*118a0*/  LDSM.16.M88.4 R68, [R197+0x7000] ;  /* 0x00700000c544783b */ /* 0x000e620000000200 */
[----:B------:R-:W-:-:S03]  /*118b0*/  IMAD R193, R5, 0x2, R196 ;  /* 0x0000000205c17824 */ /* 0x000fc600078e02c4 */
[----:B------:R-:W1:Y:S04]  /*118c0*/  LDSM.16.M88.4 R32, [R197+0x7800] ;  /* 0x00780000c520783b */ /* 0x000e680000000200 */
[----:B------:R-:W-:Y:S01]  /*118d0*/  @P1 IADD3 R195, R0, -0x20, RZ ;  /* 0xffffffe000c31810 */ /* 0x000fe20007ffe0ff */
[----:B------:R-:W-:Y:S01]  /*118e0*/  IMAD.MOV.U32 R0, RZ, RZ, 0x40 ;  /* 0x00000040ff007424 */ /* 0x000fe200078e00ff */
[----:B------:R-:W-:Y:S02]  /*118f0*/  LDSM.16.M88.4 R60, [R194] ;  /* 0x00000000c23c783b */ /* 0x000fe40000000200 */
[----:B------:R-:W-:Y:S02]  /*11900*/  IADD3 R187, R195, 0x800, RZ ;  /* 0x00000800c3bb7810 */ /* 0x000fe40007ffe0ff */
[----:B--2---:R-:W-:Y:S01]  /*11910*/  LDSM.16.M88.4 R8, [R196] ;  /* 0x00000000c408783b */ /* 0x004fe20000000200 */
[----:B------:R-:W-:-:S02]  /*11920*/  SEL R0, R0, 0xffffffc0, !P2 ;  /* 0xffffffc000007807 */ /* 0x000fc40005000000 */
[C---:B------:R-:W-:Y:S01]  /*11930*/  IADD3 R186, R195.reuse, 0x1000, RZ ;  /* 0x00001000c3ba7810 */ /* 0x040fe20007ffe0ff */
[----:B------:R-:W2:Y:S01]  /*11940*/  LDSM.16.M88.4 R36, [R195] ;  /* 0x00000000c324783b */ /* 0x000ea20000000200 */
[----:B------:R-:W-:Y:S01]  /*11950*/  IADD3 R185, R195, 0x1800, RZ ;  /* 0x00001800c3b97810 */ /* 0x000fe20007ffe0ff */
[----:B------:R-:W-:Y:S01]  /*11960*/  IMAD.IADD R191, R197, 0x1, R0 ;  /* 0x00000001c5bf7824 */ /* 0x000fe200078e0200 */
[C---:B------:R-:W-:Y:S01]  /*11970*/  IADD3 R183, R195.reuse, 0x2000, RZ ;  /* 0x00002000c3b77810 */ /* 0x040fe20007ffe0ff */
[----:B----4-:R-:W4:Y:S01]  /*11980*/  LDSM.16.M88.4 R12, [R195+0x800] ;  /* 0x00080000c30c783b */ /* 0x010f220000000200 */
[----:B------:R-:W-:Y:S01]  /*11990*/  IMAD.IADD R184, R0, 0x1, R195 ;  /* 0x0000000100b87824 */ /* 0x000fe200078e02c3 */
[C---:B------:R-:W-:Y:S01]  /*119a0*/  IADD3 R182, R195.reuse, 0x2800, RZ ;  /* 0x00002800c3b67810 */ /* 0x040fe20007ffe0ff */
[----:B------:R-:W-:Y:S01]  /*119b0*/  IMAD.IADD R0, R2, 0x1, R55 ;  /* 0x0000000102007824 */ /* 0x000fe200078e0237 */
[----:B------:R-:W2:Y:S01]  /*119c0*/  LDSM.16.M88.4 R40, [R195+0x1000] ;  /* 0x00100000c328783b */ /* 0x000ea20000000200 */
[----:B------:R-:W-:-:S02]  /*119d0*/  IADD3 R181, R195, 0x3000, RZ ;  /* 0x00003000c3b57810 */ /* 0x000fc40007ffe0ff */
[C---:B------:R-:W-:Y:S01]  /*119e0*/  IADD3 R180, R195.reuse, 0x3800, RZ ;  /* 0x00003800c3b47810 */ /* 0x040fe20007ffe0ff */
[----:B------:R-:W-:Y:S01]  /*119f0*/  LDSM.16.M88.4 R80, [R191+0x6800] ;  /* 0x00680000bf50783b */ /* 0x000fe20000000200 */
[C---:B------:R-:W-:Y:S01]  /*11a00*/  IADD3 R6, R0.reuse, 0x10, RZ ;  /* 0x0000001000067810 */ /* 0x040fe20007ffe0ff */
[C---:B---3--:R-:W-:Y:S01]  /*11a10*/  HMMA.16816.F32 R28, R48.reuse, R24, RZ ;  /* 0x00000018301c723c */ /* 0x048fe200000018ff */
[-C--:B------:R-:W-:Y:S01]  /*11a20*/  ISETP.GE.AND P1, PT, R0, R57.reuse, PT ;  /* 0x000000390000720c */ /* 0x080fe20003f26270 */
[----:B------:R-:W-:Y:S01]  /*11a30*/  LDSM.16.M88.4 R76, [R191+0x7800] ;  /* 0x00780000bf4c783b */ /* 0x000fe20000000200 */
[----:B------:R-:W-:Y:S02]  /*11a40*/  ISETP.GE.AND P2, PT, R6, R57, PT ;  /* 0x000000390600720c */ /* 0x000fe40003f46270 */
[----:B------:R-:W-:Y:S01]  /*11a50*/  IADD3 R6, R0, 0x18, RZ ;  /* 0x0000001800067810 */ /* 0x000fe20007ffe0ff */
[----:B------:R-:W-:Y:S01]  /*11a60*/  LDSM.16.M88.4 R44, [R184+0x800] ;  /* 0x00080000b82c783b */ /* 0x000fe20000000200 */
[C---:B------:R-:W-:Y:S01]  /*11a70*/  IADD3 R179, R195.reuse, 0x4000, RZ ;  /* 0x00004000c3b37810 */ /* 0x040fe20007ffe0ff */
[----:B------:R-:W-:Y:S01]  /*11a80*/  HMMA.16816.F32 R24, R48, R26, RZ ;  /* 0x0000001a3018723c */ /* 0x000fe200000018ff */
[C---:B------:R-:W-:Y:S01]  /*11a90*/  IADD3 R178, R195.reuse, 0x4800, RZ ;  /* 0x00004800c3b27810 */ /* 0x040fe20007ffe0ff */
[----:B------:R-:W-:Y:S01]  /*11aa0*/  LDSM.16.M88.4 R84, [R198+0x2000] ;  /* 0x00200000c654783b */ /* 0x000fe20000000200 */
[----:B------:R-:W-:-:S02]  /*11ab0*/  IADD3 R177, R195, 0x5000, RZ ;  /* 0x00005000c3b17810 */ /* 0x000fc40007ffe0ff */
[----:B------:R-:W-:Y:S01]  /*11ac0*/  IADD3 R176, R195, 0x5800, RZ ;  /* 0x00005800c3b07810 */ /* 0x000fe20007ffe0ff */
[----:B------:R-:W0:Y:S02]  /*11ad0*/  LDGDEPBAR ;  /* 0x00000000000079af */ /* 0x000e240000000000 */
[C---:B-----5:R-:W-:Y:S08]  /*11ae0*/  HMMA.16816.F32 R20, R48.reuse, R16, RZ ;  /* 0x000000103014723c */ /* 0x060ff000000018ff */
[C---:B-1----:R-:W-:Y:S08]  /*11af0*/  HMMA.16816.F32 R72, R48.reuse, R68, RZ ;  /* 0x000000443048723c */ /* 0x042ff000000018ff */
[C---:B------:R-:W-:Y:S08]  /*11b00*/  HMMA.16816.F32 R16, R48.reuse, R18, RZ ;  /* 0x000000123010723c */ /* 0x040ff000000018ff */
[C---:B------:R-:W-:Y:S08]  /*11b10*/  HMMA.16816.F32 R68, R48.reuse, R70, RZ ;  /* 0x000000463044723c */ /* 0x040ff000000018ff */
[C---:B------:R-:W-:Y:S08]  /*11b20*/  HMMA.16816.F32 R64, R48.reuse, R32, RZ ;  /* 0x000000203040723c */ /* 0x040ff000000018ff */
[----:B------:R-:W-:Y:S01]  /*11b30*/  HMMA.16816.F32 R48, R48, R34, RZ ;  /* 0x000000223030723c */ /* 0x000fe200000018ff */
[----:B------:R-:W1:Y:S07]  /*11b40*/  LDSM.16.M88.4 R32, [R195+0x1800] ;  /* 0x00180000c320783b */ /* 0x000e6e0000000200 */
[C---:B--2---:R-:W-:Y:S08]  /*11b50*/  HMMA.16816.F32 R28, R8.reuse, R36, R28 ;  /* 0x00000024081c723c */ /* 0x044ff0000000181c */
[C---:B------:R-:W-:Y:S01]  /*11b60*/  HMMA.16816.F32 R24, R8.reuse, R38, R24 ;  /* 0x000000260818723c */ /* 0x040fe20000001818 */
[----:B------:R-:W2:Y:S07]  /*11b70*/  LDSM.16.M88.4 R36, [R191+0x6000] ;  /* 0x00600000bf24783b */ /* 0x000eae0000000200 */
[C---:B----4-:R-:W-:Y:S08]  /*11b80*/  HMMA.16816.F32 R20, R8.reuse, R12, R20 ;  /* 0x0000000c0814723c */ /* 0x050ff00000001814 */
[C---:B------:R-:W-:Y:S01]  /*11b90*/  HMMA.16816.F32 R16, R8.reuse, R14, R16 ;  /* 0x0000000e0810723c */ /* 0x040fe20000001810 */
[----:B------:R-:W3:Y:S07]  /*11ba0*/  LDSM.16.M88.4 R12, [R191+0x7000] ;  /* 0x00700000bf0c783b */ /* 0x000eee0000000200 */
[C---:B------:R-:W-:Y:S08]  /*11bb0*/  HMMA.16816.F32 R72, R8.reuse, R40, R72 ;  /* 0x000000280848723c */ /* 0x040ff00000001848 */
[C---:B------:R-:W-:Y:S01]  /*11bc0*/  HMMA.16816.F32 R68, R8.reuse, R42, R68 ;  /* 0x0000002a0844723c */ /* 0x040fe20000001844 */
[----:B------:R-:W-:Y:S07]  /*11bd0*/  LDSM.16.M88.4 R40, [R184+0x1000] ;  /* 0x00100000b828783b */ /* 0x000fee0000000200 */
[C---:B-1----:R-:W-:Y:S08]  /*11be0*/  HMMA.16816.F32 R64, R8.reuse, R32, R64 ;  /* 0x000000200840723c */ /* 0x042ff00000001840 */
[----:B------:R-:W-:Y:S01]  /*11bf0*/  HMMA.16816.F32 R48, R8, R34, R48 ;  /* 0x000000220830723c */ /* 0x000fe20000001830 */
[----:B------:R-:W-:Y:S04]  /*11c00*/  LDSM.16.M88.4 R32, [R193] ;  /* 0x00000000c120783b */ /* 0x000fe80000000200 */
[----:B------:R-:W1:Y:S03]  /*11c10*/  LDSM.16.M88.4 R8, [R184] ;  /* 0x00000000b808783b */ /* 0x000e660000000200 */
[C---:B--2---:R-:W-:Y:S08]  /*11c20*/  HMMA.16816.F32 R28, R60.reuse, R36, R28 ;  /* 0x000000243c1c723c */ /* 0x044ff0000000181c */
[C---:B------:R-:W-:Y:S01]  /*11c30*/  HMMA.16816.F32 R24, R60.reuse, R38, R24 ;  /* 0x000000263c18723c */ /* 0x040fe20000001818 */
[----:B------:R-:W2:Y:S07]  /*11c40*/  LDSM.16.M88.4 R36, [R184+0x1800] ;  /* 0x00180000b824783b */ /* 0x000eae0000000200 */
[C---:B------:R-:W-:Y:S08]  /*11c50*/  HMMA.16816.F32 R20, R60.reuse, R80, R20 ;  /* 0x000000503c14723c */ /* 0x040ff00000001814 */
[C---:B------:R-:W-:Y:S01]  /*11c60*/  HMMA.16816.F32 R16, R60.reuse, R82, R16 ;  /* 0x000000523c10723c */ /* 0x040fe20000001810 */
[----:B------:R-:W-:Y:S07]  /*11c70*/  LDSM.16.M88.4 R80, [R197+0x9000] ;  /* 0x00900000c550783b */ /* 0x000fee0000000200 */
[C---:B---3--:R-:W-:Y:S08]  /*11c80*/  HMMA.16816.F32 R72, R60.reuse, R12, R72 ;  /* 0x0000000c3c48723c */ /* 0x048ff00000001848 */
[----:B------:R-:W-:Y:S01]  /*11c90*/  HMMA.16816.F32 R68, R60, R14, R68 ;  /* 0x0000000e3c44723c */ /* 0x000fe20000001844 */
[----:B------:R-:W3:Y:S07]  /*11ca0*/  LDSM.16.M88.4 R12, [R197+0x8000] ;  /* 0x00800000c50c783b */ /* 0x000eee0000000200 */
[C---:B-1----:R-:W-:Y:S08]  /*11cb0*/  HMMA.16816.F32 R28, R32.reuse, R8, R28 ;  /* 0x00000008201c723c */ /* 0x042ff0000000181c */
[----:B------:R-:W-:Y:S01]  /*11cc0*/  HMMA.16816.F32 R24, R32, R10, R24 ;  /* 0x0000000a2018723c */ /* 0x000fe20000001818 */
[----:B------:R-:W1:Y:S07]  /*11cd0*/  LDSM.16.M88.4 R8, [R197+0x8800] ;  /* 0x00880000c508783b */ /* 0x000e6e0000000200 */
        /* <DEDUP_REMOVED lines=13> */
[----:B------:R-:W2:Y:S03]  /*11db0*/  LDSM.16.M88.4 R32, [R195+0x3800] ;  /* 0x00380000c320783b */ /* 0x000ea60000000200 */
        /* <DEDUP_REMOVED lines=9> */
[C---:B----4-:R-:W-:Y:S08]  /*11e50*/  HMMA.16816.F32 R64, R84.reuse, R76, R64 ;  /* 0x0000004c5440723c */ /* 0x050ff00000001840 */
[----:B------:R-:W-:Y:S01]  /*11e60*/  HMMA.16816.F32 R60, R84, R78, R60 ;  /* 0x0000004e543c723c */ /* 0x000fe2000000183c */
[----:B------:R-:W-:Y:S07]  /*11e70*/  LDSM.16.M88.4 R76, [R191+0x9000] ;  /* 0x00900000bf4c783b */ /* 0x000fee0000000200 */
[C---:B-----5:R-:W-:Y:S08]  /*11e80*/  HMMA.16816.F32 R28, R48.reuse, R44, R28 ;  /* 0x0000002c301c723c */ /* 0x060ff0000000181c */
[C---:B------:R-:W-:Y:S01]  /*11e90*/  HMMA.16816.F32 R24, R48.reuse, R46, R24 ;  /* 0x0000002e3018723c */ /* 0x040fe20000001818 */
[----:B------:R-:W3:Y:S07]  /*11ea0*/  LDSM.16.M88.4 R44, [R191+0x8800] ;  /* 0x00880000bf2c783b */ /* 0x000eee0000000200 */
[C---:B------:R-:W-:Y:S08]  /*11eb0*/  HMMA.16816.F32 R20, R48.reuse, R40, R20 ;  /* 0x000000283014723c */ /* 0x040ff00000001814 */
[C---:B------:R-:W-:Y:S01]  /*11ec0*/  HMMA.16816.F32 R16, R48.reuse, R42, R16 ;  /* 0x0000002a3010723c */ /* 0x040fe20000001810 */
[----:B------:R-:W4:Y:S07]  /*11ed0*/  LDSM.16.M88.4 R40, [R191+0x9800] ;  /* 0x00980000bf28783b */ /* 0x000f2e0000000200 */
[C---:B--2---:R-:W-:Y:S08]  /*11ee0*/  HMMA.16816.F32 R72, R48.reuse, R36, R72 ;  /* 0x000000243048723c */ /* 0x044ff00000001848 */
[C---:B------:R-:W-:Y:S01]  /*11ef0*/  HMMA.16816.F32 R68, R48.reuse, R38, R68 ;  /* 0x000000263044723c */ /* 0x040fe20000001844 */
        /* <DEDUP_REMOVED lines=8> */
[C---:B---3--:R-:W-:Y:S08]  /*11f80*/  HMMA.16816.F32 R20, R12.reuse, R44, R20 ;  /* 0x0000002c0c14723c */ /* 0x048ff00000001814 */
[C---:B------:R-:W-:Y:S01]  /*11f90*/  HMMA.16816.F32 R16, R12.reuse, R46, R16 ;  /* 0x0000002e0c10723c */ /* 0x040fe20000001810 */
[----:B------:R-:W3:Y:S07]  /*11fa0*/  LDSM.16.M88.4 R44, [R184+0x3800] ;  /* 0x00380000b82c783b */ /* 0x000eee0000000200 */
[C---:B------:R-:W-:Y:S08]  /*11fb0*/  HMMA.16816.F32 R72, R12.reuse, R76, R72 ;  /* 0x0000004c0c48723c */ /* 0x040ff00000001848 */
[C---:B------:R-:W-:Y:S01]  /*11fc0*/  HMMA.16816.F32 R68, R12.reuse, R78, R68 ;  /* 0x0000004e0c44723c */ /* 0x040fe20000001844 */
[----:B------:R-:W-:Y:S07]  /*11fd0*/  LDSM.16.M88.4 R76, [R197+0xa000] ;  /* 0x00a00000c54c783b */ /* 0x000fee0000000200 */
[C---:B----4-:R-:W-:Y:S01]  /*11fe0*/  HMMA.16816.F32 R84, R12.reuse, R40, R64 ;  /* 0x000000280c54723c */ /* 0x050fe20000001840 */
[----:B------:R-:W4:Y:S07]  /*11ff0*/  LDSM.16.M88.4 R64, [R197+0xa800] ;  /* 0x00a80000c540783b */ /* 0x000f2e0000000200 */
[----:B------:R-:W-:Y:S01]  /*12000*/  HMMA.16816.F32 R60, R12, R42, R60 ;  /* 0x0000002a0c3c723c */ /* 0x000fe2000000183c */
[----:B------:R-:W5:Y:S04]  /*12010*/  LDSM.16.M88.4 R12, [R197+0xb000] ;  /* 0x00b00000c50c783b */ /* 0x000f680000000200 */
[----:B------:R-:W-:Y:S03]  /*12020*/  LDSM.16.M88.4 R40, [R196+0x4000] ;  /* 0x00400000c428783b */ /* 0x000fe60000000200 */
        /* <DEDUP_REMOVED lines=8> */
[----:B------:R-:W2:Y:S07]  /*120b0*/  LDSM.16.M88.4 R36, [R195+0x4000] ;  /* 0x00400000c324783b */ /* 0x000eae0000000200 */
        /* <DEDUP_REMOVED lines=9> */
[----:B------:R-:W-:Y:S07]  /*12150*/  LDSM.16.M88.4 R76, [R193+0x4000] ;  /* 0x00400000c14c783b */ /* 0x000fee0000000200 */
[C---:B-----5:R-:W-:Y:S08]  /*12160*/  HMMA.16816.F32 R72, R80.reuse, R12, R72 ;  /* 0x0000000c5048723c */ /* 0x060ff00000001848 */
[----:B------:R-:W-:Y:S01]  /*12170*/  HMMA.16816.F32 R68, R80, R14, R68 ;  /* 0x0000000e5044723c */ /* 0x000fe20000001844 */
[----:B------:R-:W4:Y:S07]  /*12180*/  LDSM.16.M88.4 R12, [R191+0xa000] ;  /* 0x00a00000bf0c783b */ /* 0x000f2e0000000200 */
[C---:B-1----:R-:W-:Y:S08]  /*12190*/  HMMA.16816.F32 R20, R40.reuse, R8, R20 ;  /* 0x000000082814723c */ /* 0x042ff00000001814 */
[----:B------:R-:W-:Y:S01]  /*121a0*/  HMMA.16816.F32 R16, R40, R10, R16 ;  /* 0x0000000a2810723c */ /* 0x000fe20000001810 */
[----:B------:R-:W1:Y:S07]  /*121b0*/  LDSM.16.M88.4 R8, [R191+0xb000] ;  /* 0x00b00000bf08783b */ /* 0x000e6e0000000200 */
[C---:B------:R-:W-:Y:S08]  /*121c0*/  HMMA.16816.F32 R84, R80.reuse, R32, R84 ;  /* 0x000000205054723c */ /* 0x040ff00000001854 */
[----:B------:R-:W-:Y:S01]  /*121d0*/  HMMA.16816.F32 R60, R80, R34, R60 ;  /* 0x00000022503c723c */ /* 0x000fe2000000183c */
[----:B------:R-:W5:Y:S07]  /*121e0*/  LDSM.16.M88.4 R32, [R191+0xa800] ;  /* 0x00a80000bf20783b */ /* 0x000f6e0000000200 */
[C---:B--2---:R-:W-:Y:S08]  /*121f0*/  HMMA.16816.F32 R28, R40.reuse, R36, R28 ;  /* 0x00000024281c723c */ /* 0x044ff0000000181c */
[C---:B------:R-:W-:Y:S01]  /*12200*/  HMMA.16816.F32 R24, R40.reuse, R38, R24 ;  /* 0x000000262818723c */ /* 0x040fe20000001818 */
[----:B------:R-:W-:Y:S07]  /*12210*/  LDSM.16.M88.4 R36, [R191+0xb800] ;  /* 0x00b80000bf24783b */ /* 0x000fee0000000200 */
[C---:B---3--:R-:W-:Y:S08]  /*12220*/  HMMA.16816.F32 R72, R40.reuse, R44, R72 ;  /* 0x0000002c2848723c */ /* 0x048ff00000001848 */
[C---:B------:R-:W-:Y:S01]  /*12230*/  HMMA.16816.F32 R68, R40.reuse, R46, R68 ;  /* 0x0000002e2844723c */ /* 0x040fe20000001844 */
[----:B------:R-:W2:Y:S07]  /*12240*/  LDSM.16.M88.4 R44, [R184+0x4000] ;  /* 0x00400000b82c783b */ /* 0x000eae0000000200 */
[C---:B------:R-:W-:Y:S08]  /*12250*/  HMMA.16816.F32 R84, R40.reuse, R48, R84 ;  /* 0x000000302854723c */ /* 0x040ff00000001854 */
[----:B------:R-:W-:Y:S01]  /*12260*/  HMMA.16816.F32 R60, R40, R50, R60 ;  /* 0x00000032283c723c */ /* 0x000fe2000000183c */
[----:B------:R-:W3:Y:S07]  /*12270*/  LDSM.16.M88.4 R40, [R184+0x4800] ;  /* 0x00480000b828783b */ /* 0x000eee0000000200 */
[C---:B----4-:R-:W-:Y:S08]  /*12280*/  HMMA.16816.F32 R28, R64.reuse, R12, R28 ;  /* 0x0000000c401c723c */ /* 0x050ff0000000181c */
[C---:B------:R-:W-:Y:S01]  /*12290*/  HMMA.16816.F32 R24, R64.reuse, R14, R24 ;  /* 0x0000000e4018723c */ /* 0x040fe20000001818 */
[----:B------:R-:W-:Y:S07]  /*122a0*/  LDSM.16.M88.4 R12, [R184+0x5800] ;  /* 0x00580000b80c783b */ /* 0x000fee0000000200 */
[C---:B-1----:R-:W-:Y:S08]  /*122b0*/  HMMA.16816.F32 R72, R64.reuse, R8, R72 ;  /* 0x000000084048723c */ /* 0x042ff00000001848 */
[----:B------:R-:W-:Y:S01]  /*122c0*/  HMMA.16816.F32 R68, R64, R10, R68 ;  /* 0x0000000a4044723c */ /* 0x000fe20000001844 */
[----:B------:R-:W1:Y:S01]  /*122d0*/  LDSM.16.M88.4 R8, [R184+0x5000] ;  /* 0x00500000b808783b */ /* 0x000e620000000200 */
[----:B------:R-:W-:-:S06]  /*122e0*/  DEPBAR.LE SB0, 0x0 ;  /* 0x000080000000791a */ /* 0x000fcc0000000000 */
[C---:B-----5:R-:W-:Y:S07]  /*122f0*/  HMMA.16816.F32 R20, R64.reuse, R32, R20 ;  /* 0x000000204014723c */ /* 0x060fee0000001814 */
[----:B------:R-:W-:Y:S01]  /*12300*/  IADD3 R32, R0, 0x9, RZ ;  /* 0x0000000900207810 */ /* 0x000fe20007ffe0ff */
[----:B------:R-:W-:Y:S03]  /*12310*/  HMMA.16816.F32 R16, R64, R34, R16 ;  /* 0x000000224010723c */ /* 0x000fe60000001810 */
[----:B------:R-:W-:-:S02]  /*12320*/  ISETP.GE.AND P4, PT, R32, R57, PT ;  /* 0x000000392000720c */ /* 0x000fc40003f86270 */
[C---:B------:R-:W-:Y:S02]  /*12330*/  IADD3 R32, R0.reuse, 0x11, RZ ;  /* 0x0000001100207810 */ /* 0x040fe40007ffe0ff */
[----:B------:R-:W-:Y:S01]  /*12340*/  IADD3 R34, R0, 0x8, RZ ;  /* 0x0000000800227810 */ /* 0x000fe20007ffe0ff */
[----:B--2---:R-:W-:Y:S03]  /*12350*/  HMMA.16816.F32 R28, R76, R44, R28 ;  /* 0x0000002c4c1c723c */ /* 0x004fe6000000181c */
[----:B------:R-:W-:-:S05]  /*12360*/  ISETP.GE.AND P5, PT, R34, R57, PT ;  /* 0x000000392200720c */ /* 0x000fca0003fa6270 */
[C---:B------:R-:W-:Y:S08]  /*12370*/  HMMA.16816.F32 R24, R76.reuse, R46, R24 ;  /* 0x0000002e4c18723c */ /* 0x040ff00000001818 */
[----:B---3--:R-:W-:Y:S08]  /*12380*/  HMMA.16816.F32 R20, R76, R40, R20 ;  /* 0x000000284c14723c */ /* 0x008ff00000001814 */
[----:B------:R-:W-:Y:S01]  /*12390*/  HMMA.16816.F32 R84, R64, R36, R84 ;  /* 0x000000244054723c */ /* 0x000fe20000001854 */
[----:B------:R-:W-:-:S02]  /*123a0*/  FSEL R3, R28, -INF , !P1 ;  /* 0xff8000001c037808 */ /* 0x000fc40004800000 */
[----:B------:R-:W-:Y:S02]  /*123b0*/  FSEL R30, R30, -INF , !P1 ;  /* 0xff8000001e1e7808 */ /* 0x000fe40004800000 */
[-C--:B------:R-:W-:Y:S02]  /*123c0*/  ISETP.GE.AND P1, PT, R32, R57.reuse, PT ;  /* 0x000000392000720c */ /* 0x080fe40003f26270 */
[----:B------:R-:W-:Y:S01]  /*123d0*/  IADD3 R36, R0, 0x1, RZ ;  /* 0x0000000100247810 */ /* 0x000fe20007ffe0ff */
[----:B------:R-:W-:Y:S01]  /*123e0*/  HMMA.16816.F32 R60, R64, R38, R60 ;  /* 0x00000026403c723c */ /* 0x000fe2000000183c */
[----:B------:R-:W-:Y:S02]  /*123f0*/  FSEL R26, R26, -INF , !P5 ;  /* 0xff8000001a1a7808 */ /* 0x000fe40006800000 */
[----:B------:R-:W-:Y:S02]  /*12400*/  ISETP.GE.AND P6, PT, R36, R57, PT ;  /* 0x000000392400720c */ /* 0x000fe40003fc6270 */
[----:B------:R-:W-:-:S02]  /*12410*/  FSEL R25, R25, -INF , !P4 ;  /* 0xff80000019197808 */ /* 0x000fc40006000000 */
[----:B------:R-:W-:Y:S01]  /*12420*/  FSEL R28, R31, -INF , !P6 ;  /* 0xff8000001f1c7808 */ /* 0x000fe20007000000 */
[C---:B------:R-:W-:Y:S01]  /*12430*/  HMMA.16816.F32 R16, R76.reuse, R42, R16 ;  /* 0x0000002a4c10723c */ /* 0x040fe20000001810 */
[----:B------:R-:W-:Y:S02]  /*12440*/  FSEL R29, R29, -INF , !P6 ;  /* 0xff8000001d1d7808 */ /* 0x000fe40007000000 */
[-C--:B------:R-:W-:Y:S02]  /*12450*/  ISETP.GE.AND P6, PT, R6, R57.reuse, PT ;  /* 0x000000390600720c */ /* 0x080fe40003fc6270 */
[----:B------:R-:W-:Y:S02]  /*12460*/  IADD3 R6, R0, 0x19, RZ ;  /* 0x0000001900067810 */ /* 0x000fe40007ffe0ff */
[----:B------:R-:W-:Y:S01]  /*12470*/  FSEL R31, R24, -INF , !P5 ;  /* 0xff800000181f7808 */ /* 0x000fe20006800000 */
[----:B-1----:R-:W-:Y:S01]  /*12480*/  HMMA.16816.F32 R72, R76, R8, R72 ;  /* 0x000000084c48723c */ /* 0x002fe20000001848 */
[----:B------:R-:W-:-:S02]  /*12490*/  ISETP.GE.AND P5, PT, R6, R57, PT ;  /* 0x000000390600720c */ /* 0x000fc40003fa6270 */
[----:B------:R-:W-:Y:S02]  /*124a0*/  FSEL R6, R27, -INF , !P4 ;  /* 0xff8000001b067808 */ /* 0x000fe40006000000 */
[----:B------:R-:W-:Y:S02]  /*124b0*/  FSEL R22, R22, -INF , !P2 ;  /* 0xff80000016167808 */ /* 0x000fe40005000000 */
[----:B------:R-:W-:Y:S01]  /*124c0*/  IADD3 R8, R0, 0x20, RZ ;  /* 0x0000002000087810 */ /* 0x000fe20007ffe0ff */
[----:B------:R-:W-:Y:S01]  /*124d0*/  HMMA.16816.F32 R68, R76, R10, R68 ;  /* 0x0000000a4c44723c */ /* 0x000fe20000001844 */
[----:B------:R-:W-:Y:S02]  /*124e0*/  FSEL R21, R21, -INF , !P1 ;  /* 0xff80000015157808 */ /* 0x000fe40004800000 */
[----:B------:R-:W-:Y:S02]  /*124f0*/  ISETP.GE.AND P4, PT, R8, R57, PT ;  /* 0x000000390800720c */ /* 0x000fe40003f86270 */
[----:B------:R-:W-:-:S02]  /*12500*/  IADD3 R8, R0, 0x28, RZ ;  /* 0x0000002800087810 */ /* 0x000fc40007ffe0ff */
[----:B------:R-:W-:Y:S01]  /*12510*/  IADD3 R10, R0, 0x21, RZ ;  /* 0x00000021000a7810 */ /* 0x000fe20007ffe0ff */
[C---:B------:R-:W-:Y:S01]  /*12520*/  HMMA.16816.F32 R84, R76.reuse, R12, R84 ;  /* 0x0000000c4c54723c */ /* 0x040fe20000001854 */
[----:B------:R-:W-:Y:S02]  /*12530*/  FSEL R11, R20, -INF , !P2 ;  /* 0xff800000140b7808 */ /* 0x000fe40005000000 */
[-C--:B------:R-:W-:Y:S02]  /*12540*/  ISETP.GE.AND P2, PT, R10, R57.reuse, PT ;  /* 0x000000390a00720c */ /* 0x080fe40003f46270 */
[----:B------:R-:W-:Y:S02]  /*12550*/  FSEL R10, R23, -INF , !P1 ;  /* 0xff800000170a7808 */ /* 0x000fe40004800000 */
[----:B------:R-:W-:Y:S01]  /*12560*/  ISETP.GE.AND P1, PT, R8, R57, PT ;  /* 0x000000390800720c */ /* 0x000fe20003f26270 */
[----:B------:R-:W-:Y:S01]  /*12570*/  HMMA.16816.F32 R60, R76, R14, R60 ;  /* 0x0000000e4c3c723c */ /* 0x000fe2000000183c */
[----:B------:R-:W-:-:S02]  /*12580*/  IADD3 R8, R0, 0x29, RZ ;  /* 0x0000002900087810 */ /* 0x000fc40007ffe0ff */
[----:B------:R-:W-:Y:S02]  /*12590*/  IADD3 R12, R0, 0x30, RZ ;  /* 0x00000030000c7810 */ /* 0x000fe40007ffe0ff */
[----:B------:R-:W-:Y:S02]  /*125a0*/  FSEL R18, R18, -INF , !P6 ;  /* 0xff80000012127808 */ /* 0x000fe40007000000 */
[----:B------:R-:W-:Y:S02]  /*125b0*/  FSEL R9, R16, -INF , !P6 ;  /* 0xff80000010097808 */ /* 0x000fe40007000000 */
[----:B------:R-:W-:Y:S02]  /*125c0*/  ISETP.GE.AND P6, PT, R8, R57, PT ;  /* 0x000000390800720c */ /* 0x000fe40003fc6270 */
[----:B------:R-:W-:Y:S02]  /*125d0*/  FSEL R8, R19, -INF , !P5 ;  /* 0xff80000013087808 */ /* 0x000fe40006800000 */
[----:B------:R-:W-:-:S02]  /*125e0*/  FSEL R17, R17, -INF , !P5 ;  /* 0xff80000011117808 */ /* 0x000fc40006800000 */
[-C--:B------:R-:W-:Y:S02]  /*125f0*/  ISETP.GE.AND P5, PT, R12, R57.reuse, PT ;  /* 0x000000390c00720c */ /* 0x080fe40003fa6270 */
[----:B------:R-:W-:Y:S02]  /*12600*/  IADD3 R12, R0, 0x31, RZ ;  /* 0x00000031000c7810 */ /* 0x000fe40007ffe0ff */
[----:B------:R-:W-:Y:S02]  /*12610*/  FSEL R160, R74, -INF , !P4 ;  /* 0xff8000004aa07808 */ /* 0x000fe40006000000 */
[----:B------:R-:W-:Y:S02]  /*12620*/  FSEL R167, R72, -INF , !P4 ;  /* 0xff80000048a77808 */ /* 0x000fe40006000000 */
[----:B------:R-:W-:Y:S02]  /*12630*/  ISETP.GE.AND P4, PT, R12, R57, PT ;  /* 0x000000390c00720c */ /* 0x000fe40003f86270 */
[----:B------:R-:W-:-:S02]  /*12640*/  IADD3 R12, R0, 0x38, RZ ;  /* 0x00000038000c7810 */ /* 0x000fc40007ffe0ff */
[----:B------:R-:W-:Y:S02]  /*12650*/  IADD3 R0, R0, 0x39, RZ ;  /* 0x0000003900007810 */ /* 0x000fe40007ffe0ff */
[----:B------:R-:W-:Y:S02]  /*12660*/  FSEL R170, R75, -INF , !P2 ;  /* 0xff8000004baa7808 */ /* 0x000fe40005000000 */
[----:B------:R-:W-:Y:S02]  /*12670*/  FSEL R159, R73, -INF , !P2 ;  /* 0xff800000499f7808 */ /* 0x000fe40005000000 */
[----:B------:R-:W-:Y:S02]  /*12680*/  FSEL R164, R70, -INF , !P1 ;  /* 0xff80000046a47808 */ /* 0x000fe40004800000 */
[----:B------:R-:W-:Y:S02]  /*12690*/  FSEL R165, R68, -INF , !P1 ;  /* 0xff80000044a57808 */ /* 0x000fe40004800000 */
[----:B------:R-:W-:-:S02]  /*126a0*/  ISETP.GE.AND P2, PT, R12, R57, PT ;  /* 0x000000390c00720c */ /* 0x000fc40003f46270 */
[----:B------:R-:W-:Y:S02]  /*126b0*/  ISETP.GE.AND P1, PT, R0, R57, PT ;  /* 0x000000390000720c */ /* 0x000fe40003f26270 */
[----:B------:R-:W-:Y:S02]  /*126c0*/  LOP3.LUT R0, R4, R59, RZ, 0xfc, !PT ;  /* 0x0000003b04007212 */ /* 0x000fe400078efcff */
        /* <DEDUP_REMOVED lines=71> */
.L_x_4586:
[----:B------:R-:W-:-:S05]  /*12b40*/  IMAD.MOV.U32 R15, RZ, RZ, c[0x0][0x198] ;  /* 0x00006600ff0f7624 */ /* 0x000fca00078e00ff */
[----:B------:R-:W-:-:S04]  /*12b50*/  LEA R15, -R15, RZ, 0x6 ;  /* 0x000000ff0f0f7211 */ /* 0x000fc800078e31ff */
[----:B------:R-:W-:Y:S02]  /*12b60*/  SHF.R.S32.HI R13, RZ, 0x1f, R15 ;  /* 0x0000001fff0d7819 */ /* 0x000fe4000001140f */
.L_x_4587:
        /* <DEDUP_REMOVED lines=41> */
.L_x_4585:
        /* <DEDUP_REMOVED lines=51> */
[C---:B------:R-:W-:Y:S01]  /*13130*/  FSETP.NEU.FTZ.AND P1, PT, R132.reuse, -INF , PT ;  /* 0xff8000008400780b */ /* 0x040fe20003f3d000 */
[----:B------:R-:W-:Y:S02]  /*13140*/  FMUL.FTZ R166, R132, c[0x0][0x23c] ;  /* 0x00008f0084a67a20 */ /* 0x000fe40000410000 */
[----:B------:R-:W1:Y:S03]  /*13150*/  LDSM.16.MT88.4 R112, [R189+0x10000] ;  /* 0x01000000bd70783b */ /* 0x000e660000004200 */
        /* <DEDUP_REMOVED lines=16> */
[----:B------:R-:W2:Y:S01]  /*13260*/  MUFU.EX2 R150, R150 ;  /* 0x0000009600967308 */ /* 0x000ea20000000800 */
[--C-:B------:R-:W-:Y:S02]  /*13270*/  FFMA.FTZ R152, R30, c[0x0][0x23c], -R163.reuse ;  /* 0x00008f001e987a23 */ /* 0x100fe400000108a3 */
[--C-:B------:R-:W-:Y:S02]  /*13280*/  FFMA.FTZ R155, R28, c[0x0][0x23c], -R163.reuse ;  /* 0x00008f001c9b7a23 */ /* 0x100fe400000108a3 */
[--C-:B------:R-:W-:Y:S01]  /*13290*/  FFMA.FTZ R157, R26, c[0x0][0x23c], -R163.reuse ;  /* 0x00008f001a9d7a23 */ /* 0x100fe200000108a3 */
[----:B------:R-:W-:Y:S01]  /*132a0*/  LDSM.16.MT88.4 R28, [R188+0xc800] ;  /* 0x00c80000bc1c783b */ /* 0x000fe20000004200 */
[--C-:B------:R-:W-:Y:S01]  /*132b0*/  FFMA.FTZ R148, R6, c[0x0][0x23c], -R163.reuse ;  /* 0x00008f0006947a23 */ /* 0x100fe200000108a3 */
[----:B------:R-:W-:Y:S01]  /*132c0*/  MUFU.EX2 R151, R151 ;  /* 0x0000009700977308 */ /* 0x000fe20000000800 */
[--C-:B------:R-:W-:Y:S01]  /*132d0*/  FFMA.FTZ R134, R10, c[0x0][0x23c], -R163.reuse ;  /* 0x00008f000a867a23 */ /* 0x100fe200000108a3 */
[----:B------:R-:W1:Y:S01]  /*132e0*/  LDSM.16.MT88.4 R4, [R188+0x10000] ;  /* 0x01000000bc04783b */ /* 0x000e620000004200 */
[----:B------:R-:W-:-:S02]  /*132f0*/  FFMA.FTZ R135, R18, c[0x0][0x23c], -R163 ;  /* 0x00008f0012877a23 */ /* 0x000fc400000108a3 */
[--C-:B------:R-:W-:Y:S01]  /*13300*/  FFMA.FTZ R0, R8, c[0x0][0x23c], -R163.reuse ;  /* 0x00008f0008007a23 */ /* 0x100fe200000108a3 */
[----:B------:R-:W-:Y:S01]  /*13310*/  LDSM.16.MT88.4 R16, [R189+0xe800] ;  /* 0x00e80000bd10783b */ /* 0x000fe20000004200 */
[--C-:B------:R-:W-:Y:S01]  /*13320*/  FFMA.FTZ R144, R21, c[0x0][0x23c], -R166.reuse ;  /* 0x00008f0015907a23 */ /* 0x100fe200000108a6 */
[----:B------:R-:W3:Y:S01]  /*13330*/  MUFU.EX2 R146, R146 ;  /* 0x0000009200927308 */ /* 0x000ee20000000800 */
[----:B--2---:R-:W-:Y:S01]  /*13340*/  F2FP.PACK_AB R116, R150, R153 ;  /* 0x000000999674723e */ /* 0x004fe200000000ff */
[----:B------:R-:W2:Y:S01]  /*13350*/  LDSM.16.MT88.4 R8, [R192+0xe800] ;  /* 0x00e80000c008783b */ /* 0x000ea20000004200 */
[----:B------:R-:W-:Y:S02]  /*13360*/  FFMA.FTZ R147, R22, c[0x0][0x23c], -R163 ;  /* 0x00008f0016937a23 */ /* 0x000fe400000108a3 */
[--C-:B------:R-:W-:Y:S01]  /*13370*/  FFMA.FTZ R154, R167, c[0x0][0x23c], -R166.reuse ;  /* 0x00008f00a79a7a23 */ /* 0x100fe200000108a6 */
[----:B------:R-:W1:Y:S01]  /*13380*/  LDSM.16.MT88.4 R20, [R192+0xc800] ;  /* 0x00c80000c014783b */ /* 0x000e620000004200 */
[--C-:B------:R-:W-:Y:S01]  /*13390*/  FFMA.FTZ R156, R165, c[0x0][0x23c], -R166.reuse ;  /* 0x00008f00a59c7a23 */ /* 0x100fe200000108a6 */
[----:B------:R-:W-:Y:S01]  /*133a0*/  MUFU.EX2 R152, R152 ;  /* 0x0000009800987308 */ /* 0x000fe20000000800 */
[--C-:B------:R-:W-:Y:S01]  /*133b0*/  FFMA.FTZ R159, R159, c[0x0][0x23c], -R166.reuse ;  /* 0x00008f009f9f7a23 */ /* 0x100fe200000108a6 */
[----:B------:R-:W-:Y:S01]  /*133c0*/  LDSM.16.MT88.4 R24, [R190+0xe800] ;  /* 0x00e80000be18783b */ /* 0x000fe20000004200 */
[----:B------:R-:W-:-:S02]  /*133d0*/  FFMA.FTZ R161, R161, c[0x0][0x23c], -R166 ;  /* 0x00008f00a1a17a23 */ /* 0x000fc400000108a6 */
[--C-:B------:R-:W-:Y:S02]  /*133e0*/  FFMA.FTZ R160, R160, c[0x0][0x23c], -R163.reuse ;  /* 0x00008f00a0a07a23 */ /* 0x100fe400000108a3 */
[--C-:B------:R-:W-:Y:S01]  /*133f0*/  FFMA.FTZ R165, R170, c[0x0][0x23c], -R163.reuse ;  /* 0x00008f00aaa57a23 */ /* 0x100fe200000108a3 */
[----:B------:R-:W4:Y:S01]  /*13400*/  MUFU.EX2 R155, R155 ;  /* 0x0000009b009b7308 */ /* 0x000f220000000800 */
[----:B---3--:R-:W-:Y:S01]  /*13410*/  F2FP.PACK_AB R118, R146, R151 ;  /* 0x000000979276723e */ /* 0x008fe200000000ff */
[--C-:B------:R-:W-:Y:S02]  /*13420*/  FFMA.FTZ R164, R164, c[0x0][0x23c], -R163.reuse ;  /* 0x00008f00a4a47a23 */ /* 0x100fe400000108a3 */
[----:B------:R-:W-:Y:S02]  /*13430*/  FFMA.FTZ R167, R168, c[0x0][0x23c], -R163 ;  /* 0x00008f00a8a77a23 */ /* 0x000fe400000108a3 */
[--C-:B------:R-:W-:Y:S02]  /*13440*/  FFMA.FTZ R168, R171, c[0x0][0x23c], -R166.reuse ;  /* 0x00008f00aba87a23 */ /* 0x100fe400000108a6 */
[----:B------:R-:W-:Y:S01]  /*13450*/  MUFU.EX2 R157, R157 ;  /* 0x0000009d009d7308 */ /* 0x000fe20000000800 */
[----:B------:R-:W-:-:S02]  /*13460*/  FFMA.FTZ R169, R169, c[0x0][0x23c], -R166 ;  /* 0x00008f00a9a97a23 */ /* 0x000fc400000108a6 */
[--C-:B------:R-:W-:Y:S02]  /*13470*/  FFMA.FTZ R170, R143, c[0x0][0x23c], -R166.reuse ;  /* 0x00008f008faa7a23 */ /* 0x100fe400000108a6 */
[----:B------:R-:W-:Y:S02]  /*13480*/  FFMA.FTZ R219, R141, c[0x0][0x23c], -R166 ;  /* 0x00008f008ddb7a23 */ /* 0x000fe400000108a6 */
[--C-:B------:R-:W-:Y:S01]  /*13490*/  FFMA.FTZ R162, R162, c[0x0][0x23c], -R163.reuse ;  /* 0x00008f00a2a27a23 */ /* 0x100fe200000108a3 */
[----:B------:R-:W3:Y:S01]  /*134a0*/  MUFU.EX2 R148, R148 ;  /* 0x0000009400947308 */ /* 0x000ee20000000800 */
[----:B----4-:R-:W-:Y:S01]  /*134b0*/  F2FP.PACK_AB R117, R155, R152 ;  /* 0x000000989b75723e */ /* 0x010fe200000000ff */
[--C-:B------:R-:W-:Y:S02]  /*134c0*/  FFMA.FTZ R171, R142, c[0x0][0x23c], -R163.reuse ;  /* 0x00008f008eab7a23 */ /* 0x100fe400000108a3 */
[--C-:B------:R-:W-:Y:S02]  /*134d0*/  FFMA.FTZ R166, R140, c[0x0][0x23c], -R163.reuse ;  /* 0x00008f008ca67a23 */ /* 0x100fe400000108a3 */
[----:B------:R-:W-:Y:S01]  /*134e0*/  FFMA.FTZ R215, R158, c[0x0][0x23c], -R163 ;  /* 0x00008f009ed77a23 */ /* 0x000fe200000108a3 */
[----:B------:R-:W-:Y:S01]  /*134f0*/  LDSM.16.MT88.4 R140, [R190+0xd800] ;  /* 0x00d80000be8c783b */ /* 0x000fe20000004200 */
[----:B------:R-:W-:Y:S01]  /*13500*/  MUFU.EX2 R149, R149 ;  /* 0x0000009500957308 */ /* 0x000fe20000000800 */
[----:B------:R-:W-:-:S02]  /*13510*/  FADD.FTZ R150, R153, R150 ;  /* 0x0000009699967221 */ /* 0x000fc40000010000 */
[----:B------:R-:W-:Y:S02]  /*13520*/  FADD.FTZ R152, R152, R155 ;  /* 0x0000009b98987221 */ /* 0x000fe40000010000 */
[----:B------:R-:W-:Y:S01]  /*13530*/  FADD.FTZ R151, R151, R150 ;  /* 0x0000009697977221 */ /* 0x000fe20000010000 */
[----:B---3--:R-:W-:Y:S02]  /*13540*/  F2FP.PACK_AB R119, R148, R157 ;  /* 0x0000009d9477723e */ /* 0x008fe400000000ff */
        /* <DEDUP_REMOVED lines=95> */
[C---:B-1----:R-:W-:Y:S08]  /*13b40*/  HMMA.16816.F32 R120, R4.reuse, R12, R120 ;  /* 0x0000000c0478723c */ /* 0x042ff00000001878 */
        /* <DEDUP_REMOVED lines=103> */
.L_x_4592:
        /* <DEDUP_REMOVED lines=64> */
.L_x_4589:
        /* <DEDUP_REMOVED lines=249> */
.L_x_4591:
        /* <DEDUP_REMOVED lines=27> */
.L_x_4590:
        /* <DEDUP_REMOVED lines=410> */
.L_x_4588:
        /* <DEDUP_REMOVED lines=131> */
[----:B------:R-:W2:Y:S01]  /*178d0*/  S2R R7, SR_CTAID.Z ;  /* 0x0000000000077919 */ /* 0x000ea20000002700 */
        /* <DEDUP_REMOVED lines=29> */
[----:B-1----:R-:W-:-:S03]  /*17ab0*/  @P3 FMUL.FTZ R2, R2, 0.69314718246459960938 ;  /* 0x3f31721802023820 */ /* 0x002fc60000410000 */
[----:B------:R-:W-:Y:S02]  /*17ac0*/  SEL R15, R6, 0xffffff80, !P2 ;  /* 0xffffff80060f7807 */ /* 0x000fe40005000000 */
[----:B------:R-:W1:Y:S02]  /*17ad0*/  S2R R6, SR_CTAID.Y ;  /* 0x0000000000067919 */ /* 0x000e640000002600 */
[-C--:B------:R-:W-:Y:S02]  /*17ae0*/  IADD3 R8, R8, R15.reuse, RZ ;  /* 0x0000000f08087210 */ /* 0x080fe40007ffe0ff */
[----:B------:R-:W-:Y:S02]  /*17af0*/  IADD3 R16, R15, R12, RZ ;  /* 0x0000000c0f107210 */ /* 0x000fe40007ffe0ff */
[-C--:B------:R-:W-:Y:S01]  /*17b00*/  IADD3 R17, R13, R15.reuse, RZ ;  /* 0x0000000f0d117210 */ /* 0x080fe20007ffe0ff */
[----:B------:R-:W-:Y:S01]  /*17b10*/  STS.64 [R8], R48 ;  /* 0x0000003008007388 */ /* 0x000fe20000000a00 */
[----:B------:R-:W-:-:S03]  /*17b20*/  IADD3 R15, R14, R15, RZ ;  /* 0x0000000f0e0f7210 */ /* 0x000fc60007ffe0ff */
[----:B------:R-:W-:Y:S04]  /*17b30*/  STS.64 [R8+0x800], R50 ;  /* 0x0008003208007388 */ /* 0x000fe80000000a00 */
[----:B------:R-:W-:Y:S04]  /*17b40*/  STS.64 [R16], R52 ;  /* 0x0000003410007388 */ /* 0x000fe80000000a00 */
[----:B------:R-:W-:Y:S04]  /*17b50*/  STS.64 [R16+0x800], R54 ;  /* 0x0008003610007388 */ /* 0x000fe80000000a00 */
[----:B------:R-:W-:Y:S01]  /*17b60*/  STS.64 [R17], R56 ;  /* 0x0000003811007388 */ /* 0x000fe20000000a00 */
[----:B-1----:R-:W-:-:S03]  /*17b70*/  IMAD R6, R6, c[0x0][0x210], R209 ;  /* 0x0000840006067a24 */ /* 0x002fc600078e02d1 */
        /* <DEDUP_REMOVED lines=27> */
[----:B-1----:R-:W-:-:S03]  /*17d30*/  LOP3.LUT R11, R9, 0xffffffe0, RZ, 0xc0, !PT ;  /* 0xffffffe0090b7812 */ /* 0x002fc600078ec0ff */
[----:B------:R1:W-:Y:S01]  /*17d40*/  STS.64 [R8+0x8000], R108 ;  /* 0x0080006c08007388 */ /* 0x0003e20000000a00 */
[----:B------:R-:W-:Y:S02]  /*17d50*/  SHF.R.S32.HI R9, RZ, 0x1f, R10 ;  /* 0x0000001fff097819 */ /* 0x000fe4000001140a */
[----:B------:R-:W-:Y:S01]  /*17d60*/  IADD3 R11, -R11, R0, RZ ;  /* 0x000000000b0b7210 */ /* 0x000fe20007ffe1ff */
[----:B------:R3:W-:Y:S01]  /*17d70*/  STS.64 [R8+0x8800], R110 ;  /* 0x0088006e08007388 */ /* 0x0007e20000000a00 */
[-C--:B------:R-:W-:Y:S02]  /*17d80*/  LEA.HI R9, R9, R10.reuse, RZ, 0x2 ;  /* 0x0000000a09097211 */ /* 0x080fe400078f10ff */
[----:B------:R-:W-:Y:S01]  /*17d90*/  LOP3.LUT P0, RZ, R11, 0x3, RZ, 0xc0, !PT ;  /* 0x000000030bff7812 */ /* 0x000fe2000780c0ff */
[----:B------:R-:W-:Y:S01]  /*17da0*/  STS.64 [R16+0x8000], R112 ;  /* 0x0080007010007388 */ /* 0x000fe20000000a00 */
[----:B------:R-:W-:Y:S02]  /*17db0*/  SHF.R.S32.HI R0, RZ, 0x1f, R11 ;  /* 0x0000001fff007819 */ /* 0x000fe4000001140b */
[----:B------:R-:W-:Y:S01]  /*17dc0*/  LOP3.LUT R9, R9, 0xffffffc, RZ, 0xc0, !PT ;  /* 0x0ffffffc09097812 */ /* 0x000fe200078ec0ff */
[----:B------:R-:W-:Y:S01]  /*17dd0*/  STS.64 [R16+0x8800], R114 ;  /* 0x0088007210007388 */ /* 0x000fe20000000a00 */
[----:B------:R-:W-:Y:S01]  /*17de0*/  LEA.HI R0, R0, R11, RZ, 0x2 ;  /* 0x0000000b00007211 */ /* 0x000fe200078f10ff */
[----:B------:R-:W-:Y:S01]  /*17df0*/  @P4 FMUL.FTZ R11, R4, 0.69314718246459960938 ;  /* 0x3f317218040b4820 */ /* 0x000fe20000410000 */
[----:B------:R-:W-:Y:S01]  /*17e00*/  IADD3 R9, -R9, R10, RZ ;  /* 0x0000000a09097210 */ /* 0x000fe20007ffe1ff */
[----:B------:R-:W-:Y:S01]  /*17e10*/  STS.64 [R17+0x8000], R120 ;  /* 0x0080007811007388 */ /* 0x000fe20000000a00 */
[----:B------:R-:W-:-:S02]  /*17e20*/  SHF.R.S32.HI R0, RZ, 0x2, R0 ;  /* 0x00000002ff007819 */ /* 0x000fc40000011400 */
[----:B------:R-:W-:Y:S01]  /*17e30*/  MOV R10, 0xff800000 ;  /* 0xff800000000a7802 */ /* 0x000fe20000000f00 */
[----:B------:R-:W-:Y:S01]  /*17e40*/  STS.64 [R17+0x8800], R122 ;  /* 0x0088007a11007388 */ /* 0x000fe20000000a00 */
[----:B------:R-:W-:Y:S01]  /*17e50*/  @P3 FFMA.FTZ R10, R3, c[0x0][0x238], R2 ;  /* 0x00008e00030a3a23 */ /* 0x000fe20000010002 */
[----:B------:R-:W-:Y:S02]  /*17e60*/  LEA R9, R9, R0, 0x4 ;  /* 0x0000000009097211 */ /* 0x000fe400078e20ff */
[----:B------:R-:W-:Y:S01]  /*17e70*/  STS.64 [R15+0x8000], R116 ;  /* 0x008000740f007388 */ /* 0x000fe20000000a00 */
[----:B-1----:R-:W-:-:S03]  /*17e80*/  IADD3 R108, -R209, RZ, RZ ;  /* 0x000000ffd16c7210 */ /* 0x002fc60007ffe1ff */
[----:B------:R-:W-:Y:S04]  /*17e90*/  STS.64 [R15+0x8800], R118 ;  /* 0x008800760f007388 */ /* 0x000fe80000000a00 */
[----:B------:R-:W-:Y:S01]  /*17ea0*/  BAR.SYNC.DEFER_BLOCKING 0x0 ;  /* 0x0000000000007b1d */ /* 0x000fe20000010000 */
[----:B--2---:R-:W-:-:S04]  /*17eb0*/  IMAD R7, R108, c[0x0][0x1c0], R7 ;  /* 0x000070006c077a24 */ /* 0x004fc800078e0207 */
[----:B------:R-:W-:Y:S01]  /*17ec0*/  IMAD R6, R6, c[0x0][0x1c0], R7 ;  /* 0x0000700006067a24 */ /* 0x000fe200078e0207 */
[----:B---3--:R-:W1:Y:S01]  /*17ed0*/  S2R R8, SR_CTAID.X ;  /* 0x0000000000087919 */ /* 0x008e620000002500 */
[----:B------:R-:W-:Y:S01]  /*17ee0*/  MOV R7, 0xff800000 ;  /* 0xff80000000077802 */ /* 0x000fe20000000f00 */
[----:B------:R-:W-:Y:S02]  /*17ef0*/  @P4 FFMA.FTZ R7, R132, c[0x0][0x238], R11 ;  /* 0x00008e0084074a23 */ /* 0x000fe4000001000b */
[----:B------:R-:W2:Y:S04]  /*17f00*/  LDS.128 R100, [R5.X4] ;  /* 0x0000000005647984 */ /* 0x000ea80000004c00 */
        /* <DEDUP_REMOVED lines=18> */
[----:B------:R-:W2:Y:S04]  /*18030*/  LDS.128 R24, [R5.X4+0x9800] ;  /* 0x0098000005187984 */ /* 0x000ea80000004c00 */
[----:B------:R-:W2:Y:S04]  /*18040*/  LDS.128 R20, [R5.X4+0xa000] ;  /* 0x00a0000005147984 */ /* 0x000ea80000004c00 */
[----:B------:R-:W2:Y:S04]  /*18050*/  LDS.128 R16, [R5.X4+0xa800] ;  /* 0x00a8000005107984 */ /* 0x000ea80000004c00 */
[----:B------:R-:W2:Y:S04]  /*18060*/  LDS.128 R12, [R5.X4+0xb000] ;  /* 0x00b00000050c7984 */ /* 0x000ea80000004c00 */
[----:B------:R1:W2:Y:S02]  /*18070*/  LDS.128 R104, [R5.X4+0xb800] ;  /* 0x00b8000005687984 */ /* 0x0002a40000004c00 */
[----:B-1----:R-:W-:-:S05]  /*18080*/  SHF.L.U32 R5, R8, 0x6, RZ ;  /* 0x0000000608057819 */ /* 0x002fca00000006ff */
[----:B------:R-:W-:Y:S01]  /*18090*/  IMAD R5, R6, c[0x0][0x214], R5 ;  /* 0x0000850006057a24 */ /* 0x000fe200078e0205 */
[----:B------:R-:W-:Y:S05]  /*180a0*/  @P0 BRA `(.L_x_4594) ;  /* 0x000000b000000947 */ /* 0x000fea0003800000 */
[----:B---34-:R-:W-:Y:S01]  /*180b0*/  IMAD R0, R8, -0x40, R207 ;  /* 0xffffffc008007824 */ /* 0x018fe200078e02cf */
        /* <DEDUP_REMOVED lines=10> */
.L_x_4594:
[----:B---34-:R-:W-:Y:S05]  /*18160*/  BSYNC B0 ;  /* 0x0000000000007941 */ /* 0x018fea0003800000 */
.L_x_4593:
[----:B------:R-:W-:Y:S01]  /*18170*/  IMAD.SHL.U32 R2, R206, 0x4, RZ ;  /* 0x00000004ce027824 */ /* 0x000fe200078e00ff */
[----:B------:R-:W-:Y:S01]  /*18180*/  IADD3 R4, R199, 0x10, RZ ;  /* 0x00000010c7047810 */ /* 0x000fe20007ffe0ff */
[----:B------:R-:W-:Y:S02]  /*18190*/  IMAD R5, R5, c[0x0][0x22c], RZ ;  /* 0x00008b0005057a24 */ /* 0x000fe400078e02ff */
[----:B------:R-:W-:Y:S01]  /*181a0*/  IMAD R207, R8, -0x40, R207 ;  /* 0xffffffc008cf7824 */ /* 0x000fe200078e02cf */
[----:B------:R-:W-:-:S04]  /*181b0*/  SHF.R.S32.HI R3, RZ, 0x1f, R2 ;  /* 0x0000001fff037819 */ /* 0x000fc80000011402 */
[-C--:B------:R-:W-:Y:S01]  /*181c0*/  ISETP.GE.AND P4, PT, R4, R207.reuse, PT ;  /* 0x000000cf0400720c */ /* 0x080fe20003f86270 */
[C---:B------:R-:W-:Y:S01]  /*181d0*/  IMAD.WIDE R2, R199.reuse, 0xc0, R2 ;  /* 0x000000c0c7027825 */ /* 0x040fe200078e0202 */
[C---:B------:R-:W-:Y:S02]  /*181e0*/  IADD3 R4, R199.reuse, 0x18, RZ ;  /* 0x00000018c7047810 */ /* 0x040fe40007ffe0ff */
[----:B------:R-:W-:Y:S02]  /*181f0*/  ISETP.GE.AND P6, PT, R199, R207, PT ;  /* 0x000000cfc700720c */ /* 0x000fe40003fc6270 */
[----:B------:R-:W-:Y:S02]  /*18200*/  IADD3 R0, P0, R5, R2, RZ ;  /* 0x0000000205007210 */ /* 0x000fe40007f1e0ff */
[----:B------:R-:W-:Y:S02]  /*18210*/  IADD3 R2, R199, 0x8, RZ ;  /* 0x00000008c7027810 */ /* 0x000fe40007ffe0ff */
[----:B------:R-:W-:-:S02]  /*18220*/  LEA.HI.X.SX32 R5, R5, R3, 0x1, P0 ;  /* 0x0000000305057211 */ /* 0x000fc400000f0eff */
[----:B------:R-:W-:Y:S02]  /*18230*/  LEA R6, P0, R0, c[0x0][0x1d8], 0x2 ;  /* 0x0000760000067a11 */ /* 0x000fe400078010ff */
[-C--:B------:R-:W-:Y:S02]  /*18240*/  ISETP.GE.AND P5, PT, R2, R207.reuse, PT ;  /* 0x000000cf0200720c */ /* 0x080fe40003fa6270 */
[----:B-1----:R-:W-:Y:S02]  /*18250*/  LEA.HI.X R7, R0, c[0x0][0x1dc], R5, 0x2, P0 ;  /* 0x0000770000077a11 */ /* 0x002fe400000f1405 */
[C---:B------:R-:W-:Y:S02]  /*18260*/  IADD3 R0, R199.reuse, 0x30, RZ ;  /* 0x00000030c7007810 */ /* 0x040fe40007ffe0ff */
[----:B------:R-:W-:Y:S01]  /*18270*/  IADD3 R3, R199, 0x20, RZ ;  /* 0x00000020c7037810 */ /* 0x000fe20007ffe0ff */
[----:B------:R1:W-:Y:S01]  /*18280*/  @!P6 STG.E.128 [R6.64+0x100], R68 ;  /* 0x000100440600e986 */ /* 0x0003e2000c101d06 */
[----:B------:R-:W-:-:S02]  /*18290*/  ISETP.GE.AND P0, PT, R0, R207, PT ;  /* 0x000000cf0000720c */ /* 0x000fc40003f06270 */
[C---:B------:R-:W-:Y:S01]  /*182a0*/  IADD3 R2, R199.reuse, 0x28, RZ ;  /* 0x00000028c7027810 */ /* 0x040fe20007ffe0ff */
[----:B------:R1:W-:Y:S01]  /*182b0*/  @!P6 STG.E.128 [R6.64+0x200], R36 ;  /* 0x000200240600e986 */ /* 0x0003e2000c101d06 */
[----:B------:R-:W-:Y:S02]  /*182c0*/  IADD3 R0, R199, 0x38, RZ ;  /* 0x00000038c7007810 */ /* 0x000fe40007ffe0ff */
[-C--:B------:R-:W-:Y:S01]  /*182d0*/  ISETP.GE.AND P3, PT, R4, R207.reuse, PT ;  /* 0x000000cf0400720c */ /* 0x080fe20003f66270 */
[----:B------:R1:W-:Y:S01]  /*182e0*/  @!P5 STG.E.128 [R6.64+0x1800], R96 ;  /* 0x001800600600d986 */ /* 0x0003e2000c101d06 */
[-C--:B------:R-:W-:Y:S02]  /*182f0*/  ISETP.GE.AND P2, PT, R3, R207.reuse, PT ;  /* 0x000000cf0300720c */ /* 0x080fe40003f46270 */
[-C--:B------:R-:W-:Y:S01]  /*18300*/  ISETP.GE.AND P1, PT, R2, R207.reuse, PT ;  /* 0x000000cf0200720c */ /* 0x080fe20003f26270 */
[----:B------:R1:W-:Y:S04]  /*18310*/  @!P5 STG.E.128 [R6.64+0x1900], R64 ;  /* 0x001900400600d986 */ /* 0x0003e8000c101d06 */
[----:B------:R1:W-:Y:S04]  /*18320*/  @!P0 STG.E.128 [R6.64+0x9000], R76 ;  /* 0x0090004c06008986 */ /* 0x0003e8000c101d06 */
[----:B------:R1:W-:Y:S04]  /*18330*/  @!P0 STG.E.128 [R6.64+0x9100], R44 ;  /* 0x0091002c06008986 */ /* 0x0003e8000c101d06 */
[----:B--2---:R1:W-:Y:S01]  /*18340*/  @!P0 STG.E.128 [R6.64+0x9200], R12 ;  /* 0x0092000c06008986 */ /* 0x0043e2000c101d06 */
        /* <DEDUP_REMOVED lines=21> */
.L_x_4595:
        /* <DEDUP_REMOVED lines=14> */
.L_x_7380:


//--------------------- .text._ZN5flash24flash_fwd_splitkv_kernelI23Flash_fwd_kernel_traitsILi192ELi64ELi64ELi4ELb0ELb0EN7cutlass6half_tE19Flash_kernel_traitsILi192ELi64ELi64ELi4ES3_EELb0ELb0ELb0ELb0ELb1ELb1ELb1ELb1EEEvNS_16Flash_fwd_paramsE --------------------------
	.section	.text._ZN5flash24flash_fwd_splitkv_kernelI23Flash_fwd_kernel_traitsILi192ELi64ELi64ELi4ELb0ELb0EN7cutlass6half_tE19Flash_kernel_traitsILi192ELi64ELi64ELi4ES3_EELb0ELb0ELb0ELb0ELb1ELb1ELb1ELb1EEEvNS_16Flash_fwd_paramsE,"ax",@progbits
	.sectioninfo	@"SHI_REGISTERS=242"
	.align	128
        .global         _ZN5flash24flash_fwd_splitkv_kernelI23Flash_fwd_kernel_traitsILi192ELi64ELi64ELi4ELb0ELb0EN7cutlass6half_tE19Flash_kernel_traitsILi192ELi64ELi64ELi4ES3_EELb0ELb0ELb0ELb0ELb1ELb1ELb1ELb1EEEvNS_16Flash_fwd_paramsE
        .type           _ZN5flash24flash_fwd_splitkv_kernelI23Flash_fwd_kernel_traitsILi192ELi64ELi64ELi4ELb0ELb0EN7cutlass6half_tE19Flash_kernel_traitsILi192ELi64ELi64ELi4ES3_EELb0ELb0ELb0ELb0ELb1ELb1ELb1ELb1EEEvNS_16Flash_fwd_paramsE,@function
        .size           _ZN5flash24flash_fwd_splitkv_kernelI23Flash_fwd_kernel_traitsILi192ELi64ELi64ELi4ELb0ELb0EN7cutlass6half_tE19Flash_kernel_traitsILi192ELi64ELi64ELi4ES3_EELb0ELb0ELb0ELb0ELb1ELb1ELb1ELb1EEEvNS_16Flash_fwd_paramsE,(.L_x_7381 - _ZN5flash24flash_fwd_splitkv_kernelI23Flash_fwd_kernel_traitsILi192ELi64ELi64ELi4ELb0ELb0EN7cutlass6half_tE19Flash_kernel_traitsILi192ELi64ELi64ELi4ES3_EELb0ELb0ELb0ELb0ELb1ELb1ELb1ELb1EEEvNS_16Flash_fwd_paramsE)
        .other          _ZN5flash24flash_fwd_splitkv_kernelI23Flash_fwd_kernel_traitsILi192ELi64ELi64ELi4ELb0ELb0EN7cutlass6half_tE19Flash_kernel_traitsILi192ELi64ELi64ELi4ES3_EELb0ELb0ELb0ELb0ELb1ELb1ELb1ELb1EEEvNS_16Flash_fwd_paramsE,@"STO_CUDA_ENTRY STV_DEFAULT"
_ZN5flash24flash_fwd_splitkv_kernelI23Flash_fwd_kernel_traitsILi192ELi64ELi64ELi4ELb0ELb0EN7cutlass6half_tE19Flash_kernel_traitsILi192ELi64ELi64ELi4ES3_EELb0ELb0ELb0ELb0ELb1ELb1ELb1ELb1EEEvNS_16Flash_fwd_paramsE:
.text._ZN5flash24flash_fwd_splitkv_kernelI23Flash_fwd_kernel_traitsILi192ELi64ELi64ELi4ELb0ELb0EN7cutlass6half_tE19Flash_kernel_traitsILi192ELi64ELi64ELi4ES3_EELb0ELb0ELb0ELb0ELb1ELb1ELb1ELb1EEEvNS_16Flash_fwd_paramsE:
        /* <DEDUP_REMOVED lines=54> */
.L_x_4596:
[----:B-1-34-:R-:W-:Y:S02]  /*0360*/  MOV R4, c[0x0][0x218] ;  /* 0x0000860000047a02 */ /* 0x01afe40000000f00 */
.L_x_4597:
        /* <DEDUP_REMOVED lines=140> */
.L_x_4598:
        /* <DEDUP_REMOVED lines=91> */
.L_x_4599:
        /* <DEDUP_REMOVED lines=16> */
.L_x_4601:
        /* <DEDUP_REMOVED lines=49> */
.L_x_4600:
        /* <DEDUP_REMOVED lines=230> */
.L_x_4648:
        /* <DEDUP_REMOVED lines=204> */
.L_x_4606:
[----:B------:R-:W-:Y:S05]  /*3110*/  BSYNC B0 ;  /* 0x0000000000007941 */ /* 0x000fea0003800000 */
.L_x_4605:
        /* <DEDUP_REMOVED lines=159> */
.L_x_4608:
[----:B------:R-:W-:Y:S05]  /*3b10*/  BSYNC B0 ;  /* 0x0000000000007941 */ /* 0x000fea0003800000 */
.L_x_4607:
        /* <DEDUP_REMOVED lines=167> */
.L_x_4610:
[----:B------:R-:W-:Y:S05]  /*4590*/  BSYNC B0 ;  /* 0x0000000000007941 */ /* 0x000fea0003800000 */
.L_x_4609:
        /* <DEDUP_REMOVED lines=170> */
.L_x_4612:
[----:B------:R-:W-:Y:S05]  /*5040*/  BSYNC B0 ;  /* 0x0000000000007941 */ /* 0x000fea0003800000 */
.L_x_4611:
        /* <DEDUP_REMOVED lines=8> */
.L_x_4604:
        /* <DEDUP_REMOVED lines=91> */
.L_x_4617:
[----:B------:R-:W-:Y:S05]  /*5680*/  BSYNC B0 ;  /* 0x0000000000007941 */ /* 0x000fea0003800000 */
.L_x_4616:
        /* <DEDUP_REMOVED lines=91> */
.L_x_4619:
[----:B------:R-:W-:Y:S05]  /*5c40*/  BSYNC B0 ;  /* 0x0000000000007941 */ /* 0x000fea0003800000 */
.L_x_4618:
        /* <DEDUP_REMOVED lines=91> */
.L_x_4621:
[----:B------:R-:W-:Y:S05]  /*6200*/  BSYNC B0 ;  /* 0x0000000000007941 */ /* 0x000fea0003800000 */
.L_x_4620:
[----:B-----5:R1:W-:Y:S02]  /*6210*/  STG.E.128 [R80.64+0x100], R48 ;  /* 0x0001003050007986 */ /* 0x0203e4000c101d06 */
.L_x_4615:
[----:B------:R-:W-:Y:S05]  /*6220*/  BSYNC B1 ;  /* 0x0000000000017941 */ /* 0x000fea0003800000 */
.L_x_4614:
        /* <DEDUP_REMOVED lines=96> */
.L_x_4625:
[----:B------:R-:W-:Y:S05]  /*6830*/  BSYNC B0 ;  /* 0x0000000000007941 */ /* 0x000fea0003800000 */
.L_x_4624:
        /* <DEDUP_REMOVED lines=97> */
.L_x_4627:
[----:B------:R-:W-:Y:S05]  /*6e50*/  BSYNC B0 ;  /* 0x0000000000007941 */ /* 0x000fea0003800000 */
.L_x_4626:
        /* <DEDUP_REMOVED lines=99> */
.L_x_4629:
[----:B------:R-:W-:Y:S05]  /*7490*/  BSYNC B0 ;  /* 0x0000000000007941 */ /* 0x000fea0003800000 */
.L_x_4628:
[----:B-----5:R4:W-:Y:S02]  /*74a0*/  STG.E.128 [R146.64+0x100], R4 ;  /* 0x0001000492007986 */ /* 0x0209e4000c101d06 */
.L_x_4623:
[----:B------:R-:W-:Y:S05]  /*74b0*/  BSYNC B1 ;  /* 0x0000000000017941 */ /* 0x000fea0003800000 */
.L_x_4622:
        /* <DEDUP_REMOVED lines=99> */
.L_x_4633:
[----:B------:R-:W-:Y:S05]  /*7af0*/  BSYNC B0 ;  /* 0x0000000000007941 */ /* 0x000fea0003800000 */
.L_x_4632:
        /* <DEDUP_REMOVED lines=99> */
.L_x_4635:
[----:B------:R-:W-:Y:S05]  /*8130*/  BSYNC B0 ;  /* 0x0000000000007941 */ /* 0x000fea0003800000 */
.L_x_4634:
        /* <DEDUP_REMOVED lines=100> */
.L_x_4637:
[----:B------:R-:W-:Y:S05]  /*8780*/  BSYNC B0 ;  /* 0x0000000000007941 */ /* 0x000fea0003800000 */
.L_x_4636:
[C---:B----4-:R-:W-:Y:S04]  /*8790*/  LEA R2, P0, R95.reuse, R80, 0x1 ;  /* 0x000000505f027211 */ /* 0x050fe800078008ff */
[----:B------:R-:W-:Y:S05]  /*87a0*/  LEA.HI.X R3, R95, R81, R96, 0x1, P0 ;  /* 0x000000515f037211 */ /* 0x000fea00000f0c60 */
[----:B-----5:R4:W-:Y:S04]  /*87b0*/  STG.E.128 [R2.64], R8 ;  /* 0x0000000802007986 */ /* 0x0209e8000c101d06 */
.L_x_4631:
[----:B------:R-:W-:Y:S05]  /*87c0*/  BSYNC B1 ;  /* 0x0000000000017941 */ /* 0x000fea0003800000 */
.L_x_4630:
        /* <DEDUP_REMOVED lines=101> */
.L_x_4641:
[----:B------:R-:W-:Y:S05]  /*8e20*/  BSYNC B0 ;  /* 0x0000000000007941 */ /* 0x000fea0003800000 */
.L_x_4640:
        /* <DEDUP_REMOVED lines=100> */
.L_x_4643:
[----:B------:R-:W-:Y:S05]  /*9470*/  BSYNC B0 ;  /* 0x0000000000007941 */ /* 0x000fea0003800000 */
.L_x_4642:
        /* <DEDUP_REMOVED lines=100> */
.L_x_4645:
[----:B------:R-:W-:Y:S05]  /*9ac0*/  BSYNC B0 ;  /* 0x0000000000007941 */ /* 0x000fea0003800000 */
.L_x_4644:
[C---:B----4-:R-:W-:Y:S04]  /*9ad0*/  LEA R2, P0, R103.reuse, R80, 0x1 ;  /* 0x0000005067027211 */ /* 0x050fe800078008ff */
[----:B------:R-:W-:Y:S05]  /*9ae0*/  LEA.HI.X R3, R103, R81, R104, 0x1, P0 ;  /* 0x0000005167037211 */ /* 0x000fea00000f0c68 */
[----:B-----5:R4:W-:Y:S04]  /*9af0*/  STG.E.128 [R2.64], R8 ;  /* 0x0000000802007986 */ /* 0x0209e8000c101d06 */
.L_x_4639:
[----:B------:R-:W-:Y:S05]  /*9b00*/  BSYNC B1 ;  /* 0x0000000000017941 */ /* 0x000fea0003800000 */
.L_x_4638:
        /* <DEDUP_REMOVED lines=8> */
.L_x_4603:
        /* <DEDUP_REMOVED lines=40> */
.L_x_4613:
        /* <DEDUP_REMOVED lines=80> */
.L_x_4646:
        /* <DEDUP_REMOVED lines=8> */
.L_x_4647:
[----:B------:R-:W-:Y:S04]  /*a390*/  IADD3 R13, R13, -0x1, RZ ;  /* 0xffffffff0d0d7810 */ /* 0x000fe80007ffe0ff */
[----:B------:R-:W-:Y:S11]  /*a3a0*/  ISETP.GT.AND P0, PT, R13, R76, PT ;  /* 0x0000004c0d00720c */ /* 0x000ff60003f04270 */
[----:B------:R-:W-:Y:S02]  /*a3b0*/  @!UPT UIADD3 URZ, URZ, URZ, URZ ;  /* 0x0000003f3f3ff290 */ /* 0x000fe4000fffe03f */
[----:B------:R-:W-:-:S05]  /*a3c0*/  @P0 BRA `(.L_x_4648) ;  /* 0xffff808000000947 */ /* 0x000fca000383ffff */
.L_x_4602:
        /* <DEDUP_REMOVED lines=96> */
.L_x_4655:
[----:B------:R-:W-:Y:S05]  /*a9d0*/  BSYNC B0 ;  /* 0x0000000000007941 */ /* 0x000fea0003800000 */
.L_x_4654:
        /* <DEDUP_REMOVED lines=45> */
.L_x_4657:
[----:B------:R-:W-:Y:S05]  /*acb0*/  BSYNC B0 ;  /* 0x0000000000007941 */ /* 0x000fea0003800000 */
.L_x_4656:
        /* <DEDUP_REMOVED lines=45> */
.L_x_4659:
[----:B------:R-:W-:Y:S05]  /*af90*/  BSYNC B0 ;  /* 0x0000000000007941 */ /* 0x000fea0003800000 */
.L_x_4658:
[----:B-----5:R3:W-:Y:S02]  /*afa0*/  STS.128 [R221+0x4000], R24 ;  /* 0x00400018dd007388 */ /* 0x0207e40000000c00 */
.L_x_4653:
[----:B------:R-:W-:Y:S05]  /*afb0*/  BSYNC B1 ;  /* 0x0000000000017941 */ /* 0x000fea0003800000 */
.L_x_4652:
        /* <DEDUP_REMOVED lines=49> */
.L_x_4663:
[----:B------:R-:W-:Y:S05]  /*b2d0*/  BSYNC B0 ;  /* 0x0000000000007941 */ /* 0x000fea0003800000 */
.L_x_4662:
        /* <DEDUP_REMOVED lines=46> */
.L_x_4665:
[----:B------:R-:W-:Y:S05]  /*b5c0*/  BSYNC B0 ;  /* 0x0000000000007941 */ /* 0x000fea0003800000 */
.L_x_4664:
        /* <DEDUP_REMOVED lines=44> */
.L_x_4667:
[----:B------:R-:W-:Y:S05]  /*b890*/  BSYNC B0 ;  /* 0x0000000000007941 */ /* 0x000fea0003800000 */
.L_x_4666:
[----:B-----5:R2:W-:Y:S02]  /*b8a0*/  STS.128 [R221+0x4800], R28 ;  /* 0x0048001cdd007388 */ /* 0x0205e40000000c00 */
.L_x_4661:
[----:B------:R-:W-:Y:S05]  /*b8b0*/  BSYNC B1 ;  /* 0x0000000000017941 */ /* 0x000fea0003800000 */
.L_x_4660:
        /* <DEDUP_REMOVED lines=47> */
.L_x_4671:
[----:B------:R-:W-:Y:S05]  /*bbb0*/  BSYNC B0 ;  /* 0x0000000000007941 */ /* 0x000fea0003800000 */
.L_x_4670:
        /* <DEDUP_REMOVED lines=47> */
.L_x_4673:
[----:B------:R-:W-:Y:S05]  /*beb0*/  BSYNC B0 ;  /* 0x0000000000007941 */ /* 0x000fea0003800000 */
.L_x_4672:
        /* <DEDUP_REMOVED lines=44> */
.L_x_4675:
[----:B------:R-:W-:Y:S05]  /*c180*/  BSYNC B0 ;  /* 0x0000000000007941 */ /* 0x000fea0003800000 */
.L_x_4674:
[----:B-----5:R3:W-:Y:S02]  /*c190*/  STS.128 [R221+0x5000], R28 ;  /* 0x0050001cdd007388 */ /* 0x0207e40000000c00 */
.L_x_4669:
[----:B------:R-:W-:Y:S05]  /*c1a0*/  BSYNC B1 ;  /* 0x0000000000017941 */ /* 0x000fea0003800000 */
.L_x_4668:
        /* <DEDUP_REMOVED lines=46> */
.L_x_4678:
[----:B------:R-:W-:Y:S05]  /*c490*/  BSYNC B0 ;  /* 0x0000000000007941 */ /* 0x000fea0003800000 */
.L_x_4677:
        /* <DEDUP_REMOVED lines=46> */
.L_x_4680:
[----:B------:R-:W-:Y:S05]  /*c780*/  BSYNC B0 ;  /* 0x0000000000007941 */ /* 0x000fea0003800000 */
.L_x_4679:
        /* <DEDUP_REMOVED lines=44> */
.L_x_4682:
[----:B------:R-:W-:Y:S05]  /*ca50*/  BSYNC B0 ;  /* 0x0000000000007941 */ /* 0x000fea0003800000 */
.L_x_4681:
[----:B-----5:R3:W-:Y:S01]  /*ca60*/  STS.128 [R221+0x5800], R28 ;  /* 0x0058001cdd007388 */ /* 0x0207e20000000c00 */
[----:B------:R-:W-:Y:S05]  /*ca70*/  BRA `(.L_x_4676) ;  /* 0x000045b000007947 */ /* 0x000fea0003800000 */
.L_x_4651:
        /* <DEDUP_REMOVED lines=88> */
.L_x_4686:
[----:B------:R-:W-:Y:S05]  /*d000*/  BSYNC B0 ;  /* 0x0000000000007941 */ /* 0x000fea0003800000 */
.L_x_4685:
        /* <DEDUP_REMOVED lines=88> */
.L_x_4688:
[----:B------:R-:W-:Y:S05]  /*d590*/  BSYNC B0 ;  /* 0x0000000000007941 */ /* 0x000fea0003800000 */
.L_x_4687:
        /* <DEDUP_REMOVED lines=87> */
.L_x_4690:
[----:B------:R-:W-:Y:S05]  /*db10*/  BSYNC B0 ;  /* 0x0000000000007941 */ /* 0x000fea0003800000 */
.L_x_4689:
[----:B-----5:R3:W-:Y:S02]  /*db20*/  STS.128 [R221+0x4000], R24 ;  /* 0x00400018dd007388 */ /* 0x0207e40000000c00 */
.L_x_4684:
[----:B------:R-:W-:Y:S05]  /*db30*/  BSYNC B1 ;  /* 0x0000000000017941 */ /* 0x000fea0003800000 */
.L_x_4683:
        /* <DEDUP_REMOVED lines=90> */
.L_x_4694:
[----:B------:R-:W-:Y:S05]  /*e0e0*/  BSYNC B0 ;  /* 0x0000000000007941 */ /* 0x000fea0003800000 */
.L_x_4693:
        /* <DEDUP_REMOVED lines=87> */
.L_x_4696:
[----:B------:R-:W-:Y:S05]  /*e660*/  BSYNC B0 ;  /* 0x0000000000007941 */ /* 0x000fea0003800000 */
.L_x_4695:
        /* <DEDUP_REMOVED lines=87> */
.L_x_4698:
[----:B------:R-:W-:Y:S05]  /*ebe0*/  BSYNC B0 ;  /* 0x0000000000007941 */ /* 0x000fea0003800000 */
.L_x_4697:
[----:B-----5:R3:W-:Y:S02]  /*ebf0*/  STS.128 [R221+0x4800], R24 ;  /* 0x00480018dd007388 */ /* 0x0207e40000000c00 */
.L_x_4692:
[----:B------:R-:W-:Y:S05]  /*ec00*/  BSYNC B1 ;  /* 0x0000000000017941 */ /* 0x000fea0003800000 */
.L_x_4691:
        /* <DEDUP_REMOVED lines=90> */
.L_x_4702:
[----:B------:R-:W-:Y:S05]  /*f1b0*/  BSYNC B0 ;  /* 0x0000000000007941 */ /* 0x000fea0003800000 */
.L_x_4701:
        /* <DEDUP_REMOVED lines=87> */
.L_x_4704:
[----:B------:R-:W-:Y:S05]  /*f730*/  BSYNC B0 ;  /* 0x0000000000007941 */ /* 0x000fea0003800000 */
.L_x_4703:
        /* <DEDUP_REMOVED lines=87> */
.L_x_4706:
[----:B------:R-:W-:Y:S05]  /*fcb0*/  BSYNC B0 ;  /* 0x0000000000007941 */ /* 0x000fea0003800000 */
.L_x_4705:
[----:B-----5:R3:W-:Y:S02]  /*fcc0*/  STS.128 [R221+0x5000], R24 ;  /* 0x00500018dd007388 */ /* 0x0207e40000000c00 */
.L_x_4700:
[----:B------:R-:W-:Y:S05]  /*fcd0*/  BSYNC B1 ;  /* 0x0000000000017941 */ /* 0x000fea0003800000 */
.L_x_4699:
        /* <DEDUP_REMOVED lines=88> */
.L_x_4708:
[----:B------:R-:W-:Y:S05]  /*10260*/  BSYNC B0 ;  /* 0x0000000000007941 */ /* 0x000fea0003800000 */
.L_x_4707:
        /* <DEDUP_REMOVED lines=86> */
.L_x_4710:
[----:B------:R-:W-:Y:S05]  /*107d0*/  BSYNC B0 ;  /* 0x0000000000007941 */ /* 0x000fea0003800000 */
.L_x_4709:
        /* <DEDUP_REMOVED lines=88> */
.L_x_4712:
[----:B------:R-:W-:Y:S05]  /*10d60*/  BSYNC B0 ;  /* 0x0000000000007941 */ /* 0x000fea0003800000 */
.L_x_4711:
[----:B-----5:R3:W-:Y:S01]  /*10d70*/  STS.128 [R221+0x5800], R24 ;  /* 0x00580018dd007388 */ /* 0x0207e20000000c00 */
[----:B------:R-:W-:Y:S05]  /*10d80*/  BRA `(.L_x_4676) ;  /* 0x000002a000007947 */ /* 0x000fea0003800000 */
.L_x_4650:
        /* <DEDUP_REMOVED lines=42> */
.L_x_4676:
[----:B------:R-:W-:Y:S05]  /*11030*/  BSYNC B2 ;  /* 0x0000000000027941 */ /* 0x000fea0003800000 */
.L_x_4649:
        /* <DEDUP_REMOVED lines=78> */
[----:B------:R-:W-:Y:S02]  /*11520*/  LOP3.LUT R200, R4, R59, RZ, 0xfc, !PT ;  /* 0x0000003b04c87212 */ /* 0x000fe400078efcff */
        /* <DEDUP_REMOVED lines=49> */
[----:B------:R-:W5:Y:S01]  /*11840*/  LDSM.16.M88.4 R16, [R205+0x6000] ;  /* 0x00600000cd10783b */ /* 0x000f620000000200 */
[----:B------:R-:W-:Y:S02]  /*11850*/  SEL R5, R5, 0xffffffe0, !P2 ;  /* 0xffffffe005057807 */ /* 0x000fe40005000000 */
[----:B------:R-:W-:Y:S01]  /*11860*/  R2P PR, R56, 0x6 ;  /* 0x0000000638007804 */ /* 0x000fe20000000000 */
[----:B------:R-:W3:Y:S01]  /*11870*/  LDSM.16.M88.4 R44, [R205+0x6800] ;  /* 0x00680000cd2c783b */ /* 0x000ee20000000200 */
[--C-:B------:R-:W-:Y:S01]  /*11880*/  IMAD R204, R7, 0x2, R206.reuse ;  /* 0x0000000207cc7824 */ /* 0x100fe200078e02ce */
[----:B------:R-:W-:Y:S01]  /*11890*/  ISETP.GT.AND P0, PT, R3, R208, PT ;  /* 0x000000d00300720c */ /* 0x000fe20003f04270 */
        /* <DEDUP_REMOVED lines=8> */
[----:B---3--:R-:W3:Y:S01]  /*11920*/  LDSM.16.M88.4 R24, [R203] ;  /* 0x00000000cb18783b */ /* 0x008ee20000000200 */
[----:B------:R-:W-:-:S02]  /*11930*/  IADD3 R194, R203, 0x1000, RZ ;  /* 0x00001000cbc27810 */ /* 0x000fc40007ffe0ff */
[----:B------:R-:W-:Y:S01]  /*11940*/  SEL R0, R0, 0xffffffc0, !P2 ;  /* 0xffffffc000007807 */ /* 0x000fe20005000000 */
[----:B----4-:R-:W4:Y:S01]  /*11950*/  LDSM.16.M88.4 R12, [R203+0x800] ;  /* 0x00080000cb0c783b */ /* 0x010f220000000200 */
[C---:B------:R-:W-:Y:S02]  /*11960*/  IADD3 R193, R203.reuse, 0x1800, RZ ;  /* 0x00001800cbc17810 */ /* 0x040fe40007ffe0ff */
[----:B------:R-:W-:Y:S01]  /*11970*/  IADD3 R191, R203, 0x2000, RZ ;  /* 0x00002000cbbf7810 */ /* 0x000fe20007ffe0ff */
[----:B------:R-:W-:Y:S01]  /*11980*/  IMAD.IADD R199, R205, 0x1, R0 ;  /* 0x00000001cdc77824 */ /* 0x000fe200078e0200 */
[----:B------:R-:W-:Y:S01]  /*11990*/  LDSM.16.M88.4 R84, [R202] ;  /* 0x00000000ca54783b */ /* 0x000fe20000000200 */
[----:B------:R-:W-:Y:S01]  /*119a0*/  IMAD.IADD R192, R0, 0x1, R203 ;  /* 0x0000000100c07824 */ /* 0x000fe200078e02cb */
[C---:B------:R-:W-:Y:S02]  /*119b0*/  IADD3 R190, R203.reuse, 0x2800, RZ ;  /* 0x00002800cbbe7810 */ /* 0x040fe40007ffe0ff */
[----:B------:R-:W1:Y:S01]  /*119c0*/  LDSM.16.M88.4 R36, [R199+0x6000] ;  /* 0x00600000c724783b */ /* 0x000e620000000200 */
[----:B------:R-:W-:-:S02]  /*119d0*/  IADD3 R189, R203, 0x3000, RZ ;  /* 0x00003000cbbd7810 */ /* 0x000fc40007ffe0ff */
[C---:B------:R-:W-:Y:S01]  /*119e0*/  IADD3 R188, R203.reuse, 0x3800, RZ ;  /* 0x00003800cbbc7810 */ /* 0x040fe20007ffe0ff */
[----:B------:R-:W1:Y:S01]  /*119f0*/  LDSM.16.M88.4 R28, [R203+0x1000] ;  /* 0x00100000cb1c783b */ /* 0x000e620000000200 */
[C---:B------:R-:W-:Y:S01]  /*11a00*/  IADD3 R187, R203.reuse, 0x4000, RZ ;  /* 0x00004000cbbb7810 */ /* 0x040fe20007ffe0ff */
[C---:B-----5:R-:W-:Y:S01]  /*11a10*/  HMMA.16816.F32 R20, R60.reuse, R16, RZ ;  /* 0x000000103c14723c */ /* 0x060fe200000018ff */
[C---:B------:R-:W-:Y:S01]  /*11a20*/  IADD3 R186, R203.reuse, 0x4800, RZ ;  /* 0x00004800cbba7810 */ /* 0x040fe20007ffe0ff */
[----:B------:R-:W5:Y:S01]  /*11a30*/  LDSM.16.M88.4 R80, [R203+0x1800] ;  /* 0x00180000cb50783b */ /* 0x000f620000000200 */
[C---:B------:R-:W-:Y:S02]  /*11a40*/  IADD3 R185, R203.reuse, 0x5000, RZ ;  /* 0x00005000cbb97810 */ /* 0x040fe40007ffe0ff */
[----:B------:R-:W-:Y:S01]  /*11a50*/  IADD3 R184, R203, 0x5800, RZ ;  /* 0x00005800cbb87810 */ /* 0x000fe20007ffe0ff */
[----:B--2---:R-:W2:Y:S02]  /*11a60*/  LDSM.16.M88.4 R8, [R199+0x6800] ;  /* 0x00680000c708783b */ /* 0x004ea40000000200 */
[C---:B------:R-:W-:Y:S02]  /*11a70*/  HMMA.16816.F32 R16, R60.reuse, R18, RZ ;  /* 0x000000123c10723c */ /* 0x040fe400000018ff */
[----:B------:R-:W-:Y:S04]  /*11a80*/  LDSM.16.M88.4 R40, [R199+0x7000] ;  /* 0x00700000c728783b */ /* 0x000fe80000000200 */
[----:B------:R-:W-:Y:S02]  /*11a90*/  LDSM.16.M88.4 R88, [R199+0x7800] ;  /* 0x00780000c758783b */ /* 0x000fe40000000200 */
[C---:B------:R-:W-:Y:S02]  /*11aa0*/  HMMA.16816.F32 R32, R60.reuse, R44, RZ ;  /* 0x0000002c3c20723c */ /* 0x040fe400000018ff */
[----:B------:R-:W-:Y:S04]  /*11ab0*/  LDSM.16.M88.4 R100, [R192+0x2800] ;  /* 0x00280000c064783b */ /* 0x000fe80000000200 */
[----:B------:R-:W-:Y:S02]  /*11ac0*/  LDSM.16.M88.4 R92, [R205+0xa800] ;  /* 0x00a80000cd5c783b */ /* 0x000fe40000000200 */
[----:B------:R-:W-:Y:S02]  /*11ad0*/  HMMA.16816.F32 R44, R60, R46, RZ ;  /* 0x0000002e3c2c723c */ /* 0x000fe400000018ff */
[----:B------:R-:W-:Y:S04]  /*11ae0*/  LDSM.16.M88.4 R96, [R199+0x9800] ;  /* 0x00980000c760783b */ /* 0x000fe80000000200 */
[----:B------:R-:W0:Y:S02]  /*11af0*/  LDGDEPBAR ;  /* 0x00000000000079af */ /* 0x000e240000000000 */
[C---:B---3--:R-:W-:Y:S08]  /*11b00*/  HMMA.16816.F32 R20, R48.reuse, R24, R20 ;  /* 0x000000183014723c */ /* 0x048ff00000001814 */
[----:B------:R-:W-:Y:S01]  /*11b10*/  HMMA.16816.F32 R16, R48, R26, R16 ;  /* 0x0000001a3010723c */ /* 0x000fe20000001810 */
[----:B------:R-:W-:Y:S07]  /*11b20*/  LDSM.16.M88.4 R24, [R192] ;  /* 0x00000000c018783b */ /* 0x000fee0000000200 */
[C---:B------:R-:W-:Y:S08]  /*11b30*/  HMMA.16816.F32 R72, R60.reuse, R68, RZ ;  /* 0x000000443c48723c */ /* 0x040ff000000018ff */
[C---:B------:R-:W-:Y:S08]  /*11b40*/  HMMA.16816.F32 R68, R60.reuse, R70, RZ ;  /* 0x000000463c44723c */ /* 0x040ff000000018ff */
[C---:B------:R-:W-:Y:S08]  /*11b50*/  HMMA.16816.F32 R64, R60.reuse, R76, RZ ;  /* 0x0000004c3c40723c */ /* 0x040ff000000018ff */
[----:B------:R-:W-:Y:S01]  /*11b60*/  HMMA.16816.F32 R60, R60, R78, RZ ;  /* 0x0000004e3c3c723c */ /* 0x000fe200000018ff */
[----:B------:R-:W3:Y:S07]  /*11b70*/  LDSM.16.M88.4 R76, [R201] ;  /* 0x00000000c94c783b */ /* 0x000eee0000000200 */
[C---:B----4-:R-:W-:Y:S08]  /*11b80*/  HMMA.16816.F32 R32, R48.reuse, R12, R32 ;  /* 0x0000000c3020723c */ /* 0x050ff00000001820 */
[----:B------:R-:W-:Y:S01]  /*11b90*/  HMMA.16816.F32 R44, R48, R14, R44 ;  /* 0x0000000e302c723c */ /* 0x000fe2000000182c */
[----:B------:R-:W4:Y:S07]  /*11ba0*/  LDSM.16.M88.4 R12, [R192+0x800] ;  /* 0x00080000c00c783b */ /* 0x000f2e0000000200 */
[C---:B-1----:R-:W-:Y:S08]  /*11bb0*/  HMMA.16816.F32 R20, R84.reuse, R36, R20 ;  /* 0x000000245414723c */ /* 0x042ff00000001814 */
[----:B------:R-:W-:Y:S01]  /*11bc0*/  HMMA.16816.F32 R16, R84, R38, R16 ;  /* 0x000000265410723c */ /* 0x000fe20000001810 */
[----:B------:R-:W-:Y:S07]  /*11bd0*/  LDSM.16.M88.4 R36, [R205+0x8000] ;  /* 0x00800000cd24783b */ /* 0x000fee0000000200 */
[C---:B------:R-:W-:Y:S08]  /*11be0*/  HMMA.16816.F32 R72, R48.reuse, R28, R72 ;  /* 0x0000001c3048723c */ /* 0x040ff00000001848 */
[C---:B------:R-:W-:Y:S01]  /*11bf0*/  HMMA.16816.F32 R68, R48.reuse, R30, R68 ;  /* 0x0000001e3044723c */ /* 0x040fe20000001844 */
[----:B------:R-:W-:Y:S07]  /*11c00*/  LDSM.16.M88.4 R28, [R192+0x1000] ;  /* 0x00100000c01c783b */ /* 0x000fee0000000200 */
[C---:B-----5:R-:W-:Y:S08]  /*11c10*/  HMMA.16816.F32 R64, R48.reuse, R80, R64 ;  /* 0x000000503040723c */ /* 0x060ff00000001840 */
[----:B------:R-:W-:Y:S01]  /*11c20*/  HMMA.16816.F32 R60, R48, R82, R60 ;  /* 0x00000052303c723c */ /* 0x000fe2000000183c */
[----:B------:R-:W1:Y:S04]  /*11c30*/  LDSM.16.M88.4 R48, [R206+0x2000] ;  /* 0x00200000ce30783b */ /* 0x000e680000000200 */
[----:B------:R-:W-:Y:S03]  /*11c40*/  LDSM.16.M88.4 R80, [R192+0x1800] ;  /* 0x00180000c050783b */ /* 0x000fe60000000200 */
[C---:B--2---:R-:W-:Y:S08]  /*11c50*/  HMMA.16816.F32 R32, R84.reuse, R8, R32 ;  /* 0x000000085420723c */ /* 0x044ff00000001820 */
[----:B------:R-:W-:Y:S01]  /*11c60*/  HMMA.16816.F32 R44, R84, R10, R44 ;  /* 0x0000000a542c723c */ /* 0x000fe2000000182c */
[----:B------:R-:W2:Y:S07]  /*11c70*/  LDSM.16.M88.4 R8, [R205+0x8800] ;  /* 0x00880000cd08783b */ /* 0x000eae0000000200 */
[C---:B---3--:R-:W-:Y:S08]  /*11c80*/  HMMA.16816.F32 R20, R76.reuse, R24, R20 ;  /* 0x000000184c14723c */ /* 0x048ff00000001814 */
[----:B------:R-:W-:Y:S01]  /*11c90*/  HMMA.16816.F32 R16, R76, R26, R16 ;  /* 0x0000001a4c10723c */ /* 0x000fe20000001810 */
[----:B------:R-:W-:Y:S07]  /*11ca0*/  LDSM.16.M88.4 R24, [R203+0x2000] ;  /* 0x00200000cb18783b */ /* 0x000fee0000000200 */
[C---:B------:R-:W-:Y:S08]  /*11cb0*/  HMMA.16816.F32 R72, R84.reuse, R40, R72 ;  /* 0x000000285448723c */ /* 0x040ff00000001848 */
[----:B------:R-:W-:Y:S01]  /*11cc0*/  HMMA.16816.F32 R68, R84, R42, R68 ;  /* 0x0000002a5444723c */ /* 0x000fe20000001844 */
[----:B------:R-:W-:Y:S07]  /*11cd0*/  LDSM.16.M88.4 R40, [R205+0x9000] ;  /* 0x00900000cd28783b */ /* 0x000fee0000000200 */
[C---:B----4-:R-:W-:Y:S08]  /*11ce0*/  HMMA.16816.F32 R32, R76.reuse, R12, R32 ;  /* 0x0000000c4c20723c */ /* 0x050ff00000001820 */
[----:B------:R-:W-:Y:S01]  /*11cf0*/  HMMA.16816.F32 R44, R76, R14, R44 ;  /* 0x0000000e4c2c723c */ /* 0x000fe2000000182c */
[----:B------:R-:W3:Y:S07]  /*11d00*/  LDSM.16.M88.4 R12, [R204+0x2000] ;  /* 0x00200000cc0c783b */ /* 0x000eee0000000200 */
[C---:B------:R-:W-:Y:S08]  /*11d10*/  HMMA.16816.F32 R64, R84.reuse, R88, R64 ;  /* 0x000000585440723c */ /* 0x040ff00000001840 */
[----:B------:R-:W-:Y:S01]  /*11d20*/  HMMA.16816.F32 R84, R84, R90, R60 ;  /* 0x0000005a5454723c */ /* 0x000fe2000000183c */
[----:B------:R-:W4:Y:S04]  /*11d30*/  LDSM.16.M88.4 R60, [R205+0x9800] ;  /* 0x00980000cd3c783b */ /* 0x000f280000000200 */
[----:B------:R-:W-:Y:S03]  /*11d40*/  LDSM.16.M88.4 R88, [R202+0x2000] ;  /* 0x00200000ca58783b */ /* 0x000fe60000000200 */
[C---:B-1----:R-:W-:Y:S08]  /*11d50*/  HMMA.16816.F32 R20, R48.reuse, R36, R20 ;  /* 0x000000243014723c */ /* 0x042ff00000001814 */
[----:B------:R-:W-:Y:S01]  /*11d60*/  HMMA.16816.F32 R16, R48, R38, R16 ;  /* 0x000000263010723c */ /* 0x000fe20000001810 */
[----:B------:R-:W-:Y:S07]  /*11d70*/  LDSM.16.M88.4 R36, [R199+0x8000] ;  /* 0x00800000c724783b */ /* 0x000fee0000000200 */
[C---:B------:R-:W-:Y:S08]  /*11d80*/  HMMA.16816.F32 R72, R76.reuse, R28, R72 ;  /* 0x0000001c4c48723c */ /* 0x040ff00000001848 */
[----:B------:R-:W-:Y:S01]  /*11d90*/  HMMA.16816.F32 R68, R76, R30, R68 ;  /* 0x0000001e4c44723c */ /* 0x000fe20000001844 */
[----:B------:R-:W1:Y:S07]  /*11da0*/  LDSM.16.M88.4 R28, [R203+0x2800] ;  /* 0x00280000cb1c783b */ /* 0x000e6e0000000200 */
[C---:B--2---:R-:W-:Y:S08]  /*11db0*/  HMMA.16816.F32 R32, R48.reuse, R8, R32 ;  /* 0x000000083020723c */ /* 0x044ff00000001820 */
[----:B------:R-:W-:Y:S01]  /*11dc0*/  HMMA.16816.F32 R44, R48, R10, R44 ;  /* 0x0000000a302c723c */ /* 0x000fe2000000182c */
[----:B------:R-:W2:Y:S07]  /*11dd0*/  LDSM.16.M88.4 R8, [R203+0x3000] ;  /* 0x00300000cb08783b */ /* 0x000eae0000000200 */
[C---:B------:R-:W-:Y:S08]  /*11de0*/  HMMA.16816.F32 R64, R76.reuse, R80, R64 ;  /* 0x000000504c40723c */ /* 0x040ff00000001840 */
[----:B------:R-:W-:Y:S01]  /*11df0*/  HMMA.16816.F32 R84, R76, R82, R84 ;  /* 0x000000524c54723c */ /* 0x000fe20000001854 */
[----:B------:R-:W-:Y:S04]  /*11e00*/  LDSM.16.M88.4 R80, [R201+0x2000] ;  /* 0x00200000c950783b */ /* 0x000fe80000000200 */
[----:B------:R-:W-:Y:S03]  /*11e10*/  LDSM.16.M88.4 R76, [R192+0x3000] ;  /* 0x00300000c04c783b */ /* 0x000fe60000000200 */
[C---:B---3--:R-:W-:Y:S08]  /*11e20*/  HMMA.16816.F32 R20, R12.reuse, R24, R20 ;  /* 0x000000180c14723c */ /* 0x048ff00000001814 */
[----:B------:R-:W-:Y:S01]  /*11e30*/  HMMA.16816.F32 R16, R12, R26, R16 ;  /* 0x0000001a0c10723c */ /* 0x000fe20000001810 */
[----:B------:R-:W-:Y:S07]  /*11e40*/  LDSM.16.M88.4 R24, [R192+0x2000] ;  /* 0x00200000c018783b */ /* 0x000fee0000000200 */
[C---:B------:R-:W-:Y:S08]  /*11e50*/  HMMA.16816.F32 R72, R48.reuse, R40, R72 ;  /* 0x000000283048723c */ /* 0x040ff00000001848 */
[C---:B------:R-:W-:Y:S01]  /*11e60*/  HMMA.16816.F32 R68, R48.reuse, R42, R68 ;  /* 0x0000002a3044723c */ /* 0x040fe20000001844 */
[----:B------:R-:W3:Y:S07]  /*11e70*/  LDSM.16.M88.4 R40, [R203+0x3800] ;  /* 0x00380000cb28783b */ /* 0x000eee0000000200 */
[C---:B----4-:R-:W-:Y:S08]  /*11e80*/  HMMA.16816.F32 R64, R48.reuse, R60, R64 ;  /* 0x0000003c3040723c */ /* 0x050ff00000001840 */
[----:B------:R-:W-:Y:S01]  /*11e90*/  HMMA.16816.F32 R84, R48, R62, R84 ;  /* 0x0000003e3054723c */ /* 0x000fe20000001854 */
[----:B------:R-:W-:Y:S04]  /*11ea0*/  LDSM.16.M88.4 R60, [R206+0x4000] ;  /* 0x00400000ce3c783b */ /* 0x000fe80000000200 */
[----:B------:R-:W-:Y:S03]  /*11eb0*/  LDSM.16.M88.4 R48, [R203+0x4000] ;  /* 0x00400000cb30783b */ /* 0x000fe60000000200 */
[C---:B-1----:R-:W-:Y:S08]  /*11ec0*/  HMMA.16816.F32 R32, R12.reuse, R28, R32 ;  /* 0x0000001c0c20723c */ /* 0x042ff00000001820 */
[----:B------:R-:W-:Y:S01]  /*11ed0*/  HMMA.16816.F32 R44, R12, R30, R44 ;  /* 0x0000001e0c2c723c */ /* 0x000fe2000000182c */
[----:B------:R-:W1:Y:S07]  /*11ee0*/  LDSM.16.M88.4 R28, [R199+0x8800] ;  /* 0x00880000c71c783b */ /* 0x000e6e0000000200 */
[C---:B------:R-:W-:Y:S08]  /*11ef0*/  HMMA.16816.F32 R20, R88.reuse, R36, R20 ;  /* 0x000000245814723c */ /* 0x040ff00000001814 */
[----:B------:R-:W-:Y:S01]  /*11f00*/  HMMA.16816.F32 R16, R88, R38, R16 ;  /* 0x000000265810723c */ /* 0x000fe20000001810 */
[----:B------:R-:W-:Y:S07]  /*11f10*/  LDSM.16.M88.4 R36, [R203+0x4800] ;  /* 0x00480000cb24783b */ /* 0x000fee0000000200 */
[C---:B--2---:R-:W-:Y:S08]  /*11f20*/  HMMA.16816.F32 R72, R12.reuse, R8, R72 ;  /* 0x000000080c48723c */ /* 0x044ff00000001848 */
[C---:B------:R-:W-:Y:S01]  /*11f30*/  HMMA.16816.F32 R68, R12.reuse, R10, R68 ;  /* 0x0000000a0c44723c */ /* 0x040fe20000001844 */
[----:B------:R-:W2:Y:S07]  /*11f40*/  LDSM.16.M88.4 R8, [R205+0xa000] ;  /* 0x00a00000cd08783b */ /* 0x000eae0000000200 */
[C---:B---3--:R-:W-:Y:S08]  /*11f50*/  HMMA.16816.F32 R64, R12.reuse, R40, R64 ;  /* 0x000000280c40723c */ /* 0x048ff00000001840 */
[----:B------:R-:W-:Y:S01]  /*11f60*/  HMMA.16816.F32 R84, R12, R42, R84 ;  /* 0x0000002a0c54723c */ /* 0x000fe20000001854 */
[----:B------:R-:W3:Y:S04]  /*11f70*/  LDSM.16.M88.4 R12, [R199+0x9000] ;  /* 0x00900000c70c783b */ /* 0x000ee80000000200 */
[----:B------:R-:W4:Y:S03]  /*11f80*/  LDSM.16.M88.4 R40, [R204+0x4000] ;  /* 0x00400000cc28783b */ /* 0x000f260000000200 */
[C---:B------:R-:W-:Y:S08]  /*11f90*/  HMMA.16816.F32 R20, R80.reuse, R24, R20 ;  /* 0x000000185014723c */ /* 0x040ff00000001814 */
[----:B------:R-:W-:Y:S01]  /*11fa0*/  HMMA.16816.F32 R16, R80, R26, R16 ;  /* 0x0000001a5010723c */ /* 0x000fe20000001810 */
[----:B------:R-:W-:Y:S07]  /*11fb0*/  LDSM.16.M88.4 R24, [R199+0xa000] ;  /* 0x00a00000c718783b */ /* 0x000fee0000000200 */
[C---:B-1----:R-:W-:Y:S08]  /*11fc0*/  HMMA.16816.F32 R32, R88.reuse, R28, R32 ;  /* 0x0000001c5820723c */ /* 0x042ff00000001820 */
[----:B------:R-:W-:Y:S01]  /*11fd0*/  HMMA.16816.F32 R44, R88, R30, R44 ;  /* 0x0000001e582c723c */ /* 0x000fe2000000182c */
[----:B------:R-:W1:Y:S07]  /*11fe0*/  LDSM.16.M88.4 R28, [R202+0x4000] ;  /* 0x00400000ca1c783b */ /* 0x000e6e0000000200 */
[C---:B--2---:R-:W-:Y:S08]  /*11ff0*/  HMMA.16816.F32 R20, R60.reuse, R8, R20 ;  /* 0x000000083c14723c */ /* 0x044ff00000001814 */
[----:B------:R-:W-:Y:S01]  /*12000*/  HMMA.16816.F32 R16, R60, R10, R16 ;  /* 0x0000000a3c10723c */ /* 0x000fe20000001810 */
[----:B------:R-:W-:Y:S07]  /*12010*/  LDSM.16.M88.4 R8, [R192+0x4000] ;  /* 0x00400000c008783b */ /* 0x000fee0000000200 */
[C---:B---3--:R-:W-:Y:S08]  /*12020*/  HMMA.16816.F32 R72, R88.reuse, R12, R72 ;  /* 0x0000000c5848723c */ /* 0x048ff00000001848 */
[----:B------:R-:W-:Y:S01]  /*12030*/  HMMA.16816.F32 R68, R88, R14, R68 ;  /* 0x0000000e5844723c */ /* 0x000fe20000001844 */
[----:B------:R-:W-:Y:S07]  /*12040*/  LDSM.16.M88.4 R12, [R201+0x4000] ;  /* 0x00400000c90c783b */ /* 0x000fee0000000200 */
[C---:B------:R-:W-:Y:S08]  /*12050*/  HMMA.16816.F32 R32, R80.reuse, R100, R32 ;  /* 0x000000645020723c */ /* 0x040ff00000001820 */
[----:B------:R-:W-:Y:S08]  /*12060*/  HMMA.16816.F32 R44, R80, R102, R44 ;  /* 0x00000066502c723c */ /* 0x000ff0000000182c */
[C---:B----4-:R-:W-:Y:S08]  /*12070*/  HMMA.16816.F32 R20, R40.reuse, R48, R20 ;  /* 0x000000302814723c */ /* 0x050ff00000001814 */
[----:B------:R-:W-:Y:S01]  /*12080*/  HMMA.16816.F32 R16, R40, R50, R16 ;  /* 0x000000322810723c */ /* 0x000fe20000001810 */
[----:B------:R-:W2:Y:S07]  /*12090*/  LDSM.16.M88.4 R48, [R205+0xb000] ;  /* 0x00b00000cd30783b */ /* 0x000eae0000000200 */
[----:B------:R-:W-:Y:S08]  /*120a0*/  HMMA.16816.F32 R72, R80, R76, R72 ;  /* 0x0000004c5048723c */ /* 0x000ff00000001848 */
[C---:B------:R-:W-:Y:S08]  /*120b0*/  HMMA.16816.F32 R32, R60.reuse, R92, R32 ;  /* 0x0000005c3c20723c */ /* 0x040ff00000001820 */
[----:B------:R-:W-:Y:S01]  /*120c0*/  HMMA.16816.F32 R44, R60, R94, R44 ;  /* 0x0000005e3c2c723c */ /* 0x000fe2000000182c */
[----:B------:R-:W3:Y:S07]  /*120d0*/  LDSM.16.M88.4 R92, [R192+0x3800] ;  /* 0x00380000c05c783b */ /* 0x000eee0000000200 */
[----:B------:R-:W-:Y:S01]  /*120e0*/  HMMA.16816.F32 R76, R80, R78, R68 ;  /* 0x0000004e504c723c */ /* 0x000fe20000001844 */
[----:B------:R-:W-:Y:S07]  /*120f0*/  LDSM.16.M88.4 R68, [R192+0x4800] ;  /* 0x00480000c044783b */ /* 0x000fee0000000200 */
[C---:B-1----:R-:W-:Y:S08]  /*12100*/  HMMA.16816.F32 R20, R28.reuse, R24, R20 ;  /* 0x000000181c14723c */ /* 0x042ff00000001814 */
[----:B------:R-:W-:Y:S01]  /*12110*/  HMMA.16816.F32 R16, R28, R26, R16 ;  /* 0x0000001a1c10723c */ /* 0x000fe20000001810 */
[----:B------:R-:W1:Y:S07]  /*12120*/  LDSM.16.M88.4 R24, [R203+0x5000] ;  /* 0x00500000cb18783b */ /* 0x000e6e0000000200 */
[----:B------:R-:W-:Y:S08]  /*12130*/  HMMA.16816.F32 R64, R88, R96, R64 ;  /* 0x000000605840723c */ /* 0x000ff00000001840 */
[----:B------:R-:W-:Y:S08]  /*12140*/  HMMA.16816.F32 R32, R40, R36, R32 ;  /* 0x000000242820723c */ /* 0x000ff00000001820 */
[----:B--2---:R-:W-:Y:S08]  /*12150*/  HMMA.16816.F32 R72, R60, R48, R72 ;  /* 0x000000303c48723c */ /* 0x004ff00000001848 */
[----:B------:R-:W-:Y:S01]  /*12160*/  HMMA.16816.F32 R44, R40, R38, R44 ;  /* 0x00000026282c723c */ /* 0x000fe2000000182c */
[----:B------:R-:W2:Y:S07]  /*12170*/  LDSM.16.M88.4 R36, [R205+0xb800] ;  /* 0x00b80000cd24783b */ /* 0x000eae0000000200 */
[----:B------:R-:W-:Y:S08]  /*12180*/  HMMA.16816.F32 R76, R60, R50, R76 ;  /* 0x000000323c4c723c */ /* 0x000ff0000000184c */
[----:B------:R-:W-:Y:S01]  /*12190*/  HMMA.16816.F32 R88, R88, R98, R84 ;  /* 0x000000625858723c */ /* 0x000fe20000001854 */
[----:B------:R-:W4:Y:S07]  /*121a0*/  LDSM.16.M88.4 R84, [R199+0xa800] ;  /* 0x00a80000c754783b */ /* 0x000f2e0000000200 */
[----:B---3--:R-:W-:Y:S08]  /*121b0*/  HMMA.16816.F32 R64, R80, R92, R64 ;  /* 0x0000005c5040723c */ /* 0x008ff00000001840 */
[----:B------:R-:W-:Y:S08]  /*121c0*/  HMMA.16816.F32 R16, R12, R10, R16 ;  /* 0x0000000a0c10723c */ /* 0x000ff00000001810 */
[C---:B-1----:R-:W-:Y:S08]  /*121d0*/  HMMA.16816.F32 R72, R40.reuse, R24, R72 ;  /* 0x000000182848723c */ /* 0x042ff00000001848 */
[----:B------:R-:W-:Y:S01]  /*121e0*/  HMMA.16816.F32 R76, R40, R26, R76 ;  /* 0x0000001a284c723c */ /* 0x000fe2000000184c */
[----:B------:R-:W1:Y:S07]  /*121f0*/  LDSM.16.M88.4 R24, [R203+0x5800] ;  /* 0x00580000cb18783b */ /* 0x000e6e0000000200 */
[----:B------:R-:W-:Y:S01]  /*12200*/  HMMA.16816.F32 R88, R80, R94, R88 ;  /* 0x0000005e5058723c */ /* 0x000fe20000001858 */
[----:B------:R-:W-:-:S02]  /*12210*/  FMUL.FTZ R16, R16, c[0x0][0x2ec] ;  /* 0x0000bb0010107a20 */ /* 0x000fc40000410000 */
[----:B------:R-:W-:Y:S02]  /*12220*/  FMUL.FTZ R17, R17, c[0x0][0x2ec] ;  /* 0x0000bb0011117a20 */ /* 0x000fe40000410000 */
[----:B------:R-:W-:Y:S01]  /*12230*/  FMUL.FTZ R18, R18, c[0x0][0x2ec] ;  /* 0x0000bb0012127a20 */ /* 0x000fe20000410000 */
[----:B------:R-:W-:Y:S01]  /*12240*/  MUFU.TANH R50, R16 ;  /* 0x0000001000327308 */ /* 0x000fe20000002400 */
[----:B------:R-:W-:Y:S01]  /*12250*/  FMUL.FTZ R58, R19, c[0x0][0x2ec] ;  /* 0x0000bb00133a7a20 */ /* 0x000fe20000410000 */
[----:B------:R-:W-:Y:S01]  /*12260*/  HMMA.16816.F32 R20, R12, R8, R20 ;  /* 0x000000080c14723c */ /* 0x000fe20000001814 */
[----:B------:R-:W3:Y:S05]  /*12270*/  LDSM.16.M88.4 R8, [R199+0xb000] ;  /* 0x00b00000c708783b */ /* 0x000eea0000000200 */
[----:B------:R-:W-:Y:S02]  /*12280*/  MUFU.TANH R51, R17 ;  /* 0x0000001100337308 */ /* 0x000fe40000002400 */
[C---:B--2---:R-:W-:Y:S06]  /*12290*/  HMMA.16816.F32 R64, R60.reuse, R36, R64 ;  /* 0x000000243c40723c */ /* 0x044fec0000001840 */
[----:B------:R2:W-:Y:S02]  /*122a0*/  MUFU.TANH R56, R18 ;  /* 0x0000001200387308 */ /* 0x0005e40000002400 */
[----:B------:R-:W-:Y:S06]  /*122b0*/  HMMA.16816.F32 R88, R60, R38, R88 ;  /* 0x000000263c58723c */ /* 0x000fec0000001858 */
[----:B------:R-:W-:Y:S02]  /*122c0*/  MUFU.TANH R58, R58 ;  /* 0x0000003a003a7308 */ /* 0x000fe40000002400 */
[----:B------:R-:W-:Y:S01]  /*122d0*/  FMUL.FTZ R0, R20, c[0x0][0x2ec] ;  /* 0x0000bb0014007a20 */ /* 0x000fe20000410000 */
[----:B----4-:R-:W-:Y:S01]  /*122e0*/  HMMA.16816.F32 R32, R28, R84, R32 ;  /* 0x000000541c20723c */ /* 0x010fe20000001820 */
[----:B------:R-:W-:-:S02]  /*122f0*/  FMUL.FTZ R6, R21, c[0x0][0x2ec] ;  /* 0x0000bb0015067a20 */ /* 0x000fc40000410000 */
[----:B------:R-:W-:Y:S01]  /*12300*/  FMUL.FTZ R48, R22, c[0x0][0x2ec] ;  /* 0x0000bb0016307a20 */ /* 0x000fe20000410000 */
[----:B--2---:R-:W2:Y:S01]  /*12310*/  LDSM.16.M88.4 R16, [R199+0xb800] ;  /* 0x00b80000c710783b */ /* 0x004ea20000000200 */
[----:B------:R-:W-:Y:S01]  /*12320*/  FMUL.FTZ R49, R23, c[0x0][0x2ec] ;  /* 0x0000bb0017317a20 */ /* 0x000fe20000410000 */
[----:B------:R-:W4:Y:S02]  /*12330*/  MUFU.TANH R0, R0 ;  /* 0x0000000000007308 */ /* 0x000f240000002400 */
[----:B-1----:R-:W-:Y:S01]  /*12340*/  HMMA.16816.F32 R64, R40, R24, R64 ;  /* 0x000000182840723c */ /* 0x002fe20000001840 */
[----:B------:R-:W1:Y:S05]  /*12350*/  LDSM.16.M88.4 R20, [R192+0x5000] ;  /* 0x00500000c014783b */ /* 0x000e6a0000000200 */
[----:B------:R-:W-:Y:S02]  /*12360*/  MUFU.TANH R6, R6 ;  /* 0x0000000600067308 */ /* 0x000fe40000002400 */
[C---:B---3--:R-:W-:Y:S06]  /*12370*/  HMMA.16816.F32 R72, R28.reuse, R8, R72 ;  /* 0x000000081c48723c */ /* 0x048fec0000001848 */
[----:B------:R-:W3:Y:S02]  /*12380*/  MUFU.TANH R49, R49 ;  /* 0x0000003100317308 */ /* 0x000ee40000002400 */
[----:B------:R-:W-:Y:S01]  /*12390*/  HMMA.16816.F32 R76, R28, R10, R76 ;  /* 0x0000000a1c4c723c */ /* 0x000fe2000000184c */
[----:B------:R-:W5:Y:S01]  /*123a0*/  LDSM.16.M88.4 R8, [R192+0x5800] ;  /* 0x00580000c008783b */ /* 0x000f620000000200 */
[----:B------:R-:W-:-:S04]  /*123b0*/  DEPBAR.LE SB0, 0x0 ;  /* 0x000080000000791a */ /* 0x000fc80000000000 */
[----:B------:R-:W1:Y:S02]  /*123c0*/  MUFU.TANH R48, R48 ;  /* 0x0000003000307308 */ /* 0x000e640000002400 */
[----:B------:R-:W-:Y:S08]  /*123d0*/  HMMA.16816.F32 R88, R40, R26, R88 ;  /* 0x0000001a2858723c */ /* 0x000ff00000001858 */
[C---:B------:R-:W-:Y:S08]  /*123e0*/  HMMA.16816.F32 R44, R28.reuse, R86, R44 ;  /* 0x000000561c2c723c */ /* 0x040ff0000000182c */
[----:B--2---:R-:W-:Y:S08]  /*123f0*/  HMMA.16816.F32 R64, R28, R16, R64 ;  /* 0x000000101c40723c */ /* 0x004ff00000001840 */
[----:B------:R-:W-:Y:S08]  /*12400*/  HMMA.16816.F32 R32, R12, R68, R32 ;  /* 0x000000440c20723c */ /* 0x000ff00000001820 */
[----:B------:R-:W-:Y:S08]  /*12410*/  HMMA.16816.F32 R88, R28, R18, R88 ;  /* 0x000000121c58723c */ /* 0x000ff00000001858 */
[C---:B------:R-:W-:Y:S08]  /*12420*/  HMMA.16816.F32 R44, R12.reuse, R70, R44 ;  /* 0x000000460c2c723c */ /* 0x040ff0000000182c */
[----:B-1----:R-:W-:Y:S01]  /*12430*/  HMMA.16816.F32 R76, R12, R22, R76 ;  /* 0x000000160c4c723c */ /* 0x002fe2000000184c */
[----:B------:R-:W-:-:S02]  /*12440*/  FMUL.FTZ R32, R32, c[0x0][0x2ec] ;  /* 0x0000bb0020207a20 */ /* 0x000fc40000410000 */
[----:B------:R-:W-:Y:S02]  /*12450*/  FMUL.FTZ R34, R34, c[0x0][0x2ec] ;  /* 0x0000bb0022227a20 */ /* 0x000fe40000410000 */
[----:B------:R-:W-:Y:S02]  /*12460*/  FMUL.FTZ R33, R33, c[0x0][0x2ec] ;  /* 0x0000bb0021217a20 */ /* 0x000fe40000410000 */
[----:B------:R-:W-:Y:S01]  /*12470*/  IMAD.IADD R22, R2, 0x1, R55 ;  /* 0x0000000102167824 */ /* 0x000fe200078e0237 */
[----:B------:R-:W-:Y:S01]  /*12480*/  HMMA.16816.F32 R72, R12, R20, R72 ;  /* 0x000000140c48723c */ /* 0x000fe20000001848 */
[----:B------:R-:W-:Y:S01]  /*12490*/  FMUL.FTZ R35, R35, c[0x0][0x2ec] ;  /* 0x0000bb0023237a20 */ /* 0x000fe20000410000 */
[----:B------:R-:W-:Y:S02]  /*124a0*/  MUFU.TANH R32, R32 ;  /* 0x0000002000207308 */ /* 0x000fe40000002400 */
[C---:B------:R-:W-:Y:S02]  /*124b0*/  IADD3 R16, R22.reuse, 0x8, RZ ;  /* 0x0000000816107810 */ /* 0x040fe40007ffe0ff */
[----:B------:R-:W-:-:S02]  /*124c0*/  ISETP.GE.AND P1, PT, R22, R57, PT ;  /* 0x000000391600720c */ /* 0x000fc40003f26270 */
[C---:B-----5:R-:W-:Y:S01]  /*124d0*/  HMMA.16816.F32 R64, R12.reuse, R8, R64 ;  /* 0x000000080c40723c */ /* 0x060fe20000001840 */
[-C--:B------:R-:W-:Y:S01]  /*124e0*/  ISETP.GE.AND P5, PT, R16, R57.reuse, PT ;  /* 0x000000391000720c */ /* 0x080fe20003fa6270 */
[----:B------:R-:W1:Y:S01]  /*124f0*/  MUFU.TANH R34, R34 ;  /* 0x0000002200227308 */ /* 0x000e620000002400 */
[----:B------:R-:W-:Y:S01]  /*12500*/  IADD3 R16, R22, 0x10, RZ ;  /* 0x0000001016107810 */ /* 0x000fe20007ffe0ff */
[----:B------:R-:W-:Y:S01]  /*12510*/  FMUL.FTZ R20, R44, c[0x0][0x2ec] ;  /* 0x0000bb002c147a20 */ /* 0x000fe20000410000 */
[----:B----4-:R-:W-:Y:S01]  /*12520*/  FSEL R3, R0, -INF , !P1 ;  /* 0xff80000000037808 */ /* 0x010fe20004800000 */
[----:B------:R-:W-:Y:S01]  /*12530*/  FMUL.FTZ R25, R46, c[0x0][0x2ec] ;  /* 0x0000bb002e197a20 */ /* 0x000fe20000410000 */
[C---:B------:R-:W-:Y:S01]  /*12540*/  IADD3 R8, R22.reuse, 0x1, RZ ;  /* 0x0000000116087810 */ /* 0x040fe20007ffe0ff */
[----:B------:R-:W-:Y:S01]  /*12550*/  HMMA.16816.F32 R88, R12, R10, R88 ;  /* 0x0000000a0c58723c */ /* 0x000fe20000001858 */
[----:B------:R-:W-:Y:S01]  /*12560*/  IADD3 R0, R22, 0x18, RZ ;  /* 0x0000001816007810 */ /* 0x000fe20007ffe0ff */
[----:B------:R-:W-:Y:S01]  /*12570*/  MUFU.TANH R33, R33 ;  /* 0x0000002100217308 */ /* 0x000fe20000002400 */
[-C--:B------:R-:W-:Y:S01]  /*12580*/  ISETP.GE.AND P6, PT, R8, R57.reuse, PT ;  /* 0x000000390800720c */ /* 0x080fe20003fc6270 */
[----:B------:R-:W-:Y:S01]  /*12590*/  FMUL.FTZ R21, R45, c[0x0][0x2ec] ;  /* 0x0000bb002d157a20 */ /* 0x000fe20000410000 */
[-C--:B------:R-:W-:Y:S01]  /*125a0*/  ISETP.GE.AND P2, PT, R16, R57.reuse, PT ;  /* 0x000000391000720c */ /* 0x080fe20003f46270 */
[----:B------:R-:W-:Y:S01]  /*125b0*/  FMUL.FTZ R24, R47, c[0x0][0x2ec] ;  /* 0x0000bb002f187a20 */ /* 0x000fe20000410000 */
[----:B---3--:R-:W-:Y:S01]  /*125c0*/  FSEL R16, R49, -INF , !P6 ;  /* 0xff80000031107808 */ /* 0x008fe20007000000 */
[----:B------:R-:W-:Y:S01]  /*125d0*/  FMUL.FTZ R72, R72, c[0x0][0x2ec] ;  /* 0x0000bb0048487a20 */ /* 0x000fe20000410000 */
[----:B------:R-:W-:Y:S01]  /*125e0*/  FSEL R6, R6, -INF , !P6 ;  /* 0xff80000006067808 */ /* 0x000fe20007000000 */
[----:B------:R-:W2:Y:S01]  /*125f0*/  MUFU.TANH R35, R35 ;  /* 0x0000002300237308 */ /* 0x000ea20000002400 */
[-C--:B------:R-:W-:Y:S01]  /*12600*/  ISETP.GE.AND P6, PT, R0, R57.reuse, PT ;  /* 0x000000390000720c */ /* 0x080fe20003fc6270 */
[----:B------:R-:W-:Y:S01]  /*12610*/  FMUL.FTZ R74, R74, c[0x0][0x2ec] ;  /* 0x0000bb004a4a7a20 */ /* 0x000fe20000410000 */
[C---:B------:R-:W-:Y:S01]  /*12620*/  IADD3 R8, R22.reuse, 0x9, RZ ;  /* 0x0000000916087810 */ /* 0x040fe20007ffe0ff */
[----:B------:R-:W-:Y:S01]  /*12630*/  FMUL.FTZ R73, R73, c[0x0][0x2ec] ;  /* 0x0000bb0049497a20 */ /* 0x000fe20000410000 */
[----:B------:R-:W-:Y:S01]  /*12640*/  IADD3 R0, R22, 0x19, RZ ;  /* 0x0000001916007810 */ /* 0x000fe20007ffe0ff */
[----:B------:R-:W-:Y:S01]  /*12650*/  FMUL.FTZ R75, R75, c[0x0][0x2ec] ;  /* 0x0000bb004b4b7a20 */ /* 0x000fe20000410000 */
[----:B------:R-:W-:Y:S01]  /*12660*/  FSEL R56, R56, -INF , !P5 ;  /* 0xff80000038387808 */ /* 0x000fe20006800000 */
[----:B------:R-:W-:Y:S01]  /*12670*/  MUFU.TANH R20, R20 ;  /* 0x0000001400147308 */ /* 0x000fe20000002400 */
[----:B------:R-:W-:Y:S01]  /*12680*/  FSEL R17, R50, -INF , !P5 ;  /* 0xff80000032117808 */ /* 0x000fe20006800000 */
[----:B------:R-:W-:Y:S01]  /*12690*/  FMUL.FTZ R76, R76, c[0x0][0x2ec] ;  /* 0x0000bb004c4c7a20 */ /* 0x000fe20000410000 */
[-C--:B------:R-:W-:Y:S01]  /*126a0*/  ISETP.GE.AND P4, PT, R8, R57.reuse, PT ;  /* 0x000000390800720c */ /* 0x080fe20003f86270 */
        /* <DEDUP_REMOVED lines=11> */
[C---:B------:R-:W-:Y:S01]  /*12760*/  IADD3 R8, R22.reuse, 0x11, RZ ;  /* 0x0000001116087810 */ /* 0x040fe20007ffe0ff */
[----:B------:R-:W-:Y:S01]  /*12770*/  MUFU.TANH R21, R21 ;  /* 0x0000001500157308 */ /* 0x000fe20000002400 */
[----:B------:R-:W-:Y:S01]  /*12780*/  IADD3 R0, R22, 0x21, RZ ;  /* 0x0000002116007810 */ /* 0x000fe20007ffe0ff */
[----:B------:R-:W-:Y:S01]  /*12790*/  FMUL.FTZ R65, R65, c[0x0][0x2ec] ;  /* 0x0000bb0041417a20 */ /* 0x000fe20000410000 */
[----:B------:R-:W-:Y:S01]  /*127a0*/  FSEL R48, R48, -INF , !P1 ;  /* 0xff80000030307808 */ /* 0x000fe20004800000 */
[----:B------:R-:W-:Y:S01]  /*127b0*/  FMUL.FTZ R67, R67, c[0x0][0x2ec] ;  /* 0x0000bb0043437a20 */ /* 0x000fe20000410000 */
[----:B-1----:R-:W-:Y:S01]  /*127c0*/  FSEL R12, R34, -INF , !P2 ;  /* 0xff800000220c7808 */ /* 0x002fe20005000000 */
[----:B------:R-:W-:Y:S01]  /*127d0*/  FMUL.FTZ R88, R88, c[0x0][0x2ec] ;  /* 0x0000bb0058587a20 */ /* 0x000fe20000410000 */
[----:B------:R-:W-:Y:S01]  /*127e0*/  FSEL R15, R32, -INF , !P2 ;  /* 0xff800000200f7808 */ /* 0x000fe20005000000 */
[----:B------:R-:W1:Y:S01]  /*127f0*/  MUFU.TANH R24, R24 ;  /* 0x0000001800187308 */ /* 0x000e620000002400 */
[-C--:B------:R-:W-:Y:S01]  /*12800*/  ISETP.GE.AND P1, PT, R8, R57.reuse, PT ;  /* 0x000000390800720c */ /* 0x080fe20003f26270 */
[----:B------:R-:W-:Y:S01]  /*12810*/  FMUL.FTZ R90, R90, c[0x0][0x2ec] ;  /* 0x0000bb005a5a7a20 */ /* 0x000fe20000410000 */
[----:B------:R-:W-:Y:S01]  /*12820*/  ISETP.GE.AND P2, PT, R0, R57, PT ;  /* 0x000000390000720c */ /* 0x000fe20003f46270 */
[----:B------:R-:W-:Y:S01]  /*12830*/  FMUL.FTZ R89, R89, c[0x0][0x2ec] ;  /* 0x0000bb0059597a20 */ /* 0x000fe20000410000 */
[----:B------:R-:W-:Y:S01]  /*12840*/  IADD3 R0, R22, 0x28, RZ ;  /* 0x0000002816007810 */ /* 0x000fe20007ffe0ff */
[----:B------:R-:W-:Y:S01]  /*12850*/  FMUL.FTZ R91, R91, c[0x0][0x2ec] ;  /* 0x0000bb005b5b7a20 */ /* 0x000fe20000410000 */
[----:B--2---:R-:W-:Y:S01]  /*12860*/  FSEL R10, R35, -INF , !P1 ;  /* 0xff800000230a7808 */ /* 0x004fe20004800000 */
[----:B------:R-:W2:Y:S01]  /*12870*/  MUFU.TANH R167, R72 ;  /* 0x0000004800a77308 */ /* 0x000ea20000002400 */
[----:B------:R-:W-:-:S02]  /*12880*/  FSEL R13, R33, -INF , !P1 ;  /* 0xff800000210d7808 */ /* 0x000fc40004800000 */
[-C--:B------:R-:W-:Y:S02]  /*12890*/  ISETP.GE.AND P1, PT, R0, R57.reuse, PT ;  /* 0x000000390000720c */ /* 0x080fe40003f26270 */
[C---:B------:R-:W-:Y:S02]  /*128a0*/  IADD3 R0, R22.reuse, 0x29, RZ ;  /* 0x0000002916007810 */ /* 0x040fe40007ffe0ff */
[----:B------:R-:W-:Y:S01]  /*128b0*/  IADD3 R14, R22, 0x30, RZ ;  /* 0x00000030160e7810 */ /* 0x000fe20007ffe0ff */
[----:B------:R-:W4:Y:S01]  /*128c0*/  MUFU.TANH R160, R74 ;  /* 0x0000004a00a07308 */ /* 0x000f220000002400 */
[----:B---3--:R-:W-:Y:S02]  /*128d0*/  FSEL R8, R25, -INF , !P6 ;  /* 0xff80000019087808 */ /* 0x008fe40007000000 */
[----:B------:R-:W-:Y:S02]  /*128e0*/  FSEL R11, R20, -INF , !P6 ;  /* 0xff800000140b7808 */ /* 0x000fe40007000000 */
[----:B------:R-:W-:-:S02]  /*128f0*/  ISETP.GE.AND P6, PT, R0, R57, PT ;  /* 0x000000390000720c */ /* 0x000fc40003fc6270 */
[----:B-1----:R-:W-:Y:S01]  /*12900*/  FSEL R0, R24, -INF , !P5 ;  /* 0xff80000018007808 */ /* 0x002fe20006800000 */
[----:B------:R-:W1:Y:S01]  /*12910*/  MUFU.TANH R159, R73 ;  /* 0x00000049009f7308 */ /* 0x000e620000002400 */
[----:B------:R-:W-:Y:S02]  /*12920*/  FSEL R9, R21, -INF , !P5 ;  /* 0xff80000015097808 */ /* 0x000fe40006800000 */
[----:B------:R-:W-:Y:S02]  /*12930*/  ISETP.GE.AND P5, PT, R14, R57, PT ;  /* 0x000000390e00720c */ /* 0x000fe40003fa6270 */
[----:B------:R-:W-:Y:S02]  /*12940*/  IADD3 R14, R22, 0x31, RZ ;  /* 0x00000031160e7810 */ /* 0x000fe40007ffe0ff */
[----:B--2---:R-:W-:Y:S01]  /*12950*/  FSEL R167, R167, -INF , !P4 ;  /* 0xff800000a7a77808 */ /* 0x004fe20006000000 */
[----:B------:R-:W2:Y:S01]  /*12960*/  MUFU.TANH R170, R75 ;  /* 0x0000004b00aa7308 */ /* 0x000ea20000002400 */
[----:B----4-:R-:W-:-:S02]  /*12970*/  FSEL R160, R160, -INF , !P4 ;  /* 0xff800000a0a07808 */ /* 0x010fc40006000000 */
[----:B------:R-:W-:Y:S02]  /*12980*/  ISETP.GE.AND P4, PT, R14, R57, PT ;  /* 0x000000390e00720c */ /* 0x000fe40003f86270 */
[C---:B------:R-:W-:Y:S02]  /*12990*/  IADD3 R14, R22.reuse, 0x38, RZ ;  /* 0x00000038160e7810 */ /* 0x040fe40007ffe0ff */
[----:B------:R-:W-:Y:S01]  /*129a0*/  IADD3 R22, R22, 0x39, RZ ;  /* 0x0000003916167810 */ /* 0x000fe20007ffe0ff */
[----:B------:R-:W3:Y:S01]  /*129b0*/  MUFU.TANH R165, R76 ;  /* 0x0000004c00a57308 */ /* 0x000ee20000002400 */
[----:B-1----:R-:W-:-:S07]  /*129c0*/  FSEL R159, R159, -INF , !P2 ;  /* 0xff8000009f9f7808 */ /* 0x002fce0005000000 */
[----:B------:R-:W1:Y:S01]  /*129d0*/  MUFU.TANH R164, R78 ;  /* 0x0000004e00a47308 */ /* 0x000e620000002400 */
[----:B--2---:R-:W-:Y:S02]  /*129e0*/  FSEL R170, R170, -INF , !P2 ;  /* 0xff800000aaaa7808 */ /* 0x004fe40005000000 */
[----:B------:R-:W-:-:S05]  /*129f0*/  ISETP.GE.AND P2, PT, R14, R57, PT ;  /* 0x000000390e00720c */ /* 0x000fca0003f46270 */
[----:B------:R-:W2:Y:S01]  /*12a00*/  MUFU.TANH R161, R77 ;  /* 0x0000004d00a17308 */ /* 0x000ea20000002400 */
[----:B---3--:R-:W-:-:S07]  /*12a10*/  FSEL R165, R165, -INF , !P1 ;  /* 0xff800000a5a57808 */ /* 0x008fce0004800000 */
        /* <DEDUP_REMOVED lines=82> */
.L_x_4714:
[----:B------:R-:W-:-:S05]  /*12f40*/  IMAD.MOV.U32 R21, RZ, RZ, c[0x0][0x198] ;  /* 0x00006600ff157624 */ /* 0x000fca00078e00ff */
[----:B------:R-:W-:-:S04]  /*12f50*/  LEA R21, -R21, RZ, 0x6 ;  /* 0x000000ff15157211 */ /* 0x000fc800078e31ff */
[----:B------:R-:W-:Y:S02]  /*12f60*/  SHF.R.S32.HI R19, RZ, 0x1f, R21 ;  /* 0x0000001fff137819 */ /* 0x000fe40000011415 */
.L_x_4715:
        /* <DEDUP_REMOVED lines=41> */
.L_x_4713:
        /* <DEDUP_REMOVED lines=63> */
[----:B------:R-:W-:Y:S01]  /*135f0*/  LDSM.16.MT88.4 R4, [R196+0x10000] ;  /* 0x01000000c404783b */ /* 0x000fe20000004200 */
[--C-:B------:R-:W-:Y:S01]  /*13600*/  FFMA.FTZ R146, R51, c[0x0][0x23c], -R166.reuse ;  /* 0x00008f0033927a23 */ /* 0x100fe200000108a6 */
[----:B------:R-:W-:Y:S01]  /*13610*/  MUFU.EX2 R153, R153 ;  /* 0x0000009900997308 */ /* 0x000fe20000000800 */
[--C-:B------:R-:W-:Y:S01]  /*13620*/  FFMA.FTZ R145, R11, c[0x0][0x23c], -R166.reuse ;  /* 0x00008f000b917a23 */ /* 0x100fe200000108a6 */
[----:B------:R-:W-:Y:S01]  /*13630*/  FSEL R163, R163, RZ, P1 ;  /* 0x000000ffa3a37208 */ /* 0x000fe20000800000 */
[--C-:B------:R-:W-:Y:S01]  /*13640*/  FFMA.FTZ R2, R9, c[0x0][0x23c], -R166.reuse ;  /* 0x00008f0009027a23 */ /* 0x100fe200000108a6 */
[----:B------:R-:W-:Y:S01]  /*13650*/  LDSM.16.MT88.4 R24, [R198+0xe800] ;  /* 0x00e80000c618783b */ /* 0x000fe20000004200 */
[----:B------:R-:W-:-:S02]  /*13660*/  FFMA.FTZ R149, R15, c[0x0][0x23c], -R166 ;  /* 0x00008f000f957a23 */ /* 0x000fc400000108a6 */
[--C-:B------:R-:W-:Y:S01]  /*13670*/  FFMA.FTZ R157, R56, c[0x0][0x23c], -R163.reuse ;  /* 0x00008f00389d7a23 */ /* 0x100fe200000108a3 */
[----:B------:R-:W1:Y:S01]  /*13680*/  MUFU.EX2 R150, R150 ;  /* 0x0000009600967308 */ /* 0x000e620000000800 */
[--C-:B------:R-:W-:Y:S02]  /*13690*/  FFMA.FTZ R148, R58, c[0x0][0x23c], -R163.reuse ;  /* 0x00008f003a947a23 */ /* 0x100fe400000108a3 */
[----:B------:R-:W2:Y:S01]  /*136a0*/  LDSM.16.MT88.4 R56, [R197+0xe000] ;  /* 0x00e00000c538783b */ /* 0x000ea20000004200 */
[--C-:B------:R-:W-:Y:S02]  /*136b0*/  FFMA.FTZ R152, R48, c[0x0][0x23c], -R163.reuse ;  /* 0x00008f0030987a23 */ /* 0x100fe400000108a3 */
[--C-:B------:R-:W-:Y:S01]  /*136c0*/  FFMA.FTZ R155, R16, c[0x0][0x23c], -R163.reuse ;  /* 0x00008f00109b7a23 */ /* 0x100fe200000108a3 */
[----:B------:R-:W3:Y:S01]  /*136d0*/  LDSM.16.MT88.4 R48, [R198+0xe000] ;  /* 0x00e00000c630783b */ /* 0x000ee20000004200 */
[----:B------:R-:W-:Y:S01]  /*136e0*/  MUFU.EX2 R151, R151 ;  /* 0x0000009700977308 */ /* 0x000fe20000000800 */
[----:B------:R-:W-:-:S02]  /*136f0*/  FFMA.FTZ R134, R10, c[0x0][0x23c], -R163 ;  /* 0x00008f000a867a23 */ /* 0x000fc400000108a3 */
[--C-:B------:R-:W-:Y:S01]  /*13700*/  FFMA.FTZ R135, R8, c[0x0][0x23c], -R163.reuse ;  /* 0x00008f0008877a23 */ /* 0x100fe200000108a3 */
[----:B------:R-:W-:Y:S01]  /*13710*/  LDSM.16.MT88.4 R16, [R197+0xe800] ;  /* 0x00e80000c510783b */ /* 0x000fe20000004200 */
[--C-:B------:R-:W-:Y:S02]  /*13720*/  FFMA.FTZ R144, R13, c[0x0][0x23c], -R166.reuse ;  /* 0x00008f000d907a23 */ /* 0x100fe400000108a6 */
[--C-:B------:R-:W-:Y:S01]  /*13730*/  FFMA.FTZ R147, R12, c[0x0][0x23c], -R163.reuse ;  /* 0x00008f000c937a23 */ /* 0x100fe200000108a3 */
[----:B------:R-:W4:Y:S01]  /*13740*/  MUFU.EX2 R146, R146 ;  /* 0x0000009200927308 */ /* 0x000f220000000800 */
[----:B------:R-:W5:Y:S01]  /*13750*/  LDSM.16.MT88.4 R8, [R200+0xe800] ;  /* 0x00e80000c808783b */ /* 0x000f620000004200 */
[----:B-1----:R-:W-:Y:S01]  /*13760*/  F2FP.PACK_AB R96, R150, R153 ;  /* 0x000000999660723e */ /* 0x002fe200000000ff */
[----:B------:R-:W-:Y:S02]  /*13770*/  FFMA.FTZ R0, R0, c[0x0][0x23c], -R163 ;  /* 0x00008f0000007a23 */ /* 0x000fe400000108a3 */
[----:B------:R-:W1:Y:S01]  /*13780*/  LDSM.16.MT88.4 R12, [R196+0xe800] ;  /* 0x00e80000c40c783b */ /* 0x000e620000004200 */
[----:B------:R-:W-:-:S02]  /*13790*/  FFMA.FTZ R154, R167, c[0x0][0x23c], -R166 ;  /* 0x00008f00a79a7a23 */ /* 0x000fc400000108a6 */
[----:B------:R-:W-:Y:S01]  /*137a0*/  MUFU.EX2 R152, R152 ;  /* 0x0000009800987308 */ /* 0x000fe20000000800 */
[--C-:B------:R-:W-:Y:S02]  /*137b0*/  FFMA.FTZ R156, R165, c[0x0][0x23c], -R166.reuse ;  /* 0x00008f00a59c7a23 */ /* 0x100fe400000108a6 */
[--C-:B------:R-:W-:Y:S02]  /*137c0*/  FFMA.FTZ R159, R159, c[0x0][0x23c], -R166.reuse ;  /* 0x00008f009f9f7a23 */ /* 0x100fe400000108a6 */
[----:B------:R-:W-:Y:S02]  /*137d0*/  FFMA.FTZ R161, R161, c[0x0][0x23c], -R166 ;  /* 0x00008f00a1a17a23 */ /* 0x000fe400000108a6 */
[--C-:B------:R-:W-:Y:S01]  /*137e0*/  FFMA.FTZ R160, R160, c[0x0][0x23c], -R163.reuse ;  /* 0x00008f00a0a07a23 */ /* 0x100fe200000108a3 */
[----:B------:R-:W2:Y:S01]  /*137f0*/  MUFU.EX2 R155, R155 ;  /* 0x0000009b009b7308 */ /* 0x000ea20000000800 */
[----:B----4-:R-:W-:Y:S01]  /*13800*/  F2FP.PACK_AB R98, R146, R151 ;  /* 0x000000979262723e */ /* 0x010fe200000000ff */
        /* <DEDUP_REMOVED lines=8> */
[----:B------:R-:W4:Y:S01]  /*13890*/  MUFU.EX2 R148, R148 ;  /* 0x0000009400947308 */ /* 0x000f220000000800 */
        /* <DEDUP_REMOVED lines=10> */
[----:B----4-:R-:W-:Y:S01]  /*13940*/  F2FP.PACK_AB R99, R148, R157 ;  /* 0x0000009d9463723e */ /* 0x010fe200000000ff */
        /* <DEDUP_REMOVED lines=20> */
[C---:B---3--:R-:W-:Y:S02]  /*13a90*/  HMMA.16816.F32 R44, R96.reuse, R48, RZ ;  /* 0x00000030602c723c */ /* 0x048fe400000018ff */
        /* <DEDUP_REMOVED lines=178> */
.L_x_4720:
        /* <DEDUP_REMOVED lines=64> */
.L_x_4717:
        /* <DEDUP_REMOVED lines=313> */
.L_x_4719:
        /* <DEDUP_REMOVED lines=27> */
.L_x_4718:
        /* <DEDUP_REMOVED lines=271> */
[----:B------:R-:W-:Y:S01]  /*16ff0*/  FFMA.FTZ R171, R0, R223, R171 ;  /* 0x000000df00ab7223 */ /* 0x000fe200000100ab */
[----:B------:R-:W-:Y:S01]  /*17000*/  IADD3 R0, R225, -0x1, RZ ;  /* 0xffffffffe1007810 */ /* 0x000fe20007ffe0ff */
[----:B------:R-:W-:Y:S02]  /*17010*/  FADD.FTZ R174, R174, R175 ;  /* 0x000000afaeae7221 */ /* 0x000fe40000010000 */
[----:B------:R-:W-:Y:S01]  /*17020*/  FADD.FTZ R170, R170, R171 ;  /* 0x000000abaaaa7221 */ /* 0x000fe20000010000 */
[C---:B------:R-:W-:Y:S01]  /*17030*/  HMMA.16816.F32 R4, R100.reuse, R112, R4 ;  /* 0x000000706404723c */ /* 0x040fe20000001804 */
[----:B------:R-:W-:Y:S03]  /*17040*/  LDSM.16.MT88.4 R128, [R198+0xf000] ;  /* 0x00f00000c680783b */ /* 0x000fe60000004200 */
[----:B------:R-:W1:Y:S01]  /*17050*/  MUFU.EX2 R134, R134 ;  /* 0x0000008600867308 */ /* 0x000e620000000800 */
[----:B------:R-:W-:Y:S01]  /*17060*/  FADD.FTZ R173, R173, R174 ;  /* 0x000000aeadad7221 */ /* 0x000fe20000010000 */
[----:B------:R-:W-:Y:S02]  /*17070*/  MOV R225, R0 ;  /* 0x0000000000e17202 */ /* 0x000fe40000000f00 */
[C---:B------:R-:W-:Y:S01]  /*17080*/  HMMA.16816.F32 R8, R100.reuse, R114, R8 ;  /* 0x000000726408723c */ /* 0x040fe20000001808 */
[----:B------:R-:W-:Y:S03]  /*17090*/  LDSM.16.MT88.4 R112, [R198+0x10800] ;  /* 0x01080000c670783b */ /* 0x000fe60000004200 */
[----:B------:R-:W-:Y:S01]  /*170a0*/  FADD.FTZ R173, R172, R173 ;  /* 0x000000adacad7221 */ /* 0x000fe20000010000 */
[----:B------:R-:W-:Y:S03]  /*170b0*/  MOV R0, R3 ;  /* 0x0000000300007202 */ /* 0x000fe60000000f00 */
        /* <DEDUP_REMOVED lines=38> */
[C---:B----4-:R-:W-:Y:S01]  /*17320*/  F2FP.PACK_AB R100, R222.reuse, R211 ;  /* 0x000000d3de64723e */ /* 0x050fe200000000ff */
        /* <DEDUP_REMOVED lines=87> */
.L_x_4716:
        /* <DEDUP_REMOVED lines=202> */
[----:B------:R-:W-:Y:S01]  /*18540*/  STS.64 [R8+0x8000], R84 ;  /* 0x0080005408007388 */ /* 0x000fe20000000a00 */
        /* <DEDUP_REMOVED lines=18> */
[----:B------:R3:W-:Y:S04]  /*18670*/  STS.64 [R15+0x8000], R96 ;  /* 0x008000600f007388 */ /* 0x0007e80000000a00 */
[----:B------:R-:W-:Y:S04]  /*18680*/  STS.64 [R15+0x8800], R98 ;  /* 0x008800620f007388 */ /* 0x000fe80000000a00 */
[----:B------:R-:W-:Y:S06]  /*18690*/  BAR.SYNC.DEFER_BLOCKING 0x0 ;  /* 0x0000000000007b1d */ /* 0x000fec0000010000 */
[----:B-1----:R-:W1:Y:S01]  /*186a0*/  S2R R8, SR_CTAID.X ;  /* 0x0000000000087919 */ /* 0x002e620000002500 */
[----:B---3--:R-:W-:-:S05]  /*186b0*/  IADD3 R96, -R217, RZ, RZ ;  /* 0x000000ffd9607210 */ /* 0x008fca0007ffe1ff */
[----:B--2---:R-:W-:Y:S01]  /*186c0*/  IMAD R7, R96, c[0x0][0x1c0], R7 ;  /* 0x0000700060077a24 */ /* 0x004fe200078e0207 */
[----:B------:R-:W2:Y:S03]  /*186d0*/  LDS.128 R108, [R5.X4] ;  /* 0x00000000056c7984 */ /* 0x000ea60000004c00 */
[----:B------:R-:W-:Y:S01]  /*186e0*/  IMAD R6, R6, c[0x0][0x1c0], R7 ;  /* 0x0000700006067a24 */ /* 0x000fe200078e0207 */
[----:B------:R-:W3:Y:S01]  /*186f0*/  LDS.128 R104, [R5.X4+0x800] ;  /* 0x0008000005687984 */ /* 0x000ee20000004c00 */
[----:B------:R-:W-:Y:S01]  /*18700*/  MOV R7, 0xff800000 ;  /* 0xff80000000077802 */ /* 0x000fe20000000f00 */
[----:B------:R-:W-:Y:S02]  /*18710*/  @P4 FFMA.FTZ R7, R132, c[0x0][0x238], R11 ;  /* 0x00008e0084074a23 */ /* 0x000fe4000001000b */
        /* <DEDUP_REMOVED lines=36> */
.L_x_4722:
[----:B---34-:R-:W-:Y:S05]  /*18960*/  BSYNC B0 ;  /* 0x0000000000007941 */ /* 0x018fea0003800000 */
.L_x_4721:
        /* <DEDUP_REMOVED lines=51> */
.L_x_4723:
        /* <DEDUP_REMOVED lines=14> */
.L_x_7381:


//--------------------- .text._ZN5flash24flash_fwd_splitkv_kernelI23Flash_fwd_kernel_traitsILi192ELi64ELi64ELi4ELb0ELb0EN7cutlass6half_tE19Flash_kernel_traitsILi192ELi64ELi64ELi4ES3_EELb0ELb0ELb1ELb0ELb0ELb0ELb1ELb1EEEvNS_16Flash_fwd_paramsE --------------------------
	.section	.text._ZN5flash24flash_fwd_splitkv_kernelI23Flash_fwd_kernel_traitsILi192ELi64ELi64ELi4ELb0ELb0EN7cutlass6half_tE19Flash_kernel_traitsILi192ELi64ELi64ELi4ES3_EELb0ELb0ELb1ELb0ELb0ELb0ELb1ELb1EEEvNS_16Flash_fwd_paramsE,"ax",@progbits
	.sectioninfo	@"SHI_REGISTERS=227"
	.align	128
        .global         _ZN5flash24flash_fwd_splitkv_kernelI23Flash_fwd_kernel_traitsILi192ELi64ELi64ELi4ELb0ELb0EN7cutlass6half_tE19Flash_kernel_traitsILi192ELi64ELi64ELi4ES3_EELb0ELb0ELb1ELb0ELb0ELb0ELb1ELb1EEEvNS_16Flash_fwd_paramsE
        .type           _ZN5flash24flash_fwd_splitkv_kernelI23Flash_fwd_kernel_traitsILi192ELi64ELi64ELi4ELb0ELb0EN7cutlass6half_tE19Flash_kernel_traitsILi192ELi64ELi64ELi4ES3_EELb0ELb0ELb1ELb0ELb0ELb0ELb1ELb1EEEvNS_16Flash_fwd_paramsE,@function
        .size           _ZN5flash24flash_fwd_splitkv_kernelI23Flash_fwd_kernel_traitsILi192ELi64ELi64ELi4ELb0ELb0EN7cutlass6half_tE19Flash_kernel_traitsILi192ELi64ELi64ELi4ES3_EELb0ELb0ELb1ELb0ELb0ELb0ELb1ELb1EEEvNS_16Flash_fwd_paramsE,(.L_x_7382 - _ZN5flash24flash_fwd_splitkv_kernelI23Flash_fwd_kernel_traitsILi192ELi64ELi64ELi4ELb0ELb0EN7cutlass6half_tE19Flash_kernel_traitsILi192ELi64ELi64ELi4ES3_EELb0ELb0ELb1ELb0ELb0ELb0ELb1ELb1EEEvNS_16Flash_fwd_paramsE)
        .other          _ZN5flash24flash_fwd_splitkv_kernelI23Flash_fwd_kernel_traitsILi192ELi64ELi64ELi4ELb0ELb0EN7cutlass6half_tE19Flash_kernel_traitsILi192ELi64ELi64ELi4ES3_EELb0ELb0ELb1ELb0ELb0ELb0ELb1ELb1EEEvNS_16Flash_fwd_paramsE,@"STO_CUDA_ENTRY STV_DEFAULT"
_ZN5flash24flash_fwd_splitkv_kernelI23Flash_fwd_kernel_traitsILi192ELi64ELi64ELi4ELb0ELb0EN7cutlass6half_tE19Flash_kernel_traitsILi192ELi64ELi64ELi4ES3_EELb0ELb0ELb1ELb0ELb0ELb0ELb1ELb1EEEvNS_16Flash_fwd_paramsE:
.text._ZN5flash24flash_fwd_splitkv_kernelI23Flash_fwd_kernel_traitsILi192ELi64ELi64ELi4ELb0ELb0EN7cutlass6half_tE19Flash_kernel_traitsILi192ELi64ELi64ELi4ES3_EELb0ELb0ELb1ELb0ELb0ELb0ELb1ELb1EEEvNS_16Flash_fwd_paramsE:
[----:B------:R-:W-:Y:S02]  /*0000*/  MOV R1, c[0x0][0x28] ;  /* 0x00000a0000017a02 */ /* 0x000fe40000000f00 */
[----:B------:R-:W1:Y:S01]  /*0010*/  I2F.U32.RP R4, c[0x0][0x1c0] ;  /* 0x0000700000047b06 */ /* 0x000e620000209000 */
[----:B------:R-:W2:Y:S01]  /*0020*/  S2R R161, SR_CTAID.Z ;  /* 0x0000000000a17919 */ /* 0x000ea20000002700 */
[----:B------:R-:W-:Y:S01]  /*0030*/  IMAD.MOV.U32 R2, RZ, RZ, RZ ;  /* 0x000000ffff027224 */ /* 0x000fe200078e00ff */
[----:B------:R-:W-:Y:S01]  /*0040*/  ISETP.NE.U32.AND P0, PT, RZ, c[0x0][0x1c0], PT ;  /* 0x00007000ff007a0c */ /* 0x000fe20003f05070 */
[----:B------:R-:W-:Y:S01]  /*0050*/  IMAD.MOV.U32 R13, RZ, RZ, -0x1 ;  /* 0xffffffffff0d7424 */ /* 0x000fe200078e00ff */
[----:B------:R-:W-:Y:S01]  /*0060*/  ISETP.NE.U32.AND P5, PT, RZ, c[0x0][0x250], PT ;  /* 0x00009400ff007a0c */ /* 0x000fe20003fa5070 */
[----:B------:R-:W-:-:S03]  /*0070*/  ULDC.64 UR6, c[0x0][0x118] ;  /* 0x0000460000067ab9 */ /* 0x000fc60000000a00 */
[----:B------:R-:W-:Y:S01]  /*0080*/  ISETP.NE.AND.EX P5, PT, RZ, c[0x0][0x254], PT, P5 ;  /* 0x00009500ff007a0c */ /* 0x000fe20003fa5350 */
[----:B-1----:R-:W1:Y:S02]  /*0090*/  MUFU.RCP R3, R4 ;  /* 0x0000000400037308 */ /* 0x002e640000001000 */
[----:B-1----:R-:W-:-:S06]  /*00a0*/  IADD3 R3, R3, 0xffffffe, RZ ;  /* 0x0ffffffe03037810 */ /* 0x002fcc0007ffe0ff */
[----:B------:R-:W1:Y:S02]  /*00b0*/  F2I.FTZ.U32.TRUNC.NTZ R3, R3 ;  /* 0x0000000300037305 */ /* 0x000e64000021f000 */
[----:B-1----:R-:W-:-:S04]  /*00c0*/  IMAD.MOV R0, RZ, RZ, -R3 ;  /* 0x000000ffff007224 */ /* 0x002fc800078e0a03 */
[----:B------:R-:W-:-:S04]  /*00d0*/  IMAD R5, R0, c[0x0][0x1c0], RZ ;  /* 0x0000700000057a24 */ /* 0x000fc800078e02ff */
[----:B------:R-:W-:-:S06]  /*00e0*/  IMAD.HI.U32 R2, R3, R5, R2 ;  /* 0x0000000503027227 */ /* 0x000fcc00078e0002 */
[----:B--2---:R-:W-:Y:S02]  /*00f0*/  IMAD.HI.U32 R203, R2, R161, RZ ;  /* 0x000000a102cb7227 */ /* 0x004fe400078e00ff */
[----:B------:R-:W1:Y:S02]  /*0100*/  LDC.U8 R2, c[0x0][0x312] ;  /* 0x0000c480ff027b82 */ /* 0x000e640000000000 */
        /* <DEDUP_REMOVED lines=37> */
.L_x_4724:
[----:B-1-34-:R-:W-:Y:S02]  /*0360*/  MOV R87, c[0x0][0x218] ;  /* 0x0000860000577a02 */ /* 0x01afe40000000f00 */
.L_x_4725:
        /* <DEDUP_REMOVED lines=79> */
.L_x_4728:
[----:B------:R-:W-:Y:S05]  /*0860*/  BSYNC B0 ;  /* 0x0000000000007941 */ /* 0x000fea0003800000 */
.L_x_4727:
        /* <DEDUP_REMOVED lines=10> */
.L_x_4730:
[----:B------:R-:W-:Y:S05]  /*0910*/  BSYNC B0 ;  /* 0x0000000000007941 */ /* 0x000fea0003800000 */
.L_x_4729:
        /* <DEDUP_REMOVED lines=10> */
.L_x_4732:
[----:B------:R-:W-:Y:S05]  /*09c0*/  BSYNC B0 ;  /* 0x0000000000007941 */ /* 0x000fea0003800000 */
.L_x_4731:
        /* <DEDUP_REMOVED lines=10> */
.L_x_4734:
[----:B------:R-:W-:Y:S05]  /*0a70*/  BSYNC B0 ;  /* 0x0000000000007941 */ /* 0x000fea0003800000 */
.L_x_4733:
        /* <DEDUP_REMOVED lines=10> */
.L_x_4736:
[----:B------:R-:W-:Y:S05]  /*0b20*/  BSYNC B0 ;  /* 0x0000000000007941 */ /* 0x000fea0003800000 */
.L_x_4735:
        /* <DEDUP_REMOVED lines=10> */
.L_x_4738:
[----:B------:R-:W-:Y:S05]  /*0bd0*/  BSYNC B0 ;  /* 0x0000000000007941 */ /* 0x000fea0003800000 */
.L_x_4737:
        /* <DEDUP_REMOVED lines=10> */
.L_x_4740:
[----:B------:R-:W-:Y:S05]  /*0c80*/  BSYNC B0 ;  /* 0x0000000000007941 */ /* 0x000fea0003800000 */
.L_x_4739:
        /* <DEDUP_REMOVED lines=10> */
.L_x_4742:
[----:B------:R-:W-:Y:S05]  /*0d30*/  BSYNC B0 ;  /* 0x0000000000007941 */ /* 0x000fea0003800000 */
.L_x_4741:
        /* <DEDUP_REMOVED lines=32> */
.L_x_4726:
        /* <DEDUP_REMOVED lines=20> */
[----:B-1---5:R-:W-:Y:S02]  /*1080*/  IABS R5, c[0x0][0x2d0] ;  /* 0x0000b40000057a13 */ /* 0x022fe40000000000 */
[----:B------:R-:W-:Y:S02]  /*1090*/  LEA R4, R134, 0xffffffc0, 0x6 ;  /* 0xffffffc086047811 */ /* 0x000fe400078e30ff */
[----:B------:R-:W1:Y:S02]  /*10a0*/  I2F.RP R8, R5 ;  /* 0x0000000500087306 */ /* 0x000e640000209400 */
[----:B------:R-:W-:-:S06]  /*10b0*/  IABS R3, R4 ;  /* 0x0000000400037213 */ /* 0x000fcc0000000000 */
        /* <DEDUP_REMOVED lines=18> */
[----:B------:R-:W-:Y:S01]  /*11e0*/  @!P0 IMAD.MOV R9, RZ, RZ, -R9 ;  /* 0x000000ffff098224 */ /* 0x000fe200078e0a09 */
[----:B------:R-:W-:-:S05]  /*11f0*/  @!P1 LOP3.LUT R9, RZ, c[0x0][0x2d0], RZ, 0x33, !PT ;  /* 0x0000b400ff099a12 */ /* 0x000fca00078e33ff */
[----:B------:R-:W-:-:S05]  /*1200*/  IMAD.WIDE R14, R9, 0x4, R204 ;  /* 0x00000004090e7825 */ /* 0x000fca00078e02cc */
[----:B------:R-:W2:Y:S01]  /*1210*/  LDG.E R5, [R14.64] ;  /* 0x000000060e057981 */ /* 0x000ea2000c1e1900 */
[----:B------:R-:W-:Y:S02]  /*1220*/  IABS R6, c[0x0][0x1c8] ;  /* 0x0000720000067a13 */ /* 0x000fe40000000000 */
[----:B------:R-:W-:Y:S02]  /*1230*/  IABS R7, R160 ;  /* 0x000000a000077213 */ /* 0x000fe40000000000 */
[----:B------:R-:W1:Y:S01]  /*1240*/  I2F.RP R8, R6 ;  /* 0x0000000600087306 */ /* 0x000e620000209400 */
[----:B------:R-:W-:-:S05]  /*1250*/  IADD3 R9, -R9, RZ, RZ ;  /* 0x000000ff09097210 */ /* 0x000fca0007ffe1ff */
[----:B------:R-:W-:-:S05]  /*1260*/  IMAD R9, R9, c[0x0][0x2d0], R4 ;  /* 0x0000b40009097a24 */ /* 0x000fca00078e0204 */
[----:B------:R-:W-:Y:S01]  /*1270*/  SHF.R.S32.HI R157, RZ, 0x1f, R9 ;  /* 0x0000001fff9d7819 */ /* 0x000fe20000011409 */
        /* <DEDUP_REMOVED lines=15> */
[----:B------:R-:W-:Y:S01]  /*1370*/  ISETP.GE.U32.AND P1, PT, R7, R6, PT ;  /* 0x000000060700720c */ /* 0x000fe20003f26070 */
[----:B------:R-:W-:-:S04]  /*1380*/  IMAD R6, R157, c[0x0][0x198], RZ ;  /* 0x000066009d067a24 */ /* 0x000fc800078e02ff */
[----:B------:R-:W-:-:S08]  /*1390*/  IMAD R6, R9, c[0x0][0x19c], R6 ;  /* 0x0000670009067a24 */ /* 0x000fd000078e0206 */
        /* <DEDUP_REMOVED lines=8> */
[C---:B------:R-:W-:Y:S02]  /*1420*/  IMAD R2, R5.reuse, c[0x0][0x184], R2 ;  /* 0x0000610005027a24 */ /* 0x040fe400078e0202 */
[----:B------:R-:W-:-:S03]  /*1430*/  IMAD.WIDE.U32 R14, R5, c[0x0][0x188], RZ ;  /* 0x00006200050e7a25 */ /* 0x000fc600078e00ff */
[----:B------:R-:W-:Y:S01]  /*1440*/  IADD3 R11, R11, R2, RZ ;  /* 0x000000020b0b7210 */ /* 0x000fe20007ffe0ff */
[----:B------:R-:W-:Y:S01]  /*1450*/  IMAD R19, R5, c[0x0][0x18c], R8 ;  /* 0x0000630005137a24 */ /* 0x000fe200078e0208 */
[----:B------:R-:W-:Y:S02]  /*1460*/  SHF.R.S32.HI R2, RZ, 0x1f, R3 ;  /* 0x0000001fff027819 */ /* 0x000fe40000011403 */
[----:B------:R-:W-:Y:S01]  /*1470*/  MOV R18, R14 ;  /* 0x0000000e00127202 */ /* 0x000fe20000000f00 */
        /* <DEDUP_REMOVED lines=8> */
.L_x_4743:
        /* <DEDUP_REMOVED lines=16> */
.L_x_4745:
[----:B------:R-:W-:Y:S01]  /*1600*/  IABS R4, c[0x0][0x1c8] ;  /* 0x0000720000047a13 */ /* 0x000fe20000000000 */
[----:B------:R-:W-:Y:S01]  /*1610*/  @P4 IMAD.IADD R19, R6, 0x1, R19 ;  /* 0x0000000106134824 */ /* 0x000fe200078e0213 */
[----:B------:R-:W-:Y:S02]  /*1620*/  IABS R7, R160 ;  /* 0x000000a000077213 */ /* 0x000fe40000000000 */
[----:B------:R-:W1:Y:S08]  /*1630*/  I2F.RP R12, R4 ;  /* 0x00000004000c7306 */ /* 0x000e700000209400 */
[----:B-1----:R-:W1:Y:S02]  /*1640*/  MUFU.RCP R10, R12 ;  /* 0x0000000c000a7308 */ /* 0x002e640000001000 */
[----:B-1----:R-:W-:-:S06]  /*1650*/  IADD3 R10, R10, 0xffffffe, RZ ;  /* 0x0ffffffe0a0a7810 */ /* 0x002fcc0007ffe0ff */
[----:B------:R-:W1:Y:S02]  /*1660*/  F2I.FTZ.U32.TRUNC.NTZ R11, R10 ;  /* 0x0000000a000b7305 */ /* 0x000e64000021f000 */
[----:B-1----:R-:W-:Y:S02]  /*1670*/  IMAD.MOV R2, RZ, RZ, -R11 ;  /* 0x000000ffff027224 */ /* 0x002fe400078e0a0b */
[----:B------:R-:W-:Y:S02]  /*1680*/  IMAD.MOV.U32 R10, RZ, RZ, RZ ;  /* 0x000000ffff0a7224 */ /* 0x000fe400078e00ff */
[----:B------:R-:W-:-:S04]  /*1690*/  IMAD R2, R2, R4, RZ ;  /* 0x0000000402027224 */ /* 0x000fc800078e02ff */
[----:B------:R-:W-:-:S04]  /*16a0*/  IMAD.HI.U32 R2, R11, R2, R10 ;  /* 0x000000020b027227 */ /* 0x000fc800078e000a */
[----:B------:R-:W-:-:S04]  /*16b0*/  @P4 IMAD.WIDE.U32 R10, R19, c[0x0][0x1a0], RZ ;  /* 0x00006800130a4a25 */ /* 0x000fc800078e00ff */
[----:B------:R-:W-:-:S04]  /*16c0*/  IMAD.HI.U32 R3, R2, R7, RZ ;  /* 0x0000000702037227 */ /* 0x000fc800078e00ff */
[----:B------:R-:W-:Y:S01]  /*16d0*/  @P4 IMAD R19, R19, c[0x0][0x1a4], R11 ;  /* 0x0000690013134a24 */ /* 0x000fe200078e020b */
[----:B------:R-:W-:Y:S01]  /*16e0*/  IADD3 R2, -R3, RZ, RZ ;  /* 0x000000ff03027210 */ /* 0x000fe20007ffe1ff */
[----:B------:R-:W-:-:S04]  /*16f0*/  @P4 IMAD.MOV.U32 R18, RZ, RZ, R10 ;  /* 0x000000ffff124224 */ /* 0x000fc800078e000a */
        /* <DEDUP_REMOVED lines=34> */
.L_x_4744:
[----:B------:R1:W5:Y:S01]  /*1920*/  @P5 LDG.E R17, [R166.64] ;  /* 0x00000006a6115981 */ /* 0x000362000c1e1900 */
[----:B------:R-:W-:Y:S01]  /*1930*/  ISETP.NE.AND P0, PT, R13, -0x1, PT ;  /* 0xffffffff0d00780c */ /* 0x000fe20003f05270 */
[----:B------:R-:W-:Y:S01]  /*1940*/  IMAD.MOV.U32 R11, RZ, RZ, 0x2 ;  /* 0x00000002ff0b7424 */ /* 0x000fe200078e00ff */
[----:B------:R-:W-:Y:S01]  /*1950*/  SHF.R.S32.HI R63, RZ, 0x1f, R62 ;  /* 0x0000001fff3f7819 */ /* 0x000fe2000001143e */
[----:B------:R-:W-:Y:S01]  /*1960*/  IMAD.MOV.U32 R148, RZ, RZ, c[0x0][0x230] ;  /* 0x00008c00ff947624 */ /* 0x000fe200078e00ff */
[----:B------:R-:W-:Y:S01]  /*1970*/  SHF.R.S32.HI R161, RZ, 0x1f, R160 ;  /* 0x0000001fffa17819 */ /* 0x000fe200000114a0 */
[----:B------:R-:W-:Y:S01]  /*1980*/  IMAD.MOV.U32 R20, RZ, RZ, RZ ;  /* 0x000000ffff147224 */ /* 0x000fe200078e00ff */
[----:B------:R-:W-:Y:S01]  /*1990*/  LEA.HI R158, R63, R62, RZ, 0x3 ;  /* 0x0000003e3f9e7211 */ /* 0x000fe200078f18ff */
[----:B------:R-:W-:Y:S02]  /*19a0*/  IMAD.MOV.U32 R21, RZ, RZ, c[0x0][0x230] ;  /* 0x00008c00ff157624 */ /* 0x000fe400078e00ff */
[----:B------:R-:W-:Y:S01]  /*19b0*/  IMAD R12, R2, c[0x0][0x1b8], RZ ;  /* 0x00006e00020c7a24 */ /* 0x000fe200078e02ff */
[----:B------:R-:W-:Y:S01]  /*19c0*/  LOP3.LUT R65, R158, 0xfffffff8, RZ, 0xc0, !PT ;  /* 0xfffffff89e417812 */ /* 0x000fe200078ec0ff */
[----:B------:R-:W-:Y:S01]  /*19d0*/  IMAD.HI.U32 R148, R11, R148, R20 ;  /* 0x000000940b947227 */ /* 0x000fe200078e0014 */
[----:B------:R-:W-:-:S02]  /*19e0*/  LEA.HI R11, R63, R62, RZ, 0x4 ;  /* 0x0000003e3f0b7211 */ /* 0x000fc400078f20ff */
[----:B------:R-:W-:Y:S01]  /*19f0*/  SHF.R.S32.HI R158, RZ, 0x3, R158 ;  /* 0x00000003ff9e7819 */ /* 0x000fe2000001149e */
[----:B------:R-:W-:Y:S01]  /*1a00*/  @!P0 IMAD R6, R137, c[0x0][0x178], RZ ;  /* 0x00005e0089068a24 */ /* 0x000fe200078e02ff */
[----:B------:R-:W-:Y:S01]  /*1a10*/  SHF.R.S32.HI R66, RZ, 0x4, R11 ;  /* 0x00000004ff427819 */ /* 0x000fe2000001140b */
[----:B------:R-:W-:Y:S01]  /*1a20*/  @P0 IMAD.WIDE.U32 R22, R13, c[0x0][0x190], RZ ;  /* 0x000064000d160a25 */ /* 0x000fe200078e00ff */
[----:B------:R-:W-:Y:S02]  /*1a30*/  SHF.R.S32.HI R159, RZ, 0x1f, R158 ;  /* 0x0000001fff9f7819 */ /* 0x000fe4000001149e */
[----:B------:R-:W-:Y:S01]  /*1a40*/  SHF.R.S32.HI R147, RZ, 0x1, R148 ;  /* 0x00000001ff937819 */ /* 0x000fe20000011494 */
[----:B------:R-:W-:-:S04]  /*1a50*/  @!P0 IMAD.WIDE.U32 R14, R203, c[0x0][0x178], RZ ;  /* 0x00005e00cb0e8a25 */ /* 0x000fc800078e00ff */
[----:B-----5:R-:W-:Y:S02]  /*1a60*/  @!P0 IMAD R5, R203, c[0x0][0x17c], R6 ;  /* 0x00005f00cb058a24 */ /* 0x020fe400078e0206 */
[----:B------:R-:W-:Y:S02]  /*1a70*/  @P0 IMAD R13, R13, c[0x0][0x194], R23 ;  /* 0x000065000d0d0a24 */ /* 0x000fe400078e0217 */
[----:B------:R-:W-:Y:S01]  /*1a80*/  @!P0 IMAD.IADD R13, R15, 0x1, R5 ;  /* 0x000000010f0d8824 */ /* 0x000fe200078e0205 */
[C---:B------:R-:W-:Y:S01]  /*1a90*/  LOP3.LUT R5, R11.reuse, 0xfffffff0, RZ, 0xc0, !PT ;  /* 0xfffffff00b057812 */ /* 0x040fe200078ec0ff */
[----:B------:R-:W-:Y:S01]  /*1aa0*/  IMAD.IADD R65, R62, 0x1, -R65 ;  /* 0x000000013e417824 */ /* 0x000fe200078e0a41 */
[----:B------:R-:W-:Y:S01]  /*1ab0*/  LEA.HI R11, R11, R66, RZ, 0x1 ;  /* 0x000000420b0b7211 */ /* 0x000fe200078f08ff */
[----:B------:R-:W-:Y:S02]  /*1ac0*/  IMAD.SHL.U32 R15, R158, 0x40, RZ ;  /* 0x000000409e0f7824 */ /* 0x000fe400078e00ff */
[----:B------:R-:W-:Y:S01]  /*1ad0*/  @!P0 IMAD.MOV.U32 R22, RZ, RZ, R14 ;  /* 0x000000ffff168224 */ /* 0x000fe200078e000e */
[----:B------:R-:W-:Y:S01]  /*1ae0*/  LOP3.LUT R11, R11, 0xfffffffe, RZ, 0xc0, !PT ;  /* 0xfffffffe0b0b7812 */ /* 0x000fe200078ec0ff */
[----:B------:R-:W-:Y:S01]  /*1af0*/  IMAD.SHL.U32 R14, R65, 0x8, RZ ;  /* 0x00000008410e7824 */ /* 0x000fe200078e00ff */
[----:B------:R-:W-:Y:S01]  /*1b00*/  LOP3.LUT R15, R15, 0x1c0, RZ, 0xc0, !PT ;  /* 0x000001c00f0f7812 */ /* 0x000fe200078ec0ff */
[----:B------:R-:W-:-:S02]  /*1b10*/  IMAD.IADD R46, R62, 0x1, -R5 ;  /* 0x000000013e2e7824 */ /* 0x000fc400078e0a05 */
[----:B------:R-:W-:Y:S01]  /*1b20*/  IMAD.IADD R66, R66, 0x1, -R11 ;  /* 0x0000000142427824 */ /* 0x000fe200078e0a0b */
[----:B------:R-:W-:Y:S01]  /*1b30*/  LOP3.LUT R11, R15, 0x38, R14, 0xf8, !PT ;  /* 0x000000380f0b7812 */ /* 0x000fe200078ef80e */
[----:B------:R-:W-:Y:S01]  /*1b40*/  IMAD.WIDE R24, R25, 0x40, R158 ;  /* 0x0000004019187825 */ /* 0x000fe200078e029e */
[----:B------:R-:W-:Y:S02]  /*1b50*/  SHF.R.U32.HI R150, RZ, 0x3, R15 ;  /* 0x00000003ff967819 */ /* 0x000fe4000001160f */
[----:B------:R-:W-:Y:S01]  /*1b60*/  IADD3 R22, P0, R14, R22, RZ ;  /* 0x000000160e167210 */ /* 0x000fe20007f1e0ff */
[----:B------:R-:W-:Y:S01]  /*1b70*/  IMAD R162, R25, c[0x0][0x190], RZ ;  /* 0x0000640019a27a24 */ /* 0x000fe200078e02ff */
[----:B------:R-:W-:Y:S01]  /*1b80*/  SHF.R.S32.HI R15, RZ, 0x1f, R14 ;  /* 0x0000001fff0f7819 */ /* 0x000fe2000001140e */
[----:B------:R-:W-:Y:S01]  /*1b90*/  IMAD R12, R3, c[0x0][0x1bc], R12 ;  /* 0x00006f00030c7a24 */ /* 0x000fe200078e020c */
[----:B------:R-:W-:Y:S01]  /*1ba0*/  LOP3.LUT R150, R11, R150, RZ, 0x3c, !PT ;  /* 0x000000960b967212 */ /* 0x000fe200078e3cff */
[----:B------:R-:W-:Y:S01]  /*1bb0*/  IMAD R162, R24, c[0x0][0x194], R162 ;  /* 0x0000650018a27a24 */ /* 0x000fe200078e02a2 */
[C---:B------:R-:W-:Y:S01]  /*1bc0*/  IADD3 R11, R14.reuse, 0x40, RZ ;  /* 0x000000400e0b7810 */ /* 0x040fe20007ffe0ff */
[----:B------:R-:W-:Y:S01]  /*1bd0*/  IMAD.X R23, R15, 0x1, R13, P0 ;  /* 0x000000010f177824 */ /* 0x000fe200000e060d */
[----:B------:R-:W-:Y:S01]  /*1be0*/  ISETP.GE.AND P1, PT, R14, c[0x0][0x220], PT ;  /* 0x000088000e007a0c */ /* 0x000fe20003f26270 */
[----:B------:R-:W-:Y:S01]  /*1bf0*/  IMAD R165, R161, c[0x0][0x1a8], RZ ;  /* 0x00006a00a1a57a24 */ /* 0x000fe200078e02ff */
[----:B------:R-:W-:Y:S01]  /*1c00*/  ISETP.GE.AND P0, PT, R11, c[0x0][0x220], PT ;  /* 0x000088000b007a0c */ /* 0x000fe20003f06270 */
[----:B------:R-:W-:Y:S01]  /*1c10*/  IMAD.WIDE.U32 R22, R24, c[0x0][0x190], R22 ;  /* 0x0000640018167a25 */ /* 0x000fe200078e0016 */
[----:B------:R-:W-:-:S02]  /*1c20*/  IADD3 R10, R14, 0x80, RZ ;  /* 0x000000800e0a7810 */ /* 0x000fc40007ffe0ff */
[----:B------:R-:W-:Y:S01]  /*1c30*/  SEL R6, RZ, 0xffffffff, P0 ;  /* 0xffffffffff067807 */ /* 0x000fe20000000000 */
[----:B------:R-:W-:Y:S01]  /*1c40*/  IMAD.IADD R163, R23, 0x1, R162 ;  /* 0x0000000117a37824 */ /* 0x000fe200078e02a2 */
[----:B------:R-:W-:Y:S01]  /*1c50*/  IADD3 R18, P0, R14, R18, RZ ;  /* 0x000000120e127210 */ /* 0x000fe20007f1e0ff */
[----:B------:R-:W-:Y:S01]  /*1c60*/  IMAD.MOV.U32 R162, RZ, RZ, R22 ;  /* 0x000000ffffa27224 */ /* 0x000fe200078e0016 */
[----:B------:R-:W-:Y:S01]  /*1c70*/  SHF.R.S32.HI R5, RZ, 0x1f, R46 ;  /* 0x0000001fff057819 */ /* 0x000fe2000001142e */
[----:B------:R-:W-:Y:S01]  /*1c80*/  IMAD.SHL.U32 R6, R6, 0x2, RZ ;  /* 0x0000000206067824 */ /* 0x000fe200078e00ff */
[----:B------:R-:W-:Y:S01]  /*1c90*/  SEL R13, RZ, 0x1, P1 ;  /* 0x00000001ff0d7807 */ /* 0x000fe20000800000 */
[----:B------:R-:W-:Y:S01]  /*1ca0*/  IMAD.X R19, R15, 0x1, R19, P0 ;  /* 0x000000010f137824 */ /* 0x000fe200000e0613 */
[----:B------:R-:W-:Y:S01]  /*1cb0*/  IADD3 R154, P0, R158, R9, RZ ;  /* 0x000000099e9a7210 */ /* 0x000fe20007f1e0ff */
[----:B------:R-:W-:Y:S01]  /*1cc0*/  IMAD.SHL.U32 R9, R66, 0x8, RZ ;  /* 0x0000000842097824 */ /* 0x000fe200078e00ff */
[----:B------:R-:W-:Y:S01]  /*1cd0*/  LEA.HI R5, R5, R46, RZ, 0x3 ;  /* 0x0000002e05057211 */ /* 0x000fe200078f18ff */
[----:B------:R-:W-:Y:S01]  /*1ce0*/  IMAD.WIDE.U32 R18, R3, c[0x0][0x1b8], R18 ;  /* 0x00006e0003127a25 */ /* 0x000fe200078e0012 */
[----:B------:R-:W-:-:S02]  /*1cf0*/  IADD3.X R157, R159, R157, RZ, P0, !PT ;  /* 0x0000009d9f9d7210 */ /* 0x000fc400007fe4ff */
[----:B------:R-:W-:Y:S01]  /*1d00*/  ISETP.GE.AND P0, PT, R10, c[0x0][0x220], PT ;  /* 0x000088000a007a0c */ /* 0x000fe20003f06270 */
[----:B------:R-:W-:Y:S01]  /*1d10*/  IMAD R151, R159, c[0x0][0x198], RZ ;  /* 0x000066009f977a24 */ /* 0x000fe200078e02ff */
[----:B------:R-:W-:Y:S01]  /*1d20*/  LOP3.LUT R6, R6, 0x2, R13, 0xe2, !PT ;  /* 0x0000000206067812 */ /* 0x000fe200078ee20d */
[----:B------:R-:W-:Y:S01]  /*1d30*/  IMAD.IADD R13, R19, 0x1, R12 ;  /* 0x00000001130d7824 */ /* 0x000fe200078e020c */
[----:B------:R-:W-:Y:S01]  /*1d40*/  SEL R149, RZ, 0x4, P0 ;  /* 0x00000004ff957807 */ /* 0x000fe20000000000 */
[----:B------:R-:W-:Y:S01]  /*1d50*/  IMAD R157, R157, c[0x0][0x1a0], RZ ;  /* 0x000068009d9d7a24 */ /* 0x000fe200078e02ff */
[C---:B------:R-:W-:Y:S01]  /*1d60*/  LOP3.LUT R21, R5.reuse, 0xfffffff8, RZ, 0xc0, !PT ;  /* 0xfffffff805157812 */ /* 0x040fe200078ec0ff */
[----:B------:R-:W-:Y:S01]  /*1d70*/  IMAD.SHL.U32 R5, R5, 0x40, RZ ;  /* 0x0000004005057824 */ /* 0x000fe200078e00ff */
[----:B------:R-:W-:Y:S01]  /*1d80*/  LOP3.LUT R149, R6, R149, RZ, 0xfc, !PT ;  /* 0x0000009506957212 */ /* 0x000fe200078efcff */
[----:B------:R-:W-:Y:S01]  /*1d90*/  IMAD.MOV.U32 R12, RZ, RZ, R18 ;  /* 0x000000ffff0c7224 */ /* 0x000fe200078e0012 */
[----:B------:R-:W-:Y:S01]  /*1da0*/  SHF.R.S32.HI R6, RZ, 0x1f, R87 ;  /* 0x0000001fff067819 */ /* 0x000fe20000011457 */
[----:B------:R-:W-:Y:S01]  /*1db0*/  IMAD R157, R154, c[0x0][0x1a4], R157 ;  /* 0x000069009a9d7a24 */ /* 0x000fe200078e029d */
[----:B------:R-:W-:Y:S01]  /*1dc0*/  IADD3 R46, R46, -R21, RZ ;  /* 0x800000152e2e7210 */ /* 0x000fe20007ffe0ff */
[----:B------:R-:W-:Y:S01]  /*1dd0*/  IMAD.MOV.U32 R47, RZ, RZ, 0x10 ;  /* 0x00000010ff2f7424 */ /* 0x000fe200078e00ff */
[----:B------:R-:W-:Y:S01]  /*1de0*/  LEA.HI R6, R6, R87, RZ, 0x6 ;  /* 0x0000005706067211 */ /* 0x000fe200078f30ff */
[----:B------:R-:W-:Y:S01]  /*1df0*/  IMAD.MOV.U32 R171, RZ, RZ, c[0x0][0x198] ;  /* 0x00006600ffab7624 */ /* 0x000fe200078e00ff */
[----:B------:R-:W-:Y:S01]  /*1e00*/  LOP3.LUT P2, RZ, R46, 0x4, RZ, 0xc0, !PT ;  /* 0x000000042eff7812 */ /* 0x000fe2000784c0ff */
[----:B------:R-:W-:Y:S01]  /*1e10*/  IMAD.WIDE.U32 R154, R154, c[0x0][0x1a0], R12 ;  /* 0x000068009a9a7a25 */ /* 0x000fe200078e000c */
[----:B------:R-:W-:-:S02]  /*1e20*/  LOP3.LUT P1, RZ, R46, 0x2, RZ, 0xc0, !PT ;  /* 0x000000022eff7812 */ /* 0x000fc4000782c0ff */
[----:B------:R-:W-:Y:S01]  /*1e30*/  SHF.R.S32.HI R6, RZ, 0x6, R6 ;  /* 0x00000006ff067819 */ /* 0x000fe20000011406 */
[----:B------:R-:W-:Y:S01]  /*1e40*/  IMAD.SHL.U32 R46, R46, 0x40, RZ ;  /* 0x000000402e2e7824 */ /* 0x000fe200078e00ff */
[----:B------:R-:W-:Y:S01]  /*1e50*/  IADD3 R152, P0, R14, R152, RZ ;  /* 0x000000980e987210 */ /* 0x000fe20007f1e0ff */
[----:B------:R-:W-:Y:S01]  /*1e60*/  IMAD R165, R160, c[0x0][0x1ac], R165 ;  /* 0x00006b00a0a57a24 */ /* 0x000fe200078e02a5 */
[----:B------:R-:W-:Y:S01]  /*1e70*/  IMNMX R85, R199, R6, !PT ;  /* 0x00000006c7557217 */ /* 0x000fe20007800200 */
[----:B------:R-:W-:Y:S01]  /*1e80*/  IMAD R151, R158, c[0x0][0x19c], R151 ;  /* 0x000067009e977a24 */ /* 0x000fe200078e0297 */
[----:B------:R-:W-:Y:S01]  /*1e90*/  LOP3.LUT R46, R46, 0x1c0, RZ, 0xc0, !PT ;  /* 0x000001c02e2e7812 */ /* 0x000fe200078ec0ff */
[----:B------:R-:W-:Y:S01]  /*1ea0*/  IMAD.X R153, R15, 0x1, R7, P0 ;  /* 0x000000010f997824 */ /* 0x000fe200000e0607 */
[----:B------:R-:W-:Y:S01]  /*1eb0*/  ISETP.GT.AND P0, PT, R134, R85, PT ;  /* 0x000000558600720c */ /* 0x000fe20003f04270 */
[----:B------:R-:W-:Y:S01]  /*1ec0*/  IMAD.WIDE.U32 R162, R160, c[0x0][0x1a8], R162 ;  /* 0x00006a00a0a27a25 */ /* 0x000fe200078e00a2 */
[----:B------:R-:W-:-:S02]  /*1ed0*/  LOP3.LUT R9, R46, 0x8, R9, 0xf8, !PT ;  /* 0x000000082e097812 */ /* 0x000fc400078ef809 */
[----:B------:R-:W-:Y:S01]  /*1ee0*/  SHF.R.U32.HI R46, RZ, 0x3, R46 ;  /* 0x00000003ff2e7819 */ /* 0x000fe2000001162e */
[----:B------:R-:W-:Y:S01]  /*1ef0*/  IMAD.WIDE.U32 R152, R158, c[0x0][0x198], R152 ;  /* 0x000066009e987a25 */ /* 0x000fe200078e0098 */
[----:B------:R-:W-:Y:S02]  /*1f00*/  LEA.HI R21, R63, R62, RZ, 0x6 ;  /* 0x0000003e3f157211 */ /* 0x000fe400078f30ff */
[----:B------:R-:W-:Y:S01]  /*1f10*/  LOP3.LUT R46, R9, R46, RZ, 0x3c, !PT ;  /* 0x0000002e092e7212 */ /* 0x000fe200078e3cff */
[----:B------:R-:W-:Y:S01]  /*1f20*/  IMAD.MOV.U32 R9, RZ, RZ, c[0x0][0x1a0] ;  /* 0x00006800ff097624 */ /* 0x000fe200078e00ff */
[----:B------:R-:W-:Y:S01]  /*1f30*/  LEA.HI R63, R63, R62, RZ, 0x5 ;  /* 0x0000003e3f3f7211 */ /* 0x000fe200078f28ff */
[----:B------:R-:W-:Y:S01]  /*1f40*/  IMAD.SHL.U32 R21, R21, 0x8, RZ ;  /* 0x0000000815157824 */ /* 0x000fe200078e00ff */
[----:B------:R-:W-:Y:S01]  /*1f50*/  LOP3.LUT R46, R46, 0xfffffe00, R5, 0xf8, !PT ;  /* 0xfffffe002e2e7812 */ /* 0x000fe200078ef805 */
[----:B------:R-:W-:Y:S01]  /*1f60*/  IMAD.MOV.U32 R5, RZ, RZ, 0x20 ;  /* 0x00000020ff057424 */ /* 0x000fe200078e00ff */
[----:B------:R-:W-:Y:S01]  /*1f70*/  LOP3.LUT R63, R63, 0xffffffe0, RZ, 0xc0, !PT ;  /* 0xffffffe03f3f7812 */ /* 0x000fe200078ec0ff */
[----:B------:R-:W-:Y:S01]  /*1f80*/  IMAD.SHL.U32 R61, R171, 0x10, RZ ;  /* 0x00000010ab3d7824 */ /* 0x000fe200078e00ff */
[----:B------:R-:W-:Y:S01]  /*1f90*/  LOP3.LUT R150, R150, 0xfffffe00, R21, 0xf8, !PT ;  /* 0xfffffe0096967812 */ /* 0x000fe200078ef815 */
[----:B------:R-:W-:Y:S01]  /*1fa0*/  IMAD.SHL.U32 R67, R9, 0x10, RZ ;  /* 0x0000001009437824 */ /* 0x000fe200078e00ff */
[-C--:B------:R-:W-:Y:S01]  /*1fb0*/  SHF.L.U64.HI R60, R171, R0.reuse, c[0x0][0x19c] ;  /* 0x00006700ab3c7619 */ /* 0x080fe20000010200 */
[----:B------:R-:W-:Y:S01]  /*1fc0*/  IMAD.IADD R63, R62, 0x1, -R63 ;  /* 0x000000013e3f7824 */ /* 0x000fe200078e0a3f */
[----:B------:R-:W-:Y:S01]  /*1fd0*/  SHF.L.U64.HI R200, R9, R0, c[0x0][0x1a4] ;  /* 0x0000690009c87619 */ /* 0x000fe20000010200 */
[----:B------:R-:W-:Y:S01]  /*1fe0*/  IMAD.SHL.U32 R146, R65, 0x4, RZ ;  /* 0x0000000441927824 */ /* 0x000fe200078e00ff */
[----:B------:R-:W-:Y:S01]  /*1ff0*/  SEL R47, R47, 0xfffffff0, !P1 ;  /* 0xfffffff02f2f7807 */ /* 0x000fe20004800000 */
[----:B------:R-:W-:Y:S01]  /*2000*/  IMAD.IADD R151, R153, 0x1, R151 ;  /* 0x0000000199977824 */ /* 0x000fe200078e0297 */
[----:B------:R-:W-:Y:S01]  /*2010*/  SEL R45, R5, 0xffffffe0, !P2 ;  /* 0xffffffe0052d7807 */ /* 0x000fe20005000000 */
[----:B------:R-:W-:-:S02]  /*2020*/  IMAD.IADD R157, R155, 0x1, R157 ;  /* 0x000000019b9d7824 */ /* 0x000fc400078e029d */
[----:B------:R-:W-:Y:S01]  /*2030*/  IMAD.IADD R165, R163, 0x1, R165 ;  /* 0x00000001a3a57824 */ /* 0x000fe200078e02a5 */
[----:B------:R-:W-:Y:S01]  /*2040*/  @!P5 MOV R17, RZ ;  /* 0x000000ff0011d202 */ /* 0x000fe20000000f00 */
        /* <DEDUP_REMOVED lines=10> */
[C---:B------:R-:W-:Y:S01]  /*20f0*/  IMAD.WIDE.U32 R18, R203.reuse, c[0x0][0x278], R14 ;  /* 0x00009e00cb127a25 */ /* 0x040fe200078e000e */
[C---:B------:R-:W-:Y:S01]  /*2100*/  LEA R124, P4, R152.reuse, c[0x0][0x168], 0x1 ;  /* 0x00005a00987c7a11 */ /* 0x040fe200078808ff */
[----:B------:R-:W-:Y:S01]  /*2110*/  ULDC.64 UR4, c[0x0][0x1a0] ;  /* 0x0000680000047ab9 */ /* 0x000fe20000000a00 */
[----:B------:R-:W-:Y:S01]  /*2120*/  MOV R90, 0x5 ;  /* 0x00000005005a7802 */ /* 0x000fe20000000f00 */
[C---:B------:R-:W-:Y:S01]  /*2130*/  IMAD R8, R203.reuse, c[0x0][0x284], R8 ;  /* 0x0000a100cb087a24 */ /* 0x040fe200078e0208 */
[----:B------:R-:W-:Y:S01]  /*2140*/  LEA.HI.X R125, R152, c[0x0][0x16c], R151, 0x1, P4 ;  /* 0x00005b00987d7a11 */ /* 0x000fe200020f0c97 */
[----:B------:R-:W-:Y:S01]  /*2150*/  IMAD R6, R203, c[0x0][0x27c], R6 ;  /* 0x00009f00cb067a24 */ /* 0x000fe200078e0206 */
[----:B------:R-:W-:Y:S01]  /*2160*/  UIMAD UR9, UR8, UR5, URZ ;  /* 0x00000005080972a4 */ /* 0x000fe2000f8e023f */
[----:B------:R-:W-:Y:S01]  /*2170*/  IMAD.IADD R21, R21, 0x1, R8 ;  /* 0x0000000115157824 */ /* 0x000fe200078e0208 */
[----:B------:R-:W-:Y:S01]  /*2180*/  LOP3.LUT R141, R149, 0xffff, RZ, 0xc0, !PT ;  /* 0x0000ffff958d7812 */ /* 0x000fe200078ec0ff */
[----:B------:R-:W-:Y:S01]  /*2190*/  IMAD.IADD R19, R19, 0x1, R6 ;  /* 0x0000000113137824 */ /* 0x000fe200078e0206 */
[----:B------:R-:W-:Y:S01]  /*21a0*/  ULDC UR5, c[0x0][0x294] ;  /* 0x0000a50000057ab9 */ /* 0x000fe20000000800 */
[----:B------:R-:W-:Y:S01]  /*21b0*/  IMAD R13, R7, c[0x0][0x290], RZ ;  /* 0x0000a400070d7a24 */ /* 0x000fe200078e02ff */
[----:B------:R-:W-:Y:S01]  /*21c0*/  UIMAD UR5, UR8, UR5, URZ ;  /* 0x00000005080572a4 */ /* 0x000fe2000f8e023f */
[----:B------:R-:W-:Y:S01]  /*21d0*/  IMAD R6, R5, c[0x0][0x1a4], RZ ;  /* 0x0000690005067a24 */ /* 0x000fe200078e02ff */
[----:B------:R-:W-:Y:S01]  /*21e0*/  UIMAD.WIDE.U32 UR10, UR8, UR4, URZ ;  /* 0x00000004080a72a5 */ /* 0x000fe2000f8e003f */
[----:B------:R-:W-:Y:S01]  /*21f0*/  IMAD.WIDE.U32 R8, R9, 0x20, RZ ;  /* 0x0000002009087825 */ /* 0x000fe200078e00ff */
[C---:B------:R-:W-:Y:S01]  /*2200*/  LOP3.LUT R145, R141.reuse, 0x1, RZ, 0xc0, !PT ;  /* 0x000000018d917812 */ /* 0x040fe200078ec0ff */
[----:B------:R-:W-:Y:S01]  /*2210*/  ULDC UR4, c[0x0][0x230] ;  /* 0x00008c0000047ab9 */ /* 0x000fe20000000800 */
[----:B------:R-:W-:Y:S01]  /*2220*/  LOP3.LUT R143, R141, 0x2, RZ, 0xc0, !PT ;  /* 0x000000028d8f7812 */ /* 0x000fe200078ec0ff */
[----:B------:R-:W-:Y:S01]  /*2230*/  IMAD R7, R7, c[0x0][0x288], RZ ;  /* 0x0000a20007077a24 */ /* 0x000fe200078e02ff */
[----:B------:R-:W-:Y:S01]  /*2240*/  IADD3 R144, R158, 0x10, RZ ;  /* 0x000000109e907810 */ /* 0x000fe20007ffe0ff */
[----:B------:R-:W-:Y:S01]  /*2250*/  IMAD R13, R12, c[0x0][0x294], R13 ;  /* 0x0000a5000c0d7a24 */ /* 0x000fe200078e020d */
[----:B------:R-:W-:Y:S01]  /*2260*/  IADD3 R142, R158, 0x20, RZ ;  /* 0x000000209e8e7810 */ /* 0x000fe20007ffe0ff */
[----:B------:R-:W-:Y:S01]  /*2270*/  IMAD.WIDE.U32 R20, R12, c[0x0][0x290], R20 ;  /* 0x0000a4000c147a25 */ /* 0x000fe200078e0014 */
[----:B------:R-:W-:Y:S01]  /*2280*/  IADD3 R140, R158, 0x30, RZ ;  /* 0x000000309e8c7810 */ /* 0x000fe20007ffe0ff */
[----:B------:R-:W-:Y:S01]  /*2290*/  UIADD3 UR9, UR11, UR9, URZ ;  /* 0x000000090b097290 */ /* 0x000fe2000fffe03f */
[----:B------:R-:W-:Y:S01]  /*22a0*/  LOP3.LUT R141, R141, 0x4, RZ, 0xc0, !PT ;  /* 0x000000048d8d7812 */ /* 0x000fe200078ec0ff */
[----:B------:R-:W-:Y:S01]  /*22b0*/  IMAD.IADD R6, R9, 0x1, R6 ;  /* 0x0000000109067824 */ /* 0x000fe200078e0206 */
[----:B------:R-:W-:Y:S01]  /*22c0*/  ULDC.U8 UR8, c[0x0][0x313] ;  /* 0x0000c4c000087ab9 */ /* 0x000fe20000000000 */
[----:B------:R-:W-:-:S02]  /*22d0*/  IMAD R7, R12, c[0x0][0x28c], R7 ;  /* 0x0000a3000c077a24 */ /* 0x000fc400078e0207 */
[----:B------:R-:W-:Y:S01]  /*22e0*/  IMAD.WIDE.U32 R22, R12, c[0x0][0x288], R18 ;  /* 0x0000a2000c167a25 */ /* 0x000fe200078e0012 */
[----:B------:R-:W-:-:S03]  /*22f0*/  SHF.L.U64.HI R121, R8, 0x1, R6 ;  /* 0x0000000108797819 */ /* 0x000fc60000010206 */
[----:B------:R-:W-:Y:S02]  /*2300*/  IMAD.IADD R12, R17, 0x1, R4 ;  /* 0x00000001110c7824 */ /* 0x000fe400078e0204 */
[----:B------:R-:W-:Y:S02]  /*2310*/  IMAD R4, R158, R147, R146 ;  /* 0x000000939e047224 */ /* 0x000fe400078e0292 */
[----:B------:R-:W-:Y:S02]  /*2320*/  IMAD.IADD R19, R21, 0x1, R13 ;  /* 0x0000000115137824 */ /* 0x000fe400078e020d */
[----:B------:R-:W-:Y:S02]  /*2330*/  IMAD.IADD R21, R23, 0x1, R7 ;  /* 0x0000000117157824 */ /* 0x000fe400078e0207 */
[----:B------:R-:W-:Y:S02]  /*2340*/  IMAD.SHL.U32 R122, R8, 0x2, RZ ;  /* 0x00000002087a7824 */ /* 0x000fe400078e00ff */
[----:B------:R-:W-:-:S02]  /*2350*/  IMAD R8, R2, c[0x0][0x2a0], RZ ;  /* 0x0000a80002087a24 */ /* 0x000fc400078e02ff */
[----:B------:R-:W-:Y:S02]  /*2360*/  IMAD R6, R2, c[0x0][0x298], RZ ;  /* 0x0000a60002067a24 */ /* 0x000fe400078e02ff */
[----:B------:R-:W-:Y:S02]  /*2370*/  IMAD R7, R147, R12, RZ ;  /* 0x0000000c93077224 */ /* 0x000fe400078e02ff */
[----:B------:R-:W-:Y:S02]  /*2380*/  IMAD.MOV.U32 R18, RZ, RZ, R20 ;  /* 0x000000ffff127224 */ /* 0x000fe400078e0014 */
[----:B------:R-:W-:Y:S01]  /*2390*/  IMAD.IADD R2, R146, 0x1, R4 ;  /* 0x0000000192027824 */ /* 0x000fe200078e0204 */
[----:B------:R-:W-:Y:S01]  /*23a0*/  SHF.R.S32.HI R135, RZ, 0x1f, R7 ;  /* 0x0000001fff877819 */ /* 0x000fe20000011407 */
[----:B------:R-:W-:Y:S01]  /*23b0*/  IMAD.MOV.U32 R20, RZ, RZ, R22 ;  /* 0x000000ffff147224 */ /* 0x000fe200078e0016 */
[----:B------:R-:W-:Y:S01]  /*23c0*/  IADD3 R48, P1, R7, R4, RZ ;  /* 0x0000000407307210 */ /* 0x000fe20007f3e0ff */
[----:B------:R-:W-:Y:S01]  /*23d0*/  IMAD R129, R3, c[0x0][0x2a4], R8 ;  /* 0x0000a90003817a24 */ /* 0x000fe200078e0208 */
[----:B------:R-:W-:Y:S01]  /*23e0*/  IADD3 R138, P0, R7, R2, RZ ;  /* 0x00000002078a7210 */ /* 0x000fe20007f1e0ff */
[----:B------:R-:W-:-:S04]  /*23f0*/  IMAD.WIDE.U32 R18, R3, c[0x0][0x2a0], R18 ;  /* 0x0000a80003127a25 */ /* 0x000fc800078e0012 */
[C---:B------:R-:W-:Y:S02]  /*2400*/  IMAD R131, R3.reuse, c[0x0][0x29c], R6 ;  /* 0x0000a70003837a24 */ /* 0x040fe400078e0206 */
[----:B------:R-:W-:Y:S01]  /*2410*/  IMAD.WIDE.U32 R20, R3, c[0x0][0x298], R20 ;  /* 0x0000a60003147a25 */ /* 0x000fe200078e0014 */
[-C--:B------:R-:W-:Y:S02]  /*2420*/  LEA.HI.X.SX32 R3, R4, R135.reuse, 0x1, P1 ;  /* 0x0000008704037211 */ /* 0x080fe400008f0eff */
[----:B------:R-:W-:Y:S01]  /*2430*/  LEA.HI.X.SX32 R135, R2, R135, 0x1, P0 ;  /* 0x0000008702877211 */ /* 0x000fe200000f0eff */
[----:B------:R-:W-:Y:S01]  /*2440*/  IMAD.IADD R129, R19, 0x1, R129 ;  /* 0x0000000113817824 */ /* 0x000fe200078e0281 */
[----:B------:R-:W-:Y:S01]  /*2450*/  LEA R128, P1, R18, c[0x0][0x270], 0x1 ;  /* 0x00009c0012807a11 */ /* 0x000fe200078208ff */
[----:B------:R-:W-:Y:S01]  /*2460*/  IMAD.IADD R131, R21, 0x1, R131 ;  /* 0x0000000115837824 */ /* 0x000fe200078e0283 */
[----:B------:R-:W-:Y:S01]  /*2470*/  LEA R130, P0, R20, c[0x0][0x268], 0x1 ;  /* 0x00009a0014827a11 */ /* 0x000fe200078008ff */
[----:B------:R-:W-:Y:S01]  /*2480*/  IMAD.MOV.U32 R91, RZ, RZ, c[0x0][0x288] ;  /* 0x0000a200ff5b7624 */ /* 0x000fe200078e00ff */
[----:B------:R-:W-:Y:S01]  /*2490*/  LEA.HI.X R129, R18, c[0x0][0x274], R129, 0x1, P1 ;  /* 0x00009d0012817a11 */ /* 0x000fe200008f0c81 */
[----:B------:R-:W-:Y:S01]  /*24a0*/  IMAD.SHL.U32 R86, R147, 0x10, RZ ;  /* 0x0000001093567824 */ /* 0x000fe200078e00ff */
[----:B------:R-:W-:Y:S01]  /*24b0*/  LEA.HI.X R131, R20, c[0x0][0x26c], R131, 0x1, P0 ;  /* 0x00009b0014837a11 */ /* 0x000fe200000f0c83 */
[----:B------:R-:W-:Y:S01]  /*24c0*/  IMAD.SHL.U32 R89, R91, 0x10, RZ ;  /* 0x000000105b597824 */ /* 0x000fe200078e00ff */
[C---:B------:R-:W-:Y:S01]  /*24d0*/  IADD3 R106, P1, R61.reuse, 0x80, RZ ;  /* 0x000000803d6a7810 */ /* 0x040fe20007f3e0ff */
[----:B------:R-:W-:Y:S01]  /*24e0*/  IMAD.MOV.U32 R168, RZ, RZ, c[0x0][0x290] ;  /* 0x0000a400ffa87624 */ /* 0x000fe200078e00ff */
[----:B------:R-:W-:Y:S01]  /*24f0*/  LEA R126, P0, R154, c[0x0][0x170], 0x1 ;  /* 0x00005c009a7e7a11 */ /* 0x000fe200078008ff */
[----:B------:R-:W-:Y:S01]  /*2500*/  IMAD.X R97, RZ, RZ, R60, P2 ;  /* 0x000000ffff617224 */ /* 0x000fe200010e063c */
[----:B------:R-:W-:Y:S01]  /*2510*/  IADD3.X R105, RZ, R60, RZ, P1, !PT ;  /* 0x0000003cff697210 */ /* 0x000fe20000ffe4ff */
[C---:B------:R-:W-:Y:S01]  /*2520*/  IMAD.SHL.U32 R120, R168.reuse, 0x20, RZ ;  /* 0x00000020a8787824 */ /* 0x040fe200078e00ff */
[----:B------:R-:W-:Y:S01]  /*2530*/  IADD3 R108, P1, R61, R106, RZ ;  /* 0x0000006a3d6c7210 */ /* 0x000fe20007f3e0ff */
[----:B------:R-:W-:Y:S01]  /*2540*/  IMAD.SHL.U32 R118, R168, 0x10, RZ ;  /* 0x00000010a8767824 */ /* 0x000fe200078e00ff */
[----:B------:R-:W-:Y:S01]  /*2550*/  LEA.HI.X R127, R154, c[0x0][0x174], R157, 0x1, P0 ;  /* 0x00005d009a7f7a11 */ /* 0x000fe200000f0c9d */
[----:B------:R-:W-:Y:S01]  /*2560*/  IMAD.SHL.U32 R83, R147, 0x20, RZ ;  /* 0x0000002093537824 */ /* 0x000fe200078e00ff */
[----:B------:R-:W-:Y:S01]  /*2570*/  SHF.L.U64.HI R88, R91, R0, c[0x0][0x28c] ;  /* 0x0000a3005b587619 */ /* 0x000fe20000010200 */
[----:B------:R-:W-:Y:S01]  /*2580*/  IMAD.X R107, R60, 0x1, R105, P1 ;  /* 0x000000013c6b7824 */ /* 0x000fe200008e0669 */
[----:B------:R-:W-:Y:S01]  /*2590*/  IADD3 R100, P2, R61, R98, RZ ;  /* 0x000000623d647210 */ /* 0x000fe20007f5e0ff */
[----:B------:R-:W-:Y:S01]  /*25a0*/  IMAD R79, R147, 0x30, RZ ;  /* 0x00000030934f7824 */ /* 0x000fe200078e02ff */
[----:B------:R-:W-:Y:S01]  /*25b0*/  IADD3 R94, P0, R89, 0x40, RZ ;  /* 0x00000040595e7810 */ /* 0x000fe20007f1e0ff */
[----:B------:R-:W-:Y:S01]  /*25c0*/  IMAD R5, R5, c[0x0][0x19c], RZ ;  /* 0x0000670005057a24 */ /* 0x000fe200078e02ff */
[C---:B------:R-:W-:Y:S01]  /*25d0*/  SHF.L.U64.HI R135, R138.reuse, 0x1, R135 ;  /* 0x000000018a877819 */ /* 0x040fe20000010287 */
[----:B------:R-:W-:Y:S01]  /*25e0*/  IMAD.SHL.U32 R138, R138, 0x2, RZ ;  /* 0x000000028a8a7824 */ /* 0x000fe200078e00ff */
[----:B------:R-:W-:Y:S01]  /*25f0*/  IADD3 R102, P4, R89, 0x80, RZ ;  /* 0x0000008059667810 */ /* 0x000fe20007f9e0ff */
[----:B------:R-:W-:Y:S01]  /*2600*/  IMAD.X R99, R60, 0x1, R97, P2 ;  /* 0x000000013c637824 */ /* 0x000fe200010e0661 */
[C---:B------:R-:W-:Y:S01]  /*2610*/  IADD3 R81, R86.reuse, 0x40, RZ ;  /* 0x0000004056517810 */ /* 0x040fe20007ffe0ff */
[----:B------:R-:W-:Y:S01]  /*2620*/  IMAD.X R93, RZ, RZ, R88, P0 ;  /* 0x000000ffff5d7224 */ /* 0x000fe200000e0658 */
[----:B------:R-:W-:Y:S01]  /*2630*/  IADD3 R77, R86, 0x80, RZ ;  /* 0x00000080564d7810 */ /* 0x000fe20007ffe0ff */
[----:B------:R-:W-:Y:S01]  /*2640*/  IMAD.WIDE.U32 R170, R171, 0x20, RZ ;  /* 0x00000020abaa7825 */ /* 0x000fe200078e00ff */
[----:B------:R-:W-:-:S02]  /*2650*/  SHF.L.U64.HI R117, R168, R0, c[0x0][0x294] ;  /* 0x0000a500a8757619 */ /* 0x000fc40000010200 */
[C---:B------:R-:W-:Y:S01]  /*2660*/  IADD3 R116, P1, R61.reuse, R108, RZ ;  /* 0x0000006c3d747210 */ /* 0x040fe20007f3e0ff */
[----:B------:R-:W-:Y:S01]  /*2670*/  IMAD.IADD R75, R86, 0x1, R81 ;  /* 0x00000001564b7824 */ /* 0x000fe200078e0251 */
[C---:B------:R-:W-:Y:S01]  /*2680*/  SHF.L.U64.HI R0, R48.reuse, 0x1, R3 ;  /* 0x0000000130007819 */ /* 0x040fe20000010203 */
[----:B------:R-:W-:Y:S01]  /*2690*/  IMAD.SHL.U32 R48, R48, 0x2, RZ ;  /* 0x0000000230307824 */ /* 0x000fe200078e00ff */
[----:B------:R-:W-:Y:S01]  /*26a0*/  IADD3.X R101, RZ, R88, RZ, P4, !PT ;  /* 0x00000058ff657210 */ /* 0x000fe200027fe4ff */
[----:B------:R-:W-:Y:S01]  /*26b0*/  IMAD.IADD R73, R86, 0x1, R77 ;  /* 0x0000000156497824 */ /* 0x000fe200078e024d */
[-C--:B------:R-:W-:Y:S01]  /*26c0*/  IADD3 R104, P5, R102, R89.reuse, RZ ;  /* 0x0000005966687210 */ /* 0x080fe20007fbe0ff */
[----:B------:R-:W-:Y:S01]  /*26d0*/  IMAD.X R115, R60, 0x1, R107, P1 ;  /* 0x000000013c737824 */ /* 0x000fe200008e066b */
[----:B------:R-:W-:Y:S01]  /*26e0*/  IADD3 R112, P2, R61, R100, RZ ;  /* 0x000000643d707210 */ /* 0x000fe20007f5e0ff */
[----:B------:R-:W-:Y:S01]  /*26f0*/  IMAD.IADD R71, R86, 0x1, R75 ;  /* 0x0000000156477824 */ /* 0x000fe200078e024b */
[----:B------:R-:W-:Y:S01]  /*2700*/  IADD3 R96, P0, R94, R89, RZ ;  /* 0x000000595e607210 */ /* 0x000fe20007f1e0ff */
[----:B------:R-:W-:Y:S01]  /*2710*/  IMAD.X R103, R101, 0x1, R88, P5 ;  /* 0x0000000165677824 */ /* 0x000fe200028e0658 */
[----:B------:R-:W-:Y:S01]  /*2720*/  IADD3 R132, P4, R138, c[0x0][0x2b0], RZ ;  /* 0x0000ac008a847a10 */ /* 0x000fe20007f9e0ff */
[----:B------:R-:W-:Y:S01]  /*2730*/  IMAD.X R111, R60, 0x1, R99, P2 ;  /* 0x000000013c6f7824 */ /* 0x000fe200010e0663 */
[C---:B------:R-:W-:Y:S01]  /*2740*/  SHF.L.U64.HI R119, R168.reuse, R90, c[0x0][0x294] ;  /* 0x0000a500a8777619 */ /* 0x040fe2000001025a */
[----:B------:R-:W-:Y:S01]  /*2750*/  IMAD.WIDE.U32 R168, R168, 0x60, RZ ;  /* 0x00000060a8a87825 */ /* 0x000fe200078e00ff */
[----:B------:R-:W-:-:S02]  /*2760*/  IADD3.X R133, R135, c[0x0][0x2b4], RZ, P4, !PT ;  /* 0x0000ad0087857a10 */ /* 0x000fc400027fe4ff */
[----:B------:R-:W-:Y:S01]  /*2770*/  IADD3 R16, P1, R48, c[0x0][0x2b0], RZ ;  /* 0x0000ac0030107a10 */ /* 0x000fe20007f3e0ff */
[----:B------:R-:W-:Y:S01]  /*2780*/  IMAD.IADD R69, R86, 0x1, R73 ;  /* 0x0000000156457824 */ /* 0x000fe200078e0249 */
[-C--:B------:R-:W-:Y:S01]  /*2790*/  IADD3 R110, P5, R96, R89.reuse, RZ ;  /* 0x00000059606e7210 */ /* 0x080fe20007fbe0ff */
[----:B------:R-:W-:Y:S01]  /*27a0*/  IMAD.X R95, R93, 0x1, R88, P0 ;  /* 0x000000015d5f7824 */ /* 0x000fe200000e0658 */
[----:B------:R-:W-:Y:S01]  /*27b0*/  IADD3 R114, P4, R104, R89, RZ ;  /* 0x0000005968727210 */ /* 0x000fe20007f9e0ff */
[----:B------:R-:W-:Y:S01]  /*27c0*/  IMAD.MOV.U32 R9, RZ, RZ, R134 ;  /* 0x000000ffff097224 */ /* 0x000fe200078e0086 */
[----:B------:R-:W-:Y:S01]  /*27d0*/  IADD3 R138, P2, R138, c[0x0][0x2a8], RZ ;  /* 0x0000aa008a8a7a10 */ /* 0x000fe20007f5e0ff */
[----:B------:R-:W-:Y:S01]  /*27e0*/  IMAD.IADD R92, R171, 0x1, R5 ;  /* 0x00000001ab5c7824 */ /* 0x000fe200078e0205 */
[----:B------:R-:W-:Y:S01]  /*27f0*/  IADD3 R48, P0, R48, c[0x0][0x2a8], RZ ;  /* 0x0000aa0030307a10 */ /* 0x000fe20007f1e0ff */
[----:B------:R-:W-:Y:S01]  /*2800*/  IMAD.X R109, R95, 0x1, R88, P5 ;  /* 0x000000015f6d7824 */ /* 0x000fe200028e0658 */
[C---:B------:R-:W-:Y:S01]  /*2810*/  SHF.L.U64.HI R90, R91.reuse, R90, c[0x0][0x28c] ;  /* 0x0000a3005b5a7619 */ /* 0x040fe2000001025a */
[----:B------:R-:W-:Y:S01]  /*2820*/  IMAD.SHL.U32 R91, R91, 0x20, RZ ;  /* 0x000000205b5b7824 */ /* 0x000fe200078e00ff */
[C---:B------:R-:W-:Y:S01]  /*2830*/  SHF.L.U64.HI R119, R120.reuse, 0x1, R119 ;  /* 0x0000000178777819 */ /* 0x040fe20000010277 */
[----:B------:R-:W-:Y:S01]  /*2840*/  IMAD.SHL.U32 R120, R120, 0x2, RZ ;  /* 0x0000000278787824 */ /* 0x000fe200078e00ff */
[C---:B------:R-:W-:Y:S01]  /*2850*/  SHF.L.U64.HI R117, R118.reuse, 0x1, R117 ;  /* 0x0000000176757819 */ /* 0x040fe20000010275 */
[----:B------:R-:W-:Y:S01]  /*2860*/  IMAD.SHL.U32 R118, R118, 0x2, RZ ;  /* 0x0000000276767824 */ /* 0x000fe200078e00ff */
[----:B------:R-:W-:Y:S01]  /*2870*/  SHF.R.S32.HI R84, RZ, 0x1f, R86 ;  /* 0x0000001fff547819 */ /* 0x000fe20000011456 */
[----:B------:R-:W-:Y:S01]  /*2880*/  IMAD.X R113, R103, 0x1, R88, P4 ;  /* 0x0000000167717824 */ /* 0x000fe200020e0658 */
[----:B------:R-:W-:-:S02]  /*2890*/  SHF.R.S32.HI R82, RZ, 0x1f, R83 ;  /* 0x0000001fff527819 */ /* 0x000fc40000011453 */
[----:B------:R-:W-:Y:S02]  /*28a0*/  SHF.R.S32.HI R78, RZ, 0x1f, R79 ;  /* 0x0000001fff4e7819 */ /* 0x000fe4000001144f */
        /* <DEDUP_REMOVED lines=10> */
.L_x_4839:
        /* <DEDUP_REMOVED lines=18> */
.L_x_4748:
[----:B------:R-:W-:Y:S05]  /*2a70*/  BSYNC B0 ;  /* 0x0000000000007941 */ /* 0x000fea0003800000 */
.L_x_4747:
        /* <DEDUP_REMOVED lines=18> */
.L_x_4750:
[----:B------:R-:W-:Y:S05]  /*2ba0*/  BSYNC B0 ;  /* 0x0000000000007941 */ /* 0x000fea0003800000 */
.L_x_4749:
        /* <DEDUP_REMOVED lines=18> */
.L_x_4752:
[----:B------:R-:W-:Y:S05]  /*2cd0*/  BSYNC B0 ;  /* 0x0000000000007941 */ /* 0x000fea0003800000 */
.L_x_4751:
        /* <DEDUP_REMOVED lines=18> */
.L_x_4754:
[----:B------:R-:W-:Y:S05]  /*2e00*/  BSYNC B0 ;  /* 0x0000000000007941 */ /* 0x000fea0003800000 */
.L_x_4753:
        /* <DEDUP_REMOVED lines=65> */
.L_x_4760:
[----:B------:R-:W-:Y:S05]  /*3220*/  BSYNC B0 ;  /* 0x0000000000007941 */ /* 0x000fea0003800000 */
.L_x_4759:
        /* <DEDUP_REMOVED lines=54> */
.L_x_4762:
[----:B------:R-:W-:Y:S05]  /*3590*/  BSYNC B0 ;  /* 0x0000000000007941 */ /* 0x000fea0003800000 */
.L_x_4761:
        /* <DEDUP_REMOVED lines=53> */
.L_x_4758:
[----:B------:R-:W-:Y:S05]  /*38f0*/  BSYNC B1 ;  /* 0x0000000000017941 */ /* 0x000fea0003800000 */
.L_x_4757:
        /* <DEDUP_REMOVED lines=64> */
.L_x_4766:
[----:B------:R-:W-:Y:S05]  /*3d00*/  BSYNC B0 ;  /* 0x0000000000007941 */ /* 0x000fea0003800000 */
.L_x_4765:
        /* <DEDUP_REMOVED lines=57> */
.L_x_4768:
[----:B------:R-:W-:Y:S05]  /*40a0*/  BSYNC B0 ;  /* 0x0000000000007941 */ /* 0x000fea0003800000 */
.L_x_4767:
        /* <DEDUP_REMOVED lines=56> */
.L_x_4764:
[----:B------:R-:W-:Y:S05]  /*4430*/  BSYNC B1 ;  /* 0x0000000000017941 */ /* 0x000fea0003800000 */
.L_x_4763:
        /* <DEDUP_REMOVED lines=64> */
.L_x_4772:
[----:B------:R-:W-:Y:S05]  /*4840*/  BSYNC B0 ;  /* 0x0000000000007941 */ /* 0x000fea0003800000 */
.L_x_4771:
        /* <DEDUP_REMOVED lines=57> */
.L_x_4774:
[----:B------:R-:W-:Y:S05]  /*4be0*/  BSYNC B0 ;  /* 0x0000000000007941 */ /* 0x000fea0003800000 */
.L_x_4773:
        /* <DEDUP_REMOVED lines=56> */
.L_x_4770:
[----:B------:R-:W-:Y:S05]  /*4f70*/  BSYNC B1 ;  /* 0x0000000000017941 */ /* 0x000fea0003800000 */
.L_x_4769:
        /* <DEDUP_REMOVED lines=67> */
.L_x_4778:
[----:B------:R-:W-:Y:S05]  /*53b0*/  BSYNC B0 ;  /* 0x0000000000007941 */ /* 0x000fea0003800000 */
.L_x_4777:
        /* <DEDUP_REMOVED lines=57> */
.L_x_4780:
[----:B------:R-:W-:Y:S05]  /*5750*/  BSYNC B0 ;  /* 0x0000000000007941 */ /* 0x000fea0003800000 */
.L_x_4779:
        /* <DEDUP_REMOVED lines=56> */
.L_x_4776:
[----:B------:R-:W-:Y:S05]  /*5ae0*/  BSYNC B1 ;  /* 0x0000000000017941 */ /* 0x000fea0003800000 */
.L_x_4775:
        /* <DEDUP_REMOVED lines=8> */
.L_x_4756:
        /* <DEDUP_REMOVED lines=21> */
[----:B------:R-:W-:Y:S02]  /*5cc0*/  MOV R173, UR5 ;  /* 0x0000000500ad7c02 */ /* 0x000fe40008000f00 */
[----:B------:R-:W-:Y:S09]  /*5cd0*/  MOV R51, R55 ;  /* 0x0000003700337202 */ /* 0x000ff20000000f00 */
        /* <DEDUP_REMOVED lines=73> */
.L_x_4787:
[----:B------:R-:W-:Y:S05]  /*6170*/  BSYNC B0 ;  /* 0x0000000000007941 */ /* 0x000fea0003800000 */
.L_x_4786:
[----:B-----5:R2:W-:Y:S02]  /*6180*/  STG.E.128 [R124.64], R52 ;  /* 0x000000347c007986 */ /* 0x0205e4000c101d06 */
.L_x_4785:
[----:B------:R-:W-:Y:S05]  /*6190*/  BSYNC B1 ;  /* 0x0000000000017941 */ /* 0x000fea0003800000 */
.L_x_4784:
        /* <DEDUP_REMOVED lines=95> */
.L_x_4791:
[----:B------:R-:W-:Y:S05]  /*6790*/  BSYNC B0 ;  /* 0x0000000000007941 */ /* 0x000fea0003800000 */
.L_x_4790:
[----:B-----5:R3:W-:Y:S02]  /*67a0*/  STG.E.128 [R124.64+0x80], R52 ;  /* 0x000080347c007986 */ /* 0x0207e4000c101d06 */
.L_x_4789:
[----:B------:R-:W-:Y:S05]  /*67b0*/  BSYNC B1 ;  /* 0x0000000000017941 */ /* 0x000fea0003800000 */
.L_x_4788:
        /* <DEDUP_REMOVED lines=94> */
.L_x_4793:
[----:B------:R-:W-:Y:S05]  /*6da0*/  BSYNC B0 ;  /* 0x0000000000007941 */ /* 0x000fea0003800000 */
.L_x_4792:
[----:B-----5:R3:W-:Y:S02]  /*6db0*/  STG.E.128 [R124.64+0x100], R52 ;  /* 0x000100347c007986 */ /* 0x0207e4000c101d06 */
.L_x_4783:
[----:B------:R-:W-:Y:S05]  /*6dc0*/  BSYNC B2 ;  /* 0x0000000000027941 */ /* 0x000fea0003800000 */
.L_x_4782:
        /* <DEDUP_REMOVED lines=24> */
[----:B------:R-:W-:Y:S02]  /*6f50*/  IADD3 R139, P5, R86, R173, RZ ;  /* 0x000000ad568b7210 */ /* 0x000fe40007fbe0ff */
[C---:B------:R-:W-:Y:S02]  /*6f60*/  LEA R18, P0, R172.reuse, R174, 0x1 ;  /* 0x000000aeac127211 */ /* 0x040fe400078008ff */
[----:B------:R-:W-:Y:S02]  /*6f70*/  @P4 IADD3 R177, RZ, -UR5, RZ ;  /* 0x80000005ffb14c10 */ /* 0x000fe4000fffe0ff */
[----:B------:R-:W-:Y:S02]  /*6f80*/  LEA.HI.X.SX32 R19, R172, R175, 0x1, P0 ;  /* 0x000000afac137211 */ /* 0x000fe400000f0eff */
[----:B------:R-:W-:Y:S02]  /*6f90*/  LEA.HI.X.SX32 R172, R173, R84, 0x1, P5 ;  /* 0x00000054adac7211 */ /* 0x000fe400028f0eff */
[C---:B----4-:R-:W-:Y:S01]  /*6fa0*/  LEA R174, P0, R139.reuse, R132, 0x1 ;  /* 0x000000848bae7211 */ /* 0x050fe200078008ff */
[----:B------:R-:W4:Y:S03]  /*6fb0*/  LDG.E.128 R28, [R18.64] ;  /* 0x00000006121c7981 */ /* 0x000f26000c1e1d00 */
        /* <DEDUP_REMOVED lines=67> */
.L_x_4799:
[----:B------:R-:W-:Y:S05]  /*73f0*/  BSYNC B0 ;  /* 0x0000000000007941 */ /* 0x000fea0003800000 */
.L_x_4798:
[C---:B------:R-:W-:Y:S04]  /*7400*/  LEA R2, P0, R61.reuse, R124, 0x1 ;  /* 0x0000007c3d027211 */ /* 0x040fe800078008ff */
[----:B------:R-:W-:Y:S05]  /*7410*/  LEA.HI.X R3, R61, R125, R60, 0x1, P0 ;  /* 0x0000007d3d037211 */ /* 0x000fea00000f0c3c */
[----:B-----5:R1:W-:Y:S04]  /*7420*/  STG.E.128 [R2.64], R56 ;  /* 0x0000003802007986 */ /* 0x0203e8000c101d06 */
.L_x_4797:
[----:B------:R-:W-:Y:S05]  /*7430*/  BSYNC B1 ;  /* 0x0000000000017941 */ /* 0x000fea0003800000 */
.L_x_4796:
        /* <DEDUP_REMOVED lines=51> */
[----:B---3--:R-:W-:Y:S01]  /*7770*/  HADD2.F32 R35, -RZ, R52.H0_H0 ;  /* 0x20000034ff237230 */ /* 0x008fe20000004100 */
        /* <DEDUP_REMOVED lines=44> */
.L_x_4803:
[----:B------:R-:W-:Y:S05]  /*7a40*/  BSYNC B0 ;  /* 0x0000000000007941 */ /* 0x000fea0003800000 */
.L_x_4802:
[C---:B------:R-:W-:Y:S04]  /*7a50*/  LEA R2, P0, R98.reuse, R124, 0x1 ;  /* 0x0000007c62027211 */ /* 0x040fe800078008ff */
[----:B------:R-:W-:Y:S05]  /*7a60*/  LEA.HI.X R3, R98, R125, R97, 0x1, P0 ;  /* 0x0000007d62037211 */ /* 0x000fea00000f0c61 */
[----:B-----5:R4:W-:Y:S04]  /*7a70*/  STG.E.128 [R2.64], R56 ;  /* 0x0000003802007986 */ /* 0x0209e8000c101d06 */
.L_x_4801:
[----:B------:R-:W-:Y:S05]  /*7a80*/  BSYNC B1 ;  /* 0x0000000000017941 */ /* 0x000fea0003800000 */
.L_x_4800:
        /* <DEDUP_REMOVED lines=95> */
.L_x_4805:
[----:B------:R-:W-:Y:S05]  /*8080*/  BSYNC B0 ;  /* 0x0000000000007941 */ /* 0x000fea0003800000 */
.L_x_4804:
[C---:B------:R-:W-:Y:S04]  /*8090*/  LEA R2, P0, R106.reuse, R124, 0x1 ;  /* 0x0000007c6a027211 */ /* 0x040fe800078008ff */
[----:B------:R-:W-:Y:S05]  /*80a0*/  LEA.HI.X R3, R106, R125, R105, 0x1, P0 ;  /* 0x0000007d6a037211 */ /* 0x000fea00000f0c69 */
[----:B-----5:R4:W-:Y:S04]  /*80b0*/  STG.E.128 [R2.64], R56 ;  /* 0x0000003802007986 */ /* 0x0209e8000c101d06 */
.L_x_4795:
[----:B------:R-:W-:Y:S05]  /*80c0*/  BSYNC B2 ;  /* 0x0000000000027941 */ /* 0x000fea0003800000 */
.L_x_4794:
        /* <DEDUP_REMOVED lines=98> */
.L_x_4811:
[----:B------:R-:W-:Y:S05]  /*86f0*/  BSYNC B0 ;  /* 0x0000000000007941 */ /* 0x000fea0003800000 */
.L_x_4810:
[C---:B------:R-:W-:Y:S04]  /*8700*/  LEA R2, P0, R170.reuse, R124, 0x1 ;  /* 0x0000007caa027211 */ /* 0x040fe800078008ff */
[----:B------:R-:W-:Y:S05]  /*8710*/  LEA.HI.X R3, R170, R125, R92, 0x1, P0 ;  /* 0x0000007daa037211 */ /* 0x000fea00000f0c5c */
[----:B-----5:R4:W-:Y:S04]  /*8720*/  STG.E.128 [R2.64], R56 ;  /* 0x0000003802007986 */ /* 0x0209e8000c101d06 */
.L_x_4809:
[----:B------:R-:W-:Y:S05]  /*8730*/  BSYNC B1 ;  /* 0x0000000000017941 */ /* 0x000fea0003800000 */
.L_x_4808:
        /* <DEDUP_REMOVED lines=96> */
.L_x_4815:
[----:B------:R-:W-:Y:S05]  /*8d40*/  BSYNC B0 ;  /* 0x0000000000007941 */ /* 0x000fea0003800000 */
.L_x_4814:
[C---:B------:R-:W-:Y:S04]  /*8d50*/  LEA R2, P0, R100.reuse, R124, 0x1 ;  /* 0x0000007c64027211 */ /* 0x040fe800078008ff */
[----:B------:R-:W-:Y:S05]  /*8d60*/  LEA.HI.X R3, R100, R125, R99, 0x1, P0 ;  /* 0x0000007d64037211 */ /* 0x000fea00000f0c63 */
[----:B-----5:R4:W-:Y:S04]  /*8d70*/  STG.E.128 [R2.64], R56 ;  /* 0x0000003802007986 */ /* 0x0209e8000c101d06 */
.L_x_4813:
[----:B------:R-:W-:Y:S05]  /*8d80*/  BSYNC B1 ;  /* 0x0000000000017941 */ /* 0x000fea0003800000 */
.L_x_4812:
        /* <DEDUP_REMOVED lines=95> */
.L_x_4817:
[----:B------:R-:W-:Y:S05]  /*9380*/  BSYNC B0 ;  /* 0x0000000000007941 */ /* 0x000fea0003800000 */
.L_x_4816:
[C---:B------:R-:W-:Y:S04]  /*9390*/  LEA R2, P0, R108.reuse, R124, 0x1 ;  /* 0x0000007c6c027211 */ /* 0x040fe800078008ff */
[----:B------:R-:W-:Y:S05]  /*93a0*/  LEA.HI.X R3, R108, R125, R107, 0x1, P0 ;  /* 0x0000007d6c037211 */ /* 0x000fea00000f0c6b */
[----:B-----5:R4:W-:Y:S04]  /*93b0*/  STG.E.128 [R2.64], R56 ;  /* 0x0000003802007986 */ /* 0x0209e8000c101d06 */
.L_x_4807:
[----:B------:R-:W-:Y:S05]  /*93c0*/  BSYNC B2 ;  /* 0x0000000000027941 */ /* 0x000fea0003800000 */
.L_x_4806:
        /* <DEDUP_REMOVED lines=100> */
.L_x_4823:
[----:B------:R-:W-:Y:S05]  /*9a10*/  BSYNC B0 ;  /* 0x0000000000007941 */ /* 0x000fea0003800000 */
.L_x_4822:
[C---:B------:R-:W-:Y:S02]  /*9a20*/  IMAD R0, R139.reuse, c[0x0][0x19c], RZ ;  /* 0x000067008b007a24 */ /* 0x040fe400078e02ff */
[----:B------:R-:W-:Y:S05]  /*9a30*/  IMAD.WIDE.U32 R2, R139, c[0x0][0x198], R124 ;  /* 0x000066008b027a25 */ /* 0x000fea00078e007c */
[----:B------:R-:W-:Y:S05]  /*9a40*/  IADD3 R3, R3, R0, RZ ;  /* 0x0000000003037210 */ /* 0x000fea0007ffe0ff */
[----:B-----5:R4:W-:Y:S02]  /*9a50*/  STG.E.128 [R2.64], R56 ;  /* 0x0000003802007986 */ /* 0x0209e4000c101d06 */
.L_x_4821:
[----:B------:R-:W-:Y:S05]  /*9a60*/  BSYNC B1 ;  /* 0x0000000000017941 */ /* 0x000fea0003800000 */
.L_x_4820:
        /* <DEDUP_REMOVED lines=96> */
.L_x_4827:
[----:B------:R-:W-:Y:S05]  /*a070*/  BSYNC B0 ;  /* 0x0000000000007941 */ /* 0x000fea0003800000 */
.L_x_4826:
[C---:B------:R-:W-:Y:S04]  /*a080*/  LEA R2, P0, R112.reuse, R124, 0x1 ;  /* 0x0000007c70027211 */ /* 0x040fe800078008ff */
[----:B------:R-:W-:Y:S05]  /*a090*/  LEA.HI.X R3, R112, R125, R111, 0x1, P0 ;  /* 0x0000007d70037211 */ /* 0x000fea00000f0c6f */
[----:B-----5:R4:W-:Y:S04]  /*a0a0*/  STG.E.128 [R2.64], R56 ;  /* 0x0000003802007986 */ /* 0x0209e8000c101d06 */
.L_x_4825:
[----:B------:R-:W-:Y:S05]  /*a0b0*/  BSYNC B1 ;  /* 0x0000000000017941 */ /* 0x000fea0003800000 */
.L_x_4824:
        /* <DEDUP_REMOVED lines=95> */
.L_x_4829:
[----:B------:R-:W-:Y:S05]  /*a6b0*/  BSYNC B0 ;  /* 0x0000000000007941 */ /* 0x000fea0003800000 */
.L_x_4828:
[C---:B------:R-:W-:Y:S04]  /*a6c0*/  LEA R2, P0, R116.reuse, R124, 0x1 ;  /* 0x0000007c74027211 */ /* 0x040fe800078008ff */
[----:B------:R-:W-:Y:S05]  /*a6d0*/  LEA.HI.X R3, R116, R125, R115, 0x1, P0 ;  /* 0x0000007d74037211 */ /* 0x000fea00000f0c73 */
[----:B-----5:R4:W-:Y:S04]  /*a6e0*/  STG.E.128 [R2.64], R56 ;  /* 0x0000003802007986 */ /* 0x0209e8000c101d06 */
.L_x_4819:
[----:B------:R-:W-:Y:S05]  /*a6f0*/  BSYNC B2 ;  /* 0x0000000000027941 */ /* 0x000fea0003800000 */
.L_x_4818:
[----:B-1--4-:R-:W-:Y:S01]  /*a700*/  IMAD.MOV.U32 R3, RZ, RZ, c[0x0][0x230] ;  /* 0x00008c00ff037624 */ /* 0x012fe200078e00ff */
[----:B------:R-:W-:Y:S01]  /*a710*/  ULDC UR4, c[0x0][0x230] ;  /* 0x00008c0000047ab9 */ /* 0x000fe20000000800 */
[----:B------:R-:W-:Y:S02]  /*a720*/  IMAD.MOV.U32 R139, RZ, RZ, R135 ;  /* 0x000000ffff8b7224 */ /* 0x000fe400078e0087 */
[----:B------:R-:W-:Y:S05]  /*a730*/  IMAD.U32 R3, R3, -0x20, RZ ;  /* 0xffffffe003037824 */ /* 0x000fea00078e00ff */
[C---:B------:R-:W-:Y:S02]  /*a740*/  LEA R138, P1, R3.reuse, R138, 0x1 ;  /* 0x0000008a038a7211 */ /* 0x040fe400078208ff */
[C---:B------:R-:W-:Y:S02]  /*a750*/  LEA R132, P0, R3.reuse, R132, 0x1 ;  /* 0x0000008403847211 */ /* 0x040fe400078008ff */
[C---:B------:R-:W-:Y:S02]  /*a760*/  LEA.HI.X.SX32 R135, R3.reuse, R139, 0x1, P1 ;  /* 0x0000008b03877211 */ /* 0x040fe400008f0eff */
[----:B------:R-:W-:Y:S01]  /*a770*/  LEA.HI.X.SX32 R133, R3, R133, 0x1, P0 ;  /* 0x0000008503857211 */ /* 0x000fe200000f0eff */
[----:B------:R-:W-:-:S05]  /*a780*/  BRA `(.L_x_4781) ;  /* 0x000005a000007947 */ /* 0x000fca0003800000 */
.L_x_4755:
        /* <DEDUP_REMOVED lines=11> */
.L_x_4831:
[----:B------:R-:W-:Y:S05]  /*a840*/  BSYNC B0 ;  /* 0x0000000000007941 */ /* 0x000fea0003800000 */
.L_x_4830:
        /* <DEDUP_REMOVED lines=24> */
.L_x_4833:
[----:B------:R-:W-:Y:S05]  /*a9d0*/  BSYNC B0 ;  /* 0x0000000000007941 */ /* 0x000fea0003800000 */
.L_x_4832:
        /* <DEDUP_REMOVED lines=24> */
.L_x_4835:
[----:B------:R-:W-:Y:S05]  /*ab60*/  BSYNC B0 ;  /* 0x0000000000007941 */ /* 0x000fea0003800000 */
.L_x_4834:
        /* <DEDUP_REMOVED lines=27> */
.L_x_4836:
[----:B------:R-:W-:Y:S05]  /*ad20*/  BSYNC B0 ;  /* 0x0000000000007941 */ /* 0x000fea0003800000 */
.L_x_4781:
        /* <DEDUP_REMOVED lines=80> */
.L_x_4837:
        /* <DEDUP_REMOVED lines=8> */
.L_x_4838:
[----:B------:R-:W-:Y:S04]  /*b2b0*/  IADD3 R9, R9, -0x1, RZ ;  /* 0xffffffff09097810 */ /* 0x000fe80007ffe0ff */
[----:B------:R-:W-:Y:S11]  /*b2c0*/  ISETP.GT.AND P0, PT, R9, R85, PT ;  /* 0x000000550900720c */ /* 0x000ff60003f04270 */
[----:B------:R-:W-:Y:S02]  /*b2d0*/  @!UPT UIADD3 URZ, URZ, URZ, URZ ;  /* 0x0000003f3f3ff290 */ /* 0x000fe4000fffe03f */
[----:B------:R-:W-:-:S05]  /*b2e0*/  @P0 BRA `(.L_x_4839) ;  /* 0xffff766000000947 */ /* 0x000fca000383ffff */
.L_x_4746:
        /* <DEDUP_REMOVED lines=100> */
.L_x_4848:
[----:B------:R-:W-:Y:S05]  /*b930*/  BSYNC B0 ;  /* 0x0000000000007941 */ /* 0x000fea0003800000 */
.L_x_4847:
[----:B-----5:R4:W-:Y:S02]  /*b940*/  STS.128 [R202], R24 ;  /* 0x00000018ca007388 */ /* 0x0209e40000000c00 */
.L_x_4846:
[----:B------:R-:W-:Y:S05]  /*b950*/  BSYNC B1 ;  /* 0x0000000000017941 */ /* 0x000fea0003800000 */
.L_x_4845:
        /* <DEDUP_REMOVED lines=46> */
.L_x_4852:
[----:B------:R-:W-:Y:S05]  /*bc40*/  BSYNC B0 ;  /* 0x0000000000007941 */ /* 0x000fea0003800000 */
.L_x_4851:
[----:B-----5:R1:W-:Y:S02]  /*bc50*/  STS.128 [R202+0x2000], R24 ;  /* 0x00200018ca007388 */ /* 0x0203e40000000c00 */
.L_x_4850:
[----:B------:R-:W-:Y:S05]  /*bc60*/  BSYNC B1 ;  /* 0x0000000000017941 */ /* 0x000fea0003800000 */
.L_x_4849:
        /* <DEDUP_REMOVED lines=46> */
.L_x_4854:
[----:B------:R-:W-:Y:S05]  /*bf50*/  BSYNC B0 ;  /* 0x0000000000007941 */ /* 0x000fea0003800000 */
.L_x_4853:
[----:B-----5:R4:W-:Y:S02]  /*bf60*/  STS.128 [R202+0x4000], R24 ;  /* 0x00400018ca007388 */ /* 0x0209e40000000c00 */
.L_x_4844:
[----:B------:R-:W-:Y:S05]  /*bf70*/  BSYNC B2 ;  /* 0x0000000000027941 */ /* 0x000fea0003800000 */
.L_x_4843:
        /* <DEDUP_REMOVED lines=53> */
.L_x_4860:
[----:B------:R-:W-:Y:S05]  /*c2d0*/  BSYNC B0 ;  /* 0x0000000000007941 */ /* 0x000fea0003800000 */
.L_x_4859:
[----:B-----5:R4:W-:Y:S02]  /*c2e0*/  STS.128 [R202+0x800], R24 ;  /* 0x00080018ca007388 */ /* 0x0209e40000000c00 */
.L_x_4858:
[----:B------:R-:W-:Y:S05]  /*c2f0*/  BSYNC B1 ;  /* 0x0000000000017941 */ /* 0x000fea0003800000 */
.L_x_4857:
        /* <DEDUP_REMOVED lines=47> */
.L_x_4864:
[----:B------:R-:W-:Y:S05]  /*c5f0*/  BSYNC B0 ;  /* 0x0000000000007941 */ /* 0x000fea0003800000 */
.L_x_4863:
[----:B-----5:R1:W-:Y:S02]  /*c600*/  STS.128 [R202+0x2800], R24 ;  /* 0x00280018ca007388 */ /* 0x0203e40000000c00 */
.L_x_4862:
[----:B------:R-:W-:Y:S05]  /*c610*/  BSYNC B1 ;  /* 0x0000000000017941 */ /* 0x000fea0003800000 */
.L_x_4861:
        /* <DEDUP_REMOVED lines=48> */
.L_x_4866:
[----:B------:R-:W-:Y:S05]  /*c920*/  BSYNC B0 ;  /* 0x0000000000007941 */ /* 0x000fea0003800000 */
.L_x_4865:
[----:B-----5:R4:W-:Y:S02]  /*c930*/  STS.128 [R202+0x4800], R24 ;  /* 0x00480018ca007388 */ /* 0x0209e40000000c00 */
.L_x_4856:
[----:B------:R-:W-:Y:S05]  /*c940*/  BSYNC B2 ;  /* 0x0000000000027941 */ /* 0x000fea0003800000 */
.L_x_4855:
        /* <DEDUP_REMOVED lines=54> */
.L_x_4872:
[----:B------:R-:W-:Y:S05]  /*ccb0*/  BSYNC B0 ;  /* 0x0000000000007941 */ /* 0x000fea0003800000 */
.L_x_4871:
[----:B-----5:R4:W-:Y:S02]  /*ccc0*/  STS.128 [R202+0x1000], R24 ;  /* 0x00100018ca007388 */ /* 0x0209e40000000c00 */
.L_x_4870:
[----:B------:R-:W-:Y:S05]  /*ccd0*/  BSYNC B1 ;  /* 0x0000000000017941 */ /* 0x000fea0003800000 */
.L_x_4869:
        /* <DEDUP_REMOVED lines=48> */
.L_x_4876:
[----:B------:R-:W-:Y:S05]  /*cfe0*/  BSYNC B0 ;  /* 0x0000000000007941 */ /* 0x000fea0003800000 */
.L_x_4875:
[----:B-----5:R1:W-:Y:S02]  /*cff0*/  STS.128 [R202+0x3000], R24 ;  /* 0x00300018ca007388 */ /* 0x0203e40000000c00 */
.L_x_4874:
[----:B------:R-:W-:Y:S05]  /*d000*/  BSYNC B1 ;  /* 0x0000000000017941 */ /* 0x000fea0003800000 */
.L_x_4873:
        /* <DEDUP_REMOVED lines=16> */
[----:B-12---:R-:W-:Y:S01]  /*d110*/  HADD2.F32 R12, -RZ, R6.H1_H1 ;  /* 0x30000006ff0c7230 */ /* 0x006fe20000004100 */
[CC--:B------:R-:W-:Y:S01]  /*d120*/  FMUL.FTZ R23, R21.reuse, R28.reuse ;  /* 0x0000001c15177220 */ /* 0x0c0fe20000410000 */
[----:B------:R-:W-:Y:S01]  /*d130*/  HADD2.F32 R2, -RZ, R7.H1_H1 ;  /* 0x30000007ff027230 */ /* 0x000fe20000004100 */
[C---:B------:R-:W-:Y:S01]  /*d140*/  FMUL.FTZ R13, R0.reuse, R25 ;  /* 0x00000019000d7220 */ /* 0x040fe20000410000 */
[----:B------:R-:W-:Y:S01]  /*d150*/  HADD2.F32 R4, -RZ, R4.H0_H0 ;  /* 0x20000004ff047230 */ /* 0x000fe20000004100 */
[----:B------:R-:W-:Y:S01]  /*d160*/  FMUL.FTZ R21, R21, R29 ;  /* 0x0000001d15157220 */ /* 0x000fe20000410000 */
[----:B------:R-:W-:Y:S01]  /*d170*/  HADD2.F32 R5, -RZ, R5.H0_H0 ;  /* 0x20000005ff057230 */ /* 0x000fe20000004100 */
[----:B------:R-:W-:Y:S01]  /*d180*/  FMUL.FTZ R0, R0, R27 ;  /* 0x0000001b00007220 */ /* 0x000fe20000410000 */
        /* <DEDUP_REMOVED lines=8> */
[C---:B------:R-:W-:Y:S01]  /*d210*/  FMUL.FTZ R27, R4.reuse, R21 ;  /* 0x00000015041b7220 */ /* 0x040fe20000410000 */
[--C-:B------:R-:W-:Y:S02]  /*d220*/  HADD2.F32 R2, -RZ, R26.reuse.H0_H0 ;  /* 0x2000001aff027230 */ /* 0x100fe40000004100 */
[----:B------:R-:W-:Y:S01]  /*d230*/  HADD2.F32 R26, -RZ, R26.H1_H1 ;  /* 0x3000001aff1a7230 */ /* 0x000fe20000004100 */
[----:B------:R-:W-:Y:S01]  /*d240*/  FMUL.FTZ R24, R4, R25 ;  /* 0x0000001904187220 */ /* 0x000fe20000410000 */
[----:B------:R-:W-:Y:S01]  /*d250*/  F2FP.PACK_AB R0, R0, R13 ;  /* 0x0000000d0000723e */ /* 0x000fe200000000ff */
[----:B------:R-:W-:Y:S01]  /*d260*/  FFMA.FTZ R27, R6, R25, R27 ;  /* 0x00000019061b7223 */ /* 0x000fe2000001001b */
[----:B------:R-:W-:Y:S01]  /*d270*/  F2FP.PACK_AB R25, R12, R23 ;  /* 0x000000170c19723e */ /* 0x000fe200000000ff */
        /* <DEDUP_REMOVED lines=8> */
.L_x_4878:
[----:B------:R-:W-:Y:S05]  /*d300*/  BSYNC B0 ;  /* 0x0000000000007941 */ /* 0x000fea0003800000 */
.L_x_4877:
[----:B-----5:R4:W-:Y:S02]  /*d310*/  STS.128 [R202+0x5000], R24 ;  /* 0x00500018ca007388 */ /* 0x0209e40000000c00 */
.L_x_4868:
[----:B------:R-:W-:Y:S05]  /*d320*/  BSYNC B2 ;  /* 0x0000000000027941 */ /* 0x000fea0003800000 */
.L_x_4867:
        /* <DEDUP_REMOVED lines=15> */
[--C-:B------:R-:W-:Y:S02]  /*d420*/  HADD2.F32 R15, -RZ, R27.reuse.H1_H1 ;  /* 0x3000001bff0f7230 */ /* 0x100fe40000004100 */
[----:B------:R-:W-:Y:S02]  /*d430*/  HADD2.F32 R21, -RZ, R27.H0_H0 ;  /* 0x2000001bff157230 */ /* 0x000fe40000004100 */
        /* <DEDUP_REMOVED lines=34> */
.L_x_4883:
[----:B------:R-:W-:Y:S05]  /*d660*/  BSYNC B0 ;  /* 0x0000000000007941 */ /* 0x000fea0003800000 */
.L_x_4882:
[----:B-----5:R4:W-:Y:S02]  /*d670*/  STS.128 [R202+0x1800], R24 ;  /* 0x00180018ca007388 */ /* 0x0209e40000000c00 */
.L_x_4881:
[----:B------:R-:W-:Y:S05]  /*d680*/  BSYNC B1 ;  /* 0x0000000000017941 */ /* 0x000fea0003800000 */
.L_x_4880:
[----:B------:R1:W-:Y:S01]  /*d690*/  @P1 STS.128 [R202+0x3800], RZ ;  /* 0x003800ffca001388 */ /* 0x0003e20000000c00 */
[----:B------:R-:W-:Y:S01]  /*d6a0*/  BSSY B1, `(.L_x_4884) ;  /* 0x0000031000017945 */ /* 0x000fe20003800000 */
[----:B------:R-:W-:Y:S05]  /*d6b0*/  @P1 BRA `(.L_x_4885) ;  /* 0x000002f000001947 */ /* 0x000fea0003800000 */
[----:B-12-4-:R1:W5:Y:S01]  /*d6c0*/  LDG.E.128 R12, [R8.64+0x80] ;  /* 0x00008006080c7981 */ /* 0x016362000c1e1d00 */
[----:B------:R-:W-:Y:S01]  /*d6d0*/  ISETP.GE.AND P1, PT, R11, c[0x0][0x230], PT ;  /* 0x00008c000b007a0c */ /* 0x000fe20003f26270 */
[----:B------:R-:W-:-:S12]  /*d6e0*/  BSSY B0, `(.L_x_4886) ;  /* 0x000002b000007945 */ /* 0x000fd80003800000 */
[----:B------:R-:W-:Y:S05]  /*d6f0*/  @P1 BRA `(.L_x_4887) ;  /* 0x0000029000001947 */ /* 0x000fea0003800000 */
[----:B------:R-:W2:Y:S04]  /*d700*/  LDG.E.64 R2, [R16.64+0x40] ;  /* 0x0000400610027981 */ /* 0x000ea8000c1e1b00 */
[----:B------:R-:W4:Y:S01]  /*d710*/  LDG.E.64 R4, [R18.64+0x40] ;  /* 0x0000400612047981 */ /* 0x000f22000c1e1b00 */
        /* <DEDUP_REMOVED lines=39> */
.L_x_4887:
[----:B------:R-:W-:Y:S05]  /*d990*/  BSYNC B0 ;  /* 0x0000000000007941 */ /* 0x000fea0003800000 */
.L_x_4886:
[----:B-----5:R2:W-:Y:S02]  /*d9a0*/  STS.128 [R202+0x3800], R12 ;  /* 0x0038000cca007388 */ /* 0x0205e40000000c00 */
.L_x_4885:
[----:B------:R-:W-:Y:S05]  /*d9b0*/  BSYNC B1 ;  /* 0x0000000000017941 */ /* 0x000fea0003800000 */
.L_x_4884:
[----:B------:R1:W-:Y:S01]  /*d9c0*/  @P0 STS.128 [R202+0x5800], RZ ;  /* 0x005800ffca000388 */ /* 0x0003e20000000c00 */
[----:B------:R-:W-:Y:S05]  /*d9d0*/  @P0 BRA `(.L_x_4879) ;  /* 0x00004ff000000947 */ /* 0x000fea0003800000 */
[----:B-12-4-:R1:W5:Y:S01]  /*d9e0*/  LDG.E.128 R12, [R8.64+0x100] ;  /* 0x00010006080c7981 */ /* 0x016362000c1e1d00 */
[----:B------:R-:W-:Y:S01]  /*d9f0*/  ISETP.GE.AND P0, PT, R10, c[0x0][0x230], PT ;  /* 0x00008c000a007a0c */ /* 0x000fe20003f06270 */
[----:B------:R-:W-:-:S12]  /*da00*/  BSSY B0, `(.L_x_4888) ;  /* 0x000002a000007945 */ /* 0x000fd80003800000 */
[----:B------:R-:W-:Y:S05]  /*da10*/  @P0 BRA `(.L_x_4889) ;  /* 0x0000028000000947 */ /* 0x000fea0003800000 */
[----:B------:R-:W2:Y:S04]  /*da20*/  LDG.E.64 R2, [R16.64+0x80] ;  /* 0x0000800610027981 */ /* 0x000ea8000c1e1b00 */
[----:B------:R-:W4:Y:S01]  /*da30*/  LDG.E.64 R4, [R18.64+0x80] ;  /* 0x0000800612047981 */ /* 0x000f22000c1e1b00 */
[----:B-----5:R-:W-:Y:S01]  /*da40*/  MOV R11, R15 ;  /* 0x0000000f000b7202 */ /* 0x020fe20000000f00 */
[--C-:B------:R-:W-:Y:S02]  /*da50*/  HADD2.F32 R21, -RZ, R13.reuse.H0_H0 ;  /* 0x2000000dff157230 */ /* 0x100fe40000004100 */
[----:B------:R-:W-:Y:S02]  /*da60*/  HADD2.F32 R15, -RZ, R13.H1_H1 ;  /* 0x3000000dff0f7230 */ /* 0x000fe40000004100 */
[----:B------:R-:W-:-:S02]  /*da70*/  HADD2.F32 R13, -RZ, R11.H0_H0 ;  /* 0x2000000bff0d7230 */ /* 0x000fc40000004100 */
[----:B------:R-:W-:Y:S02]  /*da80*/  HADD2.F32 R11, -RZ, R11.H1_H1 ;  /* 0x3000000bff0b7230 */ /* 0x000fe40000004100 */
[----:B--2---:R-:W-:Y:S02]  /*da90*/  HADD2.F32 R0, -RZ, R3.H1_H1 ;  /* 0x30000003ff007230 */ /* 0x004fe40000004100 */
[----:B-1----:R-:W-:Y:S02]  /*daa0*/  HADD2.F32 R8, -RZ, R2.H1_H1 ;  /* 0x30000002ff087230 */ /* 0x002fe40000004100 */
        /* <DEDUP_REMOVED lines=31> */
.L_x_4889:
[----:B------:R-:W-:Y:S05]  /*dca0*/  BSYNC B0 ;  /* 0x0000000000007941 */ /* 0x000fea0003800000 */
.L_x_4888:
[----:B-----5:R2:W-:Y:S01]  /*dcb0*/  STS.128 [R202+0x5800], R12 ;  /* 0x0058000cca007388 */ /* 0x0205e20000000c00 */
[----:B------:R-:W-:Y:S05]  /*dcc0*/  BRA `(.L_x_4879) ;  /* 0x00004d0000007947 */ /* 0x000fea0003800000 */
.L_x_4842:
        /* <DEDUP_REMOVED lines=92> */
.L_x_4895:
[----:B------:R-:W-:Y:S05]  /*e290*/  BSYNC B0 ;  /* 0x0000000000007941 */ /* 0x000fea0003800000 */
.L_x_4894:
[----:B-----5:R4:W-:Y:S02]  /*e2a0*/  STS.128 [R202], R28 ;  /* 0x0000001cca007388 */ /* 0x0209e40000000c00 */
.L_x_4893:
[----:B------:R-:W-:Y:S05]  /*e2b0*/  BSYNC B1 ;  /* 0x0000000000017941 */ /* 0x000fea0003800000 */
.L_x_4892:
        /* <DEDUP_REMOVED lines=89> */
.L_x_4899:
[----:B------:R-:W-:Y:S05]  /*e850*/  BSYNC B0 ;  /* 0x0000000000007941 */ /* 0x000fea0003800000 */
.L_x_4898:
[----:B-----5:R1:W-:Y:S02]  /*e860*/  STS.128 [R202+0x2000], R28 ;  /* 0x0020001cca007388 */ /* 0x0203e40000000c00 */
.L_x_4897:
[----:B------:R-:W-:Y:S05]  /*e870*/  BSYNC B1 ;  /* 0x0000000000017941 */ /* 0x000fea0003800000 */
.L_x_4896:
        /* <DEDUP_REMOVED lines=87> */
.L_x_4901:
[----:B------:R-:W-:Y:S05]  /*edf0*/  BSYNC B0 ;  /* 0x0000000000007941 */ /* 0x000fea0003800000 */
.L_x_4900:
[----:B-----5:R4:W-:Y:S02]  /*ee00*/  STS.128 [R202+0x4000], R28 ;  /* 0x0040001cca007388 */ /* 0x0209e40000000c00 */
.L_x_4891:
[----:B------:R-:W-:Y:S05]  /*ee10*/  BSYNC B2 ;  /* 0x0000000000027941 */ /* 0x000fea0003800000 */
.L_x_4890:
        /* <DEDUP_REMOVED lines=94> */
.L_x_4907:
[----:B------:R-:W-:Y:S05]  /*f400*/  BSYNC B0 ;  /* 0x0000000000007941 */ /* 0x000fea0003800000 */
.L_x_4906:
[----:B-----5:R4:W-:Y:S02]  /*f410*/  STS.128 [R202+0x800], R28 ;  /* 0x0008001cca007388 */ /* 0x0209e40000000c00 */
.L_x_4905:
[----:B------:R-:W-:Y:S05]  /*f420*/  BSYNC B1 ;  /* 0x0000000000017941 */ /* 0x000fea0003800000 */
.L_x_4904:
        /* <DEDUP_REMOVED lines=88> */
.L_x_4911:
[----:B------:R-:W-:Y:S05]  /*f9b0*/  BSYNC B0 ;  /* 0x0000000000007941 */ /* 0x000fea0003800000 */
.L_x_4910:
[----:B-----5:R1:W-:Y:S02]  /*f9c0*/  STS.128 [R202+0x2800], R28 ;  /* 0x0028001cca007388 */ /* 0x0203e40000000c00 */
.L_x_4909:
[----:B------:R-:W-:Y:S05]  /*f9d0*/  BSYNC B1 ;  /* 0x0000000000017941 */ /* 0x000fea0003800000 */
.L_x_4908:
        /* <DEDUP_REMOVED lines=87> */
.L_x_4913:
[----:B------:R-:W-:Y:S05]  /*ff50*/  BSYNC B0 ;  /* 0x0000000000007941 */ /* 0x000fea0003800000 */
.L_x_4912:
[----:B-----5:R4:W-:Y:S02]  /*ff60*/  STS.128 [R202+0x4800], R28 ;  /* 0x0048001cca007388 */ /* 0x0209e40000000c00 */
.L_x_4903:
[----:B------:R-:W-:Y:S05]  /*ff70*/  BSYNC B2 ;  /* 0x0000000000027941 */ /* 0x000fea0003800000 */
.L_x_4902:
        /* <DEDUP_REMOVED lines=94> */
.L_x_4919:
[----:B------:R-:W-:Y:S05]  /*10560*/  BSYNC B0 ;  /* 0x0000000000007941 */ /* 0x000fea0003800000 */
.L_x_4918:
[----:B-----5:R4:W-:Y:S02]  /*10570*/  STS.128 [R202+0x1000], R28 ;  /* 0x0010001cca007388 */ /* 0x0209e40000000c00 */
.L_x_4917:
[----:B------:R-:W-:Y:S05]  /*10580*/  BSYNC B1 ;  /* 0x0000000000017941 */ /* 0x000fea0003800000 */
.L_x_4916:
        /* <DEDUP_REMOVED lines=88> */
.L_x_4923:
[----:B------:R-:W-:Y:S05]  /*10b10*/  BSYNC B0 ;  /* 0x0000000000007941 */ /* 0x000fea0003800000 */
.L_x_4922:
[----:B-----5:R1:W-:Y:S02]  /*10b20*/  STS.128 [R202+0x3000], R28 ;  /* 0x0030001cca007388 */ /* 0x0203e40000000c00 */
.L_x_4921:
[----:B------:R-:W-:Y:S05]  /*10b30*/  BSYNC B1 ;  /* 0x0000000000017941 */ /* 0x000fea0003800000 */
.L_x_4920:
        /* <DEDUP_REMOVED lines=16> */
[----:B--2---:R-:W-:Y:S01]  /*10c40*/  @P2 SHF.R.S32.HI R12, RZ, 0x1, R148 ;  /* 0x00000001ff0c2819 */ /* 0x004fe20000011494 */
[----:B------:R-:W2:Y:S01]  /*10c50*/  LDG.E.128 R28, [R28.64+0x100] ;  /* 0x000100061c1c7981 */ /* 0x000ea2000c1e1d00 */
[----:B------:R-:W-:Y:S02]  /*10c60*/  LEA.HI.X R7, R5, c[0x0][0x2b4], R4, 0x1, P4 ;  /* 0x0000ad0005077a11 */ /* 0x000fe400020f0c04 */
[----:B------:R-:W-:Y:S02]  /*10c70*/  MOV R13, RZ ;  /* 0x000000ff000d7202 */ /* 0x000fe40000000f00 */
[----:B------:R-:W-:-:S02]  /*10c80*/  @P2 IADD3 R13, -R12, RZ, RZ ;  /* 0x000000ff0c0d2210 */ /* 0x000fc40007ffe1ff */
[----:B------:R-:W4:Y:S02]  /*10c90*/  LDG.E.128 R4, [R6.64+0x100] ;  /* 0x0001000606047981 */ /* 0x000f24000c1e1d00 */
[----:B------:R-:W-:-:S04]  /*10ca0*/  IADD3 R12, P4, R13, R2, RZ ;  /* 0x000000020d0c7210 */ /* 0x000fc80007f9e0ff */
[----:B------:R-:W-:Y:S02]  /*10cb0*/  LEA.HI.X.SX32 R13, R13, R0, 0x1, P4 ;  /* 0x000000000d0d7211 */ /* 0x000fe400020f0eff */
[----:B------:R-:W-:-:S04]  /*10cc0*/  LEA R16, P4, R12, c[0x0][0x2a8], 0x1 ;  /* 0x0000aa000c107a11 */ /* 0x000fc800078808ff */
[----:B------:R-:W-:-:S06]  /*10cd0*/  LEA.HI.X R17, R12, c[0x0][0x2ac], R13, 0x1, P4 ;  /* 0x0000ab000c117a11 */ /* 0x000fcc00020f0c0d */
[----:B---3--:R-:W3:Y:S01]  /*10ce0*/  LDG.E.128 R16, [R16.64+0x100] ;  /* 0x0001000610107981 */ /* 0x008ee2000c1e1d00 */
        /* <DEDUP_REMOVED lines=60> */
.L_x_4925:
[----:B------:R-:W-:Y:S05]  /*110b0*/  BSYNC B0 ;  /* 0x0000000000007941 */ /* 0x000fea0003800000 */
.L_x_4924:
[----:B-----5:R1:W-:Y:S02]  /*110c0*/  STS.128 [R202+0x5000], R24 ;  /* 0x00500018ca007388 */ /* 0x0203e40000000c00 */
.L_x_4915:
[----:B------:R-:W-:Y:S05]  /*110d0*/  BSYNC B2 ;  /* 0x0000000000027941 */ /* 0x000fea0003800000 */
.L_x_4914:
        /* <DEDUP_REMOVED lines=22> */
[----:B--2---:R-:W-:Y:S01]  /*11240*/  MOV R13, RZ ;  /* 0x000000ff000d7202 */ /* 0x004fe20000000f00 */
[----:B------:R-:W2:Y:S01]  /*11250*/  LDG.E.128 R24, [R24.64] ;  /* 0x0000000618187981 */ /* 0x000ea2000c1e1d00 */
        /* <DEDUP_REMOVED lines=68> */
.L_x_4929:
[----:B------:R-:W-:Y:S05]  /*116a0*/  BSYNC B0 ;  /* 0x0000000000007941 */ /* 0x000fea0003800000 */
.L_x_4928:
[----:B-----5:R1:W-:Y:S02]  /*116b0*/  STS.128 [R202+0x1800], R16 ;  /* 0x00180010ca007388 */ /* 0x0203e40000000c00 */
.L_x_4927:
[----:B------:R-:W-:Y:S05]  /*116c0*/  BSYNC B1 ;  /* 0x0000000000017941 */ /* 0x000fea0003800000 */
.L_x_4926:
        /* <DEDUP_REMOVED lines=87> */
.L_x_4933:
[----:B------:R-:W-:Y:S05]  /*11c40*/  BSYNC B0 ;  /* 0x0000000000007941 */ /* 0x000fea0003800000 */
.L_x_4932:
[----:B-----5:R1:W-:Y:S02]  /*11c50*/  STS.128 [R202+0x3800], R16 ;  /* 0x00380010ca007388 */ /* 0x0203e40000000c00 */
.L_x_4931:
[----:B------:R-:W-:Y:S05]  /*11c60*/  BSYNC B1 ;  /* 0x0000000000017941 */ /* 0x000fea0003800000 */
.L_x_4930:
[----:B------:R1:W-:Y:S01]  /*11c70*/  @P0 STS.128 [R202+0x5800], RZ ;  /* 0x005800ffca000388 */ /* 0x0003e20000000c00 */
[----:B------:R-:W-:Y:S05]  /*11c80*/  @P0 BRA `(.L_x_4879) ;  /* 0x00000d4000000947 */ /* 0x000fea0003800000 */
[----:B--2---:R2:W5:Y:S01]  /*11c90*/  LDG.E.128 R12, [R8.64+0x100] ;  /* 0x00010006080c7981 */ /* 0x004562000c1e1d00 */
[----:B------:R-:W-:Y:S01]  /*11ca0*/  ISETP.GE.AND P0, PT, R10, c[0x0][0x230], PT ;  /* 0x00008c000a007a0c */ /* 0x000fe20003f06270 */
[----:B------:R-:W-:Y:S01]  /*11cb0*/  BSSY B0, `(.L_x_4934) ;  /* 0x0000056000007945 */ /* 0x000fe20003800000 */
[----:B------:R-:W-:-:S05]  /*11cc0*/  IADD3 R6, P1, R8, 0x100, RZ ;  /* 0x0000010008067810 */ /* 0x000fca0007f3e0ff */
        /* <DEDUP_REMOVED lines=15> */
[----:B--2---:R-:W2:Y:S01]  /*11dc0*/  LDG.E.128 R16, [R16.64] ;  /* 0x0000000610107981 */ /* 0x004ea2000c1e1d00 */
[----:B------:R-:W-:Y:S02]  /*11dd0*/  LEA.HI.X R25, R5, c[0x0][0x2b4], R4, 0x1, P1 ;  /* 0x0000ad0005197a11 */ /* 0x000fe400008f0c04 */
[----:B------:R-:W-:-:S03]  /*11de0*/  @P0 IADD3 R3, -R148, RZ, RZ ;  /* 0x000000ff94030210 */ /* 0x000fc60007ffe1ff */
[----:B---3--:R1:W3:Y:S01]  /*11df0*/  LDG.E.128 R4, [R24.64] ;  /* 0x0000000618047981 */ /* 0x0082e2000c1e1d00 */
[----:B------:R-:W-:-:S04]  /*11e00*/  IADD3 R2, P1, R3, R2, RZ ;  /* 0x0000000203027210 */ /* 0x000fc80007f3e0ff */
[----:B------:R-:W-:Y:S02]  /*11e10*/  LEA.HI.X.SX32 R3, R3, R0, 0x1, P1 ;  /* 0x0000000003037211 */ /* 0x000fe400008f0eff */
[----:B----4-:R-:W-:-:S04]  /*11e20*/  LEA R8, P1, R2, c[0x0][0x2a8], 0x1 ;  /* 0x0000aa0002087a11 */ /* 0x010fc800078208ff */
[----:B------:R-:W-:-:S06]  /*11e30*/  LEA.HI.X R9, R2, c[0x0][0x2ac], R3, 0x1, P1 ;  /* 0x0000ab0002097a11 */ /* 0x000fcc00008f0c03 */
[----:B------:R-:W4:Y:S01]  /*11e40*/  LDG.E.128 R8, [R8.64] ;  /* 0x0000000608087981 */ /* 0x000f22000c1e1d00 */
[--C-:B--2---:R-:W-:Y:S02]  /*11e50*/  HADD2.F32 R23, -RZ, R17.reuse.H0_H0 ;  /* 0x20000011ff177230 */ /* 0x104fe40000004100 */
[----:B-1----:R-:W-:Y:S02]  /*11e60*/  HADD2.F32 R24, -RZ, R17.H1_H1 ;  /* 0x30000011ff187230 */ /* 0x002fe40000004100 */
        /* <DEDUP_REMOVED lines=58> */
.L_x_4935:
[----:B------:R-:W-:Y:S05]  /*12210*/  BSYNC B0 ;  /* 0x0000000000007941 */ /* 0x000fea0003800000 */
.L_x_4934:
[----:B-----5:R1:W-:Y:S01]  /*12220*/  STS.128 [R202+0x5800], R12 ;  /* 0x0058000cca007388 */ /* 0x0203e20000000c00 */
[----:B------:R-:W-:Y:S05]  /*12230*/  BRA `(.L_x_4879) ;  /* 0x0000079000007947 */ /* 0x000fea0003800000 */
.L_x_4841:
        /* <DEDUP_REMOVED lines=27> */
.L_x_4937:
[----:B------:R-:W-:Y:S05]  /*123f0*/  BSYNC B0 ;  /* 0x0000000000007941 */ /* 0x000fea0003800000 */
.L_x_4936:
        /* <DEDUP_REMOVED lines=29> */
.L_x_4939:
[----:B------:R-:W-:Y:S05]  /*125d0*/  BSYNC B0 ;  /* 0x0000000000007941 */ /* 0x000fea0003800000 */
.L_x_4938:
        /* <DEDUP_REMOVED lines=30> */
.L_x_4941:
[----:B------:R-:W-:Y:S05]  /*127c0*/  BSYNC B0 ;  /* 0x0000000000007941 */ /* 0x000fea0003800000 */
.L_x_4940:
        /* <DEDUP_REMOVED lines=32> */
.L_x_4879:
[----:B------:R-:W-:Y:S05]  /*129d0*/  BSYNC B3 ;  /* 0x0000000000037941 */ /* 0x000fea0003800000 */
.L_x_4840:
[----:B------:R-:W-:Y:S01]  /*129e0*/  IADD3 R44, R134, -0x1, RZ ;  /* 0xffffffff862c7810 */ /* 0x000fe20007ffe0ff */
[----:B------:R-:W-:Y:S01]  /*129f0*/  BSSY B0, `(.L_x_4942) ;  /* 0x000001e000007945 */ /* 0x000fe20003800000 */
[----:B------:R-:W-:Y:S02]  /*12a00*/  LEA R206, P0, R152, c[0x0][0x168], 0x1 ;  /* 0x00005a0098ce7a11 */ /* 0x000fe400078008ff */
[----:B------:R-:W-:Y:S01]  /*12a10*/  LOP3.LUT R208, R149, 0xff, RZ, 0xc0, !PT ;  /* 0x000000ff95d07812 */ /* 0x000fe200078ec0ff */
[----:B-1----:R-:W-:Y:S01]  /*12a20*/  IMAD.SHL.U32 R3, R44, 0x40, RZ ;  /* 0x000000402c037824 */ /* 0x002fe200078e00ff */
[----:B------:R-:W-:-:S03]  /*12a30*/  LEA.HI.X R207, R152, c[0x0][0x16c], R151, 0x1, P0 ;  /* 0x00005b0098cf7a11 */ /* 0x000fc600000f0c97 */
        /* <DEDUP_REMOVED lines=24> */
.L_x_4944:
[----:B------:R2:W-:Y:S02]  /*12bc0*/  STS.128 [R202+0xa000], RZ ;  /* 0x00a000ffca007388 */ /* 0x0005e40000000c00 */
.L_x_4943:
[----:B------:R-:W-:Y:S05]  /*12bd0*/  BSYNC B0 ;  /* 0x0000000000007941 */ /* 0x000fea0003800000 */
.L_x_4942:
        /* <DEDUP_REMOVED lines=31> */
.L_x_4947:
[----:B------:R4:W-:Y:S02]  /*12dd0*/  STS.128 [R202+0xa800], RZ ;  /* 0x00a800ffca007388 */ /* 0x0009e40000000c00 */
.L_x_4946:
[----:B------:R-:W-:Y:S05]  /*12de0*/  BSYNC B0 ;  /* 0x0000000000007941 */ /* 0x000fea0003800000 */
.L_x_4945:
[----:B------:R-:W-:Y:S01]  /*12df0*/  ISETP.GE.AND P0, PT, R22, R5, PT ;  /* 0x000000051600720c */ /* 0x000fe20003f06270 */
[----:B------:R-:W-:-:S12]  /*12e00*/  BSSY B0, `(.L_x_4948) ;  /* 0x0000023000007945 */ /* 0x000fd80003800000 */
[----:B------:R-:W-:Y:S05]  /*12e10*/  @P0 BRA `(.L_x_4949) ;  /* 0x0000021000000947 */ /* 0x000fea0003800000 */
[C---:B------:R-:W-:Y:S01]  /*12e20*/  LOP3.LUT R0, R208.reuse, 0x1, RZ, 0xc0, !PT ;  /* 0x00000001d0007812 */ /* 0x040fe200078ec0ff */
[----:B-1--4-:R-:W-:Y:S01]  /*12e30*/  IMAD.MOV.U32 R7, RZ, RZ, c[0x0][0x198] ;  /* 0x00006600ff077624 */ /* 0x012fe200078e00ff */
        /* <DEDUP_REMOVED lines=30> */
.L_x_4950:
[----:B------:R4:W-:Y:S02]  /*13020*/  STS.128 [R202+0xb000], RZ ;  /* 0x00b000ffca007388 */ /* 0x0009e40000000c00 */
.L_x_4949:
[----:B------:R-:W-:Y:S05]  /*13030*/  BSYNC B0 ;  /* 0x0000000000007941 */ /* 0x000fea0003800000 */
.L_x_4948:
[----:B------:R-:W-:Y:S01]  /*13040*/  ISETP.GE.AND P0, PT, R28, R5, PT ;  /* 0x000000051c00720c */ /* 0x000fe20003f06270 */
[----:B------:R-:W-:-:S12]  /*13050*/  BSSY B0, `(.L_x_4951) ;  /* 0x0000022000007945 */ /* 0x000fd80003800000 */
[----:B------:R-:W-:Y:S05]  /*13060*/  @P0 BRA `(.L_x_4952) ;  /* 0x0000020000000947 */ /* 0x000fea0003800000 */
[C---:B------:R-:W-:Y:S01]  /*13070*/  LOP3.LUT R0, R208.reuse, 0x1, RZ, 0xc0, !PT ;  /* 0x00000001d0007812 */ /* 0x040fe200078ec0ff */
[----:B-1--4-:R-:W-:Y:S01]  /*13080*/  IMAD.MOV.U32 R7, RZ, RZ, c[0x0][0x198] ;  /* 0x00006600ff077624 */ /* 0x012fe200078e00ff */
        /* <DEDUP_REMOVED lines=30> */
.L_x_4952:
[----:B------:R-:W-:Y:S05]  /*13270*/  BSYNC B0 ;  /* 0x0000000000007941 */ /* 0x000fea0003800000 */
.L_x_4951:
[----:B------:R-:W-:Y:S01]  /*13280*/  IMAD R0, R137, c[0x0][0x320], RZ ;  /* 0x0000c80089007a24 */ /* 0x000fe200078e02ff */
[----:B------:R-:W0:Y:S01]  /*13290*/  LDGDEPBAR ;  /* 0x00000000000079af */ /* 0x000e220000000000 */
[----:B------:R-:W-:-:S04]  /*132a0*/  IMAD.WIDE.U32 R160, R203, c[0x0][0x320], R160 ;  /* 0x0000c800cba07a25 */ /* 0x000fc800078e00a0 */
[----:B------:R-:W-:Y:S01]  /*132b0*/  IMAD R0, R203, c[0x0][0x324], R0 ;  /* 0x0000c900cb007a24 */ /* 0x000fe200078e0200 */
[----:B-1--4-:R-:W-:-:S04]  /*132c0*/  LEA R6, P0, R160, c[0x0][0x318], 0x2 ;  /* 0x0000c600a0067a11 */ /* 0x012fc800078010ff */
[----:B------:R-:W-:-:S04]  /*132d0*/  IADD3 R0, R161, R0, RZ ;  /* 0x00000000a1007210 */ /* 0x000fc80007ffe0ff */
[----:B------:R-:W-:-:S06]  /*132e0*/  LEA.HI.X R7, R160, c[0x0][0x31c], R0, 0x2, P0 ;  /* 0x0000c700a0077a11 */ /* 0x000fcc00000f1400 */
[----:B------:R-:W4:Y:S01]  /*132f0*/  LDG.E R7, [R6.64] ;  /* 0x0000000606077981 */ /* 0x000f22000c1e1900 */
[----:B------:R-:W-:Y:S01]  /*13300*/  ISETP.GE.AND P1, PT, R158, R5, PT ;  /* 0x000000059e00720c */ /* 0x000fe20003f26270 */
[----:B------:R-:W4:Y:S01]  /*13310*/  MUFU.RCP R0, c[0x0][0x238] ;  /* 0x00008e0000007b08 */ /* 0x000f220000001000 */
        /* <DEDUP_REMOVED lines=8> */
[----:B----4-:R-:W-:Y:S01]  /*133a0*/  FMUL.FTZ R0, R7, R0 ;  /* 0x0000000007007220 */ /* 0x010fe20000410000 */
        /* <DEDUP_REMOVED lines=22> */
.L_x_4955:
[----:B------:R4:W-:Y:S02]  /*13510*/  STS.128 [R202+0x10000], RZ ;  /* 0x010000ffca007388 */ /* 0x0009e40000000c00 */
.L_x_4954:
[----:B-1----:R-:W-:Y:S05]  /*13520*/  BSYNC B0 ;  /* 0x0000000000007941 */ /* 0x002fea0003800000 */
.L_x_4953:
        /* <DEDUP_REMOVED lines=34> */
.L_x_4958:
[----:B------:R1:W-:Y:S02]  /*13750*/  STS.128 [R202+0x10800], RZ ;  /* 0x010800ffca007388 */ /* 0x0003e40000000c00 */
.L_x_4957:
[----:B------:R-:W-:Y:S05]  /*13760*/  BSYNC B0 ;  /* 0x0000000000007941 */ /* 0x000fea0003800000 */
.L_x_4956:
        /* <DEDUP_REMOVED lines=38> */
.L_x_4961:
[----:B------:R1:W-:Y:S02]  /*139d0*/  STS.128 [R202+0x11000], RZ ;  /* 0x011000ffca007388 */ /* 0x0003e40000000c00 */
.L_x_4960:
[----:B------:R-:W-:Y:S05]  /*139e0*/  BSYNC B0 ;  /* 0x0000000000007941 */ /* 0x000fea0003800000 */
.L_x_4959:
[----:B------:R-:W-:Y:S01]  /*139f0*/  ISETP.GE.AND P0, PT, R28, R5, PT ;  /* 0x000000051c00720c */ /* 0x000fe20003f06270 */
        /* <DEDUP_REMOVED lines=40> */
.L_x_4963:
[----:B------:R-:W-:Y:S05]  /*13c80*/  BSYNC B0 ;  /* 0x0000000000007941 */ /* 0x000fea0003800000 */
.L_x_4962:
[C---:B------:R-:W-:Y:S01]  /*13c90*/  IMAD.SHL.U32 R2, R65.reuse, 0x40, RZ ;  /* 0x0000004041027824 */ /* 0x040fe200078e00ff */
[----:B------:R-:W-:Y:S01]  /*13ca0*/  R2P PR, R65, 0x6 ;  /* 0x0000000641007804 */ /* 0x000fe20000000000 */
[----:B------:R-:W-:Y:S01]  /*13cb0*/  IMAD.SHL.U32 R158, R158, 0x8, RZ ;  /* 0x000000089e9e7824 */ /* 0x000fe200078e00ff */
[----:B------:R-:W0:Y:S01]  /*13cc0*/  LDGDEPBAR ;  /* 0x00000000000079af */ /* 0x000e220000000000 */
[----:B------:R-:W-:Y:S01]  /*13cd0*/  IMAD R198, R67, 0x400, R46 ;  /* 0x0000040043c67824 */ /* 0x000fe200078e022e */
[----:B------:R-:W-:-:S02]  /*13ce0*/  LOP3.LUT R5, R2, 0x1c0, RZ, 0xc0, !PT ;  /* 0x000001c002057812 */ /* 0x000fc400078ec0ff */
        /* <DEDUP_REMOVED lines=20> */
[----:B-1----:R-:W1:Y:S01]  /*13e30*/  LDSM.16.M88.4 R8, [R197+0x7000] ;  /* 0x00700000c508783b */ /* 0x002e620000000200 */
        /* <DEDUP_REMOVED lines=9> */
[----:B------:R-:W4:Y:S01]  /*13ed0*/  LDSM.16.M88.4 R28, [R195+0x800] ;  /* 0x00080000c31c783b */ /* 0x000f220000000200 */
[----:B------:R-:W-:Y:S02]  /*13ee0*/  SHF.R.S32.HI R2, RZ, 0x1f, R63 ;  /* 0x0000001fff027819 */ /* 0x000fe4000001143f */
[----:B------:R-:W-:Y:S01]  /*13ef0*/  IADD3 R182, R195, 0x2800, RZ ;  /* 0x00002800c3b67810 */ /* 0x000fe20007ffe0ff */
[----:B------:R-:W1:Y:S01]  /*13f00*/  LDSM.16.M88.4 R24, [R195+0x1000] ;  /* 0x00100000c318783b */ /* 0x000e620000000200 */
[----:B------:R-:W-:-:S02]  /*13f10*/  LEA.HI R63, R2, R63, RZ, 0x2 ;  /* 0x0000003f023f7211 */ /* 0x000fc400078f10ff */
[C---:B------:R-:W-:Y:S01]  /*13f20*/  IADD3 R181, R195.reuse, 0x3000, RZ ;  /* 0x00003000c3b57810 */ /* 0x040fe20007ffe0ff */
[----:B------:R-:W1:Y:S01]  /*13f30*/  LDSM.16.M88.4 R68, [R195+0x1800] ;  /* 0x00180000c344783b */ /* 0x000e620000000200 */
[----:B------:R-:W-:Y:S02]  /*13f40*/  SHF.R.S32.HI R2, RZ, 0x2, R63 ;  /* 0x00000002ff027819 */ /* 0x000fe4000001143f */
[C---:B------:R-:W-:Y:S01]  /*13f50*/  IADD3 R180, R195.reuse, 0x3800, RZ ;  /* 0x00003800c3b47810 */ /* 0x040fe20007ffe0ff */
[----:B---3--:R-:W-:Y:S01]  /*13f60*/  LDSM.16.M88.4 R52, [R191+0x6000] ;  /* 0x00600000bf34783b */ /* 0x008fe20000000200 */
[----:B------:R-:W-:Y:S01]  /*13f70*/  IADD3 R179, R195, 0x4000, RZ ;  /* 0x00004000c3b37810 */ /* 0x000fe20007ffe0ff */
[----:B------:R-:W-:Y:S01]  /*13f80*/  IMAD R67, R67, 0x10, R2 ;  /* 0x0000001043437824 */ /* 0x000fe200078e0202 */
[C---:B------:R-:W-:Y:S01]  /*13f90*/  IADD3 R178, R195.reuse, 0x4800, RZ ;  /* 0x00004800c3b27810 */ /* 0x040fe20007ffe0ff */
[----:B------:R-:W-:Y:S01]  /*13fa0*/  LDSM.16.M88.4 R72, [R184] ;  /* 0x00000000b848783b */ /* 0x000fe20000000200 */
[C---:B------:R-:W-:Y:S01]  /*13fb0*/  IADD3 R177, R195.reuse, 0x5000, RZ ;  /* 0x00005000c3b17810 */ /* 0x040fe20007ffe0ff */
[----:B------:R-:W-:Y:S01]  /*13fc0*/  IMAD.IADD R2, R64, 0x1, R67 ;  /* 0x0000000140027824 */ /* 0x000fe200078e0243 */
[----:B------:R-:W-:Y:S01]  /*13fd0*/  IADD3 R176, R195, 0x5800, RZ ;  /* 0x00005800c3b07810 */ /* 0x000fe20007ffe0ff */
[C---:B-----5:R-:W-:Y:S08]  /*13fe0*/  HMMA.16816.F32 R48, R80.reuse, R40, RZ ;  /* 0x000000285030723c */ /* 0x060ff000000018ff */
[C---:B------:R-:W-:Y:S08]  /*13ff0*/  HMMA.16816.F32 R20, R80.reuse, R16, RZ ;  /* 0x000000105014723c */ /* 0x040ff000000018ff */
[C---:B------:R-:W-:Y:S08]  /*14000*/  HMMA.16816.F32 R40, R80.reuse, R42, RZ ;  /* 0x0000002a5028723c */ /* 0x040ff000000018ff */
[C---:B------:R-:W-:Y:S08]  /*14010*/  HMMA.16816.F32 R16, R80.reuse, R18, RZ ;  /* 0x000000125010723c */ /* 0x040ff000000018ff */
[C---:B-1----:R-:W-:Y:S08]  /*14020*/  HMMA.16816.F32 R12, R80.reuse, R8, RZ ;  /* 0x00000008500c723c */ /* 0x042ff000000018ff */
        /* <DEDUP_REMOVED lines=16> */
[----:B------:R-:W4:Y:S03]  /*14130*/  LDSM.16.M88.4 R56, [R184+0x1000] ;  /* 0x00100000b838783b */ /* 0x000f260000000200 */
[C---:B-1----:R-:W-:Y:S08]  /*14140*/  HMMA.16816.F32 R48, R36.reuse, R52, R48 ;  /* 0x000000342430723c */ /* 0x042ff00000001830 */
[C---:B------:R-:W-:Y:S01]  /*14150*/  HMMA.16816.F32 R40, R36.reuse, R54, R40 ;  /* 0x000000362428723c */ /* 0x040fe20000001828 */
[----:B------:R-:W1:Y:S07]  /*14160*/  LDSM.16.M88.4 R52, [R184+0x1800] ;  /* 0x00180000b834783b */ /* 0x000e6e0000000200 */
[C---:B--2---:R-:W-:Y:S08]  /*14170*/  HMMA.16816.F32 R20, R36.reuse, R32, R20 ;  /* 0x000000202414723c */ /* 0x044ff00000001814 */
        /* <DEDUP_REMOVED lines=9> */
[C---:B-----5:R-:W-:Y:S08]  /*14210*/  HMMA.16816.F32 R20, R76.reuse, R68, R20 ;  /* 0x000000444c14723c */ /* 0x060ff00000001814 */
[C---:B------:R-:W-:Y:S01]  /*14220*/  HMMA.16816.F32 R16, R76.reuse, R70, R16 ;  /* 0x000000464c10723c */ /* 0x040fe20000001810 */
[----:B------:R-:W-:Y:S07]  /*14230*/  LDSM.16.M88.4 R68, [R195+0x2000] ;  /* 0x00200000c344783b */ /* 0x000fee0000000200 */
[C---:B------:R-:W-:Y:S08]  /*14240*/  HMMA.16816.F32 R12, R76.reuse, R56, R12 ;  /* 0x000000384c0c723c */ /* 0x040ff0000000180c */
[C---:B------:R-:W-:Y:S01]  /*14250*/  HMMA.16816.F32 R8, R76.reuse, R58, R8 ;  /* 0x0000003a4c08723c */ /* 0x040fe20000001808 */
[----:B------:R-:W5:Y:S07]  /*14260*/  LDSM.16.M88.4 R56, [R197+0x9800] ;  /* 0x00980000c538783b */ /* 0x000f6e0000000200 */
[C---:B------:R-:W-:Y:S08]  /*14270*/  HMMA.16816.F32 R48, R76.reuse, R72, R48 ;  /* 0x000000484c30723c */ /* 0x040ff00000001830 */
[C---:B------:R-:W-:Y:S01]  /*14280*/  HMMA.16816.F32 R40, R76.reuse, R74, R40 ;  /* 0x0000004a4c28723c */ /* 0x040fe20000001828 */
[----:B------:R-:W-:Y:S07]  /*14290*/  LDSM.16.M88.4 R72, [R196+0x2000] ;  /* 0x00200000c448783b */ /* 0x000fee0000000200 */
[C---:B-1----:R-:W-:Y:S08]  /*142a0*/  HMMA.16816.F32 R4, R76.reuse, R52, R4 ;  /* 0x000000344c04723c */ /* 0x042ff00000001804 */
[----:B------:R-:W-:Y:S01]  /*142b0*/  HMMA.16816.F32 R80, R76, R54, R80 ;  /* 0x000000364c50723c */ /* 0x000fe20000001850 */
[----:B------:R-:W1:Y:S04]  /*142c0*/  LDSM.16.M88.4 R52, [R195+0x2800] ;  /* 0x00280000c334783b */ /* 0x000e680000000200 */
[----:B------:R-:W-:Y:S03]  /*142d0*/  LDSM.16.M88.4 R76, [R195+0x3000] ;  /* 0x00300000c34c783b */ /* 0x000fe60000000200 */
[C---:B--2---:R-:W-:Y:S08]  /*142e0*/  HMMA.16816.F32 R20, R28.reuse, R32, R20 ;  /* 0x000000201c14723c */ /* 0x044ff00000001814 */
[C---:B------:R-:W-:Y:S01]  /*142f0*/  HMMA.16816.F32 R16, R28.reuse, R34, R16 ;  /* 0x000000221c10723c */ /* 0x040fe20000001810 */
[----:B------:R-:W2:Y:S07]  /*14300*/  LDSM.16.M88.4 R32, [R195+0x3800] ;  /* 0x00380000c320783b */ /* 0x000eae0000000200 */
        /* <DEDUP_REMOVED lines=8> */
[----:B------:R-:W3:Y:S04]  /*14390*/  LDSM.16.M88.4 R28, [R191+0x8800] ;  /* 0x00880000bf1c783b */ /* 0x000ee80000000200 */
[----:B------:R-:W-:Y:S03]  /*143a0*/  LDSM.16.M88.4 R56, [R193+0x2000] ;  /* 0x00200000c138783b */ /* 0x000fe60000000200 */
[C---:B-1----:R-:W-:Y:S08]  /*143b0*/  HMMA.16816.F32 R20, R72.reuse, R52, R20 ;  /* 0x000000344814723c */ /* 0x042ff00000001814 */
[C---:B------:R-:W-:Y:S01]  /*143c0*/  HMMA.16816.F32 R16, R72.reuse, R54, R16 ;  /* 0x000000364810723c */ /* 0x040fe20000001810 */
[----:B------:R-:W1:Y:S07]  /*143d0*/  LDSM.16.M88.4 R52, [R191+0x9000] ;  /* 0x00900000bf34783b */ /* 0x000e6e0000000200 */
[C---:B------:R-:W-:Y:S08]  /*143e0*/  HMMA.16816.F32 R48, R72.reuse, R68, R48 ;  /* 0x000000444830723c */ /* 0x040ff00000001830 */
[C---:B------:R-:W-:Y:S01]  /*143f0*/  HMMA.16816.F32 R40, R72.reuse, R70, R40 ;  /* 0x000000464828723c */ /* 0x040fe20000001828 */
[----:B------:R-:W4:Y:S07]  /*14400*/  LDSM.16.M88.4 R68, [R191+0x9800] ;  /* 0x00980000bf44783b */ /* 0x000f2e0000000200 */
[C---:B--2---:R-:W-:Y:S08]  /*14410*/  HMMA.16816.F32 R4, R72.reuse, R32, R4 ;  /* 0x000000204804723c */ /* 0x044ff00000001804 */
[C---:B------:R-:W-:Y:S01]  /*14420*/  HMMA.16816.F32 R80, R72.reuse, R34, R80 ;  /* 0x000000224850723c */ /* 0x040fe20000001850 */
[----:B------:R-:W2:Y:S07]  /*14430*/  LDSM.16.M88.4 R32, [R184+0x2800] ;  /* 0x00280000b820783b */ /* 0x000eae0000000200 */
        /* <DEDUP_REMOVED lines=9> */
[----:B------:R-:W3:Y:S07]  /*144d0*/  LDSM.16.M88.4 R8, [R184+0x3800] ;  /* 0x00380000b808783b */ /* 0x000eee0000000200 */
[C---:B-1----:R-:W-:Y:S08]  /*144e0*/  HMMA.16816.F32 R12, R24.reuse, R52, R12 ;  /* 0x00000034180c723c */ /* 0x042ff0000000180c */
[C---:B------:R-:W-:Y:S01]  /*144f0*/  HMMA.16816.F32 R76, R24.reuse, R54, R76 ;  /* 0x00000036184c723c */ /* 0x040fe2000000184c */
[----:B------:R-:W-:Y:S07]  /*14500*/  LDSM.16.M88.4 R52, [R197+0xb800] ;  /* 0x00b80000c534783b */ /* 0x000fee0000000200 */
[C---:B----4-:R-:W-:Y:S08]  /*14510*/  HMMA.16816.F32 R4, R24.reuse, R68, R4 ;  /* 0x000000441804723c */ /* 0x050ff00000001804 */
[----:B------:R-:W-:Y:S01]  /*14520*/  HMMA.16816.F32 R80, R24, R70, R80 ;  /* 0x000000461850723c */ /* 0x000fe20000001850 */
[----:B------:R-:W1:Y:S04]  /*14530*/  LDSM.16.M88.4 R24, [R197+0xa000] ;  /* 0x00a00000c518783b */ /* 0x000e680000000200 */
[----:B------:R-:W-:Y:S03]  /*14540*/  LDSM.16.M88.4 R68, [R193+0x4000] ;  /* 0x00400000c144783b */ /* 0x000fe60000000200 */
[C---:B--2---:R-:W-:Y:S08]  /*14550*/  HMMA.16816.F32 R20, R56.reuse, R32, R20 ;  /* 0x000000203814723c */ /* 0x044ff00000001814 */
[C---:B------:R-:W-:Y:S01]  /*14560*/  HMMA.16816.F32 R16, R56.reuse, R34, R16 ;  /* 0x000000223810723c */ /* 0x040fe20000001810 */
[----:B------:R-:W2:Y:S07]  /*14570*/  LDSM.16.M88.4 R32, [R197+0xa800] ;  /* 0x00a80000c520783b */ /* 0x000eae0000000200 */
[C---:B-----5:R-:W-:Y:S08]  /*14580*/  HMMA.16816.F32 R48, R56.reuse, R36, R48 ;  /* 0x000000243830723c */ /* 0x060ff00000001830 */
[C---:B------:R-:W-:Y:S01]  /*14590*/  HMMA.16816.F32 R40, R56.reuse, R38, R40 ;  /* 0x000000263828723c */ /* 0x040fe20000001828 */
[----:B------:R-:W4:Y:S07]  /*145a0*/  LDSM.16.M88.4 R36, [R197+0xb000] ;  /* 0x00b00000c524783b */ /* 0x000f2e0000000200 */
        /* <DEDUP_REMOVED lines=12> */
[C---:B----4-:R-:W-:Y:S08]  /*14670*/  HMMA.16816.F32 R12, R28.reuse, R36, R12 ;  /* 0x000000241c0c723c */ /* 0x050ff0000000180c */
[C---:B------:R-:W-:Y:S01]  /*14680*/  HMMA.16816.F32 R76, R28.reuse, R38, R76 ;  /* 0x000000261c4c723c */ /* 0x040fe2000000184c */
[----:B------:R-:W4:Y:S07]  /*14690*/  LDSM.16.M88.4 R36, [R195+0x5800] ;  /* 0x00580000c324783b */ /* 0x000f2e0000000200 */
[C---:B------:R-:W-:Y:S08]  /*146a0*/  HMMA.16816.F32 R4, R28.reuse, R52, R4 ;  /* 0x000000341c04723c */ /* 0x040ff00000001804 */
[----:B------:R-:W-:Y:S01]  /*146b0*/  HMMA.16816.F32 R80, R28, R54, R80 ;  /* 0x000000361c50723c */ /* 0x000fe20000001850 */
[----:B------:R-:W-:Y:S04]  /*146c0*/  LDSM.16.M88.4 R28, [R194+0x4000] ;  /* 0x00400000c21c783b */ /* 0x000fe80000000200 */
[----:B------:R-:W-:Y:S03]  /*146d0*/  LDSM.16.M88.4 R52, [R191+0xa800] ;  /* 0x00a80000bf34783b */ /* 0x000fe60000000200 */
[C---:B---3--:R-:W-:Y:S08]  /*146e0*/  HMMA.16816.F32 R48, R56.reuse, R8, R48 ;  /* 0x000000083830723c */ /* 0x048ff00000001830 */
[C---:B------:R-:W-:Y:S01]  /*146f0*/  HMMA.16816.F32 R40, R56.reuse, R10, R40 ;  /* 0x0000000a3828723c */ /* 0x040fe20000001828 */
[----:B------:R-:W3:Y:S07]  /*14700*/  LDSM.16.M88.4 R8, [R191+0xa000] ;  /* 0x00a00000bf08783b */ /* 0x000eee0000000200 */
[C---:B-1----:R-:W-:Y:S08]  /*14710*/  HMMA.16816.F32 R20, R56.reuse, R24, R20 ;  /* 0x000000183814723c */ /* 0x042ff00000001814 */
[C---:B------:R-:W-:Y:S01]  /*14720*/  HMMA.16816.F32 R16, R56.reuse, R26, R16 ;  /* 0x0000001a3810723c */ /* 0x040fe20000001810 */
[----:B------:R-:W1:Y:S07]  /*14730*/  LDSM.16.M88.4 R24, [R191+0xb000] ;  /* 0x00b00000bf18783b */ /* 0x000e6e0000000200 */
[C---:B--2---:R-:W-:Y:S08]  /*14740*/  HMMA.16816.F32 R12, R56.reuse, R32, R12 ;  /* 0x00000020380c723c */ /* 0x044ff0000000180c */
[C---:B------:R-:W-:Y:S01]  /*14750*/  HMMA.16816.F32 R76, R56.reuse, R34, R76 ;  /* 0x00000022384c723c */ /* 0x040fe2000000184c */
[----:B------:R-:W2:Y:S07]  /*14760*/  LDSM.16.M88.4 R32, [R191+0xb800] ;  /* 0x00b80000bf20783b */ /* 0x000eae0000000200 */
[C---:B----4-:R-:W-:Y:S01]  /*14770*/  HMMA.16816.F32 R72, R56.reuse, R36, R4 ;  /* 0x000000243848723c */ /* 0x050fe20000001804 */
[----:B------:R-:W4:Y:S07]  /*14780*/  LDSM.16.M88.4 R4, [R184+0x4000] ;  /* 0x00400000b804783b */ /* 0x000f2e0000000200 */
[----:B------:R-:W-:Y:S01]  /*14790*/  HMMA.16816.F32 R80, R56, R38, R80 ;  /* 0x000000263850723c */ /* 0x000fe20000001850 */
[----:B------:R-:W5:Y:S04]  /*147a0*/  LDSM.16.M88.4 R36, [R184+0x4800] ;  /* 0x00480000b824783b */ /* 0x000f680000000200 */
[----:B------:R-:W2:Y:S03]  /*147b0*/  LDSM.16.M88.4 R56, [R184+0x5000] ;  /* 0x00500000b838783b */ /* 0x000ea60000000200 */
[C---:B---3--:R-:W-:Y:S08]  /*147c0*/  HMMA.16816.F32 R48, R28.reuse, R8, R48 ;  /* 0x000000081c30723c */ /* 0x048ff00000001830 */
[----:B------:R-:W-:Y:S01]  /*147d0*/  HMMA.16816.F32 R40, R28, R10, R40 ;  /* 0x0000000a1c28723c */ /* 0x000fe20000001828 */
[----:B------:R-:W3:Y:S01]  /*147e0*/  LDSM.16.M88.4 R8, [R184+0x5800] ;  /* 0x00580000b808783b */ /* 0x000ee20000000200 */
[----:B------:R-:W-:-:S06]  /*147f0*/  DEPBAR.LE SB0, 0x0 ;  /* 0x000080000000791a */ /* 0x000fcc0000000000 */
[C---:B------:R-:W-:Y:S08]  /*14800*/  HMMA.16816.F32 R20, R28.reuse, R52, R20 ;  /* 0x000000341c14723c */ /* 0x040ff00000001814 */
[C---:B------:R-:W-:Y:S08]  /*14810*/  HMMA.16816.F32 R16, R28.reuse, R54, R16 ;  /* 0x000000361c10723c */ /* 0x040ff00000001810 */
[C---:B-1----:R-:W-:Y:S08]  /*14820*/  HMMA.16816.F32 R12, R28.reuse, R24, R12 ;  /* 0x000000181c0c723c */ /* 0x042ff0000000180c */
[C---:B------:R-:W-:Y:S08]  /*14830*/  HMMA.16816.F32 R76, R28.reuse, R26, R76 ;  /* 0x0000001a1c4c723c */ /* 0x040ff0000000184c */
[C---:B--2---:R-:W-:Y:S08]  /*14840*/  HMMA.16816.F32 R72, R28.reuse, R32, R72 ;  /* 0x000000201c48723c */ /* 0x044ff00000001848 */
[----:B------:R-:W-:Y:S08]  /*14850*/  HMMA.16816.F32 R80, R28, R34, R80 ;  /* 0x000000221c50723c */ /* 0x000ff00000001850 */
[C---:B----4-:R-:W-:Y:S08]  /*14860*/  HMMA.16816.F32 R48, R68.reuse, R4, R48 ;  /* 0x000000044430723c */ /* 0x050ff00000001830 */
[C---:B------:R-:W-:Y:S08]  /*14870*/  HMMA.16816.F32 R40, R68.reuse, R6, R40 ;  /* 0x000000064428723c */ /* 0x040ff00000001828 */
[C---:B-----5:R-:W-:Y:S08]  /*14880*/  HMMA.16816.F32 R20, R68.reuse, R36, R20 ;  /* 0x000000244414723c */ /* 0x060ff00000001814 */
[C---:B------:R-:W-:Y:S08]  /*14890*/  HMMA.16816.F32 R16, R68.reuse, R38, R16 ;  /* 0x000000264410723c */ /* 0x040ff00000001810 */
[C---:B------:R-:W-:Y:S08]  /*148a0*/  HMMA.16816.F32 R12, R68.reuse, R56, R12 ;  /* 0x00000038440c723c */ /* 0x040ff0000000180c */
[C---:B------:R-:W-:Y:S08]  /*148b0*/  HMMA.16816.F32 R76, R68.reuse, R58, R76 ;  /* 0x0000003a444c723c */ /* 0x040ff0000000184c */
[C---:B---3--:R-:W-:Y:S08]  /*148c0*/  HMMA.16816.F32 R72, R68.reuse, R8, R72 ;  /* 0x000000084448723c */ /* 0x048ff00000001848 */
        /* <DEDUP_REMOVED lines=62> */
.L_x_4965:
[----:B------:R-:W-:-:S05]  /*14cb0*/  IMAD.MOV.U32 R6, RZ, RZ, c[0x0][0x198] ;  /* 0x00006600ff067624 */ /* 0x000fca00078e00ff */
[----:B------:R-:W-:-:S04]  /*14cc0*/  LEA R6, -R6, RZ, 0x6 ;  /* 0x000000ff06067211 */ /* 0x000fc800078e31ff */
[----:B------:R-:W-:Y:S02]  /*14cd0*/  SHF.R.S32.HI R7, RZ, 0x1f, R6 ;  /* 0x0000001fff077819 */ /* 0x000fe40000011406 */
.L_x_4966:
        /* <DEDUP_REMOVED lines=110> */
.L_x_4964:
[----:B-1----:R-:W-:Y:S01]  /*153c0*/  IMAD R31, R62, 0x2, R3 ;  /* 0x000000023e1f7824 */ /* 0x002fe200078e0203 */
[----:B------:R-:W-:Y:S01]  /*153d0*/  IADD3 R9, R136, R2, -R201 ;  /* 0x0000000288097210 */ /* 0x000fe20007ffe8c9 */
[----:B------:R-:W-:-:S03]  /*153e0*/  IMAD.SHL.U32 R192, R46, 0x2, RZ ;  /* 0x000000022ec07824 */ /* 0x000fc600078e00ff */
[----:B------:R-:W-:Y:S01]  /*153f0*/  IADD3 R85, R31, 0x1, RZ ;  /* 0x000000011f557810 */ /* 0x000fe20007ffe0ff */
[----:B------:R-:W-:Y:S01]  /*15400*/  IMAD.IADD R87, R9, 0x1, -R31 ;  /* 0x0000000109577824 */ /* 0x000fe200078e0a1f */
[----:B------:R-:W-:Y:S01]  /*15410*/  IADD3 R71, R31, 0x8, RZ ;  /* 0x000000081f477810 */ /* 0x000fe20007ffe0ff */
[--C-:B------:R-:W-:Y:S01]  /*15420*/  IMAD R189, R45, 0x2, R192.reuse ;  /* 0x000000022dbd7824 */ /* 0x100fe200078e02c0 */
[----:B------:R-:W-:Y:S01]  /*15430*/  IADD3 R69, R31, 0x9, RZ ;  /* 0x000000091f457810 */ /* 0x000fe20007ffe0ff */
[C---:B------:R-:W-:Y:S01]  /*15440*/  IMAD.IADD R24, R9.reuse, 0x1, -R85 ;  /* 0x0000000109187824 */ /* 0x040fe200078e0a55 */
[C---:B------:R-:W-:Y:S01]  /*15450*/  IADD3 R6, R9.reuse, 0x8, RZ ;  /* 0x0000000809067810 */ /* 0x040fe20007ffe0ff */
[----:B------:R-:W-:Y:S01]  /*15460*/  IMAD.IADD R61, R9, 0x1, -R71 ;  /* 0x00000001093d7824 */ /* 0x000fe200078e0a47 */
[----:B------:R-:W-:Y:S01]  /*15470*/  IADD3 R67, R31, 0x10, RZ ;  /* 0x000000101f437810 */ /* 0x000fe20007ffe0ff */
[--C-:B------:R-:W-:Y:S01]  /*15480*/  IMAD.IADD R10, R9, 0x1, -R69.reuse ;  /* 0x00000001090a7824 */ /* 0x100fe200078e0a45 */
[----:B------:R-:W-:Y:S01]  /*15490*/  IABS R24, R24 ;  /* 0x0000001800187213 */ /* 0x000fe20000000000 */
[C---:B------:R-:W-:Y:S01]  /*154a0*/  IMAD.IADD R3, R6.reuse, 0x1, -R69 ;  /* 0x0000000106037824 */ /* 0x040fe200078e0a45 */
[----:B------:R-:W-:Y:S01]  /*154b0*/  IABS R61, R61 ;  /* 0x0000003d003d7213 */ /* 0x000fe20000000000 */
[C---:B------:R-:W-:Y:S01]  /*154c0*/  IMAD.IADD R57, R6.reuse, 0x1, -R71 ;  /* 0x0000000106397824 */ /* 0x040fe200078e0a47 */
[----:B------:R-:W-:Y:S01]  /*154d0*/  IADD3 R63, R31, 0x11, RZ ;  /* 0x000000111f3f7810 */ /* 0x000fe20007ffe0ff */
[C-C-:B------:R-:W-:Y:S01]  /*154e0*/  IMAD.IADD R26, R6.reuse, 0x1, -R67.reuse ;  /* 0x00000001061a7824 */ /* 0x140fe200078e0a43 */
[----:B------:R-:W1:Y:S01]  /*154f0*/  I2F R24, R24 ;  /* 0x0000001800187306 */ /* 0x000e620000201400 */
[----:B------:R-:W-:Y:S01]  /*15500*/  IABS R10, R10 ;  /* 0x0000000a000a7213 */ /* 0x000fe20000000000 */
[C---:B------:R-:W-:Y:S01]  /*15510*/  IMAD.IADD R53, R9.reuse, 0x1, -R67 ;  /* 0x0000000109357824 */ /* 0x040fe200078e0a43 */
[----:B------:R-:W-:Y:S01]  /*15520*/  IABS R3, R3 ;  /* 0x0000000300037213 */ /* 0x000fe20000000000 */
[----:B------:R-:W-:Y:S01]  /*15530*/  IMAD.IADD R4, R9, 0x1, -R63 ;  /* 0x0000000109047824 */ /* 0x000fe200078e0a3f */
[----:B------:R-:W-:Y:S01]  /*15540*/  IABS R57, R57 ;  /* 0x0000003900397213 */ /* 0x000fe20000000000 */
[C---:B------:R-:W-:Y:S01]  /*15550*/  IMAD.IADD R65, R6.reuse, 0x1, -R31 ;  /* 0x0000000106417824 */ /* 0x040fe200078e0a1f */
[----:B------:R-:W-:Y:S01]  /*15560*/  IABS R28, R26 ;  /* 0x0000001a001c7213 */ /* 0x000fe20000000000 */
[----:B------:R-:W2:Y:S01]  /*15570*/  I2F R61, R61 ;  /* 0x0000003d003d7306 */ /* 0x000ea20000201400 */
[----:B------:R-:W-:Y:S01]  /*15580*/  IABS R53, R53 ;  /* 0x0000003500357213 */ /* 0x000fe20000000000 */
[----:B------:R-:W-:Y:S01]  /*15590*/  IMAD.IADD R5, R6, 0x1, -R85 ;  /* 0x0000000106057824 */ /* 0x000fe200078e0a55 */
[----:B------:R-:W-:Y:S01]  /*155a0*/  IADD3 R59, R31, 0x18, RZ ;  /* 0x000000181f3b7810 */ /* 0x000fe20007ffe0ff */
[----:B------:R-:W-:Y:S01]  /*155b0*/  IMAD R190, R47, 0x2, R192 ;  /* 0x000000022fbe7824 */ /* 0x000fe200078e02c0 */
[C---:B------:R-:W-:Y:S01]  /*155c0*/  IADD3 R55, R31.reuse, 0x19, RZ ;  /* 0x000000191f377810 */ /* 0x040fe20007ffe0ff */
[----:B------:R-:W-:Y:S01]  /*155d0*/  LDSM.16.MT88.4 R124, [R192+0xc000] ;  /* 0x00c00000c07c783b */ /* 0x000fe20000004200 */
[----:B------:R-:W-:Y:S01]  /*155e0*/  IADD3 R39, R31, 0x20, RZ ;  /* 0x000000201f277810 */ /* 0x000fe20007ffe0ff */
[----:B-1----:R-:W-:Y:S01]  /*155f0*/  FFMA.FTZ R32, -R0, R24, R49 ;  /* 0x0000001800207223 */ /* 0x002fe20000010131 */
[----:B------:R-:W1:Y:S01]  /*15600*/  I2F R10, R10 ;  /* 0x0000000a000a7306 */ /* 0x000e620000201400 */
[C---:B------:R-:W-:Y:S01]  /*15610*/  IMAD.IADD R24, R6.reuse, 0x1, -R63 ;  /* 0x0000000106187824 */ /* 0x040fe200078e0a3f */
[----:B------:R-:W-:Y:S01]  /*15620*/  IABS R4, R4 ;  /* 0x0000000400047213 */ /* 0x000fe20000000000 */
[C---:B------:R-:W-:Y:S01]  /*15630*/  IMAD.IADD R30, R6.reuse, 0x1, -R59 ;  /* 0x00000001061e7824 */ /* 0x040fe200078e0a3b */
[----:B------:R-:W-:Y:S01]  /*15640*/  ISETP.GE.AND P5, PT, R71, R136, PT ;  /* 0x000000884700720c */ /* 0x000fe20003fa6270 */
[----:B------:R-:W-:Y:S01]  /*15650*/  IMAD.IADD R36, R6, 0x1, -R39 ;  /* 0x0000000106247824 */ /* 0x000fe200078e0a27 */
[----:B------:R-:W-:Y:S01]  /*15660*/  IABS R24, R24 ;  /* 0x0000001800187213 */ /* 0x000fe20000000000 */
[C---:B--2---:R-:W-:Y:S01]  /*15670*/  FFMA.FTZ R40, -R0.reuse, R61, R40 ;  /* 0x0000003d00287223 */ /* 0x044fe20000010128 */
[----:B------:R-:W2:Y:S01]  /*15680*/  I2F R26, R3 ;  /* 0x00000003001a7306 */ /* 0x000ea20000201400 */
[----:B------:R-:W-:Y:S01]  /*15690*/  IABS R30, R30 ;  /* 0x0000001e001e7213 */ /* 0x000fe20000000000 */
[----:B------:R-:W-:Y:S01]  /*156a0*/  IMAD.IADD R29, R9, 0x1, -R55 ;  /* 0x00000001091d7824 */ /* 0x000fe200078e0a37 */
[----:B------:R-:W-:Y:S01]  /*156b0*/  IADD3 R37, R31, 0x21, RZ ;  /* 0x000000211f257810 */ /* 0x000fe20007ffe0ff */
[----:B------:R-:W-:Y:S01]  /*156c0*/  IMAD.IADD R35, R9, 0x1, -R59 ;  /* 0x0000000109237824 */ /* 0x000fe200078e0a3b */
[----:B------:R-:W-:Y:S01]  /*156d0*/  ISETP.GE.AND P2, PT, R69, R136, PT ;  /* 0x000000884500720c */ /* 0x000fe20003f46270 */
[----:B------:R-:W-:Y:S01]  /*156e0*/  IMAD.IADD R27, R9, 0x1, -R39 ;  /* 0x00000001091b7824 */ /* 0x000fe200078e0a27 */
[----:B------:R-:W-:Y:S01]  /*156f0*/  IADD3 R33, R31, 0x28, RZ ;  /* 0x000000281f217810 */ /* 0x000fe20007ffe0ff */
[----:B------:R-:W3:Y:S01]  /*15700*/  I2F R57, R57 ;  /* 0x0000003900397306 */ /* 0x000ee20000201400 */
[C---:B-1----:R-:W-:Y:S01]  /*15710*/  FFMA.FTZ R10, -R0.reuse, R10, R41 ;  /* 0x0000000a000a7223 */ /* 0x042fe20000010129 */
[----:B------:R-:W-:Y:S01]  /*15720*/  IABS R87, R87 ;  /* 0x0000005700577213 */ /* 0x000fe20000000000 */
[C---:B------:R-:W-:Y:S01]  /*15730*/  IMAD.IADD R8, R9.reuse, 0x1, -R37 ;  /* 0x0000000109087824 */ /* 0x040fe200078e0a25 */
[----:B------:R-:W-:Y:S01]  /*15740*/  IABS R65, R65 ;  /* 0x0000004100417213 */ /* 0x000fe20000000000 */
[----:B------:R-:W-:Y:S01]  /*15750*/  IMAD.IADD R25, R9, 0x1, -R33 ;  /* 0x0000000109197824 */ /* 0x000fe200078e0a21 */
[----:B------:R-:W-:Y:S01]  /*15760*/  IABS R5, R5 ;  /* 0x0000000500057213 */ /* 0x000fe20000000000 */
[----:B------:R-:W-:Y:S01]  /*15770*/  IMAD R188, R45, 0x2, R190 ;  /* 0x000000022dbc7824 */ /* 0x000fe200078e02be */
[----:B------:R-:W1:Y:S01]  /*15780*/  I2F R53, R53 ;  /* 0x0000003500357306 */ /* 0x000e620000201400 */
[----:B--2---:R-:W-:Y:S01]  /*15790*/  FFMA.FTZ R26, -R0, R26, R43 ;  /* 0x0000001a001a7223 */ /* 0x004fe2000001012b */
[----:B------:R-:W-:Y:S01]  /*157a0*/  ISETP.GE.AND P1, PT, R67, R136, PT ;  /* 0x000000884300720c */ /* 0x000fe20003f26270 */
[----:B------:R-:W-:Y:S01]  /*157b0*/  LDSM.16.MT88.4 R96, [R192+0x10000] ;  /* 0x01000000c060783b */ /* 0x000fe20000004200 */
[----:B------:R-:W-:-:S02]  /*157c0*/  IABS R29, R29 ;  /* 0x0000001d001d7213 */ /* 0x000fc40000000000 */
[----:B------:R-:W-:Y:S01]  /*157d0*/  IABS R35, R35 ;  /* 0x0000002300237213 */ /* 0x000fe20000000000 */
[----:B------:R-:W-:Y:S01]  /*157e0*/  LDSM.16.MT88.4 R88, [R188+0xe000] ;  /* 0x00e00000bc58783b */ /* 0x000fe20000004200 */
[----:B------:R2:W4:Y:S01]  /*157f0*/  I2F R49, R28 ;  /* 0x0000001c00317306 */ /* 0x0005220000201400 */
[----:B---3--:R-:W-:Y:S01]  /*15800*/  FFMA.FTZ R38, -R0, R57, R42 ;  /* 0x0000003900267223 */ /* 0x008fe2000001012a */
[----:B------:R-:W-:Y:S01]  /*15810*/  IABS R42, R36 ;  /* 0x00000024002a7213 */ /* 0x000fe20000000000 */
[----:B------:R-:W-:Y:S01]  /*15820*/  LDSM.16.MT88.4 R104, [R190+0x10000] ;  /* 0x01000000be68783b */ /* 0x000fe20000004200 */
[----:B------:R-:W-:Y:S02]  /*15830*/  FSEL R36, R26, -INF , !P2 ;  /* 0xff8000001a247808 */ /* 0x000fe40005000000 */
[----:B------:R-:W-:Y:S01]  /*15840*/  IABS R8, R8 ;  /* 0x0000000800087213 */ /* 0x000fe20000000000 */
[----:B------:R-:W-:Y:S01]  /*15850*/  LDSM.16.MT88.4 R120, [R189+0x10000] ;  /* 0x01000000bd78783b */ /* 0x000fe20000004200 */
[----:B------:R-:W3:Y:S01]  /*15860*/  I2F R24, R24 ;  /* 0x0000001800187306 */ /* 0x000ee20000201400 */
[----:B-1----:R-:W-:Y:S01]  /*15870*/  FFMA.FTZ R20, -R0, R53, R20 ;  /* 0x0000003500147223 */ /* 0x002fe20000010114 */
[----:B------:R-:W-:Y:S01]  /*15880*/  ISETP.GE.AND P0, PT, R31, R136, PT ;  /* 0x000000881f00720c */ /* 0x000fe20003f06270 */
[----:B------:R-:W-:Y:S01]  /*15890*/  LDSM.16.MT88.4 R140, [R190+0xc800] ;  /* 0x00c80000be8c783b */ /* 0x000fe20000004200 */
[----:B------:R-:W-:-:S02]  /*158a0*/  IABS R27, R27 ;  /* 0x0000001b001b7213 */ /* 0x000fc40000000000 */
[----:B------:R-:W-:Y:S01]  /*158b0*/  ISETP.GE.AND P6, PT, R85, R136, PT ;  /* 0x000000885500720c */ /* 0x000fe20003fc6270 */
[----:B--2---:R-:W-:Y:S01]  /*158c0*/  IMAD.IADD R28, R6, 0x1, -R55 ;  /* 0x00000001061c7824 */ /* 0x004fe200078e0a37 */
[----:B------:R1:W2:Y:S01]  /*158d0*/  I2F R41, R30 ;  /* 0x0000001e00297306 */ /* 0x0002a20000201400 */
[----:B----4-:R-:W-:Y:S01]  /*158e0*/  FFMA.FTZ R26, -R0, R49, R22 ;  /* 0x00000031001a7223 */ /* 0x010fe20000010116 */
[----:B------:R-:W-:Y:S02]  /*158f0*/  FSEL R22, R20, -INF , !P1 ;  /* 0xff80000014167808 */ /* 0x000fe40004800000 */
[----:B------:R-:W-:Y:S02]  /*15900*/  IABS R28, R28 ;  /* 0x0000001c001c7213 */ /* 0x000fe40000000000 */
[----:B------:R-:W-:Y:S01]  /*15910*/  FSEL R26, R26, -INF , !P1 ;  /* 0xff8000001a1a7808 */ /* 0x000fe20004800000 */
[----:B---3--:R-:W-:Y:S01]  /*15920*/  FFMA.FTZ R24, -R0, R24, R23 ;  /* 0x0000001800187223 */ /* 0x008fe20000010117 */
[----:B------:R-:W3:Y:S01]  /*15930*/  I2F R4, R4 ;  /* 0x0000000400047306 */ /* 0x000ee20000201400 */
[----:B------:R-:W-:Y:S01]  /*15940*/  IMAD.IADD R23, R6, 0x1, -R33 ;  /* 0x0000000106177824 */ /* 0x000fe200078e0a21 */
[----:B------:R-:W-:-:S02]  /*15950*/  ISETP.GE.AND P1, PT, R37, R136, PT ;  /* 0x000000882500720c */ /* 0x000fc40003f26270 */
[----:B------:R-:W-:Y:S02]  /*15960*/  IABS R25, R25 ;  /* 0x0000001900197213 */ /* 0x000fe40000000000 */
[----:B------:R-:W-:Y:S02]  /*15970*/  IADD3 R11, R31, 0x29, RZ ;  /* 0x000000291f0b7810 */ /* 0x000fe40007ffe0ff */
[----:B-1----:R-:W-:Y:S01]  /*15980*/  FSEL R30, R40, -INF , !P5 ;  /* 0xff800000281e7808 */ /* 0x002fe20006800000 */
[----:B------:R-:W1:Y:S01]  /*15990*/  I2F R87, R87 ;  /* 0x0000005700577306 */ /* 0x000e620000201400 */
[----:B------:R-:W-:Y:S01]  /*159a0*/  FSEL R38, R38, -INF , !P5 ;  /* 0xff80000026267808 */ /* 0x000fe20006800000 */
[----:B--2---:R-:W-:Y:S01]  /*159b0*/  FFMA.FTZ R41, -R0, R41, R18 ;  /* 0x0000002900297223 */ /* 0x004fe20000010112 */
[----:B------:R-:W-:Y:S01]  /*159c0*/  FSEL R32, R32, -INF , !P6 ;  /* 0xff80000020207808 */ /* 0x000fe20007000000 */
[----:B------:R-:W-:Y:S01]  /*159d0*/  IMAD.IADD R7, R9, 0x1, -R11 ;  /* 0x0000000109077824 */ /* 0x000fe200078e0a0b */
[----:B------:R-:W-:Y:S01]  /*159e0*/  ISETP.GE.AND P5, PT, R55, R136, PT ;  /* 0x000000883700720c */ /* 0x000fe20003fa6270 */
[----:B---3--:R-:W-:-:S02]  /*159f0*/  FFMA.FTZ R4, -R0, R4, R21 ;  /* 0x0000000400047223 */ /* 0x008fc40000010115 */
[----:B------:R2:W3:Y:S01]  /*15a00*/  I2F R40, R28 ;  /* 0x0000001c00287306 */ /* 0x0004e20000201400 */
[----:B------:R-:W-:-:S07]  /*15a10*/  IABS R7, R7 ;  /* 0x0000000700077213 */ /* 0x000fce0000000000 */
[----:B------:R-:W4:Y:S01]  /*15a20*/  I2F R65, R65 ;  /* 0x0000004100417306 */ /* 0x000f220000201400 */
[----:B-1----:R-:W-:-:S05]  /*15a30*/  FFMA.FTZ R48, -R0, R87, R48 ;  /* 0x0000005700307223 */ /* 0x002fca0000010130 */
[----:B------:R-:W-:Y:S02]  /*15a40*/  FSEL R3, R48, -INF , !P0 ;  /* 0xff80000030037808 */ /* 0x000fe40004000000 */
[----:B--2---:R-:W-:Y:S01]  /*15a50*/  FSEL R28, R10, -INF , !P2 ;  /* 0xff8000000a1c7808 */ /* 0x004fe20005000000 */
[----:B------:R-:W-:Y:S01]  /*15a60*/  IMAD.IADD R10, R6, 0x1, -R37 ;  /* 0x00000001060a7824 */ /* 0x000fe200078e0a25 */
[----:B------:R-:W1:Y:S01]  /*15a70*/  I2F R5, R5 ;  /* 0x0000000500057306 */ /* 0x000e620000201400 */
[----:B------:R-:W-:Y:S01]  /*15a80*/  IABS R37, R23 ;  /* 0x0000001700257213 */ /* 0x000fe20000000000 */
[C---:B---3--:R-:W-:Y:S01]  /*15a90*/  FFMA.FTZ R40, -R0.reuse, R40, R19 ;  /* 0x0000002800287223 */ /* 0x048fe20000010113 */
[----:B------:R-:W-:Y:S02]  /*15aa0*/  ISETP.GE.AND P2, PT, R39, R136, PT ;  /* 0x000000882700720c */ /* 0x000fe40003f46270 */
[----:B------:R-:W-:Y:S01]  /*15ab0*/  IABS R10, R10 ;  /* 0x0000000a000a7213 */ /* 0x000fe20000000000 */
[C---:B----4-:R-:W-:Y:S01]  /*15ac0*/  FFMA.FTZ R50, -R0.reuse, R65, R50 ;  /* 0x0000004100327223 */ /* 0x050fe20000010132 */
[----:B------:R-:W-:Y:S01]  /*15ad0*/  IADD3 R19, R31, 0x38, RZ ;  /* 0x000000381f137810 */ /* 0x000fe20007ffe0ff */
[----:B------:R-:W2:Y:S01]  /*15ae0*/  I2F R29, R29 ;  /* 0x0000001d001d7306 */ /* 0x000ea20000201400 */
[----:B------:R-:W-:Y:S07]  /*15af0*/  LDSM.16.MT88.4 R64, [R192+0xe000] ;  /* 0x00e00000c040783b */ /* 0x000fee0000004200 */
[----:B------:R-:W3:Y:S01]  /*15b00*/  I2F R23, R10 ;  /* 0x0000000a00177306 */ /* 0x000ee20000201400 */
[----:B-1----:R-:W-:Y:S01]  /*15b10*/  FFMA.FTZ R34, -R0, R5, R51 ;  /* 0x0000000500227223 */ /* 0x002fe20000010133 */
[----:B------:R-:W-:-:S02]  /*15b20*/  FSEL R5, R50, -INF , !P0 ;  /* 0xff80000032057808 */ /* 0x000fc40004000000 */
[----:B------:R-:W-:Y:S01]  /*15b30*/  ISETP.GE.AND P0, PT, R63, R136, PT ;  /* 0x000000883f00720c */ /* 0x000fe20003f06270 */
[----:B------:R-:W-:Y:S01]  /*15b40*/  LDSM.16.MT88.4 R48, [R189+0xc000] ;  /* 0x00c00000bd30783b */ /* 0x000fe20000004200 */
[----:B------:R-:W-:Y:S02]  /*15b50*/  FSEL R34, R34, -INF , !P6 ;  /* 0xff80000022227808 */ /* 0x000fe40007000000 */
[----:B------:R-:W1:Y:S01]  /*15b60*/  I2F R35, R35 ;  /* 0x0000002300237306 */ /* 0x000e620000201400 */
[----:B--2---:R-:W-:Y:S01]  /*15b70*/  FFMA.FTZ R29, -R0, R29, R17 ;  /* 0x0000001d001d7223 */ /* 0x004fe20000010111 */
[----:B------:R-:W-:Y:S01]  /*15b80*/  FSEL R20, R4, -INF , !P0 ;  /* 0xff80000004147808 */ /* 0x000fe20004000000 */
[----:B------:R-:W-:Y:S01]  /*15b90*/  IMAD.IADD R4, R6, 0x1, -R11 ;  /* 0x0000000106047824 */ /* 0x000fe200078e0a0b */
[----:B------:R-:W-:Y:S02]  /*15ba0*/  FSEL R24, R24, -INF , !P0 ;  /* 0xff80000018187808 */ /* 0x000fe40004000000 */
[----:B------:R-:W-:-:S02]  /*15bb0*/  IADD3 R17, R31, 0x31, RZ ;  /* 0x000000311f117810 */ /* 0x000fc40007ffe0ff */
[----:B------:R-:W2:Y:S01]  /*15bc0*/  I2F R21, R42 ;  /* 0x0000002a00157306 */ /* 0x000ea20000201400 */
[C---:B---3--:R-:W-:Y:S01]  /*15bd0*/  FFMA.FTZ R15, -R0.reuse, R23, R15 ;  /* 0x00000017000f7223 */ /* 0x048fe2000001010f */
[-C--:B------:R-:W-:Y:S02]  /*15be0*/  ISETP.GE.AND P0, PT, R33, R136.reuse, PT ;  /* 0x000000882100720c */ /* 0x080fe40003f06270 */
[----:B------:R-:W-:Y:S02]  /*15bf0*/  ISETP.GE.AND P6, PT, R59, R136, PT ;  /* 0x000000883b00720c */ /* 0x000fe40003fc6270 */
[----:B------:R-:W-:Y:S01]  /*15c00*/  FSEL R164, R15, -INF , !P1 ;  /* 0xff8000000fa47808 */ /* 0x000fe20004800000 */
[----:B------:R-:W-:Y:S01]  /*15c10*/  LDSM.16.MT88.4 R56, [R188+0xc000] ;  /* 0x00c00000bc38783b */ /* 0x000fe20000004200 */
[----:B------:R-:W3:Y:S01]  /*15c20*/  I2F R8, R8 ;  /* 0x0000000800087306 */ /* 0x000ee20000201400 */
[----:B------:R-:W-:Y:S01]  /*15c30*/  FMNMX.FTZ R15, R5, R34, !PT ;  /* 0x00000022050f7209 */ /* 0x000fe20007810000 */
[----:B-1----:R-:W-:Y:S01]  /*15c40*/  FFMA.FTZ R16, -R0, R35, R16 ;  /* 0x0000002300107223 */ /* 0x002fe20000010110 */
[----:B------:R-:W-:-:S02]  /*15c50*/  IADD3 R33, R31, 0x30, RZ ;  /* 0x000000301f217810 */ /* 0x000fc40007ffe0ff */
[----:B------:R-:W-:Y:S02]  /*15c60*/  FMNMX.FTZ R15, R38, R15, !PT ;  /* 0x0000000f260f7209 */ /* 0x000fe40007810000 */
[----:B------:R-:W-:Y:S01]  /*15c70*/  FSEL R10, R16, -INF , !P6 ;  /* 0xff800000100a7808 */ /* 0x000fe20007000000 */
[----:B------:R-:W1:Y:S01]  /*15c80*/  I2F R27, R27 ;  /* 0x0000001b001b7306 */ /* 0x000e620000201400 */
[----:B--2---:R-:W-:Y:S01]  /*15c90*/  FFMA.FTZ R21, -R0, R21, R14 ;  /* 0x0000001500157223 */ /* 0x004fe2000001010e */
[----:B------:R-:W-:Y:S01]  /*15ca0*/  IABS R18, R4 ;  /* 0x0000000400127213 */ /* 0x000fe20000000000 */
[----:B------:R-:W-:Y:S01]  /*15cb0*/  IMAD.IADD R16, R6, 0x1, -R33 ;  /* 0x0000000106107824 */ /* 0x000fe200078e0a21 */
[----:B------:R-:W-:Y:S01]  /*15cc0*/  FMNMX.FTZ R15, R36, R15, !PT ;  /* 0x0000000f240f7209 */ /* 0x000fe20007810000 */
[----:B------:R-:W-:Y:S01]  /*15cd0*/  IMAD.IADD R14, R6, 0x1, -R19 ;  /* 0x00000001060e7824 */ /* 0x000fe200078e0a13 */
[----:B------:R-:W-:Y:S02]  /*15ce0*/  FSEL R224, R21, -INF , !P2 ;  /* 0xff80000015e07808 */ /* 0x000fe40005000000 */
[----:B------:R-:W2:Y:S01]  /*15cf0*/  I2F R25, R25 ;  /* 0x0000001900197306 */ /* 0x000ea20000201400 */
[----:B---3--:R-:W-:Y:S01]  /*15d00*/  FFMA.FTZ R170, -R0, R8, R13 ;  /* 0x0000000800aa7223 */ /* 0x008fe2000001010d */
[----:B------:R-:W-:Y:S01]  /*15d10*/  FMNMX.FTZ R21, R3, R32, !PT ;  /* 0x0000002003157209 */ /* 0x000fe20007810000 */
[----:B------:R-:W-:Y:S01]  /*15d20*/  IMAD.IADD R8, R6, 0x1, -R17 ;  /* 0x0000000106087824 */ /* 0x000fe200078e0a11 */
[----:B------:R-:W-:-:S02]  /*15d30*/  IADD3 R31, R31, 0x39, RZ ;  /* 0x000000391f1f7810 */ /* 0x000fc40007ffe0ff */
[----:B------:R-:W-:Y:S02]  /*15d40*/  FSEL R4, R41, -INF , !P6 ;  /* 0xff80000029047808 */ /* 0x000fe40007000000 */
[----:B------:R-:W-:Y:S01]  /*15d50*/  IABS R8, R8 ;  /* 0x0000000800087213 */ /* 0x000fe20000000000 */
[----:B------:R-:W3:Y:S01]  /*15d60*/  I2F R37, R37 ;  /* 0x0000002500257306 */ /* 0x000ee20000201400 */
[----:B------:R-:W-:Y:S01]  /*15d70*/  ISETP.GE.AND P6, PT, R11, R136, PT ;  /* 0x000000880b00720c */ /* 0x000fe20003fc6270 */
[----:B-1----:R-:W-:Y:S01]  /*15d80*/  FFMA.FTZ R12, -R0, R27, R12 ;  /* 0x0000001b000c7223 */ /* 0x002fe2000001010c */
[----:B------:R-:W-:Y:S01]  /*15d90*/  FMNMX.FTZ R21, R30, R21, !PT ;  /* 0x000000151e157209 */ /* 0x000fe20007810000 */
[----:B------:R-:W-:Y:S01]  /*15da0*/  IMAD.IADD R23, R6, 0x1, -R31 ;  /* 0x0000000106177824 */ /* 0x000fe200078e0a1f */
[----:B------:R-:W-:Y:S02]  /*15db0*/  IABS R16, R16 ;  /* 0x0000001000107213 */ /* 0x000fe40000000000 */
[----:B------:R-:W-:Y:S01]  /*15dc0*/  FMNMX.FTZ R15, R26, R15, !PT ;  /* 0x0000000f1a0f7209 */ /* 0x000fe20007810000 */
[----:B------:R1:W4:Y:S01]  /*15dd0*/  I2F R11, R18 ;  /* 0x00000012000b7306 */ /* 0x0003220000201400 */
[----:B------:R-:W-:Y:S01]  /*15de0*/  FSEL R6, R40, -INF , !P5 ;  /* 0xff80000028067808 */ /* 0x000fe20006800000 */
[----:B--2---:R-:W-:Y:S01]  /*15df0*/  FFMA.FTZ R25, -R0, R25, R76 ;  /* 0x0000001900197223 */ /* 0x004fe2000001014c */
[----:B------:R-:W-:Y:S01]  /*15e00*/  FMNMX.FTZ R21, R28, R21, !PT ;  /* 0x000000151c157209 */ /* 0x000fe20007810000 */
[----:B------:R-:W-:Y:S01]  /*15e10*/  LDSM.16.MT88.4 R40, [R190+0xc000] ;  /* 0x00c00000be28783b */ /* 0x000fe20000004200 */
[----:B------:R-:W-:-:S02]  /*15e20*/  FMNMX.FTZ R15, R24, R15, !PT ;  /* 0x0000000f180f7209 */ /* 0x000fc40007810000 */
[----:B------:R-:W-:Y:S01]  /*15e30*/  FSEL R220, R12, -INF , !P2 ;  /* 0xff8000000cdc7808 */ /* 0x000fe20005000000 */
[----:B------:R2:W5:Y:S01]  /*15e40*/  I2F R13, R16 ;  /* 0x00000010000d7306 */ /* 0x0005620000201400 */
[----:B------:R-:W-:Y:S01]  /*15e50*/  FMNMX.FTZ R21, R22, R21, !PT ;  /* 0x0000001516157209 */ /* 0x000fe20007810000 */
[----:B---3--:R-:W-:Y:S01]  /*15e60*/  FFMA.FTZ R37, -R0, R37, R78 ;  /* 0x0000002500257223 */ /* 0x008fe2000001014e */
[----:B------:R-:W-:Y:S01]  /*15e70*/  ISETP.GE.AND P2, PT, R17, R136, PT ;  /* 0x000000881100720c */ /* 0x000fe20003f46270 */
[----:B------:R-:W-:Y:S01]  /*15e80*/  IMAD.IADD R17, R9, 0x1, -R17 ;  /* 0x0000000109117824 */ /* 0x000fe200078e0a11 */
[----:B------:R-:W-:Y:S02]  /*15e90*/  FMNMX.FTZ R15, R4, R15, !PT ;  /* 0x0000000f040f7209 */ /* 0x000fe40007810000 */
[----:B------:R-:W-:Y:S01]  /*15ea0*/  FSEL R170, R170, -INF , !P1 ;  /* 0xff800000aaaa7808 */ /* 0x000fe20004800000 */
[----:B------:R-:W3:Y:S01]  /*15eb0*/  I2F R7, R7 ;  /* 0x0000000700077306 */ /* 0x000ee20000201400 */
[----:B-1----:R-:W-:Y:S01]  /*15ec0*/  IABS R18, R14 ;  /* 0x0000000e00127213 */ /* 0x002fe20000000000 */
[----:B----4-:R-:W-:Y:S01]  /*15ed0*/  FFMA.FTZ R11, -R0, R11, R79 ;  /* 0x0000000b000b7223 */ /* 0x010fe2000001014f */
[----:B------:R-:W-:Y:S01]  /*15ee0*/  ISETP.GE.AND P1, PT, R19, R136, PT ;  /* 0x000000881300720c */ /* 0x000fe20003f26270 */
[----:B------:R-:W-:Y:S01]  /*15ef0*/  IMAD.IADD R19, R9, 0x1, -R19 ;  /* 0x0000000109137824 */ /* 0x000fe200078e0a13 */
[----:B------:R-:W-:-:S02]  /*15f00*/  FMNMX.FTZ R21, R20, R21, !PT ;  /* 0x0000001514157209 */ /* 0x000fc40007810000 */
[----:B------:R-:W-:Y:S01]  /*15f10*/  FSEL R218, R25, -INF , !P0 ;  /* 0xff80000019da7808 */ /* 0x000fe20004000000 */
[----:B------:R1:W4:Y:S01]  /*15f20*/  I2F R14, R8 ;  /* 0x00000008000e7306 */ /* 0x0003220000201400 */
[----:B--2---:R-:W-:Y:S01]  /*15f30*/  IABS R16, R23 ;  /* 0x0000001700107213 */ /* 0x004fe20000000000 */
[----:B-----5:R-:W-:Y:S01]  /*15f40*/  FFMA.FTZ R13, -R0, R13, R74 ;  /* 0x0000000d000d7223 */ /* 0x020fe2000001014a */
[----:B------:R-:W-:Y:S02]  /*15f50*/  FMNMX.FTZ R25, R6, R15, !PT ;  /* 0x0000000f06197209 */ /* 0x000fe40007810000 */
[----:B------:R-:W-:Y:S02]  /*15f60*/  IABS R17, R17 ;  /* 0x0000001100117213 */ /* 0x000fe40000000000 */
[----:B------:R-:W-:Y:S01]  /*15f70*/  FMNMX.FTZ R21, R10, R21, !PT ;  /* 0x000000150a157209 */ /* 0x000fe20007810000 */
[----:B------:R-:W2:Y:S01]  /*15f80*/  I2F R12, R16 ;  /* 0x00000010000c7306 */ /* 0x000ea20000201400 */
[----:B------:R-:W-:Y:S01]  /*15f90*/  IABS R19, R19 ;  /* 0x0000001300137213 */ /* 0x000fe20000000000 */
[----:B---3--:R-:W-:Y:S01]  /*15fa0*/  FFMA.FTZ R7, -R0, R7, R77 ;  /* 0x0000000700077223 */ /* 0x008fe2000001014d */
[----:B------:R-:W-:-:S02]  /*15fb0*/  FMNMX.FTZ R25, R224, R25, !PT ;  /* 0x00000019e0197209 */ /* 0x000fc40007810000 */
[----:B------:R-:W-:Y:S02]  /*15fc0*/  FSEL R222, R11, -INF , !P6 ;  /* 0xff8000000bde7808 */ /* 0x000fe40007000000 */
[----:B------:R-:W-:Y:S01]  /*15fd0*/  FSEL R166, R37, -INF , !P0 ;  /* 0xff80000025a67808 */ /* 0x000fe20004000000 */
[----:B------:R-:W3:Y:S01]  /*15fe0*/  I2F R23, R18 ;  /* 0x0000001200177306 */ /* 0x000ee20000201400 */
[----:B-1----:R-:W-:Y:S01]  /*15ff0*/  FSEL R8, R29, -INF , !P5 ;  /* 0xff8000001d087808 */ /* 0x002fe20006800000 */
[----:B----4-:R-:W-:Y:S01]  /*16000*/  FFMA.FTZ R14, -R0, R14, R75 ;  /* 0x0000000e000e7223 */ /* 0x010fe2000001014b */
[----:B------:R-:W-:Y:S01]  /*16010*/  ISETP.GE.AND P5, PT, R33, R136, PT ;  /* 0x000000882100720c */ /* 0x000fe20003fa6270 */
[C---:B------:R-:W-:Y:S01]  /*16020*/  IMAD.IADD R33, R9.reuse, 0x1, -R33 ;  /* 0x0000000109217824 */ /* 0x040fe200078e0a21 */
[----:B------:R-:W-:Y:S01]  /*16030*/  FMNMX.FTZ R21, R8, R21, !PT ;  /* 0x0000001508157209 */ /* 0x000fe20007810000 */
[----:B------:R-:W-:Y:S01]  /*16040*/  IMAD.IADD R9, R9, 0x1, -R31 ;  /* 0x0000000109097824 */ /* 0x000fe200078e0a1f */
[----:B------:R-:W-:Y:S01]  /*16050*/  FMNMX.FTZ R25, R164, R25, !PT ;  /* 0x00000019a4197209 */ /* 0x000fe20007810000 */
[----:B------:R-:W1:Y:S01]  /*16060*/  I2F R11, R19 ;  /* 0x00000013000b7306 */ /* 0x000e620000201400 */
[----:B------:R-:W-:Y:S01]  /*16070*/  IABS R33, R33 ;  /* 0x0000002100217213 */ /* 0x000fe20000000000 */
[----:B--2---:R-:W-:Y:S01]  /*16080*/  FFMA.FTZ R12, -R0, R12, R83 ;  /* 0x0000000c000c7223 */ /* 0x004fe20000010153 */
[----:B------:R-:W-:-:S02]  /*16090*/  IABS R16, R9 ;  /* 0x0000000900107213 */ /* 0x000fc40000000000 */
[----:B------:R-:W-:Y:S02]  /*160a0*/  FMNMX.FTZ R21, R220, R21, !PT ;  /* 0x00000015dc157209 */ /* 0x000fe40007810000 */
[----:B------:R-:W-:Y:S01]  /*160b0*/  FSEL R216, R13, -INF , !P5 ;  /* 0xff8000000dd87808 */ /* 0x000fe20006800000 */
[----:B------:R-:W2:Y:S01]  /*160c0*/  I2F R15, R33 ;  /* 0x00000021000f7306 */ /* 0x000ea20000201400 */
[----:B------:R-:W-:Y:S01]  /*160d0*/  FMNMX.FTZ R25, R166, R25, !PT ;  /* 0x00000019a6197209 */ /* 0x000fe20007810000 */
[----:B---3--:R-:W-:Y:S01]  /*160e0*/  FFMA.FTZ R23, -R0, R23, R82 ;  /* 0x0000001700177223 */ /* 0x008fe20000010152 */
[----:B------:R-:W-:Y:S02]  /*160f0*/  FMNMX.FTZ R21, R170, R21, !PT ;  /* 0x00000015aa157209 */ /* 0x000fe40007810000 */
[----:B------:R-:W-:Y:S02]  /*16100*/  FMNMX.FTZ R25, R222, R25, !PT ;  /* 0x00000019de197209 */ /* 0x000fe40007810000 */
[----:B------:R-:W-:Y:S01]  /*16110*/  FSEL R172, R7, -INF , !P6 ;  /* 0xff80000007ac7808 */ /* 0x000fe20007000000 */
[----:B------:R-:W3:Y:S01]  /*16120*/  I2F R9, R17 ;  /* 0x0000001100097306 */ /* 0x000ee20000201400 */
[----:B------:R-:W-:Y:S01]  /*16130*/  FMNMX.FTZ R21, R218, R21, !PT ;  /* 0x00000015da157209 */ /* 0x000fe20007810000 */
[----:B-1----:R-:W-:Y:S01]  /*16140*/  FFMA.FTZ R11, -R0, R11, R80 ;  /* 0x0000000b000b7223 */ /* 0x002fe20000010150 */
[----:B------:R-:W-:-:S02]  /*16150*/  FSEL R214, R14, -INF , !P2 ;  /* 0xff8000000ed67808 */ /* 0x000fc40005000000 */
[----:B------:R-:W-:Y:S02]  /*16160*/  FMNMX.FTZ R25, R216, R25, !PT ;  /* 0x00000019d8197209 */ /* 0x000fe40007810000 */
[----:B------:R-:W-:Y:S01]  /*16170*/  FMNMX.FTZ R21, R172, R21, !PT ;  /* 0x00000015ac157209 */ /* 0x000fe20007810000 */
[----:B------:R-:W1:Y:S01]  /*16180*/  I2F R13, R16 ;  /* 0x00000010000d7306 */ /* 0x000e620000201400 */
[C---:B--2---:R-:W-:Y:S01]  /*16190*/  FFMA.FTZ R15, -R0.reuse, R15, R72 ;  /* 0x0000000f000f7223 */ /* 0x044fe20000010148 */
[----:B------:R-:W-:Y:S02]  /*161a0*/  ISETP.GE.AND P0, PT, R31, R136, PT ;  /* 0x000000881f00720c */ /* 0x000fe40003f06270 */
[----:B------:R-:W-:Y:S02]  /*161b0*/  FSEL R212, R23, -INF , !P1 ;  /* 0xff80000017d47808 */ /* 0x000fe40004800000 */
[----:B------:R-:W-:Y:S01]  /*161c0*/  FSEL R174, R15, -INF , !P5 ;  /* 0xff8000000fae7808 */ /* 0x000fe20006800000 */
[----:B---3--:R-:W-:Y:S01]  /*161d0*/  FFMA.FTZ R9, -R0, R9, R73 ;  /* 0x0000000900097223 */ /* 0x008fe20000010149 */
[----:B------:R-:W-:Y:S01]  /*161e0*/  FMNMX.FTZ R25, R214, R25, !PT ;  /* 0x00000019d6197209 */ /* 0x000fe20007810000 */
[----:B------:R-:W-:Y:S01]  /*161f0*/  LDSM.16.MT88.4 R72, [R190+0xe000] ;  /* 0x00e00000be48783b */ /* 0x000fe20000004200 */
[----:B------:R-:W-:-:S02]  /*16200*/  FMNMX.FTZ R21, R174, R21, !PT ;  /* 0x00000015ae157209 */ /* 0x000fc40007810000 */
[----:B------:R-:W-:Y:S02]  /*16210*/  FSEL R146, R9, -INF , !P2 ;  /* 0xff80000009927808 */ /* 0x000fe40005000000 */
[----:B------:R-:W-:Y:S01]  /*16220*/  FSEL R210, R12, -INF , !P0 ;  /* 0xff8000000cd27808 */ /* 0x000fe20004000000 */
[----:B-1----:R-:W-:Y:S01]  /*16230*/  FFMA.FTZ R13, -R0, R13, R81 ;  /* 0x0000000d000d7223 */ /* 0x002fe20000010151 */
[----:B------:R-:W-:Y:S01]  /*16240*/  FMNMX.FTZ R25, R212, R25, !PT ;  /* 0x00000019d4197209 */ /* 0x000fe20007810000 */
[----:B------:R-:W-:Y:S01]  /*16250*/  LDSM.16.MT88.4 R80, [R189+0xe000] ;  /* 0x00e00000bd50783b */ /* 0x000fe20000004200 */
[----:B------:R-:W-:Y:S02]  /*16260*/  FSEL R144, R11, -INF , !P1 ;  /* 0xff8000000b907808 */ /* 0x000fe40004800000 */
[----:B------:R-:W-:Y:S01]  /*16270*/  FMNMX.FTZ R21, R146, R21, !PT ;  /* 0x0000001592157209 */ /* 0x000fe20007810000 */
[----:B------:R-:W-:Y:S01]  /*16280*/  LDSM.16.MT88.4 R16, [R189+0xe800] ;  /* 0x00e80000bd10783b */ /* 0x000fe20000004200 */
        /* <DEDUP_REMOVED lines=24> */
[----:B------:R-:W-:-:S02]  /*16410*/  FFMA.FTZ R155, R3, c[0x0][0x23c], -R163 ;  /* 0x00008f00039b7a23 */ /* 0x000fc400000108a3 */
[--C-:B------:R-:W-:Y:S02]  /*16420*/  FFMA.FTZ R158, R32, c[0x0][0x23c], -R163.reuse ;  /* 0x00008f00209e7a23 */ /* 0x100fe400000108a3 */
[--C-:B------:R-:W-:Y:S01]  /*16430*/  FFMA.FTZ R162, R30, c[0x0][0x23c], -R163.reuse ;  /* 0x00008f001ea27a23 */ /* 0x100fe200000108a3 */
[----:B------:R-:W-:Y:S01]  /*16440*/  LDSM.16.MT88.4 R32, [R189+0xc800] ;  /* 0x00c80000bd20783b */ /* 0x000fe20000004200 */
[----:B------:R-:W-:Y:S01]  /*16450*/  FFMA.FTZ R151, R28, c[0x0][0x23c], -R163 ;  /* 0x00008f001c977a23 */ /* 0x000fe200000108a3 */
[----:B------:R-:W1:Y:S01]  /*16460*/  MUFU.EX2 R153, R153 ;  /* 0x0000009900997308 */ /* 0x000e620000000800 */
[--C-:B------:R-:W-:Y:S01]  /*16470*/  FFMA.FTZ R138, R4, c[0x0][0x23c], -R145.reuse ;  /* 0x00008f00048a7a23 */ /* 0x100fe20000010891 */
[----:B------:R-:W-:Y:S01]  /*16480*/  LDSM.16.MT88.4 R28, [R188+0xc800] ;  /* 0x00c80000bc1c783b */ /* 0x000fe20000004200 */
[----:B------:R-:W-:Y:S02]  /*16490*/  FFMA.FTZ R3, R6, c[0x0][0x23c], -R145 ;  /* 0x00008f0006037a23 */ /* 0x000fe40000010891 */
[--C-:B------:R-:W-:Y:S01]  /*164a0*/  FFMA.FTZ R148, R10, c[0x0][0x23c], -R163.reuse ;  /* 0x00008f000a947a23 */ /* 0x100fe200000108a3 */
[----:B------:R-:W2:Y:S01]  /*164b0*/  LDSM.16.MT88.4 R4, [R188+0x10000] ;  /* 0x01000000bc04783b */ /* 0x000ea20000004200 */
[----:B------:R-:W-:Y:S01]  /*164c0*/  FFMA.FTZ R135, R8, c[0x0][0x23c], -R163 ;  /* 0x00008f0008877a23 */ /* 0x000fe200000108a3 */
[----:B------:R-:W-:Y:S01]  /*164d0*/  MUFU.EX2 R154, R154 ;  /* 0x0000009a009a7308 */ /* 0x000fe20000000800 */
[--C-:B------:R-:W-:Y:S01]  /*164e0*/  FFMA.FTZ R150, R26, c[0x0][0x23c], -R145.reuse ;  /* 0x00008f001a967a23 */ /* 0x100fe20000010891 */
[----:B------:R-:W3:Y:S01]  /*164f0*/  LDSM.16.MT88.4 R8, [R192+0xe800] ;  /* 0x00e80000c008783b */ /* 0x000ee20000004200 */
[----:B------:R-:W-:-:S02]  /*16500*/  FFMA.FTZ R137, R24, c[0x0][0x23c], -R145 ;  /* 0x00008f0018897a23 */ /* 0x000fc40000010891 */
[--C-:B------:R-:W-:Y:S01]  /*16510*/  FFMA.FTZ R152, R22, c[0x0][0x23c], -R163.reuse ;  /* 0x00008f0016987a23 */ /* 0x100fe200000108a3 */
[----:B------:R-:W-:Y:S01]  /*16520*/  LDSM.16.MT88.4 R24, [R190+0xe800] ;  /* 0x00e80000be18783b */ /* 0x000fe20000004200 */
[----:B------:R-:W-:Y:S01]  /*16530*/  FFMA.FTZ R139, R20, c[0x0][0x23c], -R163 ;  /* 0x00008f00148b7a23 */ /* 0x000fe200000108a3 */
[----:B------:R-:W4:Y:S01]  /*16540*/  MUFU.EX2 R149, R149 ;  /* 0x0000009500957308 */ /* 0x000f220000000800 */
        /* <DEDUP_REMOVED lines=10> */
[----:B------:R-:W5:Y:S01]  /*165f0*/  MUFU.EX2 R158, R158 ;  /* 0x0000009e009e7308 */ /* 0x000f620000000800 */
[----:B----4-:R-:W-:Y:S01]  /*16600*/  F2FP.PACK_AB R115, R149, R154 ;  /* 0x0000009a9573723e */ /* 0x010fe200000000ff */
[----:B------:R-:W-:Y:S02]  /*16610*/  FFMA.FTZ R172, R172, c[0x0][0x23c], -R163 ;  /* 0x00008f00acac7a23 */ /* 0x000fe400000108a3 */
        /* <DEDUP_REMOVED lines=8> */
[----:B-----5:R-:W-:Y:S01]  /*166a0*/  F2FP.PACK_AB R112, R158, R155 ;  /* 0x0000009b9e70723e */ /* 0x020fe200000000ff */
        /* <DEDUP_REMOVED lines=8> */
[----:B----4-:R-:W-:Y:S01]  /*16730*/  F2FP.PACK_AB R114, R151, R162 ;  /* 0x000000a29772723e */ /* 0x010fe200000000ff */
[----:B------:R-:W4:Y:S01]  /*16740*/  MUFU.EX2 R137, R137 ;  /* 0x0000008900897308 */ /* 0x000f220000000800 */
        /* <DEDUP_REMOVED lines=46> */
[C---:B--2---:R-:W-:Y:S07]  /*16a30*/  HMMA.16816.F32 R116, R112.reuse, R4, RZ ;  /* 0x000000047074723c */ /* 0x044fee00000018ff */
[----:B----4-:R-:W-:Y:S01]  /*16a40*/  F2FP.PACK_AB R5, R137, R150 ;  /* 0x000000968905723e */ /* 0x010fe200000000ff */
        /* <DEDUP_REMOVED lines=138> */
[----:B------:R-:W-:Y:S01]  /*172f0*/  IADD3 R214, R134, -0x2, RZ ;  /* 0xfffffffe86d67810 */ /* 0x000fe20007ffe0ff */
[----:B------:R-:W-:Y:S01]  /*17300*/  ULEA UR4, -UR4, URZ, 0x6 ;  /* 0x0000003f04047291 */ /* 0x000fe2000f8e313f */
[----:B------:R-:W-:Y:S01]  /*17310*/  IMAD.MOV.U32 R135, RZ, RZ, R132 ;  /* 0x000000ffff877224 */ /* 0x000fe200078e0084 */
[----:B------:R-:W-:-:S02]  /*17320*/  ULDC UR8, c[0x0][0x1a0] ;  /* 0x0000680000087ab9 */ /* 0x000fc40000000800 */
[----:B------:R-:W-:Y:S02]  /*17330*/  USHF.R.S32.HI UR5, URZ, 0x1f, UR4 ;  /* 0x0000001f3f057899 */ /* 0x000fe40008011404 */
[----:B------:R-:W-:Y:S01]  /*17340*/  MOV R212, UR4 ;  /* 0x0000000400d47c02 */ /* 0x000fe20008000f00 */
[----:B------:R-:W-:Y:S02]  /*17350*/  USHF.L.U32 UR8, UR8, 0x4, URZ ;  /* 0x0000000408087899 */ /* 0x000fe4000800063f */
[----:B------:R-:W-:Y:S01]  /*17360*/  ULDC.64 UR10, c[0x0][0x118] ;  /* 0x00004600000a7ab9 */ /* 0x000fe20000000a00 */
[----:B------:R-:W-:Y:S01]  /*17370*/  IMAD.U32 R211, RZ, RZ, UR5 ;  /* 0x00000005ffd37e24 */ /* 0x000fe2000f8e00ff */
[----:B------:R-:W-:Y:S01]  /*17380*/  UMOV UR7, 0x4 ;  /* 0x0000000400077882 */ /* 0x000fe20000000000 */
[----:B-1----:R-:W-:-:S05]  /*17390*/  LOP3.LUT R3, R3, 0x3, RZ, 0xc0, !PT ;  /* 0x0000000303037812 */ /* 0x002fca00078ec0ff */
[----:B------:R-:W-:Y:S02]  /*173a0*/  IMAD R3, R3, -0x2, R2 ;  /* 0xfffffffe03037824 */ /* 0x000fe400078e0202 */
[----:B------:R-:W-:-:S03]  /*173b0*/  IMAD.MOV.U32 R2, RZ, RZ, R133 ;  /* 0x000000ffff027224 */ /* 0x000fc600078e0085 */
[----:B------:R-:W-:Y:S02]  /*173c0*/  IADD3 R210, R136, R3, -R201 ;  /* 0x0000000388d27210 */ /* 0x000fe40007ffe8c9 */
.L_x_4971:
        /* <DEDUP_REMOVED lines=65> */
.L_x_4968:
[C---:B------:R-:W-:Y:S02]  /*177e0*/  LOP3.LUT P5, RZ, R208.reuse, 0x1, RZ, 0xc0, !PT ;  /* 0x00000001d0ff7812 */ /* 0x040fe400078ac0ff */
[CC--:B------:R-:W-:Y:S02]  /*177f0*/  LEA R132, P1, R7.reuse, R160.reuse, 0x1 ;  /* 0x000000a007847211 */ /* 0x0c0fe400078208ff */
[C---:B------:R-:W-:Y:S02]  /*17800*/  LOP3.LUT P4, RZ, R208.reuse, 0x2, RZ, 0xc0, !PT ;  /* 0x00000002d0ff7812 */ /* 0x040fe4000788c0ff */
[CCC-:B------:R-:W-:Y:S02]  /*17810*/  LEA.HI.X R133, R7.reuse, R161.reuse, R4.reuse, 0x1, P1 ;  /* 0x000000a107857211 */ /* 0x1c0fe400008f0c04 */
[----:B------:R-:W-:Y:S02]  /*17820*/  LOP3.LUT P2, RZ, R208, 0x4, RZ, 0xc0, !PT ;  /* 0x00000004d0ff7812 */ /* 0x000fe4000784c0ff */
[----:B------:R-:W-:Y:S03]  /*17830*/  IADD3 R5, P0, R7, UR8, RZ ;  /* 0x0000000807057c10 */ /* 0x000fe6000ff1e0ff */
[----:B------:R-:W-:Y:S01]  /*17840*/  @!PT LDS RZ, [RZ] ;  /* 0x00000000fffff984 */ /* 0x000fe20000000800 */
[----:B------:R-:W-:Y:S01]  /*17850*/  @!PT LDS RZ, [RZ] ;  /* 0x00000000fffff984 */ /* 0x000fe20000000800 */
[----:B------:R-:W-:Y:S01]  /*17860*/  @!PT LDS RZ, [RZ] ;  /* 0x00000000fffff984 */ /* 0x000fe20000000800 */
[----:B------:R1:W-:Y:S01]  /*17870*/  @P5 LDGSTS.E.BYPASS.LTC128B.128 [R202+0xc000], [R132.64] ;  /* 0x0c00000084ca5fae */ /* 0x0003e2000b901d4a */
[CC--:B------:R-:W-:Y:S01]  /*17880*/  @P5 LEA R14, P6, R5.reuse, R160.reuse, 0x1 ;  /* 0x000000a0050e5211 */ /* 0x0c0fe200078c08ff */
[C---:B------:R-:W-:Y:S01]  /*17890*/  IMAD.X R6, R200.reuse, 0x1, R4, P0 ;  /* 0x00000001c8067824 */ /* 0x040fe200000e0604 */
[C---:B------:R-:W-:Y:S01]  /*178a0*/  IADD3 R3, P0, R5.reuse, UR8, RZ ;  /* 0x0000000805037c10 */ /* 0x040fe2000ff1e0ff */
[----:B------:R-:W-:Y:S01]  /*178b0*/  @!P5 STS.128 [R202+0xc000], RZ ;  /* 0x00c000ffca00d388 */ /* 0x000fe20000000c00 */
[CC--:B------:R-:W-:Y:S02]  /*178c0*/  @P4 LEA R10, P1, R5.reuse, R160.reuse, 0x1 ;  /* 0x000000a0050a4211 */ /* 0x0c0fe400078208ff */
[CCC-:B------:R-:W-:Y:S01]  /*178d0*/  @P5 LEA.HI.X R15, R5.reuse, R161.reuse, R6.reuse, 0x1, P6 ;  /* 0x000000a1050f5211 */ /* 0x1c0fe200030f0c06 */
[----:B------:R-:W-:Y:S01]  /*178e0*/  @!PT LDS RZ, [RZ] ;  /* 0x00000000fffff984 */ /* 0x000fe20000000800 */
[----:B------:R-:W-:Y:S01]  /*178f0*/  @!PT LDS RZ, [RZ] ;  /* 0x00000000fffff984 */ /* 0x000fe20000000800 */
[----:B------:R-:W-:Y:S01]  /*17900*/  @!PT LDS RZ, [RZ] ;  /* 0x00000000fffff984 */ /* 0x000fe20000000800 */
[----:B------:R1:W-:Y:S01]  /*17910*/  @P4 LDGSTS.E.BYPASS.LTC128B.128 [R202+0xe000], [R132.64+0x80] ;  /* 0x0e00008084ca4fae */ /* 0x0003e2000b901d4a */
[CCC-:B------:R-:W-:Y:S01]  /*17920*/  @P4 LEA.HI.X R11, R5.reuse, R161.reuse, R6.reuse, 0x1, P1 ;  /* 0x000000a1050b4211 */ /* 0x1c0fe200008f0c06 */
[C-C-:B------:R-:W-:Y:S01]  /*17930*/  IMAD.X R4, R200.reuse, 0x1, R6.reuse, P0 ;  /* 0x00000001c8047824 */ /* 0x140fe200000e0606 */
[-C--:B------:R-:W-:Y:S01]  /*17940*/  @P2 LEA R8, P0, R5, R160.reuse, 0x1 ;  /* 0x000000a005082211 */ /* 0x080fe200078008ff */
[----:B------:R-:W-:Y:S01]  /*17950*/  @!P4 STS.128 [R202+0xe000], RZ ;  /* 0x00e000ffca00c388 */ /* 0x000fe20000000c00 */
[-C--:B------:R-:W-:Y:S02]  /*17960*/  @P5 LEA R12, P6, R3, R160.reuse, 0x1 ;  /* 0x000000a0030c5211 */ /* 0x080fe400078c08ff */
[-C--:B------:R-:W-:Y:S01]  /*17970*/  @P2 LEA.HI.X R9, R5, R161.reuse, R6, 0x1, P0 ;  /* 0x000000a105092211 */ /* 0x080fe200000f0c06 */
[----:B------:R-:W-:Y:S01]  /*17980*/  @!PT LDS RZ, [RZ] ;  /* 0x00000000fffff984 */ /* 0x000fe20000000800 */
[----:B------:R-:W-:Y:S01]  /*17990*/  @!PT LDS RZ, [RZ] ;  /* 0x00000000fffff984 */ /* 0x000fe20000000800 */
[----:B------:R-:W-:Y:S01]  /*179a0*/  @!PT LDS RZ, [RZ] ;  /* 0x00000000fffff984 */ /* 0x000fe20000000800 */
[----:B------:R1:W-:Y:S01]  /*179b0*/  @P2 LDGSTS.E.BYPASS.LTC128B.128 [R202+0x10000], [R132.64+0x100] ;  /* 0x1000010084ca2fae */ /* 0x0003e2000b901d4a */
[CCC-:B------:R-:W-:Y:S02]  /*179c0*/  @P5 LEA.HI.X R13, R3.reuse, R161.reuse, R4.reuse, 0x1, P6 ;  /* 0x000000a1030d5211 */ /* 0x1c0fe400030f0c04 */
        /* <DEDUP_REMOVED lines=8> */
[C---:B------:R-:W-:Y:S02]  /*17a50*/  IADD3 R5, P6, R3.reuse, UR8, RZ ;  /* 0x0000000803057c10 */ /* 0x040fe4000ffde0ff */
        /* <DEDUP_REMOVED lines=52> */
[----:B----4-:R-:W2:Y:S04]  /*17da0*/  LDSM.16.M88.4 R16, [R197+0x6800] ;  /* 0x00680000c510783b */ /* 0x010ea80000000200 */
[----:B------:R-:W1:Y:S04]  /*17db0*/  LDSM.16.M88.4 R24, [R197+0x7000] ;  /* 0x00700000c518783b */ /* 0x000e680000000200 */
[----:B------:R-:W0:Y:S04]  /*17dc0*/  LDGDEPBAR ;  /* 0x00000000000079af */ /* 0x000e280000000000 */
[----:B------:R-:W4:Y:S04]  /*17dd0*/  LDSM.16.M88.4 R32, [R197+0x7800] ;  /* 0x00780000c520783b */ /* 0x000f280000000200 */
[----:B------:R-:W-:Y:S04]  /*17de0*/  LDSM.16.M88.4 R144, [R196] ;  /* 0x00000000c490783b */ /* 0x000fe80000000200 */
[----:B------:R-:W1:Y:S04]  /*17df0*/  LDSM.16.M88.4 R148, [R195] ;  /* 0x00000000c394783b */ /* 0x000e680000000200 */
[----:B------:R-:W1:Y:S04]  /*17e00*/  LDSM.16.M88.4 R152, [R187] ;  /* 0x00000000bb98783b */ /* 0x000e680000000200 */
[----:B------:R-:W1:Y:S04]  /*17e10*/  LDSM.16.M88.4 R156, [R186] ;  /* 0x00000000ba9c783b */ /* 0x000e680000000200 */
[----:B------:R-:W4:Y:S01]  /*17e20*/  LDSM.16.M88.4 R160, [R185] ;  /* 0x00000000b9a0783b */ /* 0x000f220000000200 */
[C---:B-----5:R-:W-:Y:S03]  /*17e30*/  HMMA.16816.F32 R4, R136.reuse, R140, RZ ;  /* 0x0000008c8804723c */ /* 0x060fe600000018ff */
[----:B------:R-:W-:Y:S04]  /*17e40*/  LDSM.16.M88.4 R164, [R191+0x6000] ;  /* 0x00600000bfa4783b */ /* 0x000fe80000000200 */
[----:B------:R-:W-:Y:S01]  /*17e50*/  LDSM.16.M88.4 R168, [R191+0x6800] ;  /* 0x00680000bfa8783b */ /* 0x000fe20000000200 */
[C---:B---3--:R-:W-:Y:S03]  /*17e60*/  HMMA.16816.F32 R8, R136.reuse, R142, RZ ;  /* 0x0000008e8808723c */ /* 0x048fe600000018ff */
[----:B------:R-:W3:Y:S04]  /*17e70*/  LDSM.16.M88.4 R140, [R194] ;  /* 0x00000000c28c783b */ /* 0x000ee80000000200 */
[----:B------:R-:W-:Y:S01]  /*17e80*/  LDSM.16.M88.4 R172, [R191+0x7800] ;  /* 0x00780000bfac783b */ /* 0x000fe20000000200 */
[C---:B--2---:R-:W-:Y:S08]  /*17e90*/  HMMA.16816.F32 R12, R136.reuse, R16, RZ ;  /* 0x00000010880c723c */ /* 0x044ff000000018ff */
[C---:B------:R-:W-:Y:S08]  /*17ea0*/  HMMA.16816.F32 R16, R136.reuse, R18, RZ ;  /* 0x000000128810723c */ /* 0x040ff000000018ff */
[C---:B-1----:R-:W-:Y:S08]  /*17eb0*/  HMMA.16816.F32 R20, R136.reuse, R24, RZ ;  /* 0x000000188814723c */ /* 0x042ff000000018ff */
[C---:B------:R-:W-:Y:S08]  /*17ec0*/  HMMA.16816.F32 R24, R136.reuse, R26, RZ ;  /* 0x0000001a8818723c */ /* 0x040ff000000018ff */
[C---:B----4-:R-:W-:Y:S08]  /*17ed0*/  HMMA.16816.F32 R28, R136.reuse, R32, RZ ;  /* 0x00000020881c723c */ /* 0x050ff000000018ff */
        /* <DEDUP_REMOVED lines=135> */
[C---:B-----5:R-:W-:Y:S07]  /*18750*/  HMMA.16816.F32 R28, R148.reuse, R160, R28 ;  /* 0x000000a0941c723c */ /* 0x060fee000000181c */
[----:B------:R-:W-:Y:S01]  /*18760*/  IMAD.MOV.U32 R160, RZ, RZ, R132 ;  /* 0x000000ffffa07224 */ /* 0x000fe200078e0084 */
[----:B------:R-:W-:Y:S04]  /*18770*/  HMMA.16816.F32 R32, R148, R162, R32 ;  /* 0x000000a29420723c */ /* 0x000fe80000001820 */
[----:B------:R-:W-:Y:S04]  /*18780*/  IMAD.MOV.U32 R161, RZ, RZ, R133 ;  /* 0x000000ffffa17224 */ /* 0x000fe800078e0085 */
[----:B------:R-:W-:-:S05]  /*18790*/  @!P0 BRA `(.L_x_4969) ;  /* 0x000009e000008947 */ /* 0x000fca0003800000 */
        /* <DEDUP_REMOVED lines=66> */
.L_x_4970:
        /* <DEDUP_REMOVED lines=92> */
.L_x_4969:
        /* <DEDUP_REMOVED lines=162> */
[----:B------:R-:W-:Y:S01]  /*19ba0*/  ISETP.GT.AND P0, PT, R214, R199, PT ;  /* 0x000000c7d600720c */ /* 0x000fe20003f04270 */
        /* <DEDUP_REMOVED lines=350> */
.L_x_4967:
        /* <DEDUP_REMOVED lines=30> */
[----:B------:R-:W-:Y:S02]  /*1b370*/  IADD3 R16, -R15, R0, RZ ;  /* 0x000000000f107210 */ /* 0x000fe40007ffe1ff */
[C---:B------:R-:W-:Y:S01]  /*1b380*/  LOP3.LUT R15, R4.reuse, 0x1, RZ, 0xc0, !PT ;  /* 0x00000001040f7812 */ /* 0x040fe200078ec0ff */
[----:B------:R-:W3:Y:S01]  /*1b390*/  @P3 MUFU.RCP R5, R2 ;  /* 0x0000000200053308 */ /* 0x000ee20000001000 */
[----:B------:R-:W-:Y:S02]  /*1b3a0*/  SHF.L.U32 R18, R4, 0x6, RZ ;  /* 0x0000000604127819 */ /* 0x000fe400000006ff */
[----:B------:R-:W-:Y:S02]  /*1b3b0*/  ISETP.NE.U32.AND P0, PT, R15, 0x1, PT ;  /* 0x000000010f00780c */ /* 0x000fe40003f05070 */
[----:B------:R-:W-:-:S02]  /*1b3c0*/  LOP3.LUT R18, R18, 0x1c0, RZ, 0xc0, !PT ;  /* 0x000001c012127812 */ /* 0x000fc400078ec0ff */
[----:B------:R-:W-:Y:S01]  /*1b3d0*/  R2P PR, R4, 0x6 ;  /* 0x0000000604007804 */ /* 0x000fe20000000000 */
[----:B--2---:R-:W-:Y:S01]  /*1b3e0*/  FMUL.FTZ R128, R6, R128 ;  /* 0x0000008006807220 */ /* 0x004fe20000410000 */
[----:B------:R-:W-:Y:S01]  /*1b3f0*/  LEA.HI R18, R18, R18, RZ, 0x1d ;  /* 0x0000001212127211 */ /* 0x000fe200078fe8ff */
[C---:B------:R-:W-:Y:S01]  /*1b400*/  FMUL.FTZ R129, R6.reuse, R129 ;  /* 0x0000008106817220 */ /* 0x040fe20000410000 */
[----:B------:R-:W-:Y:S01]  /*1b410*/  LOP3.LUT R7, R7, 0xffffffe0, RZ, 0xc0, !PT ;  /* 0xffffffe007077812 */ /* 0x000fe200078ec0ff */
[C---:B------:R-:W-:Y:S01]  /*1b420*/  FMUL.FTZ R124, R6.reuse, R124 ;  /* 0x0000007c067c7220 */ /* 0x040fe20000410000 */
[----:B------:R-:W2:Y:S01]  /*1b430*/  @P4 MUFU.LG2 R3, R3 ;  /* 0x0000000300034308 */ /* 0x000ea20000000c00 */
[----:B-1----:R-:W-:Y:S01]  /*1b440*/  SHF.R.S32.HI R10, RZ, 0x1f, R9 ;  /* 0x0000001fff0a7819 */ /* 0x002fe20000011409 */
[----:B------:R-:W-:Y:S02]  /*1b450*/  FMUL.FTZ R125, R6, R125 ;  /* 0x0000007d067d7220 */ /* 0x000fe40000410000 */
[C---:B---3--:R-:W-:Y:S01]  /*1b460*/  FMUL.FTZ R131, R5.reuse, R131 ;  /* 0x0000008305837220 */ /* 0x048fe20000410000 */
[CC--:B------:R-:W-:Y:S01]  /*1b470*/  LEA.HI R12, R10.reuse, R9.reuse, RZ, 0x4 ;  /* 0x000000090a0c7211 */ /* 0x0c0fe200078f20ff */
[C---:B------:R-:W-:Y:S01]  /*1b480*/  FMUL.FTZ R130, R5.reuse, R130 ;  /* 0x0000008205827220 */ /* 0x040fe20000410000 */
[----:B------:R-:W-:Y:S01]  /*1b490*/  LEA.HI R10, R10, R9, RZ, 0x5 ;  /* 0x000000090a0a7211 */ /* 0x000fe200078f28ff */
[C---:B------:R-:W-:Y:S01]  /*1b4a0*/  FMUL.FTZ R127, R5.reuse, R127 ;  /* 0x0000007f057f7220 */ /* 0x040fe20000410000 */
[----:B------:R-:W-:Y:S01]  /*1b4b0*/  SHF.R.S32.HI R8, RZ, 0x4, R12 ;  /* 0x00000004ff087819 */ /* 0x000fe2000001140c */
[----:B------:R-:W-:Y:S01]  /*1b4c0*/  FMUL.FTZ R126, R5, R126 ;  /* 0x0000007e057e7220 */ /* 0x000fe20000410000 */
[----:B------:R-:W-:Y:S01]  /*1b4d0*/  IADD3 R12, -R13, R0, RZ ;  /* 0x000000000d0c7210 */ /* 0x000fe20007ffe1ff */
        /* <DEDUP_REMOVED lines=36> */
[----:B------:R-:W-:Y:S01]  /*1b720*/  FMUL.FTZ R55, R5, R55 ;  /* 0x0000003705377220 */ /* 0x000fe20000410000 */
[----:B------:R-:W-:Y:S01]  /*1b730*/  IADD3 R0, -R7, R0, RZ ;  /* 0x0000000007007210 */ /* 0x000fe20007ffe1ff */
[C---:B------:R-:W-:Y:S01]  /*1b740*/  FMUL.FTZ R54, R5.reuse, R54 ;  /* 0x0000003605367220 */ /* 0x040fe20000410000 */
[----:B------:R-:W-:Y:S01]  /*1b750*/  IADD3 R10, -R10, R9, RZ ;  /* 0x000000090a0a7210 */ /* 0x000fe20007ffe1ff */
[----:B------:R-:W-:Y:S01]  /*1b760*/  FMUL.FTZ R56, R6, R56 ;  /* 0x0000003806387220 */ /* 0x000fe20000410000 */
[----:B------:R-:W-:Y:S01]  /*1b770*/  SHF.L.U32 R12, R12, 0x2, RZ ;  /* 0x000000020c0c7819 */ /* 0x000fe200000006ff */
[----:B------:R-:W-:Y:S01]  /*1b780*/  FMUL.FTZ R57, R6, R57 ;  /* 0x0000003906397220 */ /* 0x000fe20000410000 */
[----:B------:R-:W-:Y:S01]  /*1b790*/  SHF.R.S32.HI R7, RZ, 0x1f, R10 ;  /* 0x0000001fff077819 */ /* 0x000fe2000001140a */
[----:B------:R-:W-:-:S02]  /*1b7a0*/  FMUL.FTZ R59, R5, R59 ;  /* 0x0000003b053b7220 */ /* 0x000fc40000410000 */
[----:B------:R-:W-:Y:S01]  /*1b7b0*/  FMUL.FTZ R58, R5, R58 ;  /* 0x0000003a053a7220 */ /* 0x000fe20000410000 */
[----:B------:R-:W-:Y:S01]  /*1b7c0*/  LEA.HI R7, R7, R10, RZ, 0x2 ;  /* 0x0000000a07077211 */ /* 0x000fe200078f10ff */
[C---:B------:R-:W-:Y:S02]  /*1b7d0*/  FMUL.FTZ R60, R6.reuse, R60 ;  /* 0x0000003c063c7220 */ /* 0x040fe40000410000 */
        /* <DEDUP_REMOVED lines=65> */
[----:B------:R-:W-:Y:S02]  /*1bbf0*/  SHF.L.U32 R5, R13, 0x2, RZ ;  /* 0x000000020d057819 */ /* 0x000fe400000006ff */
        /* <DEDUP_REMOVED lines=12> */
[----:B------:R-:W-:Y:S02]  /*1bcc0*/  LOP3.LUT P0, RZ, R0, 0x3, RZ, 0xc0, !PT ;  /* 0x0000000300ff7812 */ /* 0x000fe4000780c0ff */
[----:B------:R-:W-:Y:S01]  /*1bcd0*/  MOV R0, 0xff800000 ;  /* 0xff80000000007802 */ /* 0x000fe20000000f00 */
        /* <DEDUP_REMOVED lines=27> */
[----:B------:R-:W3:Y:S04]  /*1be90*/  S2R R5, SR_CTAID.Z ;  /* 0x0000000000057919 */ /* 0x000ee80000002700 */
        /* <DEDUP_REMOVED lines=8> */
[----:B----4-:R-:W-:-:S03]  /*1bf20*/  SHF.R.S32.HI R13, RZ, 0x1f, R12 ;  /* 0x0000001fff0d7819 */ /* 0x010fc6000001140c */
[----:B------:R-:W-:Y:S04]  /*1bf30*/  STS.64 [R18+0x8000], R108 ;  /* 0x0080006c12007388 */ /* 0x000fe80000000a00 */
[----:B------:R-:W-:Y:S04]  /*1bf40*/  STS.64 [R18+0x8800], R110 ;  /* 0x0088006e12007388 */ /* 0x000fe80000000a00 */
[----:B------:R-:W-:Y:S04]  /*1bf50*/  STS.64 [R19+0x8000], R120 ;  /* 0x0080007813007388 */ /* 0x000fe80000000a00 */
[----:B------:R-:W-:Y:S04]  /*1bf60*/  STS.64 [R19+0x8800], R122 ;  /* 0x0088007a13007388 */ /* 0x000fe80000000a00 */
[----:B------:R-:W-:Y:S04]  /*1bf70*/  STS.64 [R20+0x8000], R116 ;  /* 0x0080007414007388 */ /* 0x000fe80000000a00 */
[----:B------:R-:W-:Y:S04]  /*1bf80*/  STS.64 [R20+0x8800], R118 ;  /* 0x0088007614007388 */ /* 0x000fe80000000a00 */
[----:B------:R-:W4:Y:S04]  /*1bf90*/  S2R R6, SR_CTAID.Y ;  /* 0x0000000000067919 */ /* 0x000f280000002600 */
[----:B------:R5:W-:Y:S04]  /*1bfa0*/  STS.64 [R21+0x8000], R112 ;  /* 0x0080007015007388 */ /* 0x000be80000000a00 */
[----:B------:R-:W-:Y:S04]  /*1bfb0*/  STS.64 [R21+0x8800], R114 ;  /* 0x0088007215007388 */ /* 0x000fe80000000a00 */
[----:B------:R-:W-:Y:S06]  /*1bfc0*/  BAR.SYNC.DEFER_BLOCKING 0x0 ;  /* 0x0000000000007b1d */ /* 0x000fec0000010000 */
[----:B------:R-:W1:Y:S01]  /*1bfd0*/  S2R R14, SR_CTAID.X ;  /* 0x00000000000e7919 */ /* 0x000e620000002500 */
[----:B----4-:R-:W-:Y:S01]  /*1bfe0*/  IMAD R6, R6, c[0x0][0x210], R203 ;  /* 0x0000840006067a24 */ /* 0x010fe200078e02cb */
[----:B-----5:R-:W-:-:S05]  /*1bff0*/  IADD3 R112, -R203, RZ, RZ ;  /* 0x000000ffcb707210 */ /* 0x020fca0007ffe1ff */
[----:B---3--:R-:W-:Y:S01]  /*1c000*/  IMAD R5, R112, c[0x0][0x1c0], R5 ;  /* 0x0000700070057a24 */ /* 0x008fe200078e0205 */
[----:B------:R-:W-:Y:S01]  /*1c010*/  SHF.R.S32.HI R112, RZ, 0x1f, R11 ;  /* 0x0000001fff707819 */ /* 0x000fe2000001140b */
[----:B------:R-:W3:Y:S02]  /*1c020*/  LDS.128 R104, [R4.X4] ;  /* 0x0000000004687984 */ /* 0x000ee40000004c00 */
[----:B------:R-:W-:Y:S01]  /*1c030*/  IMAD R5, R6, c[0x0][0x1c0], R5 ;  /* 0x0000700006057a24 */ /* 0x000fe200078e0205 */
[----:B------:R-:W-:Y:S01]  /*1c040*/  LEA.HI R112, R112, R11, RZ, 0x2 ;  /* 0x0000000b70707211 */ /* 0x000fe200078f10ff */
[----:B------:R-:W4:Y:S01]  /*1c050*/  LDS.128 R100, [R4.X4+0x800] ;  /* 0x0008000004647984 */ /* 0x000f220000004c00 */
[----:B--2---:R-:W-:Y:S02]  /*1c060*/  @P4 FMUL.FTZ R6, R3, 0.69314718246459960938 ;  /* 0x3f31721803064820 */ /* 0x004fe40000410000 */
[----:B------:R-:W-:Y:S01]  /*1c070*/  LOP3.LUT R112, R112, 0xffffffc, RZ, 0xc0, !PT ;  /* 0x0ffffffc70707812 */ /* 0x000fe200078ec0ff */
[----:B------:R-:W2:Y:S01]  /*1c080*/  LDS.128 R96, [R4.X4+0x1000] ;  /* 0x0010000004607984 */ /* 0x000ea20000004c00 */
[----:B-1----:R-:W-:-:S02]  /*1c090*/  @P3 FMUL.FTZ R3, R2, 0.69314718246459960938 ;  /* 0x3f31721802033820 */ /* 0x002fc40000410000 */
[----:B------:R-:W-:Y:S01]  /*1c0a0*/  IADD3 R112, R11, -R112, RZ ;  /* 0x800000700b707210 */ /* 0x000fe20007ffe0ff */
[----:B------:R-:W1:Y:S01]  /*1c0b0*/  LDS.128 R92, [R4.X4+0x1800] ;  /* 0x00180000045c7984 */ /* 0x000e620000004c00 */
[----:B------:R-:W-:Y:S02]  /*1c0c0*/  @P4 FFMA.FTZ R0, R133, c[0x0][0x238], R6 ;  /* 0x00008e0085004a23 */ /* 0x000fe40000010006 */
[----:B------:R-:W-:Y:S01]  /*1c0d0*/  LEA R11, R112, R7, 0x4 ;  /* 0x00000007700b7211 */ /* 0x000fe200078e20ff */
        /* <DEDUP_REMOVED lines=20> */
[----:B-----5:R-:W-:-:S05]  /*1c220*/  SHF.L.U32 R4, R14, 0x6, RZ ;  /* 0x000000060e047819 */ /* 0x020fca00000006ff */
[----:B------:R-:W-:Y:S01]  /*1c230*/  IMAD R4, R5, c[0x0][0x214], R4 ;  /* 0x0000850005047a24 */ /* 0x000fe200078e0204 */
[----:B------:R-:W-:Y:S01]  /*1c240*/  MOV R5, 0xff800000 ;  /* 0xff80000000057802 */ /* 0x000fe20000000f00 */
[----:B------:R-:W-:Y:S01]  /*1c250*/  @P3 FFMA.FTZ R5, R132, c[0x0][0x238], R3 ;  /* 0x00008e0084053a23 */ /* 0x000fe20000010003 */
[----:B------:R-:W-:Y:S05]  /*1c260*/  @P0 BRA `(.L_x_4973) ;  /* 0x000000b000000947 */ /* 0x000fea0003800000 */
[----:B--234-:R-:W-:Y:S01]  /*1c270*/  IMAD R2, R14, -0x40, R201 ;  /* 0xffffffc00e027824 */ /* 0x01cfe200078e02c9 */
[C---:B------:R-:W-:Y:S02]  /*1c280*/  IADD3 R9, R11.reuse, 0x8, RZ ;  /* 0x000000080b097810 */ /* 0x040fe40007ffe0ff */
[----:B------:R-:W-:Y:S02]  /*1c290*/  SHF.R.S32.HI R7, RZ, 0x1f, R11 ;  /* 0x0000001fff077819 */ /* 0x000fe4000001140b */
[----:B------:R-:W-:Y:S02]  /*1c2a0*/  IADD3 R3, P0, R4, R11, RZ ;  /* 0x0000000b04037210 */ /* 0x000fe40007f1e0ff */
[----:B------:R-:W-:-:S02]  /*1c2b0*/  ISETP.GE.AND P2, PT, R11, R2, PT ;  /* 0x000000020b00720c */ /* 0x000fc40003f46270 */
[----:B------:R-:W-:Y:S02]  /*1c2c0*/  ISETP.GE.AND P1, PT, R9, R2, PT ;  /* 0x000000020900720c */ /* 0x000fe40003f26270 */
[----:B------:R-:W-:Y:S02]  /*1c2d0*/  LEA.HI.X.SX32 R2, R4, R7, 0x1, P0 ;  /* 0x0000000704027211 */ /* 0x000fe400000f0eff */
[----:B------:R-:W-:-:S04]  /*1c2e0*/  LEA R6, P0, R3, c[0x0][0x208], 0x2 ;  /* 0x0000820003067a11 */ /* 0x000fc800078010ff */
[----:B------:R-:W-:-:S05]  /*1c2f0*/  LEA.HI.X R7, R3, c[0x0][0x20c], R2, 0x2, P0 ;  /* 0x0000830003077a11 */ /* 0x000fca00000f1402 */
[----:B------:R2:W-:Y:S04]  /*1c300*/  @!P2 STG.E [R6.64], R0 ;  /* 0x000000000600a986 */ /* 0x0005e8000c101904 */
[----:B------:R2:W-:Y:S02]  /*1c310*/  @!P1 STG.E [R6.64+0x20], R5 ;  /* 0x0000200506009986 */ /* 0x0005e4000c101904 */
.L_x_4973:
[----:B--234-:R-:W-:Y:S05]  /*1c320*/  BSYNC B0 ;  /* 0x0000000000007941 */ /* 0x01cfea0003800000 */
.L_x_4972:
        /* <DEDUP_REMOVED lines=19> */
.L_x_4975:
[----:B------:R-:W-:Y:S05]  /*1c460*/  BSYNC B0 ;  /* 0x0000000000007941 */ /* 0x000fea0003800000 */
.L_x_4974:
        /* <DEDUP_REMOVED lines=11> */
.L_x_4977:
[----:B------:R-:W-:Y:S05]  /*1c520*/  BSYNC B0 ;  /* 0x0000000000007941 */ /* 0x000fea0003800000 */
.L_x_4976:
        /* <DEDUP_REMOVED lines=11> */
.L_x_4979:
[----:B------:R-:W-:Y:S05]  /*1c5e0*/  BSYNC B0 ;  /* 0x0000000000007941 */ /* 0x000fea0003800000 */
.L_x_4978:
        /* <DEDUP_REMOVED lines=11> */
.L_x_4981:
[----:B------:R-:W-:Y:S05]  /*1c6a0*/  BSYNC B0 ;  /* 0x0000000000007941 */ /* 0x000fea0003800000 */
.L_x_4980:
        /* <DEDUP_REMOVED lines=11> */
.L_x_4983:
[----:B------:R-:W-:Y:S05]  /*1c760*/  BSYNC B0 ;  /* 0x0000000000007941 */ /* 0x000fea0003800000 */
.L_x_4982:
        /* <DEDUP_REMOVED lines=11> */
.L_x_4985:
[----:B------:R-:W-:Y:S05]  /*1c820*/  BSYNC B0 ;  /* 0x0000000000007941 */ /* 0x000fea0003800000 */
.L_x_4984:
        /* <DEDUP_REMOVED lines=11> */
.L_x_4987:
[----:B------:R-:W-:Y:S05]  /*1c8e0*/  BSYNC B0 ;  /* 0x0000000000007941 */ /* 0x000fea0003800000 */
.L_x_4986:
        /* <DEDUP_REMOVED lines=12> */
.L_x_4988:
        /* <DEDUP_REMOVED lines=13> */
.L_x_7382:


//--------------------- .text._ZN5flash24flash_fwd_splitkv_kernelI23Flash_fwd_kernel_traitsILi192ELi64ELi64ELi4ELb0ELb0EN7cutlass6half_tE19Flash_kernel_traitsILi192ELi64ELi64ELi4ES3_EELb0ELb0ELb1ELb0ELb0ELb1ELb1ELb1EEEvNS_16Flash_fwd_paramsE --------------------------
	.section	.text._ZN5flash24flash_fwd_splitkv_kernelI23Flash_fwd_kernel_traitsILi192ELi64ELi64ELi4ELb0ELb0EN7cutlass6half_tE19Flash_kernel_traitsILi192ELi64ELi64ELi4ES3_EELb0ELb0ELb1ELb0ELb0ELb1ELb1ELb1EEEvNS_16Flash_fwd_paramsE,"ax",@progbits
	.sectioninfo	@"SHI_REGISTERS=243"
	.align	128
        .global         _ZN5flash24flash_fwd_splitkv_kernelI23Flash_fwd_kernel_traitsILi192ELi64ELi64ELi4ELb0ELb0EN7cutlass6half_tE19Flash_kernel_traitsILi192ELi64ELi64ELi4ES3_EELb0ELb0ELb1ELb0ELb0ELb1ELb1ELb1EEEvNS_16Flash_fwd_paramsE
        .type           _ZN5flash24flash_fwd_splitkv_kernelI23Flash_fwd_kernel_traitsILi192ELi64ELi64ELi4ELb0ELb0EN7cutlass6half_tE19Flash_kernel_traitsILi192ELi64ELi64ELi4ES3_EELb0ELb0ELb1ELb0ELb0ELb1ELb1ELb1EEEvNS_16Flash_fwd_paramsE,@function
        .size           _ZN5flash24flash_fwd_splitkv_kernelI23Flash_fwd_kernel_traitsILi192ELi64ELi64ELi4ELb0ELb0EN7cutlass6half_tE19Flash_kernel_traitsILi192ELi64ELi64ELi4ES3_EELb0ELb0ELb1ELb0ELb0ELb1ELb1ELb1EEEvNS_16Flash_fwd_paramsE,(.L_x_7383 - _ZN5flash24flash_fwd_splitkv_kernelI23Flash_fwd_kernel_traitsILi192ELi64ELi64ELi4ELb0ELb0EN7cutlass6half_tE19Flash_kernel_traitsILi192ELi64ELi64ELi4ES3_EELb0ELb0ELb1ELb0ELb0ELb1ELb1ELb1EEEvNS_16Flash_fwd_paramsE)
        .other          _ZN5flash24flash_fwd_splitkv_kernelI23Flash_fwd_kernel_traitsILi192ELi64ELi64ELi4ELb0ELb0EN7cutlass6half_tE19Flash_kernel_traitsILi192ELi64ELi64ELi4ES3_EELb0ELb0ELb1ELb0ELb0ELb1ELb1ELb1EEEvNS_16Flash_fwd_paramsE,@"STO_CUDA_ENTRY STV_DEFAULT"
_ZN5flash24flash_fwd_splitkv_kernelI23Flash_fwd_kernel_traitsILi192ELi64ELi64ELi4ELb0ELb0EN7cutlass6half_tE19Flash_kernel_traitsILi192ELi64ELi64ELi4ES3_EELb0ELb0ELb1ELb0ELb0ELb1ELb1ELb1EEEvNS_16Flash_fwd_paramsE:
.text._ZN5flash24flash_fwd_splitkv_kernelI23Flash_fwd_kernel_traitsILi192ELi64ELi64ELi4ELb0ELb0EN7cutlass6half_tE19Flash_kernel_traitsILi192ELi64ELi64ELi4ES3_EELb0ELb0ELb1ELb0ELb0ELb1ELb1ELb1EEEvNS_16Flash_fwd_paramsE:
        /* <DEDUP_REMOVED lines=54> */
.L_x_4989:
[----:B-1-34-:R-:W-:Y:S02]  /*0360*/  MOV R87, c[0x0][0x218] ;  /* 0x0000860000577a02 */ /* 0x01afe40000000f00 */
.L_x_4990:
        /* <DEDUP_REMOVED lines=79> */
.L_x_4993:
[----:B------:R-:W-:Y:S05]  /*0860*/  BSYNC B0 ;  /* 0x0000000000007941 */ /* 0x000fea0003800000 */
.L_x_4992:
        /* <DEDUP_REMOVED lines=10> */
.L_x_4995:
[----:B------:R-:W-:Y:S05]  /*0910*/  BSYNC B0 ;  /* 0x0000000000007941 */ /* 0x000fea0003800000 */
.L_x_4994:
        /* <DEDUP_REMOVED lines=10> */
.L_x_4997:
[----:B------:R-:W-:Y:S05]  /*09c0*/  BSYNC B0 ;  /* 0x0000000000007941 */ /* 0x000fea0003800000 */
.L_x_4996:
        /* <DEDUP_REMOVED lines=10> */
.L_x_4999:
[----:B------:R-:W-:Y:S05]  /*0a70*/  BSYNC B0 ;  /* 0x0000000000007941 */ /* 0x000fea0003800000 */
.L_x_4998:
        /* <DEDUP_REMOVED lines=10> */
.L_x_5001:
[----:B------:R-:W-:Y:S05]  /*0b20*/  BSYNC B0 ;  /* 0x0000000000007941 */ /* 0x000fea0003800000 */
.L_x_5000:
        /* <DEDUP_REMOVED lines=10> */
.L_x_5003:
[----:B------:R-:W-:Y:S05]  /*0bd0*/  BSYNC B0 ;  /* 0x0000000000007941 */ /* 0x000fea0003800000 */
.L_x_5002:
        /* <DEDUP_REMOVED lines=10> */
.L_x_5005:
[----:B------:R-:W-:Y:S05]  /*0c80*/  BSYNC B0 ;  /* 0x0000000000007941 */ /* 0x000fea0003800000 */
.L_x_5004:
        /* <DEDUP_REMOVED lines=10> */
.L_x_5007:
[----:B------:R-:W-:Y:S05]  /*0d30*/  BSYNC B0 ;  /* 0x0000000000007941 */ /* 0x000fea0003800000 */
.L_x_5006:
        /* <DEDUP_REMOVED lines=32> */
.L_x_4991:
        /* <DEDUP_REMOVED lines=92> */
.L_x_5008:
        /* <DEDUP_REMOVED lines=16> */
.L_x_5010:
        /* <DEDUP_REMOVED lines=50> */
.L_x_5009:
        /* <DEDUP_REMOVED lines=259> */
.L_x_5104:
        /* <DEDUP_REMOVED lines=18> */
.L_x_5013:
[----:B------:R-:W-:Y:S05]  /*2a70*/  BSYNC B0 ;  /* 0x0000000000007941 */ /* 0x000fea0003800000 */
.L_x_5012:
        /* <DEDUP_REMOVED lines=18> */
.L_x_5015:
[----:B------:R-:W-:Y:S05]  /*2ba0*/  BSYNC B0 ;  /* 0x0000000000007941 */ /* 0x000fea0003800000 */
.L_x_5014:
        /* <DEDUP_REMOVED lines=18> */
.L_x_5017:
[----:B------:R-:W-:Y:S05]  /*2cd0*/  BSYNC B0 ;  /* 0x0000000000007941 */ /* 0x000fea0003800000 */
.L_x_5016:
        /* <DEDUP_REMOVED lines=18> */
.L_x_5019:
[----:B------:R-:W-:Y:S05]  /*2e00*/  BSYNC B0 ;  /* 0x0000000000007941 */ /* 0x000fea0003800000 */
.L_x_5018:
        /* <DEDUP_REMOVED lines=65> */
.L_x_5025:
[----:B------:R-:W-:Y:S05]  /*3220*/  BSYNC B0 ;  /* 0x0000000000007941 */ /* 0x000fea0003800000 */
.L_x_5024:
        /* <DEDUP_REMOVED lines=54> */
.L_x_5027:
[----:B------:R-:W-:Y:S05]  /*3590*/  BSYNC B0 ;  /* 0x0000000000007941 */ /* 0x000fea0003800000 */
.L_x_5026:
        /* <DEDUP_REMOVED lines=53> */
.L_x_5023:
[----:B------:R-:W-:Y:S05]  /*38f0*/  BSYNC B1 ;  /* 0x0000000000017941 */ /* 0x000fea0003800000 */
.L_x_5022:
        /* <DEDUP_REMOVED lines=64> */
.L_x_5031:
[----:B------:R-:W-:Y:S05]  /*3d00*/  BSYNC B0 ;  /* 0x0000000000007941 */ /* 0x000fea0003800000 */
.L_x_5030:
        /* <DEDUP_REMOVED lines=57> */
.L_x_5033:
[----:B------:R-:W-:Y:S05]  /*40a0*/  BSYNC B0 ;  /* 0x0000000000007941 */ /* 0x000fea0003800000 */
.L_x_5032:
        /* <DEDUP_REMOVED lines=56> */
.L_x_5029:
[----:B------:R-:W-:Y:S05]  /*4430*/  BSYNC B1 ;  /* 0x0000000000017941 */ /* 0x000fea0003800000 */
.L_x_5028:
        /* <DEDUP_REMOVED lines=64> */
.L_x_5037:
[----:B------:R-:W-:Y:S05]  /*4840*/  BSYNC B0 ;  /* 0x0000000000007941 */ /* 0x000fea0003800000 */
.L_x_5036:
        /* <DEDUP_REMOVED lines=57> */
.L_x_5039:
[----:B------:R-:W-:Y:S05]  /*4be0*/  BSYNC B0 ;  /* 0x0000000000007941 */ /* 0x000fea0003800000 */
.L_x_5038:
        /* <DEDUP_REMOVED lines=56> */
.L_x_5035:
[----:B------:R-:W-:Y:S05]  /*4f70*/  BSYNC B1 ;  /* 0x0000000000017941 */ /* 0x000fea0003800000 */
.L_x_5034:
        /* <DEDUP_REMOVED lines=67> */
.L_x_5043:
[----:B------:R-:W-:Y:S05]  /*53b0*/  BSYNC B0 ;  /* 0x0000000000007941 */ /* 0x000fea0003800000 */
.L_x_5042:
        /* <DEDUP_REMOVED lines=57> */
.L_x_5045:
[----:B------:R-:W-:Y:S05]  /*5750*/  BSYNC B0 ;  /* 0x0000000000007941 */ /* 0x000fea0003800000 */
.L_x_5044:
        /* <DEDUP_REMOVED lines=56> */
.L_x_5041:
[----:B------:R-:W-:Y:S05]  /*5ae0*/  BSYNC B1 ;  /* 0x0000000000017941 */ /* 0x000fea0003800000 */
.L_x_5040:
        /* <DEDUP_REMOVED lines=8> */
.L_x_5021:
        /* <DEDUP_REMOVED lines=96> */
.L_x_5052:
[----:B------:R-:W-:Y:S05]  /*6170*/  BSYNC B0 ;  /* 0x0000000000007941 */ /* 0x000fea0003800000 */
.L_x_5051:
[----:B-----5:R2:W-:Y:S02]  /*6180*/  STG.E.128 [R124.64], R52 ;  /* 0x000000347c007986 */ /* 0x0205e4000c101d06 */
.L_x_5050:
[----:B------:R-:W-:Y:S05]  /*6190*/  BSYNC B1 ;  /* 0x0000000000017941 */ /* 0x000fea0003800000 */
.L_x_5049:
        /* <DEDUP_REMOVED lines=95> */
.L_x_5056:
[----:B------:R-:W-:Y:S05]  /*6790*/  BSYNC B0 ;  /* 0x0000000000007941 */ /* 0x000fea0003800000 */
.L_x_5055:
[----:B-----5:R3:W-:Y:S02]  /*67a0*/  STG.E.128 [R124.64+0x80], R52 ;  /* 0x000080347c007986 */ /* 0x0207e4000c101d06 */
.L_x_5054:
[----:B------:R-:W-:Y:S05]  /*67b0*/  BSYNC B1 ;  /* 0x0000000000017941 */ /* 0x000fea0003800000 */
.L_x_5053:
        /* <DEDUP_REMOVED lines=94> */
.L_x_5058:
[----:B------:R-:W-:Y:S05]  /*6da0*/  BSYNC B0 ;  /* 0x0000000000007941 */ /* 0x000fea0003800000 */
.L_x_5057:
[----:B-----5:R3:W-:Y:S02]  /*6db0*/  STG.E.128 [R124.64+0x100], R52 ;  /* 0x000100347c007986 */ /* 0x0207e4000c101d06 */
.L_x_5048:
[----:B------:R-:W-:Y:S05]  /*6dc0*/  BSYNC B2 ;  /* 0x0000000000027941 */ /* 0x000fea0003800000 */
.L_x_5047:
        /* <DEDUP_REMOVED lines=98> */
.L_x_5064:
[----:B------:R-:W-:Y:S05]  /*73f0*/  BSYNC B0 ;  /* 0x0000000000007941 */ /* 0x000fea0003800000 */
.L_x_5063:
[C---:B------:R-:W-:Y:S04]  /*7400*/  LEA R2, P0, R61.reuse, R124, 0x1 ;  /* 0x0000007c3d027211 */ /* 0x040fe800078008ff */
[----:B------:R-:W-:Y:S05]  /*7410*/  LEA.HI.X R3, R61, R125, R60, 0x1, P0 ;  /* 0x0000007d3d037211 */ /* 0x000fea00000f0c3c */
[----:B-----5:R1:W-:Y:S04]  /*7420*/  STG.E.128 [R2.64], R56 ;  /* 0x0000003802007986 */ /* 0x0203e8000c101d06 */
.L_x_5062:
[----:B------:R-:W-:Y:S05]  /*7430*/  BSYNC B1 ;  /* 0x0000000000017941 */ /* 0x000fea0003800000 */
.L_x_5061:
        /* <DEDUP_REMOVED lines=96> */
.L_x_5068:
[----:B------:R-:W-:Y:S05]  /*7a40*/  BSYNC B0 ;  /* 0x0000000000007941 */ /* 0x000fea0003800000 */
.L_x_5067:
[C---:B------:R-:W-:Y:S04]  /*7a50*/  LEA R2, P0, R98.reuse, R124, 0x1 ;  /* 0x0000007c62027211 */ /* 0x040fe800078008ff */
[----:B------:R-:W-:Y:S05]  /*7a60*/  LEA.HI.X R3, R98, R125, R97, 0x1, P0 ;  /* 0x0000007d62037211 */ /* 0x000fea00000f0c61 */
[----:B-----5:R4:W-:Y:S04]  /*7a70*/  STG.E.128 [R2.64], R56 ;  /* 0x0000003802007986 */ /* 0x0209e8000c101d06 */
.L_x_5066:
[----:B------:R-:W-:Y:S05]  /*7a80*/  BSYNC B1 ;  /* 0x0000000000017941 */ /* 0x000fea0003800000 */
.L_x_5065:
        /* <DEDUP_REMOVED lines=95> */
.L_x_5070:
[----:B------:R-:W-:Y:S05]  /*8080*/  BSYNC B0 ;  /* 0x0000000000007941 */ /* 0x000fea0003800000 */
.L_x_5069:
[C---:B------:R-:W-:Y:S04]  /*8090*/  LEA R2, P0, R106.reuse, R124, 0x1 ;  /* 0x0000007c6a027211 */ /* 0x040fe800078008ff */
[----:B------:R-:W-:Y:S05]  /*80a0*/  LEA.HI.X R3, R106, R125, R105, 0x1, P0 ;  /* 0x0000007d6a037211 */ /* 0x000fea00000f0c69 */
[----:B-----5:R4:W-:Y:S04]  /*80b0*/  STG.E.128 [R2.64], R56 ;  /* 0x0000003802007986 */ /* 0x0209e8000c101d06 */
.L_x_5060:
[----:B------:R-:W-:Y:S05]  /*80c0*/  BSYNC B2 ;  /* 0x0000000000027941 */ /* 0x000fea0003800000 */
.L_x_5059:
        /* <DEDUP_REMOVED lines=98> */
.L_x_5076:
[----:B------:R-:W-:Y:S05]  /*86f0*/  BSYNC B0 ;  /* 0x0000000000007941 */ /* 0x000fea0003800000 */
.L_x_5075:
[C---:B------:R-:W-:Y:S04]  /*8700*/  LEA R2, P0, R170.reuse, R124, 0x1 ;  /* 0x0000007caa027211 */ /* 0x040fe800078008ff */
[----:B------:R-:W-:Y:S05]  /*8710*/  LEA.HI.X R3, R170, R125, R92, 0x1, P0 ;  /* 0x0000007daa037211 */ /* 0x000fea00000f0c5c */
[----:B-----5:R4:W-:Y:S04]  /*8720*/  STG.E.128 [R2.64], R56 ;  /* 0x0000003802007986 */ /* 0x0209e8000c101d06 */
.L_x_5074:
[----:B------:R-:W-:Y:S05]  /*8730*/  BSYNC B1 ;  /* 0x0000000000017941 */ /* 0x000fea0003800000 */
.L_x_5073:
        /* <DEDUP_REMOVED lines=96> */
.L_x_5080:
[----:B------:R-:W-:Y:S05]  /*8d40*/  BSYNC B0 ;  /* 0x0000000000007941 */ /* 0x000fea0003800000 */
.L_x_5079:
[C---:B------:R-:W-:Y:S04]  /*8d50*/  LEA R2, P0, R100.reuse, R124, 0x1 ;  /* 0x0000007c64027211 */ /* 0x040fe800078008ff */
[----:B------:R-:W-:Y:S05]  /*8d60*/  LEA.HI.X R3, R100, R125, R99, 0x1, P0 ;  /* 0x0000007d64037211 */ /* 0x000fea00000f0c63 */
[----:B-----5:R4:W-:Y:S04]  /*8d70*/  STG.E.128 [R2.64], R56 ;  /* 0x0000003802007986 */ /* 0x0209e8000c101d06 */
.L_x_5078:
[----:B------:R-:W-:Y:S05]  /*8d80*/  BSYNC B1 ;  /* 0x0000000000017941 */ /* 0x000fea0003800000 */
.L_x_5077:
        /* <DEDUP_REMOVED lines=95> */
.L_x_5082:
[----:B------:R-:W-:Y:S05]  /*9380*/  BSYNC B0 ;  /* 0x0000000000007941 */ /* 0x000fea0003800000 */
.L_x_5081:
[C---:B------:R-:W-:Y:S04]  /*9390*/  LEA R2, P0, R108.reuse, R124, 0x1 ;  /* 0x0000007c6c027211 */ /* 0x040fe800078008ff */
[----:B------:R-:W-:Y:S05]  /*93a0*/  LEA.HI.X R3, R108, R125, R107, 0x1, P0 ;  /* 0x0000007d6c037211 */ /* 0x000fea00000f0c6b */
[----:B-----5:R4:W-:Y:S04]  /*93b0*/  STG.E.128 [R2.64], R56 ;  /* 0x0000003802007986 */ /* 0x0209e8000c101d06 */
.L_x_5072:
[----:B------:R-:W-:Y:S05]  /*93c0*/  BSYNC B2 ;  /* 0x0000000000027941 */ /* 0x000fea0003800000 */
.L_x_5071:
        /* <DEDUP_REMOVED lines=100> */
.L_x_5088:
[----:B------:R-:W-:Y:S05]  /*9a10*/  BSYNC B0 ;  /* 0x0000000000007941 */ /* 0x000fea0003800000 */
.L_x_5087:
[C---:B------:R-:W-:Y:S02]  /*9a20*/  IMAD R0, R139.reuse, c[0x0][0x19c], RZ ;  /* 0x000067008b007a24 */ /* 0x040fe400078e02ff */
[----:B------:R-:W-:Y:S05]  /*9a30*/  IMAD.WIDE.U32 R2, R139, c[0x0][0x198], R124 ;  /* 0x000066008b027a25 */ /* 0x000fea00078e007c */
[----:B------:R-:W-:Y:S05]  /*9a40*/  IADD3 R3, R3, R0, RZ ;  /* 0x0000000003037210 */ /* 0x000fea0007ffe0ff */
[----:B-----5:R4:W-:Y:S02]  /*9a50*/  STG.E.128 [R2.64], R56 ;  /* 0x0000003802007986 */ /* 0x0209e4000c101d06 */
.L_x_5086:
[----:B------:R-:W-:Y:S05]  /*9a60*/  BSYNC B1 ;  /* 0x0000000000017941 */ /* 0x000fea0003800000 */
.L_x_5085:
        /* <DEDUP_REMOVED lines=96> */
.L_x_5092:
[----:B------:R-:W-:Y:S05]  /*a070*/  BSYNC B0 ;  /* 0x0000000000007941 */ /* 0x000fea0003800000 */
.L_x_5091:
[C---:B------:R-:W-:Y:S04]  /*a080*/  LEA R2, P0, R112.reuse, R124, 0x1 ;  /* 0x0000007c70027211 */ /* 0x040fe800078008ff */
[----:B------:R-:W-:Y:S05]  /*a090*/  LEA.HI.X R3, R112, R125, R111, 0x1, P0 ;  /* 0x0000007d70037211 */ /* 0x000fea00000f0c6f */
[----:B-----5:R4:W-:Y:S04]  /*a0a0*/  STG.E.128 [R2.64], R56 ;  /* 0x0000003802007986 */ /* 0x0209e8000c101d06 */
.L_x_5090:
[----:B------:R-:W-:Y:S05]  /*a0b0*/  BSYNC B1 ;  /* 0x0000000000017941 */ /* 0x000fea0003800000 */
.L_x_5089:
        /* <DEDUP_REMOVED lines=95> */
.L_x_5094:
[----:B------:R-:W-:Y:S05]  /*a6b0*/  BSYNC B0 ;  /* 0x0000000000007941 */ /* 0x000fea0003800000 */
.L_x_5093:
[C---:B------:R-:W-:Y:S04]  /*a6c0*/  LEA R2, P0, R116.reuse, R124, 0x1 ;  /* 0x0000007c74027211 */ /* 0x040fe800078008ff */
[----:B------:R-:W-:Y:S05]  /*a6d0*/  LEA.HI.X R3, R116, R125, R115, 0x1, P0 ;  /* 0x0000007d74037211 */ /* 0x000fea00000f0c73 */
[----:B-----5:R4:W-:Y:S04]  /*a6e0*/  STG.E.128 [R2.64], R56 ;  /* 0x0000003802007986 */ /* 0x0209e8000c101d06 */
.L_x_5084:
[----:B------:R-:W-:Y:S05]  /*a6f0*/  BSYNC B2 ;  /* 0x0000000000027941 */ /* 0x000fea0003800000 */
.L_x_5083:
        /* <DEDUP_REMOVED lines=9> */
.L_x_5020:
        /* <DEDUP_REMOVED lines=11> */
.L_x_5096:
[----:B------:R-:W-:Y:S05]  /*a840*/  BSYNC B0 ;  /* 0x0000000000007941 */ /* 0x000fea0003800000 */
.L_x_5095:
        /* <DEDUP_REMOVED lines=24> */
.L_x_5098:
[----:B------:R-:W-:Y:S05]  /*a9d0*/  BSYNC B0 ;  /* 0x0000000000007941 */ /* 0x000fea0003800000 */
.L_x_5097:
        /* <DEDUP_REMOVED lines=24> */
.L_x_5100:
[----:B------:R-:W-:Y:S05]  /*ab60*/  BSYNC B0 ;  /* 0x0000000000007941 */ /* 0x000fea0003800000 */
.L_x_5099:
        /* <DEDUP_REMOVED lines=27> */
.L_x_5101:
[----:B------:R-:W-:Y:S05]  /*ad20*/  BSYNC B0 ;  /* 0x0000000000007941 */ /* 0x000fea0003800000 */
.L_x_5046:
        /* <DEDUP_REMOVED lines=80> */
.L_x_5102:
        /* <DEDUP_REMOVED lines=8> */
.L_x_5103:
[----:B------:R-:W-:Y:S04]  /*b2b0*/  IADD3 R9, R9, -0x1, RZ ;  /* 0xffffffff09097810 */ /* 0x000fe80007ffe0ff */
[----:B------:R-:W-:Y:S11]  /*b2c0*/  ISETP.GT.AND P0, PT, R9, R85, PT ;  /* 0x000000550900720c */ /* 0x000ff60003f04270 */
[----:B------:R-:W-:Y:S02]  /*b2d0*/  @!UPT UIADD3 URZ, URZ, URZ, URZ ;  /* 0x0000003f3f3ff290 */ /* 0x000fe4000fffe03f */
[----:B------:R-:W-:-:S05]  /*b2e0*/  @P0 BRA `(.L_x_5104) ;  /* 0xffff766000000947 */ /* 0x000fca000383ffff */
.L_x_5011:
        /* <DEDUP_REMOVED lines=100> */
.L_x_5113:
[----:B------:R-:W-:Y:S05]  /*b930*/  BSYNC B0 ;  /* 0x0000000000007941 */ /* 0x000fea0003800000 */
.L_x_5112:
[----:B-----5:R4:W-:Y:S02]  /*b940*/  STS.128 [R210], R24 ;  /* 0x00000018d2007388 */ /* 0x0209e40000000c00 */
.L_x_5111:
[----:B------:R-:W-:Y:S05]  /*b950*/  BSYNC B1 ;  /* 0x0000000000017941 */ /* 0x000fea0003800000 */
.L_x_5110:
        /* <DEDUP_REMOVED lines=46> */
.L_x_5117:
[----:B------:R-:W-:Y:S05]  /*bc40*/  BSYNC B0 ;  /* 0x0000000000007941 */ /* 0x000fea0003800000 */
.L_x_5116:
[----:B-----5:R1:W-:Y:S02]  /*bc50*/  STS.128 [R210+0x2000], R24 ;  /* 0x00200018d2007388 */ /* 0x0203e40000000c00 */
.L_x_5115:
[----:B------:R-:W-:Y:S05]  /*bc60*/  BSYNC B1 ;  /* 0x0000000000017941 */ /* 0x000fea0003800000 */
.L_x_5114:
        /* <DEDUP_REMOVED lines=46> */
.L_x_5119:
[----:B------:R-:W-:Y:S05]  /*bf50*/  BSYNC B0 ;  /* 0x0000000000007941 */ /* 0x000fea0003800000 */
.L_x_5118:
[----:B-----5:R4:W-:Y:S02]  /*bf60*/  STS.128 [R210+0x4000], R24 ;  /* 0x00400018d2007388 */ /* 0x0209e40000000c00 */
.L_x_5109:
[----:B------:R-:W-:Y:S05]  /*bf70*/  BSYNC B2 ;  /* 0x0000000000027941 */ /* 0x000fea0003800000 */
.L_x_5108:
        /* <DEDUP_REMOVED lines=53> */
.L_x_5125:
[----:B------:R-:W-:Y:S05]  /*c2d0*/  BSYNC B0 ;  /* 0x0000000000007941 */ /* 0x000fea0003800000 */
.L_x_5124:
[----:B-----5:R4:W-:Y:S02]  /*c2e0*/  STS.128 [R210+0x800], R24 ;  /* 0x00080018d2007388 */ /* 0x0209e40000000c00 */
.L_x_5123:
[----:B------:R-:W-:Y:S05]  /*c2f0*/  BSYNC B1 ;  /* 0x0000000000017941 */ /* 0x000fea0003800000 */
.L_x_5122:
        /* <DEDUP_REMOVED lines=47> */
.L_x_5129:
[----:B------:R-:W-:Y:S05]  /*c5f0*/  BSYNC B0 ;  /* 0x0000000000007941 */ /* 0x000fea0003800000 */
.L_x_5128:
[----:B-----5:R1:W-:Y:S02]  /*c600*/  STS.128 [R210+0x2800], R24 ;  /* 0x00280018d2007388 */ /* 0x0203e40000000c00 */
.L_x_5127:
[----:B------:R-:W-:Y:S05]  /*c610*/  BSYNC B1 ;  /* 0x0000000000017941 */ /* 0x000fea0003800000 */
.L_x_5126:
        /* <DEDUP_REMOVED lines=48> */
.L_x_5131:
[----:B------:R-:W-:Y:S05]  /*c920*/  BSYNC B0 ;  /* 0x0000000000007941 */ /* 0x000fea0003800000 */
.L_x_5130:
[----:B-----5:R4:W-:Y:S02]  /*c930*/  STS.128 [R210+0x4800], R24 ;  /* 0x00480018d2007388 */ /* 0x0209e40000000c00 */
.L_x_5121:
[----:B------:R-:W-:Y:S05]  /*c940*/  BSYNC B2 ;  /* 0x0000000000027941 */ /* 0x000fea0003800000 */
.L_x_5120:
        /* <DEDUP_REMOVED lines=54> */
.L_x_5137:
[----:B------:R-:W-:Y:S05]  /*ccb0*/  BSYNC B0 ;  /* 0x0000000000007941 */ /* 0x000fea0003800000 */
.L_x_5136:
[----:B-----5:R4:W-:Y:S02]  /*ccc0*/  STS.128 [R210+0x1000], R24 ;  /* 0x00100018d2007388 */ /* 0x0209e40000000c00 */
.L_x_5135:
[----:B------:R-:W-:Y:S05]  /*ccd0*/  BSYNC B1 ;  /* 0x0000000000017941 */ /* 0x000fea0003800000 */
.L_x_5134:
        /* <DEDUP_REMOVED lines=48> */
.L_x_5141:
[----:B------:R-:W-:Y:S05]  /*cfe0*/  BSYNC B0 ;  /* 0x0000000000007941 */ /* 0x000fea0003800000 */
.L_x_5140:
[----:B-----5:R1:W-:Y:S02]  /*cff0*/  STS.128 [R210+0x3000], R24 ;  /* 0x00300018d2007388 */ /* 0x0203e40000000c00 */
.L_x_5139:
[----:B------:R-:W-:Y:S05]  /*d000*/  BSYNC B1 ;  /* 0x0000000000017941 */ /* 0x000fea0003800000 */
.L_x_5138:
        /* <DEDUP_REMOVED lines=47> */
.L_x_5143:
[----:B------:R-:W-:Y:S05]  /*d300*/  BSYNC B0 ;  /* 0x0000000000007941 */ /* 0x000fea0003800000 */
.L_x_5142:
[----:B-----5:R4:W-:Y:S02]  /*d310*/  STS.128 [R210+0x5000], R24 ;  /* 0x00500018d2007388 */ /* 0x0209e40000000c00 */
.L_x_5133:
[----:B------:R-:W-:Y:S05]  /*d320*/  BSYNC B2 ;  /* 0x0000000000027941 */ /* 0x000fea0003800000 */
.L_x_5132:
        /* <DEDUP_REMOVED lines=51> */
.L_x_5148:
[----:B------:R-:W-:Y:S05]  /*d660*/  BSYNC B0 ;  /* 0x0000000000007941 */ /* 0x000fea0003800000 */
.L_x_5147:
[----:B-----5:R4:W-:Y:S02]  /*d670*/  STS.128 [R210+0x1800], R24 ;  /* 0x00180018d2007388 */ /* 0x0209e40000000c00 */
.L_x_5146:
[----:B------:R-:W-:Y:S05]  /*d680*/  BSYNC B1 ;  /* 0x0000000000017941 */ /* 0x000fea0003800000 */
.L_x_5145:
        /* <DEDUP_REMOVED lines=48> */
.L_x_5152:
[----:B------:R-:W-:Y:S05]  /*d990*/  BSYNC B0 ;  /* 0x0000000000007941 */ /* 0x000fea0003800000 */
.L_x_5151:
[----:B-----5:R2:W-:Y:S02]  /*d9a0*/  STS.128 [R210+0x3800], R12 ;  /* 0x0038000cd2007388 */ /* 0x0205e40000000c00 */
.L_x_5150:
[----:B------:R-:W-:Y:S05]  /*d9b0*/  BSYNC B1 ;  /* 0x0000000000017941 */ /* 0x000fea0003800000 */
.L_x_5149:
        /* <DEDUP_REMOVED lines=46> */
.L_x_5154:
[----:B------:R-:W-:Y:S05]  /*dca0*/  BSYNC B0 ;  /* 0x0000000000007941 */ /* 0x000fea0003800000 */
.L_x_5153:
[----:B-----5:R2:W-:Y:S01]  /*dcb0*/  STS.128 [R210+0x5800], R12 ;  /* 0x0058000cd2007388 */ /* 0x0205e20000000c00 */
[----:B------:R-:W-:Y:S05]  /*dcc0*/  BRA `(.L_x_5144) ;  /* 0x00004d0000007947 */ /* 0x000fea0003800000 */
.L_x_5107:
        /* <DEDUP_REMOVED lines=92> */
.L_x_5160:
[----:B------:R-:W-:Y:S05]  /*e290*/  BSYNC B0 ;  /* 0x0000000000007941 */ /* 0x000fea0003800000 */
.L_x_5159:
[----:B-----5:R4:W-:Y:S02]  /*e2a0*/  STS.128 [R210], R28 ;  /* 0x0000001cd2007388 */ /* 0x0209e40000000c00 */
.L_x_5158:
[----:B------:R-:W-:Y:S05]  /*e2b0*/  BSYNC B1 ;  /* 0x0000000000017941 */ /* 0x000fea0003800000 */
.L_x_5157:
        /* <DEDUP_REMOVED lines=89> */
.L_x_5164:
[----:B------:R-:W-:Y:S05]  /*e850*/  BSYNC B0 ;  /* 0x0000000000007941 */ /* 0x000fea0003800000 */
.L_x_5163:
[----:B-----5:R1:W-:Y:S02]  /*e860*/  STS.128 [R210+0x2000], R28 ;  /* 0x0020001cd2007388 */ /* 0x0203e40000000c00 */
.L_x_5162:
[----:B------:R-:W-:Y:S05]  /*e870*/  BSYNC B1 ;  /* 0x0000000000017941 */ /* 0x000fea0003800000 */
.L_x_5161:
        /* <DEDUP_REMOVED lines=87> */
.L_x_5166:
[----:B------:R-:W-:Y:S05]  /*edf0*/  BSYNC B0 ;  /* 0x0000000000007941 */ /* 0x000fea0003800000 */
.L_x_5165:
[----:B-----5:R4:W-:Y:S02]  /*ee00*/  STS.128 [R210+0x4000], R28 ;  /* 0x0040001cd2007388 */ /* 0x0209e40000000c00 */
.L_x_5156:
[----:B------:R-:W-:Y:S05]  /*ee10*/  BSYNC B2 ;  /* 0x0000000000027941 */ /* 0x000fea0003800000 */
.L_x_5155:
        /* <DEDUP_REMOVED lines=94> */
.L_x_5172:
[----:B------:R-:W-:Y:S05]  /*f400*/  BSYNC B0 ;  /* 0x0000000000007941 */ /* 0x000fea0003800000 */
.L_x_5171:
[----:B-----5:R4:W-:Y:S02]  /*f410*/  STS.128 [R210+0x800], R28 ;  /* 0x0008001cd2007388 */ /* 0x0209e40000000c00 */
.L_x_5170:
[----:B------:R-:W-:Y:S05]  /*f420*/  BSYNC B1 ;  /* 0x0000000000017941 */ /* 0x000fea0003800000 */
.L_x_5169:
        /* <DEDUP_REMOVED lines=88> */
.L_x_5176:
[----:B------:R-:W-:Y:S05]  /*f9b0*/  BSYNC B0 ;  /* 0x0000000000007941 */ /* 0x000fea0003800000 */
.L_x_5175:
[----:B-----5:R1:W-:Y:S02]  /*f9c0*/  STS.128 [R210+0x2800], R28 ;  /* 0x0028001cd2007388 */ /* 0x0203e40000000c00 */
.L_x_5174:
[----:B------:R-:W-:Y:S05]  /*f9d0*/  BSYNC B1 ;  /* 0x0000000000017941 */ /* 0x000fea0003800000 */
.L_x_5173:
        /* <DEDUP_REMOVED lines=87> */
.L_x_5178:
[----:B------:R-:W-:Y:S05]  /*ff50*/  BSYNC B0 ;  /* 0x0000000000007941 */ /* 0x000fea0003800000 */
.L_x_5177:
[----:B-----5:R4:W-:Y:S02]  /*ff60*/  STS.128 [R210+0x4800], R28 ;  /* 0x0048001cd2007388 */ /* 0x0209e40000000c00 */
.L_x_5168:
[----:B------:R-:W-:Y:S05]  /*ff70*/  BSYNC B2 ;  /* 0x0000000000027941 */ /* 0x000fea0003800000 */
.L_x_5167:
        /* <DEDUP_REMOVED lines=94> */
.L_x_5184:
[----:B------:R-:W-:Y:S05]  /*10560*/  BSYNC B0 ;  /* 0x0000000000007941 */ /* 0x000fea0003800000 */
.L_x_5183:
[----:B-----5:R4:W-:Y:S02]  /*10570*/  STS.128 [R210+0x1000], R28 ;  /* 0x0010001cd2007388 */ /* 0x0209e40000000c00 */
.L_x_5182:
[----:B------:R-:W-:Y:S05]  /*10580*/  BSYNC B1 ;  /* 0x0000000000017941 */ /* 0x000fea0003800000 */
.L_x_5181:
        /* <DEDUP_REMOVED lines=88> */
.L_x_5188:
[----:B------:R-:W-:Y:S05]  /*10b10*/  BSYNC B0 ;  /* 0x0000000000007941 */ /* 0x000fea0003800000 */
.L_x_5187:
[----:B-----5:R1:W-:Y:S02]  /*10b20*/  STS.128 [R210+0x3000], R28 ;  /* 0x0030001cd2007388 */ /* 0x0203e40000000c00 */
.L_x_5186:
[----:B------:R-:W-:Y:S05]  /*10b30*/  BSYNC B1 ;  /* 0x0000000000017941 */ /* 0x000fea0003800000 */
.L_x_5185:
        /* <DEDUP_REMOVED lines=87> */
.L_x_5190:
[----:B------:R-:W-:Y:S05]  /*110b0*/  BSYNC B0 ;  /* 0x0000000000007941 */ /* 0x000fea0003800000 */
.L_x_5189:
[----:B-----5:R1:W-:Y:S02]  /*110c0*/  STS.128 [R210+0x5000], R24 ;  /* 0x00500018d2007388 */ /* 0x0203e40000000c00 */
.L_x_5180:
[----:B------:R-:W-:Y:S05]  /*110d0*/  BSYNC B2 ;  /* 0x0000000000027941 */ /* 0x000fea0003800000 */
.L_x_5179:
        /* <DEDUP_REMOVED lines=92> */
.L_x_5194:
[----:B------:R-:W-:Y:S05]  /*116a0*/  BSYNC B0 ;  /* 0x0000000000007941 */ /* 0x000fea0003800000 */
.L_x_5193:
[----:B-----5:R1:W-:Y:S02]  /*116b0*/  STS.128 [R210+0x1800], R16 ;  /* 0x00180010d2007388 */ /* 0x0203e40000000c00 */
.L_x_5192:
[----:B------:R-:W-:Y:S05]  /*116c0*/  BSYNC B1 ;  /* 0x0000000000017941 */ /* 0x000fea0003800000 */
.L_x_5191:
        /* <DEDUP_REMOVED lines=87> */
.L_x_5198:
[----:B------:R-:W-:Y:S05]  /*11c40*/  BSYNC B0 ;  /* 0x0000000000007941 */ /* 0x000fea0003800000 */
.L_x_5197:
[----:B-----5:R1:W-:Y:S02]  /*11c50*/  STS.128 [R210+0x3800], R16 ;  /* 0x00380010d2007388 */ /* 0x0203e40000000c00 */
.L_x_5196:
[----:B------:R-:W-:Y:S05]  /*11c60*/  BSYNC B1 ;  /* 0x0000000000017941 */ /* 0x000fea0003800000 */
.L_x_5195:
        /* <DEDUP_REMOVED lines=90> */
.L_x_5200:
[----:B------:R-:W-:Y:S05]  /*12210*/  BSYNC B0 ;  /* 0x0000000000007941 */ /* 0x000fea0003800000 */
.L_x_5199:
[----:B-----5:R1:W-:Y:S01]  /*12220*/  STS.128 [R210+0x5800], R12 ;  /* 0x0058000cd2007388 */ /* 0x0203e20000000c00 */
[----:B------:R-:W-:Y:S05]  /*12230*/  BRA `(.L_x_5144) ;  /* 0x0000079000007947 */ /* 0x000fea0003800000 */
.L_x_5106:
        /* <DEDUP_REMOVED lines=27> */
.L_x_5202:
[----:B------:R-:W-:Y:S05]  /*123f0*/  BSYNC B0 ;  /* 0x0000000000007941 */ /* 0x000fea0003800000 */
.L_x_5201:
        /* <DEDUP_REMOVED lines=29> */
.L_x_5204:
[----:B------:R-:W-:Y:S05]  /*125d0*/  BSYNC B0 ;  /* 0x0000000000007941 */ /* 0x000fea0003800000 */
.L_x_5203:
        /* <DEDUP_REMOVED lines=30> */
.L_x_5206:
[----:B------:R-:W-:Y:S05]  /*127c0*/  BSYNC B0 ;  /* 0x0000000000007941 */ /* 0x000fea0003800000 */
.L_x_5205:
        /* <DEDUP_REMOVED lines=32> */
.L_x_5144:
[----:B------:R-:W-:Y:S05]  /*129d0*/  BSYNC B3 ;  /* 0x0000000000037941 */ /* 0x000fea0003800000 */
.L_x_5105:
        /* <DEDUP_REMOVED lines=30> */
.L_x_5209:
[----:B------:R2:W-:Y:S02]  /*12bc0*/  STS.128 [R210+0xa000], RZ ;  /* 0x00a000ffd2007388 */ /* 0x0005e40000000c00 */
.L_x_5208:
[----:B------:R-:W-:Y:S05]  /*12bd0*/  BSYNC B0 ;  /* 0x0000000000007941 */ /* 0x000fea0003800000 */
.L_x_5207:
        /* <DEDUP_REMOVED lines=31> */
.L_x_5212:
[----:B------:R4:W-:Y:S02]  /*12dd0*/  STS.128 [R210+0xa800], RZ ;  /* 0x00a800ffd2007388 */ /* 0x0009e40000000c00 */
.L_x_5211:
[----:B------:R-:W-:Y:S05]  /*12de0*/  BSYNC B0 ;  /* 0x0000000000007941 */ /* 0x000fea0003800000 */
.L_x_5210:
        /* <DEDUP_REMOVED lines=35> */
.L_x_5215:
[----:B------:R4:W-:Y:S02]  /*13020*/  STS.128 [R210+0xb000], RZ ;  /* 0x00b000ffd2007388 */ /* 0x0009e40000000c00 */
.L_x_5214:
[----:B------:R-:W-:Y:S05]  /*13030*/  BSYNC B0 ;  /* 0x0000000000007941 */ /* 0x000fea0003800000 */
.L_x_5213:
        /* <DEDUP_REMOVED lines=35> */
.L_x_5217:
[----:B------:R-:W-:Y:S05]  /*13270*/  BSYNC B0 ;  /* 0x0000000000007941 */ /* 0x000fea0003800000 */
.L_x_5216:
        /* <DEDUP_REMOVED lines=41> */
.L_x_5220:
[----:B------:R4:W-:Y:S02]  /*13510*/  STS.128 [R210+0x10000], RZ ;  /* 0x010000ffd2007388 */ /* 0x0009e40000000c00 */
.L_x_5219:
[----:B-1----:R-:W-:Y:S05]  /*13520*/  BSYNC B0 ;  /* 0x0000000000007941 */ /* 0x002fea0003800000 */
.L_x_5218:
        /* <DEDUP_REMOVED lines=34> */
.L_x_5223:
[----:B------:R1:W-:Y:S02]  /*13750*/  STS.128 [R210+0x10800], RZ ;  /* 0x010800ffd2007388 */ /* 0x0003e40000000c00 */
.L_x_5222:
[----:B------:R-:W-:Y:S05]  /*13760*/  BSYNC B0 ;  /* 0x0000000000007941 */ /* 0x000fea0003800000 */
.L_x_5221:
        /* <DEDUP_REMOVED lines=38> */
.L_x_5226:
[----:B------:R1:W-:Y:S02]  /*139d0*/  STS.128 [R210+0x11000], RZ ;  /* 0x011000ffd2007388 */ /* 0x0003e40000000c00 */
.L_x_5225:
[----:B------:R-:W-:Y:S05]  /*139e0*/  BSYNC B0 ;  /* 0x0000000000007941 */ /* 0x000fea0003800000 */
.L_x_5224:
        /* <DEDUP_REMOVED lines=41> */
.L_x_5228:
[----:B------:R-:W-:Y:S05]  /*13c80*/  BSYNC B0 ;  /* 0x0000000000007941 */ /* 0x000fea0003800000 */
.L_x_5227:
[----:B------:R-:W-:Y:S01]  /*13c90*/  SHF.L.U32 R2, R65, 0x6, RZ ;  /* 0x0000000641027819 */ /* 0x000fe200000006ff */
[----:B------:R-:W0:Y:S01]  /*13ca0*/  LDGDEPBAR ;  /* 0x00000000000079af */ /* 0x000e220000000000 */
[----:B------:R-:W-:-:S02]  /*13cb0*/  SHF.L.U32 R158, R158, 0x3, RZ ;  /* 0x000000039e9e7819 */ /* 0x000fc400000006ff */
[----:B------:R-:W-:Y:S02]  /*13cc0*/  LOP3.LUT R5, R2, 0x1c0, RZ, 0xc0, !PT ;  /* 0x000001c002057812 */ /* 0x000fe400078ec0ff */
[----:B------:R-:W-:Y:S02]  /*13cd0*/  LEA R206, R67, R46, 0xa ;  /* 0x0000002e43ce7211 */ /* 0x000fe400078e50ff */
[----:B------:R-:W-:Y:S02]  /*13ce0*/  LOP3.LUT R158, R5, 0x8, R158, 0xf8, !PT ;  /* 0x00000008059e7812 */ /* 0x000fe400078ef89e */
[----:B------:R-:W-:Y:S02]  /*13cf0*/  SHF.R.U32.HI R205, RZ, 0x3, R5 ;  /* 0x00000003ffcd7819 */ /* 0x000fe40000011605 */
[----:B------:R-:W-:Y:S02]  /*13d00*/  SHF.L.U32 R206, R206, 0x1, RZ ;  /* 0x00000001cece7819 */ /* 0x000fe400000006ff */
[----:B------:R-:W-:-:S02]  /*13d10*/  LOP3.LUT R205, R158, R205, RZ, 0x3c, !PT ;  /* 0x000000cd9ecd7212 */ /* 0x000fc400078e3cff */
[----:B------:R-:W-:Y:S01]  /*13d20*/  R2P PR, R65, 0x6 ;  /* 0x0000000641007804 */ /* 0x000fe20000000000 */
[----:B------:R-:W-:Y:S01]  /*13d30*/  LDSM.16.M88.4 R36, [R206] ;  /* 0x00000000ce24783b */ /* 0x000fe20000000200 */
[----:B------:R-:W-:Y:S01]  /*13d40*/  IMAD R204, R47, 0x2, R206 ;  /* 0x000000022fcc7824 */ /* 0x000fe200078e02ce */
[C---:B------:R-:W-:Y:S01]  /*13d50*/  LEA R202, R45.reuse, R206, 0x1 ;  /* 0x000000ce2dca7211 */ /* 0x040fe200078e08ff */
[----:B------:R-:W-:Y:S01]  /*13d60*/  IMAD R205, R66, 0x200, R205 ;  /* 0x0000020042cd7824 */ /* 0x000fe200078e02cd */
[----:B------:R-:W-:Y:S01]  /*13d70*/  ISETP.GT.AND P4, PT, R44, R207, PT ;  /* 0x000000cf2c00720c */ /* 0x000fe20003f84270 */
[----:B------:R-:W-:Y:S01]  /*13d80*/  IMAD R201, R45, 0x2, R204 ;  /* 0x000000022dc97824 */ /* 0x000fe200078e02cc */
[----:B---3--:R-:W-:Y:S01]  /*13d90*/  LDSM.16.M88.4 R52, [R204] ;  /* 0x00000000cc34783b */ /* 0x008fe20000000200 */
[----:B------:R-:W-:Y:S02]  /*13da0*/  LOP3.LUT R62, R62, 0x3, RZ, 0xc0, !PT ;  /* 0x000000033e3e7812 */ /* 0x000fe400078ec0ff */
[----:B------:R-:W-:Y:S01]  /*13db0*/  SHF.L.U32 R205, R205, 0x1, RZ ;  /* 0x00000001cdcd7819 */ /* 0x000fe200000006ff */
[----:B------:R-:W-:Y:S03]  /*13dc0*/  LDSM.16.M88.4 R32, [R202] ;  /* 0x00000000ca20783b */ /* 0x000fe60000000200 */
[C---:B------:R-:W-:Y:S01]  /*13dd0*/  IADD3 R2, R205.reuse, 0x6000, RZ ;  /* 0x00006000cd027810 */ /* 0x040fe20007ffe0ff */
[----:B------:R-:W3:Y:S01]  /*13de0*/  LDSM.16.M88.4 R12, [R205+0x6000] ;  /* 0x00600000cd0c783b */ /* 0x000ee20000000200 */
[----:B------:R-:W-:-:S02]  /*13df0*/  IADD3 R203, R205, 0x6020, RZ ;  /* 0x00006020cdcb7810 */ /* 0x000fc40007ffe0ff */
[----:B------:R-:W-:Y:S01]  /*13e00*/  @P1 IADD3 R203, R2, -0x20, RZ ;  /* 0xffffffe002cb1810 */ /* 0x000fe20007ffe0ff */
[----:B-1----:R-:W1:Y:S01]  /*13e10*/  LDSM.16.M88.4 R4, [R205+0x6800] ;  /* 0x00680000cd04783b */ /* 0x002e620000000200 */
[----:B------:R-:W-:Y:S02]  /*13e20*/  MOV R2, 0x40 ;  /* 0x0000004000027802 */ /* 0x000fe40000000f00 */
[C---:B------:R-:W-:Y:S01]  /*13e30*/  IADD3 R195, R203.reuse, 0x800, RZ ;  /* 0x00000800cbc37810 */ /* 0x040fe20007ffe0ff */
[----:B------:R-:W5:Y:S01]  /*13e40*/  LDSM.16.M88.4 R80, [R205+0x7000] ;  /* 0x00700000cd50783b */ /* 0x000f620000000200 */
[----:B------:R-:W-:Y:S02]  /*13e50*/  SEL R2, R2, 0xffffffc0, !P2 ;  /* 0xffffffc002027807 */ /* 0x000fe40005000000 */
[----:B------:R-:W-:Y:S01]  /*13e60*/  IADD3 R194, R203, 0x1000, RZ ;  /* 0x00001000cbc27810 */ /* 0x000fe20007ffe0ff */
[----:B------:R-:W2:Y:S01]  /*13e70*/  LDSM.16.M88.4 R72, [R203] ;  /* 0x00000000cb48783b */ /* 0x000ea20000000200 */
[----:B------:R-:W-:-:S02]  /*13e80*/  IADD3 R199, R205, R2, RZ ;  /* 0x00000002cdc77210 */ /* 0x000fc40007ffe0ff */
[----:B------:R-:W-:Y:S01]  /*13e90*/  IADD3 R192, R2, R203, RZ ;  /* 0x000000cb02c07210 */ /* 0x000fe20007ffe0ff */
[----:B------:R-:W4:Y:S01]  /*13ea0*/  LDSM.16.M88.4 R76, [R205+0x7800] ;  /* 0x00780000cd4c783b */ /* 0x000f220000000200 */
[----:B------:R-:W-:Y:S02]  /*13eb0*/  SHF.R.S32.HI R2, RZ, 0x1f, R63 ;  /* 0x0000001fff027819 */ /* 0x000fe4000001143f */
[C---:B------:R-:W-:Y:S01]  /*13ec0*/  IADD3 R193, R203.reuse, 0x1800, RZ ;  /* 0x00001800cbc17810 */ /* 0x040fe20007ffe0ff */
[----:B------:R-:W2:Y:S01]  /*13ed0*/  LDSM.16.M88.4 R68, [R203+0x800] ;  /* 0x00080000cb44783b */ /* 0x000ea20000000200 */
[----:B------:R-:W-:Y:S02]  /*13ee0*/  LEA.HI R2, R2, R63, RZ, 0x2 ;  /* 0x0000003f02027211 */ /* 0x000fe400078f10ff */
[----:B------:R-:W-:Y:S01]  /*13ef0*/  IADD3 R191, R203, 0x2000, RZ ;  /* 0x00002000cbbf7810 */ /* 0x000fe20007ffe0ff */
[----:B------:R-:W2:Y:S01]  /*13f00*/  LDSM.16.M88.4 R56, [R203+0x1000] ;  /* 0x00100000cb38783b */ /* 0x000ea20000000200 */
[----:B------:R-:W-:-:S02]  /*13f10*/  SHF.R.S32.HI R2, RZ, 0x2, R2 ;  /* 0x00000002ff027819 */ /* 0x000fc40000011402 */
[----:B------:R-:W-:Y:S01]  /*13f20*/  IADD3 R190, R203, 0x2800, RZ ;  /* 0x00002800cbbe7810 */ /* 0x000fe20007ffe0ff */
[----:B------:R-:W2:Y:S01]  /*13f30*/  LDSM.16.M88.4 R28, [R199+0x6000] ;  /* 0x00600000c71c783b */ /* 0x000ea20000000200 */
[----:B------:R-:W-:Y:S02]  /*13f40*/  LEA R67, R67, R2, 0x4 ;  /* 0x0000000243437211 */ /* 0x000fe400078e20ff */
[C---:B------:R-:W-:Y:S01]  /*13f50*/  IADD3 R189, R203.reuse, 0x3000, RZ ;  /* 0x00003000cbbd7810 */ /* 0x040fe20007ffe0ff */
[----:B------:R-:W2:Y:S01]  /*13f60*/  LDSM.16.M88.4 R48, [R203+0x1800] ;  /* 0x00180000cb30783b */ /* 0x000ea20000000200 */
[----:B------:R-:W-:Y:S02]  /*13f70*/  IADD3 R2, R64, R67, RZ ;  /* 0x0000004340027210 */ /* 0x000fe40007ffe0ff */
[C---:B------:R-:W-:Y:S01]  /*13f80*/  IADD3 R188, R203.reuse, 0x3800, RZ ;  /* 0x00003800cbbc7810 */ /* 0x040fe20007ffe0ff */
[----:B------:R-:W2:Y:S01]  /*13f90*/  LDSM.16.M88.4 R24, [R199+0x6800] ;  /* 0x00680000c718783b */ /* 0x000ea20000000200 */
[----:B------:R-:W-:-:S02]  /*13fa0*/  IADD3 R187, R203, 0x4000, RZ ;  /* 0x00004000cbbb7810 */ /* 0x000fc40007ffe0ff */
[C---:B------:R-:W-:Y:S01]  /*13fb0*/  IADD3 R186, R203.reuse, 0x4800, RZ ;  /* 0x00004800cbba7810 */ /* 0x040fe20007ffe0ff */
[C---:B---3--:R-:W-:Y:S01]  /*13fc0*/  HMMA.16816.F32 R16, R36.reuse, R12, RZ ;  /* 0x0000000c2410723c */ /* 0x048fe200000018ff */
[----:B------:R-:W3:Y:S01]  /*13fd0*/  LDSM.16.M88.4 R20, [R199+0x7000] ;  /* 0x00700000c714783b */ /* 0x000ee20000000200 */
[C---:B------:R-:W-:Y:S02]  /*13fe0*/  IADD3 R185, R203.reuse, 0x5000, RZ ;  /* 0x00005000cbb97810 */ /* 0x040fe40007ffe0ff */
[----:B------:R-:W-:Y:S01]  /*13ff0*/  IADD3 R184, R203, 0x5800, RZ ;  /* 0x00005800cbb87810 */ /* 0x000fe20007ffe0ff */
[----:B------:R-:W-:Y:S03]  /*14000*/  LDSM.16.M88.4 R88, [R199+0x7800] ;  /* 0x00780000c758783b */ /* 0x000fe60000000200 */
[C---:B------:R-:W-:Y:S01]  /*14010*/  HMMA.16816.F32 R12, R36.reuse, R14, RZ ;  /* 0x0000000e240c723c */ /* 0x040fe200000018ff */
[----:B------:R-:W-:Y:S07]  /*14020*/  LDSM.16.M88.4 R92, [R205+0xb800] ;  /* 0x00b80000cd5c783b */ /* 0x000fee0000000200 */
[C---:B-1----:R-:W-:Y:S08]  /*14030*/  HMMA.16816.F32 R8, R36.reuse, R4, RZ ;  /* 0x000000042408723c */ /* 0x042ff000000018ff */
[C---:B------:R-:W-:Y:S08]  /*14040*/  HMMA.16816.F32 R4, R36.reuse, R6, RZ ;  /* 0x000000062404723c */ /* 0x040ff000000018ff */
[C---:B-----5:R-:W-:Y:S08]  /*14050*/  HMMA.16816.F32 R84, R36.reuse, R80, RZ ;  /* 0x000000502454723c */ /* 0x060ff000000018ff */
[----:B------:R-:W-:Y:S08]  /*14060*/  HMMA.16816.F32 R80, R36, R82, RZ ;  /* 0x000000522450723c */ /* 0x000ff000000018ff */
[C---:B--2---:R-:W-:Y:S08]  /*14070*/  HMMA.16816.F32 R16, R52.reuse, R72, R16 ;  /* 0x000000483410723c */ /* 0x044ff00000001810 */
[----:B------:R-:W-:Y:S01]  /*14080*/  HMMA.16816.F32 R12, R52, R74, R12 ;  /* 0x0000004a340c723c */ /* 0x000fe2000000180c */
[----:B------:R-:W-:Y:S07]  /*14090*/  LDSM.16.M88.4 R72, [R192] ;  /* 0x00000000c048783b */ /* 0x000fee0000000200 */
[C---:B----4-:R-:W-:Y:S08]  /*140a0*/  HMMA.16816.F32 R40, R36.reuse, R76, RZ ;  /* 0x0000004c2428723c */ /* 0x050ff000000018ff */
[----:B------:R-:W-:Y:S01]  /*140b0*/  HMMA.16816.F32 R36, R36, R78, RZ ;  /* 0x0000004e2424723c */ /* 0x000fe200000018ff */
[----:B------:R-:W1:Y:S07]  /*140c0*/  LDSM.16.M88.4 R76, [R201] ;  /* 0x00000000c94c783b */ /* 0x000e6e0000000200 */
[C---:B------:R-:W-:Y:S08]  /*140d0*/  HMMA.16816.F32 R8, R52.reuse, R68, R8 ;  /* 0x000000443408723c */ /* 0x040ff00000001808 */
[C---:B------:R-:W-:Y:S01]  /*140e0*/  HMMA.16816.F32 R4, R52.reuse, R70, R4 ;  /* 0x000000463404723c */ /* 0x040fe20000001804 */
[----:B------:R-:W2:Y:S07]  /*140f0*/  LDSM.16.M88.4 R68, [R192+0x800] ;  /* 0x00080000c044783b */ /* 0x000eae0000000200 */
[C---:B------:R-:W-:Y:S08]  /*14100*/  HMMA.16816.F32 R84, R52.reuse, R56, R84 ;  /* 0x000000383454723c */ /* 0x040ff00000001854 */
[----:B------:R-:W-:Y:S01]  /*14110*/  HMMA.16816.F32 R80, R52, R58, R80 ;  /* 0x0000003a3450723c */ /* 0x000fe20000001850 */
[----:B------:R-:W4:Y:S07]  /*14120*/  LDSM.16.M88.4 R56, [R192+0x1000] ;  /* 0x00100000c038783b */ /* 0x000f2e0000000200 */
[C---:B------:R-:W-:Y:S08]  /*14130*/  HMMA.16816.F32 R16, R32.reuse, R28, R16 ;  /* 0x0000001c2010723c */ /* 0x040ff00000001810 */
[----:B------:R-:W-:Y:S01]  /*14140*/  HMMA.16816.F32 R12, R32, R30, R12 ;  /* 0x0000001e200c723c */ /* 0x000fe2000000180c */
[----:B------:R-:W-:Y:S07]  /*14150*/  LDSM.16.M88.4 R28, [R205+0x8000] ;  /* 0x00800000cd1c783b */ /* 0x000fee0000000200 */
[C---:B------:R-:W-:Y:S08]  /*14160*/  HMMA.16816.F32 R40, R52.reuse, R48, R40 ;  /* 0x000000303428723c */ /* 0x040ff00000001828 */
[----:B------:R-:W-:Y:S01]  /*14170*/  HMMA.16816.F32 R36, R52, R50, R36 ;  /* 0x000000323424723c */ /* 0x000fe20000001824 */
[----:B------:R-:W5:Y:S04]  /*14180*/  LDSM.16.M88.4 R48, [R206+0x2000] ;  /* 0x00200000ce30783b */ /* 0x000f680000000200 */
[----:B------:R-:W2:Y:S03]  /*14190*/  LDSM.16.M88.4 R52, [R192+0x1800] ;  /* 0x00180000c034783b */ /* 0x000ea60000000200 */
        /* <DEDUP_REMOVED lines=13> */
[C---:B--2---:R-:W-:Y:S08]  /*14270*/  HMMA.16816.F32 R8, R76.reuse, R68, R8 ;  /* 0x000000444c08723c */ /* 0x044ff00000001808 */
[C---:B------:R-:W-:Y:S01]  /*14280*/  HMMA.16816.F32 R4, R76.reuse, R70, R4 ;  /* 0x000000464c04723c */ /* 0x040fe20000001804 */
[----:B------:R-:W1:Y:S07]  /*14290*/  LDSM.16.M88.4 R68, [R203+0x2000] ;  /* 0x00200000cb44783b */ /* 0x000e6e0000000200 */
[C---:B----4-:R-:W-:Y:S08]  /*142a0*/  HMMA.16816.F32 R84, R76.reuse, R56, R84 ;  /* 0x000000384c54723c */ /* 0x050ff00000001854 */
[----:B------:R-:W-:Y:S01]  /*142b0*/  HMMA.16816.F32 R80, R76, R58, R80 ;  /* 0x0000003a4c50723c */ /* 0x000fe20000001850 */
[----:B------:R-:W2:Y:S07]  /*142c0*/  LDSM.16.M88.4 R56, [R203+0x3000] ;  /* 0x00300000cb38783b */ /* 0x000eae0000000200 */
[C---:B-----5:R-:W-:Y:S08]  /*142d0*/  HMMA.16816.F32 R16, R48.reuse, R28, R16 ;  /* 0x0000001c3010723c */ /* 0x060ff00000001810 */
[----:B------:R-:W-:Y:S01]  /*142e0*/  HMMA.16816.F32 R12, R48, R30, R12 ;  /* 0x0000001e300c723c */ /* 0x000fe2000000180c */
[----:B------:R-:W-:Y:S07]  /*142f0*/  LDSM.16.M88.4 R28, [R199+0x8000] ;  /* 0x00800000c71c783b */ /* 0x000fee0000000200 */
[C---:B------:R-:W-:Y:S08]  /*14300*/  HMMA.16816.F32 R40, R76.reuse, R52, R40 ;  /* 0x000000344c28723c */ /* 0x040ff00000001828 */
[----:B------:R-:W-:Y:S01]  /*14310*/  HMMA.16816.F32 R36, R76, R54, R36 ;  /* 0x000000364c24723c */ /* 0x000fe20000001824 */
[----:B------:R-:W4:Y:S04]  /*14320*/  LDSM.16.M88.4 R52, [R202+0x2000] ;  /* 0x00200000ca34783b */ /* 0x000f280000000200 */
[----:B------:R-:W5:Y:S03]  /*14330*/  LDSM.16.M88.4 R76, [R203+0x3800] ;  /* 0x00380000cb4c783b */ /* 0x000f660000000200 */
[C---:B------:R-:W-:Y:S08]  /*14340*/  HMMA.16816.F32 R8, R48.reuse, R24, R8 ;  /* 0x000000183008723c */ /* 0x040ff00000001808 */
[C---:B------:R-:W-:Y:S01]  /*14350*/  HMMA.16816.F32 R4, R48.reuse, R26, R4 ;  /* 0x0000001a3004723c */ /* 0x040fe20000001804 */
[----:B------:R-:W2:Y:S07]  /*14360*/  LDSM.16.M88.4 R24, [R199+0x8800] ;  /* 0x00880000c718783b */ /* 0x000eae0000000200 */
[C---:B---3--:R-:W-:Y:S08]  /*14370*/  HMMA.16816.F32 R84, R48.reuse, R20, R84 ;  /* 0x000000143054723c */ /* 0x048ff00000001854 */
[----:B------:R-:W-:Y:S01]  /*14380*/  HMMA.16816.F32 R80, R48, R22, R80 ;  /* 0x000000163050723c */ /* 0x000fe20000001850 */
[----:B------:R-:W-:Y:S07]  /*14390*/  LDSM.16.M88.4 R20, [R199+0x9000] ;  /* 0x00900000c714783b */ /* 0x000fee0000000200 */
[C---:B-1----:R-:W-:Y:S08]  /*143a0*/  HMMA.16816.F32 R16, R72.reuse, R68, R16 ;  /* 0x000000444810723c */ /* 0x042ff00000001810 */
[----:B------:R-:W-:Y:S01]  /*143b0*/  HMMA.16816.F32 R12, R72, R70, R12 ;  /* 0x00000046480c723c */ /* 0x000fe2000000180c */
[----:B------:R-:W-:Y:S07]  /*143c0*/  LDSM.16.M88.4 R68, [R199+0x9800] ;  /* 0x00980000c744783b */ /* 0x000fee0000000200 */
[C---:B------:R-:W-:Y:S08]  /*143d0*/  HMMA.16816.F32 R40, R48.reuse, R88, R40 ;  /* 0x000000583028723c */ /* 0x040ff00000001828 */
[----:B------:R-:W-:Y:S01]  /*143e0*/  HMMA.16816.F32 R36, R48, R90, R36 ;  /* 0x0000005a3024723c */ /* 0x000fe20000001824 */
[----:B------:R-:W-:Y:S07]  /*143f0*/  LDSM.16.M88.4 R48, [R201+0x2000] ;  /* 0x00200000c930783b */ /* 0x000fee0000000200 */
[C---:B------:R-:W-:Y:S08]  /*14400*/  HMMA.16816.F32 R8, R72.reuse, R32, R8 ;  /* 0x000000204808723c */ /* 0x040ff00000001808 */
[C---:B------:R-:W-:Y:S01]  /*14410*/  HMMA.16816.F32 R4, R72.reuse, R34, R4 ;  /* 0x000000224804723c */ /* 0x040fe20000001804 */
[----:B------:R-:W1:Y:S07]  /*14420*/  LDSM.16.M88.4 R32, [R192+0x2000] ;  /* 0x00200000c020783b */ /* 0x000e6e0000000200 */
[C---:B--2---:R-:W-:Y:S08]  /*14430*/  HMMA.16816.F32 R84, R72.reuse, R56, R84 ;  /* 0x000000384854723c */ /* 0x044ff00000001854 */
[----:B------:R-:W-:Y:S01]  /*14440*/  HMMA.16816.F32 R80, R72, R58, R80 ;  /* 0x0000003a4850723c */ /* 0x000fe20000001850 */
[----:B------:R-:W2:Y:S07]  /*14450*/  LDSM.16.M88.4 R56, [R192+0x2800] ;  /* 0x00280000c038783b */ /* 0x000eae0000000200 */
[C---:B----4-:R-:W-:Y:S08]  /*14460*/  HMMA.16816.F32 R16, R52.reuse, R28, R16 ;  /* 0x0000001c3410723c */ /* 0x050ff00000001810 */
[----:B------:R-:W-:Y:S01]  /*14470*/  HMMA.16816.F32 R12, R52, R30, R12 ;  /* 0x0000001e340c723c */ /* 0x000fe2000000180c */
[----:B------:R-:W-:Y:S07]  /*14480*/  LDSM.16.M88.4 R28, [R206+0x4000] ;  /* 0x00400000ce1c783b */ /* 0x000fee0000000200 */
[C---:B-----5:R-:W-:Y:S08]  /*14490*/  HMMA.16816.F32 R40, R72.reuse, R76, R40 ;  /* 0x0000004c4828723c */ /* 0x060ff00000001828 */
[----:B------:R-:W-:Y:S01]  /*144a0*/  HMMA.16816.F32 R36, R72, R78, R36 ;  /* 0x0000004e4824723c */ /* 0x000fe20000001824 */
[----:B------:R-:W-:Y:S04]  /*144b0*/  LDSM.16.M88.4 R72, [R192+0x3000] ;  /* 0x00300000c048783b */ /* 0x000fe80000000200 */
[----:B------:R-:W-:Y:S03]  /*144c0*/  LDSM.16.M88.4 R76, [R201+0x4000] ;  /* 0x00400000c94c783b */ /* 0x000fe60000000200 */
[C---:B------:R-:W-:Y:S08]  /*144d0*/  HMMA.16816.F32 R8, R52.reuse, R24, R8 ;  /* 0x000000183408723c */ /* 0x040ff00000001808 */
        /* <DEDUP_REMOVED lines=9> */
[----:B------:R-:W-:Y:S01]  /*14570*/  HMMA.16816.F32 R36, R52, R70, R36 ;  /* 0x000000463424723c */ /* 0x000fe20000001824 */
[----:B------:R-:W-:Y:S07]  /*14580*/  LDSM.16.M88.4 R68, [R202+0x4000] ;  /* 0x00400000ca44783b */ /* 0x000fee0000000200 */
[C---:B--2---:R-:W-:Y:S01]  /*14590*/  HMMA.16816.F32 R52, R48.reuse, R56, R8 ;  /* 0x000000383034723c */ /* 0x044fe20000001808 */
[----:B------:R-:W2:Y:S07]  /*145a0*/  LDSM.16.M88.4 R8, [R203+0x4000] ;  /* 0x00400000cb08783b */ /* 0x000eae0000000200 */
[----:B------:R-:W-:Y:S01]  /*145b0*/  HMMA.16816.F32 R4, R48, R58, R4 ;  /* 0x0000003a3004723c */ /* 0x000fe20000001804 */
[----:B------:R-:W4:Y:S07]  /*145c0*/  LDSM.16.M88.4 R56, [R205+0xa800] ;  /* 0x00a80000cd38783b */ /* 0x000f2e0000000200 */
[C---:B---3--:R-:W-:Y:S08]  /*145d0*/  HMMA.16816.F32 R16, R28.reuse, R24, R16 ;  /* 0x000000181c10723c */ /* 0x048ff00000001810 */
[----:B------:R-:W-:Y:S01]  /*145e0*/  HMMA.16816.F32 R12, R28, R26, R12 ;  /* 0x0000001a1c0c723c */ /* 0x000fe2000000180c */
[----:B------:R-:W3:Y:S07]  /*145f0*/  LDSM.16.M88.4 R24, [R203+0x4800] ;  /* 0x00480000cb18783b */ /* 0x000eee0000000200 */
[C---:B------:R-:W-:Y:S08]  /*14600*/  HMMA.16816.F32 R84, R48.reuse, R72, R84 ;  /* 0x000000483054723c */ /* 0x040ff00000001854 */
[C---:B------:R-:W-:Y:S08]  /*14610*/  HMMA.16816.F32 R80, R48.reuse, R74, R80 ;  /* 0x0000004a3050723c */ /* 0x040ff00000001850 */
[----:B-1----:R-:W-:Y:S01]  /*14620*/  HMMA.16816.F32 R72, R48, R20, R40 ;  /* 0x000000143048723c */ /* 0x002fe20000001828 */
[----:B------:R-:W1:Y:S07]  /*14630*/  LDSM.16.M88.4 R40, [R199+0xa000] ;  /* 0x00a00000c728783b */ /* 0x000e6e0000000200 */
[C---:B--2---:R-:W-:Y:S08]  /*14640*/  HMMA.16816.F32 R16, R32.reuse, R8, R16 ;  /* 0x000000082010723c */ /* 0x044ff00000001810 */
[----:B------:R-:W-:Y:S01]  /*14650*/  HMMA.16816.F32 R12, R32, R10, R12 ;  /* 0x0000000a200c723c */ /* 0x000fe2000000180c */
[----:B------:R-:W2:Y:S07]  /*14660*/  LDSM.16.M88.4 R8, [R205+0xb000] ;  /* 0x00b00000cd08783b */ /* 0x000eae0000000200 */
[C---:B----4-:R-:W-:Y:S01]  /*14670*/  HMMA.16816.F32 R88, R28.reuse, R56, R52 ;  /* 0x000000381c58723c */ /* 0x050fe20000001834 */
[----:B------:R-:W-:Y:S07]  /*14680*/  LDSM.16.M88.4 R52, [R192+0x4000] ;  /* 0x00400000c034783b */ /* 0x000fee0000000200 */
[----:B------:R-:W-:Y:S01]  /*14690*/  HMMA.16816.F32 R56, R28, R58, R4 ;  /* 0x0000003a1c38723c */ /* 0x000fe20000001804 */
[----:B------:R-:W4:Y:S07]  /*146a0*/  LDSM.16.M88.4 R4, [R199+0xa800] ;  /* 0x00a80000c704783b */ /* 0x000f2e0000000200 */
[----:B------:R-:W-:Y:S01]  /*146b0*/  HMMA.16816.F32 R36, R48, R22, R36 ;  /* 0x000000163024723c */ /* 0x000fe20000001824 */
[----:B------:R-:W-:Y:S07]  /*146c0*/  LDSM.16.M88.4 R20, [R199+0xb000] ;  /* 0x00b00000c714783b */ /* 0x000fee0000000200 */
[C---:B---3--:R-:W-:Y:S08]  /*146d0*/  HMMA.16816.F32 R88, R32.reuse, R24, R88 ;  /* 0x000000182058723c */ /* 0x048ff00000001858 */
[----:B------:R-:W-:Y:S08]  /*146e0*/  HMMA.16816.F32 R56, R32, R26, R56 ;  /* 0x0000001a2038723c */ /* 0x000ff00000001838 */
[C---:B-1----:R-:W-:Y:S08]  /*146f0*/  HMMA.16816.F32 R16, R68.reuse, R40, R16 ;  /* 0x000000284410723c */ /* 0x042ff00000001810 */
[----:B------:R-:W-:Y:S01]  /*14700*/  HMMA.16816.F32 R12, R68, R42, R12 ;  /* 0x0000002a440c723c */ /* 0x000fe2000000180c */
[----:B------:R-:W1:Y:S07]  /*14710*/  LDSM.16.M88.4 R40, [R203+0x5000] ;  /* 0x00500000cb28783b */ /* 0x000e6e0000000200 */
[C---:B--2---:R-:W-:Y:S08]  /*14720*/  HMMA.16816.F32 R84, R28.reuse, R8, R84 ;  /* 0x000000081c54723c */ /* 0x044ff00000001854 */
[----:B------:R-:W-:Y:S01]  /*14730*/  HMMA.16816.F32 R80, R28, R10, R80 ;  /* 0x0000000a1c50723c */ /* 0x000fe20000001850 */
[----:B------:R-:W2:Y:S07]  /*14740*/  LDSM.16.M88.4 R8, [R192+0x4800] ;  /* 0x00480000c008783b */ /* 0x000eae0000000200 */
[C---:B----4-:R-:W-:Y:S08]  /*14750*/  HMMA.16816.F32 R88, R68.reuse, R4, R88 ;  /* 0x000000044458723c */ /* 0x050ff00000001858 */
[----:B------:R-:W-:Y:S01]  /*14760*/  HMMA.16816.F32 R56, R68, R6, R56 ;  /* 0x000000064438723c */ /* 0x000fe20000001838 */
[----:B------:R-:W3:Y:S07]  /*14770*/  LDSM.16.M88.4 R4, [R203+0x5800] ;  /* 0x00580000cb04783b */ /* 0x000eee0000000200 */
[C---:B------:R-:W-:Y:S08]  /*14780*/  HMMA.16816.F32 R72, R28.reuse, R92, R72 ;  /* 0x0000005c1c48723c */ /* 0x040ff00000001848 */
[----:B------:R-:W-:Y:S08]  /*14790*/  HMMA.16816.F32 R36, R28, R94, R36 ;  /* 0x0000005e1c24723c */ /* 0x000ff00000001824 */
[C---:B------:R-:W-:Y:S08]  /*147a0*/  HMMA.16816.F32 R12, R76.reuse, R54, R12 ;  /* 0x000000364c0c723c */ /* 0x040ff0000000180c */
[----:B------:R-:W-:Y:S08]  /*147b0*/  HMMA.16816.F32 R16, R76, R52, R16 ;  /* 0x000000344c10723c */ /* 0x000ff00000001810 */
[----:B-1----:R-:W-:Y:S08]  /*147c0*/  HMMA.16816.F32 R84, R32, R40, R84 ;  /* 0x000000282054723c */ /* 0x002ff00000001854 */
[----:B--2---:R-:W-:Y:S01]  /*147d0*/  HMMA.16816.F32 R88, R76, R8, R88 ;  /* 0x000000084c58723c */ /* 0x004fe20000001858 */
[----:B------:R-:W-:-:S02]  /*147e0*/  FMUL.FTZ R12, R12, c[0x0][0x2ec] ;  /* 0x0000bb000c0c7a20 */ /* 0x000fc40000410000 */
[----:B------:R-:W-:Y:S02]  /*147f0*/  FMUL.FTZ R13, R13, c[0x0][0x2ec] ;  /* 0x0000bb000d0d7a20 */ /* 0x000fe40000410000 */
[----:B------:R-:W-:Y:S01]  /*14800*/  FMUL.FTZ R14, R14, c[0x0][0x2ec] ;  /* 0x0000bb000e0e7a20 */ /* 0x000fe20000410000 */
[----:B------:R-:W1:Y:S01]  /*14810*/  MUFU.TANH R51, R12 ;  /* 0x0000000c00337308 */ /* 0x000e620000002400 */
[----:B------:R-:W-:Y:S01]  /*14820*/  FMUL.FTZ R15, R15, c[0x0][0x2ec] ;  /* 0x0000bb000f0f7a20 */ /* 0x000fe20000410000 */
[----:B------:R-:W-:Y:S01]  /*14830*/  HMMA.16816.F32 R56, R76, R10, R56 ;  /* 0x0000000a4c38723c */ /* 0x000fe20000001838 */
[----:B------:R-:W2:Y:S01]  /*14840*/  LDSM.16.M88.4 R8, [R199+0xb800] ;  /* 0x00b80000c708783b */ /* 0x000ea20000000200 */
[----:B------:R-:W-:Y:S02]  /*14850*/  FMUL.FTZ R16, R16, c[0x0][0x2ec] ;  /* 0x0000bb0010107a20 */ /* 0x000fe40000410000 */
[----:B------:R-:W-:Y:S02]  /*14860*/  FMUL.FTZ R17, R17, c[0x0][0x2ec] ;  /* 0x0000bb0011117a20 */ /* 0x000fe40000410000 */
[----:B------:R-:W-:Y:S01]  /*14870*/  FMUL.FTZ R18, R18, c[0x0][0x2ec] ;  /* 0x0000bb0012127a20 */ /* 0x000fe20000410000 */
[----:B------:R-:W4:Y:S01]  /*14880*/  MUFU.TANH R53, R14 ;  /* 0x0000000e00357308 */ /* 0x000f220000002400 */
[----:B---3--:R-:W-:Y:S01]  /*14890*/  HMMA.16816.F32 R72, R32, R4, R72 ;  /* 0x000000042048723c */ /* 0x008fe20000001848 */
[----:B------:R-:W-:-:S06]  /*148a0*/  FMUL.FTZ R49, R19, c[0x0][0x2ec] ;  /* 0x0000bb0013317a20 */ /* 0x000fcc0000410000 */
[----:B------:R-:W3:Y:S01]  /*148b0*/  MUFU.TANH R25, R16 ;  /* 0x0000001000197308 */ /* 0x000ee20000002400 */
[C---:B------:R-:W-:Y:S01]  /*148c0*/  HMMA.16816.F32 R80, R32.reuse, R42, R80 ;  /* 0x0000002a2050723c */ /* 0x040fe20000001850 */
[----:B------:R-:W-:Y:S02]  /*148d0*/  FMUL.FTZ R55, R88, c[0x0][0x2ec] ;  /* 0x0000bb0058377a20 */ /* 0x000fe40000410000 */
[----:B------:R-:W-:Y:S02]  /*148e0*/  FMUL.FTZ R29, R89, c[0x0][0x2ec] ;  /* 0x0000bb00591d7a20 */ /* 0x000fe40000410000 */
[----:B------:R-:W-:Y:S02]  /*148f0*/  FMUL.FTZ R5, R90, c[0x0][0x2ec] ;  /* 0x0000bb005a057a20 */ /* 0x000fe40000410000 */
[----:B------:R-:W1:Y:S01]  /*14900*/  MUFU.TANH R43, R13 ;  /* 0x0000000d002b7308 */ /* 0x000e620000002400 */
[----:B------:R-:W-:Y:S01]  /*14910*/  HMMA.16816.F32 R36, R32, R6, R36 ;  /* 0x000000062024723c */ /* 0x000fe20000001824 */
[----:B------:R-:W-:-:S06]  /*14920*/  FMUL.FTZ R31, R56, c[0x0][0x2ec] ;  /* 0x0000bb00381f7a20 */ /* 0x000fcc0000410000 */
[----:B------:R-:W1:Y:S01]  /*14930*/  MUFU.TANH R27, R17 ;  /* 0x00000011001b7308 */ /* 0x000e620000002400 */
[----:B------:R-:W-:Y:S01]  /*14940*/  HMMA.16816.F32 R84, R68, R20, R84 ;  /* 0x000000144454723c */ /* 0x000fe20000001854 */
[----:B------:R-:W-:-:S06]  /*14950*/  FMUL.FTZ R7, R58, c[0x0][0x2ec] ;  /* 0x0000bb003a077a20 */ /* 0x000fcc0000410000 */
[----:B------:R5:W1:Y:S01]  /*14960*/  MUFU.TANH R21, R15 ;  /* 0x0000000f00157308 */ /* 0x000a620000002400 */
[C---:B------:R-:W-:Y:S07]  /*14970*/  HMMA.16816.F32 R80, R68.reuse, R22, R80 ;  /* 0x000000164450723c */ /* 0x040fee0000001850 */
[----:B------:R1:W1:Y:S01]  /*14980*/  MUFU.TANH R41, R18 ;  /* 0x0000001200297308 */ /* 0x0002620000002400 */
[C---:B--2---:R-:W-:Y:S01]  /*14990*/  HMMA.16816.F32 R72, R68.reuse, R8, R72 ;  /* 0x000000084448723c */ /* 0x044fe20000001848 */
[----:B------:R-:W-:Y:S01]  /*149a0*/  FMUL.FTZ R23, R91, c[0x0][0x2ec] ;  /* 0x0000bb005b177a20 */ /* 0x000fe20000410000 */
[----:B-----5:R-:W2:Y:S06]  /*149b0*/  LDSM.16.M88.4 R12, [R192+0x5800] ;  /* 0x00580000c00c783b */ /* 0x020eac0000000200 */
[----:B------:R-:W-:Y:S01]  /*149c0*/  HMMA.16816.F32 R36, R68, R10, R36 ;  /* 0x0000000a4424723c */ /* 0x000fe20000001824 */
[----:B------:R-:W-:Y:S01]  /*149d0*/  FMUL.FTZ R9, R59, c[0x0][0x2ec] ;  /* 0x0000bb003b097a20 */ /* 0x000fe20000410000 */
[----:B------:R-:W2:Y:S01]  /*149e0*/  MUFU.TANH R49, R49 ;  /* 0x0000003100317308 */ /* 0x000ea20000002400 */
[----:B-1----:R-:W1:Y:S01]  /*149f0*/  LDSM.16.M88.4 R16, [R192+0x5000] ;  /* 0x00500000c010783b */ /* 0x002e620000000200 */
[----:B------:R-:W-:-:S06]  /*14a00*/  DEPBAR.LE SB0, 0x0 ;  /* 0x000080000000791a */ /* 0x000fcc0000000000 */
[----:B------:R-:W1:Y:S08]  /*14a10*/  MUFU.TANH R55, R55 ;  /* 0x0000003700377308 */ /* 0x000e700000002400 */
[----:B------:R-:W1:Y:S08]  /*14a20*/  MUFU.TANH R29, R29 ;  /* 0x0000001d001d7308 */ /* 0x000e700000002400 */
[----:B------:R-:W1:Y:S08]  /*14a30*/  MUFU.TANH R5, R5 ;  /* 0x0000000500057308 */ /* 0x000e700000002400 */
[----:B------:R-:W3:Y:S01]  /*14a40*/  MUFU.TANH R23, R23 ;  /* 0x0000001700177308 */ /* 0x000ee20000002400 */
[C---:B--2---:R-:W-:Y:S07]  /*14a50*/  HMMA.16816.F32 R72, R76.reuse, R12, R72 ;  /* 0x0000000c4c48723c */ /* 0x044fee0000001848 */
[----:B------:R-:W2:Y:S01]  /*14a60*/  MUFU.TANH R31, R31 ;  /* 0x0000001f001f7308 */ /* 0x000ea20000002400 */
[C---:B-1----:R-:W-:Y:S07]  /*14a70*/  HMMA.16816.F32 R84, R76.reuse, R16, R84 ;  /* 0x000000104c54723c */ /* 0x042fee0000001854 */
[----:B------:R-:W1:Y:S01]  /*14a80*/  MUFU.TANH R7, R7 ;  /* 0x0000000700077308 */ /* 0x000e620000002400 */
[----:B------:R-:W-:Y:S01]  /*14a90*/  FMUL.FTZ R17, R57, c[0x0][0x2ec] ;  /* 0x0000bb0039117a20 */ /* 0x000fe20000410000 */
[C---:B------:R-:W-:Y:S06]  /*14aa0*/  HMMA.16816.F32 R80, R76.reuse, R18, R80 ;  /* 0x000000124c50723c */ /* 0x040fec0000001850 */
[----:B------:R-:W1:Y:S02]  /*14ab0*/  MUFU.TANH R17, R17 ;  /* 0x0000001100117308 */ /* 0x000e640000002400 */
[----:B------:R-:W-:Y:S01]  /*14ac0*/  HMMA.16816.F32 R36, R76, R14, R36 ;  /* 0x0000000e4c24723c */ /* 0x000fe20000001824 */
[----:B------:R-:W-:-:S02]  /*14ad0*/  FMUL.FTZ R65, R72, c[0x0][0x2ec] ;  /* 0x0000bb0048417a20 */ /* 0x000fc40000410000 */
[----:B------:R-:W-:-:S03]  /*14ae0*/  FMUL.FTZ R75, R75, c[0x0][0x2ec] ;  /* 0x0000bb004b4b7a20 */ /* 0x000fc60000410000 */
[----:B------:R-:W1:Y:S01]  /*14af0*/  MUFU.TANH R9, R9 ;  /* 0x0000000900097308 */ /* 0x000e620000002400 */
[----:B------:R-:W-:Y:S02]  /*14b00*/  FMUL.FTZ R15, R73, c[0x0][0x2ec] ;  /* 0x0000bb00490f7a20 */ /* 0x000fe40000410000 */
[----:B------:R-:W-:Y:S02]  /*14b10*/  FMUL.FTZ R19, R84, c[0x0][0x2ec] ;  /* 0x0000bb0054137a20 */ /* 0x000fe40000410000 */
[----:B------:R-:W-:Y:S02]  /*14b20*/  FMUL.FTZ R33, R85, c[0x0][0x2ec] ;  /* 0x0000bb0055217a20 */ /* 0x000fe40000410000 */
[----:B------:R-:W-:Y:S01]  /*14b30*/  FMUL.FTZ R35, R86, c[0x0][0x2ec] ;  /* 0x0000bb0056237a20 */ /* 0x000fe20000410000 */
[----:B------:R-:W1:Y:S01]  /*14b40*/  MUFU.TANH R65, R65 ;  /* 0x0000004100417308 */ /* 0x000e620000002400 */
[----:B------:R-:W-:Y:S02]  /*14b50*/  FMUL.FTZ R57, R87, c[0x0][0x2ec] ;  /* 0x0000bb0057397a20 */ /* 0x000fe40000410000 */
        /* <DEDUP_REMOVED lines=10> */
[----:B------:R-:W-:-:S05]  /*14c00*/  FMUL.FTZ R38, R38, c[0x0][0x2ec] ;  /* 0x0000bb0026267a20 */ /* 0x000fca0000410000 */
[----:B------:R-:W1:Y:S08]  /*14c10*/  MUFU.TANH R35, R35 ;  /* 0x0000002300237308 */ /* 0x000e700000002400 */
        /* <DEDUP_REMOVED lines=8> */
[----:B------:R1:W1:Y:S08]  /*14ca0*/  MUFU.TANH R71, R36 ;  /* 0x0000002400477308 */ /* 0x0002700000002400 */
[----:B------:R-:W1:Y:S08]  /*14cb0*/  MUFU.TANH R37, R37 ;  /* 0x0000002500257308 */ /* 0x000e700000002400 */
[----:B------:R1:W1:Y:S08]  /*14cc0*/  MUFU.TANH R63, R38 ;  /* 0x00000026003f7308 */ /* 0x0002700000002400 */
[----:B------:R-:W1:Y:S01]  /*14cd0*/  MUFU.TANH R39, R39 ;  /* 0x0000002700277308 */ /* 0x000e620000002400 */
        /* <DEDUP_REMOVED lines=61> */
.L_x_5230:
[----:B------:R-:W-:-:S05]  /*150b0*/  IMAD.MOV.U32 R6, RZ, RZ, c[0x0][0x198] ;  /* 0x00006600ff067624 */ /* 0x000fca00078e00ff */
[----:B------:R-:W-:-:S04]  /*150c0*/  LEA R6, -R6, RZ, 0x6 ;  /* 0x000000ff06067211 */ /* 0x000fc800078e31ff */
[----:B------:R-:W-:Y:S02]  /*150d0*/  SHF.R.S32.HI R77, RZ, 0x1f, R6 ;  /* 0x0000001fff4d7819 */ /* 0x000fe40000011406 */
.L_x_5231:
[C---:B------:R-:W-:Y:S02]  /*150e0*/  LOP3.LUT P2, RZ, R216.reuse, 0x2, RZ, 0xc0, !PT ;  /* 0x00000002d8ff7812 */ /* 0x040fe4000784c0ff */
[----:B------:R-:W-:Y:S02]  /*150f0*/  LOP3.LUT P1, RZ, R216, 0x4, RZ, 0xc0, !PT ;  /* 0x00000004d8ff7812 */ /* 0x000fe4000782c0ff */
[----:B------:R-:W-:Y:S02]  /*15100*/  IADD3 R67, P5, R6, R152, RZ ;  /* 0x0000009806437210 */ /* 0x000fe40007fbe0ff */
[----:B------:R-:W-:Y:S02]  /*15110*/  LOP3.LUT P6, RZ, R216, 0x1, RZ, 0xc0, !PT ;  /* 0x00000001d8ff7812 */ /* 0x000fe400078cc0ff */
[----:B------:R-:W-:Y:S01]  /*15120*/  LEA R88, P0, R6, R214, 0x1 ;  /* 0x000000d606587211 */ /* 0x000fe200078008ff */
[----:B------:R-:W-:-:S03]  /*15130*/  IMAD.X R4, R77, 0x1, R151, P5 ;  /* 0x000000014d047824 */ /* 0x000fc600028e0697 */
[--C-:B------:R-:W-:Y:S02]  /*15140*/  LEA.HI.X R89, R6, R215, R77.reuse, 0x1, P0 ;  /* 0x000000d706597211 */ /* 0x100fe400000f0c4d */
        /* <DEDUP_REMOVED lines=9> */
[----:B------:R2:W-:Y:S02]  /*151e0*/  @!P6 STS.128 [R210+0x6000], RZ ;  /* 0x006000ffd200e388 */ /* 0x0005e40000000c00 */
[----:B------:R-:W-:Y:S01]  /*151f0*/  IMAD.X R67, R60, 0x1, R77, P5 ;  /* 0x000000013c437824 */ /* 0x000fe200028e064d */
[C---:B------:R-:W-:Y:S01]  /*15200*/  @P2 IADD3 R77, P0, R6.reuse, R152, RZ ;  /* 0x00000098064d2210 */ /* 0x040fe20007f1e0ff */
[----:B------:R-:W-:Y:S01]  /*15210*/  @!PT LDS RZ, [RZ] ;  /* 0x00000000fffff984 */ /* 0x000fe20000000800 */
[----:B------:R-:W-:Y:S01]  /*15220*/  @!PT LDS RZ, [RZ] ;  /* 0x00000000fffff984 */ /* 0x000fe20000000800 */
[----:B------:R-:W-:Y:S01]  /*15230*/  @!PT LDS RZ, [RZ] ;  /* 0x00000000fffff984 */ /* 0x000fe20000000800 */
[----:B------:R2:W-:Y:S01]  /*15240*/  @P2 LDGSTS.E.BYPASS.LTC128B.128 [R210+0x8000], [R86.64+0x80] ;  /* 0x0800008056d22fae */ /* 0x0005e2000b901d46 */
[----:B------:R-:W-:-:S03]  /*15250*/  @P6 LEA R84, P5, R6, R214, 0x1 ;  /* 0x000000d606546211 */ /* 0x000fc600078a08ff */
        /* <DEDUP_REMOVED lines=86> */
.L_x_5229:
[----:B--234-:R-:W-:Y:S01]  /*157c0*/  IADD3 R34, R136, R2, -R209 ;  /* 0x0000000288227210 */ /* 0x01cfe20007ffe8d1 */
[----:B------:R-:W-:-:S02]  /*157d0*/  IMAD R67, R62, 0x2, R3 ;  /* 0x000000023e437824 */ /* 0x000fc400078e0203 */
[----:B------:R-:W-:Y:S01]  /*157e0*/  IMAD.SHL.U32 R200, R46, 0x2, RZ ;  /* 0x000000022ec87824 */ /* 0x000fe200078e00ff */
[C---:B------:R-:W-:Y:S01]  /*157f0*/  IADD3 R4, R34.reuse, 0x8, RZ ;  /* 0x0000000822047810 */ /* 0x040fe20007ffe0ff */
[--C-:B------:R-:W-:Y:S01]  /*15800*/  IMAD.IADD R26, R34, 0x1, -R67.reuse ;  /* 0x00000001221a7824 */ /* 0x100fe200078e0a43 */
[----:B------:R-:W-:Y:S01]  /*15810*/  IADD3 R95, R67, 0x1, RZ ;  /* 0x00000001435f7810 */ /* 0x000fe20007ffe0ff */
[--C-:B------:R-:W-:Y:S01]  /*15820*/  IMAD R197, R45, 0x2, R200.reuse ;  /* 0x000000022dc57824 */ /* 0x100fe200078e02c8 */
[C---:B------:R-:W-:Y:S01]  /*15830*/  IADD3 R93, R67.reuse, 0x8, RZ ;  /* 0x00000008435d7810 */ /* 0x040fe20007ffe0ff */
[C---:B------:R-:W-:Y:S01]  /*15840*/  IMAD.IADD R22, R4.reuse, 0x1, -R67 ;  /* 0x0000000104167824 */ /* 0x040fe200078e0a43 */
[----:B------:R-:W-:Y:S01]  /*15850*/  IABS R26, R26 ;  /* 0x0000001a001a7213 */ /* 0x000fe20000000000 */
[--C-:B------:R-:W-:Y:S01]  /*15860*/  IMAD.IADD R20, R4, 0x1, -R95.reuse ;  /* 0x0000000104147824 */ /* 0x100fe200078e0a5f */
[C---:B------:R-:W-:Y:S01]  /*15870*/  IADD3 R91, R67.reuse, 0x9, RZ ;  /* 0x00000009435b7810 */ /* 0x040fe20007ffe0ff */
[----:B------:R-:W-:Y:S01]  /*15880*/  IMAD.IADD R24, R34, 0x1, -R95 ;  /* 0x0000000122187824 */ /* 0x000fe200078e0a5f */
[----:B------:R-:W-:Y:S01]  /*15890*/  IABS R22, R22 ;  /* 0x0000001600167213 */ /* 0x000fe20000000000 */
[C---:B------:R-:W-:Y:S01]  /*158a0*/  IMAD.IADD R14, R4.reuse, 0x1, -R93 ;  /* 0x00000001040e7824 */ /* 0x040fe200078e0a5d */
[----:B------:R-:W2:Y:S01]  /*158b0*/  I2F R26, R26 ;  /* 0x0000001a001a7306 */ /* 0x000ea20000201400 */
[----:B------:R-:W-:Y:S01]  /*158c0*/  IABS R20, R20 ;  /* 0x0000001400147213 */ /* 0x000fe20000000000 */
[--C-:B------:R-:W-:Y:S01]  /*158d0*/  IMAD.IADD R3, R4, 0x1, -R91.reuse ;  /* 0x0000000104037824 */ /* 0x100fe200078e0a5b */
[----:B------:R-:W-:Y:S01]  /*158e0*/  IABS R24, R24 ;  /* 0x0000001800187213 */ /* 0x000fe20000000000 */
[C---:B------:R-:W-:Y:S01]  /*158f0*/  IMAD.IADD R16, R34.reuse, 0x1, -R91 ;  /* 0x0000000122107824 */ /* 0x040fe200078e0a5b */
[C---:B------:R-:W-:Y:S01]  /*15900*/  IADD3 R89, R67.reuse, 0x10, RZ ;  /* 0x0000001043597810 */ /* 0x040fe20007ffe0ff */
[----:B------:R-:W-:Y:S01]  /*15910*/  IMAD.IADD R18, R34, 0x1, -R93 ;  /* 0x0000000122127824 */ /* 0x000fe200078e0a5d */
[C---:B------:R-:W-:Y:S01]  /*15920*/  IADD3 R87, R67.reuse, 0x11, RZ ;  /* 0x0000001143577810 */ /* 0x040fe20007ffe0ff */
[----:B------:R-:W3:Y:S01]  /*15930*/  I2F R22, R22 ;  /* 0x0000001600167306 */ /* 0x000ee20000201400 */
[----:B------:R-:W-:Y:S01]  /*15940*/  IABS R14, R14 ;  /* 0x0000000e000e7213 */ /* 0x000fe20000000000 */
[--C-:B------:R-:W-:Y:S01]  /*15950*/  IMAD.IADD R28, R4, 0x1, -R89.reuse ;  /* 0x00000001041c7824 */ /* 0x100fe200078e0a59 */
[----:B------:R-:W-:Y:S01]  /*15960*/  IABS R3, R3 ;  /* 0x0000000300037213 */ /* 0x000fe20000000000 */
[C---:B------:R-:W-:Y:S01]  /*15970*/  IMAD.IADD R12, R34.reuse, 0x1, -R89 ;  /* 0x00000001220c7824 */ /* 0x040fe200078e0a59 */
[----:B------:R-:W-:Y:S01]  /*15980*/  IABS R16, R16 ;  /* 0x0000001000107213 */ /* 0x000fe20000000000 */
[----:B------:R-:W-:Y:S01]  /*15990*/  IMAD.IADD R10, R34, 0x1, -R87 ;  /* 0x00000001220a7824 */ /* 0x000fe200078e0a57 */
[----:B------:R-:W-:Y:S01]  /*159a0*/  IABS R18, R18 ;  /* 0x0000001200127213 */ /* 0x000fe20000000000 */
[----:B------:R-:W4:Y:S01]  /*159b0*/  I2F R20, R20 ;  /* 0x0000001400147306 */ /* 0x000f220000201400 */
[C---:B------:R-:W-:Y:S01]  /*159c0*/  IADD3 R85, R67.reuse, 0x18, RZ ;  /* 0x0000001843557810 */ /* 0x040fe20007ffe0ff */
[----:B--2---:R-:W-:Y:S01]  /*159d0*/  FFMA.FTZ R25, -R0, R26, R25 ;  /* 0x0000001a00197223 */ /* 0x004fe20000010119 */
[----:B------:R-:W-:Y:S01]  /*159e0*/  IABS R30, R28 ;  /* 0x0000001c001e7213 */ /* 0x000fe20000000000 */
[----:B------:R-:W-:Y:S01]  /*159f0*/  IMAD.IADD R26, R4, 0x1, -R87 ;  /* 0x00000001041a7824 */ /* 0x000fe200078e0a57 */
[----:B------:R-:W-:Y:S01]  /*15a00*/  IABS R12, R12 ;  /* 0x0000000c000c7213 */ /* 0x000fe20000000000 */
[----:B------:R-:W-:Y:S01]  /*15a10*/  IMAD.IADD R6, R34, 0x1, -R85 ;  /* 0x0000000122067824 */ /* 0x000fe200078e0a55 */
[----:B------:R-:W-:Y:S01]  /*15a20*/  IABS R10, R10 ;  /* 0x0000000a000a7213 */ /* 0x000fe20000000000 */
[----:B------:R-:W2:Y:S01]  /*15a30*/  I2F R24, R24 ;  /* 0x0000001800187306 */ /* 0x000ea20000201400 */
[----:B---3--:R-:W-:Y:S01]  /*15a40*/  FFMA.FTZ R22, -R0, R22, R41 ;  /* 0x0000001600167223 */ /* 0x008fe20000010129 */
[----:B------:R-:W-:Y:S01]  /*15a50*/  ISETP.GE.AND P0, PT, R67, R136, PT ;  /* 0x000000884300720c */ /* 0x000fe20003f06270 */
[----:B------:R-:W-:Y:S01]  /*15a60*/  IMAD.IADD R41, R4, 0x1, -R85 ;  /* 0x0000000104297824 */ /* 0x000fe200078e0a55 */
[----:B------:R-:W-:Y:S01]  /*15a70*/  IABS R26, R26 ;  /* 0x0000001a001a7213 */ /* 0x000fe20000000000 */
[----:B------:R-:W-:Y:S01]  /*15a80*/  IMAD R198, R47, 0x2, R200 ;  /* 0x000000022fc67824 */ /* 0x000fe200078e02c8 */
[----:B------:R-:W-:Y:S01]  /*15a90*/  IADD3 R83, R67, 0x19, RZ ;  /* 0x0000001943537810 */ /* 0x000fe20007ffe0ff */
[----:B------:R-:W-:Y:S01]  /*15aa0*/  LDSM.16.MT88.4 R124, [R200+0xc000] ;  /* 0x00c00000c87c783b */ /* 0x000fe20000004200 */
[----:B------:R-:W3:Y:S01]  /*15ab0*/  I2F R14, R14 ;  /* 0x0000000e000e7306 */ /* 0x000ee20000201400 */
[----:B----4-:R-:W-:Y:S01]  /*15ac0*/  FFMA.FTZ R20, -R0, R20, R49 ;  /* 0x0000001400147223 */ /* 0x010fe20000010131 */
[----:B------:R-:W-:Y:S01]  /*15ad0*/  IABS R6, R6 ;  /* 0x0000000600067213 */ /* 0x000fe20000000000 */
[----:B------:R-:W-:Y:S01]  /*15ae0*/  IMAD.IADD R40, R34, 0x1, -R83 ;  /* 0x0000000122287824 */ /* 0x000fe200078e0a53 */
[----:B------:R-:W-:Y:S01]  /*15af0*/  ISETP.GE.AND P6, PT, R95, R136, PT ;  /* 0x000000885f00720c */ /* 0x000fe20003fc6270 */
[----:B------:R-:W-:Y:S01]  /*15b00*/  IMAD R196, R45, 0x2, R198 ;  /* 0x000000022dc47824 */ /* 0x000fe200078e02c6 */
[C---:B------:R-:W-:Y:S01]  /*15b10*/  IADD3 R81, R67.reuse, 0x20, RZ ;  /* 0x0000002043517810 */ /* 0x040fe20007ffe0ff */
[----:B------:R-:W-:Y:S01]  /*15b20*/  LDSM.16.MT88.4 R116, [R198+0xc000] ;  /* 0x00c00000c674783b */ /* 0x000fe20000004200 */
[----:B------:R4:W5:Y:S01]  /*15b30*/  I2F R28, R3 ;  /* 0x00000003001c7306 */ /* 0x0009620000201400 */
[----:B--2---:R-:W-:Y:S01]  /*15b40*/  FFMA.FTZ R24, -R0, R24, R27 ;  /* 0x0000001800187223 */ /* 0x004fe2000001011b */
[----:B------:R-:W-:Y:S01]  /*15b50*/  IADD3 R79, R67, 0x21, RZ ;  /* 0x00000021434f7810 */ /* 0x000fe20007ffe0ff */
[C---:B-1----:R-:W-:Y:S01]  /*15b60*/  IMAD.IADD R38, R34.reuse, 0x1, -R81 ;  /* 0x0000000122267824 */ /* 0x042fe200078e0a51 */
[-C--:B------:R-:W-:Y:S01]  /*15b70*/  ISETP.GE.AND P5, PT, R93, R136.reuse, PT ;  /* 0x000000885d00720c */ /* 0x080fe20003fa6270 */
[----:B------:R-:W-:Y:S01]  /*15b80*/  LDSM.16.MT88.4 R108, [R197+0xc000] ;  /* 0x00c00000c56c783b */ /* 0x000fe20000004200 */
[----:B------:R-:W-:Y:S01]  /*15b90*/  ISETP.GE.AND P2, PT, R91, R136, PT ;  /* 0x000000885b00720c */ /* 0x000fe20003f46270 */
[----:B------:R-:W-:Y:S01]  /*15ba0*/  IMAD.IADD R36, R34, 0x1, -R79 ;  /* 0x0000000122247824 */ /* 0x000fe200078e0a4f */
[----:B------:R-:W1:Y:S01]  /*15bb0*/  I2F R16, R16 ;  /* 0x0000001000107306 */ /* 0x000e620000201400 */
[----:B---3--:R-:W-:Y:S01]  /*15bc0*/  FFMA.FTZ R14, -R0, R14, R53 ;  /* 0x0000000e000e7223 */ /* 0x008fe20000010135 */
[----:B------:R-:W-:Y:S01]  /*15bd0*/  IADD3 R77, R67, 0x28, RZ ;  /* 0x00000028434d7810 */ /* 0x000fe20007ffe0ff */
[----:B------:R-:W-:Y:S01]  /*15be0*/  LDSM.16.MT88.4 R100, [R196+0xc000] ;  /* 0x00c00000c464783b */ /* 0x000fe20000004200 */
[----:B------:R-:W-:-:S02]  /*15bf0*/  ISETP.GE.AND P1, PT, R89, R136, PT ;  /* 0x000000885900720c */ /* 0x000fc40003f26270 */
[----:B------:R-:W-:Y:S01]  /*15c00*/  IABS R36, R36 ;  /* 0x0000002400247213 */ /* 0x000fe20000000000 */
[----:B------:R-:W-:Y:S01]  /*15c10*/  IMAD.IADD R8, R34, 0x1, -R77 ;  /* 0x0000000122087824 */ /* 0x000fe200078e0a4d */
[----:B------:R-:W2:Y:S01]  /*15c20*/  I2F R18, R18 ;  /* 0x0000001200127306 */ /* 0x000ea20000201400 */
[----:B----4-:R-:W-:Y:S01]  /*15c30*/  FSEL R3, R25, -INF , !P0 ;  /* 0xff80000019037808 */ /* 0x010fe20004000000 */
[----:B-----5:R-:W-:Y:S01]  /*15c40*/  FFMA.FTZ R28, -R0, R28, R21 ;  /* 0x0000001c001c7223 */ /* 0x020fe20000010115 */
[----:B------:R-:W-:Y:S01]  /*15c50*/  FSEL R25, R22, -INF , !P0 ;  /* 0xff80000016197808 */ /* 0x000fe20004000000 */
[----:B------:R-:W-:Y:S01]  /*15c60*/  IMAD.IADD R21, R4, 0x1, -R81 ;  /* 0x0000000104157824 */ /* 0x000fe200078e0a51 */
[----:B------:R-:W-:Y:S01]  /*15c70*/  IABS R22, R41 ;  /* 0x0000002900167213 */ /* 0x000fe20000000000 */
[----:B------:R-:W-:Y:S01]  /*15c80*/  LDSM.16.MT88.4 R88, [R197+0x10000] ;  /* 0x01000000c558783b */ /* 0x000fe20000004200 */
[----:B------:R-:W-:Y:S01]  /*15c90*/  ISETP.GE.AND P0, PT, R87, R136, PT ;  /* 0x000000885700720c */ /* 0x000fe20003f06270 */
[----:B------:R-:W3:Y:S01]  /*15ca0*/  I2F R12, R12 ;  /* 0x0000000c000c7306 */ /* 0x000ee20000201400 */
[----:B-1----:R-:W-:Y:S01]  /*15cb0*/  FFMA.FTZ R16, -R0, R16, R43 ;  /* 0x0000001000107223 */ /* 0x002fe2000001012b */
[----:B------:R-:W-:Y:S01]  /*15cc0*/  IADD3 R61, R67, 0x29, RZ ;  /* 0x00000029433d7810 */ /* 0x000fe20007ffe0ff */
[----:B------:R-:W-:Y:S01]  /*15cd0*/  LDSM.16.MT88.4 R140, [R198+0xc800] ;  /* 0x00c80000c68c783b */ /* 0x000fe20000004200 */
[----:B------:R-:W-:-:S02]  /*15ce0*/  IABS R40, R40 ;  /* 0x0000002800287213 */ /* 0x000fc40000000000 */
[----:B------:R-:W-:Y:S01]  /*15cf0*/  IABS R8, R8 ;  /* 0x0000000800087213 */ /* 0x000fe20000000000 */
[----:B------:R-:W-:Y:S01]  /*15d00*/  IMAD.IADD R32, R34, 0x1, -R61 ;  /* 0x0000000122207824 */ /* 0x000fe200078e0a3d */
[----:B------:R-:W1:Y:S01]  /*15d10*/  I2F R10, R10 ;  /* 0x0000000a000a7306 */ /* 0x000e620000201400 */
[----:B--2---:R-:W-:Y:S01]  /*15d20*/  FFMA.FTZ R18, -R0, R18, R51 ;  /* 0x0000001200127223 */ /* 0x004fe20000010133 */
[----:B------:R-:W-:Y:S01]  /*15d30*/  IABS R38, R38 ;  /* 0x0000002600267213 */ /* 0x000fe20000000000 */
[----:B------:R-:W-:Y:S01]  /*15d40*/  LDSM.16.MT88.4 R48, [R198+0xe000] ;  /* 0x00e00000c630783b */ /* 0x000fe20000004200 */
[----:B------:R-:W-:Y:S02]  /*15d50*/  FSEL R24, R24, -INF , !P6 ;  /* 0xff80000018187808 */ /* 0x000fe40007000000 */
[----:B------:R-:W-:Y:S02]  /*15d60*/  FSEL R28, R28, -INF , !P2 ;  /* 0xff8000001c1c7808 */ /* 0x000fe40005000000 */
[----:B------:R2:W-:Y:S01]  /*15d70*/  I2F R27, R30 ;  /* 0x0000001e001b7306 */ /* 0x0005e20000201400 */
[----:B---3--:R-:W-:Y:S01]  /*15d80*/  FFMA.FTZ R12, -R0, R12, R55 ;  /* 0x0000000c000c7223 */ /* 0x008fe20000010137 */
[----:B------:R-:W-:-:S06]  /*15d90*/  IABS R32, R32 ;  /* 0x0000002000207213 */ /* 0x000fcc0000000000 */
[----:B------:R3:W4:Y:S01]  /*15da0*/  I2F R41, R26 ;  /* 0x0000001a00297306 */ /* 0x0007220000201400 */
[----:B-1----:R-:W-:-:S07]  /*15db0*/  FFMA.FTZ R10, -R0, R10, R29 ;  /* 0x0000000a000a7223 */ /* 0x002fce000001011d */
[----:B------:R-:W-:Y:S01]  /*15dc0*/  I2F R6, R6 ;  /* 0x0000000600067306 */ /* 0x000fe20000201400 */
[----:B--2---:R-:W-:Y:S02]  /*15dd0*/  FSEL R30, R14, -INF , !P5 ;  /* 0xff8000000e1e7808 */ /* 0x004fe40006800000 */
[----:B------:R-:W-:Y:S02]  /*15de0*/  IABS R14, R21 ;  /* 0x00000015000e7213 */ /* 0x000fe40000000000 */
[----:B---3--:R-:W-:Y:S01]  /*15df0*/  FSEL R26, R20, -INF , !P6 ;  /* 0xff800000141a7808 */ /* 0x008fe20007000000 */
[----:B------:R-:W-:Y:S02]  /*15e00*/  IMAD.IADD R20, R4, 0x1, -R83 ;  /* 0x0000000104147824 */ /* 0x000fe400078e0a53 */
[----:B------:R1:W2:Y:S01]  /*15e10*/  I2F R42, R22 ;  /* 0x00000016002a7306 */ /* 0x0002a20000201400 */
[----:B----4-:R-:W-:Y:S01]  /*15e20*/  FFMA.FTZ R23, -R0, R41, R23 ;  /* 0x0000002900177223 */ /* 0x010fe20000010117 */
[----:B------:R-:W-:-:S02]  /*15e30*/  ISETP.GE.AND P6, PT, R85, R136, PT ;  /* 0x000000885500720c */ /* 0x000fc40003fc6270 */
[----:B------:R-:W-:-:S04]  /*15e40*/  IABS R20, R20 ;  /* 0x0000001400147213 */ /* 0x000fc80000000000 */
[----:B------:R3:W-:Y:S01]  /*15e50*/  I2F R21, R20 ;  /* 0x0000001400157306 */ /* 0x0007e20000201400 */
[----:B-1----:R-:W-:Y:S01]  /*15e60*/  FSEL R22, R18, -INF , !P5 ;  /* 0xff80000012167808 */ /* 0x002fe20006800000 */
[----:B------:R-:W-:-:S06]  /*15e70*/  FFMA.FTZ R18, -R0, R27, R5 ;  /* 0x0000001b00127223 */ /* 0x000fcc0000010105 */
[----:B------:R-:W1:Y:S01]  /*15e80*/  I2F R36, R36 ;  /* 0x0000002400247306 */ /* 0x000e620000201400 */
[----:B------:R-:W-:Y:S01]  /*15e90*/  IMAD.IADD R27, R4, 0x1, -R77 ;  /* 0x00000001041b7824 */ /* 0x000fe200078e0a4d */
[----:B------:R-:W-:Y:S01]  /*15ea0*/  ISETP.GE.AND P5, PT, R83, R136, PT ;  /* 0x000000885300720c */ /* 0x000fe20003fa6270 */
[----:B--2---:R-:W-:Y:S01]  /*15eb0*/  FFMA.FTZ R42, -R0, R42, R7 ;  /* 0x0000002a002a7223 */ /* 0x004fe20000010107 */
[----:B------:R-:W-:Y:S02]  /*15ec0*/  FSEL R18, R18, -INF , !P1 ;  /* 0xff80000012127808 */ /* 0x000fe40004800000 */
[----:B---3--:R-:W-:Y:S01]  /*15ed0*/  FSEL R20, R16, -INF , !P2 ;  /* 0xff80000010147808 */ /* 0x008fe20005000000 */
[----:B------:R-:W-:Y:S01]  /*15ee0*/  IMAD.IADD R16, R4, 0x1, -R79 ;  /* 0x0000000104107824 */ /* 0x000fe200078e0a4f */
[----:B------:R2:W3:Y:S01]  /*15ef0*/  I2F R5, R14 ;  /* 0x0000000e00057306 */ /* 0x0004e20000201400 */
[----:B------:R-:W-:Y:S02]  /*15f00*/  IABS R29, R27 ;  /* 0x0000001b001d7213 */ /* 0x000fe40000000000 */
[----:B------:R-:W-:-:S02]  /*15f10*/  ISETP.GE.AND P2, PT, R81, R136, PT ;  /* 0x000000885100720c */ /* 0x000fc40003f46270 */
[----:B------:R-:W-:Y:S01]  /*15f20*/  IABS R16, R16 ;  /* 0x0000001000107213 */ /* 0x000fe20000000000 */
[----:B------:R-:W-:Y:S02]  /*15f30*/  LDSM.16.MT88.4 R80, [R198+0x10000] ;  /* 0x01000000c650783b */ /* 0x000fe40000004200 */
[----:B------:R-:W4:Y:S01]  /*15f40*/  I2F R40, R40 ;  /* 0x0000002800287306 */ /* 0x000f220000201400 */
[----:B-1----:R-:W-:Y:S01]  /*15f50*/  FFMA.FTZ R33, -R0, R36, R33 ;  /* 0x0000002400217223 */ /* 0x002fe20000010121 */
[----:B--2---:R-:W-:-:S06]  /*15f60*/  FSEL R14, R12, -INF , !P1 ;  /* 0xff8000000c0e7808 */ /* 0x004fcc0004800000 */
[----:B------:R1:W2:Y:S01]  /*15f70*/  I2F R27, R16 ;  /* 0x00000010001b7306 */ /* 0x0002a20000201400 */
[----:B------:R-:W-:Y:S01]  /*15f80*/  FSEL R12, R10, -INF , !P0 ;  /* 0xff8000000a0c7808 */ /* 0x000fe20004000000 */
[----:B------:R-:W-:Y:S01]  /*15f90*/  FFMA.FTZ R10, -R0, R6, R31 ;  /* 0x00000006000a7223 */ /* 0x000fe2000001011f */
[----:B------:R-:W-:Y:S01]  /*15fa0*/  ISETP.GE.AND P1, PT, R79, R136, PT ;  /* 0x000000884f00720c */ /* 0x000fe20003f26270 */
[----:B------:R-:W-:Y:S02]  /*15fb0*/  IMAD.IADD R6, R4, 0x1, -R61 ;  /* 0x0000000104067824 */ /* 0x000fe400078e0a3d */
[C---:B---3--:R-:W-:Y:S01]  /*15fc0*/  FFMA.FTZ R35, -R0.reuse, R5, R35 ;  /* 0x0000000500237223 */ /* 0x048fe20000010123 */
[----:B------:R-:W-:Y:S01]  /*15fd0*/  FSEL R170, R33, -INF , !P1 ;  /* 0xff80000021aa7808 */ /* 0x000fe20004800000 */
[----:B------:R-:W3:Y:S01]  /*15fe0*/  I2F R29, R29 ;  /* 0x0000001d001d7306 */ /* 0x000ee20000201400 */
[----:B------:R-:W-:Y:S01]  /*15ff0*/  IABS R7, R6 ;  /* 0x0000000600077213 */ /* 0x000fe20000000000 */
[----:B----4-:R-:W-:Y:S01]  /*16000*/  FFMA.FTZ R40, -R0, R40, R17 ;  /* 0x0000002800287223 */ /* 0x010fe20000010111 */
[----:B------:R-:W-:-:S02]  /*16010*/  IADD3 R17, R67, 0x31, RZ ;  /* 0x0000003143117810 */ /* 0x000fc40007ffe0ff */
[----:B------:R-:W-:Y:S02]  /*16020*/  FMNMX.FTZ R33, R25, R26, !PT ;  /* 0x0000001a19217209 */ /* 0x000fe40007810000 */
[----:B------:R-:W-:Y:S01]  /*16030*/  FSEL R224, R35, -INF , !P2 ;  /* 0xff80000023e07808 */ /* 0x000fe20005000000 */
[----:B------:R-:W4:Y:S01]  /*16040*/  I2F R8, R8 ;  /* 0x0000000800087306 */ /* 0x000f220000201400 */
[----:B-1----:R-:W-:Y:S01]  /*16050*/  FSEL R16, R23, -INF , !P0 ;  /* 0xff80000017107808 */ /* 0x002fe20004000000 */
[----:B--2---:R-:W-:Y:S01]  /*16060*/  FFMA.FTZ R27, -R0, R27, R57 ;  /* 0x0000001b001b7223 */ /* 0x004fe20000010139 */
[----:B------:R-:W-:Y:S02]  /*16070*/  IADD3 R23, R67, 0x30, RZ ;  /* 0x0000003043177810 */ /* 0x000fe40007ffe0ff */
[----:B------:R-:W-:Y:S02]  /*16080*/  ISETP.GE.AND P0, PT, R77, R136, PT ;  /* 0x000000884d00720c */ /* 0x000fe40003f06270 */
[----:B------:R-:W-:Y:S01]  /*16090*/  FSEL R162, R27, -INF , !P1 ;  /* 0xff8000001ba27808 */ /* 0x000fe20004800000 */
[----:B------:R-:W-:Y:S01]  /*160a0*/  IMAD.IADD R31, R4, 0x1, -R23 ;  /* 0x00000001041f7824 */ /* 0x000fe200078e0a17 */
[----:B------:R-:W1:Y:S01]  /*160b0*/  I2F R7, R7 ;  /* 0x0000000700077306 */ /* 0x000e620000201400 */
[----:B---3--:R-:W-:Y:S01]  /*160c0*/  FFMA.FTZ R29, -R0, R29, R69 ;  /* 0x0000001d001d7223 */ /* 0x008fe20000010145 */
[----:B------:R-:W-:-:S02]  /*160d0*/  FSEL R6, R42, -INF , !P6 ;  /* 0xff8000002a067808 */ /* 0x000fc40007000000 */
[----:B------:R-:W-:Y:S02]  /*160e0*/  IABS R31, R31 ;  /* 0x0000001f001f7213 */ /* 0x000fe40000000000 */
[----:B------:R-:W-:Y:S01]  /*160f0*/  FSEL R222, R29, -INF , !P0 ;  /* 0xff8000001dde7808 */ /* 0x000fe20004000000 */
[----:B----4-:R-:W-:Y:S01]  /*16100*/  FFMA.FTZ R59, -R0, R8, R59 ;  /* 0x00000008003b7223 */ /* 0x010fe2000001013b */
[----:B------:R-:W2:Y:S01]  /*16110*/  I2F R38, R38 ;  /* 0x0000002600267306 */ /* 0x000ea20000201400 */
[----:B------:R-:W-:Y:S01]  /*16120*/  IMAD.MOV.U32 R36, RZ, RZ, R31 ;  /* 0x000000ffff247224 */ /* 0x000fe200078e001f */
[----:B------:R-:W-:Y:S01]  /*16130*/  FSEL R10, R10, -INF , !P6 ;  /* 0xff8000000a0a7808 */ /* 0x000fe20007000000 */
[----:B------:R-:W-:Y:S01]  /*16140*/  FFMA.FTZ R31, -R0, R21, R9 ;  /* 0x00000015001f7223 */ /* 0x000fe20000010109 */
[C---:B------:R-:W-:Y:S01]  /*16150*/  IADD3 R21, R67.reuse, 0x38, RZ ;  /* 0x0000003843157810 */ /* 0x040fe20007ffe0ff */
[----:B------:R-:W-:Y:S01]  /*16160*/  IMAD.IADD R8, R4, 0x1, -R17 ;  /* 0x0000000104087824 */ /* 0x000fe200078e0a11 */
[----:B------:R-:W-:-:S02]  /*16170*/  IADD3 R67, R67, 0x39, RZ ;  /* 0x0000003943437810 */ /* 0x000fc40007ffe0ff */
[----:B------:R-:W-:Y:S01]  /*16180*/  ISETP.GE.AND P1, PT, R21, R136, PT ;  /* 0x000000881500720c */ /* 0x000fe20003f26270 */
[--C-:B------:R-:W-:Y:S01]  /*16190*/  IMAD.IADD R5, R4, 0x1, -R21.reuse ;  /* 0x0000000104057824 */ /* 0x100fe200078e0a15 */
[----:B------:R-:W-:Y:S01]  /*161a0*/  IABS R8, R8 ;  /* 0x0000000800087213 */ /* 0x000fe20000000000 */
[----:B------:R-:W-:Y:S01]  /*161b0*/  IMAD.IADD R27, R34, 0x1, -R21 ;  /* 0x00000001221b7824 */ /* 0x000fe200078e0a15 */
[----:B------:R-:W-:Y:S01]  /*161c0*/  FMNMX.FTZ R21, R30, R33, !PT ;  /* 0x000000211e157209 */ /* 0x000fe20007810000 */
[----:B-1----:R-:W-:Y:S01]  /*161d0*/  FFMA.FTZ R7, -R0, R7, R13 ;  /* 0x0000000700077223 */ /* 0x002fe2000001010d */
[----:B------:R-:W-:Y:S01]  /*161e0*/  FMNMX.FTZ R13, R3, R24, !PT ;  /* 0x00000018030d7209 */ /* 0x000fe20007810000 */
[----:B------:R-:W-:Y:S01]  /*161f0*/  IMAD.IADD R41, R4, 0x1, -R67 ;  /* 0x0000000104297824 */ /* 0x000fe200078e0a43 */
[----:B------:R-:W-:Y:S01]  /*16200*/  FMNMX.FTZ R21, R28, R21, !PT ;  /* 0x000000151c157209 */ /* 0x000fe20007810000 */
[----:B--2---:R-:W-:Y:S01]  /*16210*/  FFMA.FTZ R19, -R0, R38, R19 ;  /* 0x0000002600137223 */ /* 0x004fe20000010113 */
[----:B------:R-:W-:Y:S01]  /*16220*/  FMNMX.FTZ R29, R22, R13, !PT ;  /* 0x0000000d161d7209 */ /* 0x000fe20007810000 */
[----:B------:R-:W1:Y:S01]  /*16230*/  I2F R9, R36 ;  /* 0x0000002400097306 */ /* 0x000e620000201400 */
[----:B------:R-:W-:-:S02]  /*16240*/  FMNMX.FTZ R21, R18, R21, !PT ;  /* 0x0000001512157209 */ /* 0x000fc40007810000 */
[----:B------:R-:W-:Y:S02]  /*16250*/  IABS R38, R5 ;  /* 0x0000000500267213 */ /* 0x000fe40000000000 */
[----:B------:R-:W-:Y:S02]  /*16260*/  FMNMX.FTZ R29, R20, R29, !PT ;  /* 0x0000001d141d7209 */ /* 0x000fe40007810000 */
[----:B------:R-:W-:Y:S01]  /*16270*/  FSEL R4, R31, -INF , !P5 ;  /* 0xff8000001f047808 */ /* 0x000fe20006800000 */
[----:B------:R-:W2:Y:S01]  /*16280*/  I2F R5, R8 ;  /* 0x0000000800057306 */ /* 0x000ea20000201400 */
[C---:B------:R-:W-:Y:S01]  /*16290*/  IMAD.IADD R31, R34.reuse, 0x1, -R23 ;  /* 0x00000001221f7824 */ /* 0x040fe200078e0a17 */
[----:B------:R-:W-:Y:S02]  /*162a0*/  FSEL R220, R19, -INF , !P2 ;  /* 0xff80000013dc7808 */ /* 0x000fe40005000000 */
[----:B------:R-:W-:Y:S01]  /*162b0*/  ISETP.GE.AND P2, PT, R17, R136, PT ;  /* 0x000000881100720c */ /* 0x000fe20003f46270 */
[----:B------:R-:W-:Y:S01]  /*162c0*/  IMAD.IADD R17, R34, 0x1, -R17 ;  /* 0x0000000122117824 */ /* 0x000fe200078e0a11 */
[----:B------:R-:W-:Y:S01]  /*162d0*/  FMNMX.FTZ R21, R16, R21, !PT ;  /* 0x0000001510157209 */ /* 0x000fe20007810000 */
[----:B------:R-:W-:Y:S01]  /*162e0*/  IMAD.IADD R34, R34, 0x1, -R67 ;  /* 0x0000000122227824 */ /* 0x000fe200078e0a43 */
[----:B------:R-:W-:Y:S01]  /*162f0*/  FMNMX.FTZ R29, R14, R29, !PT ;  /* 0x0000001d0e1d7209 */ /* 0x000fe20007810000 */
[----:B------:R-:W3:Y:S01]  /*16300*/  I2F R32, R32 ;  /* 0x0000002000207306 */ /* 0x000ee20000201400 */
[----:B------:R-:W-:Y:S01]  /*16310*/  IABS R31, R31 ;  /* 0x0000001f001f7213 */ /* 0x000fe20000000000 */
[----:B-1----:R-:W-:Y:S01]  /*16320*/  FFMA.FTZ R9, -R0, R9, R73 ;  /* 0x0000000900097223 */ /* 0x002fe20000010149 */
[----:B------:R-:W-:-:S02]  /*16330*/  FMNMX.FTZ R21, R6, R21, !PT ;  /* 0x0000001506157209 */ /* 0x000fc40007810000 */
[----:B------:R-:W-:Y:S02]  /*16340*/  FMNMX.FTZ R29, R12, R29, !PT ;  /* 0x0000001d0c1d7209 */ /* 0x000fe40007810000 */
[----:B------:R-:W-:Y:S01]  /*16350*/  IABS R17, R17 ;  /* 0x0000001100117213 */ /* 0x000fe20000000000 */
[----:B------:R-:W1:Y:S01]  /*16360*/  I2F R13, R31 ;  /* 0x0000001f000d7306 */ /* 0x000e620000201400 */
[----:B------:R-:W-:Y:S01]  /*16370*/  FMNMX.FTZ R21, R4, R21, !PT ;  /* 0x0000001504157209 */ /* 0x000fe20007810000 */
[----:B--2---:R-:W-:Y:S01]  /*16380*/  FFMA.FTZ R5, -R0, R5, R75 ;  /* 0x0000000500057223 */ /* 0x004fe2000001014b */
[----:B------:R-:W-:Y:S01]  /*16390*/  FSEL R8, R40, -INF , !P5 ;  /* 0xff80000028087808 */ /* 0x000fe20006800000 */
[----:B------:R-:W-:Y:S01]  /*163a0*/  LDSM.16.MT88.4 R72, [R200+0x10000] ;  /* 0x01000000c848783b */ /* 0x000fe20000004200 */
[----:B------:R-:W-:Y:S02]  /*163b0*/  FMNMX.FTZ R29, R10, R29, !PT ;  /* 0x0000001d0a1d7209 */ /* 0x000fe40007810000 */
[-C--:B------:R-:W-:Y:S01]  /*163c0*/  ISETP.GE.AND P5, PT, R23, R136.reuse, PT ;  /* 0x000000881700720c */ /* 0x080fe20003fa6270 */
[----:B------:R-:W2:Y:S01]  /*163d0*/  I2F R17, R17 ;  /* 0x0000001100117306 */ /* 0x000ea20000201400 */
[----:B------:R-:W-:Y:S01]  /*163e0*/  ISETP.GE.AND P6, PT, R61, R136, PT ;  /* 0x000000883d00720c */ /* 0x000fe20003fc6270 */
[----:B---3--:R-:W-:Y:S01]  /*163f0*/  FFMA.FTZ R11, -R0, R32, R11 ;  /* 0x00000020000b7223 */ /* 0x008fe2000001010b */
[----:B------:R-:W-:-:S02]  /*16400*/  IABS R41, R41 ;  /* 0x0000002900297213 */ /* 0x000fc40000000000 */
[----:B------:R-:W-:Y:S02]  /*16410*/  IABS R27, R27 ;  /* 0x0000001b001b7213 */ /* 0x000fe40000000000 */
[----:B------:R-:W-:Y:S01]  /*16420*/  FMNMX.FTZ R21, R224, R21, !PT ;  /* 0x00000015e0157209 */ /* 0x000fe20007810000 */
[----:B------:R-:W3:Y:S01]  /*16430*/  I2F R23, R38 ;  /* 0x0000002600177306 */ /* 0x000ee20000201400 */
[----:B------:R-:W-:Y:S01]  /*16440*/  FMNMX.FTZ R29, R8, R29, !PT ;  /* 0x0000001d081d7209 */ /* 0x000fe20007810000 */
[----:B-1----:R-:W-:Y:S01]  /*16450*/  FFMA.FTZ R13, -R0, R13, R65 ;  /* 0x0000000d000d7223 */ /* 0x002fe20000010141 */
[----:B------:R-:W-:Y:S02]  /*16460*/  FSEL R164, R7, -INF , !P6 ;  /* 0xff80000007a47808 */ /* 0x000fe40007000000 */
[----:B------:R-:W-:Y:S02]  /*16470*/  IABS R34, R34 ;  /* 0x0000002200227213 */ /* 0x000fe40000000000 */
[----:B------:R-:W-:Y:S01]  /*16480*/  FMNMX.FTZ R21, R162, R21, !PT ;  /* 0x00000015a2157209 */ /* 0x000fe20007810000 */
[----:B------:R-:W1:Y:S01]  /*16490*/  I2F R19, R41 ;  /* 0x0000002900137306 */ /* 0x000e620000201400 */
[----:B------:R-:W-:Y:S01]  /*164a0*/  FMNMX.FTZ R29, R220, R29, !PT ;  /* 0x0000001ddc1d7209 */ /* 0x000fe20007810000 */
[----:B--2---:R-:W-:Y:S01]  /*164b0*/  FFMA.FTZ R15, -R0, R17, R15 ;  /* 0x00000011000f7223 */ /* 0x004fe2000001010f */
[----:B------:R-:W-:-:S02]  /*164c0*/  FSEL R180, R5, -INF , !P2 ;  /* 0xff80000005b47808 */ /* 0x000fc40005000000 */
[----:B------:R-:W-:Y:S02]  /*164d0*/  FMNMX.FTZ R21, R222, R21, !PT ;  /* 0x00000015de157209 */ /* 0x000fe40007810000 */
[----:B------:R-:W-:Y:S01]  /*164e0*/  FSEL R218, R59, -INF , !P0 ;  /* 0xff8000003bda7808 */ /* 0x000fe20004000000 */
[----:B------:R-:W2:Y:S01]  /*164f0*/  I2F R7, R27 ;  /* 0x0000001b00077306 */ /* 0x000ea20000201400 */
[----:B------:R-:W-:Y:S01]  /*16500*/  FMNMX.FTZ R29, R170, R29, !PT ;  /* 0x0000001daa1d7209 */ /* 0x000fe20007810000 */
[----:B---3--:R-:W-:Y:S01]  /*16510*/  FFMA.FTZ R23, -R0, R23, R63 ;  /* 0x0000001700177223 */ /* 0x008fe2000001013f */
[----:B------:R-:W-:Y:S01]  /*16520*/  FSEL R182, R9, -INF , !P5 ;  /* 0xff80000009b67808 */ /* 0x000fe20006800000 */
[----:B------:R-:W-:Y:S01]  /*16530*/  LDSM.16.MT88.4 R56, [R197+0xe000] ;  /* 0x00e00000c538783b */ /* 0x000fe20000004200 */
[----:B------:R-:W-:Y:S02]  /*16540*/  FMNMX.FTZ R21, R164, R21, !PT ;  /* 0x00000015a4157209 */ /* 0x000fe40007810000 */
[----:B------:R-:W-:Y:S01]  /*16550*/  FSEL R172, R11, -INF , !P6 ;  /* 0xff8000000bac7808 */ /* 0x000fe20007000000 */
[----:B------:R-:W3:Y:S01]  /*16560*/  I2F R5, R34 ;  /* 0x0000002200057306 */ /* 0x000ee20000201400 */
[----:B------:R-:W-:Y:S01]  /*16570*/  FMNMX.FTZ R29, R218, R29, !PT ;  /* 0x0000001dda1d7209 */ /* 0x000fe20007810000 */
[----:B-1----:R-:W-:Y:S01]  /*16580*/  FFMA.FTZ R19, -R0, R19, R39 ;  /* 0x0000001300137223 */ /* 0x002fe20000010127 */
[----:B------:R-:W-:Y:S01]  /*16590*/  FMNMX.FTZ R21, R182, R21, !PT ;  /* 0x00000015b6157209 */ /* 0x000fe20007810000 */
[----:B------:R-:W-:Y:S01]  /*165a0*/  LDSM.16.MT88.4 R40, [R200+0xe000] ;  /* 0x00e00000c828783b */ /* 0x000fe20000004200 */
[----:B------:R-:W-:-:S02]  /*165b0*/  FSEL R174, R13, -INF , !P5 ;  /* 0xff8000000dae7808 */ /* 0x000fc40006800000 */
[----:B------:R-:W-:Y:S01]  /*165c0*/  FMNMX.FTZ R29, R172, R29, !PT ;  /* 0x0000001dac1d7209 */ /* 0x000fe20007810000 */
[----:B--2---:R-:W-:Y:S01]  /*165d0*/  FFMA.FTZ R7, -R0, R7, R71 ;  /* 0x0000000700077223 */ /* 0x004fe20000010147 */
[----:B------:R-:W-:Y:S02]  /*165e0*/  ISETP.GE.AND P0, PT, R67, R136, PT ;  /* 0x000000884300720c */ /* 0x000fe40003f06270 */
[----:B------:R-:W-:Y:S01]  /*165f0*/  FSEL R178, R23, -INF , !P1 ;  /* 0xff80000017b27808 */ /* 0x000fe20004800000 */
[----:B------:R-:W-:Y:S01]  /*16600*/  LDSM.16.MT88.4 R64, [R196+0xe000] ;  /* 0x00e00000c440783b */ /* 0x000fe20000004200 */
[----:B------:R-:W-:Y:S02]  /*16610*/  FMNMX.FTZ R21, R180, R21, !PT ;  /* 0x00000015b4157209 */ /* 0x000fe40007810000 */
[----:B------:R-:W-:Y:S01]  /*16620*/  FSEL R146, R15, -INF , !P2 ;  /* 0xff8000000f927808 */ /* 0x000fe20005000000 */
[----:B---3--:R-:W-:Y:S01]  /*16630*/  FFMA.FTZ R5, -R0, R5, R37 ;  /* 0x0000000500057223 */ /* 0x008fe20000010125 */
[----:B------:R-:W-:-:S02]  /*16640*/  FMNMX.FTZ R29, R174, R29, !PT ;  /* 0x0000001dae1d7209 */ /* 0x000fc40007810000 */
[----:B------:R-:W-:Y:S02]  /*16650*/  FSEL R176, R19, -INF , !P0 ;  /* 0xff80000013b07808 */ /* 0x000fe40004000000 */
[----:B------:R-:W-:Y:S02]  /*16660*/  FMNMX.FTZ R9, R178, R21, !PT ;  /* 0x00000015b2097209 */ /* 0x000fe40007810000 */
        /* <DEDUP_REMOVED lines=31> */
[----:B------:R-:W-:Y:S01]  /*16860*/  FFMA.FTZ R151, R20, c[0x0][0x23c], -R161 ;  /* 0x00008f0014977a23 */ /* 0x000fe200000108a1 */
        /* <DEDUP_REMOVED lines=12> */
[----:B------:R-:W3:Y:S01]  /*16930*/  LDSM.16.MT88.4 R8, [R200+0xe800] ;  /* 0x00e80000c808783b */ /* 0x000ee20000004200 */
        /* <DEDUP_REMOVED lines=234> */
.L_x_5236:
        /* <DEDUP_REMOVED lines=65> */
.L_x_5233:
[C---:B------:R-:W-:Y:S02]  /*17bf0*/  LOP3.LUT P5, RZ, R216.reuse, 0x1, RZ, 0xc0, !PT ;  /* 0x00000001d8ff7812 */ /* 0x040fe400078ac0ff */
[CC--:B------:R-:W-:Y:S02]  /*17c00*/  LEA R138, P1, R7.reuse, R168.reuse, 0x1 ;  /* 0x000000a8078a7211 */ /* 0x0c0fe400078208ff */
[C---:B------:R-:W-:Y:S02]  /*17c10*/  LOP3.LUT P4, RZ, R216.reuse, 0x2, RZ, 0xc0, !PT ;  /* 0x00000002d8ff7812 */ /* 0x040fe4000788c0ff */
[CC--:B------:R-:W-:Y:S02]  /*17c20*/  LEA.HI.X R139, R7.reuse, R169.reuse, R4, 0x1, P1 ;  /* 0x000000a9078b7211 */ /* 0x0c0fe400008f0c04 */
[----:B------:R-:W-:Y:S02]  /*17c30*/  LOP3.LUT P2, RZ, R216, 0x4, RZ, 0xc0, !PT ;  /* 0x00000004d8ff7812 */ /* 0x000fe4000784c0ff */
[----:B------:R-:W-:Y:S03]  /*17c40*/  IADD3 R5, P0, R7, UR8, RZ ;  /* 0x0000000807057c10 */ /* 0x000fe6000ff1e0ff */
[----:B------:R-:W-:Y:S01]  /*17c50*/  @!PT LDS RZ, [RZ] ;  /* 0x00000000fffff984 */ /* 0x000fe20000000800 */
[----:B------:R-:W-:Y:S01]  /*17c60*/  @!PT LDS RZ, [RZ] ;  /* 0x00000000fffff984 */ /* 0x000fe20000000800 */
[----:B------:R-:W-:Y:S01]  /*17c70*/  @!PT LDS RZ, [RZ] ;  /* 0x00000000fffff984 */ /* 0x000fe20000000800 */
[----:B------:R1:W-:Y:S01]  /*17c80*/  @P5 LDGSTS.E.BYPASS.LTC128B.128 [R210+0xc000], [R138.64] ;  /* 0x0c0000008ad25fae */ /* 0x0003e2000b901d4a */
[C---:B------:R-:W-:Y:S02]  /*17c90*/  @P5 LEA R14, P6, R5.reuse, R168, 0x1 ;  /* 0x000000a8050e5211 */ /* 0x040fe400078c08ff */
[C---:B------:R-:W-:Y:S02]  /*17ca0*/  IADD3.X R6, R208.reuse, R4, RZ, P0, !PT ;  /* 0x00000004d0067210 */ /* 0x040fe400007fe4ff */
[C---:B------:R-:W-:Y:S01]  /*17cb0*/  @P4 LEA R10, P1, R5.reuse, R168, 0x1 ;  /* 0x000000a8050a4211 */ /* 0x040fe200078208ff */
[----:B------:R-:W-:Y:S01]  /*17cc0*/  @!P5 STS.128 [R210+0xc000], RZ ;  /* 0x00c000ffd200d388 */ /* 0x000fe20000000c00 */
[CCC-:B------:R-:W-:Y:S02]  /*17cd0*/  @P5 LEA.HI.X R15, R5.reuse, R169.reuse, R6.reuse, 0x1, P6 ;  /* 0x000000a9050f5211 */ /* 0x1c0fe400030f0c06 */
[CCC-:B------:R-:W-:Y:S02]  /*17ce0*/  @P4 LEA.HI.X R11, R5.reuse, R169.reuse, R6.reuse, 0x1, P1 ;  /* 0x000000a9050b4211 */ /* 0x1c0fe400008f0c06 */
[C---:B------:R-:W-:Y:S01]  /*17cf0*/  IADD3 R3, P0, R5.reuse, UR8, RZ ;  /* 0x0000000805037c10 */ /* 0x040fe2000ff1e0ff */
[----:B------:R-:W-:Y:S01]  /*17d00*/  @!PT LDS RZ, [RZ] ;  /* 0x00000000fffff984 */ /* 0x000fe20000000800 */
[----:B------:R-:W-:Y:S01]  /*17d10*/  @!PT LDS RZ, [RZ] ;  /* 0x00000000fffff984 */ /* 0x000fe20000000800 */
[----:B------:R-:W-:Y:S01]  /*17d20*/  @!PT LDS RZ, [RZ] ;  /* 0x00000000fffff984 */ /* 0x000fe20000000800 */
[----:B------:R1:W-:Y:S03]  /*17d30*/  @P4 LDGSTS.E.BYPASS.LTC128B.128 [R210+0xe000], [R138.64+0x80] ;  /* 0x0e0000808ad24fae */ /* 0x0003e6000b901d4a */
[C---:B------:R-:W-:Y:S02]  /*17d40*/  IADD3.X R4, R208.reuse, R6, RZ, P0, !PT ;  /* 0x00000006d0047210 */ /* 0x040fe400007fe4ff */
[-C--:B------:R-:W-:Y:S01]  /*17d50*/  @P2 LEA R8, P0, R5, R168.reuse, 0x1 ;  /* 0x000000a805082211 */ /* 0x080fe200078008ff */
[----:B------:R-:W-:Y:S01]  /*17d60*/  @!P4 STS.128 [R210+0xe000], RZ ;  /* 0x00e000ffd200c388 */ /* 0x000fe20000000c00 */
[-C--:B------:R-:W-:Y:S02]  /*17d70*/  @P5 LEA R12, P6, R3, R168.reuse, 0x1 ;  /* 0x000000a8030c5211 */ /* 0x080fe400078c08ff */
[-C--:B------:R-:W-:Y:S02]  /*17d80*/  @P2 LEA.HI.X R9, R5, R169.reuse, R6, 0x1, P0 ;  /* 0x000000a905092211 */ /* 0x080fe400000f0c06 */
[CCC-:B------:R-:W-:Y:S01]  /*17d90*/  @P5 LEA.HI.X R13, R3.reuse, R169.reuse, R4.reuse, 0x1, P6 ;  /* 0x000000a9030d5211 */ /* 0x1c0fe200030f0c04 */
[----:B------:R-:W-:Y:S01]  /*17da0*/  @!PT LDS RZ, [RZ] ;  /* 0x00000000fffff984 */ /* 0x000fe20000000800 */
[----:B------:R-:W-:Y:S01]  /*17db0*/  @!PT LDS RZ, [RZ] ;  /* 0x00000000fffff984 */ /* 0x000fe20000000800 */
[----:B------:R-:W-:Y:S01]  /*17dc0*/  @!PT LDS RZ, [RZ] ;  /* 0x00000000fffff984 */ /* 0x000fe20000000800 */
[----:B------:R1:W-:Y:S01]  /*17dd0*/  @P2 LDGSTS.E.BYPASS.LTC128B.128 [R210+0x10000], [R138.64+0x100] ;  /* 0x100001008ad22fae */ /* 0x0003e2000b901d4a */
[CC--:B------:R-:W-:Y:S02]  /*17de0*/  @P4 LEA R16, P1, R3.reuse, R168.reuse, 0x1 ;  /* 0x000000a803104211 */ /* 0x0c0fe400078208ff */
[C---:B------:R-:W-:Y:S02]  /*17df0*/  @P2 LEA R6, P0, R3.reuse, R168, 0x1 ;  /* 0x000000a803062211 */ /* 0x040fe400078008ff */
[CCC-:B------:R-:W-:Y:S01]  /*17e00*/  @P4 LEA.HI.X R17, R3.reuse, R169.reuse, R4.reuse, 0x1, P1 ;  /* 0x000000a903114211 */ /* 0x1c0fe200008f0c04 */
[----:B------:R-:W-:Y:S01]  /*17e10*/  @!P2 STS.128 [R210+0x10000], RZ ;  /* 0x010000ffd200a388 */ /* 0x000fe20000000c00 */
[CC--:B------:R-:W-:Y:S02]  /*17e20*/  @P2 LEA.HI.X R7, R3.reuse, R169.reuse, R4, 0x1, P0 ;  /* 0x000000a903072211 */ /* 0x0c0fe400000f0c04 */
[----:B------:R-:W-:Y:S03]  /*17e30*/  IADD3 R5, P6, R3, UR8, RZ ;  /* 0x0000000803057c10 */ /* 0x000fe6000ffde0ff */
[----:B------:R-:W-:Y:S01]  /*17e40*/  @!PT LDS RZ, [RZ] ;  /* 0x00000000fffff984 */ /* 0x000fe20000000800 */
[----:B------:R-:W-:Y:S01]  /*17e50*/  @!PT LDS RZ, [RZ] ;  /* 0x00000000fffff984 */ /* 0x000fe20000000800 */
[----:B------:R-:W-:Y:S01]  /*17e60*/  @!PT LDS RZ, [RZ] ;  /* 0x00000000fffff984 */ /* 0x000fe20000000800 */
[----:B------:R2:W-:Y:S01]  /*17e70*/  @P5 LDGSTS.E.BYPASS.LTC128B.128 [R210+0xc800], [R14.64] ;  /* 0x0c8000000ed25fae */ /* 0x0005e2000b901d4a */
[----:B------:R-:W-:Y:S02]  /*17e80*/  IADD3.X R4, R208, R4, RZ, P6, !PT ;  /* 0x00000004d0047210 */ /* 0x000fe400037fe4ff */
[CC--:B------:R-:W-:Y:S02]  /*17e90*/  @P5 LEA R22, P6, R5.reuse, R168.reuse, 0x1 ;  /* 0x000000a805165211 */ /* 0x0c0fe400078c08ff */
[CC--:B------:R-:W-:Y:S01]  /*17ea0*/  @P4 LEA R20, P1, R5.reuse, R168.reuse, 0x1 ;  /* 0x000000a805144211 */ /* 0x0c0fe200078208ff */
[----:B------:R-:W-:Y:S01]  /*17eb0*/  @!P5 STS.128 [R210+0xc800], RZ ;  /* 0x00c800ffd200d388 */ /* 0x000fe20000000c00 */
[CCC-:B------:R-:W-:Y:S02]  /*17ec0*/  @P5 LEA.HI.X R23, R5.reuse, R169.reuse, R4.reuse, 0x1, P6 ;  /* 0x000000a905175211 */ /* 0x1c0fe400030f0c04 */
[CCC-:B------:R-:W-:Y:S02]  /*17ed0*/  @P4 LEA.HI.X R21, R5.reuse, R169.reuse, R4.reuse, 0x1, P1 ;  /* 0x000000a905154211 */ /* 0x1c0fe400008f0c04 */
[C---:B------:R-:W-:Y:S01]  /*17ee0*/  @P2 LEA R28, P0, R5.reuse, R168, 0x1 ;  /* 0x000000a8051c2211 */ /* 0x040fe200078008ff */
[----:B------:R-:W-:Y:S01]  /*17ef0*/  @!PT LDS RZ, [RZ] ;  /* 0x00000000fffff984 */ /* 0x000fe20000000800 */
[----:B------:R-:W-:Y:S01]  /*17f00*/  @!PT LDS RZ, [RZ] ;  /* 0x00000000fffff984 */ /* 0x000fe20000000800 */
[----:B------:R-:W-:Y:S01]  /*17f10*/  @!PT LDS RZ, [RZ] ;  /* 0x00000000fffff984 */ /* 0x000fe20000000800 */
[----:B------:R3:W-:Y:S03]  /*17f20*/  @P4 LDGSTS.E.BYPASS.LTC128B.128 [R210+0xe800], [R10.64+0x80] ;  /* 0x0e8000800ad24fae */ /* 0x0007e6000b901d4a */
[----:B------:R-:W-:Y:S02]  /*17f30*/  @P2 LEA.HI.X R29, R5, R169, R4, 0x1, P0 ;  /* 0x000000a9051d2211 */ /* 0x000fe400000f0c04 */
[----:B------:R-:W-:Y:S01]  /*17f40*/  ISETP.GT.AND P0, PT, R222, R207, PT ;  /* 0x000000cfde00720c */ /* 0x000fe20003f04270 */
        /* <DEDUP_REMOVED lines=38> */
[----:B----4-:R-:W2:Y:S06]  /*181b0*/  LDSM.16.M88.4 R16, [R205+0x6800] ;  /* 0x00680000cd10783b */ /* 0x010eac0000000200 */
[----:B------:R-:W1:Y:S06]  /*181c0*/  LDSM.16.M88.4 R24, [R205+0x7000] ;  /* 0x00700000cd18783b */ /* 0x000e6c0000000200 */
[----:B------:R-:W0:Y:S06]  /*181d0*/  LDGDEPBAR ;  /* 0x00000000000079af */ /* 0x000e2c0000000000 */
[----:B------:R-:W4:Y:S06]  /*181e0*/  LDSM.16.M88.4 R32, [R205+0x7800] ;  /* 0x00780000cd20783b */ /* 0x000f2c0000000200 */
[----:B------:R-:W-:Y:S06]  /*181f0*/  LDSM.16.M88.4 R132, [R204] ;  /* 0x00000000cc84783b */ /* 0x000fec0000000200 */
[----:B------:R-:W4:Y:S01]  /*18200*/  LDSM.16.M88.4 R148, [R203] ;  /* 0x00000000cb94783b */ /* 0x000f220000000200 */
[C---:B-----5:R-:W-:Y:S05]  /*18210*/  HMMA.16816.F32 R4, R140.reuse, R144, RZ ;  /* 0x000000908c04723c */ /* 0x060fea00000018ff */
[----:B------:R-:W5:Y:S03]  /*18220*/  LDSM.16.M88.4 R152, [R195] ;  /* 0x00000000c398783b */ /* 0x000f660000000200 */
[C---:B---3--:R-:W-:Y:S03]  /*18230*/  HMMA.16816.F32 R8, R140.reuse, R146, RZ ;  /* 0x000000928c08723c */ /* 0x048fe600000018ff */
[----:B------:R-:W3:Y:S06]  /*18240*/  LDSM.16.M88.4 R156, [R194] ;  /* 0x00000000c29c783b */ /* 0x000eec0000000200 */
[----:B------:R-:W3:Y:S01]  /*18250*/  LDSM.16.M88.4 R160, [R193] ;  /* 0x00000000c1a0783b */ /* 0x000ee20000000200 */
[C---:B--2---:R-:W-:Y:S05]  /*18260*/  HMMA.16816.F32 R12, R140.reuse, R16, RZ ;  /* 0x000000108c0c723c */ /* 0x044fea00000018ff */
[----:B------:R-:W-:Y:S03]  /*18270*/  LDSM.16.M88.4 R164, [R202] ;  /* 0x00000000caa4783b */ /* 0x000fe60000000200 */
[C---:B------:R-:W-:Y:S03]  /*18280*/  HMMA.16816.F32 R16, R140.reuse, R18, RZ ;  /* 0x000000128c10723c */ /* 0x040fe600000018ff */
[----:B------:R-:W2:Y:S05]  /*18290*/  LDSM.16.M88.4 R168, [R199+0x6000] ;  /* 0x00600000c7a8783b */ /* 0x000eaa0000000200 */
[C---:B-1----:R-:W-:Y:S01]  /*182a0*/  HMMA.16816.F32 R20, R140.reuse, R24, RZ ;  /* 0x000000188c14723c */ /* 0x042fe200000018ff */
[----:B------:R-:W-:Y:S06]  /*182b0*/  LDSM.16.M88.4 R144, [R199+0x7000] ;  /* 0x00700000c790783b */ /* 0x000fec0000000200 */
[----:B------:R-:W-:Y:S01]  /*182c0*/  LDSM.16.M88.4 R172, [R199+0x7800] ;  /* 0x00780000c7ac783b */ /* 0x000fe20000000200 */
[C---:B------:R-:W-:Y:S05]  /*182d0*/  HMMA.16816.F32 R24, R140.reuse, R26, RZ ;  /* 0x0000001a8c18723c */ /* 0x040fea00000018ff */
[----:B------:R-:W-:Y:S03]  /*182e0*/  LDSM.16.M88.4 R176, [R201] ;  /* 0x00000000c9b0783b */ /* 0x000fe60000000200 */
[C---:B----4-:R-:W-:Y:S03]  /*182f0*/  HMMA.16816.F32 R28, R140.reuse, R32, RZ ;  /* 0x000000208c1c723c */ /* 0x050fe600000018ff */
        /* <DEDUP_REMOVED lines=25> */
[C---:B------:R-:W-:Y:S08]  /*18490*/  HMMA.16816.F32 R28, R164.reuse, R172, R28 ;  /* 0x000000aca41c723c */ /* 0x040ff0000000181c */
[----:B------:R-:W-:Y:S01]  /*184a0*/  HMMA.16816.F32 R32, R164, R174, R32 ;  /* 0x000000aea420723c */ /* 0x000fe20000001820 */
[----:B------:R-:W5:Y:S06]  /*184b0*/  LDSM.16.M88.4 R164, [R205+0x9800] ;  /* 0x00980000cda4783b */ /* 0x000f6c0000000200 */
[----:B------:R-:W1:Y:S01]  /*184c0*/  LDSM.16.M88.4 R172, [R191] ;  /* 0x00000000bfac783b */ /* 0x000e620000000200 */
        /* <DEDUP_REMOVED lines=24> */
[----:B------:R-:W4:Y:S06]  /*18650*/  LDSM.16.M88.4 R156, [R199+0x9800] ;  /* 0x00980000c79c783b */ /* 0x000f2c0000000200 */
[----:B------:R-:W5:Y:S01]  /*18660*/  LDSM.16.M88.4 R164, [R192+0x2000] ;  /* 0x00200000c0a4783b */ /* 0x000f620000000200 */
        /* <DEDUP_REMOVED lines=22> */
[C---:B----4-:R-:W-:Y:S08]  /*187d0*/  HMMA.16816.F32 R28, R176.reuse, R156, R28 ;  /* 0x0000009cb01c723c */ /* 0x050ff0000000181c */
[----:B------:R-:W-:Y:S01]  /*187e0*/  HMMA.16816.F32 R32, R176, R158, R32 ;  /* 0x0000009eb020723c */ /* 0x000fe20000001820 */
[----:B------:R-:W4:Y:S06]  /*187f0*/  LDSM.16.M88.4 R156, [R205+0xb800] ;  /* 0x00b80000cd9c783b */ /* 0x000f2c0000000200 */
[----:B------:R-:W1:Y:S01]  /*18800*/  LDSM.16.M88.4 R176, [R204+0x4000] ;  /* 0x00400000ccb0783b */ /* 0x000e620000000200 */
[C---:B-----5:R-:W-:Y:S08]  /*18810*/  HMMA.16816.F32 R4, R160.reuse, R164, R4 ;  /* 0x000000a4a004723c */ /* 0x060ff00000001804 */
[C---:B------:R-:W-:Y:S01]  /*18820*/  HMMA.16816.F32 R8, R160.reuse, R166, R8 ;  /* 0x000000a6a008723c */ /* 0x040fe20000001808 */
[----:B------:R-:W-:Y:S07]  /*18830*/  LDSM.16.M88.4 R164, [R199+0xa000] ;  /* 0x00a00000c7a4783b */ /* 0x000fee0000000200 */
[C---:B---3--:R-:W-:Y:S08]  /*18840*/  HMMA.16816.F32 R12, R160.reuse, R132, R12 ;  /* 0x00000084a00c723c */ /* 0x048ff0000000180c */
[C---:B------:R-:W-:Y:S01]  /*18850*/  HMMA.16816.F32 R16, R160.reuse, R134, R16 ;  /* 0x00000086a010723c */ /* 0x040fe20000001810 */
[----:B------:R-:W3:Y:S07]  /*18860*/  LDSM.16.M88.4 R132, [R186] ;  /* 0x00000000ba84783b */ /* 0x000eee0000000200 */
[C---:B------:R-:W-:Y:S08]  /*18870*/  HMMA.16816.F32 R20, R160.reuse, R148, R20 ;  /* 0x00000094a014723c */ /* 0x040ff00000001814 */
[C---:B------:R-:W-:Y:S01]  /*18880*/  HMMA.16816.F32 R24, R160.reuse, R150, R24 ;  /* 0x00000096a018723c */ /* 0x040fe20000001818 */
[----:B------:R-:W5:Y:S07]  /*18890*/  LDSM.16.M88.4 R148, [R185] ;  /* 0x00000000b994783b */ /* 0x000f6e0000000200 */
        /* <DEDUP_REMOVED lines=17> */
[C---:B------:R-:W-:Y:S08]  /*189b0*/  HMMA.16816.F32 R4, R176.reuse, R180, R4 ;  /* 0x000000b4b004723c */ /* 0x040ff00000001804 */
[C---:B------:R-:W-:Y:S08]  /*189c0*/  HMMA.16816.F32 R8, R176.reuse, R182, R8 ;  /* 0x000000b6b008723c */ /* 0x040ff00000001808 */
[C---:B---3--:R-:W-:Y:S08]  /*189d0*/  HMMA.16816.F32 R12, R176.reuse, R132, R12 ;  /* 0x00000084b00c723c */ /* 0x048ff0000000180c */
[C---:B------:R-:W-:Y:S01]  /*189e0*/  HMMA.16816.F32 R16, R176.reuse, R134, R16 ;  /* 0x00000086b010723c */ /* 0x040fe20000001810 */
[----:B------:R-:W3:Y:S07]  /*189f0*/  LDSM.16.M88.4 R132, [R192+0x4800] ;  /* 0x00480000c084783b */ /* 0x000eee0000000200 */
[C---:B-----5:R-:W-:Y:S08]  /*18a00*/  HMMA.16816.F32 R20, R176.reuse, R148, R20 ;  /* 0x00000094b014723c */ /* 0x060ff00000001814 */
[C---:B------:R-:W-:Y:S08]  /*18a10*/  HMMA.16816.F32 R24, R176.reuse, R150, R24 ;  /* 0x00000096b018723c */ /* 0x040ff00000001818 */
[C---:B------:R-:W-:Y:S08]  /*18a20*/  HMMA.16816.F32 R28, R176.reuse, R152, R28 ;  /* 0x00000098b01c723c */ /* 0x040ff0000000181c */
[----:B------:R-:W-:Y:S08]  /*18a30*/  HMMA.16816.F32 R32, R176, R154, R32 ;  /* 0x0000009ab020723c */ /* 0x000ff00000001820 */
[C---:B------:R-:W-:Y:S08]  /*18a40*/  HMMA.16816.F32 R4, R160.reuse, R164, R4 ;  /* 0x000000a4a004723c */ /* 0x040ff00000001804 */
[C---:B------:R-:W-:Y:S08]  /*18a50*/  HMMA.16816.F32 R8, R160.reuse, R166, R8 ;  /* 0x000000a6a008723c */ /* 0x040ff00000001808 */
[C---:B-1----:R-:W-:Y:S08]  /*18a60*/  HMMA.16816.F32 R12, R160.reuse, R140, R12 ;  /* 0x0000008ca00c723c */ /* 0x042ff0000000180c */
[C---:B------:R-:W-:Y:S08]  /*18a70*/  HMMA.16816.F32 R16, R160.reuse, R142, R16 ;  /* 0x0000008ea010723c */ /* 0x040ff00000001810 */
[C---:B--2---:R-:W-:Y:S08]  /*18a80*/  HMMA.16816.F32 R20, R160.reuse, R144, R20 ;  /* 0x00000090a014723c */ /* 0x044ff00000001814 */
[C---:B------:R-:W-:Y:S08]  /*18a90*/  HMMA.16816.F32 R24, R160.reuse, R146, R24 ;  /* 0x00000092a018723c */ /* 0x040ff00000001818 */
[C---:B----4-:R-:W-:Y:S08]  /*18aa0*/  HMMA.16816.F32 R28, R160.reuse, R156, R28 ;  /* 0x0000009ca01c723c */ /* 0x050ff0000000181c */
[----:B------:R-:W-:Y:S08]  /*18ab0*/  HMMA.16816.F32 R32, R160, R158, R32 ;  /* 0x0000009ea020723c */ /* 0x000ff00000001820 */
[C---:B------:R-:W-:Y:S08]  /*18ac0*/  HMMA.16816.F32 R4, R168.reuse, R172, R4 ;  /* 0x000000aca804723c */ /* 0x040ff00000001804 */
[C---:B------:R-:W-:Y:S08]  /*18ad0*/  HMMA.16816.F32 R8, R168.reuse, R174, R8 ;  /* 0x000000aea808723c */ /* 0x040ff00000001808 */
[C---:B---3--:R-:W-:Y:S08]  /*18ae0*/  HMMA.16816.F32 R12, R168.reuse, R132, R12 ;  /* 0x00000084a80c723c */ /* 0x048ff0000000180c */
        /* <DEDUP_REMOVED lines=89> */
[----:B-12---:R-:W-:Y:S08]  /*19080*/  IADD3 R14, R4, 0xffffffe, RZ ;  /* 0x0ffffffe040e7810 */ /* 0x006ff00007ffe0ff */
[----:B------:R-:W1:Y:S02]  /*19090*/  F2I.FTZ.U32.TRUNC.NTZ R15, R14 ;  /* 0x0000000e000f7305 */ /* 0x000e64000021f000 */
[--C-:B-1----:R-:W-:Y:S02]  /*190a0*/  IMAD.MOV R9, RZ, RZ, -R15.reuse ;  /* 0x000000ffff097224 */ /* 0x102fe400078e0a0f */
        /* <DEDUP_REMOVED lines=26> */
[----:B------:R-:W-:Y:S01]  /*19250*/  SEL R11, R7, R8, !P0 ;  /* 0x00000008070b7207 */ /* 0x000fe20004000000 */
[----:B------:R-:W-:Y:S03]  /*19260*/  @!P6 IMAD.MOV R4, RZ, RZ, -R4 ;  /* 0x000000ffff04e224 */ /* 0x000fe600078e0a04 */
[----:B------:R-:W-:Y:S02]  /*19270*/  LEA R16, P1, R11, R212, 0x2 ;  /* 0x000000d40b107211 */ /* 0x000fe400078210ff */
        /* <DEDUP_REMOVED lines=21> */
.L_x_5235:
[CC--:B-1----:R-:W-:Y:S01]  /*193d0*/  LEA R18, P1, R4.reuse, R214.reuse, 0x1 ;  /* 0x000000d604127211 */ /* 0x0c2fe200078208ff */
        /* <DEDUP_REMOVED lines=51> */
[-C--:B------:R-:W-:Y:S01]  /*19710*/  @P2 LEA R28, P0, R4, R214.reuse, 0x1 ;  /* 0x000000d6041c2211 */ /* 0x080fe200078008ff */
        /* <DEDUP_REMOVED lines=39> */
.L_x_5234:
        /* <DEDUP_REMOVED lines=159> */
[----:B------:R-:W-:Y:S01]  /*1a380*/  ISETP.GT.AND P0, PT, R222, R207, PT ;  /* 0x000000cfde00720c */ /* 0x000fe20003f04270 */
        /* <DEDUP_REMOVED lines=353> */
.L_x_5232:
        /* <DEDUP_REMOVED lines=281> */
.L_x_5238:
[----:B--234-:R-:W-:Y:S05]  /*1cb30*/  BSYNC B0 ;  /* 0x0000000000007941 */ /* 0x01cfea0003800000 */
.L_x_5237:
        /* <DEDUP_REMOVED lines=19> */
.L_x_5240:
[----:B------:R-:W-:Y:S05]  /*1cc70*/  BSYNC B0 ;  /* 0x0000000000007941 */ /* 0x000fea0003800000 */
.L_x_5239:
        /* <DEDUP_REMOVED lines=11> */
.L_x_5242:
[----:B------:R-:W-:Y:S05]  /*1cd30*/  BSYNC B0 ;  /* 0x0000000000007941 */ /* 0x000fea0003800000 */
.L_x_5241:
        /* <DEDUP_REMOVED lines=11> */
.L_x_5244:
[----:B------:R-:W-:Y:S05]  /*1cdf0*/  BSYNC B0 ;  /* 0x0000000000007941 */ /* 0x000fea0003800000 */
.L_x_5243:
        /* <DEDUP_REMOVED lines=11> */
.L_x_5246:
[----:B------:R-:W-:Y:S05]  /*1ceb0*/  BSYNC B0 ;  /* 0x0000000000007941 */ /* 0x000fea0003800000 */
.L_x_5245:
        /* <DEDUP_REMOVED lines=11> */
.L_x_5248:
[----:B------:R-:W-:Y:S05]  /*1cf70*/  BSYNC B0 ;  /* 0x0000000000007941 */ /* 0x000fea0003800000 */
.L_x_5247:
        /* <DEDUP_REMOVED lines=11> */
.L_x_5250:
[----:B------:R-:W-:Y:S05]  /*1d030*/  BSYNC B0 ;  /* 0x0000000000007941 */ /* 0x000fea0003800000 */
.L_x_5249:
        /* <DEDUP_REMOVED lines=11> */
.L_x_5252:
[----:B------:R-:W-:Y:S05]  /*1d0f0*/  BSYNC B0 ;  /* 0x0000000000007941 */ /* 0x000fea0003800000 */
.L_x_5251:
        /* <DEDUP_REMOVED lines=12> */
.L_x_5253:
        /* <DEDUP_REMOVED lines=12> */
.L_x_7383:


//--------------------- .text._ZN5flash24flash_fwd_splitkv_kernelI23Flash_fwd_kernel_traitsILi192ELi64ELi64ELi4ELb0ELb0EN7cutlass6half_tE19Flash_kernel_traitsILi192ELi64ELi64ELi4ES3_EELb0ELb1ELb0ELb0ELb1ELb0ELb0ELb0EEEvNS_16Flash_fwd_paramsE --------------------------
	.section	.text._ZN5flash24flash_fwd_splitkv_kernelI23Flash_fwd_kernel_traitsILi192ELi64ELi64ELi4ELb0ELb0EN7cutlass6half_tE19Flash_kernel_traitsILi192ELi64ELi64ELi4ES3_EELb0ELb1ELb0ELb0ELb1ELb0ELb0ELb0EEEvNS_16Flash_fwd_paramsE,"ax",@progbits
	.sectioninfo	@"SHI_REGISTERS=238"
	.align	128
        .global         _ZN5flash24flash_fwd_splitkv_kernelI23Flash_fwd_kernel_traitsILi192ELi64ELi64ELi4ELb0ELb0EN7cutlass6half_tE19Flash_kernel_traitsILi192ELi64ELi64ELi4ES3_EELb0ELb1ELb0ELb0ELb1ELb0ELb0ELb0EEEvNS_16Flash_fwd_paramsE
        .type           _ZN5flash24flash_fwd_splitkv_kernelI23Flash_fwd_kernel_traitsILi192ELi64ELi64ELi4ELb0ELb0EN7cutlass6half_tE19Flash_kernel_traitsILi192ELi64ELi64ELi4ES3_EELb0ELb1ELb0ELb0ELb1ELb0ELb0ELb0EEEvNS_16Flash_fwd_paramsE,@function
        .size           _ZN5flash24flash_fwd_splitkv_kernelI23Flash_fwd_kernel_traitsILi192ELi64ELi64ELi4ELb0ELb0EN7cutlass6half_tE19Flash_kernel_traitsILi192ELi64ELi64ELi4ES3_EELb0ELb1ELb0ELb0ELb1ELb0ELb0ELb0EEEvNS_16Flash_fwd_paramsE,(.L_x_7384 - _ZN5flash24flash_fwd_splitkv_kernelI23Flash_fwd_kernel_traitsILi192ELi64ELi64ELi4ELb0ELb0EN7cutlass6half_tE19Flash_kernel_traitsILi192ELi64ELi64ELi4ES3_EELb0ELb1ELb0ELb0ELb1ELb0ELb0ELb0EEEvNS_16Flash_fwd_paramsE)
        .other          _ZN5flash24flash_fwd_splitkv_kernelI23Flash_fwd_kernel_traitsILi192ELi64ELi64ELi4ELb0ELb0EN7cutlass6half_tE19Flash_kernel_traitsILi192ELi64ELi64ELi4ES3_EELb0ELb1ELb0ELb0ELb1ELb0ELb0ELb0EEEvNS_16Flash_fwd_paramsE,@"STO_CUDA_ENTRY STV_DEFAULT"
_ZN5flash24flash_fwd_splitkv_kernelI23Flash_fwd_kernel_traitsILi192ELi64ELi64ELi4ELb0ELb0EN7cutlass6half_tE19Flash_kernel_traitsILi192ELi64ELi64ELi4ES3_EELb0ELb1ELb0ELb0ELb1ELb0ELb0ELb0EEEvNS_16Flash_fwd_paramsE:
.text._ZN5flash24flash_fwd_splitkv_kernelI23Flash_fwd_kernel_traitsILi192ELi64ELi64ELi4ELb0ELb0EN7cutlass6half_tE19Flash_kernel_traitsILi192ELi64ELi64ELi4ES3_EELb0ELb1ELb0ELb0ELb1ELb0ELb0ELb0EEEvNS_16Flash_fwd_paramsE:
        /* <DEDUP_REMOVED lines=34> */
.L_x_5254:
[----:B-1-34-:R-:W-:Y:S02]  /*0220*/  MOV R0, c[0x0][0x218] ;  /* 0x0000860000007a02 */ /* 0x01afe40000000f00 */
.L_x_5255:
[----:B------:R-:W-:-:S04]  /*0230*/  ISETP.NE.U32.AND P2, PT, RZ, c[0x0][0x258], PT ;  /* 0x00009600ff007a0c */ /* 0x000fc80003f45070 */
[----:B------:R-:W-:-:S13]  /*0240*/  ISETP.NE.AND.EX P2, PT, RZ, c[0x0][0x25c], PT, P2 ;  /* 0x00009700ff007a0c */ /* 0x000fda0003f45320 */
[----:B------:R-:W-:-:S05]  /*0250*/  @P2 IMAD.WIDE R12, R4, R3, c[0x0][0x258] ;  /* 0x00009600040c2625 */ /* 0x000fca00078e0203 */
[----:B-1----:R-:W2:Y:S01]  /*0260*/  @P2 LDG.E R7, [R12.64] ;  /* 0x0000000a0c072981 */ /* 0x002ea2000c1e1900 */
        /* <DEDUP_REMOVED lines=9> */
[----:B------:R-:W-:Y:S01]  /*0300*/  IADD3 R5, -R88, 0x7f, R89 ;  /* 0x0000007f58057810 */ /* 0x000fe20007ffe159 */
[----:B------:R-:W-:Y:S01]  /*0310*/  UIADD3 UR5, UR5, 0x3f, URZ ;  /* 0x0000003f05057890 */ /* 0x000fe2000fffe03f */
[C---:B------:R-:W-:Y:S02]  /*0320*/  IADD3 R10, R6.reuse, R89, -R88 ;  /* 0x00000059060a7210 */ /* 0x040fe40007ffe858 */
        /* <DEDUP_REMOVED lines=20> */
[----:B------:R-:W-:Y:S01]  /*0470*/  SHF.R.S32.HI R3, RZ, 0x1f, R84 ;  /* 0x0000001fff037819 */ /* 0x000fe20000011454 */
[----:B------:R-:W-:Y:S01]  /*0480*/  BSSY B0, `(.L_x_5257) ;  /* 0x000002b000007945 */ /* 0x000fe20003800000 */
[----:B------:R-:W-:Y:S02]  /*0490*/  ISETP.NE.AND P0, PT, R200, -0x1, PT ;  /* 0xffffffffc800780c */ /* 0x000fe40003f05270 */
[----:B------:R-:W-:Y:S02]  /*04a0*/  LEA.HI R2, R3, R84, RZ, 0x3 ;  /* 0x0000005403027211 */ /* 0x000fe400078f18ff */
[----:B------:R-:W-:Y:S02]  /*04b0*/  SHF.R.S32.HI R0, RZ, 0x1f, R89 ;  /* 0x0000001fff007819 */ /* 0x000fe40000011459 */
[----:B------:R-:W-:Y:S02]  /*04c0*/  LOP3.LUT R3, R2, 0x1ffffff8, RZ, 0xc0, !PT ;  /* 0x1ffffff802037812 */ /* 0x000fe400078ec0ff */
[----:B------:R-:W-:Y:S01]  /*04d0*/  IADD3 R88, -R89, R88, RZ ;  /* 0x0000005859587210 */ /* 0x000fe20007ffe1ff */
[----:B------:R-:W-:-:S02]  /*04e0*/  IMAD R0, R0, c[0x0][0x1e8], RZ ;  /* 0x00007a0000007a24 */ /* 0x000fc400078e02ff */
[----:B------:R-:W-:Y:S02]  /*04f0*/  IMAD.IADD R6, R84, 0x1, -R3 ;  /* 0x0000000154067824 */ /* 0x000fe400078e0a03 */
[----:B------:R-:W-:Y:S01]  /*0500*/  @!P0 SHF.R.S32.HI R3, RZ, 0x1f, R4 ;  /* 0x0000001fff038819 */ /* 0x000fe20000011404 */
[----:B------:R-:W-:-:S04]  /*0510*/  @P0 IMAD.WIDE.U32 R8, R200, c[0x0][0x1e8], RZ ;  /* 0x00007a00c8080a25 */ /* 0x000fc800078e00ff */
[----:B------:R-:W-:Y:S02]  /*0520*/  IMAD.SHL.U32 R6, R6, 0x8, RZ ;  /* 0x0000000806067824 */ /* 0x000fe400078e00ff */
[----:B------:R-:W-:Y:S02]  /*0530*/  @!P0 IMAD R3, R3, c[0x0][0x1e0], RZ ;  /* 0x0000780003038a24 */ /* 0x000fe400078e02ff */
[----:B------:R-:W-:Y:S01]  /*0540*/  @!P0 IMAD.WIDE.U32 R10, R4, c[0x0][0x1e0], RZ ;  /* 0x00007800040a8a25 */ /* 0x000fe200078e00ff */
[----:B------:R-:W-:-:S03]  /*0550*/  SHF.R.S32.HI R7, RZ, 0x1f, R6 ;  /* 0x0000001fff077819 */ /* 0x000fc60000011406 */
[----:B------:R-:W-:Y:S01]  /*0560*/  @!P0 IMAD R3, R4, c[0x0][0x1e4], R3 ;  /* 0x0000790004038a24 */ /* 0x000fe200078e0203 */
[----:B------:R-:W-:Y:S01]  /*0570*/  @!P0 MOV R8, R10 ;  /* 0x0000000a00088202 */ /* 0x000fe20000000f00 */
[----:B------:R-:W-:Y:S02]  /*0580*/  @P0 IMAD R200, R200, c[0x0][0x1ec], R9 ;  /* 0x00007b00c8c80a24 */ /* 0x000fe400078e0209 */
[----:B------:R-:W-:Y:S01]  /*0590*/  @!P0 IMAD.IADD R200, R11, 0x1, R3 ;  /* 0x000000010bc88824 */ /* 0x000fe200078e0203 */
[----:B------:R-:W-:Y:S01]  /*05a0*/  SHF.R.S32.HI R3, RZ, 0x1f, R17 ;  /* 0x0000001fff037819 */ /* 0x000fe20000011411 */
[----:B------:R-:W-:-:S04]  /*05b0*/  IMAD.WIDE.U32 R6, R89, c[0x0][0x1e8], R6 ;  /* 0x00007a0059067a25 */ /* 0x000fc800078e0006 */
[----:B------:R-:W-:Y:S01]  /*05c0*/  IMAD R5, R89, c[0x0][0x1ec], R0 ;  /* 0x00007b0059057a24 */ /* 0x000fe200078e0200 */
[----:B------:R-:W-:Y:S01]  /*05d0*/  IADD3 R8, P0, R8, R6, RZ ;  /* 0x0000000608087210 */ /* 0x000fe20007f1e0ff */
[----:B------:R-:W-:Y:S01]  /*05e0*/  IMAD R0, R3, c[0x0][0x1f0], RZ ;  /* 0x00007c0003007a24 */ /* 0x000fe200078e02ff */
[----:B------:R-:W-:Y:S01]  /*05f0*/  SHF.R.S32.HI R3, RZ, 0x3, R2 ;  /* 0x00000003ff037819 */ /* 0x000fe20000011402 */
[----:B------:R-:W-:Y:S01]  /*0600*/  IMAD R2, R4, c[0x0][0x1c0], R17 ;  /* 0x0000700004027a24 */ /* 0x000fe200078e0211 */
[----:B------:R-:W-:Y:S01]  /*0610*/  IADD3.X R9, R200, R7, R5, P0, !PT ;  /* 0x00000007c8097210 */ /* 0x000fe200007fe405 */
[----:B------:R-:W-:Y:S01]  /*0620*/  IMAD R15, R17, c[0x0][0x1f4], R0 ;  /* 0x00007d00110f7a24 */ /* 0x000fe200078e0200 */
[----:B------:R-:W-:Y:S01]  /*0630*/  ISETP.GE.AND P0, PT, R3, R88, PT ;  /* 0x000000580300720c */ /* 0x000fe20003f06270 */
[----:B------:R-:W-:Y:S01]  /*0640*/  IMAD R89, R2, c[0x0][0x214], R89 ;  /* 0x0000850002597a24 */ /* 0x000fe200078e0259 */
[----:B------:R-:W-:Y:S01]  /*0650*/  SHF.R.S32.HI R2, RZ, 0x1f, R3 ;  /* 0x0000001fff027819 */ /* 0x000fe20000011403 */
        /* <DEDUP_REMOVED lines=13> */
.L_x_5258:
[----:B------:R-:W-:Y:S05]  /*0730*/  BSYNC B0 ;  /* 0x0000000000007941 */ /* 0x000fea0003800000 */
.L_x_5257:
        /* <DEDUP_REMOVED lines=17> */
.L_x_5260:
[----:B------:R-:W-:Y:S05]  /*0850*/  BSYNC B0 ;  /* 0x0000000000007941 */ /* 0x000fea0003800000 */
.L_x_5259:
        /* <DEDUP_REMOVED lines=17> */
.L_x_5262:
[----:B------:R-:W-:Y:S05]  /*0970*/  BSYNC B0 ;  /* 0x0000000000007941 */ /* 0x000fea0003800000 */
.L_x_5261:
        /* <DEDUP_REMOVED lines=17> */
.L_x_5264:
[----:B------:R-:W-:Y:S05]  /*0a90*/  BSYNC B0 ;  /* 0x0000000000007941 */ /* 0x000fea0003800000 */
.L_x_5263:
[----:B------:R-:W-:-:S04]  /*0aa0*/  LOP3.LUT P4, RZ, R84, 0x7, RZ, 0xc0, !PT ;  /* 0x0000000754ff7812 */ /* 0x000fc8000788c0ff */
[-C--:B------:R-:W-:Y:S02]  /*0ab0*/  ISETP.GE.OR P3, PT, R3, R88.reuse, P4 ;  /* 0x000000580300720c */ /* 0x080fe40002766670 */
[-C--:B------:R-:W-:Y:S02]  /*0ac0*/  ISETP.GE.OR P2, PT, R11, R88.reuse, P4 ;  /* 0x000000580b00720c */ /* 0x080fe40002746670 */
[-C--:B------:R-:W-:Y:S02]  /*0ad0*/  ISETP.GE.OR P1, PT, R9, R88.reuse, P4 ;  /* 0x000000580900720c */ /* 0x080fe40002726670 */
[----:B------:R-:W-:Y:S02]  /*0ae0*/  IADD3 R3, P0, R89, R3, RZ ;  /* 0x0000000359037210 */ /* 0x000fe40007f1e0ff */
[----:B------:R-:W-:Y:S02]  /*0af0*/  ISETP.GE.OR P4, PT, R7, R88, P4 ;  /* 0x000000580700720c */ /* 0x000fe40002786670 */
[----:B------:R-:W-:-:S02]  /*0b00*/  LEA.HI.X.SX32 R2, R89, R2, 0x1, P0 ;  /* 0x0000000259027211 */ /* 0x000fc400000f0eff */
[----:B-1----:R-:W-:-:S04]  /*0b10*/  LEA R4, P0, R3, c[0x0][0x200], 0x2 ;  /* 0x0000800003047a11 */ /* 0x002fc800078010ff */
        /* <DEDUP_REMOVED lines=8> */
[----:B-1----:R-:W-:-:S05]  /*0ba0*/  MOV R3, 0x7f800000 ;  /* 0x7f80000000037802 */ /* 0x002fca0000000f00 */
[----:B------:R-:W-:Y:S01]  /*0bb0*/  STG.E [R4.64+0xc0], R3 ;  /* 0x0000c00304007986 */ /* 0x000fe2000c10190a */
[----:B------:R-:W-:Y:S05]  /*0bc0*/  EXIT ;  /* 0x000000000000794d */ /* 0x000fea0003800000 */
.L_x_5256:
        /* <DEDUP_REMOVED lines=64> */
[----:B------:R-:W-:Y:S01]  /*0fd0*/  ISETP.GE.U32.AND P1, PT, R7, R0, PT ;  /* 0x000000000700720c */ /* 0x000fe20003f26070 */
[----:B------:R-:W-:Y:S01]  /*0fe0*/  IMAD.MOV R0, RZ, RZ, -R5 ;  /* 0x000000ffff007224 */ /* 0x000fe200078e0a05 */
[----:B------:R-:W-:-:S03]  /*0ff0*/  LOP3.LUT R7, R17, c[0x0][0x1c8], RZ, 0x3c, !PT ;  /* 0x0000720011077a12 */ /* 0x000fc600078e3cff */
[----:B------:R-:W-:Y:S01]  /*1000*/  IMAD R3, R0, c[0x0][0x2d0], R3 ;  /* 0x0000b40000037a24 */ /* 0x000fe200078e0203 */
[----:B------:R-:W-:-:S04]  /*1010*/  ISETP.GE.AND P0, PT, R7, RZ, PT ;  /* 0x000000ff0700720c */ /* 0x000fc80003f06270 */
[----:B------:R-:W-:-:S03]  /*1020*/  SHF.R.S32.HI R21, RZ, 0x1f, R3 ;  /* 0x0000001fff157819 */ /* 0x000fc60000011403 */
[----:B------:R-:W-:Y:S02]  /*1030*/  @P1 IADD3 R9, R9, 0x1, RZ ;  /* 0x0000000109091810 */ /* 0x000fe40007ffe0ff */
[----:B------:R-:W-:Y:S01]  /*1040*/  ISETP.NE.AND P1, PT, RZ, c[0x0][0x1c8], PT ;  /* 0x00007200ff007a0c */ /* 0x000fe20003f25270 */
[----:B------:R-:W-:-:S03]  /*1050*/  IMAD R0, R21, c[0x0][0x198], RZ ;  /* 0x0000660015007a24 */ /* 0x000fc600078e02ff */
[----:B------:R-:W-:-:S09]  /*1060*/  @!P0 IADD3 R9, -R9, RZ, RZ ;  /* 0x000000ff09098210 */ /* 0x000fd20007ffe1ff */
[----:B------:R-:W-:-:S04]  /*1070*/  @!P1 LOP3.LUT R9, RZ, c[0x0][0x1c8], RZ, 0x33, !PT ;  /* 0x00007200ff099a12 */ /* 0x000fc800078e33ff */
[----:B------:R-:W-:Y:S02]  /*1080*/  SHF.R.S32.HI R7, RZ, 0x1f, R9 ;  /* 0x0000001fff077819 */ /* 0x000fe40000011409 */
[----:B--2---:R-:W-:Y:S01]  /*1090*/  SHF.R.S32.HI R11, RZ, 0x1f, R12 ;  /* 0x0000001fff0b7819 */ /* 0x004fe2000001140c */
[----:B------:R-:W-:-:S04]  /*10a0*/  IMAD.WIDE.U32 R14, R12, c[0x0][0x180], RZ ;  /* 0x000060000c0e7a25 */ /* 0x000fc800078e00ff */
[C---:B------:R-:W-:Y:S02]  /*10b0*/  IMAD R5, R11.reuse, c[0x0][0x180], RZ ;  /* 0x000060000b057a24 */ /* 0x040fe400078e02ff */
[----:B------:R-:W-:Y:S02]  /*10c0*/  IMAD R11, R11, c[0x0][0x188], RZ ;  /* 0x000062000b0b7a24 */ /* 0x000fe400078e02ff */
[C---:B------:R-:W-:Y:S02]  /*10d0*/  IMAD R5, R12.reuse, c[0x0][0x184], R5 ;  /* 0x000061000c057a24 */ /* 0x040fe400078e0205 */
[----:B------:R-:W-:Y:S02]  /*10e0*/  IMAD R11, R12, c[0x0][0x18c], R11 ;  /* 0x000063000c0b7a24 */ /* 0x000fe400078e020b */
[----:B------:R-:W-:Y:S02]  /*10f0*/  IMAD.IADD R15, R15, 0x1, R5 ;  /* 0x000000010f0f7824 */ /* 0x000fe400078e0205 */
[----:B------:R-:W-:-:S02]  /*1100*/  IMAD R5, R3, c[0x0][0x19c], R0 ;  /* 0x0000670003057a24 */ /* 0x000fc400078e0200 */
[----:B------:R-:W-:-:S04]  /*1110*/  IMAD.WIDE.U32 R28, R3, c[0x0][0x198], R14 ;  /* 0x00006600031c7a25 */ /* 0x000fc800078e000e */
[----:B------:R-:W-:Y:S01]  /*1120*/  IMAD R0, R7, c[0x0][0x1b0], RZ ;  /* 0x00006c0007007a24 */ /* 0x000fe200078e02ff */
[----:B------:R-:W-:Y:S01]  /*1130*/  IADD3 R29, R29, R5, RZ ;  /* 0x000000051d1d7210 */ /* 0x000fe20007ffe0ff */
[----:B------:R-:W-:-:S04]  /*1140*/  IMAD.WIDE.U32 R12, R12, c[0x0][0x188], RZ ;  /* 0x000062000c0c7a25 */ /* 0x000fc800078e00ff */
[----:B------:R-:W-:Y:S01]  /*1150*/  IMAD R5, R9, c[0x0][0x1b4], R0 ;  /* 0x00006d0009057a24 */ /* 0x000fe200078e0200 */
[----:B------:R-:W-:Y:S01]  /*1160*/  IADD3 R11, R13, R11, RZ ;  /* 0x0000000b0d0b7210 */ /* 0x000fe20007ffe0ff */
[----:B------:R-:W-:-:S04]  /*1170*/  IMAD.WIDE.U32 R28, R9, c[0x0][0x1b0], R28 ;  /* 0x00006c00091c7a25 */ /* 0x000fc800078e001c */
[----:B------:R-:W-:Y:S02]  /*1180*/  IMAD.MOV.U32 R16, RZ, RZ, R12 ;  /* 0x000000ffff107224 */ /* 0x000fe400078e000c */
[----:B------:R-:W-:Y:S01]  /*1190*/  IMAD.IADD R5, R29, 0x1, R5 ;  /* 0x000000011d057824 */ /* 0x000fe200078e0205 */
[----:B------:R-:W-:Y:S05]  /*11a0*/  BRA `(.L_x_5266) ;  /* 0x0000043000007947 */ /* 0x000fea0003800000 */
.L_x_5265:
        /* <DEDUP_REMOVED lines=15> */
.L_x_5267:
[----:B------:R-:W-:Y:S01]  /*12a0*/  IABS R9, c[0x0][0x1c8] ;  /* 0x0000720000097a13 */ /* 0x000fe20000000000 */
[----:B------:R-:W-:Y:S01]  /*12b0*/  IMAD.MOV.U32 R13, RZ, RZ, R5 ;  /* 0x000000ffff0d7224 */ /* 0x000fe200078e0005 */
        /* <DEDUP_REMOVED lines=19> */
[-C--:B------:R-:W-:Y:S01]  /*13f0*/  @!P0 IADD3 R10, R10, -R9.reuse, RZ ;  /* 0x800000090a0a8210 */ /* 0x080fe20007ffe0ff */
[----:B------:R-:W-:Y:S01]  /*1400*/  @P4 IMAD.WIDE.U32 R12, R11, c[0x0][0x1a0], RZ ;  /* 0x000068000b0c4a25 */ /* 0x000fe200078e00ff */
[----:B------:R-:W-:Y:S02]  /*1410*/  @!P0 IADD3 R7, R7, 0x1, RZ ;  /* 0x0000000107078810 */ /* 0x000fe40007ffe0ff */
[----:B------:R-:W-:Y:S01]  /*1420*/  ISETP.GE.U32.AND P2, PT, R10, R9, PT ;  /* 0x000000090a00720c */ /* 0x000fe20003f46070 */
[----:B------:R-:W-:Y:S01]  /*1430*/  IMAD R10, R21, c[0x0][0x198], RZ ;  /* 0x00006600150a7a24 */ /* 0x000fe200078e02ff */
[----:B------:R-:W-:Y:S01]  /*1440*/  ISETP.NE.AND P0, PT, RZ, c[0x0][0x1c8], PT ;  /* 0x00007200ff007a0c */ /* 0x000fe20003f05270 */
[----:B------:R-:W-:Y:S01]  /*1450*/  @P4 IMAD R11, R11, c[0x0][0x1a4], R13 ;  /* 0x000069000b0b4a24 */ /* 0x000fe200078e020d */
[----:B------:R-:W-:Y:S01]  /*1460*/  @P4 MOV R16, R12 ;  /* 0x0000000c00104202 */ /* 0x000fe20000000f00 */
[----:B------:R-:W-:-:S04]  /*1470*/  IMAD R5, R3, c[0x0][0x19c], R10 ;  /* 0x0000670003057a24 */ /* 0x000fc800078e020a */
[----:B------:R-:W-:-:S04]  /*1480*/  IMAD.IADD R15, R15, 0x1, R5 ;  /* 0x000000010f0f7824 */ /* 0x000fc800078e0205 */
[----:B------:R-:W-:-:S05]  /*1490*/  @P2 IADD3 R7, R7, 0x1, RZ ;  /* 0x0000000107072810 */ /* 0x000fca0007ffe0ff */
[----:B------:R-:W-:-:S05]  /*14a0*/  IMAD.MOV.U32 R9, RZ, RZ, R7 ;  /* 0x000000ffff097224 */ /* 0x000fca00078e0007 */
[----:B------:R-:W-:Y:S02]  /*14b0*/  @!P1 IADD3 R9, -R9, RZ, RZ ;  /* 0x000000ff09099210 */ /* 0x000fe40007ffe1ff */
        /* <DEDUP_REMOVED lines=18> */
.L_x_5266:
[----:B------:R-:W-:Y:S01]  /*15e0*/  ISETP.NE.AND P0, PT, R200, -0x1, PT ;  /* 0xffffffffc800780c */ /* 0x000fe20003f05270 */
[----:B------:R-:W-:Y:S01]  /*15f0*/  IMAD.IADD R195, R88, 0x1, -R89 ;  /* 0x0000000158c37824 */ /* 0x000fe200078e0a59 */
[----:B------:R-:W-:Y:S01]  /*1600*/  SHF.R.S32.HI R87, RZ, 0x1f, R84 ;  /* 0x0000001fff577819 */ /* 0x000fe20000011454 */
[----:B------:R-:W-:Y:S01]  /*1610*/  ULDC UR8, c[0x0][0x198] ;  /* 0x0000660000087ab9 */ /* 0x000fe20000000800 */
[----:B------:R-:W-:Y:S01]  /*1620*/  IADD3 R201, R145, -0x1, RZ ;  /* 0xffffffff91c97810 */ /* 0x000fe20007ffe0ff */
[----:B------:R-:W-:Y:S01]  /*1630*/  UIMAD.WIDE.U32 UR4, UR8, 0x20, URZ ;  /* 0x00000020080478a5 */ /* 0x000fe2000f8e003f */
[CC--:B------:R-:W-:Y:S01]  /*1640*/  LEA.HI R19, R87.reuse, R84.reuse, RZ, 0x3 ;  /* 0x0000005457137211 */ /* 0x0c0fe200078f18ff */
[----:B------:R-:W-:Y:S01]  /*1650*/  IMAD.SHL.U32 R210, R84, 0x2, RZ ;  /* 0x0000000254d27824 */ /* 0x000fe200078e00ff */
[----:B------:R-:W-:-:S02]  /*1660*/  LEA.HI R20, R87, R84, RZ, 0x6 ;  /* 0x0000005457147211 */ /* 0x000fc400078f30ff */
[----:B------:R-:W-:Y:S02]  /*1670*/  SHF.R.S32.HI R14, RZ, 0x3, R19 ;  /* 0x00000003ff0e7819 */ /* 0x000fe40000011413 */
[----:B------:R-:W-:Y:S01]  /*1680*/  LOP3.LUT R19, R19, 0xfffffff8, RZ, 0xc0, !PT ;  /* 0xfffffff813137812 */ /* 0x000fe200078ec0ff */
[----:B------:R-:W-:Y:S01]  /*1690*/  @P0 IMAD.WIDE.U32 R24, R200, c[0x0][0x190], RZ ;  /* 0x00006400c8180a25 */ /* 0x000fe200078e00ff */
[----:B-----5:R-:W-:Y:S02]  /*16a0*/  @!P0 SHF.R.S32.HI R0, RZ, 0x1f, R4 ;  /* 0x0000001fff008819 */ /* 0x020fe40000011404 */
[----:B------:R-:W-:Y:S01]  /*16b0*/  IADD3 R12, R14, 0x10, RZ ;  /* 0x000000100e0c7810 */ /* 0x000fe20007ffe0ff */
[----:B------:R-:W-:Y:S01]  /*16c0*/  @!P0 IMAD.WIDE.U32 R22, R4, c[0x0][0x178], RZ ;  /* 0x00005e0004168a25 */ /* 0x000fe200078e00ff */
[C---:B------:R-:W-:Y:S02]  /*16d0*/  IADD3 R10, R14.reuse, 0x20, RZ ;  /* 0x000000200e0a7810 */ /* 0x040fe40007ffe0ff */
[----:B------:R-:W-:Y:S01]  /*16e0*/  IADD3 R8, R14, 0x30, RZ ;  /* 0x000000300e087810 */ /* 0x000fe20007ffe0ff */
[----:B------:R-:W-:Y:S01]  /*16f0*/  @!P0 IMAD R0, R0, c[0x0][0x178], RZ ;  /* 0x00005e0000008a24 */ /* 0x000fe200078e02ff */
[----:B------:R-:W-:Y:S01]  /*1700*/  SHF.R.S32.HI R15, RZ, 0x1f, R14 ;  /* 0x0000001fff0f7819 */ /* 0x000fe2000001140e */
[----:B------:R-:W-:Y:S01]  /*1710*/  @P0 IMAD R13, R200, c[0x0][0x194], R25 ;  /* 0x00006500c80d0a24 */ /* 0x000fe200078e0219 */
[-C--:B------:R-:W-:Y:S01]  /*1720*/  ISETP.GE.AND P5, PT, R10, R195.reuse, PT ;  /* 0x000000c30a00720c */ /* 0x080fe20003fa6270 */
[----:B------:R-:W-:Y:S01]  /*1730*/  @!P0 IMAD R0, R4, c[0x0][0x17c], R0 ;  /* 0x00005f0004008a24 */ /* 0x000fe200078e0200 */
[----:B------:R-:W-:Y:S01]  /*1740*/  SHF.R.S32.HI R4, RZ, 0x1f, R17 ;  /* 0x0000001fff047819 */ /* 0x000fe20000011411 */
[----:B------:R-:W-:Y:S01]  /*1750*/  @!P0 IMAD.MOV.U32 R24, RZ, RZ, R22 ;  /* 0x000000ffff188224 */ /* 0x000fe200078e0016 */
[-C--:B------:R-:W-:Y:S01]  /*1760*/  ISETP.GE.AND P1, PT, R14, R195.reuse, PT ;  /* 0x000000c30e00720c */ /* 0x080fe20003f26270 */
[----:B------:R-:W-:Y:S01]  /*1770*/  @!P0 IMAD.IADD R13, R23, 0x1, R0 ;  /* 0x00000001170d8824 */ /* 0x000fe200078e0200 */
[----:B------:R-:W-:Y:S01]  /*1780*/  ISETP.GE.AND P0, PT, R12, R195, PT ;  /* 0x000000c30c00720c */ /* 0x000fe20003f06270 */
[----:B------:R-:W-:Y:S01]  /*1790*/  IMAD.IADD R0, R84, 0x1, -R19 ;  /* 0x0000000154007824 */ /* 0x000fe200078e0a13 */
[----:B------:R-:W-:Y:S01]  /*17a0*/  LOP3.LUT R210, R210, 0x6, RZ, 0xc0, !PT ;  /* 0x00000006d2d27812 */ /* 0x000fe200078ec0ff */
[----:B------:R-:W-:-:S02]  /*17b0*/  IMAD.SHL.U32 R19, R14, 0x40, RZ ;  /* 0x000000400e137824 */ /* 0x000fc400078e00ff */
[----:B------:R-:W-:Y:S02]  /*17c0*/  IMAD.SHL.U32 R22, R0, 0x8, RZ ;  /* 0x0000000800167824 */ /* 0x000fe400078e00ff */
[----:B------:R-:W-:Y:S01]  /*17d0*/  IMAD R4, R4, c[0x0][0x1a8], RZ ;  /* 0x00006a0004047a24 */ /* 0x000fe200078e02ff */
[----:B------:R-:W-:Y:S01]  /*17e0*/  LOP3.LUT R19, R19, 0x1c0, RZ, 0xc0, !PT ;  /* 0x000001c013137812 */ /* 0x000fe200078ec0ff */
[----:B------:R-:W-:Y:S01]  /*17f0*/  IMAD.WIDE R30, R31, 0x40, R14 ;  /* 0x000000401f1e7825 */ /* 0x000fe200078e020e */
[----:B------:R-:W-:Y:S02]  /*1800*/  IADD3 R24, P4, R22, R24, RZ ;  /* 0x0000001816187210 */ /* 0x000fe40007f9e0ff */
[----:B------:R-:W-:Y:S01]  /*1810*/  SHF.R.S32.HI R18, RZ, 0x1f, R22 ;  /* 0x0000001fff127819 */ /* 0x000fe20000011416 */
[----:B------:R-:W-:Y:S01]  /*1820*/  IMAD.SHL.U32 R20, R20, 0x8, RZ ;  /* 0x0000000814147824 */ /* 0x000fe200078e00ff */
[C---:B------:R-:W-:Y:S01]  /*1830*/  IADD3 R16, P2, R22.reuse, R16, RZ ;  /* 0x0000001016107210 */ /* 0x040fe20007f5e0ff */
[----:B------:R-:W-:Y:S01]  /*1840*/  IMAD R4, R17, c[0x0][0x1ac], R4 ;  /* 0x00006b0011047a24 */ /* 0x000fe200078e0204 */
[----:B------:R-:W-:Y:S01]  /*1850*/  IADD3 R28, P6, R22, R28, RZ ;  /* 0x0000001c161c7210 */ /* 0x000fe20007fde0ff */
[----:B------:R-:W-:Y:S01]  /*1860*/  IMAD.X R25, R18, 0x1, R13, P4 ;  /* 0x0000000112197824 */ /* 0x000fe200020e060d */
[----:B------:R-:W-:-:S02]  /*1870*/  ISETP.GE.AND P4, PT, R8, R195, PT ;  /* 0x000000c30800720c */ /* 0x000fc40003f86270 */
[----:B------:R-:W-:Y:S01]  /*1880*/  LOP3.LUT R22, R19, 0x38, R22, 0xf8, !PT ;  /* 0x0000003813167812 */ /* 0x000fe200078ef816 */
[----:B------:R-:W-:Y:S01]  /*1890*/  IMAD.WIDE.U32 R34, R17, c[0x0][0x1a8], R24 ;  /* 0x00006a0011227a25 */ /* 0x000fe200078e0018 */
[----:B------:R-:W-:-:S03]  /*18a0*/  SHF.R.U32.HI R19, RZ, 0x3, R19 ;  /* 0x00000003ff137819 */ /* 0x000fc60000011613 */
[----:B------:R-:W-:Y:S01]  /*18b0*/  IMAD.X R17, R18, 0x1, R11, P2 ;  /* 0x0000000112117824 */ /* 0x000fe200010e060b */
[----:B------:R-:W-:Y:S01]  /*18c0*/  LOP3.LUT R19, R22, R19, RZ, 0x3c, !PT ;  /* 0x0000001316137212 */ /* 0x000fe200078e3cff */
[----:B------:R-:W-:Y:S01]  /*18d0*/  IMAD.X R29, R18, 0x1, R5, P6 ;  /* 0x00000001121d7824 */ /* 0x000fe200030e0605 */
[C---:B------:R-:W-:Y:S01]  /*18e0*/  @!P0 IADD3 R26, P2, R30.reuse, 0x10, RZ ;  /* 0x000000101e1a8810 */ /* 0x040fe20007f5e0ff */
[----:B------:R-:W-:Y:S01]  /*18f0*/  @!P1 IMAD R5, R31, c[0x0][0x190], RZ ;  /* 0x000064001f059a24 */ /* 0x000fe200078e02ff */
[----:B------:R-:W-:Y:S01]  /*1900*/  LOP3.LUT R203, R19, 0xfffffe00, R20, 0xf8, !PT ;  /* 0xfffffe0013cb7812 */ /* 0x000fe200078ef814 */
[----:B------:R-:W-:Y:S01]  /*1910*/  IMAD.IADD R35, R35, 0x1, R4 ;  /* 0x0000000123237824 */ /* 0x000fe200078e0204 */
[C---:B------:R-:W-:Y:S01]  /*1920*/  @!P5 IADD3 R20, P6, R30.reuse, 0x20, RZ ;  /* 0x000000201e14d810 */ /* 0x040fe20007fde0ff */
[----:B------:R-:W-:Y:S01]  /*1930*/  @!P0 IMAD.X R13, RZ, RZ, R31, P2 ;  /* 0x000000ffff0d8224 */ /* 0x000fe200010e061f */
[C---:B------:R-:W-:Y:S01]  /*1940*/  @!P4 IADD3 R19, P2, R30.reuse, 0x30, RZ ;  /* 0x000000301e13c810 */ /* 0x040fe20007f5e0ff */
[----:B------:R-:W-:-:S02]  /*1950*/  @!P1 IMAD R5, R30, c[0x0][0x194], R5 ;  /* 0x000065001e059a24 */ /* 0x000fc400078e0205 */
[--C-:B------:R-:W-:Y:S02]  /*1960*/  @!P5 IMAD.X R11, RZ, RZ, R31.reuse, P6 ;  /* 0x000000ffff0bd224 */ /* 0x100fe400030e061f */
[----:B------:R-:W-:Y:S01]  /*1970*/  @!P4 IMAD.X R18, RZ, RZ, R31, P2 ;  /* 0x000000ffff12c224 */ /* 0x000fe200010e061f */
[----:B------:R-:W-:Y:S01]  /*1980*/  IADD3 R146, P2, R14, R3, RZ ;  /* 0x000000030e927210 */ /* 0x000fe20007f5e0ff */
[----:B------:R-:W-:Y:S02]  /*1990*/  @!P0 IMAD R13, R13, c[0x0][0x190], RZ ;  /* 0x000064000d0d8a24 */ /* 0x000fe400078e02ff */
[--C-:B------:R-:W-:Y:S02]  /*19a0*/  @!P0 IMAD.MOV.U32 R22, RZ, RZ, R34.reuse ;  /* 0x000000ffff168224 */ /* 0x100fe400078e0022 */
[--C-:B------:R-:W-:Y:S02]  /*19b0*/  @!P0 IMAD.MOV.U32 R23, RZ, RZ, R35.reuse ;  /* 0x000000ffff178224 */ /* 0x100fe400078e0023 */
[----:B------:R-:W-:-:S04]  /*19c0*/  @!P1 IMAD.WIDE.U32 R30, R30, c[0x0][0x190], R34 ;  /* 0x000064001e1e9a25 */ /* 0x000fc800078e0022 */
[----:B------:R-:W-:Y:S02]  /*19d0*/  @!P5 IMAD R11, R11, c[0x0][0x190], RZ ;  /* 0x000064000b0bda24 */ /* 0x000fe400078e02ff */
[----:B------:R-:W-:Y:S02]  /*19e0*/  @!P5 IMAD.MOV.U32 R32, RZ, RZ, R34 ;  /* 0x000000ffff20d224 */ /* 0x000fe400078e0022 */
[----:B------:R-:W-:Y:S02]  /*19f0*/  @!P5 IMAD.MOV.U32 R33, RZ, RZ, R35 ;  /* 0x000000ffff21d224 */ /* 0x000fe400078e0023 */
[C---:B------:R-:W-:Y:S02]  /*1a00*/  @!P0 IMAD R13, R26.reuse, c[0x0][0x194], R13 ;  /* 0x000065001a0d8a24 */ /* 0x040fe400078e020d */
[----:B------:R-:W-:-:S04]  /*1a10*/  @!P0 IMAD.WIDE.U32 R26, R26, c[0x0][0x190], R22 ;  /* 0x000064001a1a8a25 */ /* 0x000fc800078e0016 */
[----:B------:R-:W-:Y:S01]  /*1a20*/  IMAD.X R4, R15, 0x1, R21, P2 ;  /* 0x000000010f047824 */ /* 0x000fe200010e0615 */
[----:B------:R-:W-:Y:S01]  /*1a30*/  @!P1 LEA R22, P2, R30, c[0x0][0x160], 0x1 ;  /* 0x000058001e169a11 */ /* 0x000fe200078408ff */
[----:B------:R-:W-:Y:S02]  /*1a40*/  @!P1 IMAD.IADD R5, R31, 0x1, R5 ;  /* 0x000000011f059824 */ /* 0x000fe400078e0205 */
[C---:B------:R-:W-:Y:S02]  /*1a50*/  @!P5 IMAD R11, R20.reuse, c[0x0][0x194], R11 ;  /* 0x00006500140bda24 */ /* 0x040fe400078e020b */
[----:B------:R-:W-:Y:S01]  /*1a60*/  @!P5 IMAD.WIDE.U32 R20, R20, c[0x0][0x190], R32 ;  /* 0x000064001414da25 */ /* 0x000fe200078e0020 */
[----:B------:R-:W-:Y:S02]  /*1a70*/  @!P1 LEA.HI.X R23, R30, c[0x0][0x164], R5, 0x1, P2 ;  /* 0x000059001e179a11 */ /* 0x000fe400010f0c05 */
[----:B------:R-:W-:Y:S01]  /*1a80*/  @!P0 LEA R30, P6, R26, c[0x0][0x160], 0x1 ;  /* 0x000058001a1e8a11 */ /* 0x000fe200078c08ff */
[----:B------:R-:W-:-:S02]  /*1a90*/  IMAD.SHL.U32 R3, R201, 0x40, RZ ;  /* 0x00000040c9037824 */ /* 0x000fc400078e00ff */
[----:B------:R-:W-:Y:S01]  /*1aa0*/  IMAD.WIDE.U32 R134, R14, c[0x0][0x198], R28 ;  /* 0x000066000e867a25 */ /* 0x000fe200078e001c */
[----:B------:R-:W-:-:S03]  /*1ab0*/  @!P5 LEA R28, P2, R20, c[0x0][0x160], 0x1 ;  /* 0x00005800141cda11 */ /* 0x000fc600078408ff */
[----:B------:R-:W-:Y:S02]  /*1ac0*/  @!P5 IMAD.IADD R11, R21, 0x1, R11 ;  /* 0x00000001150bd824 */ /* 0x000fe400078e020b */
[----:B------:R-:W-:Y:S02]  /*1ad0*/  IMAD.IADD R5, R6, 0x1, -R3 ;  /* 0x0000000106057824 */ /* 0x000fe400078e0a03 */
[----:B------:R-:W-:Y:S01]  /*1ae0*/  @!P4 IMAD.MOV.U32 R24, RZ, RZ, R34 ;  /* 0x000000ffff18c224 */ /* 0x000fe200078e0022 */
[----:B------:R-:W-:Y:S01]  /*1af0*/  @!P5 LEA.HI.X R29, R20, c[0x0][0x164], R11, 0x1, P2 ;  /* 0x00005900141dda11 */ /* 0x000fe200010f0c0b */
[----:B------:R-:W-:Y:S01]  /*1b00*/  @!P4 IMAD.MOV.U32 R25, RZ, RZ, R35 ;  /* 0x000000ffff19c224 */ /* 0x000fe200078e0023 */
[----:B------:R-:W-:Y:S01]  /*1b10*/  ISETP.GE.AND P2, PT, R12, R5, PT ;  /* 0x000000050c00720c */ /* 0x000fe20003f46270 */
[----:B------:R-:W-:Y:S02]  /*1b20*/  @!P4 IMAD R18, R18, c[0x0][0x190], RZ ;  /* 0x000064001212ca24 */ /* 0x000fe400078e02ff */
[----:B------:R-:W-:-:S02]  /*1b30*/  @!P0 IMAD.IADD R13, R27, 0x1, R13 ;  /* 0x000000011b0d8824 */ /* 0x000fc400078e020d */
[----:B------:R-:W-:Y:S02]  /*1b40*/  IMAD.SHL.U32 R203, R203, 0x2, RZ ;  /* 0x00000002cbcb7824 */ /* 0x000fe400078e00ff */
[C---:B------:R-:W-:Y:S01]  /*1b50*/  @!P4 IMAD R18, R19.reuse, c[0x0][0x194], R18 ;  /* 0x000065001312ca24 */ /* 0x040fe200078e0212 */
[----:B------:R-:W-:Y:S01]  /*1b60*/  @!P0 LEA.HI.X R31, R26, c[0x0][0x164], R13, 0x1, P6 ;  /* 0x000059001a1f8a11 */ /* 0x000fe200030f0c0d */
[----:B------:R-:W-:Y:S01]  /*1b70*/  @!P4 IMAD.WIDE.U32 R24, R19, c[0x0][0x190], R24 ;  /* 0x000064001318ca25 */ /* 0x000fe200078e0018 */
[----:B------:R-:W-:Y:S01]  /*1b80*/  @!PT LDS RZ, [RZ] ;  /* 0x00000000fffff984 */ /* 0x000fe20000000800 */
[----:B------:R-:W-:Y:S01]  /*1b90*/  @!PT LDS RZ, [RZ] ;  /* 0x00000000fffff984 */ /* 0x000fe20000000800 */
[----:B------:R-:W-:Y:S01]  /*1ba0*/  @!PT LDS RZ, [RZ] ;  /* 0x00000000fffff984 */ /* 0x000fe20000000800 */
[----:B------:R1:W-:Y:S03]  /*1bb0*/  @!P1 LDGSTS.E.BYPASS.LTC128B.128 [R203], [R22.64] ;  /* 0x0000000016cb9fae */ /* 0x0003e6000b901d4a */
[----:B------:R-:W-:Y:S01]  /*1bc0*/  IMAD R15, R15, c[0x0][0x198], RZ ;  /* 0x000066000f0f7a24 */ /* 0x000fe200078e02ff */
[----:B------:R1:W-:Y:S01]  /*1bd0*/  @!P1 LDGSTS.E.BYPASS.LTC128B.128 [R203+0x2000], [R22.64+0x80] ;  /* 0x0200008016cb9fae */ /* 0x0003e2000b901d4a */
[----:B------:R-:W-:Y:S01]  /*1be0*/  @!P4 IMAD.IADD R18, R25, 0x1, R18 ;  /* 0x000000011912c824 */ /* 0x000fe200078e0212 */
[----:B------:R-:W-:Y:S01]  /*1bf0*/  @!P4 LEA R20, P6, R24, c[0x0][0x160], 0x1 ;  /* 0x000058001814ca11 */ /* 0x000fe200078c08ff */
[----:B------:R-:W-:Y:S01]  /*1c00*/  IMAD R15, R14, c[0x0][0x19c], R15 ;  /* 0x000067000e0f7a24 */ /* 0x000fe200078e020f */
[----:B------:R1:W-:Y:S01]  /*1c10*/  @!P1 LDGSTS.E.BYPASS.LTC128B.128 [R203+0x4000], [R22.64+0x100] ;  /* 0x0400010016cb9fae */ /* 0x0003e2000b901d4a */
[----:B------:R-:W-:Y:S01]  /*1c20*/  IMAD.U32 R11, RZ, RZ, UR8 ;  /* 0x00000008ff0b7e24 */ /* 0x000fe2000f8e00ff */
[----:B------:R-:W-:Y:S01]  /*1c30*/  @!P4 LEA.HI.X R21, R24, c[0x0][0x164], R18, 0x1, P6 ;  /* 0x000059001815ca11 */ /* 0x000fe200030f0c12 */
[----:B------:R-:W-:Y:S01]  /*1c40*/  IMAD.IADD R133, R135, 0x1, R15 ;  /* 0x0000000187857824 */ /* 0x000fe200078e020f */
[----:B------:R2:W-:Y:S01]  /*1c50*/  @!P0 LDGSTS.E.BYPASS.LTC128B.128 [R203+0x800], [R30.64] ;  /* 0x008000001ecb8fae */ /* 0x0005e2000b901d4a */
[----:B------:R-:W-:Y:S01]  /*1c60*/  IMAD.MOV.U32 R13, RZ, RZ, c[0x0][0x19c] ;  /* 0x00006700ff0d7624 */ /* 0x000fe200078e00ff */
[----:B------:R-:W-:Y:S01]  /*1c70*/  @!P2 LEA R11, P1, R11, R134, 0x4 ;  /* 0x000000860b0ba211 */ /* 0x000fe200078220ff */
[----:B------:R-:W-:Y:S01]  /*1c80*/  IMAD.U32 R18, RZ, RZ, UR8 ;  /* 0x00000008ff127e24 */ /* 0x000fe2000f8e00ff */
[----:B------:R2:W-:Y:S01]  /*1c90*/  @!P0 LDGSTS.E.BYPASS.LTC128B.128 [R203+0x2800], [R30.64+0x80] ;  /* 0x028000801ecb8fae */ /* 0x0005e2000b901d4a */
[-C--:B------:R-:W-:Y:S01]  /*1ca0*/  ISETP.GE.AND P6, PT, R14, R5.reuse, PT ;  /* 0x000000050e00720c */ /* 0x080fe20003fc6270 */
[----:B------:R-:W-:Y:S01]  /*1cb0*/  IMAD.WIDE.U32 R16, R9, c[0x0][0x1b8], R16 ;  /* 0x00006e0009107a25 */ /* 0x000fe200078e0010 */
[----:B------:R-:W-:Y:S01]  /*1cc0*/  LEA.HI R15, R87, R84, RZ, 0x4 ;  /* 0x00000054570f7211 */ /* 0x000fe200078f20ff */
[----:B------:R2:W-:Y:S01]  /*1cd0*/  @!P0 LDGSTS.E.BYPASS.LTC128B.128 [R203+0x4800], [R30.64+0x100] ;  /* 0x048001001ecb8fae */ /* 0x0005e2000b901d4a */
[----:B------:R-:W-:-:S02]  /*1ce0*/  ISETP.GE.AND P0, PT, R10, R5, PT ;  /* 0x000000050a00720c */ /* 0x000fc40003f06270 */
[----:B------:R-:W-:Y:S01]  /*1cf0*/  @!P2 LEA.HI.X R18, R18, R133, R13, 0x4, P1 ;  /* 0x000000851212a211 */ /* 0x000fe200008f240d */
[----:B------:R2:W-:Y:S01]  /*1d00*/  @!P5 LDGSTS.E.BYPASS.LTC128B.128 [R203+0x1000], [R28.64] ;  /* 0x010000001ccbdfae */ /* 0x0005e2000b901d4a */
[----:B------:R-:W-:Y:S02]  /*1d10*/  @!P2 LEA R24, P1, R11, c[0x0][0x168], 0x1 ;  /* 0x00005a000b18aa11 */ /* 0x000fe400078208ff */
[----:B------:R-:W-:Y:S01]  /*1d20*/  LEA.HI R87, R87, R84, RZ, 0x5 ;  /* 0x0000005457577211 */ /* 0x000fe200078f28ff */
[----:B------:R2:W-:Y:S01]  /*1d30*/  @!P5 LDGSTS.E.BYPASS.LTC128B.128 [R203+0x3000], [R28.64+0x80] ;  /* 0x030000801ccbdfae */ /* 0x0005e2000b901d4a */
[----:B------:R-:W-:Y:S01]  /*1d40*/  @!P2 LEA.HI.X R25, R11, c[0x0][0x16c], R18, 0x1, P1 ;  /* 0x00005b000b19aa11 */ /* 0x000fe200008f0c12 */
[----:B------:R-:W-:Y:S01]  /*1d50*/  IMAD.SHL.U32 R18, R13, 0x20, RZ ;  /* 0x000000200d127824 */ /* 0x000fe200078e00ff */
[----:B------:R-:W-:Y:S01]  /*1d60*/  SHF.R.S32.HI R86, RZ, 0x5, R87 ;  /* 0x00000005ff567819 */ /* 0x000fe20000011457 */
[----:B------:R2:W-:Y:S01]  /*1d70*/  @!P5 LDGSTS.E.BYPASS.LTC128B.128 [R203+0x5000], [R28.64+0x100] ;  /* 0x050001001ccbdfae */ /* 0x0005e2000b901d4a */
[----:B------:R-:W-:-:S02]  /*1d80*/  ISETP.GE.AND P5, PT, R12, R5, PT ;  /* 0x000000050c00720c */ /* 0x000fc40003fa6270 */
[C---:B------:R-:W-:Y:S01]  /*1d90*/  @!P0 IADD3 R11, P1, R134.reuse, UR4, RZ ;  /* 0x00000004860b8c10 */ /* 0x040fe2000ff3e0ff */
[----:B------:R3:W-:Y:S01]  /*1da0*/  @!P4 LDGSTS.E.BYPASS.LTC128B.128 [R203+0x1800], [R20.64] ;  /* 0x0180000014cbcfae */ /* 0x0007e2000b901d4a */
[----:B------:R-:W-:Y:S02]  /*1db0*/  SHF.R.S32.HI R12, RZ, 0x4, R15 ;  /* 0x00000004ff0c7819 */ /* 0x000fe4000001140f */
[----:B------:R-:W-:Y:S01]  /*1dc0*/  @!P0 IADD3.X R18, R133, UR5, R18, P1, !PT ;  /* 0x0000000585128c10 */ /* 0x000fe20008ffe412 */
[----:B------:R3:W-:Y:S01]  /*1dd0*/  @!P4 LDGSTS.E.BYPASS.LTC128B.128 [R203+0x3800], [R20.64+0x80] ;  /* 0x0380008014cbcfae */ /* 0x0007e2000b901d4a */
[----:B-1----:R-:W-:Y:S02]  /*1de0*/  @!P0 LEA R22, P1, R11, c[0x0][0x168], 0x1 ;  /* 0x00005a000b168a11 */ /* 0x002fe400078208ff */
[----:B------:R-:W-:Y:S01]  /*1df0*/  LOP3.LUT R87, R87, 0xffffffe0, RZ, 0xc0, !PT ;  /* 0xffffffe057577812 */ /* 0x000fe200078ec0ff */
[----:B------:R3:W-:Y:S01]  /*1e00*/  @!P4 LDGSTS.E.BYPASS.LTC128B.128 [R203+0x5800], [R20.64+0x100] ;  /* 0x0580010014cbcfae */ /* 0x0007e2000b901d4a */
[----:B------:R-:W-:-:S02]  /*1e10*/  @!P6 LEA R26, P4, R134, c[0x0][0x168], 0x1 ;  /* 0x00005a00861aea11 */ /* 0x000fc400078808ff */
[----:B------:R-:W-:Y:S02]  /*1e20*/  @!P0 LEA.HI.X R23, R11, c[0x0][0x16c], R18, 0x1, P1 ;  /* 0x00005b000b178a11 */ /* 0x000fe400008f0c12 */
[-C--:B------:R-:W-:Y:S02]  /*1e30*/  ISETP.GE.AND P1, PT, R8, R5.reuse, PT ;  /* 0x000000050800720c */ /* 0x080fe40003f26270 */
[----:B------:R-:W-:Y:S02]  /*1e40*/  @!P6 LEA.HI.X R27, R134, c[0x0][0x16c], R133, 0x1, P4 ;  /* 0x00005b00861bea11 */ /* 0x000fe400020f0c85 */
[----:B------:R-:W-:Y:S02]  /*1e50*/  ISETP.GE.AND P4, PT, R10, R5, PT ;  /* 0x000000050a00720c */ /* 0x000fe40003f86270 */
[C---:B------:R-:W-:Y:S01]  /*1e60*/  LEA.HI R10, R15.reuse, R12, RZ, 0x1 ;  /* 0x0000000c0f0a7211 */ /* 0x040fe200078f08ff */
[----:B------:R1:W-:Y:S01]  /*1e70*/  @!P6 LDGSTS.E.BYPASS.LTC128B.128 [R203+0x6000], [R26.64] ;  /* 0x060000001acbefae */ /* 0x0003e2000b901d4a */
[----:B------:R-:W-:-:S02]  /*1e80*/  LOP3.LUT R15, R15, 0xfffffff0, RZ, 0xc0, !PT ;  /* 0xfffffff00f0f7812 */ /* 0x000fc400078ec0ff */
[----:B------:R-:W-:Y:S01]  /*1e90*/  LOP3.LUT R11, R10, 0xfffffffe, RZ, 0xc0, !PT ;  /* 0xfffffffe0a0b7812 */ /* 0x000fe200078ec0ff */
[----:B------:R1:W-:Y:S01]  /*1ea0*/  @!P6 LDGSTS.E.BYPASS.LTC128B.128 [R203+0x8000], [R26.64+0x80] ;  /* 0x080000801acbefae */ /* 0x0003e2000b901d4a */
[----:B------:R-:W-:Y:S02]  /*1eb0*/  IMAD R10, R7, c[0x0][0x1b8], RZ ;  /* 0x00006e00070a7a24 */ /* 0x000fe400078e02ff */
[----:B------:R-:W-:Y:S01]  /*1ec0*/  @!P1 IMAD.MOV.U32 R132, RZ, RZ, R134 ;  /* 0x000000ffff849224 */ /* 0x000fe200078e0086 */
[----:B------:R1:W-:Y:S01]  /*1ed0*/  @!P6 LDGSTS.E.BYPASS.LTC128B.128 [R203+0xa000], [R26.64+0x100] ;  /* 0x0a0001001acbefae */ /* 0x0003e2000b901d4a */
[----:B------:R-:W-:Y:S01]  /*1ee0*/  ISETP.GE.AND P6, PT, R14, R5, PT ;  /* 0x000000050e00720c */ /* 0x000fe20003fc6270 */
[----:B------:R-:W-:Y:S02]  /*1ef0*/  IMAD R10, R9, c[0x0][0x1bc], R10 ;  /* 0x00006f00090a7a24 */ /* 0x000fe400078e020a */
[----:B------:R1:W-:Y:S01]  /*1f00*/  @!P2 LDGSTS.E.BYPASS.LTC128B.128 [R203+0x6800], [R24.64] ;  /* 0x0680000018cbafae */ /* 0x0003e2000b901d4a */
[----:B------:R-:W-:-:S02]  /*1f10*/  @!P1 IMAD R13, R13, 0x30, RZ ;  /* 0x000000300d0d9824 */ /* 0x000fc400078e02ff */
[----:B------:R-:W-:Y:S01]  /*1f20*/  IMAD.IADD R17, R17, 0x1, R10 ;  /* 0x0000000111117824 */ /* 0x000fe200078e020a */
[----:B------:R1:W-:Y:S01]  /*1f30*/  @!P2 LDGSTS.E.BYPASS.LTC128B.128 [R203+0x8800], [R24.64+0x80] ;  /* 0x0880008018cbafae */ /* 0x0003e2000b901d4a */
[----:B------:R-:W-:Y:S02]  /*1f40*/  IMAD.IADD R12, R12, 0x1, -R11 ;  /* 0x000000010c0c7824 */ /* 0x000fe400078e0a0b */
[----:B------:R-:W-:Y:S01]  /*1f50*/  IMAD.IADD R15, R84, 0x1, -R15 ;  /* 0x00000001540f7824 */ /* 0x000fe200078e0a0f */
[----:B------:R1:W-:Y:S01]  /*1f60*/  @!P2 LDGSTS.E.BYPASS.LTC128B.128 [R203+0xa800], [R24.64+0x100] ;  /* 0x0a80010018cbafae */ /* 0x0003e2000b901d4a */
[----:B------:R-:W-:Y:S01]  /*1f70*/  ISETP.GE.AND P2, PT, R8, R5, PT ;  /* 0x000000050800720c */ /* 0x000fe20003f46270 */
[----:B------:R-:W-:Y:S02]  /*1f80*/  IMAD.U32 R5, RZ, RZ, UR8 ;  /* 0x00000008ff057e24 */ /* 0x000fe4000f8e00ff */
[----:B------:R4:W-:Y:S01]  /*1f90*/  @!P0 LDGSTS.E.BYPASS.LTC128B.128 [R203+0x7000], [R22.64] ;  /* 0x0700000016cb8fae */ /* 0x0009e2000b901d4a */
[----:B------:R-:W-:Y:S01]  /*1fa0*/  IMAD.SHL.U32 R7, R0, 0x40, RZ ;  /* 0x0000004000077824 */ /* 0x000fe200078e00ff */
[----:B------:R-:W-:Y:S01]  /*1fb0*/  SHF.R.S32.HI R8, RZ, 0x1f, R15 ;  /* 0x0000001fff087819 */ /* 0x000fe2000001140f */
[----:B------:R-:W-:Y:S01]  /*1fc0*/  @!P1 IMAD.WIDE.U32 R18, R5, 0x30, R132 ;  /* 0x0000003005129825 */ /* 0x000fe200078e0084 */
[----:B------:R4:W-:Y:S02]  /*1fd0*/  @!P0 LDGSTS.E.BYPASS.LTC128B.128 [R203+0x9000], [R22.64+0x80] ;  /* 0x0900008016cb8fae */ /* 0x0009e4000b901d4a */
[----:B------:R-:W-:Y:S01]  /*1fe0*/  LEA.HI R8, R8, R15, RZ, 0x3 ;  /* 0x0000000f08087211 */ /* 0x000fe200078f18ff */
[----:B------:R-:W-:Y:S01]  /*1ff0*/  @!P1 IMAD.IADD R13, R19, 0x1, R13 ;  /* 0x00000001130d9824 */ /* 0x000fe200078e020d */
[----:B------:R4:W-:Y:S01]  /*2000*/  @!P0 LDGSTS.E.BYPASS.LTC128B.128 [R203+0xb000], [R22.64+0x100] ;  /* 0x0b00010016cb8fae */ /* 0x0009e2000b901d4a */
[----:B------:R-:W-:Y:S01]  /*2010*/  @!P1 LEA R10, P0, R18, c[0x0][0x168], 0x1 ;  /* 0x00005a00120a9a11 */ /* 0x000fe200078008ff */
[----:B------:R-:W-:Y:S01]  /*2020*/  IMAD.SHL.U32 R14, R14, 0x8, RZ ;  /* 0x000000080e0e7824 */ /* 0x000fe200078e00ff */
[----:B------:R-:W-:Y:S01]  /*2030*/  LOP3.LUT R7, R7, 0x1c0, RZ, 0xc0, !PT ;  /* 0x000001c007077812 */ /* 0x000fe200078ec0ff */
[----:B------:R-:W-:Y:S01]  /*2040*/  IMAD R9, R4, c[0x0][0x1a0], RZ ;  /* 0x0000680004097a24 */ /* 0x000fe200078e02ff */
[----:B------:R-:W-:Y:S01]  /*2050*/  @!P1 LEA.HI.X R11, R18, c[0x0][0x16c], R13, 0x1, P0 ;  /* 0x00005b00120b9a11 */ /* 0x000fe200000f0c0d */
[----:B------:R-:W-:Y:S01]  /*2060*/  IMAD.SHL.U32 R13, R12, 0x8, RZ ;  /* 0x000000080c0d7824 */ /* 0x000fe200078e00ff */
[----:B---3--:R-:W-:Y:S01]  /*2070*/  LOP3.LUT R20, R8, 0xfffffff8, RZ, 0xc0, !PT ;  /* 0xfffffff808147812 */ /* 0x008fe200078ec0ff */
[C---:B------:R-:W-:Y:S01]  /*2080*/  IMAD R9, R146.reuse, c[0x0][0x1a4], R9 ;  /* 0x0000690092097a24 */ /* 0x040fe200078e0209 */
[----:B------:R-:W-:Y:S01]  /*2090*/  LOP3.LUT R14, R7, 0x8, R14, 0xf8, !PT ;  /* 0x00000008070e7812 */ /* 0x000fe200078ef80e */
[----:B------:R3:W-:Y:S01]  /*20a0*/  @!P1 LDGSTS.E.BYPASS.LTC128B.128 [R203+0x7800], [R10.64] ;  /* 0x078000000acb9fae */ /* 0x0007e2000b901d4a */
[----:B------:R-:W-:Y:S01]  /*20b0*/  SHF.R.U32.HI R5, RZ, 0x3, R7 ;  /* 0x00000003ff057819 */ /* 0x000fe20000011607 */
[----:B------:R-:W-:-:S02]  /*20c0*/  IMAD.WIDE.U32 R146, R146, c[0x0][0x1a0], R16 ;  /* 0x0000680092927a25 */ /* 0x000fc400078e0010 */
[----:B------:R3:W-:Y:S01]  /*20d0*/  @!P1 LDGSTS.E.BYPASS.LTC128B.128 [R203+0x9800], [R10.64+0x80] ;  /* 0x098000800acb9fae */ /* 0x0007e2000b901d4a */
[----:B------:R-:W-:Y:S01]  /*20e0*/  LOP3.LUT R5, R14, R5, RZ, 0x3c, !PT ;  /* 0x000000050e057212 */ /* 0x000fe200078e3cff */
[----:B------:R-:W-:Y:S01]  /*20f0*/  IMAD.IADD R7, R15, 0x1, -R20 ;  /* 0x000000010f077824 */ /* 0x000fe200078e0a14 */
[----:B------:R-:W-:Y:S01]  /*2100*/  LEA R198, P0, R146, c[0x0][0x170], 0x1 ;  /* 0x00005c0092c67a11 */ /* 0x000fe200078008ff */
[----:B------:R3:W-:Y:S01]  /*2110*/  @!P1 LDGSTS.E.BYPASS.LTC128B.128 [R203+0xb800], [R10.64+0x100] ;  /* 0x0b8001000acb9fae */ /* 0x0007e2000b901d4a */
[----:B------:R-:W-:Y:S02]  /*2120*/  IMAD.IADD R135, R147, 0x1, R9 ;  /* 0x0000000193877824 */ /* 0x000fe400078e0209 */
[----:B------:R-:W-:Y:S01]  /*2130*/  IMAD.SHL.U32 R4, R7, 0x40, RZ ;  /* 0x0000004007047824 */ /* 0x000fe200078e00ff */
[----:B------:R-:W0:Y:S01]  /*2140*/  LDGDEPBAR ;  /* 0x00000000000079af */ /* 0x000e220000000000 */
[----:B------:R-:W-:Y:S01]  /*2150*/  IMAD R193, R12, 0x200, R5 ;  /* 0x000002000cc17824 */ /* 0x000fe200078e0205 */
[----:B------:R-:W-:Y:S01]  /*2160*/  LEA.HI.X R197, R146, c[0x0][0x174], R135, 0x1, P0 ;  /* 0x00005d0092c57a11 */ /* 0x000fe200000f0c87 */
[----:B------:R-:W-:Y:S01]  /*2170*/  IMAD.MOV.U32 R5, RZ, RZ, 0x20 ;  /* 0x00000020ff057424 */ /* 0x000fe200078e00ff */
[----:B------:R-:W-:Y:S01]  /*2180*/  LOP3.LUT R4, R4, 0x1c0, RZ, 0xc0, !PT ;  /* 0x000001c004047812 */ /* 0x000fe200078ec0ff */
[----:B------:R-:W-:-:S02]  /*2190*/  @!P2 IMAD.MOV.U32 R18, RZ, RZ, c[0x0][0x1a0] ;  /* 0x00006800ff12a624 */ /* 0x000fc400078e00ff */
[----:B------:R-:W-:Y:S01]  /*21a0*/  IMAD.WIDE.U32 R14, R5, c[0x0][0x1a0], RZ ;  /* 0x00006800050e7a25 */ /* 0x000fe200078e00ff */
[----:B------:R-:W-:Y:S02]  /*21b0*/  LOP3.LUT R9, R4, 0x8, R13, 0xf8, !PT ;  /* 0x0000000804097812 */ /* 0x000fe400078ef80d */
[----:B------:R-:W-:Y:S01]  /*21c0*/  SHF.R.U32.HI R4, RZ, 0x3, R4 ;  /* 0x00000003ff047819 */ /* 0x000fe20000011604 */
[----:B------:R-:W-:Y:S01]  /*21d0*/  @!P2 IMAD.MOV.U32 R199, RZ, RZ, R197 ;  /* 0x000000ffffc7a224 */ /* 0x000fe200078e00c5 */
[----:B------:R-:W-:Y:S01]  /*21e0*/  @!P5 IADD3 R16, P1, R198, R14, RZ ;  /* 0x0000000ec610d210 */ /* 0x000fe20007f3e0ff */
[----:B------:R-:W-:Y:S01]  /*21f0*/  IMAD.SHL.U32 R85, R8, 0x40, RZ ;  /* 0x0000004008557824 */ /* 0x000fe200078e00ff */
[----:B------:R-:W-:Y:S01]  /*2200*/  LOP3.LUT R4, R9, R4, RZ, 0x3c, !PT ;  /* 0x0000000409047212 */ /* 0x000fe200078e3cff */
[----:B------:R-:W-:-:S03]  /*2210*/  @!P2 IMAD.WIDE.U32 R18, R18, 0x60, R198 ;  /* 0x000000601212a825 */ /* 0x000fc600078e00c6 */
[----:B------:R-:W-:Y:S01]  /*2220*/  LOP3.LUT R85, R85, 0xfffffe00, RZ, 0xc0, !PT ;  /* 0xfffffe0055557812 */ /* 0x000fe200078ec0ff */
[----:B------:R-:W-:Y:S02]  /*2230*/  IMAD R12, R5, c[0x0][0x1a4], RZ ;  /* 0x00006900050c7a24 */ /* 0x000fe400078e02ff */
[----:B------:R-:W-:Y:S02]  /*2240*/  @!P6 IMAD.MOV.U32 R199, RZ, RZ, R197 ;  /* 0x000000ffffc7e224 */ /* 0x000fe400078e00c5 */
[----:B---3--:R-:W-:Y:S01]  /*2250*/  @!P4 IMAD.MOV.U32 R11, RZ, RZ, c[0x0][0x1a0] ;  /* 0x00006800ff0bc624 */ /* 0x008fe200078e00ff */
[----:B------:R-:W-:-:S04]  /*2260*/  DEPBAR.LE SB0, 0x0 ;  /* 0x000080000000791a */ /* 0x000fc80000000000 */
[----:B------:R-:W-:Y:S01]  /*2270*/  BAR.SYNC.DEFER_BLOCKING 0x0 ;  /* 0x0000000000007b1d */ /* 0x000fe20000010000 */
[----:B------:R-:W-:Y:S01]  /*2280*/  @!P4 IMAD.MOV.U32 R10, RZ, RZ, c[0x0][0x1a4] ;  /* 0x00006900ff0ac624 */ /* 0x000fe200078e00ff */
[----:B------:R-:W-:Y:S01]  /*2290*/  @!P4 LEA R14, P0, R11, R198, 0x6 ;  /* 0x000000c60b0ec211 */ /* 0x000fe200078030ff */
[----:B------:R-:W-:Y:S01]  /*22a0*/  @!P2 IMAD.MOV.U32 R9, RZ, RZ, c[0x0][0x1a4] ;  /* 0x00006900ff09a624 */ /* 0x000fe200078e00ff */
[----:B------:R-:W-:Y:S01]  /*22b0*/  @!P5 IADD3.X R17, R197, R15, R12, P1, !PT ;  /* 0x0000000fc511d210 */ /* 0x000fe20000ffe40c */
[----:B------:R-:W-:Y:S01]  /*22c0*/  @!P2 IMAD.MOV.U32 R8, RZ, RZ, R18 ;  /* 0x000000ffff08a224 */ /* 0x000fe200078e0012 */
[----:B------:R-:W-:Y:S01]  /*22d0*/  @!P4 LEA.HI.X R15, R11, R197, R10, 0x6, P0 ;  /* 0x000000c50b0fc211 */ /* 0x000fe200000f340a */
[----:B------:R-:W-:Y:S02]  /*22e0*/  @!P2 IMAD R9, R9, 0x60, RZ ;  /* 0x000000600909a824 */ /* 0x000fe400078e02ff */
[----:B------:R-:W-:Y:S02]  /*22f0*/  IMAD R11, R86, 0x400, R85 ;  /* 0x00000400560b7824 */ /* 0x000fe400078e0255 */
[----:B------:R-:W-:-:S02]  /*2300*/  @!P2 IMAD.IADD R9, R19, 0x1, R9 ;  /* 0x000000011309a824 */ /* 0x000fc400078e0209 */
[----:B------:R-:W-:Y:S02]  /*2310*/  IMAD.IADD R194, R4, 0x1, R11 ;  /* 0x0000000104c27824 */ /* 0x000fe400078e020b */
[----:B------:R-:W-:Y:S02]  /*2320*/  IMAD.SHL.U32 R193, R193, 0x2, RZ ;  /* 0x00000002c1c17824 */ /* 0x000fe400078e00ff */
[----:B------:R-:W-:Y:S02]  /*2330*/  IMAD.SHL.U32 R194, R194, 0x2, RZ ;  /* 0x00000002c2c27824 */ /* 0x000fe400078e00ff */
[----:B------:R-:W-:Y:S01]  /*2340*/  IMAD R86, R86, 0x10, R89 ;  /* 0x0000001056567824 */ /* 0x000fe200078e0259 */
[----:B------:R-:W-:Y:S01]  /*2350*/  IADD3 R191, R193, 0x6020, RZ ;  /* 0x00006020c1bf7810 */ /* 0x000fe20007ffe0ff */
        /* <DEDUP_REMOVED lines=36> */
[----:B------:R-:W-:Y:S01]  /*25a0*/  R2P PR, R7, 0x6 ;  /* 0x0000000607007804 */ /* 0x000fe20000000000 */
[----:B------:R-:W-:-:S02]  /*25b0*/  IMAD.MOV.U32 R7, RZ, RZ, 0x10 ;  /* 0x00000010ff077424 */ /* 0x000fc400078e00ff */
[----:B------:R-:W-:Y:S02]  /*25c0*/  LDSM.16.M88.4 R44, [R194] ;  /* 0x00000000c22c783b */ /* 0x000fe40000000200 */
[----:B------:R-:W-:Y:S02]  /*25d0*/  SEL R5, R5, 0xffffffe0, !P2 ;  /* 0xffffffe005057807 */ /* 0x000fe40005000000 */
[----:B----4-:R-:W4:Y:S01]  /*25e0*/  LDSM.16.M88.4 R20, [R193+0x6000] ;  /* 0x00600000c114783b */ /* 0x010f220000000200 */
[----:B------:R-:W-:Y:S02]  /*25f0*/  SEL R7, R7, 0xfffffff0, !P1 ;  /* 0xfffffff007077807 */ /* 0x000fe40004800000 */
[----:B------:R-:W-:Y:S01]  /*2600*/  R2P PR, R0, 0x6 ;  /* 0x0000000600007804 */ /* 0x000fe20000000000 */
[----:B------:R-:W2:Y:S01]  /*2610*/  LDSM.16.M88.4 R76, [R193+0x7000] ;  /* 0x00700000c14c783b */ /* 0x000ea20000000200 */
[----:B------:R-:W-:Y:S01]  /*2620*/  IADD3 R0, R193, 0x6000, RZ ;  /* 0x00006000c1007810 */ /* 0x000fe20007ffe0ff */
[----:B------:R-:W-:-:S02]  /*2630*/  IMAD R192, R7, 0x2, R194 ;  /* 0x0000000207c07824 */ /* 0x000fc400078e02c2 */
[----:B-1----:R-:W1:Y:S01]  /*2640*/  LDSM.16.M88.4 R12, [R193+0x6800] ;  /* 0x00680000c10c783b */ /* 0x002e620000000200 */
[C---:B------:R-:W-:Y:S02]  /*2650*/  IMAD R190, R5.reuse, 0x2, R194 ;  /* 0x0000000205be7824 */ /* 0x040fe400078e02c2 */
[----:B------:R-:W-:Y:S01]  /*2660*/  IMAD R189, R5, 0x2, R192 ;  /* 0x0000000205bd7824 */ /* 0x000fe200078e02c0 */
[----:B------:R-:W-:Y:S04]  /*2670*/  LDSM.16.M88.4 R56, [R192] ;  /* 0x00000000c038783b */ /* 0x000fe80000000200 */
[----:B------:R-:W-:Y:S01]  /*2680*/  @P1 IADD3 R191, R0, -0x20, RZ ;  /* 0xffffffe000bf1810 */ /* 0x000fe20007ffe0ff */
[----:B------:R-:W-:Y:S01]  /*2690*/  LDSM.16.M88.4 R72, [R193+0x7800] ;  /* 0x00780000c148783b */ /* 0x000fe20000000200 */
[----:B------:R-:W-:-:S02]  /*26a0*/  IMAD.MOV.U32 R0, RZ, RZ, 0x40 ;  /* 0x00000040ff007424 */ /* 0x000fc400078e00ff */
[C---:B------:R-:W-:Y:S01]  /*26b0*/  IADD3 R183, R191.reuse, 0x800, RZ ;  /* 0x00000800bfb77810 */ /* 0x040fe20007ffe0ff */
[----:B------:R-:W1:Y:S01]  /*26c0*/  LDSM.16.M88.4 R68, [R191] ;  /* 0x00000000bf44783b */ /* 0x000e620000000200 */
[C---:B------:R-:W-:Y:S02]  /*26d0*/  IADD3 R182, R191.reuse, 0x1000, RZ ;  /* 0x00001000bfb67810 */ /* 0x040fe40007ffe0ff */
[----:B------:R-:W-:Y:S01]  /*26e0*/  SEL R0, R0, 0xffffffc0, !P2 ;  /* 0xffffffc000007807 */ /* 0x000fe20005000000 */
[----:B------:R-:W3:Y:S01]  /*26f0*/  LDSM.16.M88.4 R60, [R191+0x1000] ;  /* 0x00100000bf3c783b */ /* 0x000ee20000000200 */
[C---:B------:R-:W-:Y:S02]  /*2700*/  IADD3 R181, R191.reuse, 0x1800, RZ ;  /* 0x00001800bfb57810 */ /* 0x040fe40007ffe0ff */
[----:B------:R-:W-:Y:S01]  /*2710*/  IADD3 R179, R191, 0x2000, RZ ;  /* 0x00002000bfb37810 */ /* 0x000fe20007ffe0ff */
[----:B------:R-:W3:Y:S01]  /*2720*/  LDSM.16.M88.4 R64, [R191+0x800] ;  /* 0x00080000bf40783b */ /* 0x000ee20000000200 */
[----:B------:R-:W-:Y:S01]  /*2730*/  IMAD.IADD R187, R193, 0x1, R0 ;  /* 0x00000001c1bb7824 */ /* 0x000fe200078e0200 */
[C---:B------:R-:W-:Y:S01]  /*2740*/  IADD3 R178, R191.reuse, 0x2800, RZ ;  /* 0x00002800bfb27810 */ /* 0x040fe20007ffe0ff */
[----:B------:R-:W-:Y:S01]  /*2750*/  IMAD.IADD R180, R0, 0x1, R191 ;  /* 0x0000000100b47824 */ /* 0x000fe200078e02bf */
[----:B------:R-:W-:Y:S01]  /*2760*/  LDSM.16.M88.4 R40, [R190] ;  /* 0x00000000be28783b */ /* 0x000fe20000000200 */
[----:B------:R-:W-:Y:S01]  /*2770*/  IMAD.IADD R0, R84, 0x1, -R87 ;  /* 0x0000000154007824 */ /* 0x000fe200078e0a57 */
[----:B------:R-:W-:-:S02]  /*2780*/  IADD3 R177, R191, 0x3000, RZ ;  /* 0x00003000bfb17810 */ /* 0x000fc40007ffe0ff */
[----:B------:R-:W3:Y:S01]  /*2790*/  LDSM.16.M88.4 R36, [R187+0x6000] ;  /* 0x00600000bb24783b */ /* 0x000ee20000000200 */
[C---:B------:R-:W-:Y:S01]  /*27a0*/  IADD3 R176, R191.reuse, 0x3800, RZ ;  /* 0x00003800bfb07810 */ /* 0x040fe20007ffe0ff */
[C---:B----4-:R-:W-:Y:S02]  /*27b0*/  HMMA.16816.F32 R24, R44.reuse, R20, RZ ;  /* 0x000000142c18723c */ /* 0x050fe400000018ff */
[----:B------:R-:W4:Y:S01]  /*27c0*/  LDSM.16.M88.4 R52, [R191+0x1800] ;  /* 0x00180000bf34783b */ /* 0x000f220000000200 */
[C---:B------:R-:W-:Y:S02]  /*27d0*/  IADD3 R175, R191.reuse, 0x4000, RZ ;  /* 0x00004000bfaf7810 */ /* 0x040fe40007ffe0ff */
[C---:B------:R-:W-:Y:S01]  /*27e0*/  IADD3 R174, R191.reuse, 0x4800, RZ ;  /* 0x00004800bfae7810 */ /* 0x040fe20007ffe0ff */
[----:B--2---:R-:W2:Y:S01]  /*27f0*/  LDSM.16.M88.4 R28, [R187+0x7000] ;  /* 0x00700000bb1c783b */ /* 0x004ea20000000200 */
[C---:B------:R-:W-:Y:S01]  /*2800*/  IADD3 R173, R191.reuse, 0x5000, RZ ;  /* 0x00005000bfad7810 */ /* 0x040fe20007ffe0ff */
[----:B------:R-:W-:Y:S02]  /*2810*/  HMMA.16816.F32 R20, R44, R22, RZ ;  /* 0x000000162c14723c */ /* 0x000fe400000018ff */
[----:B------:R-:W2:Y:S01]  /*2820*/  LDSM.16.M88.4 R32, [R187+0x6800] ;  /* 0x00680000bb20783b */ /* 0x000ea20000000200 */
[----:B------:R-:W-:-:S03]  /*2830*/  IADD3 R172, R191, 0x5800, RZ ;  /* 0x00005800bfac7810 */ /* 0x000fc60007ffe0ff */
[----:B------:R-:W-:Y:S02]  /*2840*/  LDSM.16.M88.4 R80, [R187+0x7800] ;  /* 0x00780000bb50783b */ /* 0x000fe40000000200 */
[C---:B------:R-:W-:Y:S02]  /*2850*/  HMMA.16816.F32 R8, R44.reuse, R76, RZ ;  /* 0x0000004c2c08723c */ /* 0x040fe400000018ff */
[----:B------:R-:W0:Y:S06]  /*2860*/  LDGDEPBAR ;  /* 0x00000000000079af */ /* 0x000e2c0000000000 */
[C---:B-1----:R-:W-:Y:S08]  /*2870*/  HMMA.16816.F32 R16, R44.reuse, R12, RZ ;  /* 0x0000000c2c10723c */ /* 0x042ff000000018ff */
[C---:B------:R-:W-:Y:S08]  /*2880*/  HMMA.16816.F32 R76, R44.reuse, R78, RZ ;  /* 0x0000004e2c4c723c */ /* 0x040ff000000018ff */
[----:B------:R-:W-:Y:S08]  /*2890*/  HMMA.16816.F32 R12, R44, R14, RZ ;  /* 0x0000000e2c0c723c */ /* 0x000ff000000018ff */
[----:B------:R-:W-:Y:S08]  /*28a0*/  HMMA.16816.F32 R24, R56, R68, R24 ;  /* 0x000000443818723c */ /* 0x000ff00000001818 */
[C---:B------:R-:W-:Y:S08]  /*28b0*/  HMMA.16816.F32 R48, R44.reuse, R72, RZ ;  /* 0x000000482c30723c */ /* 0x040ff000000018ff */
[----:B------:R-:W-:Y:S01]  /*28c0*/  HMMA.16816.F32 R44, R44, R74, RZ ;  /* 0x0000004a2c2c723c */ /* 0x000fe200000018ff */
[----:B------:R-:W-:Y:S07]  /*28d0*/  LDSM.16.M88.4 R72, [R189] ;  /* 0x00000000bd48783b */ /* 0x000fee0000000200 */
[C---:B------:R-:W-:Y:S01]  /*28e0*/  HMMA.16816.F32 R20, R56.reuse, R70, R20 ;  /* 0x000000463814723c */ /* 0x040fe20000001814 */
[----:B------:R-:W1:Y:S07]  /*28f0*/  LDSM.16.M88.4 R68, [R180] ;  /* 0x00000000b444783b */ /* 0x000e6e0000000200 */
[C---:B---3--:R-:W-:Y:S08]  /*2900*/  HMMA.16816.F32 R8, R56.reuse, R60, R8 ;  /* 0x0000003c3808723c */ /* 0x048ff00000001808 */
[C---:B------:R-:W-:Y:S01]  /*2910*/  HMMA.16816.F32 R76, R56.reuse, R62, R76 ;  /* 0x0000003e384c723c */ /* 0x040fe2000000184c */
[----:B------:R-:W3:Y:S07]  /*2920*/  LDSM.16.M88.4 R60, [R180+0x1000] ;  /* 0x00100000b43c783b */ /* 0x000eee0000000200 */
[C---:B------:R-:W-:Y:S08]  /*2930*/  HMMA.16816.F32 R16, R56.reuse, R64, R16 ;  /* 0x000000403810723c */ /* 0x040ff00000001810 */
[----:B------:R-:W-:Y:S01]  /*2940*/  HMMA.16816.F32 R12, R56, R66, R12 ;  /* 0x00000042380c723c */ /* 0x000fe2000000180c */
[----:B------:R-:W1:Y:S07]  /*2950*/  LDSM.16.M88.4 R64, [R180+0x800] ;  /* 0x00080000b440783b */ /* 0x000e6e0000000200 */
[----:B------:R-:W-:Y:S08]  /*2960*/  HMMA.16816.F32 R24, R40, R36, R24 ;  /* 0x000000242818723c */ /* 0x000ff00000001818 */
[C---:B----4-:R-:W-:Y:S08]  /*2970*/  HMMA.16816.F32 R48, R56.reuse, R52, R48 ;  /* 0x000000343830723c */ /* 0x050ff00000001830 */
[----:B------:R-:W-:Y:S01]  /*2980*/  HMMA.16816.F32 R44, R56, R54, R44 ;  /* 0x00000036382c723c */ /* 0x000fe2000000182c */
[----:B------:R-:W-:Y:S07]  /*2990*/  LDSM.16.M88.4 R56, [R180+0x1800] ;  /* 0x00180000b438783b */ /* 0x000fee0000000200 */
[C---:B------:R-:W-:Y:S01]  /*29a0*/  HMMA.16816.F32 R20, R40.reuse, R38, R20 ;  /* 0x000000262814723c */ /* 0x040fe20000001814 */
[----:B------:R-:W-:Y:S07]  /*29b0*/  LDSM.16.M88.4 R36, [R194+0x2000] ;  /* 0x00200000c224783b */ /* 0x000fee0000000200 */
[C---:B--2---:R-:W-:Y:S01]  /*29c0*/  HMMA.16816.F32 R52, R40.reuse, R28, R8 ;  /* 0x0000001c2834723c */ /* 0x044fe20000001808 */
[----:B------:R-:W-:Y:S07]  /*29d0*/  LDSM.16.M88.4 R8, [R193+0x8800] ;  /* 0x00880000c108783b */ /* 0x000fee0000000200 */
[C---:B------:R-:W-:Y:S01]  /*29e0*/  HMMA.16816.F32 R76, R40.reuse, R30, R76 ;  /* 0x0000001e284c723c */ /* 0x040fe2000000184c */
[----:B------:R-:W-:Y:S07]  /*29f0*/  LDSM.16.M88.4 R28, [R193+0x9000] ;  /* 0x00900000c11c783b */ /* 0x000fee0000000200 */
[C---:B------:R-:W-:Y:S08]  /*2a00*/  HMMA.16816.F32 R16, R40.reuse, R32, R16 ;  /* 0x000000202810723c */ /* 0x040ff00000001810 */
[----:B------:R-:W-:Y:S01]  /*2a10*/  HMMA.16816.F32 R12, R40, R34, R12 ;  /* 0x00000022280c723c */ /* 0x000fe2000000180c */
[----:B------:R-:W2:Y:S07]  /*2a20*/  LDSM.16.M88.4 R32, [R193+0x8000] ;  /* 0x00800000c120783b */ /* 0x000eae0000000200 */
[C---:B-1----:R-:W-:Y:S08]  /*2a30*/  HMMA.16816.F32 R24, R72.reuse, R68, R24 ;  /* 0x000000444818723c */ /* 0x042ff00000001818 */
[----:B------:R-:W-:Y:S08]  /*2a40*/  HMMA.16816.F32 R20, R72, R70, R20 ;  /* 0x000000464814723c */ /* 0x000ff00000001814 */
[----:B------:R-:W-:Y:S08]  /*2a50*/  HMMA.16816.F32 R48, R40, R80, R48 ;  /* 0x000000502830723c */ /* 0x000ff00000001830 */
[C---:B---3--:R-:W-:Y:S01]  /*2a60*/  HMMA.16816.F32 R68, R72.reuse, R60, R52 ;  /* 0x0000003c4844723c */ /* 0x048fe20000001834 */
[----:B------:R-:W-:Y:S07]  /*2a70*/  LDSM.16.M88.4 R52, [R191+0x2000] ;  /* 0x00200000bf34783b */ /* 0x000fee0000000200 */
[----:B------:R-:W-:Y:S01]  /*2a80*/  HMMA.16816.F32 R76, R72, R62, R76 ;  /* 0x0000003e484c723c */ /* 0x000fe2000000184c */
[----:B------:R-:W-:Y:S07]  /*2a90*/  LDSM.16.M88.4 R60, [R191+0x3000] ;  /* 0x00300000bf3c783b */ /* 0x000fee0000000200 */
[----:B------:R-:W-:Y:S01]  /*2aa0*/  HMMA.16816.F32 R44, R40, R82, R44 ;  /* 0x00000052282c723c */ /* 0x000fe2000000182c */
[----:B------:R-:W-:Y:S04]  /*2ab0*/  LDSM.16.M88.4 R80, [R193+0x9800] ;  /* 0x00980000c150783b */ /* 0x000fe80000000200 */
[----:B------:R-:W-:Y:S03]  /*2ac0*/  LDSM.16.M88.4 R40, [R191+0x2800] ;  /* 0x00280000bf28783b */ /* 0x000fe60000000200 */
[C---:B------:R-:W-:Y:S08]  /*2ad0*/  HMMA.16816.F32 R16, R72.reuse, R64, R16 ;  /* 0x000000404810723c */ /* 0x040ff00000001810 */
[----:B------:R-:W-:Y:S01]  /*2ae0*/  HMMA.16816.F32 R12, R72, R66, R12 ;  /* 0x00000042480c723c */ /* 0x000fe2000000180c */
[----:B------:R-:W1:Y:S07]  /*2af0*/  LDSM.16.M88.4 R64, [R192+0x2000] ;  /* 0x00200000c040783b */ /* 0x000e6e0000000200 */
[----:B--2---:R-:W-:Y:S08]  /*2b00*/  HMMA.16816.F32 R24, R36, R32, R24 ;  /* 0x000000202418723c */ /* 0x004ff00000001818 */
[----:B------:R-:W-:Y:S08]  /*2b10*/  HMMA.16816.F32 R48, R72, R56, R48 ;  /* 0x000000384830723c */ /* 0x000ff00000001830 */
[C---:B------:R-:W-:Y:S08]  /*2b20*/  HMMA.16816.F32 R68, R36.reuse, R28, R68 ;  /* 0x0000001c2444723c */ /* 0x040ff00000001844 */
[----:B------:R-:W-:Y:S01]  /*2b30*/  HMMA.16816.F32 R76, R36, R30, R76 ;  /* 0x0000001e244c723c */ /* 0x000fe2000000184c */
[----:B------:R-:W-:Y:S07]  /*2b40*/  LDSM.16.M88.4 R28, [R187+0x9000] ;  /* 0x00900000bb1c783b */ /* 0x000fee0000000200 */
[----:B------:R-:W-:Y:S01]  /*2b50*/  HMMA.16816.F32 R44, R72, R58, R44 ;  /* 0x0000003a482c723c */ /* 0x000fe2000000182c */
[----:B------:R-:W-:Y:S04]  /*2b60*/  LDSM.16.M88.4 R56, [R190+0x2000] ;  /* 0x00200000be38783b */ /* 0x000fe80000000200 */
[----:B------:R-:W-:Y:S03]  /*2b70*/  LDSM.16.M88.4 R72, [R191+0x3800] ;  /* 0x00380000bf48783b */ /* 0x000fe60000000200 */
[C---:B------:R-:W-:Y:S01]  /*2b80*/  HMMA.16816.F32 R20, R36.reuse, R34, R20 ;  /* 0x000000222414723c */ /* 0x040fe20000001814 */
[----:B------:R-:W2:Y:S07]  /*2b90*/  LDSM.16.M88.4 R32, [R187+0x8000] ;  /* 0x00800000bb20783b */ /* 0x000eae0000000200 */
[C---:B------:R-:W-:Y:S08]  /*2ba0*/  HMMA.16816.F32 R16, R36.reuse, R8, R16 ;  /* 0x000000082410723c */ /* 0x040ff00000001810 */
[----:B------:R-:W-:Y:S01]  /*2bb0*/  HMMA.16816.F32 R12, R36, R10, R12 ;  /* 0x0000000a240c723c */ /* 0x000fe2000000180c */
[----:B------:R-:W3:Y:S07]  /*2bc0*/  LDSM.16.M88.4 R8, [R187+0x8800] ;  /* 0x00880000bb08783b */ /* 0x000eee0000000200 */
[----:B-1----:R-:W-:Y:S08]  /*2bd0*/  HMMA.16816.F32 R24, R64, R52, R24 ;  /* 0x000000344018723c */ /* 0x002ff00000001818 */
        /* <DEDUP_REMOVED lines=8> */
[----:B------:R-:W-:Y:S07]  /*2c60*/  LDSM.16.M88.4 R52, [R189+0x2000] ;  /* 0x00200000bd34783b */ /* 0x000fee0000000200 */
        /* <DEDUP_REMOVED lines=13> */
[C---:B---3--:R-:W-:Y:S08]  /*2d40*/  HMMA.16816.F32 R16, R56.reuse, R8, R16 ;  /* 0x000000083810723c */ /* 0x048ff00000001810 */
        /* <DEDUP_REMOVED lines=11> */
[----:B------:R-:W1:Y:S07]  /*2e00*/  LDSM.16.M88.4 R40, [R191+0x4000] ;  /* 0x00400000bf28783b */ /* 0x000e6e0000000200 */
[C---:B------:R-:W-:Y:S08]  /*2e10*/  HMMA.16816.F32 R16, R52.reuse, R36, R16 ;  /* 0x000000243410723c */ /* 0x040ff00000001810 */
[----:B------:R-:W-:Y:S01]  /*2e20*/  HMMA.16816.F32 R12, R52, R38, R12 ;  /* 0x00000026340c723c */ /* 0x000fe2000000180c */
[----:B------:R-:W4:Y:S07]  /*2e30*/  LDSM.16.M88.4 R36, [R191+0x4800] ;  /* 0x00480000bf24783b */ /* 0x000f2e0000000200 */
[----:B--2---:R-:W-:Y:S08]  /*2e40*/  HMMA.16816.F32 R24, R64, R32, R24 ;  /* 0x000000204018723c */ /* 0x004ff00000001818 */
[----:B------:R-:W-:Y:S08]  /*2e50*/  HMMA.16816.F32 R48, R52, R72, R48 ;  /* 0x000000483430723c */ /* 0x000ff00000001830 */
[C---:B------:R-:W-:Y:S08]  /*2e60*/  HMMA.16816.F32 R68, R64.reuse, R28, R68 ;  /* 0x0000001c4044723c */ /* 0x040ff00000001844 */
[C---:B------:R-:W-:Y:S01]  /*2e70*/  HMMA.16816.F32 R76, R64.reuse, R30, R76 ;  /* 0x0000001e404c723c */ /* 0x040fe2000000184c */
[----:B------:R-:W-:Y:S07]  /*2e80*/  LDSM.16.M88.4 R28, [R187+0xb000] ;  /* 0x00b00000bb1c783b */ /* 0x000fee0000000200 */
[C---:B------:R-:W-:Y:S01]  /*2e90*/  HMMA.16816.F32 R20, R64.reuse, R34, R20 ;  /* 0x000000224014723c */ /* 0x040fe20000001814 */
[----:B------:R-:W-:Y:S07]  /*2ea0*/  LDSM.16.M88.4 R32, [R187+0xa000] ;  /* 0x00a00000bb20783b */ /* 0x000fee0000000200 */
[C---:B---3--:R-:W-:Y:S08]  /*2eb0*/  HMMA.16816.F32 R16, R64.reuse, R8, R16 ;  /* 0x000000084010723c */ /* 0x048ff00000001810 */
[----:B------:R-:W-:Y:S01]  /*2ec0*/  HMMA.16816.F32 R12, R64, R10, R12 ;  /* 0x0000000a400c723c */ /* 0x000fe2000000180c */
[----:B------:R-:W2:Y:S07]  /*2ed0*/  LDSM.16.M88.4 R8, [R190+0x4000] ;  /* 0x00400000be08783b */ /* 0x000eae0000000200 */
[----:B------:R-:W-:Y:S01]  /*2ee0*/  HMMA.16816.F32 R44, R52, R74, R44 ;  /* 0x0000004a342c723c */ /* 0x000fe2000000182c */
[----:B------:R-:W3:Y:S04]  /*2ef0*/  LDSM.16.M88.4 R52, [R191+0x5800] ;  /* 0x00580000bf34783b */ /* 0x000ee80000000200 */
[----:B------:R-:W2:Y:S03]  /*2f00*/  LDSM.16.M88.4 R72, [R187+0xa800] ;  /* 0x00a80000bb48783b */ /* 0x000ea60000000200 */
[----:B-1----:R-:W-:Y:S08]  /*2f10*/  HMMA.16816.F32 R24, R56, R40, R24 ;  /* 0x000000283818723c */ /* 0x002ff00000001818 */
[----:B------:R-:W-:Y:S08]  /*2f20*/  HMMA.16816.F32 R48, R64, R80, R48 ;  /* 0x000000504030723c */ /* 0x000ff00000001830 */
[C---:B------:R-:W-:Y:S08]  /*2f30*/  HMMA.16816.F32 R68, R56.reuse, R60, R68 ;  /* 0x0000003c3844723c */ /* 0x040ff00000001844 */
[C---:B------:R-:W-:Y:S01]  /*2f40*/  HMMA.16816.F32 R76, R56.reuse, R62, R76 ;  /* 0x0000003e384c723c */ /* 0x040fe2000000184c */
[----:B------:R-:W-:Y:S07]  /*2f50*/  LDSM.16.M88.4 R60, [R180+0x4000] ;  /* 0x00400000b43c783b */ /* 0x000fee0000000200 */
[C---:B------:R-:W-:Y:S01]  /*2f60*/  HMMA.16816.F32 R20, R56.reuse, R42, R20 ;  /* 0x0000002a3814723c */ /* 0x040fe20000001814 */
[----:B------:R-:W1:Y:S07]  /*2f70*/  LDSM.16.M88.4 R40, [R189+0x4000] ;  /* 0x00400000bd28783b */ /* 0x000e6e0000000200 */
[C---:B----4-:R-:W-:Y:S08]  /*2f80*/  HMMA.16816.F32 R16, R56.reuse, R36, R16 ;  /* 0x000000243810723c */ /* 0x050ff00000001810 */
[----:B------:R-:W-:Y:S01]  /*2f90*/  HMMA.16816.F32 R12, R56, R38, R12 ;  /* 0x00000026380c723c */ /* 0x000fe2000000180c */
[----:B------:R-:W4:Y:S07]  /*2fa0*/  LDSM.16.M88.4 R36, [R187+0xb800] ;  /* 0x00b80000bb24783b */ /* 0x000f2e0000000200 */
[----:B--2---:R-:W-:Y:S07]  /*2fb0*/  HMMA.16816.F32 R24, R8, R32, R24 ;  /* 0x000000200818723c */ /* 0x004fee0000001818 */
[----:B------:R-:W-:Y:S01]  /*2fc0*/  SHF.R.S32.HI R33, RZ, 0x1f, R0 ;  /* 0x0000001fff217819 */ /* 0x000fe20000011400 */
[----:B---3--:R-:W-:Y:S01]  /*2fd0*/  HMMA.16816.F32 R48, R56, R52, R48 ;  /* 0x000000343830723c */ /* 0x008fe20000001830 */
[----:B------:R-:W-:-:S02]  /*2fe0*/  IADD3 R32, R6, 0x1, -R88 ;  /* 0x0000000106207810 */ /* 0x000fc40007ffe858 */
[----:B------:R-:W-:-:S04]  /*2ff0*/  LEA.HI R0, R33, R0, RZ, 0x2 ;  /* 0x0000000021007211 */ /* 0x000fc800078f10ff */
[----:B------:R-:W-:Y:S01]  /*3000*/  SHF.R.S32.HI R33, RZ, 0x2, R0 ;  /* 0x00000002ff217819 */ /* 0x000fe20000011400 */
[----:B------:R-:W-:Y:S04]  /*3010*/  HMMA.16816.F32 R68, R8, R28, R68 ;  /* 0x0000001c0844723c */ /* 0x000fe80000001844 */
[----:B------:R-:W-:Y:S01]  /*3020*/  IMAD.IADD R0, R33, 0x1, R86 ;  /* 0x0000000121007824 */ /* 0x000fe200078e0256 */
[----:B------:R-:W-:-:S03]  /*3030*/  IADD3 R33, R32, c[0x0][0x2e8], RZ ;  /* 0x0000ba0020217a10 */ /* 0x000fc60007ffe0ff */
[----:B------:R-:W-:Y:S01]  /*3040*/  HMMA.16816.F32 R76, R8, R30, R76 ;  /* 0x0000001e084c723c */ /* 0x000fe2000000184c */
[----:B------:R-:W2:Y:S01]  /*3050*/  LDSM.16.M88.4 R28, [R180+0x4800] ;  /* 0x00480000b41c783b */ /* 0x000ea20000000200 */
[----:B------:R-:W-:Y:S01]  /*3060*/  IADD3 R206, R0, 0x8, RZ ;  /* 0x0000000800ce7810 */ /* 0x000fe20007ffe0ff */
[----:B------:R-:W-:-:S04]  /*3070*/  IMAD.IADD R207, R33, 0x1, R0 ;  /* 0x0000000121cf7824 */ /* 0x000fc800078e0200 */
[----:B------:R-:W-:Y:S01]  /*3080*/  IMAD.IADD R33, R33, 0x1, R206 ;  /* 0x0000000121217824 */ /* 0x000fe200078e02ce */
[----:B------:R-:W-:Y:S01]  /*3090*/  HMMA.16816.F32 R20, R8, R34, R20 ;  /* 0x000000220814723c */ /* 0x000fe20000001814 */
[----:B------:R-:W-:-:S03]  /*30a0*/  IMNMX R207, R207, R6, PT ;  /* 0x00000006cfcf7217 */ /* 0x000fc60003800200 */
[----:B------:R-:W-:-:S03]  /*30b0*/  IMNMX R202, R33, R6, PT ;  /* 0x0000000621ca7217 */ /* 0x000fc60003800200 */
[----:B------:R-:W-:Y:S01]  /*30c0*/  IADD3 R35, R6, -c[0x0][0x2e4], -R88 ;  /* 0x8000b90006237a10 */ /* 0x000fe20007ffe858 */
[C---:B------:R-:W-:Y:S04]  /*30d0*/  HMMA.16816.F32 R16, R8.reuse, R72, R16 ;  /* 0x000000480810723c */ /* 0x040fe80000001810 */
[C---:B------:R-:W-:Y:S02]  /*30e0*/  IMAD.IADD R208, R35.reuse, 0x1, R0 ;  /* 0x0000000123d07824 */ /* 0x040fe400078e0200 */
[----:B------:R-:W-:Y:S02]  /*30f0*/  IMAD.IADD R206, R35, 0x1, R206 ;  /* 0x0000000123ce7824 */ /* 0x000fe400078e02ce */
[----:B------:R-:W-:Y:S01]  /*3100*/  HMMA.16816.F32 R12, R8, R74, R12 ;  /* 0x0000004a080c723c */ /* 0x000fe2000000180c */
[----:B------:R-:W3:Y:S01]  /*3110*/  LDSM.16.M88.4 R32, [R180+0x5000] ;  /* 0x00500000b420783b */ /* 0x000ee20000000200 */
[----:B------:R-:W-:Y:S01]  /*3120*/  IMNMX R208, RZ, R208, !PT ;  /* 0x000000d0ffd07217 */ /* 0x000fe20007800200 */
[----:B------:R-:W-:Y:S01]  /*3130*/  IMAD.IADD R0, R85, 0x1, R4 ;  /* 0x0000000155007824 */ /* 0x000fe200078e0204 */
[----:B------:R-:W-:-:S04]  /*3140*/  IMNMX R206, RZ, R206, !PT ;  /* 0x000000ceffce7217 */ /* 0x000fc80007800200 */
[----:B-1----:R-:W-:Y:S08]  /*3150*/  HMMA.16816.F32 R24, R40, R60, R24 ;  /* 0x0000003c2818723c */ /* 0x002ff00000001818 */
[----:B------:R-:W-:Y:S08]  /*3160*/  HMMA.16816.F32 R44, R64, R82, R44 ;  /* 0x00000052402c723c */ /* 0x000ff0000000182c */
[----:B----4-:R-:W-:Y:S07]  /*3170*/  HMMA.16816.F32 R48, R8, R36, R48 ;  /* 0x000000240830723c */ /* 0x010fee0000001830 */
[----:B------:R-:W-:Y:S01]  /*3180*/  IMAD.IADD R37, R3, 0x1, R210 ;  /* 0x0000000103257824 */ /* 0x000fe200078e02d2 */
[----:B------:R-:W-:Y:S04]  /*3190*/  HMMA.16816.F32 R20, R40, R62, R20 ;  /* 0x0000003e2814723c */ /* 0x000fe80000001814 */
[----:B------:R-:W-:-:S02]  /*31a0*/  IADD3 R53, R37, 0x1, RZ ;  /* 0x0000000125357810 */ /* 0x000fc40007ffe0ff */
[-C--:B------:R-:W-:Y:S02]  /*31b0*/  ISETP.GE.AND P0, PT, R37, R207.reuse, PT ;  /* 0x000000cf2500720c */ /* 0x080fe40003f06270 */
[C---:B------:R-:W-:Y:S01]  /*31c0*/  ISETP.GE.AND P5, PT, R53.reuse, R207, PT ;  /* 0x000000cf3500720c */ /* 0x040fe20003fa6270 */
[C---:B--2---:R-:W-:Y:S01]  /*31d0*/  HMMA.16816.F32 R16, R40.reuse, R28, R16 ;  /* 0x0000001c2810723c */ /* 0x044fe20000001810 */
[-C--:B------:R-:W-:Y:S02]  /*31e0*/  ISETP.GE.AND P2, PT, R53, R202.reuse, PT ;  /* 0x000000ca3500720c */ /* 0x080fe40003f46270 */
[----:B------:R-:W-:Y:S02]  /*31f0*/  ISETP.GE.AND P1, PT, R37, R202, PT ;  /* 0x000000ca2500720c */ /* 0x000fe40003f26270 */
[C---:B------:R-:W-:Y:S02]  /*3200*/  ISETP.LT.OR P5, PT, R53.reuse, R208, P5 ;  /* 0x000000d03500720c */ /* 0x040fe40002fa1670 */
[----:B------:R-:W-:Y:S01]  /*3210*/  ISETP.LT.OR P2, PT, R53, R206, P2 ;  /* 0x000000ce3500720c */ /* 0x000fe20001741670 */
[----:B------:R-:W-:Y:S01]  /*3220*/  HMMA.16816.F32 R12, R40, R30, R12 ;  /* 0x0000001e280c723c */ /* 0x000fe2000000180c */
[----:B------:R-:W-:-:S02]  /*3230*/  ISETP.LT.OR P0, PT, R37, R208, P0 ;  /* 0x000000d02500720c */ /* 0x000fc40000701670 */
[----:B------:R-:W-:Y:S02]  /*3240*/  ISETP.LT.OR P1, PT, R37, R206, P1 ;  /* 0x000000ce2500720c */ /* 0x000fe40000f21670 */
[----:B------:R-:W-:Y:S02]  /*3250*/  FSEL R29, R24, -INF , !P0 ;  /* 0xff800000181d7808 */ /* 0x000fe40004000000 */
[----:B------:R-:W-:Y:S01]  /*3260*/  FSEL R6, R26, -INF , !P1 ;  /* 0xff8000001a067808 */ /* 0x000fe20004800000 */
[----:B------:R-:W-:Y:S01]  /*3270*/  HMMA.16816.F32 R44, R56, R54, R44 ;  /* 0x00000036382c723c */ /* 0x000fe2000000182c */
[----:B------:R-:W-:Y:S02]  /*3280*/  FSEL R30, R25, -INF , !P5 ;  /* 0xff800000191e7808 */ /* 0x000fe40006800000 */
[----:B------:R-:W-:Y:S02]  /*3290*/  FSEL R28, R27, -INF , !P2 ;  /* 0xff8000001b1c7808 */ /* 0x000fe40005000000 */
[----:B------:R-:W1:Y:S01]  /*32a0*/  LDSM.16.M88.4 R24, [R180+0x5800] ;  /* 0x00580000b418783b */ /* 0x000e620000000200 */
[----:B------:R-:W-:Y:S01]  /*32b0*/  IADD3 R53, R37, 0x9, RZ ;  /* 0x0000000925357810 */ /* 0x000fe20007ffe0ff */
[----:B------:R-:W-:-:S04]  /*32c0*/  DEPBAR.LE SB0, 0x0 ;  /* 0x000080000000791a */ /* 0x000fc80000000000 */
[----:B------:R-:W-:Y:S01]  /*32d0*/  IADD3 R55, R37, 0x8, RZ ;  /* 0x0000000825377810 */ /* 0x000fe20007ffe0ff */
[C---:B---3--:R-:W-:Y:S01]  /*32e0*/  HMMA.16816.F32 R68, R40.reuse, R32, R68 ;  /* 0x000000202844723c */ /* 0x048fe20000001844 */
[----:B------:R-:W-:Y:S01]  /*32f0*/  BAR.SYNC.DEFER_BLOCKING 0x0 ;  /* 0x0000000000007b1d */ /* 0x000fe20000010000 */
[-C--:B------:R-:W-:Y:S02]  /*3300*/  ISETP.GE.AND P6, PT, R53, R207.reuse, PT ;  /* 0x000000cf3500720c */ /* 0x080fe40003fc6270 */
[C---:B------:R-:W-:Y:S02]  /*3310*/  ISETP.GE.AND P4, PT, R55.reuse, R207, PT ;  /* 0x000000cf3700720c */ /* 0x040fe40003f86270 */
[-C--:B------:R-:W-:Y:S02]  /*3320*/  ISETP.GE.AND P0, PT, R55, R202.reuse, PT ;  /* 0x000000ca3700720c */ /* 0x080fe40003f06270 */
[----:B------:R-:W-:Y:S01]  /*3330*/  ISETP.GE.AND P1, PT, R53, R202, PT ;  /* 0x000000ca3500720c */ /* 0x000fe20003f26270 */
[----:B------:R-:W-:Y:S01]  /*3340*/  HMMA.16816.F32 R76, R40, R34, R76 ;  /* 0x00000022284c723c */ /* 0x000fe2000000184c */
[----:B------:R-:W-:-:S02]  /*3350*/  ISETP.LT.OR P4, PT, R55, R208, P4 ;  /* 0x000000d03700720c */ /* 0x000fc40002781670 */
[----:B------:R-:W-:Y:S02]  /*3360*/  ISETP.LT.OR P0, PT, R55, R206, P0 ;  /* 0x000000ce3700720c */ /* 0x000fe40000701670 */
[C---:B------:R-:W-:Y:S02]  /*3370*/  ISETP.LT.OR P6, PT, R53.reuse, R208, P6 ;  /* 0x000000d03500720c */ /* 0x040fe400037c1670 */
[----:B------:R-:W-:Y:S01]  /*3380*/  ISETP.LT.OR P1, PT, R53, R206, P1 ;  /* 0x000000ce3500720c */ /* 0x000fe20000f21670 */
[----:B------:R-:W-:Y:S01]  /*3390*/  HMMA.16816.F32 R44, R8, R38, R44 ;  /* 0x00000026082c723c */ /* 0x000fe2000000182c */
[C---:B------:R-:W-:Y:S02]  /*33a0*/  IADD3 R55, R37.reuse, 0x10, RZ ;  /* 0x0000001025377810 */ /* 0x040fe40007ffe0ff */
[----:B------:R-:W-:Y:S02]  /*33b0*/  IADD3 R53, R37, 0x11, RZ ;  /* 0x0000001125357810 */ /* 0x000fe40007ffe0ff */
[----:B------:R-:W-:-:S02]  /*33c0*/  FSEL R31, R20, -INF , !P4 ;  /* 0xff800000141f7808 */ /* 0x000fc40006000000 */
[----:B------:R-:W-:Y:S02]  /*33d0*/  FSEL R22, R22, -INF , !P0 ;  /* 0xff80000016167808 */ /* 0x000fe40004000000 */
[-C--:B------:R-:W-:Y:S02]  /*33e0*/  ISETP.GE.AND P2, PT, R55, R207.reuse, PT ;  /* 0x000000cf3700720c */ /* 0x080fe40003f46270 */
[----:B------:R-:W-:Y:S02]  /*33f0*/  ISETP.GE.AND P5, PT, R53, R207, PT ;  /* 0x000000cf3500720c */ /* 0x000fe40003fa6270 */
[-C--:B------:R-:W-:Y:S02]  /*3400*/  ISETP.GE.AND P4, PT, R55, R202.reuse, PT ;  /* 0x000000ca3700720c */ /* 0x080fe40003f86270 */
[----:B------:R-:W-:Y:S01]  /*3410*/  ISETP.GE.AND P0, PT, R53, R202, PT ;  /* 0x000000ca3500720c */ /* 0x000fe20003f06270 */
[----:B-1----:R-:W-:Y:S01]  /*3420*/  HMMA.16816.F32 R48, R40, R24, R48 ;  /* 0x000000182830723c */ /* 0x002fe20000001830 */
        /* <DEDUP_REMOVED lines=9> */
[----:B------:R-:W-:Y:S02]  /*34c0*/  FSEL R18, R18, -INF , !P4 ;  /* 0xff80000012127808 */ /* 0x000fe40006000000 */
[-C--:B------:R-:W-:Y:S02]  /*34d0*/  ISETP.GE.AND P1, PT, R55, R207.reuse, PT ;  /* 0x000000cf3700720c */ /* 0x080fe40003f26270 */
[C---:B------:R-:W-:Y:S02]  /*34e0*/  ISETP.GE.AND P6, PT, R53.reuse, R207, PT ;  /* 0x000000cf3500720c */ /* 0x040fe40003fc6270 */
[----:B------:R-:W-:Y:S02]  /*34f0*/  ISETP.GE.AND P4, PT, R53, R202, PT ;  /* 0x000000ca3500720c */ /* 0x000fe40003f86270 */
[----:B------:R-:W-:-:S02]  /*3500*/  ISETP.LT.OR P1, PT, R55, R208, P1 ;  /* 0x000000d03700720c */ /* 0x000fc40000f21670 */
[C---:B------:R-:W-:Y:S02]  /*3510*/  ISETP.LT.OR P6, PT, R53.reuse, R208, P6 ;  /* 0x000000d03500720c */ /* 0x040fe400037c1670 */
[----:B------:R-:W-:Y:S02]  /*3520*/  ISETP.LT.OR P4, PT, R53, R206, P4 ;  /* 0x000000ce3500720c */ /* 0x000fe40002781670 */
[----:B------:R-:W-:Y:S02]  /*3530*/  IADD3 R53, R37, 0x20, RZ ;  /* 0x0000002025357810 */ /* 0x000fe40007ffe0ff */
[----:B------:R-:W-:Y:S02]  /*3540*/  FSEL R21, R16, -INF , !P2 ;  /* 0xff80000010157808 */ /* 0x000fe40005000000 */
[----:B------:R-:W-:Y:S02]  /*3550*/  FSEL R23, R17, -INF , !P5 ;  /* 0xff80000011177808 */ /* 0x000fe40006800000 */
[----:B------:R-:W-:-:S02]  /*3560*/  FSEL R16, R19, -INF , !P0 ;  /* 0xff80000013107808 */ /* 0x000fc40004000000 */
[----:B------:R-:W-:Y:S02]  /*3570*/  FSEL R17, R12, -INF , !P1 ;  /* 0xff8000000c117808 */ /* 0x000fe40004800000 */
[-C--:B------:R-:W-:Y:S02]  /*3580*/  ISETP.GE.AND P2, PT, R55, R202.reuse, PT ;  /* 0x000000ca3700720c */ /* 0x080fe40003f46270 */
[C---:B------:R-:W-:Y:S02]  /*3590*/  ISETP.GE.AND P0, PT, R53.reuse, R207, PT ;  /* 0x000000cf3500720c */ /* 0x040fe40003f06270 */
[----:B------:R-:W-:Y:S02]  /*35a0*/  ISETP.GE.AND P1, PT, R53, R202, PT ;  /* 0x000000ca3500720c */ /* 0x000fe40003f26270 */
[----:B------:R-:W-:Y:S02]  /*35b0*/  ISETP.LT.OR P2, PT, R55, R206, P2 ;  /* 0x000000ce3700720c */ /* 0x000fe40001741670 */
[----:B------:R-:W-:-:S02]  /*35c0*/  ISETP.LT.OR P0, PT, R53, R208, P0 ;  /* 0x000000d03500720c */ /* 0x000fc40000701670 */
[----:B------:R-:W-:Y:S02]  /*35d0*/  ISETP.LT.OR P1, PT, R53, R206, P1 ;  /* 0x000000ce3500720c */ /* 0x000fe40000f21670 */
[C---:B------:R-:W-:Y:S02]  /*35e0*/  IADD3 R35, R37.reuse, 0x21, RZ ;  /* 0x0000002125237810 */ /* 0x040fe40007ffe0ff */
[C---:B------:R-:W-:Y:S02]  /*35f0*/  IADD3 R11, R37.reuse, 0x28, RZ ;  /* 0x00000028250b7810 */ /* 0x040fe40007ffe0ff */
[----:B------:R-:W-:Y:S02]  /*3600*/  IADD3 R9, R37, 0x29, RZ ;  /* 0x0000002925097810 */ /* 0x000fe40007ffe0ff */
[----:B------:R-:W-:Y:S02]  /*3610*/  FSEL R14, R14, -INF , !P2 ;  /* 0xff8000000e0e7808 */ /* 0x000fe40005000000 */
[----:B------:R-:W-:-:S02]  /*3620*/  FSEL R13, R13, -INF , !P6 ;  /* 0xff8000000d0d7808 */ /* 0x000fc40007000000 */
[----:B------:R-:W-:Y:S02]  /*3630*/  FSEL R165, R68, -INF , !P0 ;  /* 0xff80000044a57808 */ /* 0x000fe40004000000 */
[----:B------:R-:W-:Y:S02]  /*3640*/  FSEL R166, R70, -INF , !P1 ;  /* 0xff80000046a67808 */ /* 0x000fe40004800000 */
[-C--:B------:R-:W-:Y:S02]  /*3650*/  ISETP.GE.AND P2, PT, R35, R202.reuse, PT ;  /* 0x000000ca2300720c */ /* 0x080fe40003f46270 */
[----:B------:R-:W-:Y:S02]  /*3660*/  FSEL R8, R15, -INF , !P4 ;  /* 0xff8000000f087808 */ /* 0x000fe40006000000 */
[----:B------:R-:W-:Y:S02]  /*3670*/  ISETP.GE.AND P6, PT, R9, R207, PT ;  /* 0x000000cf0900720c */ /* 0x000fe40003fc6270 */
[----:B------:R-:W-:-:S02]  /*3680*/  ISETP.GE.AND P0, PT, R11, R202, PT ;  /* 0x000000ca0b00720c */ /* 0x000fc40003f06270 */
[----:B------:R-:W-:Y:S02]  /*3690*/  ISETP.GE.AND P1, PT, R9, R202, PT ;  /* 0x000000ca0900720c */ /* 0x000fe40003f26270 */
[-C--:B------:R-:W-:Y:S02]  /*36a0*/  ISETP.GE.AND P5, PT, R35, R207.reuse, PT ;  /* 0x000000cf2300720c */ /* 0x080fe40003fa6270 */
[----:B------:R-:W-:Y:S02]  /*36b0*/  ISETP.GE.AND P4, PT, R11, R207, PT ;  /* 0x000000cf0b00720c */ /* 0x000fe40003f86270 */
[-C--:B------:R-:W-:Y:S02]  /*36c0*/  ISETP.LT.OR P2, PT, R35, R206.reuse, P2 ;  /* 0x000000ce2300720c */ /* 0x080fe40001741670 */
[----:B------:R-:W-:Y:S02]  /*36d0*/  ISETP.LT.OR P0, PT, R11, R206, P0 ;  /* 0x000000ce0b00720c */ /* 0x000fe40000701670 */
[----:B------:R-:W-:-:S02]  /*36e0*/  ISETP.LT.OR P6, PT, R9, R208, P6 ;  /* 0x000000d00900720c */ /* 0x000fc400037c1670 */
[----:B------:R-:W-:Y:S02]  /*36f0*/  ISETP.LT.OR P1, PT, R9, R206, P1 ;  /* 0x000000ce0900720c */ /* 0x000fe40000f21670 */
[-C--:B------:R-:W-:Y:S02]  /*3700*/  ISETP.LT.OR P5, PT, R35, R208.reuse, P5 ;  /* 0x000000d02300720c */ /* 0x080fe40002fa1670 */
[----:B------:R-:W-:Y:S02]  /*3710*/  ISETP.LT.OR P4, PT, R11, R208, P4 ;  /* 0x000000d00b00720c */ /* 0x000fe40002781670 */
[C---:B------:R-:W-:Y:S02]  /*3720*/  IADD3 R9, R37.reuse, 0x31, RZ ;  /* 0x0000003125097810 */ /* 0x040fe40007ffe0ff */
[----:B------:R-:W-:Y:S02]  /*3730*/  IADD3 R11, R37, 0x30, RZ ;  /* 0x00000030250b7810 */ /* 0x000fe40007ffe0ff */
[----:B------:R-:W-:-:S02]  /*3740*/  FSEL R218, R71, -INF , !P2 ;  /* 0xff80000047da7808 */ /* 0x000fc40005000000 */
[----:B------:R-:W-:Y:S02]  /*3750*/  FSEL R170, R78, -INF , !P0 ;  /* 0xff8000004eaa7808 */ /* 0x000fe40004000000 */
[----:B------:R-:W-:Y:S02]  /*3760*/  FSEL R199, R69, -INF , !P5 ;  /* 0xff80000045c77808 */ /* 0x000fe40006800000 */
[C---:B------:R-:W-:Y:S02]  /*3770*/  ISETP.GE.AND P2, PT, R9.reuse, R207, PT ;  /* 0x000000cf0900720c */ /* 0x040fe40003f46270 */
[----:B------:R-:W-:Y:S02]  /*3780*/  FSEL R171, R76, -INF , !P4 ;  /* 0xff8000004cab7808 */ /* 0x000fe40006000000 */
[----:B------:R-:W-:Y:S02]  /*3790*/  ISETP.GE.AND P0, PT, R9, R202, PT ;  /* 0x000000ca0900720c */ /* 0x000fe40003f06270 */
[----:B------:R-:W-:-:S02]  /*37a0*/  FSEL R216, R79, -INF , !P1 ;  /* 0xff8000004fd87808 */ /* 0x000fc40004800000 */
[C---:B------:R-:W-:Y:S02]  /*37b0*/  ISETP.GE.AND P5, PT, R11.reuse, R207, PT ;  /* 0x000000cf0b00720c */ /* 0x040fe40003fa6270 */
[----:B------:R-:W-:Y:S02]  /*37c0*/  ISETP.GE.AND P4, PT, R11, R202, PT ;  /* 0x000000ca0b00720c */ /* 0x000fe40003f86270 */
[----:B------:R-:W-:Y:S02]  /*37d0*/  ISETP.GT.AND P1, PT, R201, R196, PT ;  /* 0x000000c4c900720c */ /* 0x000fe40003f24270 */
[C---:B------:R-:W-:Y:S02]  /*37e0*/  ISETP.LT.OR P2, PT, R9.reuse, R208, P2 ;  /* 0x000000d00900720c */ /* 0x040fe40001741670 */
[----:B------:R-:W-:Y:S02]  /*37f0*/  ISETP.LT.OR P0, PT, R9, R206, P0 ;  /* 0x000000ce0900720c */ /* 0x000fe40000701670 */
[----:B------:R-:W-:-:S02]  /*3800*/  ISETP.LT.OR P5, PT, R11, R208, P5 ;  /* 0x000000d00b00720c */ /* 0x000fc40002fa1670 */
[----:B------:R-:W-:Y:S02]  /*3810*/  ISETP.LT.OR P4, PT, R11, R206, P4 ;  /* 0x000000ce0b00720c */ /* 0x000fe40002781670 */
[C---:B------:R-:W-:Y:S02]  /*3820*/  IADD3 R9, R37.reuse, 0x38, RZ ;  /* 0x0000003825097810 */ /* 0x040fe40007ffe0ff */
[----:B------:R-:W-:Y:S02]  /*3830*/  IADD3 R37, R37, 0x39, RZ ;  /* 0x0000003925257810 */ /* 0x000fe40007ffe0ff */
[----:B------:R-:W-:Y:S02]  /*3840*/  FSEL R167, R77, -INF , !P6 ;  /* 0xff8000004da77808 */ /* 0x000fe40007000000 */
[----:B------:R-:W-:Y:S02]  /*3850*/  FSEL R211, R48, -INF , !P5 ;  /* 0xff80000030d37808 */ /* 0x000fe40006800000 */
[----:B------:R-:W-:-:S02]  /*3860*/  FSEL R168, R50, -INF , !P4 ;  /* 0xff80000032a87808 */ /* 0x000fc40006000000 */
[----:B------:R-:W-:Y:S02]  /*3870*/  FSEL R209, R49, -INF , !P2 ;  /* 0xff80000031d17808 */ /* 0x000fe40005000000 */
[-C--:B------:R-:W-:Y:S02]  /*3880*/  ISETP.GE.AND P6, PT, R9, R207.reuse, PT ;  /* 0x000000cf0900720c */ /* 0x080fe40003fc6270 */
[----:B------:R-:W-:Y:S02]  /*3890*/  ISETP.GE.AND P5, PT, R37, R207, PT ;  /* 0x000000cf2500720c */ /* 0x000fe40003fa6270 */
[-C--:B------:R-:W-:Y:S02]  /*38a0*/  ISETP.GE.AND P4, PT, R9, R202.reuse, PT ;  /* 0x000000ca0900720c */ /* 0x080fe40003f86270 */
[----:B------:R-:W-:Y:S02]  /*38b0*/  ISETP.GE.AND P2, PT, R37, R202, PT ;  /* 0x000000ca2500720c */ /* 0x000fe40003f46270 */
[----:B------:R-:W-:-:S02]  /*38c0*/  FSEL R142, R51, -INF , !P0 ;  /* 0xff800000338e7808 */ /* 0x000fc40004000000 */
[C---:B------:R-:W-:Y:S02]  /*38d0*/  ISETP.LT.OR P6, PT, R9.reuse, R208, P6 ;  /* 0x000000d00900720c */ /* 0x040fe400037c1670 */
[----:B------:R-:W-:Y:S02]  /*38e0*/  ISETP.LT.OR P4, PT, R9, R206, P4 ;  /* 0x000000ce0900720c */ /* 0x000fe40002781670 */
[C---:B------:R-:W-:Y:S02]  /*38f0*/  ISETP.LT.OR P5, PT, R37.reuse, R208, P5 ;  /* 0x000000d02500720c */ /* 0x040fe40002fa1670 */
[----:B------:R-:W-:Y:S02]  /*3900*/  ISETP.LT.OR P2, PT, R37, R206, P2 ;  /* 0x000000ce2500720c */ /* 0x000fe40001741670 */
[----:B------:R-:W-:Y:S02]  /*3910*/  @!P1 LEA R212, P0, R134, c[0x0][0x168], 0x1 ;  /* 0x00005a0086d49a11 */ /* 0x000fe400078008ff */
[----:B------:R-:W-:-:S02]  /*3920*/  FSEL R143, R44, -INF , !P6 ;  /* 0xff8000002c8f7808 */ /* 0x000fc40007000000 */
[----:B------:R-:W-:Y:S02]  /*3930*/  FSEL R140, R46, -INF , !P4 ;  /* 0xff8000002e8c7808 */ /* 0x000fe40006000000 */
[----:B------:R-:W-:Y:S02]  /*3940*/  FSEL R141, R45, -INF , !P5 ;  /* 0xff8000002d8d7808 */ /* 0x000fe40006800000 */
[----:B------:R-:W-:Y:S02]  /*3950*/  FSEL R164, R47, -INF , !P2 ;  /* 0xff8000002fa47808 */ /* 0x000fe40005000000 */
[----:B------:R-:W-:Y:S01]  /*3960*/  @!P1 LEA.HI.X R213, R134, c[0x0][0x16c], R133, 0x1, P0 ;  /* 0x00005b0086d59a11 */ /* 0x000fe200000f0c85 */
        /* <DEDUP_REMOVED lines=59> */
.L_x_5269:
[----:B------:R-:W-:-:S04]  /*3d20*/  ULEA UR4, -UR8, URZ, 0x6 ;  /* 0x0000003f08047291 */ /* 0x000fc8000f8e313f */
[----:B------:R-:W-:Y:S02]  /*3d30*/  USHF.R.S32.HI UR5, URZ, 0x1f, UR4 ;  /* 0x0000001f3f057899 */ /* 0x000fe40008011404 */
[----:B------:R-:W-:-:S04]  /*3d40*/  MOV R3, UR4 ;  /* 0x0000000400037c02 */ /* 0x000fc80008000f00 */
[----:B------:R-:W-:Y:S02]  /*3d50*/  MOV R10, UR5 ;  /* 0x00000005000a7c02 */ /* 0x000fe40008000f00 */
.L_x_5270:
[----:B------:R-:W-:Y:S01]  /*3d60*/  IADD3 R134, P0, R3, R134, RZ ;  /* 0x0000008603867210 */ /* 0x000fe20007f1e0ff */
[----:B------:R-:W-:Y:S02]  /*3d70*/  USHF.L.U32 UR6, UR8, 0x5, URZ ;  /* 0x0000000508067899 */ /* 0x000fe4000800063f */
[----:B------:R-:W-:Y:S02]  /*3d80*/  UMOV UR5, 0x5 ;  /* 0x0000000500057882 */ /* 0x000fe40000000000 */
[----:B------:R-:W-:Y:S01]  /*3d90*/  IMAD.X R133, R10, 0x1, R133, P0 ;  /* 0x000000010a857824 */ /* 0x000fe200000e0685 */
[C---:B------:R-:W-:Y:S01]  /*3da0*/  LEA R212, P0, R134.reuse, c[0x0][0x168], 0x1 ;  /* 0x00005a0086d47a11 */ /* 0x040fe200078008ff */
[----:B------:R-:W-:Y:S02]  /*3db0*/  ULDC UR4, c[0x0][0x19c] ;  /* 0x0000670000047ab9 */ /* 0x000fe40000000800 */
[----:B------:R-:W-:Y:S01]  /*3dc0*/  USHF.L.U64.HI UR4, UR8, UR5, UR4 ;  /* 0x0000000508047299 */ /* 0x000fe20008010204 */
[----:B------:R-:W-:-:S02]  /*3dd0*/  LEA.HI.X R213, R134, c[0x0][0x16c], R133, 0x1, P0 ;  /* 0x00005b0086d57a11 */ /* 0x000fc400000f0c85 */
[----:B------:R-:W-:-:S03]  /*3de0*/  IADD3 R26, P0, R212, UR6, RZ ;  /* 0x00000006d41a7c10 */ /* 0x000fc6000ff1e0ff */
        /* <DEDUP_REMOVED lines=9> */
[----:B------:R-:W-:-:S03]  /*3e80*/  IADD3 R10, P0, R24, UR6, RZ ;  /* 0x00000006180a7c10 */ /* 0x000fc6000ff1e0ff */
[----:B------:R1:W-:Y:S01]  /*3e90*/  LDGSTS.E.BYPASS.LTC128B.128 [R203+0x6800], [R26.64] ;  /* 0x068000001acb7fae */ /* 0x0003e2000b901d4a */
[----:B------:R-:W-:-:S03]  /*3ea0*/  IADD3.X R11, R25, UR4, RZ, P0, !PT ;  /* 0x00000004190b7c10 */ /* 0x000fc600087fe4ff */
        /* <DEDUP_REMOVED lines=9> */
.L_x_5268:
        /* <DEDUP_REMOVED lines=31> */
[----:B------:R-:W1:Y:S01]  /*4130*/  SHFL.BFLY PT, R9, R12, 0x2, 0x1f ;  /* 0x0c401f000c097f89 */ /* 0x000e6200000e0000 */
[----:B------:R-:W-:-:S02]  /*4140*/  ISETP.GT.AND P4, PT, R201, R196, PT ;  /* 0x000000c4c900720c */ /* 0x000fc40003f84270 */
        /* <DEDUP_REMOVED lines=42> */
[----:B------:R-:W2:Y:S01]  /*43f0*/  LDSM.16.MT88.4 R4, [R184+0x10000] ;  /* 0x01000000b804783b */ /* 0x000ea20000004200 */
[--C-:B------:R-:W-:Y:S02]  /*4400*/  FFMA.FTZ R155, R18, c[0x0][0x23c], -R169.reuse ;  /* 0x00008f00129b7a23 */ /* 0x100fe400000108a9 */
[--C-:B------:R-:W-:Y:S02]  /*4410*/  FFMA.FTZ R148, R16, c[0x0][0x23c], -R169.reuse ;  /* 0x00008f0010947a23 */ /* 0x100fe400000108a9 */
[----:B------:R-:W-:Y:S01]  /*4420*/  FFMA.FTZ R0, R8, c[0x0][0x23c], -R169 ;  /* 0x00008f0008007a23 */ /* 0x000fe200000108a9 */
[----:B------:R-:W-:Y:S01]  /*4430*/  MUFU.EX2 R154, R154 ;  /* 0x0000009a009a7308 */ /* 0x000fe20000000800 */
[----:B------:R-:W2:Y:S01]  /*4440*/  LDSM.16.MT88.4 R8, [R188+0xe800] ;  /* 0x00e80000bc08783b */ /* 0x000ea20000004200 */
[----:B------:R-:W-:-:S02]  /*4450*/  FFMA.FTZ R157, R21, c[0x0][0x23c], -R214 ;  /* 0x00008f00159d7a23 */ /* 0x000fc400000108d6 */
[--C-:B------:R-:W-:Y:S01]  /*4460*/  FFMA.FTZ R150, R23, c[0x0][0x23c], -R214.reuse ;  /* 0x00008f0017967a23 */ /* 0x100fe200000108d6 */
[----:B------:R-:W2:Y:S01]  /*4470*/  LDSM.16.MT88.4 R16, [R185+0xe800] ;  /* 0x00e80000b910783b */ /* 0x000ea20000004200 */
[--C-:B------:R-:W-:Y:S02]  /*4480*/  FFMA.FTZ R144, R13, c[0x0][0x23c], -R214.reuse ;  /* 0x00008f000d907a23 */ /* 0x100fe400000108d6 */
[----:B------:R-:W3:Y:S01]  /*4490*/  MUFU.EX2 R151, R151 ;  /* 0x0000009700977308 */ /* 0x000ee20000000800 */
[----:B-1----:R-:W-:Y:S01]  /*44a0*/  F2FP.PACK_AB R96, R156, R159 ;  /* 0x0000009f9c60723e */ /* 0x002fe200000000ff */
[----:B------:R-:W-:Y:S01]  /*44b0*/  FFMA.FTZ R153, R14, c[0x0][0x23c], -R169 ;  /* 0x00008f000e997a23 */ /* 0x000fe200000108a9 */
[----:B------:R-:W1:Y:S01]  /*44c0*/  LDSM.16.MT88.4 R20, [R188+0xc800] ;  /* 0x00c80000bc14783b */ /* 0x000e620000004200 */
[--C-:B------:R-:W-:Y:S02]  /*44d0*/  FFMA.FTZ R160, R165, c[0x0][0x23c], -R214.reuse ;  /* 0x00008f00a5a07a23 */ /* 0x100fe400000108d6 */
[--C-:B------:R-:W-:Y:S01]  /*44e0*/  FFMA.FTZ R165, R199, c[0x0][0x23c], -R214.reuse ;  /* 0x00008f00c7a57a23 */ /* 0x100fe200000108d6 */
[----:B------:R-:W1:Y:S01]  /*44f0*/  LDSM.16.MT88.4 R12, [R184+0xe800] ;  /* 0x00e80000b80c783b */ /* 0x000e620000004200 */
        /* <DEDUP_REMOVED lines=214> */
[----:B------:R-:W-:Y:S01]  /*5260*/  IADD3 R201, R145, -0x2, RZ ;  /* 0xfffffffe91c97810 */ /* 0x000fe20007ffe0ff */
[----:B------:R-:W-:Y:S06]  /*5270*/  BAR.SYNC.DEFER_BLOCKING 0x0 ;  /* 0x0000000000007b1d */ /* 0x000fec0000010000 */
[----:B------:R-:W-:Y:S05]  /*5280*/  @!P3 BRA `(.L_x_5272) ;  /* 0x000004800000b947 */ /* 0x000fea0003800000 */
[----:B------:R-:W1:Y:S01]  /*5290*/  I2F.RP R8, R2 ;  /* 0x0000000200087306 */ /* 0x000e620000209400 */
[----:B------:R-:W-:Y:S01]  /*52a0*/  IMAD.SHL.U32 R5, R201, 0x40, RZ ;  /* 0x00000040c9057824 */ /* 0x000fe200078e00ff */
[----:B------:R-:W2:Y:S01]  /*52b0*/  R2UR UR6, R2 ;  /* 0x00000000020673c2 */ /* 0x000ea200000e0000 */
[----:B------:R-:W-:-:S03]  /*52c0*/  UMOV UR14, URZ ;  /* 0x0000003f000e7c82 */ /* 0x000fc60008000000 */
[----:B------:R-:W-:Y:S02]  /*52d0*/  IADD3 R6, R5, 0x40, RZ ;  /* 0x0000004005067810 */ /* 0x000fe40007ffe0ff */
[----:B------:R-:W-:Y:S02]  /*52e0*/  IABS R0, R5 ;  /* 0x0000000500007213 */ /* 0x000fe40000000000 */
[----:B------:R-:W-:Y:S01]  /*52f0*/  IABS R4, R6 ;  /* 0x0000000600047213 */ /* 0x000fe20000000000 */
[----:B------:R-:W3:Y:S01]  /*5300*/  R2UR UR5, R2 ;  /* 0x00000000020573c2 */ /* 0x000ee200000e0000 */
[----:B-1----:R-:W1:Y:S07]  /*5310*/  MUFU.RCP R7, R8 ;  /* 0x0000000800077308 */ /* 0x002e6e0000001000 */
[----:B------:R-:W4:Y:S08]  /*5320*/  R2UR UR13, R4 ;  /* 0x00000000040d73c2 */ /* 0x000f3000000e0000 */
[----:B------:R-:W5:Y:S01]  /*5330*/  R2UR UR9, R0 ;  /* 0x00000000000973c2 */ /* 0x000f6200000e0000 */
[----:B-1----:R-:W-:-:S06]  /*5340*/  IADD3 R7, R7, 0xffffffe, RZ ;  /* 0x0ffffffe07077810 */ /* 0x002fcc0007ffe0ff */
[----:B------:R-:W1:Y:S02]  /*5350*/  F2I.FTZ.U32.TRUNC.NTZ R7, R7 ;  /* 0x0000000700077305 */ /* 0x000e64000021f000 */
[----:B-1----:R-:W1:Y:S02]  /*5360*/  R2UR UR15, R7 ;  /* 0x00000000070f73c2 */ /* 0x002e6400000e0000 */
[----:B-1----:R-:W-:-:S04]  /*5370*/  UIADD3 UR4, URZ, -UR15, URZ ;  /* 0x8000000f3f047290 */ /* 0x002fc8000fffe03f */
[----:B--2---:R-:W-:-:S04]  /*5380*/  UIMAD UR4, UR4, UR6, URZ ;  /* 0x00000006040472a4 */ /* 0x004fc8000f8e023f */
[----:B------:R-:W-:-:S04]  /*5390*/  UIMAD.WIDE.U32 UR14, UR15, UR4, UR14 ;  /* 0x000000040f0e72a5 */ /* 0x000fc8000f8e000e */
[----:B----4-:R-:W-:Y:S02]  /*53a0*/  UIMAD.WIDE.U32 UR16, UR15, UR13, URZ ;  /* 0x0000000d0f1072a5 */ /* 0x010fe4000f8e003f */
[----:B-----5:R-:W-:Y:S01]  /*53b0*/  UIMAD.WIDE.U32 UR14, UR15, UR9, URZ ;  /* 0x000000090f0e72a5 */ /* 0x020fe2000f8e003f */
[----:B------:R-:W1:Y:S01]  /*53c0*/  R2UR UR4, R5 ;  /* 0x00000000050473c2 */ /* 0x000e6200000e0000 */
[----:B------:R-:W-:Y:S02]  /*53d0*/  UIADD3 UR12, -UR17, URZ, URZ ;  /* 0x0000003f110c7290 */ /* 0x000fe4000fffe13f */
[----:B------:R-:W-:Y:S02]  /*53e0*/  UIADD3 UR7, -UR15, URZ, URZ ;  /* 0x0000003f0f077290 */ /* 0x000fe4000fffe13f */
[----:B------:R-:W-:Y:S02]  /*53f0*/  UIMAD UR13, UR6, UR12, UR13 ;  /* 0x0000000c060d72a4 */ /* 0x000fe4000f8e020d */
[----:B------:R-:W-:-:S02]  /*5400*/  UIMAD UR7, UR6, UR7, UR9 ;  /* 0x00000007060772a4 */ /* 0x000fc4000f8e0209 */
[----:B---3--:R-:W-:Y:S02]  /*5410*/  UISETP.GT.U32.AND UP2, UPT, UR5, UR13, UPT ;  /* 0x0000000d0500728c */ /* 0x008fe4000bf44070 */
[----:B------:R-:W-:Y:S01]  /*5420*/  UISETP.GT.U32.AND UP1, UPT, UR5, UR7, UPT ;  /* 0x000000070500728c */ /* 0x000fe2000bf24070 */
[----:B------:R-:W2:Y:S08]  /*5430*/  R2UR UR12, R6 ;  /* 0x00000000060c73c2 */ /* 0x000eb000000e0000 */
[----:B------:R-:W-:-:S02]  /*5440*/  @!UP2 UIADD3 UR13, UR13, -UR6, URZ ;  /* 0x800000060d0da290 */ /* 0x000fc4000fffe03f */
[----:B------:R-:W-:Y:S02]  /*5450*/  @!UP1 UIADD3 UR7, UR7, -UR6, URZ ;  /* 0x8000000607079290 */ /* 0x000fe4000fffe03f */
[----:B------:R-:W-:Y:S02]  /*5460*/  UISETP.GE.U32.AND UP4, UPT, UR13, UR5, UPT ;  /* 0x000000050d00728c */ /* 0x000fe4000bf86070 */
[----:B------:R-:W-:Y:S02]  /*5470*/  ULDC UR6, c[0x0][0x2d0] ;  /* 0x0000b40000067ab9 */ /* 0x000fe40000000800 */
[----:B------:R-:W-:Y:S02]  /*5480*/  UISETP.GE.U32.AND UP3, UPT, UR7, UR5, UPT ;  /* 0x000000050700728c */ /* 0x000fe4000bf66070 */
[----:B-1----:R-:W-:Y:S02]  /*5490*/  ULOP3.LUT UR4, UR4, UR6, URZ, 0x3c, !UPT ;  /* 0x0000000604047292 */ /* 0x002fe4000f8e3c3f */
[----:B------:R-:W-:-:S02]  /*54a0*/  @!UP1 UIADD3 UR15, UR15, 0x1, URZ ;  /* 0x000000010f0f9890 */ /* 0x000fc4000fffe03f */
[----:B------:R-:W-:Y:S02]  /*54b0*/  UISETP.GE.AND UP0, UPT, UR4, URZ, UPT ;  /* 0x0000003f0400728c */ /* 0x000fe4000bf06270 */
[----:B--2---:R-:W-:Y:S02]  /*54c0*/  ULOP3.LUT UR12, UR12, UR6, URZ, 0x3c, !UPT ;  /* 0x000000060c0c7292 */ /* 0x004fe4000f8e3c3f */
[----:B------:R-:W-:Y:S02]  /*54d0*/  @!UP2 UIADD3 UR17, UR17, 0x1, URZ ;  /* 0x000000011111a890 */ /* 0x000fe4000fffe03f */
[----:B------:R-:W-:Y:S02]  /*54e0*/  UISETP.GE.AND UP1, UPT, UR12, URZ, UPT ;  /* 0x0000003f0c00728c */ /* 0x000fe4000bf26270 */
[----:B------:R-:W-:Y:S02]  /*54f0*/  @UP4 UIADD3 UR17, UR17, 0x1, URZ ;  /* 0x0000000111114890 */ /* 0x000fe4000fffe03f */
[----:B------:R-:W-:-:S02]  /*5500*/  @UP3 UIADD3 UR15, UR15, 0x1, URZ ;  /* 0x000000010f0f3890 */ /* 0x000fc4000fffe03f */
[----:B------:R-:W-:Y:S02]  /*5510*/  ULDC UR7, c[0x0][0x2d0] ;  /* 0x0000b40000077ab9 */ /* 0x000fe40000000800 */
[----:B------:R-:W-:Y:S02]  /*5520*/  UISETP.NE.AND UP2, UPT, URZ, UR7, UPT ;  /* 0x000000073f00728c */ /* 0x000fe4000bf45270 */
[----:B------:R-:W-:Y:S02]  /*5530*/  ULOP3.LUT UR4, URZ, UR7, URZ, 0x33, !UPT ;  /* 0x000000073f047292 */ /* 0x000fe4000f8e333f */
[----:B------:R-:W-:Y:S02]  /*5540*/  @!UP1 UIADD3 UR17, -UR17, URZ, URZ ;  /* 0x0000003f11119290 */ /* 0x000fe4000fffe13f */
[----:B------:R-:W-:Y:S02]  /*5550*/  @!UP0 UIADD3 UR15, -UR15, URZ, URZ ;  /* 0x0000003f0f0f8290 */ /* 0x000fe4000fffe13f */
[----:B------:R-:W-:-:S02]  /*5560*/  USEL UR5, UR4, UR17, !UP2 ;  /* 0x0000001104057287 */ /* 0x000fc4000d000000 */
[----:B------:R-:W-:-:S04]  /*5570*/  USEL UR4, UR4, UR15, !UP2 ;  /* 0x0000000f04047287 */ /* 0x000fc8000d000000 */
[----:B------:R-:W-:Y:S02]  /*5580*/  MOV R5, UR5 ;  /* 0x0000000500057c02 */ /* 0x000fe40008000f00 */
[----:B------:R-:W-:-:S03]  /*5590*/  IMAD.U32 R7, RZ, RZ, UR4 ;  /* 0x00000004ff077e24 */ /* 0x000fc6000f8e00ff */
[----:B------:R-:W-:-:S04]  /*55a0*/  IMAD.WIDE R4, R5, 0x4, R204 ;  /* 0x0000000405047825 */ /* 0x000fc800078e02cc */
[----:B------:R-:W-:Y:S02]  /*55b0*/  IMAD.WIDE R6, R7, 0x4, R204 ;  /* 0x0000000407067825 */ /* 0x000fe400078e02cc */
[----:B------:R-:W2:Y:S04]  /*55c0*/  LDG.E R4, [R4.64] ;  /* 0x0000000a04047981 */ /* 0x000ea8000c1e1900 */
[----:B------:R-:W3:Y:S01]  /*55d0*/  LDG.E R0, [R6.64] ;  /* 0x0000000a06007981 */ /* 0x000ee2000c1e1900 */
[----:B------:R-:W-:-:S03]  /*55e0*/  UIADD3 UR5, UR5, -UR4, URZ ;  /* 0x8000000405057290 */ /* 0x000fc6000fffe03f */
        /* <DEDUP_REMOVED lines=18> */
.L_x_5272:
[----:B------:R-:W-:Y:S02]  /*5710*/  ULDC UR14, c[0x0][0x1a0] ;  /* 0x00006800000e7ab9 */ /* 0x000fe40000000800 */
[----:B------:R-:W-:-:S04]  /*5720*/  ULEA UR14, -UR14, URZ, 0x6 ;  /* 0x0000003f0e0e7291 */ /* 0x000fc8000f8e313f */
[----:B------:R-:W-:-:S04]  /*5730*/  USHF.R.S32.HI UR9, URZ, 0x1f, UR14 ;  /* 0x0000001f3f097899 */ /* 0x000fc8000801140e */
.L_x_5273:
[----:B------:R-:W-:Y:S01]  /*5740*/  IMAD.U32 R5, RZ, RZ, UR14 ;  /* 0x0000000eff057e24 */ /* 0x000fe2000f8e00ff */
[----:B------:R-:W-:Y:S01]  /*5750*/  ULDC.64 UR4, c[0x0][0x1a0] ;  /* 0x0000680000047ab9 */ /* 0x000fe20000000a00 */
[----:B------:R-:W-:Y:S01]  /*5760*/  IMAD.U32 R0, RZ, RZ, UR9 ;  /* 0x00000009ff007e24 */ /* 0x000fe2000f8e00ff */
[----:B------:R-:W-:Y:S01]  /*5770*/  IADD3 R7, P0, R146, UR14, RZ ;  /* 0x0000000e92077c10 */ /* 0x000fe2000ff1e0ff */
[----:B------:R-:W-:Y:S01]  /*5780*/  ULEA UR6, UP0, UR4, UR14, 0x4 ;  /* 0x0000000e04067291 */ /* 0x000fe2000f80203f */
[----:B------:R-:W-:Y:S01]  /*5790*/  LEA R198, P1, R5, R198, 0x1 ;  /* 0x000000c605c67211 */ /* 0x000fe200078208ff */
[----:B------:R-:W-:Y:S01]  /*57a0*/  USHF.L.U32 UR7, UR4, 0x5, URZ ;  /* 0x0000000504077899 */ /* 0x000fe2000800063f */
[----:B------:R-:W-:Y:S01]  /*57b0*/  IADD3.X R4, R135, UR9, RZ, P0, !PT ;  /* 0x0000000987047c10 */ /* 0x000fe200087fe4ff */
[----:B------:R-:W-:Y:S01]  /*57c0*/  ULEA.HI.X UR9, UR4, UR9, UR5, 0x4, UP0 ;  /* 0x0000000904097291 */ /* 0x000fe200080f2405 */
[----:B------:R-:W-:Y:S02]  /*57d0*/  LEA.HI.X R197, R5, R197, R0, 0x1, P1 ;  /* 0x000000c505c57211 */ /* 0x000fe400008f0c00 */
[----:B------:R-:W-:-:S02]  /*57e0*/  LEA R6, P1, R7, c[0x0][0x170], 0x1 ;  /* 0x00005c0007067a11 */ /* 0x000fc400078208ff */
[----:B------:R-:W-:Y:S01]  /*57f0*/  IADD3 R146, P0, R146, UR6, RZ ;  /* 0x0000000692927c10 */ /* 0x000fe2000ff1e0ff */
[----:B------:R-:W-:Y:S01]  /*5800*/  UMOV UR6, 0x5 ;  /* 0x0000000500067882 */ /* 0x000fe20000000000 */
[----:B------:R-:W-:Y:S01]  /*5810*/  LEA.HI.X R7, R7, c[0x0][0x174], R4, 0x1, P1 ;  /* 0x00005d0007077a11 */ /* 0x000fe200008f0c04 */
[----:B------:R-:W-:Y:S01]  /*5820*/  USHF.L.U64.HI UR4, UR4, UR6, UR5 ;  /* 0x0000000604047299 */ /* 0x000fe20008010205 */
[----:B------:R-:W-:Y:S01]  /*5830*/  IADD3.X R135, R135, UR9, RZ, P0, !PT ;  /* 0x0000000987877c10 */ /* 0x000fe200087fe4ff */
[----:B------:R-:W-:Y:S01]  /*5840*/  IMAD.MOV.U32 R199, RZ, RZ, R197 ;  /* 0x000000ffffc77224 */ /* 0x000fe200078e00c5 */
[----:B------:R-:W-:Y:S02]  /*5850*/  IADD3 R8, P1, R198, UR7, RZ ;  /* 0x00000007c6087c10 */ /* 0x000fe4000ff3e0ff */
[C---:B------:R-:W-:Y:S02]  /*5860*/  LEA R4, P0, R146.reuse, c[0x0][0x170], 0x1 ;  /* 0x00005c0092047a11 */ /* 0x040fe400078008ff */
[----:B------:R-:W-:Y:S01]  /*5870*/  IADD3.X R9, R197, UR4, RZ, P1, !PT ;  /* 0x00000004c5097c10 */ /* 0x000fe20008ffe4ff */
[----:B------:R-:W-:Y:S01]  /*5880*/  @!PT LDS RZ, [RZ] ;  /* 0x00000000fffff984 */ /* 0x000fe20000000800 */
[----:B------:R-:W-:Y:S01]  /*5890*/  @!PT LDS RZ, [RZ] ;  /* 0x00000000fffff984 */ /* 0x000fe20000000800 */
[----:B------:R-:W-:Y:S01]  /*58a0*/  @!PT LDS RZ, [RZ] ;  /* 0x00000000fffff984 */ /* 0x000fe20000000800 */
[----:B------:R1:W-:Y:S01]  /*58b0*/  LDGSTS.E.BYPASS.LTC128B.128 [R203+0xc000], [R198.64] ;  /* 0x0c000000c6cb7fae */ /* 0x0003e2000b901d4a */
[----:B------:R-:W-:-:S02]  /*58c0*/  LEA.HI.X R5, R146, c[0x0][0x174], R135, 0x1, P0 ;  /* 0x00005d0092057a11 */ /* 0x000fc400000f0c87 */
[----:B------:R-:W-:Y:S01]  /*58d0*/  IADD3 R10, P1, R8, UR7, RZ ;  /* 0x00000007080a7c10 */ /* 0x000fe2000ff3e0ff */
[----:B------:R2:W-:Y:S01]  /*58e0*/  LDGSTS.E.BYPASS.LTC128B.128 [R203+0xe000], [R6.64+0x80] ;  /* 0x0e00008006cb7fae */ /* 0x0005e2000b901d4a */
[----:B------:R-:W-:Y:S02]  /*58f0*/  IADD3 R16, P0, R4, UR7, RZ ;  /* 0x0000000704107c10 */ /* 0x000fe4000ff1e0ff */
[----:B------:R-:W-:Y:S01]  /*5900*/  IADD3.X R11, R9, UR4, RZ, P1, !PT ;  /* 0x00000004090b7c10 */ /* 0x000fe20008ffe4ff */
[----:B------:R2:W-:Y:S01]  /*5910*/  LDGSTS.E.BYPASS.LTC128B.128 [R203+0x10000], [R6.64+0x100] ;  /* 0x1000010006cb7fae */ /* 0x0005e2000b901d4a */
[----:B------:R-:W-:Y:S02]  /*5920*/  IADD3 R28, P1, R10, UR7, RZ ;  /* 0x000000070a1c7c10 */ /* 0x000fe4000ff3e0ff */
[----:B------:R-:W-:Y:S01]  /*5930*/  IADD3.X R17, R5, UR4, RZ, P0, !PT ;  /* 0x0000000405117c10 */ /* 0x000fe200087fe4ff */
[----:B------:R3:W-:Y:S01]  /*5940*/  LDGSTS.E.BYPASS.LTC128B.128 [R203+0xc800], [R8.64] ;  /* 0x0c80000008cb7fae */ /* 0x0007e2000b901d4a */
[----:B------:R-:W-:-:S02]  /*5950*/  IADD3 R30, P0, R16, UR7, RZ ;  /* 0x00000007101e7c10 */ /* 0x000fc4000ff1e0ff */
[----:B------:R-:W-:Y:S01]  /*5960*/  IADD3.X R29, R11, UR4, RZ, P1, !PT ;  /* 0x000000040b1d7c10 */ /* 0x000fe20008ffe4ff */
[----:B------:R2:W-:Y:S01]  /*5970*/  LDGSTS.E.BYPASS.LTC128B.128 [R203+0xe800], [R4.64+0x80] ;  /* 0x0e80008004cb7fae */ /* 0x0005e2000b901d4a */
[----:B------:R-:W-:-:S03]  /*5980*/  IADD3.X R31, R17, UR4, RZ, P0, !PT ;  /* 0x00000004111f7c10 */ /* 0x000fc600087fe4ff */
        /* <DEDUP_REMOVED lines=8> */
[----:B------:R-:W4:Y:S04]  /*5a10*/  LDSM.16.M88.4 R12, [R193+0x6000] ;  /* 0x00600000c10c783b */ /* 0x000f280000000200 */
[----:B------:R-:W-:Y:S04]  /*5a20*/  LDSM.16.M88.4 R24, [R192] ;  /* 0x00000000c018783b */ /* 0x000fe80000000200 */
[----:B--2---:R-:W-:Y:S04]  /*5a30*/  LDSM.16.M88.4 R4, [R191] ;  /* 0x00000000bf04783b */ /* 0x004fe80000000200 */
[----:B------:R-:W2:Y:S04]  /*5a40*/  LDSM.16.M88.4 R156, [R193+0x6800] ;  /* 0x00680000c19c783b */ /* 0x000ea80000000200 */
[----:B------:R-:W1:Y:S04]  /*5a50*/  LDSM.16.M88.4 R148, [R193+0x7000] ;  /* 0x00700000c194783b */ /* 0x000e680000000200 */
[----:B------:R-:W1:Y:S04]  /*5a60*/  LDSM.16.M88.4 R20, [R193+0x7800] ;  /* 0x00780000c114783b */ /* 0x000e680000000200 */
[----:B-----5:R-:W-:Y:S04]  /*5a70*/  LDSM.16.M88.4 R28, [R190] ;  /* 0x00000000be1c783b */ /* 0x020fe80000000200 */
[----:B---3--:R-:W3:Y:S04]  /*5a80*/  LDSM.16.M88.4 R8, [R187+0x6000] ;  /* 0x00600000bb08783b */ /* 0x008ee80000000200 */
[----:B------:R-:W5:Y:S04]  /*5a90*/  LDSM.16.M88.4 R220, [R183] ;  /* 0x00000000b7dc783b */ /* 0x000f680000000200 */
[----:B------:R-:W1:Y:S01]  /*5aa0*/  LDSM.16.M88.4 R168, [R182] ;  /* 0x00000000b6a8783b */ /* 0x000e620000000200 */
[C---:B----4-:R-:W-:Y:S03]  /*5ab0*/  HMMA.16816.F32 R16, R140.reuse, R12, RZ ;  /* 0x0000000c8c10723c */ /* 0x050fe600000018ff */
[----:B------:R-:W4:Y:S04]  /*5ac0*/  LDSM.16.M88.4 R164, [R181] ;  /* 0x00000000b5a4783b */ /* 0x000f280000000200 */
[----:B------:R-:W-:Y:S01]  /*5ad0*/  LDSM.16.M88.4 R224, [R187+0x6800] ;  /* 0x00680000bbe0783b */ /* 0x000fe20000000200 */
[C---:B------:R-:W-:Y:S03]  /*5ae0*/  HMMA.16816.F32 R12, R140.reuse, R14, RZ ;  /* 0x0000000e8c0c723c */ /* 0x040fe600000018ff */
[----:B------:R-:W-:Y:S04]  /*5af0*/  LDSM.16.M88.4 R136, [R187+0x7000] ;  /* 0x00700000bb88783b */ /* 0x000fe80000000200 */
[----:B------:R-:W-:Y:S01]  /*5b00*/  LDSM.16.M88.4 R32, [R187+0x7800] ;  /* 0x00780000bb20783b */ /* 0x000fe20000000200 */
[----:B--2---:R-:W-:Y:S03]  /*5b10*/  HMMA.16816.F32 R160, R140, R156, RZ ;  /* 0x0000009c8ca0723c */ /* 0x004fe600000018ff */
[----:B------:R-:W0:Y:S05]  /*5b20*/  LDGDEPBAR ;  /* 0x00000000000079af */ /* 0x000e2a0000000000 */
[C---:B------:R-:W-:Y:S08]  /*5b30*/  HMMA.16816.F32 R16, R24.reuse, R4, R16 ;  /* 0x000000041810723c */ /* 0x040ff00000001810 */
[----:B------:R-:W-:Y:S01]  /*5b40*/  HMMA.16816.F32 R12, R24, R6, R12 ;  /* 0x00000006180c723c */ /* 0x000fe2000000180c */
[----:B------:R-:W-:Y:S07]  /*5b50*/  LDSM.16.M88.4 R4, [R180] ;  /* 0x00000000b404783b */ /* 0x000fee0000000200 */
[C---:B-1----:R-:W-:Y:S08]  /*5b60*/  HMMA.16816.F32 R152, R140.reuse, R148, RZ ;  /* 0x000000948c98723c */ /* 0x042ff000000018ff */
[C---:B------:R-:W-:Y:S08]  /*5b70*/  HMMA.16816.F32 R156, R140.reuse, R158, RZ ;  /* 0x0000009e8c9c723c */ /* 0x040ff000000018ff */
[C---:B------:R-:W-:Y:S08]  /*5b80*/  HMMA.16816.F32 R148, R140.reuse, R150, RZ ;  /* 0x000000968c94723c */ /* 0x040ff000000018ff */
[C---:B------:R-:W-:Y:S08]  /*5b90*/  HMMA.16816.F32 R144, R140.reuse, R20, RZ ;  /* 0x000000148c90723c */ /* 0x040ff000000018ff */
[----:B------:R-:W-:Y:S01]  /*5ba0*/  HMMA.16816.F32 R140, R140, R22, RZ ;  /* 0x000000168c8c723c */ /* 0x000fe200000018ff */
[----:B------:R-:W1:Y:S07]  /*5bb0*/  LDSM.16.M88.4 R20, [R189] ;  /* 0x00000000bd14783b */ /* 0x000e6e0000000200 */
[C---:B---3--:R-:W-:Y:S08]  /*5bc0*/  HMMA.16816.F32 R16, R28.reuse, R8, R16 ;  /* 0x000000081c10723c */ /* 0x048ff00000001810 */
[----:B------:R-:W-:Y:S01]  /*5bd0*/  HMMA.16816.F32 R12, R28, R10, R12 ;  /* 0x0000000a1c0c723c */ /* 0x000fe2000000180c */
[----:B------:R-:W-:Y:S07]  /*5be0*/  LDSM.16.M88.4 R8, [R193+0x8000] ;  /* 0x00800000c108783b */ /* 0x000fee0000000200 */
[C---:B-----5:R-:W-:Y:S08]  /*5bf0*/  HMMA.16816.F32 R160, R24.reuse, R220, R160 ;  /* 0x000000dc18a0723c */ /* 0x060ff000000018a0 */
[C---:B------:R-:W-:Y:S01]  /*5c00*/  HMMA.16816.F32 R156, R24.reuse, R222, R156 ;  /* 0x000000de189c723c */ /* 0x040fe2000000189c */
[----:B------:R-:W-:Y:S07]  /*5c10*/  LDSM.16.M88.4 R220, [R180+0x800] ;  /* 0x00080000b4dc783b */ /* 0x000fee0000000200 */
[C---:B------:R-:W-:Y:S08]  /*5c20*/  HMMA.16816.F32 R152, R24.reuse, R168, R152 ;  /* 0x000000a81898723c */ /* 0x040ff00000001898 */
[C---:B------:R-:W-:Y:S01]  /*5c30*/  HMMA.16816.F32 R148, R24.reuse, R170, R148 ;  /* 0x000000aa1894723c */ /* 0x040fe20000001894 */
[----:B------:R-:W-:Y:S07]  /*5c40*/  LDSM.16.M88.4 R168, [R180+0x1000] ;  /* 0x00100000b4a8783b */ /* 0x000fee0000000200 */
[C---:B----4-:R-:W-:Y:S08]  /*5c50*/  HMMA.16816.F32 R144, R24.reuse, R164, R144 ;  /* 0x000000a41890723c */ /* 0x050ff00000001890 */
[----:B------:R-:W-:Y:S01]  /*5c60*/  HMMA.16816.F32 R140, R24, R166, R140 ;  /* 0x000000a6188c723c */ /* 0x000fe2000000188c */
[----:B------:R-:W2:Y:S04]  /*5c70*/  LDSM.16.M88.4 R24, [R194+0x2000] ;  /* 0x00200000c218783b */ /* 0x000ea80000000200 */
[----:B------:R-:W3:Y:S03]  /*5c80*/  LDSM.16.M88.4 R164, [R180+0x1800] ;  /* 0x00180000b4a4783b */ /* 0x000ee60000000200 */
[C---:B-1----:R-:W-:Y:S08]  /*5c90*/  HMMA.16816.F32 R16, R20.reuse, R4, R16 ;  /* 0x000000041410723c */ /* 0x042ff00000001810 */
[----:B------:R-:W-:Y:S01]  /*5ca0*/  HMMA.16816.F32 R12, R20, R6, R12 ;  /* 0x00000006140c723c */ /* 0x000fe2000000180c */
[----:B------:R-:W-:Y:S07]  /*5cb0*/  LDSM.16.M88.4 R4, [R179] ;  /* 0x00000000b304783b */ /* 0x000fee0000000200 */
        /* <DEDUP_REMOVED lines=9> */
[----:B------:R-:W4:Y:S03]  /*5d50*/  LDSM.16.M88.4 R28, [R193+0x9800] ;  /* 0x00980000c11c783b */ /* 0x000f260000000200 */
[C---:B--2---:R-:W-:Y:S08]  /*5d60*/  HMMA.16816.F32 R16, R24.reuse, R8, R16 ;  /* 0x000000081810723c */ /* 0x044ff00000001810 */
[----:B------:R-:W-:Y:S01]  /*5d70*/  HMMA.16816.F32 R12, R24, R10, R12 ;  /* 0x0000000a180c723c */ /* 0x000fe2000000180c */
[----:B------:R-:W-:Y:S07]  /*5d80*/  LDSM.16.M88.4 R8, [R187+0x8000] ;  /* 0x00800000bb08783b */ /* 0x000fee0000000200 */
[C---:B------:R-:W-:Y:S08]  /*5d90*/  HMMA.16816.F32 R160, R20.reuse, R220, R160 ;  /* 0x000000dc14a0723c */ /* 0x040ff000000018a0 */
[C---:B------:R-:W-:Y:S01]  /*5da0*/  HMMA.16816.F32 R156, R20.reuse, R222, R156 ;  /* 0x000000de149c723c */ /* 0x040fe2000000189c */
[----:B------:R-:W-:Y:S07]  /*5db0*/  LDSM.16.M88.4 R220, [R178] ;  /* 0x00000000b2dc783b */ /* 0x000fee0000000200 */
[C---:B------:R-:W-:Y:S08]  /*5dc0*/  HMMA.16816.F32 R152, R20.reuse, R168, R152 ;  /* 0x000000a81498723c */ /* 0x040ff00000001898 */
[C---:B------:R-:W-:Y:S01]  /*5dd0*/  HMMA.16816.F32 R148, R20.reuse, R170, R148 ;  /* 0x000000aa1494723c */ /* 0x040fe20000001894 */
[----:B------:R-:W-:Y:S07]  /*5de0*/  LDSM.16.M88.4 R168, [R177] ;  /* 0x00000000b1a8783b */ /* 0x000fee0000000200 */
[C---:B---3--:R-:W-:Y:S08]  /*5df0*/  HMMA.16816.F32 R144, R20.reuse, R164, R144 ;  /* 0x000000a41490723c */ /* 0x048ff00000001890 */
[----:B------:R-:W-:Y:S01]  /*5e00*/  HMMA.16816.F32 R140, R20, R166, R140 ;  /* 0x000000a6148c723c */ /* 0x000fe2000000188c */
[----:B------:R-:W2:Y:S04]  /*5e10*/  LDSM.16.M88.4 R20, [R190+0x2000] ;  /* 0x00200000be14783b */ /* 0x000ea80000000200 */
[----:B------:R-:W3:Y:S03]  /*5e20*/  LDSM.16.M88.4 R164, [R176] ;  /* 0x00000000b0a4783b */ /* 0x000ee60000000200 */
[C---:B-1----:R-:W-:Y:S08]  /*5e30*/  HMMA.16816.F32 R16, R32.reuse, R4, R16 ;  /* 0x000000042010723c */ /* 0x042ff00000001810 */
[----:B------:R-:W-:Y:S01]  /*5e40*/  HMMA.16816.F32 R12, R32, R6, R12 ;  /* 0x00000006200c723c */ /* 0x000fe2000000180c */
[----:B------:R-:W-:Y:S07]  /*5e50*/  LDSM.16.M88.4 R4, [R180+0x2000] ;  /* 0x00200000b404783b */ /* 0x000fee0000000200 */
[C---:B------:R-:W-:Y:S08]  /*5e60*/  HMMA.16816.F32 R160, R24.reuse, R224, R160 ;  /* 0x000000e018a0723c */ /* 0x040ff000000018a0 */
[C---:B------:R-:W-:Y:S01]  /*5e70*/  HMMA.16816.F32 R156, R24.reuse, R226, R156 ;  /* 0x000000e2189c723c */ /* 0x040fe2000000189c */
[----:B------:R-:W-:Y:S07]  /*5e80*/  LDSM.16.M88.4 R224, [R187+0x8800] ;  /* 0x00880000bbe0783b */ /* 0x000fee0000000200 */
[C---:B------:R-:W-:Y:S08]  /*5e90*/  HMMA.16816.F32 R152, R24.reuse, R136, R152 ;  /* 0x000000881898723c */ /* 0x040ff00000001898 */
[C---:B------:R-:W-:Y:S01]  /*5ea0*/  HMMA.16816.F32 R148, R24.reuse, R138, R148 ;  /* 0x0000008a1894723c */ /* 0x040fe20000001894 */
[----:B------:R-:W1:Y:S07]  /*5eb0*/  LDSM.16.M88.4 R136, [R189+0x2000] ;  /* 0x00200000bd88783b */ /* 0x000e6e0000000200 */
[C---:B----4-:R-:W-:Y:S08]  /*5ec0*/  HMMA.16816.F32 R144, R24.reuse, R28, R144 ;  /* 0x0000001c1890723c */ /* 0x050ff00000001890 */
[----:B------:R-:W-:Y:S01]  /*5ed0*/  HMMA.16816.F32 R140, R24, R30, R140 ;  /* 0x0000001e188c723c */ /* 0x000fe2000000188c */
[----:B------:R-:W4:Y:S04]  /*5ee0*/  LDSM.16.M88.4 R28, [R187+0x9000] ;  /* 0x00900000bb1c783b */ /* 0x000f280000000200 */
[----:B------:R-:W5:Y:S03]  /*5ef0*/  LDSM.16.M88.4 R24, [R187+0x9800] ;  /* 0x00980000bb18783b */ /* 0x000f660000000200 */
[C---:B--2---:R-:W-:Y:S08]  /*5f00*/  HMMA.16816.F32 R16, R20.reuse, R8, R16 ;  /* 0x000000081410723c */ /* 0x044ff00000001810 */
[----:B------:R-:W-:Y:S01]  /*5f10*/  HMMA.16816.F32 R12, R20, R10, R12 ;  /* 0x0000000a140c723c */ /* 0x000fe2000000180c */
[----:B------:R-:W-:Y:S07]  /*5f20*/  LDSM.16.M88.4 R8, [R194+0x4000] ;  /* 0x00400000c208783b */ /* 0x000fee0000000200 */
        /* <DEDUP_REMOVED lines=15> */
[----:B------:R-:W1:Y:S07]  /*6020*/  LDSM.16.M88.4 R224, [R192+0x4000] ;  /* 0x00400000c0e0783b */ /* 0x000e6e0000000200 */
[C---:B----4-:R-:W-:Y:S08]  /*6030*/  HMMA.16816.F32 R152, R20.reuse, R28, R152 ;  /* 0x0000001c1498723c */ /* 0x050ff00000001898 */
[C---:B------:R-:W-:Y:S01]  /*6040*/  HMMA.16816.F32 R148, R20.reuse, R30, R148 ;  /* 0x0000001e1494723c */ /* 0x040fe20000001894 */
[----:B------:R-:W4:Y:S07]  /*6050*/  LDSM.16.M88.4 R28, [R193+0xa800] ;  /* 0x00a80000c11c783b */ /* 0x000f2e0000000200 */
[C---:B-----5:R-:W-:Y:S08]  /*6060*/  HMMA.16816.F32 R144, R20.reuse, R24, R144 ;  /* 0x000000181490723c */ /* 0x060ff00000001890 */
[----:B------:R-:W-:Y:S01]  /*6070*/  HMMA.16816.F32 R140, R20, R26, R140 ;  /* 0x0000001a148c723c */ /* 0x000fe2000000188c */
[----:B------:R-:W5:Y:S04]  /*6080*/  LDSM.16.M88.4 R24, [R193+0xb000] ;  /* 0x00b00000c118783b */ /* 0x000f680000000200 */
[----:B------:R-:W1:Y:S03]  /*6090*/  LDSM.16.M88.4 R20, [R193+0xb800] ;  /* 0x00b80000c114783b */ /* 0x000e660000000200 */
        /* <DEDUP_REMOVED lines=16> */
[C---:B----4-:R-:W-:Y:S08]  /*61a0*/  HMMA.16816.F32 R160, R8.reuse, R28, R160 ;  /* 0x0000001c08a0723c */ /* 0x050ff000000018a0 */
[C---:B------:R-:W-:Y:S01]  /*61b0*/  HMMA.16816.F32 R156, R8.reuse, R30, R156 ;  /* 0x0000001e089c723c */ /* 0x040fe2000000189c */
[----:B------:R-:W-:Y:S07]  /*61c0*/  LDSM.16.M88.4 R28, [R187+0xa800] ;  /* 0x00a80000bb1c783b */ /* 0x000fee0000000200 */
[C---:B-----5:R-:W-:Y:S08]  /*61d0*/  HMMA.16816.F32 R152, R8.reuse, R24, R152 ;  /* 0x000000180898723c */ /* 0x060ff00000001898 */
[C---:B------:R-:W-:Y:S01]  /*61e0*/  HMMA.16816.F32 R148, R8.reuse, R26, R148 ;  /* 0x0000001a0894723c */ /* 0x040fe20000001894 */
[----:B------:R-:W-:Y:S07]  /*61f0*/  LDSM.16.M88.4 R24, [R187+0xb000] ;  /* 0x00b00000bb18783b */ /* 0x000fee0000000200 */
[C---:B------:R-:W-:Y:S08]  /*6200*/  HMMA.16816.F32 R144, R8.reuse, R20, R144 ;  /* 0x000000140890723c */ /* 0x040ff00000001890 */
[----:B------:R-:W-:Y:S01]  /*6210*/  HMMA.16816.F32 R140, R8, R22, R140 ;  /* 0x00000016088c723c */ /* 0x000fe2000000188c */
[----:B------:R-:W1:Y:S04]  /*6220*/  LDSM.16.M88.4 R8, [R189+0x4000] ;  /* 0x00400000bd08783b */ /* 0x000e680000000200 */
[----:B------:R-:W4:Y:S03]  /*6230*/  LDSM.16.M88.4 R20, [R187+0xb800] ;  /* 0x00b80000bb14783b */ /* 0x000f260000000200 */
[C---:B--2---:R-:W-:Y:S08]  /*6240*/  HMMA.16816.F32 R16, R136.reuse, R32, R16 ;  /* 0x000000208810723c */ /* 0x044ff00000001810 */
[----:B------:R-:W-:Y:S08]  /*6250*/  HMMA.16816.F32 R12, R136, R34, R12 ;  /* 0x00000022880c723c */ /* 0x000ff0000000180c */
[C---:B------:R-:W-:Y:S08]  /*6260*/  HMMA.16816.F32 R160, R224.reuse, R220, R160 ;  /* 0x000000dce0a0723c */ /* 0x040ff000000018a0 */
[C---:B------:R-:W-:Y:S08]  /*6270*/  HMMA.16816.F32 R152, R224.reuse, R168, R152 ;  /* 0x000000a8e098723c */ /* 0x040ff00000001898 */
[----:B---3--:R-:W-:Y:S08]  /*6280*/  HMMA.16816.F32 R144, R224, R164, R144 ;  /* 0x000000a4e090723c */ /* 0x008ff00000001890 */
[C---:B-1----:R-:W-:Y:S08]  /*6290*/  HMMA.16816.F32 R16, R8.reuse, R4, R16 ;  /* 0x000000040810723c */ /* 0x042ff00000001810 */
[----:B------:R-:W-:Y:S01]  /*62a0*/  HMMA.16816.F32 R12, R8, R6, R12 ;  /* 0x00000006080c723c */ /* 0x000fe2000000180c */
[----:B------:R-:W1:Y:S07]  /*62b0*/  LDSM.16.M88.4 R4, [R180+0x5000] ;  /* 0x00500000b404783b */ /* 0x000e6e0000000200 */
[----:B------:R-:W-:Y:S01]  /*62c0*/  HMMA.16816.F32 R148, R224, R170, R148 ;  /* 0x000000aae094723c */ /* 0x000fe20000001894 */
[----:B------:R-:W2:Y:S07]  /*62d0*/  LDSM.16.M88.4 R168, [R180+0x4800] ;  /* 0x00480000b4a8783b */ /* 0x000eae0000000200 */
[----:B------:R-:W-:Y:S07]  /*62e0*/  HMMA.16816.F32 R160, R136, R28, R160 ;  /* 0x0000001c88a0723c */ /* 0x000fee00000018a0 */
[----:B------:R-:W-:Y:S01]  /*62f0*/  IMAD R29, R201, 0x40, R210 ;  /* 0x00000040c91d7824 */ /* 0x000fe200078e02d2 */
[----:B------:R-:W-:Y:S04]  /*6300*/  HMMA.16816.F32 R156, R224, R222, R156 ;  /* 0x000000dee09c723c */ /* 0x000fe8000000189c */
[----:B------:R-:W-:-:S02]  /*6310*/  ISETP.GE.AND P5, PT, R29, R207, PT ;  /* 0x000000cf1d00720c */ /* 0x000fc40003fa6270 */
[C---:B------:R-:W-:Y:S02]  /*6320*/  ISETP.GE.AND P0, PT, R29.reuse, R202, PT ;  /* 0x000000ca1d00720c */ /* 0x040fe40003f06270 */
[C---:B------:R-:W-:Y:S01]  /*6330*/  HMMA.16816.F32 R152, R136.reuse, R24, R152 ;  /* 0x000000188898723c */ /* 0x040fe20000001898 */
[C---:B------:R-:W-:Y:S02]  /*6340*/  ISETP.LT.OR P5, PT, R29.reuse, R208, P5 ;  /* 0x000000d01d00720c */ /* 0x040fe40002fa1670 */
[C---:B------:R-:W-:Y:S02]  /*6350*/  ISETP.LT.OR P0, PT, R29.reuse, R206, P0 ;  /* 0x000000ce1d00720c */ /* 0x040fe40000701670 */
[----:B------:R-:W-:Y:S02]  /*6360*/  FSEL R16, R16, -INF , !P5 ;  /* 0xff80000010107808 */ /* 0x000fe40006800000 */
[----:B------:R-:W-:Y:S01]  /*6370*/  IADD3 R25, R29, 0x8, RZ ;  /* 0x000000081d197810 */ /* 0x000fe20007ffe0ff */
[----:B----4-:R-:W-:Y:S01]  /*6380*/  HMMA.16816.F32 R144, R136, R20, R144 ;  /* 0x000000148890723c */ /* 0x010fe20000001890 */
[----:B------:R-:W-:-:S02]  /*6390*/  FSEL R18, R18, -INF , !P0 ;  /* 0xff80000012127808 */ /* 0x000fc40004000000 */
[CC--:B------:R-:W-:Y:S02]  /*63a0*/  ISETP.GE.AND P6, PT, R25.reuse, R207.reuse, PT ;  /* 0x000000cf1900720c */ /* 0x0c0fe40003fc6270 */
[----:B------:R-:W-:Y:S02]  /*63b0*/  ISETP.GE.AND P1, PT, R25, R202, PT ;  /* 0x000000ca1900720c */ /* 0x000fe40003f26270 */
[----:B------:R-:W-:Y:S01]  /*63c0*/  IADD3 R21, R29, 0x1, RZ ;  /* 0x000000011d157810 */ /* 0x000fe20007ffe0ff */
[----:B------:R-:W-:Y:S01]  /*63d0*/  HMMA.16816.F32 R156, R136, R30, R156 ;  /* 0x0000001e889c723c */ /* 0x000fe2000000189c */
[----:B------:R-:W-:Y:S02]  /*63e0*/  ISETP.LT.OR P6, PT, R25, R208, P6 ;  /* 0x000000d01900720c */ /* 0x000fe400037c1670 */
[C---:B------:R-:W-:Y:S02]  /*63f0*/  ISETP.GE.AND P4, PT, R21.reuse, R207, PT ;  /* 0x000000cf1500720c */ /* 0x040fe40003f86270 */
[----:B------:R-:W-:-:S02]  /*6400*/  ISETP.GE.AND P2, PT, R21, R202, PT ;  /* 0x000000ca1500720c */ /* 0x000fc40003f46270 */
[C---:B------:R-:W-:Y:S01]  /*6410*/  ISETP.LT.OR P4, PT, R21.reuse, R208, P4 ;  /* 0x000000d01500720c */ /* 0x040fe20002781670 */
[----:B-1----:R-:W-:Y:S01]  /*6420*/  HMMA.16816.F32 R152, R8, R4, R152 ;  /* 0x000000040898723c */ /* 0x002fe20000001898 */
[-C--:B------:R-:W-:Y:S02]  /*6430*/  ISETP.LT.OR P2, PT, R21, R206.reuse, P2 ;  /* 0x000000ce1500720c */ /* 0x080fe40001741670 */
[----:B------:R-:W-:Y:S02]  /*6440*/  IADD3 R21, R29, 0x9, RZ ;  /* 0x000000091d157810 */ /* 0x000fe40007ffe0ff */
[----:B------:R-:W-:Y:S02]  /*6450*/  ISETP.LT.OR P1, PT, R25, R206, P1 ;  /* 0x000000ce1900720c */ /* 0x000fe40000f21670 */
[C---:B------:R-:W-:Y:S01]  /*6460*/  ISETP.GE.AND P5, PT, R21.reuse, R207, PT ;  /* 0x000000cf1500720c */ /* 0x040fe20003fa6270 */
[----:B------:R-:W-:Y:S01]  /*6470*/  HMMA.16816.F32 R148, R136, R26, R148 ;  /* 0x0000001a8894723c */ /* 0x000fe20000001894 */
[----:B------:R-:W-:-:S02]  /*6480*/  ISETP.GE.AND P0, PT, R21, R202, PT ;  /* 0x000000ca1500720c */ /* 0x000fc40003f06270 */
[C---:B------:R-:W-:Y:S02]  /*6490*/  ISETP.LT.OR P5, PT, R21.reuse, R208, P5 ;  /* 0x000000d01500720c */ /* 0x040fe40002fa1670 */
[----:B------:R-:W-:Y:S02]  /*64a0*/  ISETP.LT.OR P0, PT, R21, R206, P0 ;  /* 0x000000ce1500720c */ /* 0x000fe40000701670 */
[----:B------:R-:W-:Y:S01]  /*64b0*/  FSEL R0, R17, -INF , !P4 ;  /* 0xff80000011007808 */ /* 0x000fe20006000000 */
[----:B--2---:R-:W-:Y:S01]  /*64c0*/  HMMA.16816.F32 R160, R8, R168, R160 ;  /* 0x000000a808a0723c */ /* 0x004fe200000018a0 */
[----:B------:R-:W-:Y:S02]  /*64d0*/  FSEL R28, R12, -INF , !P6 ;  /* 0xff8000000c1c7808 */ /* 0x000fe40007000000 */
[----:B------:R-:W-:Y:S02]  /*64e0*/  FSEL R17, R14, -INF , !P1 ;  /* 0xff8000000e117808 */ /* 0x000fe40004800000 */
[----:B------:R-:W-:-:S02]  /*64f0*/  FSEL R4, R13, -INF , !P5 ;  /* 0xff8000000d047808 */ /* 0x000fc40006800000 */
[----:B------:R-:W-:Y:S01]  /*6500*/  FSEL R5, R15, -INF , !P0 ;  /* 0xff8000000f057808 */ /* 0x000fe20004000000 */
[----:B------:R-:W-:Y:S01]  /*6510*/  HMMA.16816.F32 R140, R224, R166, R140 ;  /* 0x000000a6e08c723c */ /* 0x000fe2000000188c */
[----:B------:R-:W1:Y:S01]  /*6520*/  LDSM.16.M88.4 R12, [R180+0x5800] ;  /* 0x00580000b40c783b */ /* 0x000e620000000200 */
[----:B------:R-:W-:Y:S01]  /*6530*/  IADD3 R21, R29, 0x10, RZ ;  /* 0x000000101d157810 */ /* 0x000fe20007ffe0ff */
[----:B------:R-:W-:-:S04]  /*6540*/  DEPBAR.LE SB0, 0x0 ;  /* 0x000080000000791a */ /* 0x000fc80000000000 */
[----:B------:R-:W-:Y:S01]  /*6550*/  FSEL R19, R19, -INF , !P2 ;  /* 0xff80000013137808 */ /* 0x000fe20005000000 */
[C---:B------:R-:W-:Y:S01]  /*6560*/  HMMA.16816.F32 R156, R8.reuse, R170, R156 ;  /* 0x000000aa089c723c */ /* 0x040fe2000000189c */
[----:B------:R-:W-:Y:S02]  /*6570*/  IADD3 R25, R29, 0x11, RZ ;  /* 0x000000111d197810 */ /* 0x000fe40007ffe0ff */
[CC--:B------:R-:W-:Y:S02]  /*6580*/  ISETP.GE.AND P4, PT, R21.reuse, R207.reuse, PT ;  /* 0x000000cf1500720c */ /* 0x0c0fe40003f86270 */
[-C--:B------:R-:W-:Y:S02]  /*6590*/  ISETP.GE.AND P2, PT, R21, R202.reuse, PT ;  /* 0x000000ca1500720c */ /* 0x080fe40003f46270 */
[C---:B------:R-:W-:Y:S01]  /*65a0*/  ISETP.GE.AND P6, PT, R25.reuse, R207, PT ;  /* 0x000000cf1900720c */ /* 0x040fe20003fc6270 */
[----:B------:R-:W-:Y:S01]  /*65b0*/  HMMA.16816.F32 R148, R8, R6, R148 ;  /* 0x000000060894723c */ /* 0x000fe20000001894 */
[----:B------:R-:W-:-:S02]  /*65c0*/  ISETP.GE.AND P1, PT, R25, R202, PT ;  /* 0x000000ca1900720c */ /* 0x000fc40003f26270 */
[C---:B------:R-:W-:Y:S02]  /*65d0*/  ISETP.LT.OR P4, PT, R21.reuse, R208, P4 ;  /* 0x000000d01500720c */ /* 0x040fe40002781670 */
[----:B------:R-:W-:Y:S02]  /*65e0*/  ISETP.LT.OR P2, PT, R21, R206, P2 ;  /* 0x000000ce1500720c */ /* 0x000fe40001741670 */
[----:B------:R-:W-:Y:S01]  /*65f0*/  IADD3 R27, R29, 0x19, RZ ;  /* 0x000000191d1b7810 */ /* 0x000fe20007ffe0ff */
[----:B------:R-:W-:Y:S01]  /*6600*/  HMMA.16816.F32 R140, R136, R22, R140 ;  /* 0x00000016888c723c */ /* 0x000fe2000000188c */
[C---:B------:R-:W-:Y:S02]  /*6610*/  ISETP.LT.OR P6, PT, R25.reuse, R208, P6 ;  /* 0x000000d01900720c */ /* 0x040fe400037c1670 */
[----:B------:R-:W-:Y:S02]  /*6620*/  ISETP.LT.OR P1, PT, R25, R206, P1 ;  /* 0x000000ce1900720c */ /* 0x000fe40000f21670 */
[----:B------:R-:W-:-:S02]  /*6630*/  FSEL R160, R160, -INF , !P4 ;  /* 0xff800000a0a07808 */ /* 0x000fc40006000000 */
[----:B------:R-:W-:Y:S02]  /*6640*/  FSEL R25, R162, -INF , !P2 ;  /* 0xff800000a2197808 */ /* 0x000fe40005000000 */
[C---:B------:R-:W-:Y:S02]  /*6650*/  ISETP.GE.AND P4, PT, R27.reuse, R207, PT ;  /* 0x000000cf1b00720c */ /* 0x040fe40003f86270 */
[----:B------:R-:W-:Y:S02]  /*6660*/  ISETP.GE.AND P2, PT, R27, R202, PT ;  /* 0x000000ca1b00720c */ /* 0x000fe40003f46270 */
[----:B------:R-:W-:Y:S01]  /*6670*/  IADD3 R7, R29, 0x20, RZ ;  /* 0x000000201d077810 */ /* 0x000fe20007ffe0ff */
[----:B------:R-:W-:Y:S01]  /*6680*/  BAR.SYNC.DEFER_BLOCKING 0x0 ;  /* 0x0000000000007b1d */ /* 0x000fe20000010000 */
[C---:B------:R-:W-:Y:S02]  /*6690*/  ISETP.LT.OR P4, PT, R27.reuse, R208, P4 ;  /* 0x000000d01b00720c */ /* 0x040fe40002781670 */
[----:B------:R-:W-:Y:S01]  /*66a0*/  ISETP.LT.OR P2, PT, R27, R206, P2 ;  /* 0x000000ce1b00720c */ /* 0x000fe20001741670 */
[----:B-1----:R-:W-:Y:S01]  /*66b0*/  HMMA.16816.F32 R144, R8, R12, R144 ;  /* 0x0000000c0890723c */ /* 0x002fe20000001890 */
[----:B------:R-:W-:-:S02]  /*66c0*/  FSEL R26, R161, -INF , !P6 ;  /* 0xff800000a11a7808 */ /* 0x000fc40007000000 */
[----:B------:R-:W-:Y:S02]  /*66d0*/  FSEL R27, R163, -INF , !P1 ;  /* 0xff800000a31b7808 */ /* 0x000fe40004800000 */
[C---:B------:R-:W-:Y:S02]  /*66e0*/  ISETP.GE.AND P6, PT, R7.reuse, R207, PT ;  /* 0x000000cf0700720c */ /* 0x040fe40003fc6270 */
[----:B------:R-:W-:Y:S01]  /*66f0*/  ISETP.GE.AND P1, PT, R7, R202, PT ;  /* 0x000000ca0700720c */ /* 0x000fe20003f26270 */
[----:B------:R-:W-:Y:S01]  /*6700*/  HMMA.16816.F32 R140, R8, R14, R140 ;  /* 0x0000000e088c723c */ /* 0x000fe2000000188c */
[----:B------:R-:W-:Y:S02]  /*6710*/  IADD3 R21, R29, 0x18, RZ ;  /* 0x000000181d157810 */ /* 0x000fe40007ffe0ff */
[C---:B------:R-:W-:Y:S02]  /*6720*/  ISETP.LT.OR P6, PT, R7.reuse, R208, P6 ;  /* 0x000000d00700720c */ /* 0x040fe400037c1670 */
[----:B------:R-:W-:-:S02]  /*6730*/  ISETP.LT.OR P1, PT, R7, R206, P1 ;  /* 0x000000ce0700720c */ /* 0x000fc40000f21670 */
[----:B------:R-:W-:Y:S02]  /*6740*/  IADD3 R7, R29, 0x28, RZ ;  /* 0x000000281d077810 */ /* 0x000fe40007ffe0ff */
[CC--:B------:R-:W-:Y:S02]  /*6750*/  ISETP.GE.AND P5, PT, R21.reuse, R207.reuse, PT ;  /* 0x000000cf1500720c */ /* 0x0c0fe40003fa6270 */
[----:B------:R-:W-:Y:S02]  /*6760*/  ISETP.GE.AND P0, PT, R21, R202, PT ;  /* 0x000000ca1500720c */ /* 0x000fe40003f06270 */
[----:B------:R-:W-:Y:S02]  /*6770*/  FSEL R20, R157, -INF , !P4 ;  /* 0xff8000009d147808 */ /* 0x000fe40006000000 */
[----:B------:R-:W-:Y:S02]  /*6780*/  ISETP.GE.AND P4, PT, R7, R207, PT ;  /* 0x000000cf0700720c */ /* 0x000fe40003f86270 */
[----:B------:R-:W-:-:S02]  /*6790*/  ISETP.LT.OR P5, PT, R21, R208, P5 ;  /* 0x000000d01500720c */ /* 0x000fc40002fa1670 */
[----:B------:R-:W-:Y:S02]  /*67a0*/  ISETP.LT.OR P0, PT, R21, R206, P0 ;  /* 0x000000ce1500720c */ /* 0x000fe40000701670 */
[----:B------:R-:W-:Y:S02]  /*67b0*/  IADD3 R31, R29, 0x21, RZ ;  /* 0x000000211d1f7810 */ /* 0x000fe40007ffe0ff */
[----:B------:R-:W-:Y:S02]  /*67c0*/  ISETP.LT.OR P4, PT, R7, R208, P4 ;  /* 0x000000d00700720c */ /* 0x000fe40002781670 */
[----:B------:R-:W-:Y:S02]  /*67d0*/  FSEL R24, R156, -INF , !P5 ;  /* 0xff8000009c187808 */ /* 0x000fe40006800000 */
[----:B------:R-:W-:Y:S02]  /*67e0*/  FSEL R21, R158, -INF , !P0 ;  /* 0xff8000009e157808 */ /* 0x000fe40004000000 */
[----:B------:R-:W-:-:S02]  /*67f0*/  FSEL R23, R159, -INF , !P2 ;  /* 0xff8000009f177808 */ /* 0x000fc40005000000 */
[----:B------:R-:W-:Y:S02]  /*6800*/  IADD3 R13, R29, 0x31, RZ ;  /* 0x000000311d0d7810 */ /* 0x000fe40007ffe0ff */
[CC--:B------:R-:W-:Y:S02]  /*6810*/  ISETP.GE.AND P5, PT, R31.reuse, R207.reuse, PT ;  /* 0x000000cf1f00720c */ /* 0x0c0fe40003fa6270 */
[-C--:B------:R-:W-:Y:S02]  /*6820*/  ISETP.GE.AND P0, PT, R31, R202.reuse, PT ;  /* 0x000000ca1f00720c */ /* 0x080fe40003f06270 */
[----:B------:R-:W-:Y:S02]  /*6830*/  ISETP.GE.AND P2, PT, R7, R202, PT ;  /* 0x000000ca0700720c */ /* 0x000fe40003f46270 */
[----:B------:R-:W-:Y:S02]  /*6840*/  FSEL R166, R148, -INF , !P4 ;  /* 0xff80000094a67808 */ /* 0x000fe40006000000 */
[----:B------:R-:W-:-:S02]  /*6850*/  ISETP.GE.AND P4, PT, R13, R207, PT ;  /* 0x000000cf0d00720c */ /* 0x000fc40003f86270 */
[C---:B------:R-:W-:Y:S02]  /*6860*/  ISETP.LT.OR P5, PT, R31.reuse, R208, P5 ;  /* 0x000000d01f00720c */ /* 0x040fe40002fa1670 */
[-C--:B------:R-:W-:Y:S02]  /*6870*/  ISETP.LT.OR P0, PT, R31, R206.reuse, P0 ;  /* 0x000000ce1f00720c */ /* 0x080fe40000701670 */
[----:B------:R-:W-:Y:S02]  /*6880*/  ISETP.LT.OR P2, PT, R7, R206, P2 ;  /* 0x000000ce0700720c */ /* 0x000fe40001741670 */
[C---:B------:R-:W-:Y:S02]  /*6890*/  IADD3 R31, R29.reuse, 0x29, RZ ;  /* 0x000000291d1f7810 */ /* 0x040fe40007ffe0ff */
[----:B------:R-:W-:Y:S02]  /*68a0*/  IADD3 R7, R29, 0x30, RZ ;  /* 0x000000301d077810 */ /* 0x000fe40007ffe0ff */
[----:B------:R-:W-:-:S02]  /*68b0*/  ISETP.LT.OR P4, PT, R13, R208, P4 ;  /* 0x000000d00d00720c */ /* 0x000fc40002781670 */
[----:B------:R-:W-:Y:S02]  /*68c0*/  FSEL R165, R154, -INF , !P1 ;  /* 0xff8000009aa57808 */ /* 0x000fe40004800000 */
[----:B------:R-:W-:Y:S02]  /*68d0*/  FSEL R168, R153, -INF , !P5 ;  /* 0xff80000099a87808 */ /* 0x000fe40006800000 */
[----:B------:R-:W-:Y:S02]  /*68e0*/  FSEL R169, R155, -INF , !P0 ;  /* 0xff8000009ba97808 */ /* 0x000fe40004000000 */
[----:B------:R-:W-:Y:S02]  /*68f0*/  FSEL R164, R152, -INF , !P6 ;  /* 0xff80000098a47808 */ /* 0x000fe40007000000 */
[----:B------:R-:W-:Y:S02]  /*6900*/  ISETP.GE.AND P1, PT, R31, R202, PT ;  /* 0x000000ca1f00720c */ /* 0x000fe40003f26270 */
[----:B------:R-:W-:-:S02]  /*6910*/  ISETP.GE.AND P5, PT, R7, R207, PT ;  /* 0x000000cf0700720c */ /* 0x000fc40003fa6270 */
[----:B------:R-:W-:Y:S02]  /*6920*/  ISETP.GE.AND P0, PT, R7, R202, PT ;  /* 0x000000ca0700720c */ /* 0x000fe40003f06270 */
[----:B------:R-:W-:Y:S02]  /*6930*/  ISETP.GE.AND P6, PT, R31, R207, PT ;  /* 0x000000cf1f00720c */ /* 0x000fe40003fc6270 */
[----:B------:R-:W-:Y:S02]  /*6940*/  FSEL R152, R145, -INF , !P4 ;  /* 0xff80000091987808 */ /* 0x000fe40006000000 */
[----:B------:R-:W-:Y:S02]  /*6950*/  ISETP.GT.AND P4, PT, R201, R196, PT ;  /* 0x000000c4c900720c */ /* 0x000fe40003f84270 */
[----:B------:R-:W-:Y:S02]  /*6960*/  ISETP.LT.OR P1, PT, R31, R206, P1 ;  /* 0x000000ce1f00720c */ /* 0x000fe40000f21670 */
[----:B------:R-:W-:-:S02]  /*6970*/  ISETP.LT.OR P5, PT, R7, R208, P5 ;  /* 0x000000d00700720c */ /* 0x000fc40002fa1670 */
[----:B------:R-:W-:Y:S02]  /*6980*/  ISETP.LT.OR P0, PT, R7, R206, P0 ;  /* 0x000000ce0700720c */ /* 0x000fe40000701670 */
[----:B------:R-:W-:Y:S02]  /*6990*/  ISETP.LT.OR P6, PT, R31, R208, P6 ;  /* 0x000000d01f00720c */ /* 0x000fe400037c1670 */
[C---:B------:R-:W-:Y:S02]  /*69a0*/  IADD3 R7, R29.reuse, 0x38, RZ ;  /* 0x000000381d077810 */ /* 0x040fe40007ffe0ff */
[----:B------:R-:W-:Y:S02]  /*69b0*/  IADD3 R29, R29, 0x39, RZ ;  /* 0x000000391d1d7810 */ /* 0x000fe40007ffe0ff */
[----:B------:R-:W-:Y:S02]  /*69c0*/  FSEL R167, R151, -INF , !P1 ;  /* 0xff80000097a77808 */ /* 0x000fe40004800000 */
[----:B------:R-:W-:-:S02]  /*69d0*/  FSEL R163, R150, -INF , !P2 ;  /* 0xff80000096a37808 */ /* 0x000fc40005000000 */
[----:B------:R-:W-:Y:S02]  /*69e0*/  FSEL R170, R149, -INF , !P6 ;  /* 0xff80000095aa7808 */ /* 0x000fe40007000000 */
[----:B------:R-:W-:Y:S02]  /*69f0*/  FSEL R154, R144, -INF , !P5 ;  /* 0xff800000909a7808 */ /* 0x000fe40006800000 */
[----:B------:R-:W-:Y:S02]  /*6a00*/  FSEL R151, R146, -INF , !P0 ;  /* 0xff80000092977808 */ /* 0x000fe40004000000 */
[-C--:B------:R-:W-:Y:S02]  /*6a10*/  ISETP.GE.AND P2, PT, R13, R202.reuse, PT ;  /* 0x000000ca0d00720c */ /* 0x080fe40003f46270 */
[C---:B------:R-:W-:Y:S02]  /*6a20*/  ISETP.GE.AND P6, PT, R7.reuse, R207, PT ;  /* 0x000000cf0700720c */ /* 0x040fe40003fc6270 */
[----:B------:R-:W-:-:S02]  /*6a30*/  ISETP.GE.AND P1, PT, R7, R202, PT ;  /* 0x000000ca0700720c */ /* 0x000fc40003f26270 */
[C---:B------:R-:W-:Y:S02]  /*6a40*/  ISETP.GE.AND P5, PT, R29.reuse, R207, PT ;  /* 0x000000cf1d00720c */ /* 0x040fe40003fa6270 */
[----:B------:R-:W-:Y:S02]  /*6a50*/  ISETP.GE.AND P0, PT, R29, R202, PT ;  /* 0x000000ca1d00720c */ /* 0x000fe40003f06270 */
[----:B------:R-:W-:Y:S02]  /*6a60*/  ISETP.LT.OR P2, PT, R13, R206, P2 ;  /* 0x000000ce0d00720c */ /* 0x000fe40001741670 */
[C---:B------:R-:W-:Y:S02]  /*6a70*/  ISETP.LT.OR P6, PT, R7.reuse, R208, P6 ;  /* 0x000000d00700720c */ /* 0x040fe400037c1670 */
[----:B------:R-:W-:Y:S02]  /*6a80*/  ISETP.LT.OR P1, PT, R7, R206, P1 ;  /* 0x000000ce0700720c */ /* 0x000fe40000f21670 */
[----:B------:R-:W-:-:S02]  /*6a90*/  ISETP.LT.OR P5, PT, R29, R208, P5 ;  /* 0x000000d01d00720c */ /* 0x000fc40002fa1670 */
[----:B------:R-:W-:Y:S02]  /*6aa0*/  ISETP.LT.OR P0, PT, R29, R206, P0 ;  /* 0x000000ce1d00720c */ /* 0x000fe40000701670 */
        /* <DEDUP_REMOVED lines=8> */
[----:B------:R-:W-:-:S05]  /*6b30*/  IMAD.SHL.U32 R6, R201, 0x40, RZ ;  /* 0x00000040c9067824 */ /* 0x000fca00078e00ff */
[C---:B------:R-:W-:Y:S02]  /*6b40*/  IADD3 R12, R6.reuse, -0x40, RZ ;  /* 0xffffffc0060c7810 */ /* 0x040fe40007ffe0ff */
[----:B------:R-:W-:Y:S02]  /*6b50*/  IABS R10, R6 ;  /* 0x00000006000a7213 */ /* 0x000fe40000000000 */
[----:B------:R-:W-:Y:S02]  /*6b60*/  IABS R8, R12 ;  /* 0x0000000c00087213 */ /* 0x000fe40000000000 */
[----:B------:R-:W-:Y:S02]  /*6b70*/  LOP3.LUT R6, R6, c[0x0][0x2d0], RZ, 0x3c, !PT ;  /* 0x0000b40006067a12 */ /* 0x000fe400078e3cff */
[----:B------:R-:W-:Y:S01]  /*6b80*/  LOP3.LUT R12, R12, c[0x0][0x2d0], RZ, 0x3c, !PT ;  /* 0x0000b4000c0c7a12 */ /* 0x000fe200078e3cff */
[----:B-1----:R-:W1:Y:S01]  /*6b90*/  MUFU.RCP R14, R7 ;  /* 0x00000007000e7308 */ /* 0x002e620000001000 */
[----:B------:R-:W-:-:S02]  /*6ba0*/  ISETP.GE.AND P2, PT, R6, RZ, PT ;  /* 0x000000ff0600720c */ /* 0x000fc40003f46270 */
[----:B-1----:R-:W-:-:S05]  /*6bb0*/  IADD3 R14, R14, 0xffffffe, RZ ;  /* 0x0ffffffe0e0e7810 */ /* 0x002fca0007ffe0ff */
[----:B------:R-:W1:Y:S02]  /*6bc0*/  F2I.FTZ.U32.TRUNC.NTZ R15, R14 ;  /* 0x0000000e000f7305 */ /* 0x000e64000021f000 */
[----:B-1----:R-:W-:Y:S01]  /*6bd0*/  IMAD.MOV R11, RZ, RZ, -R15 ;  /* 0x000000ffff0b7224 */ /* 0x002fe200078e0a0f */
[----:B------:R-:W-:-:S03]  /*6be0*/  MOV R14, RZ ;  /* 0x000000ff000e7202 */ /* 0x000fc60000000f00 */
[----:B------:R-:W-:-:S04]  /*6bf0*/  IMAD R11, R11, R2, RZ ;  /* 0x000000020b0b7224 */ /* 0x000fc800078e02ff */
[----:B------:R-:W-:-:S06]  /*6c00*/  IMAD.HI.U32 R11, R15, R11, R14 ;  /* 0x0000000b0f0b7227 */ /* 0x000fcc00078e000e */
[----:B------:R-:W-:-:S04]  /*6c10*/  IMAD.HI.U32 R13, R11, R10, RZ ;  /* 0x0000000a0b0d7227 */ /* 0x000fc800078e00ff */
[----:B------:R-:W-:-:S04]  /*6c20*/  IMAD.HI.U32 R11, R11, R8, RZ ;  /* 0x000000080b0b7227 */ /* 0x000fc800078e00ff */
[----:B------:R-:W-:Y:S02]  /*6c30*/  IMAD.MOV R9, RZ, RZ, -R13 ;  /* 0x000000ffff097224 */ /* 0x000fe400078e0a0d */
[----:B------:R-:W-:Y:S02]  /*6c40*/  IMAD.MOV R7, RZ, RZ, -R11 ;  /* 0x000000ffff077224 */ /* 0x000fe400078e0a0b */
[C---:B------:R-:W-:Y:S02]  /*6c50*/  IMAD R9, R2.reuse, R9, R10 ;  /* 0x0000000902097224 */ /* 0x040fe400078e020a */
[----:B------:R-:W-:-:S03]  /*6c60*/  IMAD R7, R2, R7, R8 ;  /* 0x0000000702077224 */ /* 0x000fc600078e0208 */
[C---:B------:R-:W-:Y:S02]  /*6c70*/  ISETP.GT.U32.AND P0, PT, R2.reuse, R9, PT ;  /* 0x000000090200720c */ /* 0x040fe40003f04070 */
[----:B------:R-:W-:-:S11]  /*6c80*/  ISETP.GT.U32.AND P1, PT, R2, R7, PT ;  /* 0x000000070200720c */ /* 0x000fd60003f24070 */
[-C--:B------:R-:W-:Y:S02]  /*6c90*/  @!P0 IADD3 R9, R9, -R2.reuse, RZ ;  /* 0x8000000209098210 */ /* 0x080fe40007ffe0ff */
[----:B------:R-:W-:Y:S01]  /*6ca0*/  @!P1 IMAD.IADD R7, R7, 0x1, -R2 ;  /* 0x0000000107079824 */ /* 0x000fe200078e0a02 */
[----:B------:R-:W-:Y:S02]  /*6cb0*/  @!P0 IADD3 R13, R13, 0x1, RZ ;  /* 0x000000010d0d8810 */ /* 0x000fe40007ffe0ff */
        /* <DEDUP_REMOVED lines=28> */
[----:B------:R-:W-:-:S05]  /*6e80*/  IMAD.WIDE.U32 R8, R8, c[0x0][0x180], R10 ;  /* 0x0000600008087a25 */ /* 0x000fca00078e000a */
[----:B------:R-:W-:Y:S01]  /*6e90*/  IADD3 R2, R9, R7, RZ ;  /* 0x0000000709027210 */ /* 0x000fe20007ffe0ff */
[----:B------:R-:W-:Y:S05]  /*6ea0*/  BRA `(.L_x_5276) ;  /* 0x0000004000007947 */ /* 0x000fea0003800000 */
.L_x_5275:
[----:B------:R-:W-:-:S04]  /*6eb0*/  ULEA UR5, -UR8, URZ, 0x6 ;  /* 0x0000003f08057291 */ /* 0x000fc8000f8e313f */
[----:B------:R-:W-:Y:S02]  /*6ec0*/  USHF.R.S32.HI UR4, URZ, 0x1f, UR5 ;  /* 0x0000001f3f047899 */ /* 0x000fe40008011405 */
[----:B------:R-:W-:-:S04]  /*6ed0*/  MOV R8, UR5 ;  /* 0x0000000500087c02 */ /* 0x000fc80008000f00 */
[----:B------:R-:W-:Y:S02]  /*6ee0*/  MOV R2, UR4 ;  /* 0x0000000400027c02 */ /* 0x000fe40008000f00 */
.L_x_5276:
[----:B------:R-:W-:Y:S01]  /*6ef0*/  IADD3 R8, P0, R134, R8, RZ ;  /* 0x0000000886087210 */ /* 0x000fe20007f1e0ff */
[----:B------:R-:W-:Y:S02]  /*6f00*/  USHF.L.U32 UR5, UR8, 0x5, URZ ;  /* 0x0000000508057899 */ /* 0x000fe4000800063f */
[----:B------:R-:W-:Y:S02]  /*6f10*/  ULDC UR4, c[0x0][0x19c] ;  /* 0x0000670000047ab9 */ /* 0x000fe40000000800 */
[----:B------:R-:W-:Y:S01]  /*6f20*/  IMAD.X R213, R133, 0x1, R2, P0 ;  /* 0x0000000185d57824 */ /* 0x000fe200000e0602 */
[----:B------:R-:W-:Y:S01]  /*6f30*/  LEA R212, P0, R8, c[0x0][0x168], 0x1 ;  /* 0x00005a0008d47a11 */ /* 0x000fe200078008ff */
[----:B------:R-:W-:-:S03]  /*6f40*/  USHF.L.U64.HI UR4, UR8, UR6, UR4 ;  /* 0x0000000608047299 */ /* 0x000fc60008010204 */
[----:B------:R-:W-:Y:S02]  /*6f50*/  LEA.HI.X R213, R8, c[0x0][0x16c], R213, 0x1, P0 ;  /* 0x00005b0008d57a11 */ /* 0x000fe400000f0cd5 */
        /* <DEDUP_REMOVED lines=22> */
.L_x_5274:
        /* <DEDUP_REMOVED lines=39> */
[----:B------:R-:W2:Y:S04]  /*7330*/  SHFL.BFLY PT, R145, R2, 0x1, 0x1f ;  /* 0x0c201f0002917f89 */ /* 0x000ea800000e0000 */
[----:B------:R-:W-:Y:S01]  /*7340*/  LDSM.16.MT88.4 R8, [R185+0xc000] ;  /* 0x00c00000b908783b */ /* 0x000fe20000004200 */
        /* <DEDUP_REMOVED lines=12> */
[----:B------:R-:W-:Y:S01]  /*7410*/  FADD.FTZ R6, R3, -R6 ;  /* 0x8000000603067221 */ /* 0x000fe20000010000 */
[----:B------:R-:W-:Y:S01]  /*7420*/  LDSM.16.MT88.4 R132, [R186+0xc800] ;  /* 0x00c80000ba84783b */ /* 0x000fe20000004200 */
[--C-:B------:R-:W-:Y:S01]  /*7430*/  FFMA.FTZ R143, R0, c[0x0][0x23c], -R153.reuse ;  /* 0x00008f00008f7a23 */ /* 0x100fe20000010899 */
[----:B------:R-:W-:Y:S01]  /*7440*/  MUFU.EX2 R141, R141 ;  /* 0x0000008d008d7308 */ /* 0x000fe20000000800 */
[--C-:B------:R-:W-:Y:S02]  /*7450*/  FFMA.FTZ R144, R16, c[0x0][0x23c], -R153.reuse ;  /* 0x00008f0010907a23 */ /* 0x100fe40000010899 */
[----:B------:R-:W-:Y:S02]  /*7460*/  FFMA.FTZ R142, R28, c[0x0][0x23c], -R153 ;  /* 0x00008f001c8e7a23 */ /* 0x000fe40000010899 */
[--C-:B------:R-:W-:Y:S01]  /*7470*/  FFMA.FTZ R140, R18, c[0x0][0x23c], -R150.reuse ;  /* 0x00008f00128c7a23 */ /* 0x100fe20000010896 */
[----:B------:R-:W-:Y:S01]  /*7480*/  LDSM.16.MT88.4 R28, [R184+0xc800] ;  /* 0x00c80000b81c783b */ /* 0x000fe20000004200 */
[--C-:B------:R-:W-:Y:S01]  /*7490*/  FFMA.FTZ R2, R19, c[0x0][0x23c], -R150.reuse ;  /* 0x00008f0013027a23 */ /* 0x100fe20000010896 */
[----:B------:R-:W-:Y:S01]  /*74a0*/  MUFU.EX2 R144, R144 ;  /* 0x0000009000907308 */ /* 0x000fe20000000800 */
[----:B------:R-:W-:-:S02]  /*74b0*/  FFMA.FTZ R0, R17, c[0x0][0x23c], -R150 ;  /* 0x00008f0011007a23 */ /* 0x000fc40000010896 */
[----:B------:R-:W-:Y:S01]  /*74c0*/  FFMA.FTZ R147, R5, c[0x0][0x23c], -R150 ;  /* 0x00008f0005937a23 */ /* 0x000fe20000010896 */
[----:B------:R-:W1:Y:S01]  /*74d0*/  LDSM.16.MT88.4 R16, [R188+0xc000] ;  /* 0x00c00000bc10783b */ /* 0x000e620000004200 */
[----:B------:R-:W-:Y:S02]  /*74e0*/  FMUL.FTZ R148, R4, c[0x0][0x23c] ;  /* 0x00008f0004947a20 */ /* 0x000fe40000410000 */
[----:B------:R-:W-:Y:S01]  /*74f0*/  FMUL.FTZ R3, R6, c[0x0][0x23c] ;  /* 0x00008f0006037a20 */ /* 0x000fe20000410000 */
[----:B------:R-:W2:Y:S01]  /*7500*/  MUFU.EX2 R143, R143 ;  /* 0x0000008f008f7308 */ /* 0x000ea20000000800 */
[--C-:B------:R-:W-:Y:S02]  /*7510*/  FFMA.FTZ R155, R160, c[0x0][0x23c], -R153.reuse ;  /* 0x00008f00a09b7a23 */ /* 0x100fe40000010899 */
        /* <DEDUP_REMOVED lines=55> */
[----:B------:R-:W3:Y:S01]  /*7890*/  LDSM.16.MT88.4 R12, [R188+0xe000] ;  /* 0x00e00000bc0c783b */ /* 0x000ee20000004200 */
[----:B------:R-:W-:Y:S01]  /*78a0*/  FMUL.FTZ R125, R125, R148 ;  /* 0x000000947d7d7220 */ /* 0x000fe20000410000 */
[----:B------:R-:W-:Y:S01]  /*78b0*/  MUFU.EX2 R158, R158 ;  /* 0x0000009e009e7308 */ /* 0x000fe20000000800 */
        /* <DEDUP_REMOVED lines=10> */
[----:B------:R-:W-:Y:S01]  /*7960*/  FMUL.FTZ R109, R109, R148 ;  /* 0x000000946d6d7220 */ /* 0x000fe20000410000 */
[----:B------:R-:W1:Y:S01]  /*7970*/  LDSM.16.MT88.4 R16, [R184+0xc000] ;  /* 0x00c00000b810783b */ /* 0x000e620000004200 */
        /* <DEDUP_REMOVED lines=14> */
[----:B------:R-:W1:Y:S01]  /*7a60*/  MUFU.EX2 R161, R161 ;  /* 0x000000a100a17308 */ /* 0x000e620000000800 */
[-C--:B------:R-:W-:Y:S02]  /*7a70*/  FMUL.FTZ R43, R43, R3.reuse ;  /* 0x000000032b2b7220 */ /* 0x080fe40000410000 */
[C---:B---3--:R-:W-:Y:S01]  /*7a80*/  HMMA.16816.F32 R36, R4.reuse, R12, R36 ;  /* 0x0000000c0424723c */ /* 0x048fe20000001824 */
[-C--:B------:R-:W-:Y:S02]  /*7a90*/  FMUL.FTZ R104, R104, R148.reuse ;  /* 0x0000009468687220 */ /* 0x080fe40000410000 */
[-C--:B------:R-:W-:Y:S02]  /*7aa0*/  FMUL.FTZ R105, R105, R148.reuse ;  /* 0x0000009469697220 */ /* 0x080fe40000410000 */
[-C--:B------:R-:W-:Y:S01]  /*7ab0*/  FMUL.FTZ R106, R106, R3.reuse ;  /* 0x000000036a6a7220 */ /* 0x080fe20000410000 */
[----:B------:R-:W-:Y:S01]  /*7ac0*/  MUFU.EX2 R164, R164 ;  /* 0x000000a400a47308 */ /* 0x000fe20000000800 */
[----:B------:R-:W-:Y:S01]  /*7ad0*/  FMUL.FTZ R107, R107, R3 ;  /* 0x000000036b6b7220 */ /* 0x000fe20000410000 */
[----:B------:R-:W-:Y:S01]  /*7ae0*/  HMMA.16816.F32 R40, R4, R14, R40 ;  /* 0x0000000e0428723c */ /* 0x000fe20000001828 */
[----:B------:R-:W3:Y:S01]  /*7af0*/  LDSM.16.MT88.4 R12, [R184+0xe000] ;  /* 0x00e00000b80c783b */ /* 0x000ee20000004200 */
[----:B------:R-:W-:-:S02]  /*7b00*/  FMUL.FTZ R100, R100, R148 ;  /* 0x0000009464647220 */ /* 0x000fc40000410000 */
[-C--:B------:R-:W-:Y:S02]  /*7b10*/  FMUL.FTZ R101, R101, R148.reuse ;  /* 0x0000009465657220 */ /* 0x080fe40000410000 */
[-C--:B------:R-:W-:Y:S01]  /*7b20*/  FMUL.FTZ R102, R102, R3.reuse ;  /* 0x0000000366667220 */ /* 0x080fe20000410000 */
[----:B------:R-:W2:Y:S01]  /*7b30*/  MUFU.EX2 R171, R171 ;  /* 0x000000ab00ab7308 */ /* 0x000ea20000000800 */
[-C--:B------:R-:W-:Y:S02]  /*7b40*/  FMUL.FTZ R103, R103, R3.reuse ;  /* 0x0000000367677220 */ /* 0x080fe40000410000 */
[-C--:B------:R-:W-:Y:S01]  /*7b50*/  FMUL.FTZ R44, R44, R148.reuse ;  /* 0x000000942c2c7220 */ /* 0x080fe20000410000 */
[----:B-1----:R-:W-:Y:S01]  /*7b60*/  HMMA.16816.F32 R104, R4, R16, R104 ;  /* 0x000000100468723c */ /* 0x002fe20000001868 */
[----:B------:R-:W-:Y:S02]  /*7b70*/  FMUL.FTZ R45, R45, R148 ;  /* 0x000000942d2d7220 */ /* 0x000fe40000410000 */
[-C--:B------:R-:W-:Y:S01]  /*7b80*/  FMUL.FTZ R46, R46, R3.reuse ;  /* 0x000000032e2e7220 */ /* 0x080fe20000410000 */
[----:B------:R-:W-:Y:S01]  /*7b90*/  MUFU.EX2 R166, R166 ;  /* 0x000000a600a67308 */ /* 0x000fe20000000800 */
[----:B------:R-:W-:-:S02]  /*7ba0*/  FMUL.FTZ R47, R47, R3 ;  /* 0x000000032f2f7220 */ /* 0x000fc40000410000 */
[-C--:B------:R-:W-:Y:S01]  /*7bb0*/  FMUL.FTZ R48, R48, R148.reuse ;  /* 0x0000009430307220 */ /* 0x080fe20000410000 */
[C---:B------:R-:W-:Y:S01]  /*7bc0*/  HMMA.16816.F32 R100, R4.reuse, R18, R100 ;  /* 0x000000120464723c */ /* 0x040fe20000001864 */
[-C--:B------:R-:W-:Y:S01]  /*7bd0*/  FMUL.FTZ R49, R49, R148.reuse ;  /* 0x0000009431317220 */ /* 0x080fe20000410000 */
[----:B------:R-:W1:Y:S01]  /*7be0*/  LDSM.16.MT88.4 R16, [R185+0xe000] ;  /* 0x00e00000b910783b */ /* 0x000e620000004200 */
        /* <DEDUP_REMOVED lines=14> */
[----:B------:R-:W1:Y:S01]  /*7cd0*/  MUFU.EX2 R168, R168 ;  /* 0x000000a800a87308 */ /* 0x000e620000000800 */
[----:B------:R-:W-:-:S02]  /*7ce0*/  FMUL.FTZ R67, R67, R3 ;  /* 0x0000000343437220 */ /* 0x000fc40000410000 */
        /* <DEDUP_REMOVED lines=76> */
[----:B--2---:R-:W-:Y:S01]  /*81b0*/  F2FP.PACK_AB R4, R156, R155 ;  /* 0x0000009b9c04723e */ /* 0x004fe200000000ff */
        /* <DEDUP_REMOVED lines=58> */
[----:B--2---:R-:W-:Y:S01]  /*8560*/  HMMA.16816.F32 R128, R4, R12, R128 ;  /* 0x0000000c0480723c */ /* 0x004fe20000001880 */
[----:B------:R-:W-:Y:S02]  /*8570*/  FADD.FTZ R199, R199, R166 ;  /* 0x000000a6c7c77221 */ /* 0x000fe40000010000 */
[----:B------:R-:W-:-:S05]  /*8580*/  FADD.FTZ R170, R170, R163 ;  /* 0x000000a3aaaa7221 */ /* 0x000fca0000010000 */
[C---:B------:R-:W-:Y:S01]  /*8590*/  HMMA.16816.F32 R124, R4.reuse, R14, R124 ;  /* 0x0000000e047c723c */ /* 0x040fe2000000187c */
[----:B------:R-:W2:Y:S07]  /*85a0*/  LDSM.16.MT88.4 R12, [R184+0xf000] ;  /* 0x00f00000b80c783b */ /* 0x000eae0000004200 */
[C---:B-----5:R-:W-:Y:S08]  /*85b0*/  HMMA.16816.F32 R120, R4.reuse, R8, R120 ;  /* 0x000000080478723c */ /* 0x060ff00000001878 */
[C---:B------:R-:W-:Y:S01]  /*85c0*/  HMMA.16816.F32 R116, R4.reuse, R10, R116 ;  /* 0x0000000a0474723c */ /* 0x040fe20000001874 */
[----:B------:R-:W4:Y:S07]  /*85d0*/  LDSM.16.MT88.4 R8, [R188+0x11000] ;  /* 0x01100000bc08783b */ /* 0x000f2e0000004200 */
[C---:B---3--:R-:W-:Y:S08]  /*85e0*/  HMMA.16816.F32 R36, R4.reuse, R24, R36 ;  /* 0x000000180424723c */ /* 0x048ff00000001824 */
[C---:B------:R-:W-:Y:S01]  /*85f0*/  HMMA.16816.F32 R40, R4.reuse, R26, R40 ;  /* 0x0000001a0428723c */ /* 0x040fe20000001828 */
[----:B------:R-:W3:Y:S07]  /*8600*/  LDSM.16.MT88.4 R24, [R186+0x11000] ;  /* 0x01100000ba18783b */ /* 0x000eee0000004200 */
[C---:B-1----:R-:W-:Y:S08]  /*8610*/  HMMA.16816.F32 R52, R4.reuse, R16, R52 ;  /* 0x000000100434723c */ /* 0x042ff00000001834 */
[C---:B--2---:R-:W-:Y:S08]  /*8620*/  HMMA.16816.F32 R60, R4.reuse, R12, R60 ;  /* 0x0000000c043c723c */ /* 0x044ff0000000183c */
        /* <DEDUP_REMOVED lines=66> */
.L_x_5271:
[----:B------:R-:W-:Y:S05]  /*8a50*/  @!P4 BRA `(.L_x_5277) ;  /* 0x000036a00000c947 */ /* 0x000fea0003800000 */
[----:B------:R-:W-:Y:S01]  /*8a60*/  ULDC.64 UR4, c[0x0][0x1a0] ;  /* 0x0000680000047ab9 */ /* 0x000fe20000000a00 */
[----:B------:R-:W-:Y:S01]  /*8a70*/  IMAD.MOV.U32 R0, RZ, RZ, R3 ;  /* 0x000000ffff007224 */ /* 0x000fe200078e0003 */
[----:B------:R-:W-:Y:S01]  /*8a80*/  ULEA UR7, -UR4, URZ, 0x6 ;  /* 0x0000003f04077291 */ /* 0x000fe2000f8e313f */
[----:B------:R-:W-:Y:S01]  /*8a90*/  IMAD.MOV.U32 R2, RZ, RZ, R132 ;  /* 0x000000ffff027224 */ /* 0x000fe200078e0084 */
[----:B------:R-:W-:-:S02]  /*8aa0*/  UMOV UR6, 0x5 ;  /* 0x0000000500067882 */ /* 0x000fc40000000000 */
[----:B------:R-:W-:Y:S02]  /*8ab0*/  USHF.R.S32.HI UR15, URZ, 0x1f, UR7 ;  /* 0x0000001f3f0f7899 */ /* 0x000fe40008011407 */
[----:B------:R-:W-:Y:S01]  /*8ac0*/  ULEA UR14, -UR8, URZ, 0x6 ;  /* 0x0000003f080e7291 */ /* 0x000fe2000f8e313f */
[----:B------:R-:W-:Y:S01]  /*8ad0*/  MOV R211, UR7 ;  /* 0x0000000700d37c02 */ /* 0x000fe20008000f00 */
[----:B------:R-:W-:Y:S02]  /*8ae0*/  USHF.L.U64.HI UR5, UR4, UR6, UR5 ;  /* 0x0000000604057299 */ /* 0x000fe40008010205 */
[----:B------:R-:W-:Y:S01]  /*8af0*/  USHF.L.U32 UR12, UR4, 0x5, URZ ;  /* 0x00000005040c7899 */ /* 0x000fe2000800063f */
[----:B------:R-:W-:Y:S01]  /*8b00*/  MOV R209, UR15 ;  /* 0x0000000f00d17c02 */ /* 0x000fe20008000f00 */
[----:B------:R-:W-:Y:S02]  /*8b10*/  USHF.L.U32 UR9, UR8, 0x5, URZ ;  /* 0x0000000508097899 */ /* 0x000fe4000800063f */
[----:B------:R-:W-:-:S02]  /*8b20*/  ULDC UR4, c[0x0][0x19c] ;  /* 0x0000670000047ab9 */ /* 0x000fc40000000800 */
[----:B------:R-:W-:Y:S02]  /*8b30*/  USHF.R.S32.HI UR13, URZ, 0x1f, UR14 ;  /* 0x0000001f3f0d7899 */ /* 0x000fe4000801140e */
[----:B------:R-:W-:Y:S02]  /*8b40*/  USHF.L.U64.HI UR4, UR8, UR6, UR4 ;  /* 0x0000000608047299 */ /* 0x000fe40008010204 */
.L_x_5281:
        /* <DEDUP_REMOVED lines=65> */
.L_x_5278:
[C---:B------:R-:W-:Y:S04]  /*8f60*/  LEA R198, P0, R8.reuse, R198, 0x1 ;  /* 0x000000c608c67211 */ /* 0x040fe800078008ff */
[----:B------:R-:W-:Y:S02]  /*8f70*/  LEA.HI.X R197, R8, R197, R3, 0x1, P0 ;  /* 0x000000c508c57211 */ /* 0x000fe400000f0c03 */
[----:B------:R-:W-:Y:S03]  /*8f80*/  IADD3 R222, P0, R198, UR12, RZ ;  /* 0x0000000cc6de7c10 */ /* 0x000fe6000ff1e0ff */
[----:B------:R-:W-:Y:S01]  /*8f90*/  IMAD.MOV.U32 R199, RZ, RZ, R197 ;  /* 0x000000ffffc77224 */ /* 0x000fe200078e00c5 */
[----:B------:R-:W-:Y:S02]  /*8fa0*/  IADD3.X R223, R197, UR5, RZ, P0, !PT ;  /* 0x00000005c5df7c10 */ /* 0x000fe400087fe4ff */
        /* <DEDUP_REMOVED lines=10> */
[----:B------:R-:W-:Y:S01]  /*9050*/  ISETP.GT.AND P0, PT, R201, R196, PT ;  /* 0x000000c4c900720c */ /* 0x000fe20003f04270 */
        /* <DEDUP_REMOVED lines=173> */
[----:B------:R-:W-:Y:S04]  /*9b30*/  IABS R3, c[0x0][0x2d0] ;  /* 0x0000b40000037a13 */ /* 0x000fe80000000000 */
[----:B------:R-:W1:Y:S10]  /*9b40*/  I2F.RP R139, R3 ;  /* 0x00000003008b7306 */ /* 0x000e740000209400 */
[----:B-1----:R-:W1:Y:S02]  /*9b50*/  MUFU.RCP R132, R139 ;  /* 0x0000008b00847308 */ /* 0x002e640000001000 */
[----:B-1----:R-:W-:Y:S01]  /*9b60*/  IADD3 R136, R132, 0xffffffe, RZ ;  /* 0x0ffffffe84887810 */ /* 0x002fe20007ffe0ff */
[----:B------:R-:W-:Y:S07]  /*9b70*/  IMAD.SHL.U32 R132, R201, 0x40, RZ ;  /* 0x00000040c9847824 */ /* 0x000fee00078e00ff */
[----:B------:R-:W1:Y:S01]  /*9b80*/  F2I.FTZ.U32.TRUNC.NTZ R137, R136 ;  /* 0x0000008800897305 */ /* 0x000e62000021f000 */
        /* <DEDUP_REMOVED lines=32> */
[----:B------:R-:W-:Y:S01]  /*9d90*/  SEL R3, R132, R139, !P1 ;  /* 0x0000008b84037207 */ /* 0x000fe20004800000 */
[----:B------:R-:W-:Y:S01]  /*9da0*/  IMAD.MOV.U32 R132, RZ, RZ, 0x40 ;  /* 0x00000040ff847424 */ /* 0x000fe200078e00ff */
        /* <DEDUP_REMOVED lines=19> */
.L_x_5280:
        /* <DEDUP_REMOVED lines=14> */
[----:B------:R-:W-:Y:S03]  /*9fc0*/  IADD3.X R133, R135, UR4, RZ, P0, !PT ;  /* 0x0000000487857c10 */ /* 0x000fe600087fe4ff */
        /* <DEDUP_REMOVED lines=9> */
.L_x_5279:
[----:B------:R-:W-:Y:S05]  /*a060*/  IMAD R3, R201, 0x40, R210 ;  /* 0x00000040c9037824 */ /* 0x000fea00078e02d2 */
[C---:B-1----:R-:W-:Y:S02]  /*a070*/  IADD3 R133, R3.reuse, 0x1, RZ ;  /* 0x0000000103857810 */ /* 0x042fe40007ffe0ff */
[----:B------:R-:W-:Y:S02]  /*a080*/  ISETP.GE.AND P2, PT, R3, R208, PT ;  /* 0x000000d00300720c */ /* 0x000fe40003f46270 */
[C---:B------:R-:W-:Y:S02]  /*a090*/  ISETP.GE.AND P5, PT, R133.reuse, R206, PT ;  /* 0x000000ce8500720c */ /* 0x040fe40003fa6270 */
[C---:B------:R-:W-:Y:S02]  /*a0a0*/  ISETP.GE.AND P6, PT, R133.reuse, R208, PT ;  /* 0x000000d08500720c */ /* 0x040fe40003fc6270 */
[C---:B------:R-:W-:Y:S02]  /*a0b0*/  ISETP.GE.OR P5, PT, R133.reuse, R202, !P5 ;  /* 0x000000ca8500720c */ /* 0x040fe40006fa6670 */
[-C--:B------:R-:W-:Y:S02]  /*a0c0*/  ISETP.GE.OR P6, PT, R133, R207.reuse, !P6 ;  /* 0x000000cf8500720c */ /* 0x080fe400077c6670 */
[C---:B------:R-:W-:Y:S02]  /*a0d0*/  IADD3 R133, R3.reuse, 0x9, RZ ;  /* 0x0000000903857810 */ /* 0x040fe40007ffe0ff */
[CC--:B------:R-:W-:Y:S02]  /*a0e0*/  ISETP.GE.OR P2, PT, R3.reuse, R207.reuse, !P2 ;  /* 0x000000cf0300720c */ /* 0x0c0fe40005746670 */
[----:B------:R-:W-:Y:S02]  /*a0f0*/  ISETP.GE.AND P0, PT, R3, R206, PT ;  /* 0x000000ce0300720c */ /* 0x000fe40003f06270 */
[----:B------:R-:W-:Y:S02]  /*a100*/  FSEL R134, R4, -INF , !P2 ;  /* 0xff80000004867808 */ /* 0x000fe40005000000 */
[----:B------:R-:W-:Y:S02]  /*a110*/  ISETP.GE.AND P2, PT, R133, R208, PT ;  /* 0x000000d08500720c */ /* 0x000fe40003f46270 */
[----:B------:R-:W-:Y:S02]  /*a120*/  ISETP.GE.OR P0, PT, R3, R202, !P0 ;  /* 0x000000ca0300720c */ /* 0x000fe40004706670 */
[----:B------:R-:W-:Y:S02]  /*a130*/  FSEL R144, R5, -INF , !P6 ;  /* 0xff80000005907808 */ /* 0x000fe40007000000 */
[----:B------:R-:W-:Y:S02]  /*a140*/  IADD3 R5, R3, 0x11, RZ ;  /* 0x0000001103057810 */ /* 0x000fe40007ffe0ff */
[-C--:B------:R-:W-:Y:S02]  /*a150*/  ISETP.GE.OR P2, PT, R133, R207.reuse, !P2 ;  /* 0x000000cf8500720c */ /* 0x080fe40005746670 */
[----:B------:R-:W-:Y:S02]  /*a160*/  FSEL R137, R6, -INF , !P0 ;  /* 0xff80000006897808 */ /* 0x000fe40004000000 */
[----:B------:R-:W-:Y:S02]  /*a170*/  IADD3 R135, R3, 0x8, RZ ;  /* 0x0000000803877810 */ /* 0x000fe40007ffe0ff */
        /* <DEDUP_REMOVED lines=8> */
[C---:B------:R-:W-:Y:S02]  /*a200*/  ISETP.GE.AND P4, PT, R135.reuse, R206, PT ;  /* 0x000000ce8700720c */ /* 0x040fe40003f86270 */
[-C--:B------:R-:W-:Y:S02]  /*a210*/  ISETP.GE.OR P1, PT, R135, R207.reuse, !P1 ;  /* 0x000000cf8700720c */ /* 0x080fe40004f26670 */
[C---:B------:R-:W-:Y:S02]  /*a220*/  ISETP.GE.AND P5, PT, R133.reuse, R208, PT ;  /* 0x000000d08500720c */ /* 0x040fe40003fa6270 */
[----:B------:R-:W-:Y:S02]  /*a230*/  ISETP.GE.AND P6, PT, R133, R206, PT ;  /* 0x000000ce8500720c */ /* 0x000fe40003fc6270 */
[----:B------:R-:W-:Y:S02]  /*a240*/  FSEL R161, R15, -INF , !P2 ;  /* 0xff8000000fa17808 */ /* 0x000fe40005000000 */
[----:B------:R-:W-:Y:S02]  /*a250*/  FMNMX.FTZ R15, R134, R2, !PT ;  /* 0x00000002860f7209 */ /* 0x000fe40007810000 */
[----:B------:R-:W-:Y:S02]  /*a260*/  FSEL R138, R8, -INF , !P1 ;  /* 0xff800000088a7808 */ /* 0x000fe40004800000 */
[C---:B------:R-:W-:Y:S02]  /*a270*/  ISETP.GE.OR P5, PT, R133.reuse, R207, !P5 ;  /* 0x000000cf8500720c */ /* 0x040fe40006fa6670 */
[-C--:B------:R-:W-:Y:S02]  /*a280*/  ISETP.GE.OR P6, PT, R133, R202.reuse, !P6 ;  /* 0x000000ca8500720c */ /* 0x080fe400077c6670 */
[----:B------:R-:W-:Y:S02]  /*a290*/  ISETP.GE.OR P4, PT, R135, R202, !P4 ;  /* 0x000000ca8700720c */ /* 0x000fe40006786670 */
[-C--:B------:R-:W-:Y:S02]  /*a2a0*/  ISETP.GE.AND P1, PT, R5, R208.reuse, PT ;  /* 0x000000d00500720c */ /* 0x080fe40003f26270 */
[C---:B------:R-:W-:Y:S02]  /*a2b0*/  IADD3 R9, R3.reuse, 0x18, RZ ;  /* 0x0000001803097810 */ /* 0x040fe40007ffe0ff */
[----:B------:R-:W-:Y:S02]  /*a2c0*/  IADD3 R133, R3, 0x19, RZ ;  /* 0x0000001903857810 */ /* 0x000fe40007ffe0ff */
[----:B------:R-:W-:Y:S02]  /*a2d0*/  FMNMX.FTZ R15, R144, R15, !PT ;  /* 0x0000000f900f7209 */ /* 0x000fe40007810000 */
[----:B------:R-:W-:Y:S02]  /*a2e0*/  FSEL R170, R12, -INF , !P5 ;  /* 0xff8000000caa7808 */ /* 0x000fe40006800000 */
[----:B------:R-:W-:Y:S02]  /*a2f0*/  ISETP.GE.OR P1, PT, R5, R207, !P1 ;  /* 0x000000cf0500720c */ /* 0x000fe40004f26670 */
[----:B------:R-:W-:Y:S02]  /*a300*/  FSEL R5, R10, -INF , !P4 ;  /* 0xff8000000a057808 */ /* 0x000fe40006000000 */
[----:B------:R-:W-:Y:S02]  /*a310*/  FSEL R11, R11, -INF , !P0 ;  /* 0xff8000000b0b7808 */ /* 0x000fe40004000000 */
[C---:B------:R-:W-:Y:S02]  /*a320*/  ISETP.GE.AND P0, PT, R9.reuse, R208, PT ;  /* 0x000000d00900720c */ /* 0x040fe40003f06270 */
[----:B------:R-:W-:Y:S02]  /*a330*/  ISETP.GE.AND P4, PT, R9, R206, PT ;  /* 0x000000ce0900720c */ /* 0x000fe40003f86270 */
[----:B------:R-:W-:Y:S02]  /*a340*/  ISETP.GE.AND P5, PT, R133, R208, PT ;  /* 0x000000d08500720c */ /* 0x000fe40003fa6270 */
[----:B------:R-:W-:Y:S02]  /*a350*/  FMNMX.FTZ R15, R138, R15, !PT ;  /* 0x0000000f8a0f7209 */ /* 0x000fe40007810000 */
[----:B------:R-:W-:Y:S02]  /*a360*/  FSEL R162, R13, -INF , !P1 ;  /* 0xff8000000da27808 */ /* 0x000fe40004800000 */
[CC--:B------:R-:W-:Y:S02]  /*a370*/  ISETP.GE.OR P0, PT, R9.reuse, R207.reuse, !P0 ;  /* 0x000000cf0900720c */ /* 0x0c0fe40004706670 */
[----:B------:R-:W-:Y:S02]  /*a380*/  ISETP.GE.OR P4, PT, R9, R202, !P4 ;  /* 0x000000ca0900720c */ /* 0x000fe40006786670 */
[----:B------:R-:W-:Y:S02]  /*a390*/  ISETP.GE.OR P5, PT, R133, R207, !P5 ;  /* 0x000000cf8500720c */ /* 0x000fe40006fa6670 */
[C---:B------:R-:W-:Y:S02]  /*a3a0*/  IADD3 R9, R3.reuse, 0x20, RZ ;  /* 0x0000002003097810 */ /* 0x040fe40007ffe0ff */
[----:B------:R-:W-:Y:S02]  /*a3b0*/  IADD3 R13, R3, 0x21, RZ ;  /* 0x00000021030d7810 */ /* 0x000fe40007ffe0ff */
[----:B------:R-:W-:Y:S02]  /*a3c0*/  FMNMX.FTZ R4, R137, R0, !PT ;  /* 0x0000000089047209 */ /* 0x000fe40007810000 */
[----:B------:R-:W-:Y:S02]  /*a3d0*/  FMNMX.FTZ R15, R136, R15, !PT ;  /* 0x0000000f880f7209 */ /* 0x000fe40007810000 */
        /* <DEDUP_REMOVED lines=17> */
[C---:B------:R-:W-:Y:S02]  /*a4f0*/  ISETP.GE.AND P2, PT, R13.reuse, R208, PT ;  /* 0x000000d00d00720c */ /* 0x040fe40003f46270 */
[----:B------:R-:W-:Y:S02]  /*a500*/  ISETP.GE.AND P0, PT, R13, R206, PT ;  /* 0x000000ce0d00720c */ /* 0x000fe40003f06270 */
[----:B------:R-:W-:Y:S02]  /*a510*/  FMNMX.FTZ R4, R11, R4, !PT ;  /* 0x000000040b047209 */ /* 0x000fe40007810000 */
[----:B------:R-:W-:Y:S02]  /*a520*/  ISETP.GE.AND P1, PT, R133, R206, PT ;  /* 0x000000ce8500720c */ /* 0x000fe40003f26270 */
[----:B------:R-:W-:Y:S02]  /*a530*/  FMNMX.FTZ R17, R142, R17, !PT ;  /* 0x000000118e117209 */ /* 0x000fe40007810000 */
[----:B------:R-:W-:Y:S02]  /*a540*/  ISETP.GE.OR P6, PT, R9, R202, !P6 ;  /* 0x000000ca0900720c */ /* 0x000fe400077c6670 */
[----:B------:R-:W-:Y:S02]  /*a550*/  IADD3 R9, R3, 0x28, RZ ;  /* 0x0000002803097810 */ /* 0x000fe40007ffe0ff */
[----:B------:R-:W-:Y:S02]  /*a560*/  FMNMX.FTZ R4, R163, R4, !PT ;  /* 0x00000004a3047209 */ /* 0x000fe40007810000 */
[-C--:B------:R-:W-:Y:S02]  /*a570*/  ISETP.GE.OR P1, PT, R133, R202.reuse, !P1 ;  /* 0x000000ca8500720c */ /* 0x080fe40004f26670 */
[C---:B------:R-:W-:Y:S02]  /*a580*/  ISETP.GE.OR P2, PT, R13.reuse, R207, !P2 ;  /* 0x000000cf0d00720c */ /* 0x040fe40005746670 */
[----:B------:R-:W-:Y:S02]  /*a590*/  ISETP.GE.OR P0, PT, R13, R202, !P0 ;  /* 0x000000ca0d00720c */ /* 0x000fe40004706670 */
[----:B------:R-:W-:Y:S02]  /*a5a0*/  IADD3 R13, R3, 0x31, RZ ;  /* 0x00000031030d7810 */ /* 0x000fe40007ffe0ff */
[----:B------:R-:W-:Y:S02]  /*a5b0*/  FSEL R143, R18, -INF , !P4 ;  /* 0xff800000128f7808 */ /* 0x000fe40006000000 */
[----:B------:R-:W-:Y:S02]  /*a5c0*/  FMNMX.FTZ R17, R140, R17, !PT ;  /* 0x000000118c117209 */ /* 0x000fe40007810000 */
[-C--:B------:R-:W-:Y:S02]  /*a5d0*/  ISETP.GE.AND P4, PT, R9, R208.reuse, PT ;  /* 0x000000d00900720c */ /* 0x080fe40003f86270 */
[----:B------:R-:W-:Y:S02]  /*a5e0*/  FSEL R141, R19, -INF , !P1 ;  /* 0xff800000138d7808 */ /* 0x000fe40004800000 */
[----:B------:R-:W-:Y:S02]  /*a5f0*/  FSEL R154, R25, -INF , !P2 ;  /* 0xff800000199a7808 */ /* 0x000fe40005000000 */
[----:B------:R-:W-:Y:S02]  /*a600*/  ISETP.GE.AND P2, PT, R13, R208, PT ;  /* 0x000000d00d00720c */ /* 0x000fe40003f46270 */
[----:B------:R-:W-:Y:S02]  /*a610*/  FMNMX.FTZ R4, R161, R4, !PT ;  /* 0x00000004a1047209 */ /* 0x000fe40007810000 */
[C---:B------:R-:W-:Y:S02]  /*a620*/  ISETP.GE.AND P1, PT, R9.reuse, R206, PT ;  /* 0x000000ce0900720c */ /* 0x040fe40003f26270 */
[----:B------:R-:W-:Y:S02]  /*a630*/  FMNMX.FTZ R17, R160, R17, !PT ;  /* 0x00000011a0117209 */ /* 0x000fe40007810000 */
[-C--:B------:R-:W-:Y:S02]  /*a640*/  ISETP.GE.OR P4, PT, R9, R207.reuse, !P4 ;  /* 0x000000cf0900720c */ /* 0x080fe40006786670 */
[----:B------:R-:W-:Y:S02]  /*a650*/  IADD3 R15, R3, 0x30, RZ ;  /* 0x00000030030f7810 */ /* 0x000fe40007ffe0ff */
[----:B------:R-:W-:Y:S02]  /*a660*/  ISETP.GE.OR P2, PT, R13, R207, !P2 ;  /* 0x000000cf0d00720c */ /* 0x000fe40005746670 */
[----:B------:R-:W-:Y:S02]  /*a670*/  FMNMX.FTZ R4, R143, R4, !PT ;  /* 0x000000048f047209 */ /* 0x000fe40007810000 */
        /* <DEDUP_REMOVED lines=26> */
[----:B------:R-:W-:Y:S02]  /*a820*/  FMNMX.FTZ R6, R155, R6, !PT ;  /* 0x000000069b067209 */ /* 0x000fe40007810000 */
[----:B------:R-:W-:Y:S02]  /*a830*/  ISETP.GE.OR P1, PT, R15, R202, !P2 ;  /* 0x000000ca0f00720c */ /* 0x000fe40005726670 */
[C---:B------:R-:W-:Y:S02]  /*a840*/  ISETP.GE.AND P2, PT, R13.reuse, R206, PT ;  /* 0x000000ce0d00720c */ /* 0x040fe40003f46270 */
        /* <DEDUP_REMOVED lines=13> */
[----:B------:R-:W-:Y:S02]  /*a920*/  FSEL R145, R34, -INF , !P1 ;  /* 0xff80000022917808 */ /* 0x000fe40004800000 */
[----:B------:R-:W-:Y:S01]  /*a930*/  FMNMX.FTZ R8, R147, R8, !PT ;  /* 0x0000000893087209 */ /* 0x000fe20007810000 */
[----:B------:R-:W1:Y:S01]  /*a940*/  SHFL.BFLY PT, R15, R4, 0x2, 0x1f ;  /* 0x0c401f00040f7f89 */ /* 0x000e6200000e0000 */
[----:B------:R-:W-:Y:S02]  /*a950*/  ISETP.GE.OR P0, PT, R3, R202, !P0 ;  /* 0x000000ca0300720c */ /* 0x000fe40004706670 */
[----:B------:R-:W-:Y:S02]  /*a960*/  FMNMX.FTZ R8, R145, R8, !PT ;  /* 0x0000000891087209 */ /* 0x000fe40007810000 */
[----:B------:R-:W-:Y:S04]  /*a970*/  FSEL R133, R35, -INF , !P0 ;  /* 0xff80000023857808 */ /* 0x000fe80004000000 */
[----:B------:R-:W-:Y:S05]  /*a980*/  FMNMX.FTZ R6, R133, R8, !PT ;  /* 0x0000000885067209 */ /* 0x000fea0007810000 */
[----:B------:R-:W2:Y:S01]  /*a990*/  SHFL.BFLY PT, R3, R6, 0x2, 0x1f ;  /* 0x0c401f0006037f89 */ /* 0x000ea200000e0000 */
[----:B-1----:R-:W-:Y:S07]  /*a9a0*/  FMNMX.FTZ R15, R4, R15, !PT ;  /* 0x0000000f040f7209 */ /* 0x002fee0007810000 */
[----:B------:R-:W1:Y:S01]  /*a9b0*/  SHFL.BFLY PT, R132, R15, 0x1, 0x1f ;  /* 0x0c201f000f847f89 */ /* 0x000e6200000e0000 */
[----:B--2---:R-:W-:Y:S07]  /*a9c0*/  FMNMX.FTZ R4, R6, R3, !PT ;  /* 0x0000000306047209 */ /* 0x004fee0007810000 */
[----:B------:R-:W2:Y:S01]  /*a9d0*/  SHFL.BFLY PT, R3, R4, 0x1, 0x1f ;  /* 0x0c201f0004037f89 */ /* 0x000ea200000e0000 */
[----:B-1----:R-:W-:Y:S07]  /*a9e0*/  FMNMX.FTZ R132, R15, R132, !PT ;  /* 0x000000840f847209 */ /* 0x002fee0007810000 */
[----:B------:R-:W1:Y:S01]  /*a9f0*/  LDSM.16.MT88.4 R12, [R188+0xc000] ;  /* 0x00c00000bc0c783b */ /* 0x000e620000004200 */
[C---:B------:R-:W-:Y:S01]  /*aa00*/  FSETP.NEU.FTZ.AND P1, PT, R132.reuse, -INF , PT ;  /* 0xff8000008400780b */ /* 0x040fe20003f3d000 */
[----:B------:R-:W-:Y:S05]  /*aa10*/  FMUL.FTZ R151, R132, c[0x0][0x23c] ;  /* 0x00008f0084977a20 */ /* 0x000fea0000410000 */
[----:B------:R-:W-:Y:S02]  /*aa20*/  FSEL R151, R151, RZ, P1 ;  /* 0x000000ff97977208 */ /* 0x000fe40000800000 */
[----:B--2---:R-:W-:Y:S03]  /*aa30*/  FMNMX.FTZ R3, R4, R3, !PT ;  /* 0x0000000304037209 */ /* 0x004fe60007810000 */
[--C-:B------:R-:W-:Y:S02]  /*aa40*/  FFMA.FTZ R135, R134, c[0x0][0x23c], -R151.reuse ;  /* 0x00008f0086877a23 */ /* 0x100fe40000010897 */
[--C-:B------:R-:W-:Y:S01]  /*aa50*/  FFMA.FTZ R134, R144, c[0x0][0x23c], -R151.reuse ;  /* 0x00008f0090867a23 */ /* 0x100fe20000010897 */
[C---:B------:R-:W-:Y:S01]  /*aa60*/  FSETP.NEU.FTZ.AND P0, PT, R3.reuse, -INF , PT ;  /* 0xff8000000300780b */ /* 0x040fe20003f1d000 */
        /* <DEDUP_REMOVED lines=10> */
[----:B------:R-:W2:Y:S01]  /*ab10*/  MUFU.EX2 R134, R134 ;  /* 0x0000008600867308 */ /* 0x000ea20000000800 */
        /* <DEDUP_REMOVED lines=13> */
[----:B------:R-:W3:Y:S01]  /*abf0*/  MUFU.EX2 R2, R2 ;  /* 0x0000000200027308 */ /* 0x000ee20000000800 */
[--C-:B------:R-:W-:Y:S02]  /*ac00*/  FFMA.FTZ R221, R141, c[0x0][0x23c], -R144.reuse ;  /* 0x00008f008ddd7a23 */ /* 0x100fe40000010890 */
[----:B------:R-:W-:Y:S01]  /*ac10*/  LDSM.16.MT88.4 R140, [R185+0xe800] ;  /* 0x00e80000b98c783b */ /* 0x000fe20000004200 */
[----:B--2---:R-:W-:Y:S01]  /*ac20*/  F2FP.PACK_AB R136, R134, R135 ;  /* 0x000000878688723e */ /* 0x004fe200000000ff */
[--C-:B------:R-:W-:Y:S02]  /*ac30*/  FFMA.FTZ R220, R160, c[0x0][0x23c], -R151.reuse ;  /* 0x00008f00a0dc7a23 */ /* 0x100fe40000010897 */
[--C-:B------:R-:W-:Y:S02]  /*ac40*/  FFMA.FTZ R223, R158, c[0x0][0x23c], -R151.reuse ;  /* 0x00008f009edf7a23 */ /* 0x100fe40000010897 */
[--C-:B------:R-:W-:Y:S01]  /*ac50*/  FFMA.FTZ R222, R156, c[0x0][0x23c], -R151.reuse ;  /* 0x00008f009cde7a23 */ /* 0x100fe20000010897 */
[----:B------:R-:W2:Y:S01]  /*ac60*/  MUFU.EX2 R0, R0 ;  /* 0x0000000000007308 */ /* 0x000ea20000000800 */
[----:B------:R-:W-:Y:S01]  /*ac70*/  LDSM.16.MT88.4 R160, [R188+0x11800] ;  /* 0x01180000bca0783b */ /* 0x000fe20000004200 */
[--C-:B------:R-:W-:Y:S02]  /*ac80*/  FFMA.FTZ R225, R154, c[0x0][0x23c], -R151.reuse ;  /* 0x00008f009ae17a23 */ /* 0x100fe40000010897 */
[--C-:B------:R-:W-:Y:S02]  /*ac90*/  FFMA.FTZ R224, R159, c[0x0][0x23c], -R144.reuse ;  /* 0x00008f009fe07a23 */ /* 0x100fe40000010890 */
[--C-:B------:R-:W-:Y:S02]  /*aca0*/  FFMA.FTZ R227, R157, c[0x0][0x23c], -R144.reuse ;  /* 0x00008f009de37a23 */ /* 0x100fe40000010890 */
[--C-:B------:R-:W-:Y:S01]  /*acb0*/  FFMA.FTZ R226, R155, c[0x0][0x23c], -R144.reuse ;  /* 0x00008f009be27a23 */ /* 0x100fe20000010890 */
[----:B------:R-:W-:Y:S01]  /*acc0*/  LDSM.16.MT88.4 R156, [R184+0xf800] ;  /* 0x00f80000b89c783b */ /* 0x000fe20000004200 */
[----:B------:R-:W4:Y:S01]  /*acd0*/  MUFU.EX2 R168, R168 ;  /* 0x000000a800a87308 */ /* 0x000f220000000800 */
[--C-:B------:R-:W-:Y:S02]  /*ace0*/  FFMA.FTZ R229, R153, c[0x0][0x23c], -R144.reuse ;  /* 0x00008f0099e57a23 */ /* 0x100fe40000010890 */
[--C-:B------:R-:W-:Y:S02]  /*acf0*/  FFMA.FTZ R228, R152, c[0x0][0x23c], -R151.reuse ;  /* 0x00008f0098e47a23 */ /* 0x100fe40000010897 */
[C---:B---3--:R-:W-:Y:S02]  /*ad00*/  FMUL.FTZ R4, R2.reuse, R128 ;  /* 0x0000008002047220 */ /* 0x048fe40000410000 */
[C---:B------:R-:W-:Y:S01]  /*ad10*/  FMUL.FTZ R5, R2.reuse, R129 ;  /* 0x0000008102057220 */ /* 0x040fe20000410000 */
[----:B------:R-:W-:Y:S01]  /*ad20*/  LDSM.16.MT88.4 R152, [R185+0xf800] ;  /* 0x00f80000b998783b */ /* 0x000fe20000004200 */
[C---:B------:R-:W-:Y:S01]  /*ad30*/  FMUL.FTZ R8, R2.reuse, R124 ;  /* 0x0000007c02087220 */ /* 0x040fe20000410000 */
[----:B------:R-:W-:Y:S01]  /*ad40*/  MUFU.EX2 R167, R167 ;  /* 0x000000a700a77308 */ /* 0x000fe20000000800 */
[C---:B------:R-:W-:Y:S02]  /*ad50*/  FMUL.FTZ R9, R2.reuse, R125 ;  /* 0x0000007d02097220 */ /* 0x040fe40000410000 */
[----:B------:R-:W-:Y:S02]  /*ad60*/  FMUL.FTZ R16, R2, R116 ;  /* 0x0000007402107220 */ /* 0x000fe40000410000 */
[C---:B--2---:R-:W-:Y:S02]  /*ad70*/  FMUL.FTZ R6, R0.reuse, R130 ;  /* 0x0000008200067220 */ /* 0x044fe40000410000 */
[C---:B------:R-:W-:Y:S02]  /*ad80*/  FMUL.FTZ R7, R0.reuse, R131 ;  /* 0x0000008300077220 */ /* 0x040fe40000410000 */
[C---:B------:R-:W-:Y:S01]  /*ad90*/  FMUL.FTZ R10, R0.reuse, R126 ;  /* 0x0000007e000a7220 */ /* 0x040fe20000410000 */
[----:B------:R-:W2:Y:S01]  /*ada0*/  MUFU.EX2 R166, R166 ;  /* 0x000000a600a67308 */ /* 0x000ea20000000800 */
[----:B------:R-:W-:Y:S01]  /*adb0*/  FMUL.FTZ R11, R0, R127 ;  /* 0x0000007f000b7220 */ /* 0x000fe20000410000 */
[----:B------:R-:W-:Y:S01]  /*adc0*/  LDSM.16.MT88.4 R128, [R186+0xe800] ;  /* 0x00e80000ba80783b */ /* 0x000fe20000004200 */
[----:B------:R-:W-:Y:S01]  /*add0*/  FMUL.FTZ R17, R2, R117 ;  /* 0x0000007502117220 */ /* 0x000fe20000410000 */
[----:B----4-:R-:W-:Y:S01]  /*ade0*/  F2FP.PACK_AB R138, R168, R169 ;  /* 0x000000a9a88a723e */ /* 0x010fe200000000ff */
        /* <DEDUP_REMOVED lines=10> */
[----:B------:R-:W3:Y:S01]  /*ae90*/  MUFU.EX2 R164, R164 ;  /* 0x000000a400a47308 */ /* 0x000ee20000000800 */
[----:B------:R-:W-:Y:S02]  /*aea0*/  FMUL.FTZ R33, R2, R101 ;  /* 0x0000006502217220 */ /* 0x000fe40000410000 */
[----:B------:R-:W-:Y:S01]  /*aeb0*/  FMUL.FTZ R34, R0, R102 ;  /* 0x0000006600227220 */ /* 0x000fe20000410000 */
[----:B--2---:R-:W-:Y:S01]  /*aec0*/  F2FP.PACK_AB R137, R166, R167 ;  /* 0x000000a7a689723e */ /* 0x004fe200000000ff */
        /* <DEDUP_REMOVED lines=13> */
[----:B---3--:R-:W-:Y:S01]  /*afa0*/  F2FP.PACK_AB R139, R164, R165 ;  /* 0x000000a5a48b723e */ /* 0x008fe200000000ff */
        /* <DEDUP_REMOVED lines=127> */
[----:B------:R-:W-:Y:S01]  /*b7a0*/  FMUL.FTZ R96, R2, R96 ;  /* 0x0000006002607220 */ /* 0x000fe20000410000 */
        /* <DEDUP_REMOVED lines=22> */
[----:B----4-:R-:W-:Y:S04]  /*b910*/  F2FP.PACK_AB R139, R133, R234 ;  /* 0x000000ea858b723e */ /* 0x010fe800000000ff */
        /* <DEDUP_REMOVED lines=114> */
[----:B------:R-:W-:Y:S02]  /*c040*/  FADD.FTZ R5, R214, R5 ;  /* 0x00000005d6057221 */ /* 0x000fe40000010000 */
[----:B------:R-:W-:Y:S02]  /*c050*/  IMAD.MOV.U32 R0, RZ, RZ, R3 ;  /* 0x000000ffff007224 */ /* 0x000fe400078e0003 */
        /* <DEDUP_REMOVED lines=10> */
.L_x_5277:
[----:B------:R-:W1:Y:S01]  /*c100*/  SHFL.BFLY PT, R0, R215, 0x2, 0x1f ;  /* 0x0c401f00d7007f89 */ /* 0x000e6200000e0000 */
[C---:B------:R-:W-:Y:S01]  /*c110*/  ISETP.NE.AND P0, PT, R200.reuse, -0x1, PT ;  /* 0xffffffffc800780c */ /* 0x040fe20003f05270 */
[----:B------:R-:W-:Y:S01]  /*c120*/  BSSY B0, `(.L_x_5282) ;  /* 0x0000133000007945 */ /* 0x000fe20003800000 */
[----:B------:R-:W-:Y:S01]  /*c130*/  MOV R5, 0x3f800000 ;  /* 0x3f80000000057802 */ /* 0x000fe20000000f00 */
[----:B------:R-:W2:Y:S10]  /*c140*/  SHFL.BFLY PT, R2, R217, 0x2, 0x1f ;  /* 0x0c401f00d9027f89 */ /* 0x000eb400000e0000 */
[----:B------:R-:W-:-:S04]  /*c150*/  @P0 IMAD.WIDE.U32 R8, R200, c[0x0][0x1e8], RZ ;  /* 0x00007a00c8080a25 */ /* 0x000fc800078e00ff */
[----:B------:R-:W-:Y:S01]  /*c160*/  @P0 IMAD R4, R200, c[0x0][0x1ec], R9 ;  /* 0x00007b00c8040a24 */ /* 0x000fe200078e0209 */
[----:B------:R-:W-:Y:S02]  /*c170*/  @P0 MOV R6, R8 ;  /* 0x0000000800060202 */ /* 0x000fe40000000f00 */
[----:B------:R-:W3:Y:S01]  /*c180*/  S2R R8, SR_TID.X ;  /* 0x0000000000087919 */ /* 0x000ee20000002100 */
[----:B-1----:R-:W-:Y:S02]  /*c190*/  FADD.FTZ R11, R0, R215 ;  /* 0x000000d7000b7221 */ /* 0x002fe40000010000 */
[----:B--2---:R-:W-:-:S03]  /*c1a0*/  FADD.FTZ R7, R2, R217 ;  /* 0x000000d902077221 */ /* 0x004fc60000010000 */
[----:B------:R-:W1:Y:S04]  /*c1b0*/  SHFL.BFLY PT, R0, R11, 0x1, 0x1f ;  /* 0x0c201f000b007f89 */ /* 0x000e6800000e0000 */
[----:B------:R-:W2:Y:S01]  /*c1c0*/  SHFL.BFLY PT, R2, R7, 0x1, 0x1f ;  /* 0x0c201f0007027f89 */ /* 0x000ea200000e0000 */
[----:B---3--:R-:W-:-:S04]  /*c1d0*/  SHF.R.S32.HI R9, RZ, 0x1f, R8 ;  /* 0x0000001fff097819 */ /* 0x008fc80000011408 */
[----:B------:R-:W-:Y:S01]  /*c1e0*/  LEA.HI R10, R9, R8, RZ, 0x2 ;  /* 0x00000008090a7211 */ /* 0x000fe200078f10ff */
[----:B-1----:R-:W-:-:S03]  /*c1f0*/  FADD.FTZ R0, R11, R0 ;  /* 0x000000000b007221 */ /* 0x002fc60000010000 */
[--C-:B------:R-:W-:Y:S02]  /*c200*/  SHF.R.S32.HI R12, RZ, 0x2, R10.reuse ;  /* 0x00000002ff0c7819 */ /* 0x100fe4000001140a */
[----:B------:R-:W-:Y:S01]  /*c210*/  SHF.R.S32.HI R11, RZ, 0x1f, R10 ;  /* 0x0000001fff0b7819 */ /* 0x000fe2000001140a */
[----:B--2---:R-:W-:Y:S01]  /*c220*/  FADD.FTZ R2, R7, R2 ;  /* 0x0000000207027221 */ /* 0x004fe20000010000 */
[----:B------:R-:W-:Y:S02]  /*c230*/  FSETP.NE.FTZ.AND P4, PT, R0, RZ, PT ;  /* 0x000000ff0000720b */ /* 0x000fe40003f95000 */
[----:B------:R-:W-:Y:S02]  /*c240*/  MOV R7, 0x3f800000 ;  /* 0x3f80000000077802 */ /* 0x000fe40000000f00 */
[----:B------:R-:W-:Y:S02]  /*c250*/  FSETP.NE.FTZ.AND P5, PT, R2, RZ, PT ;  /* 0x000000ff0200720b */ /* 0x000fe40003fb5000 */
[----:B------:R-:W-:-:S04]  /*c260*/  LEA.HI R11, R11, R12, RZ, 0x3 ;  /* 0x0000000c0b0b7211 */ /* 0x000fc800078f18ff */
[----:B------:R-:W-:-:S03]  /*c270*/  LOP3.LUT R11, R11, 0xfffffff8, RZ, 0xc0, !PT ;  /* 0xfffffff80b0b7812 */ /* 0x000fc600078ec0ff */
[----:B------:R-:W1:Y:S01]  /*c280*/  @P4 MUFU.RCP R7, R0 ;  /* 0x0000000000074308 */ /* 0x000e620000001000 */
[----:B------:R-:W-:-:S04]  /*c290*/  IADD3 R11, R12, -R11, RZ ;  /* 0x8000000b0c0b7210 */ /* 0x000fc80007ffe0ff */
[C---:B------:R-:W-:Y:S02]  /*c2a0*/  SHF.L.U32 R12, R11.reuse, 0x6, RZ ;  /* 0x000000060b0c7819 */ /* 0x040fe400000006ff */
[----:B------:R-:W-:Y:S01]  /*c2b0*/  LOP3.LUT R13, R11, 0x1, RZ, 0xc0, !PT ;  /* 0x000000010b0d7812 */ /* 0x000fe200078ec0ff */
[----:B------:R-:W2:Y:S01]  /*c2c0*/  @P5 MUFU.RCP R5, R2 ;  /* 0x0000000200055308 */ /* 0x000ea20000001000 */
[----:B------:R-:W-:Y:S02]  /*c2d0*/  LOP3.LUT R12, R12, 0x1c0, RZ, 0xc0, !PT ;  /* 0x000001c00c0c7812 */ /* 0x000fe400078ec0ff */
[----:B------:R-:W-:Y:S02]  /*c2e0*/  ISETP.NE.U32.AND P3, PT, R13, 0x1, PT ;  /* 0x000000010d00780c */ /* 0x000fe40003f65070 */
[----:B------:R-:W-:Y:S02]  /*c2f0*/  LEA.HI R12, R12, R12, RZ, 0x1d ;  /* 0x0000000c0c0c7211 */ /* 0x000fe400078fe8ff */
[----:B------:R-:W-:Y:S01]  /*c300*/  R2P PR, R11, 0x6 ;  /* 0x000000060b007804 */ /* 0x000fe20000000000 */
[C---:B-1----:R-:W-:Y:S01]  /*c310*/  FMUL.FTZ R131, R7.reuse, R131 ;  /* 0x0000008307837220 */ /* 0x042fe20000410000 */
[----:B------:R-:W1:Y:S01]  /*c320*/  @P5 MUFU.LG2 R2, R2 ;  /* 0x0000000200025308 */ /* 0x000e620000000c00 */
[----:B------:R-:W-:-:S02]  /*c330*/  FMUL.FTZ R130, R7, R130 ;  /* 0x0000008207827220 */ /* 0x000fc40000410000 */
[C---:B------:R-:W-:Y:S02]  /*c340*/  FMUL.FTZ R127, R7.reuse, R127 ;  /* 0x0000007f077f7220 */ /* 0x040fe40000410000 */
[----:B------:R-:W-:Y:S01]  /*c350*/  FMUL.FTZ R126, R7, R126 ;  /* 0x0000007e077e7220 */ /* 0x000fe20000410000 */
[----:B------:R-:W-:Y:S01]  /*c360*/  F2FP.PACK_AB R130, R131, R130 ;  /* 0x000000828382723e */ /* 0x000fe200000000ff */
[C---:B------:R-:W-:Y:S01]  /*c370*/  FMUL.FTZ R123, R7.reuse, R123 ;  /* 0x0000007b077b7220 */ /* 0x040fe20000410000 */
[----:B------:R-:W3:Y:S01]  /*c380*/  @P4 MUFU.LG2 R0, R0 ;  /* 0x0000000000004308 */ /* 0x000ee20000000c00 */
        /* <DEDUP_REMOVED lines=64> */
[----:B------:R-:W-:Y:S01]  /*c790*/  LEA.HI R7, R9, R8, RZ, 0x5 ;  /* 0x0000000809077211 */ /* 0x000fe200078f28ff */
[C---:B--2---:R-:W-:Y:S01]  /*c7a0*/  FMUL.FTZ R128, R5.reuse, R128 ;  /* 0x0000008005807220 */ /* 0x044fe20000410000 */
[----:B------:R-:W-:Y:S01]  /*c7b0*/  LOP3.LUT R9, R10, 0x3ffffffc, RZ, 0xc0, !PT ;  /* 0x3ffffffc0a097812 */ /* 0x000fe200078ec0ff */
[C---:B------:R-:W-:Y:S01]  /*c7c0*/  FMUL.FTZ R129, R5.reuse, R129 ;  /* 0x0000008105817220 */ /* 0x040fe20000410000 */
[----:B------:R-:W-:Y:S01]  /*c7d0*/  SHF.R.S32.HI R10, RZ, 0x5, R7 ;  /* 0x00000005ff0a7819 */ /* 0x000fe20000011407 */
[----:B------:R-:W-:Y:S01]  /*c7e0*/  FMUL.FTZ R124, R5, R124 ;  /* 0x0000007c057c7220 */ /* 0x000fe20000410000 */
[----:B------:R-:W-:Y:S01]  /*c7f0*/  IADD3 R9, -R9, R8, RZ ;  /* 0x0000000809097210 */ /* 0x000fe20007ffe1ff */
[----:B------:R-:W-:Y:S01]  /*c800*/  FMUL.FTZ R125, R5, R125 ;  /* 0x0000007d057d7220 */ /* 0x000fe20000410000 */
[----:B------:R-:W-:Y:S01]  /*c810*/  F2FP.PACK_AB R128, R129, R128 ;  /* 0x000000808180723e */ /* 0x000fe200000000ff */
[C---:B------:R-:W-:Y:S01]  /*c820*/  FMUL.FTZ R120, R5.reuse, R120 ;  /* 0x0000007805787220 */ /* 0x040fe20000410000 */
[----:B------:R-:W-:Y:S01]  /*c830*/  LEA R9, R10, R9, 0x9 ;  /* 0x000000090a097211 */ /* 0x000fe200078e48ff */
[----:B------:R-:W-:Y:S01]  /*c840*/  FMUL.FTZ R121, R5, R121 ;  /* 0x0000007905797220 */ /* 0x000fe20000410000 */
[----:B------:R-:W-:Y:S01]  /*c850*/  F2FP.PACK_AB R124, R125, R124 ;  /* 0x0000007c7d7c723e */ /* 0x000fe200000000ff */
[----:B------:R-:W-:Y:S01]  /*c860*/  FMUL.FTZ R116, R5, R116 ;  /* 0x0000007405747220 */ /* 0x000fe20000410000 */
[----:B------:R-:W-:Y:S01]  /*c870*/  LEA R9, R9, R12, 0x1 ;  /* 0x0000000c09097211 */ /* 0x000fe200078e08ff */
[----:B------:R-:W-:Y:S01]  /*c880*/  FMUL.FTZ R117, R5, R117 ;  /* 0x0000007505757220 */ /* 0x000fe20000410000 */
[----:B------:R-:W-:Y:S01]  /*c890*/  F2FP.PACK_AB R120, R121, R120 ;  /* 0x000000787978723e */ /* 0x000fe200000000ff */
[----:B------:R-:W-:Y:S01]  /*c8a0*/  FMUL.FTZ R112, R5, R112 ;  /* 0x0000007005707220 */ /* 0x000fe20000410000 */
[----:B------:R-:W-:Y:S01]  /*c8b0*/  SHF.L.U32 R13, R9, 0x1, RZ ;  /* 0x00000001090d7819 */ /* 0x000fe200000006ff */
[C---:B------:R-:W-:Y:S01]  /*c8c0*/  FMUL.FTZ R113, R5.reuse, R113 ;  /* 0x0000007105717220 */ /* 0x040fe20000410000 */
[----:B------:R-:W-:Y:S01]  /*c8d0*/  MOV R9, 0x20 ;  /* 0x0000002000097802 */ /* 0x000fe20000000f00 */
[----:B------:R-:W-:Y:S01]  /*c8e0*/  FMUL.FTZ R108, R5, R108 ;  /* 0x0000006c056c7220 */ /* 0x000fe20000410000 */
[----:B------:R-:W-:Y:S01]  /*c8f0*/  IADD3 R11, R13, -0x10, RZ ;  /* 0xfffffff00d0b7810 */ /* 0x000fe20007ffe0ff */
[----:B------:R-:W-:Y:S01]  /*c900*/  FMUL.FTZ R109, R5, R109 ;  /* 0x0000006d056d7220 */ /* 0x000fe20000410000 */
[----:B------:R-:W-:Y:S01]  /*c910*/  SEL R12, R9, 0xffffffe0, !P1 ;  /* 0xffffffe0090c7807 */ /* 0x000fe20004800000 */
[----:B------:R-:W-:Y:S01]  /*c920*/  FMUL.FTZ R104, R5, R104 ;  /* 0x0000006805687220 */ /* 0x000fe20000410000 */
[----:B------:R-:W-:Y:S01]  /*c930*/  @P3 IADD3 R11, R13, 0x10, RZ ;  /* 0x000000100d0b3810 */ /* 0x000fe20007ffe0ff */
[----:B------:R-:W-:Y:S01]  /*c940*/  FMUL.FTZ R105, R5, R105 ;  /* 0x0000006905697220 */ /* 0x000fe20000410000 */
[----:B------:R-:W-:Y:S01]  /*c950*/  IADD3 R15, R13, R12, RZ ;  /* 0x0000000c0d0f7210 */ /* 0x000fe20007ffe0ff */
[----:B------:R-:W-:Y:S01]  /*c960*/  FMUL.FTZ R100, R5, R100 ;  /* 0x0000006405647220 */ /* 0x000fe20000410000 */
[----:B------:R-:W-:Y:S01]  /*c970*/  F2FP.PACK_AB R116, R117, R116 ;  /* 0x000000747574723e */ /* 0x000fe200000000ff */
[C---:B------:R-:W-:Y:S01]  /*c980*/  FMUL.FTZ R101, R5.reuse, R101 ;  /* 0x0000006505657220 */ /* 0x040fe20000410000 */
[----:B------:R-:W-:Y:S01]  /*c990*/  IADD3 R17, R12, R11, RZ ;  /* 0x0000000b0c117210 */ /* 0x000fe20007ffe0ff */
        /* <DEDUP_REMOVED lines=53> */
[----:B------:R-:W2:Y:S01]  /*ccf0*/  LDC.U8 R12, c[0x0][0x328] ;  /* 0x0000ca00ff0c7b82 */ /* 0x000ea20000000000 */
[----:B------:R-:W-:Y:S01]  /*cd00*/  FMUL.FTZ R89, R5, R89 ;  /* 0x0000005905597220 */ /* 0x000fe20000410000 */
[----:B------:R-:W-:Y:S01]  /*cd10*/  F2FP.PACK_AB R84, R85, R84 ;  /* 0x000000545554723e */ /* 0x000fe200000000ff */
[C---:B------:R-:W-:Y:S01]  /*cd20*/  FMUL.FTZ R92, R5.reuse, R92 ;  /* 0x0000005c055c7220 */ /* 0x040fe20000410000 */
[----:B------:R-:W4:Y:S01]  /*cd30*/  S2R R9, SR_TID.X ;  /* 0x0000000000097919 */ /* 0x000f220000002100 */
[----:B------:R-:W-:Y:S01]  /*cd40*/  FMUL.FTZ R93, R5, R93 ;  /* 0x0000005d055d7220 */ /* 0x000fe20000410000 */
[----:B------:R-:W-:Y:S01]  /*cd50*/  F2FP.PACK_AB R88, R89, R88 ;  /* 0x000000585958723e */ /* 0x000fe200000000ff */
[----:B------:R-:W-:Y:S01]  /*cd60*/  FMUL.FTZ R96, R5, R96 ;  /* 0x0000006005607220 */ /* 0x000fe20000410000 */
[----:B------:R-:W-:Y:S01]  /*cd70*/  LOP3.LUT R7, R7, 0xffffffe0, RZ, 0xc0, !PT ;  /* 0xffffffe007077812 */ /* 0x000fe200078ec0ff */
[----:B------:R-:W-:Y:S01]  /*cd80*/  FMUL.FTZ R5, R5, R97 ;  /* 0x0000006105057220 */ /* 0x000fe20000410000 */
[----:B------:R-:W-:Y:S01]  /*cd90*/  F2FP.PACK_AB R92, R93, R92 ;  /* 0x0000005c5d5c723e */ /* 0x000fe200000000ff */
[----:B-1----:R-:W-:Y:S01]  /*cda0*/  @P5 FMUL.FTZ R63, R2, 0.69314718246459960938 ;  /* 0x3f317218023f5820 */ /* 0x002fe20000410000 */
[----:B------:R-:W-:Y:S01]  /*cdb0*/  IADD3 R8, R8, -R7, RZ ;  /* 0x8000000708087210 */ /* 0x000fe20007ffe0ff */
[----:B---3--:R-:W-:Y:S01]  /*cdc0*/  @P4 FMUL.FTZ R0, R0, 0.69314718246459960938 ;  /* 0x3f31721800004820 */ /* 0x008fe20000410000 */
[----:B------:R-:W-:-:S02]  /*cdd0*/  F2FP.PACK_AB R96, R5, R96 ;  /* 0x000000600560723e */ /* 0x000fc400000000ff */
[----:B------:R-:W-:-:S04]  /*cde0*/  MOV R5, 0x40 ;  /* 0x0000004000057802 */ /* 0x000fc80000000f00 */
[----:B------:R-:W-:Y:S02]  /*cdf0*/  SEL R14, R5, 0xffffffc0, !P2 ;  /* 0xffffffc0050e7807 */ /* 0x000fe40005000000 */
[----:B------:R-:W1:Y:S02]  /*ce00*/  S2R R5, SR_CTAID.Y ;  /* 0x0000000000057919 */ /* 0x000e640000002600 */
[-C--:B------:R-:W-:Y:S02]  /*ce10*/  IADD3 R19, R13, R14.reuse, RZ ;  /* 0x0000000e0d137210 */ /* 0x080fe40007ffe0ff */
[----:B------:R-:W-:Y:S02]  /*ce20*/  IADD3 R21, R14, R11, RZ ;  /* 0x0000000b0e157210 */ /* 0x000fe40007ffe0ff */
[-C--:B------:R-:W-:Y:S01]  /*ce30*/  IADD3 R23, R15, R14.reuse, RZ ;  /* 0x0000000e0f177210 */ /* 0x080fe20007ffe0ff */
[----:B------:R-:W-:Y:S01]  /*ce40*/  STS [R19], R112 ;  /* 0x0000007013007388 */ /* 0x000fe20000000800 */
[----:B------:R-:W-:-:S02]  /*ce50*/  IADD3 R25, R17, R14, RZ ;  /* 0x0000000e11197210 */ /* 0x000fc40007ffe0ff */
[----:B--2---:R-:W-:Y:S01]  /*ce60*/  ISETP.NE.AND P2, PT, R12, RZ, PT ;  /* 0x000000ff0c00720c */ /* 0x004fe20003f45270 */
[----:B------:R-:W-:Y:S03]  /*ce70*/  STS [R19+0x400], R114 ;  /* 0x0004007213007388 */ /* 0x000fe60000000800 */
[----:B------:R-:W-:Y:S01]  /*ce80*/  ISETP.NE.OR P1, PT, R200, -0x1, !P2 ;  /* 0xffffffffc800780c */ /* 0x000fe20005725670 */
[----:B------:R-:W-:Y:S04]  /*ce90*/  STS [R21], R108 ;  /* 0x0000006c15007388 */ /* 0x000fe80000000800 */
[----:B------:R-:W-:Y:S04]  /*cea0*/  STS [R21+0x400], R110 ;  /* 0x0004006e15007388 */ /* 0x000fe80000000800 */
[----:B------:R-:W-:Y:S04]  /*ceb0*/  STS [R23], R104 ;  /* 0x0000006817007388 */ /* 0x000fe80000000800 */
[----:B------:R-:W-:Y:S01]  /*cec0*/  STS [R23+0x400], R106 ;  /* 0x0004006a17007388 */ /* 0x000fe20000000800 */
[----:B-1----:R-:W-:-:S03]  /*ced0*/  @!P1 IMAD R200, R5, c[0x0][0x214], RZ ;  /* 0x0000850005c89a24 */ /* 0x002fc600078e02ff */
        /* <DEDUP_REMOVED lines=17> */
[----:B------:R-:W-:Y:S04]  /*cff0*/  STS [R25+0x2400], R66 ;  /* 0x0024004219007388 */ /* 0x000fe80000000800 */
[----:B------:R-:W-:Y:S04]  /*d000*/  STS [R13+0x4000], R68 ;  /* 0x004000440d007388 */ /* 0x000fe80000000800 */
[----:B------:R-:W-:Y:S04]  /*d010*/  STS [R13+0x4400], R70 ;  /* 0x004400460d007388 */ /* 0x000fe80000000800 */
[----:B------:R-:W-:Y:S01]  /*d020*/  STS [R11+0x4000], R72 ;  /* 0x004000480b007388 */ /* 0x000fe20000000800 */
[----:B----4-:R-:W-:-:S03]  /*d030*/  SHF.R.S32.HI R60, RZ, 0x1f, R9 ;  /* 0x0000001fff3c7819 */ /* 0x010fc60000011409 */
[----:B------:R3:W-:Y:S01]  /*d040*/  STS [R11+0x4400], R74 ;  /* 0x0044004a0b007388 */ /* 0x0007e20000000800 */
[----:B-1----:R-:W-:-:S03]  /*d050*/  @!P0 SHF.R.S32.HI R62, RZ, 0x1f, R5 ;  /* 0x0000001fff3e8819 */ /* 0x002fc60000011405 */
[----:B------:R1:W-:Y:S01]  /*d060*/  STS [R15+0x4000], R76 ;  /* 0x0040004c0f007388 */ /* 0x0003e20000000800 */
[----:B--2---:R-:W-:-:S03]  /*d070*/  @!P0 IMAD.WIDE.U32 R64, R5, c[0x0][0x1e0], RZ ;  /* 0x0000780005408a25 */ /* 0x004fc600078e00ff */
[----:B------:R1:W-:Y:S01]  /*d080*/  STS [R15+0x4400], R78 ;  /* 0x0044004e0f007388 */ /* 0x0003e20000000800 */
[----:B------:R-:W-:Y:S01]  /*d090*/  @!P0 IMAD R62, R62, c[0x0][0x1e0], RZ ;  /* 0x000078003e3e8a24 */ /* 0x000fe200078e02ff */
[----:B------:R-:W-:Y:S02]  /*d0a0*/  @!P0 MOV R6, R64 ;  /* 0x0000004000068202 */ /* 0x000fe40000000f00 */
[----:B------:R1:W-:Y:S01]  /*d0b0*/  STS [R17+0x4000], R80 ;  /* 0x0040005011007388 */ /* 0x0003e20000000800 */
[----:B------:R-:W-:Y:S01]  /*d0c0*/  @!P0 IMAD R61, R5, c[0x0][0x1e4], R62 ;  /* 0x00007900053d8a24 */ /* 0x000fe200078e023e */
[----:B------:R-:W-:Y:S02]  /*d0d0*/  LEA.HI R62, R60, R9, RZ, 0x5 ;  /* 0x000000093c3e7211 */ /* 0x000fe400078f28ff */
[----:B------:R1:W-:Y:S02]  /*d0e0*/  STS [R17+0x4400], R82 ;  /* 0x0044005211007388 */ /* 0x0003e40000000800 */
[----:B------:R-:W-:-:S02]  /*d0f0*/  LOP3.LUT R62, R62, 0xffffffe0, RZ, 0xc0, !PT ;  /* 0xffffffe03e3e7812 */ /* 0x000fc400078ec0ff */
[----:B------:R1:W-:Y:S01]  /*d100*/  STS [R19+0x4000], R84 ;  /* 0x0040005413007388 */ /* 0x0003e20000000800 */
[----:B------:R-:W-:Y:S02]  /*d110*/  @!P0 IADD3 R4, R65, R61, RZ ;  /* 0x0000003d41048210 */ /* 0x000fe40007ffe0ff */
[----:B------:R-:W-:Y:S01]  /*d120*/  SHF.R.S32.HI R61, RZ, 0x1f, R10 ;  /* 0x0000001fff3d7819 */ /* 0x000fe2000001140a */
[----:B------:R1:W-:Y:S01]  /*d130*/  STS [R19+0x4400], R86 ;  /* 0x0044005613007388 */ /* 0x0003e20000000800 */
[----:B------:R-:W-:Y:S02]  /*d140*/  IADD3 R62, R9, -R62, RZ ;  /* 0x8000003e093e7210 */ /* 0x000fe40007ffe0ff */
[----:B------:R-:W-:Y:S01]  /*d150*/  LOP3.LUT P0, RZ, R8, 0x3, RZ, 0xc0, !PT ;  /* 0x0000000308ff7812 */ /* 0x000fe2000780c0ff */
[----:B------:R1:W-:Y:S01]  /*d160*/  STS [R21+0x4000], R88 ;  /* 0x0040005815007388 */ /* 0x0003e20000000800 */
[----:B------:R-:W-:Y:S02]  /*d170*/  LEA.HI R61, R61, R10, RZ, 0x2 ;  /* 0x0000000a3d3d7211 */ /* 0x000fe400078f10ff */
[----:B------:R-:W-:Y:S01]  /*d180*/  SHF.R.S32.HI R7, RZ, 0x1f, R62 ;  /* 0x0000001fff077819 */ /* 0x000fe2000001143e */
[----:B------:R1:W-:Y:S01]  /*d190*/  STS [R21+0x4400], R90 ;  /* 0x0044005a15007388 */ /* 0x0003e20000000800 */
[----:B------:R-:W-:-:S02]  /*d1a0*/  LOP3.LUT R61, R61, 0xffffffc, RZ, 0xc0, !PT ;  /* 0x0ffffffc3d3d7812 */ /* 0x000fc400078ec0ff */
[----:B------:R-:W-:Y:S01]  /*d1b0*/  LEA.HI R7, R7, R62, RZ, 0x2 ;  /* 0x0000003e07077211 */ /* 0x000fe200078f10ff */
[----:B------:R1:W-:Y:S01]  /*d1c0*/  STS [R23+0x4000], R92 ;  /* 0x0040005c17007388 */ /* 0x0003e20000000800 */
[----:B------:R-:W-:Y:S02]  /*d1d0*/  IADD3 R61, R10, -R61, RZ ;  /* 0x8000003d0a3d7210 */ /* 0x000fe40007ffe0ff */
[----:B------:R-:W-:Y:S01]  /*d1e0*/  SHF.R.S32.HI R2, RZ, 0x2, R7 ;  /* 0x00000002ff027819 */ /* 0x000fe20000011407 */
[----:B------:R1:W-:Y:S01]  /*d1f0*/  STS [R23+0x4400], R94 ;  /* 0x0044005e17007388 */ /* 0x0003e20000000800 */
[----:B------:R-:W-:Y:S01]  /*d200*/  MOV R8, 0x7f800000 ;  /* 0x7f80000000087802 */ /* 0x000fe20000000f00 */
[----:B------:R-:W-:Y:S01]  /*d210*/  @P5 FFMA.FTZ R8, R132, c[0x0][0x238], R63 ;  /* 0x00008e0084085a23 */ /* 0x000fe2000001003f */
[----:B------:R-:W-:Y:S01]  /*d220*/  MOV R10, 0x7f800000 ;  /* 0x7f800000000a7802 */ /* 0x000fe20000000f00 */
[----:B------:R1:W-:Y:S01]  /*d230*/  STS [R25+0x4000], R96 ;  /* 0x0040006019007388 */ /* 0x0003e20000000800 */
[----:B------:R-:W-:Y:S01]  /*d240*/  @P4 FFMA.FTZ R10, R3, c[0x0][0x238], R0 ;  /* 0x00008e00030a4a23 */ /* 0x000fe20000010000 */
[----:B------:R-:W-:-:S02]  /*d250*/  LEA R2, R61, R2, 0x4 ;  /* 0x000000023d027211 */ /* 0x000fc400078e20ff */
[----:B------:R1:W-:Y:S04]  /*d260*/  STS [R25+0x4400], R98 ;  /* 0x0044006219007388 */ /* 0x0003e80000000800 */
[----:B------:R-:W-:Y:S06]  /*d270*/  BAR.SYNC.DEFER_BLOCKING 0x0 ;  /* 0x0000000000007b1d */ /* 0x000fec0000010000 */
[----:B---3--:R-:W2:Y:S04]  /*d280*/  S2R R11, SR_CTAID.Z ;  /* 0x00000000000b7919 */ /* 0x008ea80000002700 */
[----:B------:R1:W3:Y:S04]  /*d290*/  LDS.128 R52, [R203] ;  /* 0x00000000cb347984 */ /* 0x0002e80000000c00 */
[----:B------:R1:W4:Y:S01]  /*d2a0*/  LDS.128 R48, [R203+0x800] ;  /* 0x00080000cb307984 */ /* 0x0003220000000c00 */
[----:B--2---:R-:W-:-:S03]  /*d2b0*/  @!P2 IMAD R5, R5, c[0x0][0x1c0], R11 ;  /* 0x000070000505aa24 */ /* 0x004fc600078e020b */
[----:B------:R1:W2:Y:S01]  /*d2c0*/  LDS.128 R44, [R203+0x1000] ;  /* 0x00100000cb2c7984 */ /* 0x0002a20000000c00 */
        /* <DEDUP_REMOVED lines=12> */
[----:B---34-:R-:W3:Y:S01]  /*d390*/  S2R R5, SR_CTAID.X ;  /* 0x0000000000057919 */ /* 0x018ee20000002500 */
        /* <DEDUP_REMOVED lines=11> */
.L_x_5283:
[----:B---34-:R-:W-:Y:S05]  /*d450*/  BSYNC B0 ;  /* 0x0000000000007941 */ /* 0x018fea0003800000 */
.L_x_5282:
[----:B------:R-:W3:Y:S01]  /*d460*/  S2R R0, SR_CTAID.X ;  /* 0x0000000000007919 */ /* 0x000ee20000002500 */
[----:B------:R-:W-:Y:S01]  /*d470*/  LEA.HI R60, R60, R9, RZ, 0x3 ;  /* 0x000000093c3c7211 */ /* 0x000fe200078f18ff */
[----:B------:R-:W-:Y:S03]  /*d480*/  BSSY B0, `(.L_x_5284) ;  /* 0x000001f000007945 */ /* 0x000fe60003800000 */
[----:B------:R-:W-:Y:S02]  /*d490*/  LOP3.LUT R2, R60, 0xfffffff8, RZ, 0xc0, !PT ;  /* 0xfffffff83c027812 */ /* 0x000fe400078ec0ff */
[----:B------:R-:W-:-:S03]  /*d4a0*/  SHF.R.S32.HI R60, RZ, 0x3, R60 ;  /* 0x00000003ff3c7819 */ /* 0x000fc6000001143c */
[----:B------:R-:W-:-:S04]  /*d4b0*/  IMAD.IADD R2, R9, 0x1, -R2 ;  /* 0x0000000109027824 */ /* 0x000fc800078e0a02 */
[----:B------:R-:W-:Y:S01]  /*d4c0*/  IMAD.SHL.U32 R8, R2, 0x8, RZ ;  /* 0x0000000802087824 */ /* 0x000fe200078e00ff */
[----:B------:R-:W-:-:S04]  /*d4d0*/  SHF.R.S32.HI R2, RZ, 0x1f, R11 ;  /* 0x0000001fff027819 */ /* 0x000fc8000001140b */
[----:B------:R-:W-:Y:S01]  /*d4e0*/  SHF.R.S32.HI R9, RZ, 0x1f, R8 ;  /* 0x0000001fff097819 */ /* 0x000fe20000011408 */
[----:B------:R-:W-:Y:S02]  /*d4f0*/  IMAD R2, R2, c[0x0][0x1f0], RZ ;  /* 0x00007c0002027a24 */ /* 0x000fe400078e02ff */
[----:B---3--:R-:W-:Y:S02]  /*d500*/  IMAD.SHL.U32 R0, R0, 0x40, RZ ;  /* 0x0000004000007824 */ /* 0x008fe400078e00ff */
[----:B------:R-:W-:Y:S02]  /*d510*/  IMAD R2, R11, c[0x0][0x1f4], R2 ;  /* 0x00007d000b027a24 */ /* 0x000fe400078e0202 */
[----:B------:R-:W-:Y:S01]  /*d520*/  IMAD.WIDE.U32 R8, R0, c[0x0][0x1e8], R8 ;  /* 0x00007a0000087a25 */ /* 0x000fe200078e0008 */
[----:B------:R-:W-:-:S04]  /*d530*/  SHF.R.S32.HI R3, RZ, 0x1f, R0 ;  /* 0x0000001fff037819 */ /* 0x000fc80000011400 */
[----:B------:R-:W-:Y:S01]  /*d540*/  IADD3 R6, P0, R6, R8, RZ ;  /* 0x0000000806067210 */ /* 0x000fe20007f1e0ff */
[----:B------:R-:W-:-:S04]  /*d550*/  IMAD R3, R3, c[0x0][0x1e8], RZ ;  /* 0x00007a0003037a24 */ /* 0x000fc800078e02ff */
[----:B------:R-:W-:Y:S01]  /*d560*/  IMAD R3, R0, c[0x0][0x1ec], R3 ;  /* 0x00007b0000037a24 */ /* 0x000fe200078e0203 */
[----:B------:R-:W-:-:S04]  /*d570*/  SHF.R.S32.HI R0, RZ, 0x1f, R60 ;  /* 0x0000001fff007819 */ /* 0x000fc8000001143c */
        /* <DEDUP_REMOVED lines=15> */
.L_x_5285:
[----:B------:R-:W-:Y:S05]  /*d670*/  BSYNC B0 ;  /* 0x0000000000007941 */ /* 0x000fea0003800000 */
.L_x_5284:
[----:B------:R-:W-:Y:S01]  /*d680*/  IADD3 R2, R60, 0x10, RZ ;  /* 0x000000103c027810 */ /* 0x000fe20007ffe0ff */
        /* <DEDUP_REMOVED lines=9> */
[----:B---3--:R-:W-:-:S03]  /*d720*/  LEA R10, P0, R8, c[0x0][0x1d0], 0x1 ;  /* 0x00007400080a7a11 */ /* 0x008fc600078008ff */
[----:B------:R-:W-:-:S05]  /*d730*/  IMAD R2, R3, c[0x0][0x1ec], R2 ;  /* 0x00007b0003027a24 */ /* 0x000fca00078e0202 */
[----:B------:R-:W-:-:S04]  /*d740*/  IADD3 R2, R2, R9, RZ ;  /* 0x0000000902027210 */ /* 0x000fc80007ffe0ff */
[----:B------:R-:W-:-:S05]  /*d750*/  LEA.HI.X R11, R8, c[0x0][0x1d4], R2, 0x1, P0 ;  /* 0x00007500080b7a11 */ /* 0x000fca00000f0c02 */
[----:B------:R3:W-:Y:S04]  /*d760*/  STG.E.128 [R10.64], R48 ;  /* 0x000000300a007986 */ /* 0x0007e8000c101d0a */
[----:B-1----:R3:W-:Y:S04]  /*d770*/  STG.E.128 [R10.64+0x80], R32 ;  /* 0x000080200a007986 */ /* 0x0027e8000c101d0a */
[----:B------:R3:W-:Y:S02]  /*d780*/  STG.E.128 [R10.64+0x100], R16 ;  /* 0x000100100a007986 */ /* 0x0007e4000c101d0a */
.L_x_5287:
[----:B------:R-:W-:Y:S05]  /*d790*/  BSYNC B0 ;  /* 0x0000000000007941 */ /* 0x000fea0003800000 */
.L_x_5286:
        /* <DEDUP_REMOVED lines=14> */
[----:B--2---:R2:W-:Y:S04]  /*d880*/  STG.E.128 [R10.64], R44 ;  /* 0x0000002c0a007986 */ /* 0x0045e8000c101d0a */
[----:B-1----:R2:W-:Y:S04]  /*d890*/  STG.E.128 [R10.64+0x80], R28 ;  /* 0x0000801c0a007986 */ /* 0x0025e8000c101d0a */
[----:B------:R2:W-:Y:S02]  /*d8a0*/  STG.E.128 [R10.64+0x100], R12 ;  /* 0x0001000c0a007986 */ /* 0x0005e4000c101d0a */
.L_x_5289:
[----:B------:R-:W-:Y:S05]  /*d8b0*/  BSYNC B0 ;  /* 0x0000000000007941 */ /* 0x000fea0003800000 */
.L_x_5288:
[----:B------:R-:W-:-:S04]  /*d8c0*/  IADD3 R2, R60, 0x30, RZ ;  /* 0x000000303c027810 */ /* 0x000fc80007ffe0ff */
[----:B------:R-:W-:-:S13]  /*d8d0*/  ISETP.GE.AND P0, PT, R2, R195, PT ;  /* 0x000000c30200720c */ /* 0x000fda0003f06270 */
[----:B------:R-:W-:Y:S05]  /*d8e0*/  @P0 EXIT ;  /* 0x000000000000094d */ /* 0x000fea0003800000 */
        /* <DEDUP_REMOVED lines=9> */
[----:B-1----:R-:W-:Y:S04]  /*d980*/  STG.E.128 [R2.64], R40 ;  /* 0x0000002802007986 */ /* 0x002fe8000c101d0a */
[----:B------:R-:W-:Y:S04]  /*d990*/  STG.E.128 [R2.64+0x80], R24 ;  /* 0x0000801802007986 */ /* 0x000fe8000c101d0a */
[----:B------:R-:W-:Y:S01]  /*d9a0*/  STG.E.128 [R2.64+0x100], R56 ;  /* 0x0001003802007986 */ /* 0x000fe2000c101d0a */
[----:B------:R-:W-:Y:S05]  /*d9b0*/  EXIT ;  /* 0x000000000000794d */ /* 0x000fea0003800000 */
.L_x_5290:
        /* <DEDUP_REMOVED lines=12> */
.L_x_7384:


//--------------------- .text._ZN5flash24flash_fwd_splitkv_kernelI23Flash_fwd_kernel_traitsILi192ELi64ELi64ELi4ELb0ELb0EN7cutlass6half_tE19Flash_kernel_traitsILi192ELi64ELi64ELi4ES3_EELb0ELb1ELb0ELb0ELb1ELb1ELb0ELb0EEEvNS_16Flash_fwd_paramsE --------------------------
	.section	.text._ZN5flash24flash_fwd_splitkv_kernelI23Flash_fwd_kernel_traitsILi192ELi64ELi64ELi4ELb0ELb0EN7cutlass6half_tE19Flash_kernel_traitsILi192ELi64ELi64ELi4ES3_EELb0ELb1ELb0ELb0ELb1ELb1ELb0ELb0EEEvNS_16Flash_fwd_paramsE,"ax",@progbits
	.sectioninfo	@"SHI_REGISTERS=255"
	.align	128
        .global         _ZN5flash24flash_fwd_splitkv_kernelI23Flash_fwd_kernel_traitsILi192ELi64ELi64ELi4ELb0ELb0EN7cutlass6half_tE19Flash_kernel_traitsILi192ELi64ELi64ELi4ES3_EELb0ELb1ELb0ELb0ELb1ELb1ELb0ELb0EEEvNS_16Flash_fwd_paramsE
        .type           _ZN5flash24flash_fwd_splitkv_kernelI23Flash_fwd_kernel_traitsILi192ELi64ELi64ELi4ELb0ELb0EN7cutlass6half_tE19Flash_kernel_traitsILi192ELi64ELi64ELi4ES3_EELb0ELb1ELb0ELb0ELb1ELb1ELb0ELb0EEEvNS_16Flash_fwd_paramsE,@function
        .size           _ZN5flash24flash_fwd_splitkv_kernelI23Flash_fwd_kernel_traitsILi192ELi64ELi64ELi4ELb0ELb0EN7cutlass6half_tE19Flash_kernel_traitsILi192ELi64ELi64ELi4ES3_EELb0ELb1ELb0ELb0ELb1ELb1ELb0ELb0EEEvNS_16Flash_fwd_paramsE,(.L_x_7385 - _ZN5flash24flash_fwd_splitkv_kernelI23Flash_fwd_kernel_traitsILi192ELi64ELi64ELi4ELb0ELb0EN7cutlass6half_tE19Flash_kernel_traitsILi192ELi64ELi64ELi4ES3_EELb0ELb1ELb0ELb0ELb1ELb1ELb0ELb0EEEvNS_16Flash_fwd_paramsE)
        .other          _ZN5flash24flash_fwd_splitkv_kernelI23Flash_fwd_kernel_traitsILi192ELi64ELi64ELi4ELb0ELb0EN7cutlass6half_tE19Flash_kernel_traitsILi192ELi64ELi64ELi4ES3_EELb0ELb1ELb0ELb0ELb1ELb1ELb0ELb0EEEvNS_16Flash_fwd_paramsE,@"STO_CUDA_ENTRY STV_DEFAULT"
_ZN5flash24flash_fwd_splitkv_kernelI23Flash_fwd_kernel_traitsILi192ELi64ELi64ELi4ELb0ELb0EN7cutlass6half_tE19Flash_kernel_traitsILi192ELi64ELi64ELi4ES3_EELb0ELb1ELb0ELb0ELb1ELb1ELb0ELb0EEEvNS_16Flash_fwd_paramsE:
.text._ZN5flash24flash_fwd_splitkv_kernelI23Flash_fwd_kernel_traitsILi192ELi64ELi64ELi4ELb0ELb0EN7cutlass6half_tE19Flash_kernel_traitsILi192ELi64ELi64ELi4ES3_EELb0ELb1ELb0ELb0ELb1ELb1ELb0ELb0EEEvNS_16Flash_fwd_paramsE:
        /* <DEDUP_REMOVED lines=34> */
.L_x_5291:
[----:B-1-34-:R-:W-:Y:S02]  /*0220*/  MOV R0, c[0x0][0x218] ;  /* 0x0000860000007a02 */ /* 0x01afe40000000f00 */
.L_x_5292:
        /* <DEDUP_REMOVED lines=80> */
.L_x_5295:
[----:B------:R-:W-:Y:S05]  /*0730*/  BSYNC B0 ;  /* 0x0000000000007941 */ /* 0x000fea0003800000 */
.L_x_5294:
        /* <DEDUP_REMOVED lines=17> */
.L_x_5297:
[----:B------:R-:W-:Y:S05]  /*0850*/  BSYNC B0 ;  /* 0x0000000000007941 */ /* 0x000fea0003800000 */
.L_x_5296:
        /* <DEDUP_REMOVED lines=17> */
.L_x_5299:
[----:B------:R-:W-:Y:S05]  /*0970*/  BSYNC B0 ;  /* 0x0000000000007941 */ /* 0x000fea0003800000 */
.L_x_5298:
        /* <DEDUP_REMOVED lines=17> */
.L_x_5301:
[----:B------:R-:W-:Y:S05]  /*0a90*/  BSYNC B0 ;  /* 0x0000000000007941 */ /* 0x000fea0003800000 */
.L_x_5300:
        /* <DEDUP_REMOVED lines=19> */
.L_x_5293:
        /* <DEDUP_REMOVED lines=94> */
.L_x_5302:
        /* <DEDUP_REMOVED lines=15> */
.L_x_5304:
        /* <DEDUP_REMOVED lines=52> */
.L_x_5303:
        /* <DEDUP_REMOVED lines=208> */
[----:B------:R-:W-:Y:S02]  /*22e0*/  IMAD R11, R90, 0x400, R89 ;  /* 0x000004005a0b7824 */ /* 0x000fe400078e0259 */
[----:B------:R-:W-:Y:S02]  /*22f0*/  @!P2 IMAD R9, R9, 0x60, RZ ;  /* 0x000000600909a824 */ /* 0x000fe400078e02ff */
[----:B------:R-:W-:-:S02]  /*2300*/  IMAD.IADD R202, R4, 0x1, R11 ;  /* 0x0000000104ca7824 */ /* 0x000fc400078e020b */
[----:B------:R-:W-:Y:S02]  /*2310*/  @!P2 IMAD.IADD R9, R19, 0x1, R9 ;  /* 0x000000011309a824 */ /* 0x000fe400078e0209 */
        /* <DEDUP_REMOVED lines=42> */
[----:B-1----:R-:W-:Y:S02]  /*25c0*/  LDSM.16.M88.4 R12, [R202] ;  /* 0x00000000ca0c783b */ /* 0x002fe40000000200 */
[----:B------:R-:W-:Y:S02]  /*25d0*/  SEL R5, R5, 0xffffffe0, !P2 ;  /* 0xffffffe005057807 */ /* 0x000fe40005000000 */
[----:B------:R-:W1:Y:S01]  /*25e0*/  LDSM.16.M88.4 R24, [R201+0x6000] ;  /* 0x00600000c918783b */ /* 0x000e620000000200 */
[----:B------:R-:W-:Y:S02]  /*25f0*/  SEL R7, R7, 0xfffffff0, !P1 ;  /* 0xfffffff007077807 */ /* 0x000fe40004800000 */
[----:B------:R-:W-:Y:S01]  /*2600*/  R2P PR, R0, 0x6 ;  /* 0x0000000600007804 */ /* 0x000fe20000000000 */
[----:B------:R-:W3:Y:S01]  /*2610*/  LDSM.16.M88.4 R52, [R201+0x6800] ;  /* 0x00680000c934783b */ /* 0x000ee20000000200 */
[----:B------:R-:W-:Y:S01]  /*2620*/  IADD3 R0, R201, 0x6000, RZ ;  /* 0x00006000c9007810 */ /* 0x000fe20007ffe0ff */
[----:B------:R-:W-:-:S02]  /*2630*/  IMAD R200, R7, 0x2, R202 ;  /* 0x0000000207c87824 */ /* 0x000fc400078e02ca */
[----:B------:R-:W3:Y:S01]  /*2640*/  LDSM.16.M88.4 R44, [R201+0x7000] ;  /* 0x00700000c92c783b */ /* 0x000ee20000000200 */
[C---:B------:R-:W-:Y:S02]  /*2650*/  IMAD R198, R5.reuse, 0x2, R202 ;  /* 0x0000000205c67824 */ /* 0x040fe400078e02ca */
[----:B------:R-:W-:Y:S01]  /*2660*/  IMAD R197, R5, 0x2, R200 ;  /* 0x0000000205c57824 */ /* 0x000fe200078e02c8 */
[----:B------:R-:W3:Y:S04]  /*2670*/  LDSM.16.M88.4 R16, [R201+0x7800] ;  /* 0x00780000c910783b */ /* 0x000ee80000000200 */
[----:B------:R-:W-:Y:S01]  /*2680*/  @P1 IADD3 R199, R0, -0x20, RZ ;  /* 0xffffffe000c71810 */ /* 0x000fe20007ffe0ff */
[----:B------:R-:W-:Y:S01]  /*2690*/  LDSM.16.M88.4 R60, [R200] ;  /* 0x00000000c83c783b */ /* 0x000fe20000000200 */
[----:B------:R-:W-:-:S02]  /*26a0*/  IMAD.MOV.U32 R0, RZ, RZ, 0x40 ;  /* 0x00000040ff007424 */ /* 0x000fc400078e00ff */
[C---:B------:R-:W-:Y:S01]  /*26b0*/  IADD3 R191, R199.reuse, 0x800, RZ ;  /* 0x00000800c7bf7810 */ /* 0x040fe20007ffe0ff */
[----:B--2---:R-:W2:Y:S01]  /*26c0*/  LDSM.16.M88.4 R8, [R199] ;  /* 0x00000000c708783b */ /* 0x004ea20000000200 */
[C---:B------:R-:W-:Y:S02]  /*26d0*/  IADD3 R190, R199.reuse, 0x1000, RZ ;  /* 0x00001000c7be7810 */ /* 0x040fe40007ffe0ff */
[----:B------:R-:W-:Y:S01]  /*26e0*/  SEL R0, R0, 0xffffffc0, !P2 ;  /* 0xffffffc000007807 */ /* 0x000fe20005000000 */
[----:B------:R-:W2:Y:S01]  /*26f0*/  LDSM.16.M88.4 R32, [R199+0x800] ;  /* 0x00080000c720783b */ /* 0x000ea20000000200 */
[C---:B------:R-:W-:Y:S02]  /*2700*/  IADD3 R189, R199.reuse, 0x1800, RZ ;  /* 0x00001800c7bd7810 */ /* 0x040fe40007ffe0ff */
[----:B------:R-:W-:Y:S01]  /*2710*/  IADD3 R187, R199, 0x2000, RZ ;  /* 0x00002000c7bb7810 */ /* 0x000fe20007ffe0ff */
[----:B----4-:R-:W4:Y:S01]  /*2720*/  LDSM.16.M88.4 R20, [R199+0x1000] ;  /* 0x00100000c714783b */ /* 0x010f220000000200 */
[----:B------:R-:W-:Y:S01]  /*2730*/  IMAD.IADD R195, R201, 0x1, R0 ;  /* 0x00000001c9c37824 */ /* 0x000fe200078e0200 */
[C---:B------:R-:W-:Y:S01]  /*2740*/  IADD3 R186, R199.reuse, 0x2800, RZ ;  /* 0x00002800c7ba7810 */ /* 0x040fe20007ffe0ff */
[----:B------:R-:W-:Y:S01]  /*2750*/  IMAD.IADD R188, R0, 0x1, R199 ;  /* 0x0000000100bc7824 */ /* 0x000fe200078e02c7 */
[----:B------:R-:W2:Y:S01]  /*2760*/  LDSM.16.M88.4 R68, [R199+0x1800] ;  /* 0x00180000c744783b */ /* 0x000ea20000000200 */
[----:B------:R-:W-:Y:S01]  /*2770*/  IMAD.IADD R0, R88, 0x1, -R91 ;  /* 0x0000000158007824 */ /* 0x000fe200078e0a5b */
[----:B------:R-:W-:-:S02]  /*2780*/  IADD3 R185, R199, 0x3000, RZ ;  /* 0x00003000c7b97810 */ /* 0x000fc40007ffe0ff */
[----:B------:R-:W-:Y:S01]  /*2790*/  LDSM.16.M88.4 R76, [R198] ;  /* 0x00000000c64c783b */ /* 0x000fe20000000200 */
[C---:B------:R-:W-:Y:S01]  /*27a0*/  IADD3 R184, R199.reuse, 0x3800, RZ ;  /* 0x00003800c7b87810 */ /* 0x040fe20007ffe0ff */
[C---:B-1----:R-:W-:Y:S02]  /*27b0*/  HMMA.16816.F32 R28, R12.reuse, R24, RZ ;  /* 0x000000180c1c723c */ /* 0x042fe400000018ff */
[----:B------:R-:W1:Y:S01]  /*27c0*/  LDSM.16.M88.4 R36, [R195+0x6000] ;  /* 0x00600000c324783b */ /* 0x000e620000000200 */
[C---:B------:R-:W-:Y:S02]  /*27d0*/  IADD3 R183, R199.reuse, 0x4000, RZ ;  /* 0x00004000c7b77810 */ /* 0x040fe40007ffe0ff */
[C---:B------:R-:W-:Y:S01]  /*27e0*/  IADD3 R182, R199.reuse, 0x4800, RZ ;  /* 0x00004800c7b67810 */ /* 0x040fe20007ffe0ff */
[----:B------:R-:W-:Y:S01]  /*27f0*/  LDSM.16.M88.4 R64, [R188] ;  /* 0x00000000bc40783b */ /* 0x000fe20000000200 */
[C---:B------:R-:W-:Y:S01]  /*2800*/  IADD3 R181, R199.reuse, 0x5000, RZ ;  /* 0x00005000c7b57810 */ /* 0x040fe20007ffe0ff */
[----:B---3--:R-:W-:Y:S02]  /*2810*/  HMMA.16816.F32 R56, R12, R52, RZ ;  /* 0x000000340c38723c */ /* 0x008fe400000018ff */
[----:B------:R-:W-:Y:S01]  /*2820*/  LDSM.16.M88.4 R72, [R201+0x8000] ;  /* 0x00800000c948783b */ /* 0x000fe20000000200 */
[----:B------:R-:W-:-:S03]  /*2830*/  IADD3 R180, R199, 0x5800, RZ ;  /* 0x00005800c7b47810 */ /* 0x000fc60007ffe0ff */
[----:B------:R-:W-:Y:S02]  /*2840*/  LDSM.16.M88.4 R80, [R197+0x2000] ;  /* 0x00200000c550783b */ /* 0x000fe40000000200 */
[C---:B------:R-:W-:Y:S02]  /*2850*/  HMMA.16816.F32 R24, R12.reuse, R26, RZ ;  /* 0x0000001a0c18723c */ /* 0x040fe400000018ff */
[----:B------:R-:W-:Y:S04]  /*2860*/  LDSM.16.M88.4 R84, [R188+0x3800] ;  /* 0x00380000bc54783b */ /* 0x000fe80000000200 */
[----:B------:R-:W0:Y:S02]  /*2870*/  LDGDEPBAR ;  /* 0x00000000000079af */ /* 0x000e240000000000 */
[C---:B------:R-:W-:Y:S08]  /*2880*/  HMMA.16816.F32 R52, R12.reuse, R54, RZ ;  /* 0x000000360c34723c */ /* 0x040ff000000018ff */
[C---:B------:R-:W-:Y:S08]  /*2890*/  HMMA.16816.F32 R48, R12.reuse, R44, RZ ;  /* 0x0000002c0c30723c */ /* 0x040ff000000018ff */
[C---:B------:R-:W-:Y:S08]  /*28a0*/  HMMA.16816.F32 R44, R12.reuse, R46, RZ ;  /* 0x0000002e0c2c723c */ /* 0x040ff000000018ff */
[C---:B------:R-:W-:Y:S08]  /*28b0*/  HMMA.16816.F32 R40, R12.reuse, R16, RZ ;  /* 0x000000100c28723c */ /* 0x040ff000000018ff */
[----:B------:R-:W-:Y:S01]  /*28c0*/  HMMA.16816.F32 R12, R12, R18, RZ ;  /* 0x000000120c0c723c */ /* 0x000fe200000018ff */
[----:B------:R-:W3:Y:S07]  /*28d0*/  LDSM.16.M88.4 R16, [R195+0x6800] ;  /* 0x00680000c310783b */ /* 0x000eee0000000200 */
[C---:B--2---:R-:W-:Y:S08]  /*28e0*/  HMMA.16816.F32 R28, R60.reuse, R8, R28 ;  /* 0x000000083c1c723c */ /* 0x044ff0000000181c */
[C---:B------:R-:W-:Y:S01]  /*28f0*/  HMMA.16816.F32 R24, R60.reuse, R10, R24 ;  /* 0x0000000a3c18723c */ /* 0x040fe20000001818 */
[----:B------:R-:W2:Y:S07]  /*2900*/  LDSM.16.M88.4 R8, [R195+0x7000] ;  /* 0x00700000c308783b */ /* 0x000eae0000000200 */
[C---:B------:R-:W-:Y:S08]  /*2910*/  HMMA.16816.F32 R56, R60.reuse, R32, R56 ;  /* 0x000000203c38723c */ /* 0x040ff00000001838 */
[C---:B------:R-:W-:Y:S01]  /*2920*/  HMMA.16816.F32 R52, R60.reuse, R34, R52 ;  /* 0x000000223c34723c */ /* 0x040fe20000001834 */
[----:B------:R-:W2:Y:S07]  /*2930*/  LDSM.16.M88.4 R32, [R195+0x7800] ;  /* 0x00780000c320783b */ /* 0x000eae0000000200 */
[C---:B----4-:R-:W-:Y:S08]  /*2940*/  HMMA.16816.F32 R48, R60.reuse, R20, R48 ;  /* 0x000000143c30723c */ /* 0x050ff00000001830 */
[C---:B------:R-:W-:Y:S01]  /*2950*/  HMMA.16816.F32 R44, R60.reuse, R22, R44 ;  /* 0x000000163c2c723c */ /* 0x040fe2000000182c */
[----:B------:R-:W4:Y:S07]  /*2960*/  LDSM.16.M88.4 R20, [R197] ;  /* 0x00000000c514783b */ /* 0x000f2e0000000200 */
[C---:B------:R-:W-:Y:S08]  /*2970*/  HMMA.16816.F32 R40, R60.reuse, R68, R40 ;  /* 0x000000443c28723c */ /* 0x040ff00000001828 */
[----:B------:R-:W-:Y:S01]  /*2980*/  HMMA.16816.F32 R12, R60, R70, R12 ;  /* 0x000000463c0c723c */ /* 0x000fe2000000180c */
[----:B------:R-:W4:Y:S04]  /*2990*/  LDSM.16.M88.4 R60, [R188+0x800] ;  /* 0x00080000bc3c783b */ /* 0x000f280000000200 */
[----:B------:R-:W-:Y:S03]  /*29a0*/  LDSM.16.M88.4 R68, [R201+0x9800] ;  /* 0x00980000c944783b */ /* 0x000fe60000000200 */
[C---:B-1----:R-:W-:Y:S08]  /*29b0*/  HMMA.16816.F32 R28, R76.reuse, R36, R28 ;  /* 0x000000244c1c723c */ /* 0x042ff0000000181c */
[C---:B------:R-:W-:Y:S01]  /*29c0*/  HMMA.16816.F32 R24, R76.reuse, R38, R24 ;  /* 0x000000264c18723c */ /* 0x040fe20000001818 */
[----:B------:R-:W-:Y:S07]  /*29d0*/  LDSM.16.M88.4 R36, [R188+0x1800] ;  /* 0x00180000bc24783b */ /* 0x000fee0000000200 */
[C---:B---3--:R-:W-:Y:S08]  /*29e0*/  HMMA.16816.F32 R56, R76.reuse, R16, R56 ;  /* 0x000000104c38723c */ /* 0x048ff00000001838 */
[C---:B------:R-:W-:Y:S01]  /*29f0*/  HMMA.16816.F32 R52, R76.reuse, R18, R52 ;  /* 0x000000124c34723c */ /* 0x040fe20000001834 */
[----:B------:R-:W1:Y:S07]  /*2a00*/  LDSM.16.M88.4 R16, [R188+0x1000] ;  /* 0x00100000bc10783b */ /* 0x000e6e0000000200 */
[C---:B--2---:R-:W-:Y:S08]  /*2a10*/  HMMA.16816.F32 R48, R76.reuse, R8, R48 ;  /* 0x000000084c30723c */ /* 0x044ff00000001830 */
[C---:B------:R-:W-:Y:S01]  /*2a20*/  HMMA.16816.F32 R44, R76.reuse, R10, R44 ;  /* 0x0000000a4c2c723c */ /* 0x040fe2000000182c */
[----:B------:R-:W2:Y:S07]  /*2a30*/  LDSM.16.M88.4 R8, [R202+0x2000] ;  /* 0x00200000ca08783b */ /* 0x000eae0000000200 */
[C---:B------:R-:W-:Y:S08]  /*2a40*/  HMMA.16816.F32 R40, R76.reuse, R32, R40 ;  /* 0x000000204c28723c */ /* 0x040ff00000001828 */
[----:B------:R-:W-:Y:S01]  /*2a50*/  HMMA.16816.F32 R76, R76, R34, R12 ;  /* 0x000000224c4c723c */ /* 0x000fe2000000180c */
[----:B------:R-:W3:Y:S04]  /*2a60*/  LDSM.16.M88.4 R32, [R201+0x8800] ;  /* 0x00880000c920783b */ /* 0x000ee80000000200 */
        /* <DEDUP_REMOVED lines=17> */
[C---:B---3--:R-:W-:Y:S08]  /*2b80*/  HMMA.16816.F32 R56, R8.reuse, R32, R56 ;  /* 0x000000200838723c */ /* 0x048ff00000001838 */
[C---:B------:R-:W-:Y:S01]  /*2b90*/  HMMA.16816.F32 R52, R8.reuse, R34, R52 ;  /* 0x000000220834723c */ /* 0x040fe20000001834 */
[----:B------:R-:W-:Y:S07]  /*2ba0*/  LDSM.16.M88.4 R32, [R198+0x2000] ;  /* 0x00200000c620783b */ /* 0x000fee0000000200 */
[C---:B------:R-:W-:Y:S08]  /*2bb0*/  HMMA.16816.F32 R48, R8.reuse, R12, R48 ;  /* 0x0000000c0830723c */ /* 0x040ff00000001830 */
[C---:B------:R-:W-:Y:S01]  /*2bc0*/  HMMA.16816.F32 R44, R8.reuse, R14, R44 ;  /* 0x0000000e082c723c */ /* 0x040fe2000000182c */
[----:B------:R-:W2:Y:S07]  /*2bd0*/  LDSM.16.M88.4 R12, [R195+0x8000] ;  /* 0x00800000c30c783b */ /* 0x000eae0000000200 */
[C---:B------:R-:W-:Y:S08]  /*2be0*/  HMMA.16816.F32 R40, R8.reuse, R68, R40 ;  /* 0x000000440828723c */ /* 0x040ff00000001828 */
        /* <DEDUP_REMOVED lines=15> */
[----:B------:R-:W4:Y:S03]  /*2ce0*/  LDSM.16.M88.4 R16, [R188+0x2800] ;  /* 0x00280000bc10783b */ /* 0x000f260000000200 */
[C---:B--2---:R-:W-:Y:S08]  /*2cf0*/  HMMA.16816.F32 R28, R32.reuse, R12, R28 ;  /* 0x0000000c201c723c */ /* 0x044ff0000000181c */
[C---:B------:R-:W-:Y:S01]  /*2d00*/  HMMA.16816.F32 R24, R32.reuse, R14, R24 ;  /* 0x0000000e2018723c */ /* 0x040fe20000001818 */
[----:B------:R-:W-:Y:S07]  /*2d10*/  LDSM.16.M88.4 R12, [R188+0x3000] ;  /* 0x00300000bc0c783b */ /* 0x000fee0000000200 */
[C---:B---3--:R-:W-:Y:S08]  /*2d20*/  HMMA.16816.F32 R56, R32.reuse, R8, R56 ;  /* 0x000000082038723c */ /* 0x048ff00000001838 */
[----:B------:R-:W-:Y:S01]  /*2d30*/  HMMA.16816.F32 R52, R32, R10, R52 ;  /* 0x0000000a2034723c */ /* 0x000fe20000001834 */
[----:B------:R-:W2:Y:S07]  /*2d40*/  LDSM.16.M88.4 R8, [R201+0xa000] ;  /* 0x00a00000c908783b */ /* 0x000eae0000000200 */
[C---:B-1----:R-:W-:Y:S08]  /*2d50*/  HMMA.16816.F32 R28, R80.reuse, R20, R28 ;  /* 0x00000014501c723c */ /* 0x042ff0000000181c */
        /* <DEDUP_REMOVED lines=9> */
[C---:B------:R-:W-:Y:S08]  /*2df0*/  HMMA.16816.F32 R56, R80.reuse, R16, R56 ;  /* 0x000000105038723c */ /* 0x040ff00000001838 */
[----:B------:R-:W-:Y:S01]  /*2e00*/  HMMA.16816.F32 R52, R80, R18, R52 ;  /* 0x000000125034723c */ /* 0x000fe20000001834 */
[----:B------:R-:W1:Y:S07]  /*2e10*/  LDSM.16.M88.4 R16, [R200+0x4000] ;  /* 0x00400000c810783b */ /* 0x000e6e0000000200 */
[C---:B--2---:R-:W-:Y:S08]  /*2e20*/  HMMA.16816.F32 R28, R72.reuse, R8, R28 ;  /* 0x00000008481c723c */ /* 0x044ff0000000181c */
[----:B------:R-:W-:Y:S01]  /*2e30*/  HMMA.16816.F32 R24, R72, R10, R24 ;  /* 0x0000000a4818723c */ /* 0x000fe20000001818 */
[----:B------:R-:W-:Y:S07]  /*2e40*/  LDSM.16.M88.4 R8, [R197+0x4000] ;  /* 0x00400000c508783b */ /* 0x000fee0000000200 */
[C---:B------:R-:W-:Y:S08]  /*2e50*/  HMMA.16816.F32 R48, R80.reuse, R12, R48 ;  /* 0x0000000c5030723c */ /* 0x040ff00000001830 */
[----:B------:R-:W-:Y:S01]  /*2e60*/  HMMA.16816.F32 R44, R80, R14, R44 ;  /* 0x0000000e502c723c */ /* 0x000fe2000000182c */
[----:B------:R-:W2:Y:S07]  /*2e70*/  LDSM.16.M88.4 R12, [R198+0x4000] ;  /* 0x00400000c60c783b */ /* 0x000eae0000000200 */
[----:B------:R-:W-:Y:S08]  /*2e80*/  HMMA.16816.F32 R56, R72, R68, R56 ;  /* 0x000000444838723c */ /* 0x000ff00000001838 */
[C---:B-1----:R-:W-:Y:S08]  /*2e90*/  HMMA.16816.F32 R28, R16.reuse, R36, R28 ;  /* 0x00000024101c723c */ /* 0x042ff0000000181c */
[----:B------:R-:W-:Y:S01]  /*2ea0*/  HMMA.16816.F32 R24, R16, R38, R24 ;  /* 0x000000261018723c */ /* 0x000fe20000001818 */
[----:B------:R-:W1:Y:S07]  /*2eb0*/  LDSM.16.M88.4 R36, [R199+0x4800] ;  /* 0x00480000c724783b */ /* 0x000e6e0000000200 */
[C---:B------:R-:W-:Y:S08]  /*2ec0*/  HMMA.16816.F32 R48, R72.reuse, R64, R48 ;  /* 0x000000404830723c */ /* 0x040ff00000001830 */
[----:B------:R-:W-:Y:S01]  /*2ed0*/  HMMA.16816.F32 R44, R72, R66, R44 ;  /* 0x00000042482c723c */ /* 0x000fe2000000182c */
[----:B------:R-:W3:Y:S07]  /*2ee0*/  LDSM.16.M88.4 R64, [R199+0x5000] ;  /* 0x00500000c740783b */ /* 0x000eee0000000200 */
[C---:B--2---:R-:W-:Y:S08]  /*2ef0*/  HMMA.16816.F32 R28, R12.reuse, R32, R28 ;  /* 0x000000200c1c723c */ /* 0x044ff0000000181c */
[----:B------:R-:W-:Y:S01]  /*2f00*/  HMMA.16816.F32 R24, R12, R34, R24 ;  /* 0x000000220c18723c */ /* 0x000fe20000001818 */
[----:B------:R-:W2:Y:S07]  /*2f10*/  LDSM.16.M88.4 R32, [R195+0xa800] ;  /* 0x00a80000c320783b */ /* 0x000eae0000000200 */
[----:B------:R-:W-:Y:S08]  /*2f20*/  HMMA.16816.F32 R40, R80, R84, R40 ;  /* 0x000000545028723c */ /* 0x000ff00000001828 */
[----:B------:R-:W-:Y:S08]  /*2f30*/  HMMA.16816.F32 R28, R8, R20, R28 ;  /* 0x00000014081c723c */ /* 0x000ff0000000181c */
[----:B------:R-:W-:Y:S08]  /*2f40*/  HMMA.16816.F32 R52, R72, R70, R52 ;  /* 0x000000464834723c */ /* 0x000ff00000001834 */
[----:B------:R-:W-:Y:S01]  /*2f50*/  HMMA.16816.F32 R24, R8, R22, R24 ;  /* 0x000000160818723c */ /* 0x000fe20000001818 */
[----:B------:R-:W4:Y:S07]  /*2f60*/  LDSM.16.M88.4 R20, [R199+0x5800] ;  /* 0x00580000c714783b */ /* 0x000f2e0000000200 */
[----:B------:R-:W-:Y:S01]  /*2f70*/  HMMA.16816.F32 R76, R80, R86, R76 ;  /* 0x00000056504c723c */ /* 0x000fe2000000184c */
[----:B------:R-:W-:-:S02]  /*2f80*/  FMUL.FTZ R28, R28, c[0x0][0x2ec] ;  /* 0x0000bb001c1c7a20 */ /* 0x000fc40000410000 */
[----:B------:R-:W-:Y:S02]  /*2f90*/  FMUL.FTZ R29, R29, c[0x0][0x2ec] ;  /* 0x0000bb001d1d7a20 */ /* 0x000fe40000410000 */
[----:B------:R-:W2:Y:S03]  /*2fa0*/  MUFU.TANH R68, R28 ;  /* 0x0000001c00447308 */ /* 0x000ea60000002400 */
[----:B-1----:R-:W-:Y:S05]  /*2fb0*/  HMMA.16816.F32 R56, R16, R36, R56 ;  /* 0x000000241038723c */ /* 0x002fea0000001838 */
[----:B------:R1:W-:Y:S03]  /*2fc0*/  MUFU.TANH R69, R29 ;  /* 0x0000001d00457308 */ /* 0x0003e60000002400 */
[----:B------:R-:W-:Y:S01]  /*2fd0*/  HMMA.16816.F32 R40, R72, R60, R40 ;  /* 0x0000003c4828723c */ /* 0x000fe20000001828 */
[----:B------:R-:W-:-:S02]  /*2fe0*/  FMUL.FTZ R25, R25, c[0x0][0x2ec] ;  /* 0x0000bb0019197a20 */ /* 0x000fc40000410000 */
[----:B------:R-:W-:Y:S02]  /*2ff0*/  FMUL.FTZ R24, R24, c[0x0][0x2ec] ;  /* 0x0000bb0018187a20 */ /* 0x000fe40000410000 */
[----:B------:R-:W-:Y:S02]  /*3000*/  FMUL.FTZ R26, R26, c[0x0][0x2ec] ;  /* 0x0000bb001a1a7a20 */ /* 0x000fe40000410000 */
[----:B------:R-:W-:Y:S01]  /*3010*/  FMUL.FTZ R27, R27, c[0x0][0x2ec] ;  /* 0x0000bb001b1b7a20 */ /* 0x000fe20000410000 */
[C---:B------:R-:W-:Y:S01]  /*3020*/  HMMA.16816.F32 R52, R16.reuse, R38, R52 ;  /* 0x000000261034723c */ /* 0x040fe20000001834 */
[----:B------:R-:W4:Y:S07]  /*3030*/  LDSM.16.M88.4 R36, [R188+0x4800] ;  /* 0x00480000bc24783b */ /* 0x000f2e0000000200 */
[----:B---3--:R-:W-:Y:S07]  /*3040*/  HMMA.16816.F32 R48, R16, R64, R48 ;  /* 0x000000401030723c */ /* 0x008fee0000001830 */
[----:B------:R-:W-:Y:S01]  /*3050*/  FMUL.FTZ R64, R30, c[0x0][0x2ec] ;  /* 0x0000bb001e407a20 */ /* 0x000fe20000410000 */
[----:B------:R-:W-:Y:S01]  /*3060*/  HMMA.16816.F32 R76, R72, R62, R76 ;  /* 0x0000003e484c723c */ /* 0x000fe2000000184c */
[----:B------:R-:W-:Y:S01]  /*3070*/  FMUL.FTZ R65, R31, c[0x0][0x2ec] ;  /* 0x0000bb001f417a20 */ /* 0x000fe20000410000 */
[----:B------:R-:W-:Y:S03]  /*3080*/  LDSM.16.M88.4 R60, [R195+0xb000] ;  /* 0x00b00000c33c783b */ /* 0x000fe60000000200 */
[----:B------:R-:W3:Y:S01]  /*3090*/  MUFU.TANH R64, R64 ;  /* 0x0000004000407308 */ /* 0x000ee20000002400 */
[----:B-1----:R-:W1:Y:S02]  /*30a0*/  LDSM.16.M88.4 R28, [R195+0xb800] ;  /* 0x00b80000c31c783b */ /* 0x002e640000000200 */
[----:B--2---:R-:W-:Y:S05]  /*30b0*/  HMMA.16816.F32 R56, R12, R32, R56 ;  /* 0x000000200c38723c */ /* 0x004fea0000001838 */
[----:B------:R-:W2:Y:S03]  /*30c0*/  MUFU.TANH R65, R65 ;  /* 0x0000004100417308 */ /* 0x000ea60000002400 */
[----:B----4-:R-:W-:Y:S07]  /*30d0*/  HMMA.16816.F32 R40, R16, R20, R40 ;  /* 0x000000141028723c */ /* 0x010fee0000001828 */
[----:B------:R-:W-:Y:S01]  /*30e0*/  SHF.R.S32.HI R21, RZ, 0x1f, R0 ;  /* 0x0000001fff157819 */ /* 0x000fe20000011400 */
[----:B------:R-:W-:Y:S01]  /*30f0*/  HMMA.16816.F32 R52, R12, R34, R52 ;  /* 0x000000220c34723c */ /* 0x000fe20000001834 */
[----:B------:R-:W4:Y:S02]  /*3100*/  LDSM.16.M88.4 R32, [R188+0x5000] ;  /* 0x00500000bc20783b */ /* 0x000f240000000200 */
[----:B------:R-:W-:-:S04]  /*3110*/  LEA.HI R0, R21, R0, RZ, 0x2 ;  /* 0x0000000015007211 */ /* 0x000fc800078f10ff */
[----:B------:R-:W-:Y:S01]  /*3120*/  SHF.R.S32.HI R21, RZ, 0x2, R0 ;  /* 0x00000002ff157819 */ /* 0x000fe20000011400 */
[----:B------:R-:W-:Y:S01]  /*3130*/  HMMA.16816.F32 R44, R16, R66, R44 ;  /* 0x00000042102c723c */ /* 0x000fe2000000182c */
[----:B------:R-:W-:Y:S03]  /*3140*/  MUFU.TANH R66, R24 ;  /* 0x0000001800427308 */ /* 0x000fe60000002400 */
[----:B------:R-:W-:Y:S01]  /*3150*/  IMAD.IADD R90, R21, 0x1, R90 ;  /* 0x00000001155a7824 */ /* 0x000fe200078e025a */
[----:B------:R-:W-:-:S03]  /*3160*/  IADD3 R21, R6, 0x1, -R92 ;  /* 0x0000000106157810 */ /* 0x000fc60007ffe85c */
[----:B------:R-:W-:Y:S01]  /*3170*/  HMMA.16816.F32 R56, R8, R36, R56 ;  /* 0x000000240838723c */ /* 0x000fe20000001838 */
[----:B------:R-:W-:Y:S01]  /*3180*/  IADD3 R21, R21, c[0x0][0x2e8], RZ ;  /* 0x0000ba0015157a10 */ /* 0x000fe20007ffe0ff */
[----:B------:R2:W2:Y:S01]  /*3190*/  MUFU.TANH R36, R25 ;  /* 0x0000001900247308 */ /* 0x0004a20000002400 */
[----:B------:R-:W-:-:S03]  /*31a0*/  IADD3 R0, R90, 0x8, RZ ;  /* 0x000000085a007810 */ /* 0x000fc60007ffe0ff */
[C---:B------:R-:W-:Y:S02]  /*31b0*/  IMAD.IADD R215, R21.reuse, 0x1, R90 ;  /* 0x0000000115d77824 */ /* 0x040fe400078e025a */
[----:B-1----:R-:W-:Y:S01]  /*31c0*/  HMMA.16816.F32 R40, R12, R28, R40 ;  /* 0x0000001c0c28723c */ /* 0x002fe20000001828 */
[----:B------:R-:W-:Y:S01]  /*31d0*/  IMAD.IADD R21, R21, 0x1, R0 ;  /* 0x0000000115157824 */ /* 0x000fe200078e0200 */
[----:B------:R-:W1:Y:S01]  /*31e0*/  MUFU.TANH R37, R26 ;  /* 0x0000001a00257308 */ /* 0x000e620000002400 */
[----:B------:R-:W-:-:S03]  /*31f0*/  IMNMX R215, R215, R6, PT ;  /* 0x00000006d7d77217 */ /* 0x000fc60003800200 */
[----:B------:R-:W-:Y:S01]  /*3200*/  IMNMX R210, R21, R6, PT ;  /* 0x0000000615d27217 */ /* 0x000fe20003800200 */
[----:B------:R-:W-:Y:S01]  /*3210*/  IMAD.IADD R29, R3, 0x1, R218 ;  /* 0x00000001031d7824 */ /* 0x000fe200078e02da */
[----:B------:R-:W-:Y:S01]  /*3220*/  HMMA.16816.F32 R48, R12, R60, R48 ;  /* 0x0000003c0c30723c */ /* 0x000fe20000001830 */
[----:B--2---:R-:W-:Y:S01]  /*3230*/  IADD3 R25, R6, -c[0x0][0x2e4], -R92 ;  /* 0x8000b90006197a10 */ /* 0x004fe20007ffe85c */
[----:B------:R2:W1:Y:S02]  /*3240*/  MUFU.TANH R60, R27 ;  /* 0x0000001b003c7308 */ /* 0x0004640000002400 */
[C---:B------:R-:W-:Y:S02]  /*3250*/  IADD3 R21, R29.reuse, 0x8, RZ ;  /* 0x000000081d157810 */ /* 0x040fe40007ffe0ff */
[----:B------:R-:W-:Y:S01]  /*3260*/  ISETP.GE.AND P6, PT, R29, R215, PT ;  /* 0x000000d71d00720c */ /* 0x000fe20003fc6270 */
[C---:B------:R-:W-:Y:S01]  /*3270*/  IMAD.IADD R216, R25.reuse, 0x1, R90 ;  /* 0x0000000119d87824 */ /* 0x040fe200078e025a */
[----:B------:R-:W-:Y:S01]  /*3280*/  HMMA.16816.F32 R76, R16, R22, R76 ;  /* 0x00000016104c723c */ /* 0x000fe2000000184c */
[----:B------:R-:W-:Y:S01]  /*3290*/  IMAD.IADD R214, R25, 0x1, R0 ;  /* 0x0000000119d67824 */ /* 0x000fe200078e0200 */
[----:B------:R-:W-:Y:S01]  /*32a0*/  IADD3 R25, R29, 0x1, RZ ;  /* 0x000000011d197810 */ /* 0x000fe20007ffe0ff */
[----:B------:R-:W-:Y:S01]  /*32b0*/  FMUL.FTZ R28, R59, c[0x0][0x2ec] ;  /* 0x0000bb003b1c7a20 */ /* 0x000fe20000410000 */
[----:B------:R-:W-:Y:S01]  /*32c0*/  IMNMX R216, RZ, R216, !PT ;  /* 0x000000d8ffd87217 */ /* 0x000fe20007800200 */
[----:B------:R-:W-:Y:S01]  /*32d0*/  IMAD.IADD R0, R89, 0x1, R4 ;  /* 0x0000000159007824 */ /* 0x000fe200078e0204 */
[----:B------:R-:W-:-:S02]  /*32e0*/  IMNMX R214, RZ, R214, !PT ;  /* 0x000000d6ffd67217 */ /* 0x000fc40007800200 */
[CC--:B------:R-:W-:Y:S01]  /*32f0*/  ISETP.GE.AND P2, PT, R25.reuse, R215.reuse, PT ;  /* 0x000000d71900720c */ /* 0x0c0fe20003f46270 */
[----:B------:R-:W-:Y:S01]  /*3300*/  HMMA.16816.F32 R52, R8, R38, R52 ;  /* 0x000000260834723c */ /* 0x000fe20000001834 */
[C---:B------:R-:W-:Y:S01]  /*3310*/  ISETP.GE.AND P1, PT, R25.reuse, R210, PT ;  /* 0x000000d21900720c */ /* 0x040fe20003f26270 */
[----:B------:R-:W-:Y:S01]  /*3320*/  MUFU.TANH R28, R28 ;  /* 0x0000001c001c7308 */ /* 0x000fe20000002400 */
[C---:B------:R-:W-:Y:S02]  /*3330*/  ISETP.LT.OR P2, PT, R25.reuse, R216, P2 ;  /* 0x000000d81900720c */ /* 0x040fe40001741670 */
[----:B------:R-:W-:Y:S02]  /*3340*/  ISETP.LT.OR P1, PT, R25, R214, P1 ;  /* 0x000000d61900720c */ /* 0x000fe40000f21670 */
[----:B--2---:R-:W2:Y:S01]  /*3350*/  LDSM.16.M88.4 R24, [R188+0x5800] ;  /* 0x00580000bc18783b */ /* 0x004ea20000000200 */
[----:B------:R-:W-:Y:S01]  /*3360*/  HMMA.16816.F32 R44, R12, R62, R44 ;  /* 0x0000003e0c2c723c */ /* 0x000fe2000000182c */
[----:B------:R-:W-:Y:S01]  /*3370*/  FMUL.FTZ R38, R56, c[0x0][0x2ec] ;  /* 0x0000bb0038267a20 */ /* 0x000fe20000410000 */
[C---:B------:R-:W-:Y:S01]  /*3380*/  ISETP.GE.AND P0, PT, R21.reuse, R215, PT ;  /* 0x000000d71500720c */ /* 0x040fe20003f06270 */
[----:B------:R-:W-:Y:S01]  /*3390*/  FMUL.FTZ R56, R58, c[0x0][0x2ec] ;  /* 0x0000bb003a387a20 */ /* 0x000fe20000410000 */
[-C--:B------:R-:W-:Y:S01]  /*33a0*/  ISETP.GE.AND P5, PT, R21, R210.reuse, PT ;  /* 0x000000d21500720c */ /* 0x080fe20003fa6270 */
[----:B------:R-:W-:Y:S01]  /*33b0*/  FMUL.FTZ R39, R57, c[0x0][0x2ec] ;  /* 0x0000bb0039277a20 */ /* 0x000fe20000410000 */
[C---:B------:R-:W-:Y:S01]  /*33c0*/  ISETP.GE.AND P4, PT, R29.reuse, R210, PT ;  /* 0x000000d21d00720c */ /* 0x040fe20003f86270 */
[----:B------:R-:W-:Y:S01]  /*33d0*/  MUFU.TANH R38, R38 ;  /* 0x0000002600267308 */ /* 0x000fe20000002400 */
[----:B----4-:R-:W-:Y:S01]  /*33e0*/  HMMA.16816.F32 R48, R8, R32, R48 ;  /* 0x000000200830723c */ /* 0x010fe20000001830 */
[----:B------:R-:W-:Y:S01]  /*33f0*/  ISETP.LT.OR P6, PT, R29, R216, P6 ;  /* 0x000000d81d00720c */ /* 0x000fe200037c1670 */
[----:B------:R-:W-:-:S04]  /*3400*/  DEPBAR.LE SB0, 0x0 ;  /* 0x000080000000791a */ /* 0x000fc80000000000 */
[----:B------:R-:W-:Y:S01]  /*3410*/  ISETP.LT.OR P0, PT, R21, R216, P0 ;  /* 0x000000d81500720c */ /* 0x000fe20000701670 */
[----:B------:R-:W4:Y:S01]  /*3420*/  MUFU.TANH R56, R56 ;  /* 0x0000003800387308 */ /* 0x000f220000002400 */
[----:B------:R-:W-:Y:S01]  /*3430*/  HMMA.16816.F32 R76, R12, R30, R76 ;  /* 0x0000001e0c4c723c */ /* 0x000fe2000000184c */
[----:B------:R-:W-:Y:S01]  /*3440*/  FMUL.FTZ R32, R53, c[0x0][0x2ec] ;  /* 0x0000bb0035207a20 */ /* 0x000fe20000410000 */
[----:B------:R-:W-:Y:S01]  /*3450*/  IADD3 R53, R29, 0x9, RZ ;  /* 0x000000091d357810 */ /* 0x000fe20007ffe0ff */
[----:B------:R-:W-:Y:S01]  /*3460*/  FMUL.FTZ R52, R52, c[0x0][0x2ec] ;  /* 0x0000bb0034347a20 */ /* 0x000fe20000410000 */
[-C--:B------:R-:W-:Y:S02]  /*3470*/  ISETP.LT.OR P5, PT, R21, R214.reuse, P5 ;  /* 0x000000d61500720c */ /* 0x080fe40002fa1670 */
[C---:B------:R-:W-:Y:S01]  /*3480*/  ISETP.LT.OR P4, PT, R29.reuse, R214, P4 ;  /* 0x000000d61d00720c */ /* 0x040fe20002781670 */
[----:B------:R-:W-:Y:S01]  /*3490*/  MUFU.TANH R39, R39 ;  /* 0x0000002700277308 */ /* 0x000fe20000002400 */
[----:B------:R-:W-:Y:S01]  /*34a0*/  HMMA.16816.F32 R44, R8, R34, R44 ;  /* 0x00000022082c723c */ /* 0x000fe2000000182c */
[----:B------:R-:W-:-:S02]  /*34b0*/  IADD3 R33, R29, 0x10, RZ ;  /* 0x000000101d217810 */ /* 0x000fc40007ffe0ff */
[----:B------:R-:W-:Y:S02]  /*34c0*/  FSEL R21, R68, -INF , !P6 ;  /* 0xff80000044157808 */ /* 0x000fe40007000000 */
[-C--:B------:R-:W-:Y:S02]  /*34d0*/  ISETP.GE.AND P6, PT, R53, R215.reuse, PT ;  /* 0x000000d73500720c */ /* 0x080fe40003fc6270 */
[----:B---3--:R-:W-:Y:S01]  /*34e0*/  FSEL R64, R64, -INF , !P4 ;  /* 0xff80000040407808 */ /* 0x008fe20006000000 */
[----:B------:R-:W-:Y:S01]  /*34f0*/  FMUL.FTZ R35, R54, c[0x0][0x2ec] ;  /* 0x0000bb0036237a20 */ /* 0x000fe20000410000 */
[----:B------:R-:W-:Y:S01]  /*3500*/  FSEL R20, R65, -INF , !P1 ;  /* 0xff80000041147808 */ /* 0x000fe20004800000 */
[----:B------:R-:W3:Y:S01]  /*3510*/  MUFU.TANH R52, R52 ;  /* 0x0000003400347308 */ /* 0x000ee20000002400 */
[CC--:B------:R-:W-:Y:S01]  /*3520*/  ISETP.GE.AND P4, PT, R33.reuse, R215.reuse, PT ;  /* 0x000000d72100720c */ /* 0x0c0fe20003f86270 */
[----:B------:R-:W-:Y:S01]  /*3530*/  FMUL.FTZ R48, R48, c[0x0][0x2ec] ;  /* 0x0000bb0030307a20 */ /* 0x000fe20000410000 */
[----:B------:R-:W-:Y:S01]  /*3540*/  ISETP.GE.AND P1, PT, R33, R210, PT ;  /* 0x000000d22100720c */ /* 0x000fe20003f26270 */
[----:B------:R-:W-:Y:S01]  /*3550*/  FMUL.FTZ R34, R55, c[0x0][0x2ec] ;  /* 0x0000bb0037227a20 */ /* 0x000fe20000410000 */
[-C--:B------:R-:W-:Y:S01]  /*3560*/  ISETP.LT.OR P6, PT, R53, R216.reuse, P6 ;  /* 0x000000d83500720c */ /* 0x080fe200037c1670 */
[C---:B--2---:R-:W-:Y:S01]  /*3570*/  HMMA.16816.F32 R40, R8.reuse, R24, R40 ;  /* 0x000000180828723c */ /* 0x044fe20000001828 */
[----:B------:R-:W-:Y:S01]  /*3580*/  IADD3 R19, R29, 0x11, RZ ;  /* 0x000000111d137810 */ /* 0x000fe20007ffe0ff */
[----:B------:R-:W2:Y:S01]  /*3590*/  MUFU.TANH R35, R35 ;  /* 0x0000002300237308 */ /* 0x000ea20000002400 */
[----:B------:R-:W-:Y:S01]  /*35a0*/  ISETP.LT.OR P4, PT, R33, R216, P4 ;  /* 0x000000d82100720c */ /* 0x000fe20002781670 */
[----:B------:R-:W-:Y:S01]  /*35b0*/  FMUL.FTZ R49, R49, c[0x0][0x2ec] ;  /* 0x0000bb0031317a20 */ /* 0x000fe20000410000 */
[----:B------:R-:W-:Y:S01]  /*35c0*/  ISETP.LT.OR P1, PT, R33, R214, P1 ;  /* 0x000000d62100720c */ /* 0x000fe20000f21670 */
[----:B------:R-:W-:Y:S01]  /*35d0*/  FMUL.FTZ R50, R50, c[0x0][0x2ec] ;  /* 0x0000bb0032327a20 */ /* 0x000fe20000410000 */
[----:B------:R-:W-:Y:S01]  /*35e0*/  FSEL R69, R69, -INF , !P2 ;  /* 0xff80000045457808 */ /* 0x000fe20005000000 */
[----:B------:R-:W-:Y:S01]  /*35f0*/  HMMA.16816.F32 R76, R8, R26, R76 ;  /* 0x0000001a084c723c */ /* 0x000fe2000000184c */
[----:B------:R-:W-:Y:S01]  /*3600*/  FSEL R33, R36, -INF , !P6 ;  /* 0xff80000024217808 */ /* 0x000fe20007000000 */
[----:B------:R-:W2:Y:S01]  /*3610*/  MUFU.TANH R32, R32 ;  /* 0x0000002000207308 */ /* 0x000ea20000002400 */
[-C--:B------:R-:W-:Y:S01]  /*3620*/  ISETP.GE.AND P2, PT, R53, R210.reuse, PT ;  /* 0x000000d23500720c */ /* 0x080fe20003f46270 */
[----:B------:R-:W-:Y:S01]  /*3630*/  FMUL.FTZ R44, R44, c[0x0][0x2ec] ;  /* 0x0000bb002c2c7a20 */ /* 0x000fe20000410000 */
[----:B------:R-:W-:Y:S01]  /*3640*/  ISETP.GE.AND P6, PT, R19, R210, PT ;  /* 0x000000d21300720c */ /* 0x000fe20003fc6270 */
[----:B------:R-:W-:Y:S01]  /*3650*/  FMUL.FTZ R51, R51, c[0x0][0x2ec] ;  /* 0x0000bb0033337a20 */ /* 0x000fe20000410000 */
[-C--:B------:R-:W-:Y:S01]  /*3660*/  ISETP.LT.OR P2, PT, R53, R214.reuse, P2 ;  /* 0x000000d63500720c */ /* 0x080fe20001741670 */
[----:B------:R-:W-:Y:S01]  /*3670*/  FMUL.FTZ R45, R45, c[0x0][0x2ec] ;  /* 0x0000bb002d2d7a20 */ /* 0x000fe20000410000 */
[----:B------:R-:W-:Y:S01]  /*3680*/  ISETP.LT.OR P6, PT, R19, R214, P6 ;  /* 0x000000d61300720c */ /* 0x000fe200037c1670 */
[----:B------:R-:W2:Y:S01]  /*3690*/  MUFU.TANH R165, R48 ;  /* 0x0000003000a57308 */ /* 0x000ea20000002400 */
[C---:B------:R-:W-:Y:S01]  /*36a0*/  IADD3 R17, R29.reuse, 0x18, RZ ;  /* 0x000000181d117810 */ /* 0x040fe20007ffe0ff */
[----:B------:R-:W-:Y:S01]  /*36b0*/  FMUL.FTZ R46, R46, c[0x0][0x2ec] ;  /* 0x0000bb002e2e7a20 */ /* 0x000fe20000410000 */
[----:B------:R-:W-:Y:S01]  /*36c0*/  IADD3 R25, R29, 0x20, RZ ;  /* 0x000000201d197810 */ /* 0x000fe20007ffe0ff */
[----:B------:R-:W-:Y:S01]  /*36d0*/  FMUL.FTZ R47, R47, c[0x0][0x2ec] ;  /* 0x0000bb002f2f7a20 */ /* 0x000fe20000410000 */
[----:B-1----:R-:W-:Y:S01]  /*36e0*/  FSEL R6, R37, -INF , !P5 ;  /* 0xff80000025067808 */ /* 0x002fe20006800000 */
[----:B------:R-:W-:Y:S01]  /*36f0*/  FMUL.FTZ R40, R40, c[0x0][0x2ec] ;  /* 0x0000bb0028287a20 */ /* 0x000fe20000410000 */
[----:B------:R-:W-:Y:S01]  /*3700*/  FSEL R4, R60, -INF , !P2 ;  /* 0xff8000003c047808 */ /* 0x000fe20005000000 */
[----:B------:R-:W1:Y:S01]  /*3710*/  MUFU.TANH R34, R34 ;  /* 0x0000002200227308 */ /* 0x000e620000002400 */
[----:B----4-:R-:W-:Y:S01]  /*3720*/  FSEL R18, R56, -INF , !P1 ;  /* 0xff80000038127808 */ /* 0x010fe20004800000 */
[----:B------:R-:W-:Y:S01]  /*3730*/  FMUL.FTZ R41, R41, c[0x0][0x2ec] ;  /* 0x0000bb0029297a20 */ /* 0x000fe20000410000 */
[----:B------:R-:W-:Y:S01]  /*3740*/  FSEL R16, R28, -INF , !P6 ;  /* 0xff8000001c107808 */ /* 0x000fe20007000000 */
[----:B------:R-:W-:Y:S01]  /*3750*/  FMUL.FTZ R42, R42, c[0x0][0x2ec] ;  /* 0x0000bb002a2a7a20 */ /* 0x000fe20000410000 */
[-C--:B------:R-:W-:Y:S01]  /*3760*/  ISETP.GE.AND P5, PT, R17, R215.reuse, PT ;  /* 0x000000d71100720c */ /* 0x080fe20003fa6270 */
[----:B------:R-:W-:Y:S01]  /*3770*/  FMUL.FTZ R43, R43, c[0x0][0x2ec] ;  /* 0x0000bb002b2b7a20 */ /* 0x000fe20000410000 */
[-C--:B------:R-:W-:Y:S01]  /*3780*/  ISETP.GE.AND P2, PT, R17, R210.reuse, PT ;  /* 0x000000d21100720c */ /* 0x080fe20003f46270 */
[----:B------:R-:W4:Y:S01]  /*3790*/  MUFU.TANH R173, R49 ;  /* 0x0000003100ad7308 */ /* 0x000f220000002400 */
[CC--:B------:R-:W-:Y:S01]  /*37a0*/  ISETP.GE.AND P1, PT, R25.reuse, R215.reuse, PT ;  /* 0x000000d71900720c */ /* 0x0c0fe20003f26270 */
[----:B------:R-:W-:Y:S01]  /*37b0*/  FMUL.FTZ R76, R76, c[0x0][0x2ec] ;  /* 0x0000bb004c4c7a20 */ /* 0x000fe20000410000 */
[----:B------:R-:W-:Y:S01]  /*37c0*/  ISETP.GE.AND P6, PT, R25, R210, PT ;  /* 0x000000d21900720c */ /* 0x000fe20003fc6270 */
[----:B------:R-:W-:Y:S01]  /*37d0*/  FMUL.FTZ R77, R77, c[0x0][0x2ec] ;  /* 0x0000bb004d4d7a20 */ /* 0x000fe20000410000 */
[----:B------:R-:W-:Y:S01]  /*37e0*/  FSEL R23, R66, -INF , !P0 ;  /* 0xff80000042177808 */ /* 0x000fe20004000000 */
[----:B------:R-:W-:Y:S01]  /*37f0*/  FMUL.FTZ R78, R78, c[0x0][0x2ec] ;  /* 0x0000bb004e4e7a20 */ /* 0x000fe20000410000 */
[----:B------:R-:W-:Y:S01]  /*3800*/  ISETP.GE.AND P0, PT, R19, R215, PT ;  /* 0x000000d71300720c */ /* 0x000fe20003f06270 */
[----:B------:R-:W1:Y:S01]  /*3810*/  MUFU.TANH R171, R44 ;  /* 0x0000002c00ab7308 */ /* 0x000e620000002400 */
[----:B------:R-:W-:Y:S01]  /*3820*/  ISETP.LT.OR P5, PT, R17, R216, P5 ;  /* 0x000000d81100720c */ /* 0x000fe20002fa1670 */
[----:B------:R-:W-:Y:S01]  /*3830*/  FMUL.FTZ R79, R79, c[0x0][0x2ec] ;  /* 0x0000bb004f4f7a20 */ /* 0x000fe20000410000 */
[----:B------:R-:W-:-:S02]  /*3840*/  ISETP.LT.OR P2, PT, R17, R214, P2 ;  /* 0x000000d61100720c */ /* 0x000fc40001741670 */
[----:B------:R-:W-:Y:S02]  /*3850*/  IADD3 R37, R29, 0x19, RZ ;  /* 0x000000191d257810 */ /* 0x000fe40007ffe0ff */
[C---:B------:R-:W-:Y:S01]  /*3860*/  ISETP.LT.OR P1, PT, R25.reuse, R216, P1 ;  /* 0x000000d81900720c */ /* 0x040fe20000f21670 */
[----:B------:R-:W1:Y:S01]  /*3870*/  MUFU.TANH R166, R50 ;  /* 0x0000003200a67308 */ /* 0x000e620000002400 */
[----:B------:R-:W-:Y:S02]  /*3880*/  ISETP.LT.OR P6, PT, R25, R214, P6 ;  /* 0x000000d61900720c */ /* 0x000fe400037c1670 */
[----:B------:R-:W-:Y:S02]  /*3890*/  IADD3 R25, R29, 0x21, RZ ;  /* 0x000000211d197810 */ /* 0x000fe40007ffe0ff */
[----:B------:R-:W-:Y:S02]  /*38a0*/  ISETP.LT.OR P0, PT, R19, R216, P0 ;  /* 0x000000d81300720c */ /* 0x000fe40000701670 */
[----:B------:R-:W-:Y:S01]  /*38b0*/  FSEL R19, R38, -INF , !P4 ;  /* 0xff80000026137808 */ /* 0x000fe20006000000 */
[----:B------:R-:W1:Y:S01]  /*38c0*/  MUFU.TANH R176, R51 ;  /* 0x0000003300b07308 */ /* 0x000e620000002400 */
[----:B------:R-:W-:-:S02]  /*38d0*/  ISETP.GE.AND P4, PT, R37, R215, PT ;  /* 0x000000d72500720c */ /* 0x000fc40003f86270 */
[----:B---3--:R-:W-:Y:S02]  /*38e0*/  FSEL R15, R52, -INF , !P5 ;  /* 0xff800000340f7808 */ /* 0x008fe40006800000 */
[----:B--2---:R-:W-:Y:S02]  /*38f0*/  FSEL R14, R35, -INF , !P2 ;  /* 0xff800000230e7808 */ /* 0x004fe40005000000 */
[C---:B------:R-:W-:Y:S01]  /*3900*/  ISETP.GE.AND P5, PT, R25.reuse, R215, PT ;  /* 0x000000d71900720c */ /* 0x040fe20003fa6270 */
[----:B------:R-:W2:Y:S01]  /*3910*/  MUFU.TANH R167, R45 ;  /* 0x0000002d00a77308 */ /* 0x000ea20000002400 */
[----:B------:R-:W-:Y:S02]  /*3920*/  ISETP.GE.AND P2, PT, R25, R210, PT ;  /* 0x000000d21900720c */ /* 0x000fe40003f46270 */
[----:B------:R-:W-:Y:S02]  /*3930*/  ISETP.LT.OR P4, PT, R37, R216, P4 ;  /* 0x000000d82500720c */ /* 0x000fe40002781670 */
[----:B------:R-:W-:-:S02]  /*3940*/  FSEL R17, R39, -INF , !P0 ;  /* 0xff80000027117808 */ /* 0x000fc40004000000 */
[----:B------:R-:W-:Y:S01]  /*3950*/  ISETP.GE.AND P0, PT, R37, R210, PT ;  /* 0x000000d22500720c */ /* 0x000fe20003f06270 */
[----:B------:R-:W3:Y:S01]  /*3960*/  MUFU.TANH R170, R46 ;  /* 0x0000002e00aa7308 */ /* 0x000ee20000002400 */
[----:B------:R-:W-:Y:S02]  /*3970*/  IADD3 R31, R29, 0x28, RZ ;  /* 0x000000281d1f7810 */ /* 0x000fe40007ffe0ff */
[C---:B------:R-:W-:Y:S02]  /*3980*/  ISETP.LT.OR P5, PT, R25.reuse, R216, P5 ;  /* 0x000000d81900720c */ /* 0x040fe40002fa1670 */
[----:B------:R-:W-:Y:S02]  /*3990*/  ISETP.LT.OR P2, PT, R25, R214, P2 ;  /* 0x000000d61900720c */ /* 0x000fe40001741670 */
[----:B------:R-:W-:Y:S01]  /*39a0*/  IADD3 R25, R29, 0x29, RZ ;  /* 0x000000291d197810 */ /* 0x000fe20007ffe0ff */
[----:B------:R-:W2:Y:S01]  /*39b0*/  MUFU.TANH R174, R47 ;  /* 0x0000002f00ae7308 */ /* 0x000ea20000002400 */
[----:B------:R-:W-:-:S02]  /*39c0*/  FSEL R13, R32, -INF , !P4 ;  /* 0xff800000200d7808 */ /* 0x000fc40006000000 */
[----:B------:R-:W-:Y:S02]  /*39d0*/  ISETP.LT.OR P0, PT, R37, R214, P0 ;  /* 0x000000d62500720c */ /* 0x000fe40000701670 */
[-C--:B------:R-:W-:Y:S02]  /*39e0*/  ISETP.GE.AND P4, PT, R31, R215.reuse, PT ;  /* 0x000000d71f00720c */ /* 0x080fe40003f86270 */
[----:B------:R-:W-:Y:S01]  /*39f0*/  FSEL R165, R165, -INF , !P1 ;  /* 0xff800000a5a57808 */ /* 0x000fe20004800000 */
[----:B------:R-:W2:Y:S01]  /*3a00*/  MUFU.TANH R177, R40 ;  /* 0x0000002800b17308 */ /* 0x000ea20000002400 */
[----:B------:R-:W-:Y:S02]  /*3a10*/  ISETP.GE.AND P1, PT, R25, R215, PT ;  /* 0x000000d71900720c */ /* 0x000fe40003f26270 */
[----:B-1----:R-:W-:Y:S02]  /*3a20*/  FSEL R12, R34, -INF , !P0 ;  /* 0xff800000220c7808 */ /* 0x002fe40004000000 */
[----:B------:R-:W-:-:S02]  /*3a30*/  ISETP.LT.OR P4, PT, R31, R216, P4 ;  /* 0x000000d81f00720c */ /* 0x000fc40002781670 */
[----:B------:R-:W-:Y:S01]  /*3a40*/  ISETP.GE.AND P0, PT, R31, R210, PT ;  /* 0x000000d21f00720c */ /* 0x000fe20003f06270 */
[----:B------:R-:W-:Y:S01]  /*3a50*/  MUFU.TANH R175, R41 ;  /* 0x0000002900af7308 */ /* 0x000fe20000002400 */
[----:B------:R-:W-:Y:S02]  /*3a60*/  ISETP.LT.OR P1, PT, R25, R216, P1 ;  /* 0x000000d81900720c */ /* 0x000fe40000f21670 */
[C---:B------:R-:W-:Y:S02]  /*3a70*/  IADD3 R9, R29.reuse, 0x30, RZ ;  /* 0x000000301d097810 */ /* 0x040fe40007ffe0ff */
[----:B------:R-:W-:Y:S02]  /*3a80*/  IADD3 R11, R29, 0x31, RZ ;  /* 0x000000311d0b7810 */ /* 0x000fe40007ffe0ff */
[----:B----4-:R-:W-:Y:S01]  /*3a90*/  FSEL R173, R173, -INF , !P5 ;  /* 0xff800000adad7808 */ /* 0x010fe20006800000 */
[----:B------:R-:W1:Y:S01]  /*3aa0*/  MUFU.TANH R168, R42 ;  /* 0x0000002a00a87308 */ /* 0x000e620000002400 */
[----:B------:R-:W-:-:S02]  /*3ab0*/  FSEL R171, R171, -INF , !P4 ;  /* 0xff800000abab7808 */ /* 0x000fc40006000000 */
[----:B------:R-:W-:Y:S02]  /*3ac0*/  ISETP.LT.OR P0, PT, R31, R214, P0 ;  /* 0x000000d61f00720c */ /* 0x000fe40000701670 */
[----:B------:R-:W-:Y:S02]  /*3ad0*/  FSEL R166, R166, -INF , !P6 ;  /* 0xff800000a6a67808 */ /* 0x000fe40007000000 */
[C---:B------:R-:W-:Y:S01]  /*3ae0*/  ISETP.GE.AND P5, PT, R9.reuse, R215, PT ;  /* 0x000000d70900720c */ /* 0x040fe20003fa6270 */
[----:B------:R-:W4:Y:S01]  /*3af0*/  MUFU.TANH R142, R43 ;  /* 0x0000002b008e7308 */ /* 0x000f220000002400 */
[----:B------:R-:W-:Y:S02]  /*3b00*/  FSEL R176, R176, -INF , !P2 ;  /* 0xff800000b0b07808 */ /* 0x000fe40005000000 */
[----:B------:R-:W-:Y:S02]  /*3b10*/  ISETP.GE.AND P4, PT, R9, R210, PT ;  /* 0x000000d20900720c */ /* 0x000fe40003f86270 */
[----:B--2---:R-:W-:-:S02]  /*3b20*/  FSEL R167, R167, -INF , !P1 ;  /* 0xff800000a7a77808 */ /* 0x004fc40004800000 */
[----:B------:R-:W-:Y:S01]  /*3b30*/  ISETP.GE.AND P6, PT, R25, R210, PT ;  /* 0x000000d21900720c */ /* 0x000fe20003fc6270 */
[----:B------:R-:W2:Y:S01]  /*3b40*/  MUFU.TANH R143, R76 ;  /* 0x0000004c008f7308 */ /* 0x000ea20000002400 */
[----:B------:R-:W-:Y:S02]  /*3b50*/  ISETP.GE.AND P2, PT, R11, R215, PT ;  /* 0x000000d70b00720c */ /* 0x000fe40003f46270 */
[----:B------:R-:W-:Y:S02]  /*3b60*/  ISETP.GT.AND P1, PT, R209, R204, PT ;  /* 0x000000ccd100720c */ /* 0x000fe40003f24270 */
[C---:B------:R-:W-:Y:S02]  /*3b70*/  ISETP.LT.OR P5, PT, R9.reuse, R216, P5 ;  /* 0x000000d80900720c */ /* 0x040fe40002fa1670 */
[----:B---3--:R-:W-:Y:S01]  /*3b80*/  FSEL R170, R170, -INF , !P0 ;  /* 0xff800000aaaa7808 */ /* 0x008fe20004000000 */
[----:B------:R-:W-:Y:S01]  /*3b90*/  MUFU.TANH R141, R77 ;  /* 0x0000004d008d7308 */ /* 0x000fe20000002400 */
[----:B------:R-:W-:Y:S01]  /*3ba0*/  BAR.SYNC.DEFER_BLOCKING 0x0 ;  /* 0x0000000000007b1d */ /* 0x000fe20000010000 */
[----:B------:R-:W-:-:S02]  /*3bb0*/  ISETP.LT.OR P4, PT, R9, R214, P4 ;  /* 0x000000d60900720c */ /* 0x000fc40002781670 */
[----:B------:R-:W-:Y:S02]  /*3bc0*/  ISETP.LT.OR P6, PT, R25, R214, P6 ;  /* 0x000000d61900720c */ /* 0x000fe400037c1670 */
[C---:B------:R-:W-:Y:S02]  /*3bd0*/  ISETP.GE.AND P0, PT, R11.reuse, R210, PT ;  /* 0x000000d20b00720c */ /* 0x040fe40003f06270 */
[----:B------:R-:W3:Y:S01]  /*3be0*/  MUFU.TANH R140, R78 ;  /* 0x0000004e008c7308 */ /* 0x000ee20000002400 */
[----:B------:R-:W-:Y:S02]  /*3bf0*/  ISETP.LT.OR P2, PT, R11, R216, P2 ;  /* 0x000000d80b00720c */ /* 0x000fe40001741670 */
[C---:B------:R-:W-:Y:S02]  /*3c00*/  IADD3 R9, R29.reuse, 0x38, RZ ;  /* 0x000000381d097810 */ /* 0x040fe40007ffe0ff */
[----:B------:R-:W-:Y:S02]  /*3c10*/  IADD3 R29, R29, 0x39, RZ ;  /* 0x000000391d1d7810 */ /* 0x000fe40007ffe0ff */
[----:B------:R-:W-:Y:S01]  /*3c20*/  ISETP.LT.OR P0, PT, R11, R214, P0 ;  /* 0x000000d60b00720c */ /* 0x000fe20000701670 */
[----:B------:R-:W2:Y:S01]  /*3c30*/  MUFU.TANH R164, R79 ;  /* 0x0000004f00a47308 */ /* 0x000ea20000002400 */
[----:B------:R-:W-:-:S02]  /*3c40*/  FSEL R174, R174, -INF , !P6 ;  /* 0xff800000aeae7808 */ /* 0x000fc40007000000 */
[----:B------:R-:W-:Y:S02]  /*3c50*/  FSEL R177, R177, -INF , !P5 ;  /* 0xff800000b1b17808 */ /* 0x000fe40006800000 */
[----:B-1----:R-:W-:Y:S02]  /*3c60*/  FSEL R168, R168, -INF , !P4 ;  /* 0xff800000a8a87808 */ /* 0x002fe40006000000 */
[----:B------:R-:W-:Y:S02]  /*3c70*/  FSEL R175, R175, -INF , !P2 ;  /* 0xff800000afaf7808 */ /* 0x000fe40005000000 */
[-C--:B------:R-:W-:Y:S02]  /*3c80*/  ISETP.GE.AND P6, PT, R9, R215.reuse, PT ;  /* 0x000000d70900720c */ /* 0x080fe40003fc6270 */
[----:B------:R-:W-:Y:S02]  /*3c90*/  ISETP.GE.AND P5, PT, R29, R215, PT ;  /* 0x000000d71d00720c */ /* 0x000fe40003fa6270 */
[----:B------:R-:W-:-:S02]  /*3ca0*/  ISETP.GE.AND P4, PT, R9, R210, PT ;  /* 0x000000d20900720c */ /* 0x000fc40003f86270 */
[----:B------:R-:W-:Y:S02]  /*3cb0*/  ISETP.GE.AND P2, PT, R29, R210, PT ;  /* 0x000000d21d00720c */ /* 0x000fe40003f46270 */
[----:B----4-:R-:W-:Y:S02]  /*3cc0*/  FSEL R142, R142, -INF , !P0 ;  /* 0xff8000008e8e7808 */ /* 0x010fe40004000000 */
[C---:B------:R-:W-:Y:S02]  /*3cd0*/  ISETP.LT.OR P6, PT, R9.reuse, R216, P6 ;  /* 0x000000d80900720c */ /* 0x040fe400037c1670 */
[----:B------:R-:W-:Y:S02]  /*3ce0*/  ISETP.LT.OR P4, PT, R9, R214, P4 ;  /* 0x000000d60900720c */ /* 0x000fe40002781670 */
[C---:B------:R-:W-:Y:S02]  /*3cf0*/  ISETP.LT.OR P5, PT, R29.reuse, R216, P5 ;  /* 0x000000d81d00720c */ /* 0x040fe40002fa1670 */
[----:B------:R-:W-:-:S02]  /*3d00*/  ISETP.LT.OR P2, PT, R29, R214, P2 ;  /* 0x000000d61d00720c */ /* 0x000fc40001741670 */
[C---:B------:R-:W-:Y:S02]  /*3d10*/  @!P1 LEA R220, P0, R134.reuse, c[0x0][0x168], 0x1 ;  /* 0x00005a0086dc9a11 */ /* 0x040fe400078008ff */
[----:B--2---:R-:W-:Y:S02]  /*3d20*/  FSEL R143, R143, -INF , !P6 ;  /* 0xff8000008f8f7808 */ /* 0x004fe40007000000 */
[----:B------:R-:W-:Y:S02]  /*3d30*/  @!P1 LEA.HI.X R221, R134, c[0x0][0x16c], R133, 0x1, P0 ;  /* 0x00005b0086dd9a11 */ /* 0x000fe400000f0c85 */
[----:B---3--:R-:W-:Y:S02]  /*3d40*/  FSEL R140, R140, -INF , !P4 ;  /* 0xff8000008c8c7808 */ /* 0x008fe40006000000 */
        /* <DEDUP_REMOVED lines=61> */
.L_x_5306:
[----:B------:R-:W-:-:S04]  /*4120*/  ULEA UR4, -UR8, URZ, 0x6 ;  /* 0x0000003f08047291 */ /* 0x000fc8000f8e313f */
[----:B------:R-:W-:Y:S02]  /*4130*/  USHF.R.S32.HI UR5, URZ, 0x1f, UR4 ;  /* 0x0000001f3f057899 */ /* 0x000fe40008011404 */
[----:B------:R-:W-:-:S04]  /*4140*/  MOV R3, UR4 ;  /* 0x0000000400037c02 */ /* 0x000fc80008000f00 */
[----:B------:R-:W-:Y:S02]  /*4150*/  MOV R8, UR5 ;  /* 0x0000000500087c02 */ /* 0x000fe40008000f00 */
.L_x_5307:
        /* <DEDUP_REMOVED lines=30> */
.L_x_5305:
        /* <DEDUP_REMOVED lines=75> */
[----:B------:R-:W5:Y:S01]  /*47f0*/  LDSM.16.MT88.4 R4, [R192+0x10000] ;  /* 0x01000000c004783b */ /* 0x000f620000004200 */
        /* <DEDUP_REMOVED lines=62> */
[C---:B------:R-:W-:Y:S02]  /*4be0*/  HMMA.16816.F32 R44, R96.reuse, R48, RZ ;  /* 0x00000030602c723c */ /* 0x040fe400000018ff */
[----:B------:R-:W-:Y:S06]  /*4bf0*/  MUFU.EX2 R162, R162 ;  /* 0x000000a200a27308 */ /* 0x000fec0000000800 */
[C---:B-1----:R-:W-:Y:S02]  /*4c00*/  HMMA.16816.F32 R60, R96.reuse, R64, RZ ;  /* 0x00000040603c723c */ /* 0x042fe400000018ff */
        /* <DEDUP_REMOVED lines=240> */
.L_x_5309:
[----:B------:R-:W-:Y:S02]  /*5b10*/  ULDC UR14, c[0x0][0x1a0] ;  /* 0x00006800000e7ab9 */ /* 0x000fe40000000800 */
[----:B------:R-:W-:-:S04]  /*5b20*/  ULEA UR14, -UR14, URZ, 0x6 ;  /* 0x0000003f0e0e7291 */ /* 0x000fc8000f8e313f */
[----:B------:R-:W-:-:S04]  /*5b30*/  USHF.R.S32.HI UR9, URZ, 0x1f, UR14 ;  /* 0x0000001f3f097899 */ /* 0x000fc8000801140e */
.L_x_5310:
        /* <DEDUP_REMOVED lines=46> */
[----:B------:R-:W1:Y:S04]  /*5e20*/  LDSM.16.M88.4 R144, [R201+0x6800] ;  /* 0x00680000c990783b */ /* 0x000e680000000200 */
[----:B------:R-:W1:Y:S04]  /*5e30*/  LDSM.16.M88.4 R136, [R201+0x7000] ;  /* 0x00700000c988783b */ /* 0x000e680000000200 */
[----:B------:R-:W1:Y:S04]  /*5e40*/  LDSM.16.M88.4 R152, [R201+0x7800] ;  /* 0x00780000c998783b */ /* 0x000e680000000200 */
[----:B--2---:R-:W-:Y:S04]  /*5e50*/  LDSM.16.M88.4 R4, [R200] ;  /* 0x00000000c804783b */ /* 0x004fe80000000200 */
[----:B------:R-:W2:Y:S04]  /*5e60*/  LDSM.16.M88.4 R28, [R199] ;  /* 0x00000000c71c783b */ /* 0x000ea80000000200 */
[----:B------:R-:W2:Y:S04]  /*5e70*/  LDSM.16.M88.4 R20, [R191] ;  /* 0x00000000bf14783b */ /* 0x000ea80000000200 */
[----:B------:R-:W2:Y:S04]  /*5e80*/  LDSM.16.M88.4 R172, [R190] ;  /* 0x00000000beac783b */ /* 0x000ea80000000200 */
[----:B-----5:R-:W5:Y:S04]  /*5e90*/  LDSM.16.M88.4 R16, [R189] ;  /* 0x00000000bd10783b */ /* 0x020f680000000200 */
[----:B---3--:R-:W-:Y:S01]  /*5ea0*/  LDSM.16.M88.4 R8, [R198] ;  /* 0x00000000c608783b */ /* 0x008fe20000000200 */
[C---:B----4-:R-:W-:Y:S03]  /*5eb0*/  HMMA.16816.F32 R12, R164.reuse, R24, RZ ;  /* 0x00000018a40c723c */ /* 0x050fe600000018ff */
[----:B------:R-:W3:Y:S04]  /*5ec0*/  LDSM.16.M88.4 R168, [R195+0x6000] ;  /* 0x00600000c3a8783b */ /* 0x000ee80000000200 */
[----:B------:R-:W4:Y:S01]  /*5ed0*/  LDSM.16.M88.4 R160, [R195+0x6800] ;  /* 0x00680000c3a0783b */ /* 0x000f220000000200 */
[C---:B------:R-:W-:Y:S03]  /*5ee0*/  HMMA.16816.F32 R24, R164.reuse, R26, RZ ;  /* 0x0000001aa418723c */ /* 0x040fe600000018ff */
[----:B------:R-:W2:Y:S04]  /*5ef0*/  LDSM.16.M88.4 R156, [R195+0x7000] ;  /* 0x00700000c39c783b */ /* 0x000ea80000000200 */
[----:B------:R-:W-:Y:S01]  /*5f00*/  LDSM.16.M88.4 R176, [R183] ;  /* 0x00000000b7b0783b */ /* 0x000fe20000000200 */
[C---:B-1----:R-:W-:Y:S03]  /*5f10*/  HMMA.16816.F32 R148, R164.reuse, R144, RZ ;  /* 0x00000090a494723c */ /* 0x042fe600000018ff */
[----:B------:R-:W0:Y:S05]  /*5f20*/  LDGDEPBAR ;  /* 0x00000000000079af */ /* 0x000e2a0000000000 */
[C---:B------:R-:W-:Y:S08]  /*5f30*/  HMMA.16816.F32 R140, R164.reuse, R136, RZ ;  /* 0x00000088a48c723c */ /* 0x040ff000000018ff */
[C---:B------:R-:W-:Y:S08]  /*5f40*/  HMMA.16816.F32 R144, R164.reuse, R146, RZ ;  /* 0x00000092a490723c */ /* 0x040ff000000018ff */
[C---:B------:R-:W-:Y:S08]  /*5f50*/  HMMA.16816.F32 R136, R164.reuse, R138, RZ ;  /* 0x0000008aa488723c */ /* 0x040ff000000018ff */
[C---:B------:R-:W-:Y:S08]  /*5f60*/  HMMA.16816.F32 R32, R164.reuse, R152, RZ ;  /* 0x00000098a420723c */ /* 0x040ff000000018ff */
[----:B------:R-:W-:Y:S01]  /*5f70*/  HMMA.16816.F32 R164, R164, R154, RZ ;  /* 0x0000009aa4a4723c */ /* 0x000fe200000018ff */
[----:B------:R-:W1:Y:S07]  /*5f80*/  LDSM.16.M88.4 R152, [R195+0x7800] ;  /* 0x00780000c398783b */ /* 0x000e6e0000000200 */
        /* <DEDUP_REMOVED lines=8> */
[----:B------:R-:W-:Y:S07]  /*6010*/  LDSM.16.M88.4 R172, [R185] ;  /* 0x00000000b9ac783b */ /* 0x000fee0000000200 */
[C---:B-----5:R-:W-:Y:S08]  /*6020*/  HMMA.16816.F32 R32, R4.reuse, R16, R32 ;  /* 0x000000100420723c */ /* 0x060ff00000001820 */
[----:B------:R-:W-:Y:S01]  /*6030*/  HMMA.16816.F32 R164, R4, R18, R164 ;  /* 0x0000001204a4723c */ /* 0x000fe200000018a4 */
[----:B------:R-:W5:Y:S04]  /*6040*/  LDSM.16.M88.4 R16, [R188+0x800] ;  /* 0x00080000bc10783b */ /* 0x000f680000000200 */
[----:B------:R-:W1:Y:S03]  /*6050*/  LDSM.16.M88.4 R4, [R188+0x1000] ;  /* 0x00100000bc04783b */ /* 0x000e660000000200 */
[C---:B---3--:R-:W-:Y:S08]  /*6060*/  HMMA.16816.F32 R12, R8.reuse, R168, R12 ;  /* 0x000000a8080c723c */ /* 0x048ff0000000180c */
[C---:B------:R-:W-:Y:S01]  /*6070*/  HMMA.16816.F32 R24, R8.reuse, R170, R24 ;  /* 0x000000aa0818723c */ /* 0x040fe20000001818 */
[----:B------:R-:W3:Y:S07]  /*6080*/  LDSM.16.M88.4 R168, [R188+0x1800] ;  /* 0x00180000bca8783b */ /* 0x000eee0000000200 */
[C---:B----4-:R-:W-:Y:S08]  /*6090*/  HMMA.16816.F32 R148, R8.reuse, R160, R148 ;  /* 0x000000a00894723c */ /* 0x050ff00000001894 */
[C---:B------:R-:W-:Y:S01]  /*60a0*/  HMMA.16816.F32 R144, R8.reuse, R162, R144 ;  /* 0x000000a20890723c */ /* 0x040fe20000001890 */
[----:B------:R-:W-:Y:S07]  /*60b0*/  LDSM.16.M88.4 R160, [R201+0x8000] ;  /* 0x00800000c9a0783b */ /* 0x000fee0000000200 */
[C---:B------:R-:W-:Y:S08]  /*60c0*/  HMMA.16816.F32 R140, R8.reuse, R156, R140 ;  /* 0x0000009c088c723c */ /* 0x040ff0000000188c */
[C---:B------:R-:W-:Y:S01]  /*60d0*/  HMMA.16816.F32 R136, R8.reuse, R158, R136 ;  /* 0x0000009e0888723c */ /* 0x040fe20000001888 */
[----:B------:R-:W-:Y:S07]  /*60e0*/  LDSM.16.M88.4 R156, [R201+0x8800] ;  /* 0x00880000c99c783b */ /* 0x000fee0000000200 */
[C---:B-1----:R-:W-:Y:S08]  /*60f0*/  HMMA.16816.F32 R32, R8.reuse, R152, R32 ;  /* 0x000000980820723c */ /* 0x042ff00000001820 */
[----:B------:R-:W-:Y:S01]  /*6100*/  HMMA.16816.F32 R164, R8, R154, R164 ;  /* 0x0000009a08a4723c */ /* 0x000fe200000018a4 */
[----:B------:R-:W1:Y:S04]  /*6110*/  LDSM.16.M88.4 R8, [R202+0x2000] ;  /* 0x00200000ca08783b */ /* 0x000e680000000200 */
[----:B------:R-:W4:Y:S03]  /*6120*/  LDSM.16.M88.4 R152, [R201+0x9000] ;  /* 0x00900000c998783b */ /* 0x000f260000000200 */
[C---:B--2---:R-:W-:Y:S08]  /*6130*/  HMMA.16816.F32 R12, R20.reuse, R28, R12 ;  /* 0x0000001c140c723c */ /* 0x044ff0000000180c */
[C---:B------:R-:W-:Y:S01]  /*6140*/  HMMA.16816.F32 R24, R20.reuse, R30, R24 ;  /* 0x0000001e1418723c */ /* 0x040fe20000001818 */
[----:B------:R-:W2:Y:S07]  /*6150*/  LDSM.16.M88.4 R28, [R201+0x9800] ;  /* 0x00980000c91c783b */ /* 0x000eae0000000200 */
[C---:B-----5:R-:W-:Y:S08]  /*6160*/  HMMA.16816.F32 R148, R20.reuse, R16, R148 ;  /* 0x000000101494723c */ /* 0x060ff00000001894 */
[C---:B------:R-:W-:Y:S01]  /*6170*/  HMMA.16816.F32 R144, R20.reuse, R18, R144 ;  /* 0x000000121490723c */ /* 0x040fe20000001890 */
[----:B------:R-:W-:Y:S07]  /*6180*/  LDSM.16.M88.4 R16, [R200+0x2000] ;  /* 0x00200000c810783b */ /* 0x000fee0000000200 */
[C---:B------:R-:W-:Y:S08]  /*6190*/  HMMA.16816.F32 R140, R20.reuse, R4, R140 ;  /* 0x00000004148c723c */ /* 0x040ff0000000188c */
[C---:B------:R-:W-:Y:S01]  /*61a0*/  HMMA.16816.F32 R136, R20.reuse, R6, R136 ;  /* 0x000000061488723c */ /* 0x040fe20000001888 */
[----:B------:R-:W5:Y:S07]  /*61b0*/  LDSM.16.M88.4 R4, [R187] ;  /* 0x00000000bb04783b */ /* 0x000f6e0000000200 */
[C---:B---3--:R-:W-:Y:S08]  /*61c0*/  HMMA.16816.F32 R32, R20.reuse, R168, R32 ;  /* 0x000000a81420723c */ /* 0x048ff00000001820 */
[----:B------:R-:W-:Y:S01]  /*61d0*/  HMMA.16816.F32 R164, R20, R170, R164 ;  /* 0x000000aa14a4723c */ /* 0x000fe200000018a4 */
[----:B------:R-:W3:Y:S04]  /*61e0*/  LDSM.16.M88.4 R20, [R186] ;  /* 0x00000000ba14783b */ /* 0x000ee80000000200 */
[----:B------:R-:W-:Y:S03]  /*61f0*/  LDSM.16.M88.4 R168, [R197+0x2000] ;  /* 0x00200000c5a8783b */ /* 0x000fe60000000200 */
[C---:B-1----:R-:W-:Y:S08]  /*6200*/  HMMA.16816.F32 R12, R8.reuse, R160, R12 ;  /* 0x000000a0080c723c */ /* 0x042ff0000000180c */
[C---:B------:R-:W-:Y:S01]  /*6210*/  HMMA.16816.F32 R24, R8.reuse, R162, R24 ;  /* 0x000000a20818723c */ /* 0x040fe20000001818 */
[----:B------:R-:W-:Y:S07]  /*6220*/  LDSM.16.M88.4 R160, [R184] ;  /* 0x00000000b8a0783b */ /* 0x000fee0000000200 */
[C---:B------:R-:W-:Y:S08]  /*6230*/  HMMA.16816.F32 R148, R8.reuse, R156, R148 ;  /* 0x0000009c0894723c */ /* 0x040ff00000001894 */
[C---:B------:R-:W-:Y:S01]  /*6240*/  HMMA.16816.F32 R144, R8.reuse, R158, R144 ;  /* 0x0000009e0890723c */ /* 0x040fe20000001890 */
[----:B------:R-:W-:Y:S07]  /*6250*/  LDSM.16.M88.4 R156, [R195+0x9000] ;  /* 0x00900000c39c783b */ /* 0x000fee0000000200 */
[C---:B----4-:R-:W-:Y:S08]  /*6260*/  HMMA.16816.F32 R140, R8.reuse, R152, R140 ;  /* 0x00000098088c723c */ /* 0x050ff0000000188c */
[C---:B------:R-:W-:Y:S01]  /*6270*/  HMMA.16816.F32 R136, R8.reuse, R154, R136 ;  /* 0x0000009a0888723c */ /* 0x040fe20000001888 */
[----:B------:R-:W-:Y:S07]  /*6280*/  LDSM.16.M88.4 R152, [R195+0x9800] ;  /* 0x00980000c398783b */ /* 0x000fee0000000200 */
[C---:B--2---:R-:W-:Y:S08]  /*6290*/  HMMA.16816.F32 R32, R8.reuse, R28, R32 ;  /* 0x0000001c0820723c */ /* 0x044ff00000001820 */
[----:B------:R-:W-:Y:S01]  /*62a0*/  HMMA.16816.F32 R164, R8, R30, R164 ;  /* 0x0000001e08a4723c */ /* 0x000fe200000018a4 */
[----:B------:R-:W-:Y:S04]  /*62b0*/  LDSM.16.M88.4 R28, [R198+0x2000] ;  /* 0x00200000c61c783b */ /* 0x000fe80000000200 */
[----:B------:R-:W1:Y:S03]  /*62c0*/  LDSM.16.M88.4 R8, [R195+0x8000] ;  /* 0x00800000c308783b */ /* 0x000e660000000200 */
[C---:B-----5:R-:W-:Y:S08]  /*62d0*/  HMMA.16816.F32 R12, R16.reuse, R4, R12 ;  /* 0x00000004100c723c */ /* 0x060ff0000000180c */
[C---:B------:R-:W-:Y:S01]  /*62e0*/  HMMA.16816.F32 R24, R16.reuse, R6, R24 ;  /* 0x000000061018723c */ /* 0x040fe20000001818 */
[----:B------:R-:W2:Y:S07]  /*62f0*/  LDSM.16.M88.4 R4, [R195+0x8800] ;  /* 0x00880000c304783b */ /* 0x000eae0000000200 */
[C---:B---3--:R-:W-:Y:S08]  /*6300*/  HMMA.16816.F32 R148, R16.reuse, R20, R148 ;  /* 0x000000141094723c */ /* 0x048ff00000001894 */
[C---:B------:R-:W-:Y:S01]  /*6310*/  HMMA.16816.F32 R144, R16.reuse, R22, R144 ;  /* 0x000000161090723c */ /* 0x040fe20000001890 */
[----:B------:R-:W3:Y:S07]  /*6320*/  LDSM.16.M88.4 R20, [R188+0x2000] ;  /* 0x00200000bc14783b */ /* 0x000eee0000000200 */
[----:B------:R-:W-:Y:S08]  /*6330*/  HMMA.16816.F32 R140, R16, R172, R140 ;  /* 0x000000ac108c723c */ /* 0x000ff0000000188c */
[----:B-1----:R-:W-:Y:S08]  /*6340*/  HMMA.16816.F32 R12, R28, R8, R12 ;  /* 0x000000081c0c723c */ /* 0x002ff0000000180c */
[C---:B------:R-:W-:Y:S01]  /*6350*/  HMMA.16816.F32 R136, R16.reuse, R174, R136 ;  /* 0x000000ae1088723c */ /* 0x040fe20000001888 */
        /* <DEDUP_REMOVED lines=16> */
[----:B------:R-:W2:Y:S04]  /*6460*/  LDSM.16.M88.4 R28, [R200+0x4000] ;  /* 0x00400000c81c783b */ /* 0x000ea80000000200 */
[----:B------:R-:W-:Y:S03]  /*6470*/  LDSM.16.M88.4 R152, [R201+0xb000] ;  /* 0x00b00000c998783b */ /* 0x000fe60000000200 */
[----:B------:R-:W-:Y:S01]  /*6480*/  HMMA.16816.F32 R24, R168, R22, R24 ;  /* 0x00000016a818723c */ /* 0x000fe20000001818 */
[----:B------:R-:W-:Y:S07]  /*6490*/  LDSM.16.M88.4 R20, [R198+0x4000] ;  /* 0x00400000c614783b */ /* 0x000fee0000000200 */
[----:B-1----:R-:W-:Y:S08]  /*64a0*/  HMMA.16816.F32 R12, R160, R4, R12 ;  /* 0x00000004a00c723c */ /* 0x002ff0000000180c */
[C---:B------:R-:W-:Y:S08]  /*64b0*/  HMMA.16816.F32 R148, R168.reuse, R16, R148 ;  /* 0x00000010a894723c */ /* 0x040ff00000001894 */
[----:B------:R-:W-:Y:S01]  /*64c0*/  HMMA.16816.F32 R144, R168, R18, R144 ;  /* 0x00000012a890723c */ /* 0x000fe20000001890 */
[----:B------:R-:W1:Y:S07]  /*64d0*/  LDSM.16.M88.4 R16, [R195+0xa000] ;  /* 0x00a00000c310783b */ /* 0x000e6e0000000200 */
[----:B------:R-:W-:Y:S01]  /*64e0*/  HMMA.16816.F32 R24, R160, R6, R24 ;  /* 0x00000006a018723c */ /* 0x000fe20000001818 */
[----:B------:R-:W-:Y:S07]  /*64f0*/  LDSM.16.M88.4 R4, [R188+0x4000] ;  /* 0x00400000bc04783b */ /* 0x000fee0000000200 */
[----:B--2---:R-:W-:Y:S08]  /*6500*/  HMMA.16816.F32 R12, R28, R176, R12 ;  /* 0x000000b01c0c723c */ /* 0x004ff0000000180c */
[C---:B------:R-:W-:Y:S08]  /*6510*/  HMMA.16816.F32 R140, R168.reuse, R8, R140 ;  /* 0x00000008a88c723c */ /* 0x040ff0000000188c */
[C---:B------:R-:W-:Y:S01]  /*6520*/  HMMA.16816.F32 R136, R168.reuse, R10, R136 ;  /* 0x0000000aa888723c */ /* 0x040fe20000001888 */
[----:B------:R-:W-:Y:S07]  /*6530*/  LDSM.16.M88.4 R8, [R197+0x4000] ;  /* 0x00400000c508783b */ /* 0x000fee0000000200 */
[C---:B------:R-:W-:Y:S08]  /*6540*/  HMMA.16816.F32 R32, R168.reuse, R172, R32 ;  /* 0x000000aca820723c */ /* 0x040ff00000001820 */
[----:B------:R-:W-:Y:S01]  /*6550*/  HMMA.16816.F32 R168, R168, R174, R164 ;  /* 0x000000aea8a8723c */ /* 0x000fe200000018a4 */
[----:B------:R-:W2:Y:S07]  /*6560*/  LDSM.16.M88.4 R164, [R182] ;  /* 0x00000000b6a4783b */ /* 0x000eae0000000200 */
[----:B------:R-:W-:Y:S08]  /*6570*/  HMMA.16816.F32 R148, R160, R156, R148 ;  /* 0x0000009ca094723c */ /* 0x000ff00000001894 */
[----:B------:R-:W-:Y:S08]  /*6580*/  HMMA.16816.F32 R24, R28, R178, R24 ;  /* 0x000000b21c18723c */ /* 0x000ff00000001818 */
[----:B-1----:R-:W-:Y:S08]  /*6590*/  HMMA.16816.F32 R12, R20, R16, R12 ;  /* 0x00000010140c723c */ /* 0x002ff0000000180c */
[C---:B------:R-:W-:Y:S08]  /*65a0*/  HMMA.16816.F32 R144, R160.reuse, R158, R144 ;  /* 0x0000009ea090723c */ /* 0x040ff00000001890 */
[----:B------:R-:W-:Y:S01]  /*65b0*/  HMMA.16816.F32 R156, R160, R152, R140 ;  /* 0x00000098a09c723c */ /* 0x000fe2000000188c */
[----:B------:R-:W1:Y:S07]  /*65c0*/  LDSM.16.M88.4 R140, [R195+0xa800] ;  /* 0x00a80000c38c783b */ /* 0x000e6e0000000200 */
[----:B--2---:R-:W-:Y:S08]  /*65d0*/  HMMA.16816.F32 R148, R28, R164, R148 ;  /* 0x000000a41c94723c */ /* 0x004ff00000001894 */
[----:B------:R-:W-:Y:S01]  /*65e0*/  HMMA.16816.F32 R24, R20, R18, R24 ;  /* 0x000000121418723c */ /* 0x000fe20000001818 */
[----:B------:R-:W2:Y:S07]  /*65f0*/  LDSM.16.M88.4 R16, [R201+0xb800] ;  /* 0x00b80000c910783b */ /* 0x000eae0000000200 */
[----:B------:R-:W-:Y:S08]  /*6600*/  HMMA.16816.F32 R12, R8, R4, R12 ;  /* 0x00000004080c723c */ /* 0x000ff0000000180c */
[----:B------:R-:W-:Y:S01]  /*6610*/  HMMA.16816.F32 R144, R28, R166, R144 ;  /* 0x000000a61c90723c */ /* 0x000fe20000001890 */
[----:B------:R-:W3:Y:S07]  /*6620*/  LDSM.16.M88.4 R164, [R181] ;  /* 0x00000000b5a4783b */ /* 0x000eee0000000200 */
[----:B------:R-:W-:Y:S01]  /*6630*/  HMMA.16816.F32 R152, R160, R154, R136 ;  /* 0x0000009aa098723c */ /* 0x000fe20000001888 */
[----:B------:R-:W4:Y:S07]  /*6640*/  LDSM.16.M88.4 R136, [R188+0x4800] ;  /* 0x00480000bc88783b */ /* 0x000f2e0000000200 */
[----:B-1----:R-:W-:Y:S01]  /*6650*/  HMMA.16816.F32 R148, R20, R140, R148 ;  /* 0x0000008c1494723c */ /* 0x002fe20000001894 */
[----:B------:R-:W-:-:S02]  /*6660*/  FMUL.FTZ R0, R12, c[0x0][0x2ec] ;  /* 0x0000bb000c007a20 */ /* 0x000fc40000410000 */
[----:B------:R-:W-:-:S04]  /*6670*/  FMUL.FTZ R135, R13, c[0x0][0x2ec] ;  /* 0x0000bb000d877a20 */ /* 0x000fc80000410000 */
[----:B------:R-:W-:Y:S01]  /*6680*/  FMUL.FTZ R140, R14, c[0x0][0x2ec] ;  /* 0x0000bb000e8c7a20 */ /* 0x000fe20000410000 */
[----:B------:R-:W-:Y:S01]  /*6690*/  HMMA.16816.F32 R24, R8, R6, R24 ;  /* 0x000000060818723c */ /* 0x000fe20000001818 */
[----:B------:R-:W-:Y:S01]  /*66a0*/  FMUL.FTZ R141, R15, c[0x0][0x2ec] ;  /* 0x0000bb000f8d7a20 */ /* 0x000fe20000410000 */
[----:B------:R-:W-:Y:S01]  /*66b0*/  LDSM.16.M88.4 R4, [R195+0xb000] ;  /* 0x00b00000c304783b */ /* 0x000fe20000000200 */
[----:B------:R-:W1:Y:S03]  /*66c0*/  MUFU.TANH R0, R0 ;  /* 0x0000000000007308 */ /* 0x000e660000002400 */
[----:B------:R-:W5:Y:S02]  /*66d0*/  LDSM.16.M88.4 R12, [R180] ;  /* 0x00000000b40c783b */ /* 0x000f640000000200 */
[----:B--2---:R-:W-:Y:S03]  /*66e0*/  HMMA.16816.F32 R32, R160, R16, R32 ;  /* 0x00000010a020723c */ /* 0x004fe60000001820 */
[----:B------:R-:W2:Y:S05]  /*66f0*/  MUFU.TANH R140, R140 ;  /* 0x0000008c008c7308 */ /* 0x000eaa0000002400 */
[----:B------:R-:W-:Y:S03]  /*6700*/  HMMA.16816.F32 R144, R20, R142, R144 ;  /* 0x0000008e1490723c */ /* 0x000fe60000001890 */
[----:B------:R-:W-:Y:S05]  /*6710*/  MUFU.TANH R135, R135 ;  /* 0x0000008700877308 */ /* 0x000fea0000002400 */
[----:B---3--:R-:W-:Y:S01]  /*6720*/  HMMA.16816.F32 R156, R28, R164, R156 ;  /* 0x000000a41c9c723c */ /* 0x008fe2000000189c */
[----:B------:R-:W-:-:S02]  /*6730*/  FMUL.FTZ R24, R24, c[0x0][0x2ec] ;  /* 0x0000bb0018187a20 */ /* 0x000fc40000410000 */
[----:B------:R-:W-:Y:S01]  /*6740*/  FMUL.FTZ R143, R27, c[0x0][0x2ec] ;  /* 0x0000bb001b8f7a20 */ /* 0x000fe20000410000 */
[----:B------:R-:W-:Y:S04]  /*6750*/  MUFU.TANH R141, R141 ;  /* 0x0000008d008d7308 */ /* 0x000fe80000002400 */
[----:B----4-:R-:W-:Y:S04]  /*6760*/  HMMA.16816.F32 R148, R8, R136, R148 ;  /* 0x000000880894723c */ /* 0x010fe80000001894 */
[----:B------:R3:W4:Y:S03]  /*6770*/  MUFU.TANH R142, R24 ;  /* 0x00000018008e7308 */ /* 0x0007260000002400 */
[----:B------:R-:W-:Y:S01]  /*6780*/  FMUL.FTZ R136, R25, c[0x0][0x2ec] ;  /* 0x0000bb0019887a20 */ /* 0x000fe20000410000 */
[----:B------:R-:W-:Y:S01]  /*6790*/  HMMA.16816.F32 R152, R28, R166, R152 ;  /* 0x000000a61c98723c */ /* 0x000fe20000001898 */
[----:B------:R-:W-:-:S03]  /*67a0*/  FMUL.FTZ R137, R26, c[0x0][0x2ec] ;  /* 0x0000bb001a897a20 */ /* 0x000fc60000410000 */
[----:B------:R-:W-:Y:S04]  /*67b0*/  MUFU.TANH R143, R143 ;  /* 0x0000008f008f7308 */ /* 0x000fe80000002400 */
[----:B------:R-:W-:Y:S01]  /*67c0*/  HMMA.16816.F32 R168, R160, R18, R168 ;  /* 0x00000012a0a8723c */ /* 0x000fe200000018a8 */
[----:B------:R-:W-:Y:S03]  /*67d0*/  LDSM.16.M88.4 R16, [R188+0x5000] ;  /* 0x00500000bc10783b */ /* 0x000fe60000000200 */
[----:B------:R-:W1:Y:S01]  /*67e0*/  MUFU.TANH R137, R137 ;  /* 0x0000008900897308 */ /* 0x000e620000002400 */
[----:B---3--:R-:W3:Y:S03]  /*67f0*/  LDSM.16.M88.4 R24, [R195+0xb800] ;  /* 0x00b80000c318783b */ /* 0x008ee60000000200 */
[----:B-----5:R-:W-:Y:S04]  /*6800*/  HMMA.16816.F32 R32, R28, R12, R32 ;  /* 0x0000000c1c20723c */ /* 0x020fe80000001820 */
[----:B------:R-:W5:Y:S03]  /*6810*/  MUFU.TANH R136, R136 ;  /* 0x0000008800887308 */ /* 0x000f660000002400 */
[----:B------:R-:W-:Y:S01]  /*6820*/  IMAD R13, R209, 0x40, R218 ;  /* 0x00000040d10d7824 */ /* 0x000fe200078e02da */
[----:B------:R-:W-:Y:S01]  /*6830*/  HMMA.16816.F32 R156, R20, R4, R156 ;  /* 0x00000004149c723c */ /* 0x000fe2000000189c */
[----:B------:R-:W-:-:S03]  /*6840*/  FMUL.FTZ R12, R150, c[0x0][0x2ec] ;  /* 0x0000bb00960c7a20 */ /* 0x000fc60000410000 */
[CC--:B------:R-:W-:Y:S02]  /*6850*/  ISETP.GE.AND P5, PT, R13.reuse, R215.reuse, PT ;  /* 0x000000d70d00720c */ /* 0x0c0fe40003fa6270 */
[C---:B------:R-:W-:Y:S01]  /*6860*/  ISETP.GE.AND P0, PT, R13.reuse, R210, PT ;  /* 0x000000d20d00720c */ /* 0x040fe20003f06270 */
[----:B------:R-:W-:Y:S01]  /*6870*/  MUFU.TANH R12, R12 ;  /* 0x0000000c000c7308 */ /* 0x000fe20000002400 */
[C---:B------:R-:W-:Y:S01]  /*6880*/  IADD3 R5, R13.reuse, 0x1, RZ ;  /* 0x000000010d057810 */ /* 0x040fe20007ffe0ff */
[----:B------:R-:W-:Y:S01]  /*6890*/  HMMA.16816.F32 R152, R20, R6, R152 ;  /* 0x000000061498723c */ /* 0x000fe20000001898 */
[----:B------:R-:W-:Y:S02]  /*68a0*/  ISETP.LT.OR P5, PT, R13, R216, P5 ;  /* 0x000000d80d00720c */ /* 0x000fe40002fa1670 */
[C---:B------:R-:W-:Y:S02]  /*68b0*/  ISETP.GE.AND P4, PT, R5.reuse, R215, PT ;  /* 0x000000d70500720c */ /* 0x040fe40003f86270 */
[----:B------:R-:W-:-:S02]  /*68c0*/  ISETP.GE.AND P2, PT, R5, R210, PT ;  /* 0x000000d20500720c */ /* 0x000fc40003f46270 */
[C---:B------:R-:W-:Y:S01]  /*68d0*/  ISETP.LT.OR P4, PT, R5.reuse, R216, P4 ;  /* 0x000000d80500720c */ /* 0x040fe20002781670 */
[----:B------:R-:W-:Y:S01]  /*68e0*/  HMMA.16816.F32 R168, R28, R14, R168 ;  /* 0x0000000e1ca8723c */ /* 0x000fe200000018a8 */
[-C--:B------:R-:W-:Y:S02]  /*68f0*/  ISETP.LT.OR P2, PT, R5, R214.reuse, P2 ;  /* 0x000000d60500720c */ /* 0x080fe40001741670 */
[----:B------:R-:W4:Y:S01]  /*6900*/  LDSM.16.M88.4 R4, [R188+0x5800] ;  /* 0x00580000bc04783b */ /* 0x000f220000000200 */
[----:B------:R-:W-:Y:S01]  /*6910*/  ISETP.LT.OR P0, PT, R13, R214, P0 ;  /* 0x000000d60d00720c */ /* 0x000fe20000701670 */
[----:B------:R-:W-:-:S04]  /*6920*/  DEPBAR.LE SB0, 0x0 ;  /* 0x000080000000791a */ /* 0x000fc80000000000 */
[----:B------:R-:W-:Y:S01]  /*6930*/  HMMA.16816.F32 R144, R8, R138, R144 ;  /* 0x0000008a0890723c */ /* 0x000fe20000001890 */
[----:B------:R-:W-:Y:S01]  /*6940*/  FMUL.FTZ R14, R151, c[0x0][0x2ec] ;  /* 0x0000bb00970e7a20 */ /* 0x000fe20000410000 */
[----:B-1----:R-:W-:Y:S02]  /*6950*/  FSEL R0, R0, -INF , !P5 ;  /* 0xff80000000007808 */ /* 0x002fe40006800000 */
[----:B--2---:R-:W-:Y:S02]  /*6960*/  FSEL R140, R140, -INF , !P0 ;  /* 0xff8000008c8c7808 */ /* 0x004fe40004000000 */
[----:B------:R-:W-:Y:S01]  /*6970*/  IADD3 R31, R13, 0x21, RZ ;  /* 0x000000210d1f7810 */ /* 0x000fe20007ffe0ff */
[----:B------:R-:W-:Y:S01]  /*6980*/  FMUL.FTZ R138, R148, c[0x0][0x2ec] ;  /* 0x0000bb00948a7a20 */ /* 0x000fe20000410000 */
[----:B---3--:R-:W-:Y:S01]  /*6990*/  HMMA.16816.F32 R32, R20, R24, R32 ;  /* 0x000000181420723c */ /* 0x008fe20000001820 */
[----:B------:R-:W-:Y:S01]  /*69a0*/  FMUL.FTZ R139, R149, c[0x0][0x2ec] ;  /* 0x0000bb00958b7a20 */ /* 0x000fe20000410000 */
[----:B------:R-:W-:Y:S06]  /*69b0*/  MUFU.TANH R14, R14 ;  /* 0x0000000e000e7308 */ /* 0x000fec0000002400 */
[C---:B------:R-:W-:Y:S02]  /*69c0*/  HMMA.16816.F32 R156, R8.reuse, R16, R156 ;  /* 0x00000010089c723c */ /* 0x040fe4000000189c */
[----:B------:R-:W1:Y:S05]  /*69d0*/  MUFU.TANH R138, R138 ;  /* 0x0000008a008a7308 */ /* 0x000e6a0000002400 */
[----:B------:R-:W-:Y:S01]  /*69e0*/  IADD3 R17, R13, 0x9, RZ ;  /* 0x000000090d117810 */ /* 0x000fe20007ffe0ff */
[----:B------:R-:W-:Y:S01]  /*69f0*/  HMMA.16816.F32 R152, R8, R18, R152 ;  /* 0x000000120898723c */ /* 0x000fe20000001898 */
[----:B------:R-:W-:Y:S01]  /*6a00*/  FMUL.FTZ R16, R145, c[0x0][0x2ec] ;  /* 0x0000bb0091107a20 */ /* 0x000fe20000410000 */
[----:B------:R-:W2:Y:S01]  /*6a10*/  MUFU.TANH R139, R139 ;  /* 0x0000008b008b7308 */ /* 0x000ea20000002400 */
[-C--:B------:R-:W-:Y:S01]  /*6a20*/  ISETP.GE.AND P5, PT, R17, R215.reuse, PT ;  /* 0x000000d71100720c */ /* 0x080fe20003fa6270 */
[----:B------:R-:W-:Y:S01]  /*6a30*/  FMUL.FTZ R29, R147, c[0x0][0x2ec] ;  /* 0x0000bb00931d7a20 */ /* 0x000fe20000410000 */
[----:B------:R-:W-:Y:S01]  /*6a40*/  ISETP.GE.AND P0, PT, R17, R210, PT ;  /* 0x000000d21100720c */ /* 0x000fe20003f06270 */
[----:B------:R-:W-:Y:S01]  /*6a50*/  FMUL.FTZ R15, R144, c[0x0][0x2ec] ;  /* 0x0000bb00900f7a20 */ /* 0x000fe20000410000 */
[----:B------:R-:W-:Y:S01]  /*6a60*/  IADD3 R19, R13, 0x8, RZ ;  /* 0x000000080d137810 */ /* 0x000fe20007ffe0ff */
[----:B------:R-:W-:Y:S01]  /*6a70*/  HMMA.16816.F32 R168, R20, R26, R168 ;  /* 0x0000001a14a8723c */ /* 0x000fe200000018a8 */
[----:B------:R-:W-:Y:S01]  /*6a80*/  ISETP.LT.OR P5, PT, R17, R216, P5 ;  /* 0x000000d81100720c */ /* 0x000fe20002fa1670 */
[----:B------:R-:W3:Y:S01]  /*6a90*/  MUFU.TANH R16, R16 ;  /* 0x0000001000107308 */ /* 0x000ee20000002400 */
[C---:B------:R-:W-:Y:S01]  /*6aa0*/  ISETP.GE.AND P6, PT, R19.reuse, R215, PT ;  /* 0x000000d71300720c */ /* 0x040fe20003fc6270 */
[----:B------:R-:W-:Y:S01]  /*6ab0*/  FMUL.FTZ R28, R146, c[0x0][0x2ec] ;  /* 0x0000bb00921c7a20 */ /* 0x000fe20000410000 */
[----:B------:R-:W-:-:S02]  /*6ac0*/  ISETP.GE.AND P1, PT, R19, R210, PT ;  /* 0x000000d21300720c */ /* 0x000fc40003f26270 */
[C---:B------:R-:W-:Y:S01]  /*6ad0*/  ISETP.LT.OR P6, PT, R19.reuse, R216, P6 ;  /* 0x000000d81300720c */ /* 0x040fe200037c1670 */
[C---:B----4-:R-:W-:Y:S01]  /*6ae0*/  HMMA.16816.F32 R32, R8.reuse, R4, R32 ;  /* 0x000000040820723c */ /* 0x050fe20000001820 */
[----:B------:R-:W-:Y:S01]  /*6af0*/  ISETP.LT.OR P1, PT, R19, R214, P1 ;  /* 0x000000d61300720c */ /* 0x000fe20000f21670 */
[----:B------:R-:W-:Y:S01]  /*6b00*/  FMUL.FTZ R156, R156, c[0x0][0x2ec] ;  /* 0x0000bb009c9c7a20 */ /* 0x000fe20000410000 */
[----:B------:R-:W-:Y:S01]  /*6b10*/  IADD3 R23, R13, 0x11, RZ ;  /* 0x000000110d177810 */ /* 0x000fe20007ffe0ff */
[----:B------:R-:W-:Y:S01]  /*6b20*/  FMUL.FTZ R158, R158, c[0x0][0x2ec] ;  /* 0x0000bb009e9e7a20 */ /* 0x000fe20000410000 */
[----:B------:R-:W-:Y:S01]  /*6b30*/  FSEL R142, R142, -INF , !P6 ;  /* 0xff8000008e8e7808 */ /* 0x000fe20007000000 */
[----:B------:R-:W4:Y:S01]  /*6b40*/  MUFU.TANH R172, R156 ;  /* 0x0000009c00ac7308 */ /* 0x000f220000002400 */
[----:B------:R-:W-:Y:S01]  /*6b50*/  FSEL R19, R137, -INF , !P1 ;  /* 0xff80000089137808 */ /* 0x000fe20004800000 */
[----:B------:R-:W-:Y:S01]  /*6b60*/  FMUL.FTZ R152, R152, c[0x0][0x2ec] ;  /* 0x0000bb0098987a20 */ /* 0x000fe20000410000 */
[CC--:B------:R-:W-:Y:S01]  /*6b70*/  ISETP.GE.AND P6, PT, R23.reuse, R215.reuse, PT ;  /* 0x000000d71700720c */ /* 0x0c0fe20003fc6270 */
[----:B------:R-:W-:Y:S01]  /*6b80*/  FMUL.FTZ R154, R154, c[0x0][0x2ec] ;  /* 0x0000bb009a9a7a20 */ /* 0x000fe20000410000 */
[----:B------:R-:W-:Y:S01]  /*6b90*/  ISETP.GE.AND P1, PT, R23, R210, PT ;  /* 0x000000d21700720c */ /* 0x000fe20003f26270 */
[----:B------:R-:W-:Y:S01]  /*6ba0*/  FMUL.FTZ R157, R157, c[0x0][0x2ec] ;  /* 0x0000bb009d9d7a20 */ /* 0x000fe20000410000 */
[----:B------:R-:W-:Y:S01]  /*6bb0*/  ISETP.LT.OR P0, PT, R17, R214, P0 ;  /* 0x000000d61100720c */ /* 0x000fe20000701670 */
[----:B------:R-:W1:Y:S01]  /*6bc0*/  MUFU.TANH R173, R158 ;  /* 0x0000009e00ad7308 */ /* 0x000e620000002400 */
[C---:B------:R-:W-:Y:S01]  /*6bd0*/  ISETP.LT.OR P6, PT, R23.reuse, R216, P6 ;  /* 0x000000d81700720c */ /* 0x040fe200037c1670 */
[----:B------:R-:W-:Y:S01]  /*6be0*/  HMMA.16816.F32 R168, R8, R6, R168 ;  /* 0x0000000608a8723c */ /* 0x000fe200000018a8 */
        /* <DEDUP_REMOVED lines=10> */
[----:B-----5:R-:W-:Y:S01]  /*6c90*/  FSEL R4, R136, -INF , !P5 ;  /* 0xff80000088047808 */ /* 0x020fe20006800000 */
[----:B------:R-:W-:Y:S01]  /*6ca0*/  FMUL.FTZ R32, R32, c[0x0][0x2ec] ;  /* 0x0000bb0020207a20 */ /* 0x000fe20000410000 */
[----:B------:R-:W-:Y:S01]  /*6cb0*/  FSEL R5, R143, -INF , !P0 ;  /* 0xff8000008f057808 */ /* 0x000fe20004000000 */
[----:B------:R-:W5:Y:S01]  /*6cc0*/  MUFU.TANH R15, R15 ;  /* 0x0000000f000f7308 */ /* 0x000f620000002400 */
[CC--:B------:R-:W-:Y:S01]  /*6cd0*/  ISETP.GE.AND P4, PT, R21.reuse, R215.reuse, PT ;  /* 0x000000d71500720c */ /* 0x0c0fe20003f86270 */
[----:B------:R-:W-:Y:S01]  /*6ce0*/  FMUL.FTZ R34, R34, c[0x0][0x2ec] ;  /* 0x0000bb0022227a20 */ /* 0x000fe20000410000 */
[----:B------:R-:W-:Y:S01]  /*6cf0*/  ISETP.GE.AND P2, PT, R21, R210, PT ;  /* 0x000000d21500720c */ /* 0x000fe20003f46270 */
[----:B------:R-:W-:Y:S01]  /*6d00*/  FMUL.FTZ R35, R35, c[0x0][0x2ec] ;  /* 0x0000bb0023237a20 */ /* 0x000fe20000410000 */
[----:B------:R-:W-:-:S02]  /*6d10*/  ISETP.GE.AND P5, PT, R23, R215, PT ;  /* 0x000000d71700720c */ /* 0x000fc40003fa6270 */
[----:B------:R-:W-:Y:S01]  /*6d20*/  ISETP.GE.AND P0, PT, R23, R210, PT ;  /* 0x000000d21700720c */ /* 0x000fe20003f06270 */
[----:B------:R-:W3:Y:S01]  /*6d30*/  MUFU.TANH R28, R28 ;  /* 0x0000001c001c7308 */ /* 0x000ee20000002400 */
[----:B------:R-:W-:Y:S01]  /*6d40*/  ISETP.LT.OR P4, PT, R21, R216, P4 ;  /* 0x000000d81500720c */ /* 0x000fe20002781670 */
[----:B------:R-:W-:Y:S01]  /*6d50*/  FMUL.FTZ R136, R169, c[0x0][0x2ec] ;  /* 0x0000bb00a9887a20 */ /* 0x000fe20000410000 */
[----:B------:R-:W-:Y:S01]  /*6d60*/  ISETP.LT.OR P2, PT, R21, R214, P2 ;  /* 0x000000d61500720c */ /* 0x000fe20001741670 */
[----:B------:R-:W-:Y:S01]  /*6d70*/  FMUL.FTZ R137, R170, c[0x0][0x2ec] ;  /* 0x0000bb00aa897a20 */ /* 0x000fe20000410000 */
[----:B------:R-:W-:Y:S01]  /*6d80*/  ISETP.LT.OR P5, PT, R23, R216, P5 ;  /* 0x000000d81700720c */ /* 0x000fe20002fa1670 */
[----:B------:R-:W-:Y:S01]  /*6d90*/  FMUL.FTZ R149, R171, c[0x0][0x2ec] ;  /* 0x0000bb00ab957a20 */ /* 0x000fe20000410000 */
[----:B------:R-:W-:Y:S01]  /*6da0*/  ISETP.LT.OR P0, PT, R23, R214, P0 ;  /* 0x000000d61700720c */ /* 0x000fe20000701670 */
[----:B------:R-:W3:Y:S01]  /*6db0*/  MUFU.TANH R166, R152 ;  /* 0x0000009800a67308 */ /* 0x000ee20000002400 */
[----:B------:R-:W-:-:S02]  /*6dc0*/  IADD3 R21, R13, 0x19, RZ ;  /* 0x000000190d157810 */ /* 0x000fc40007ffe0ff */
[----:B------:R-:W-:Y:S02]  /*6dd0*/  IADD3 R23, R13, 0x20, RZ ;  /* 0x000000200d177810 */ /* 0x000fe40007ffe0ff */
[----:B-1----:R-:W-:Y:S01]  /*6de0*/  FSEL R26, R138, -INF , !P4 ;  /* 0xff8000008a1a7808 */ /* 0x002fe20006000000 */
[----:B------:R-:W-:Y:S01]  /*6df0*/  FMUL.FTZ R138, R168, c[0x0][0x2ec] ;  /* 0x0000bb00a88a7a20 */ /* 0x000fe20000410000 */
[----:B--2---:R-:W-:Y:S01]  /*6e00*/  FSEL R24, R139, -INF , !P6 ;  /* 0xff8000008b187808 */ /* 0x004fe20007000000 */
[----:B------:R-:W1:Y:S01]  /*6e10*/  MUFU.TANH R165, R154 ;  /* 0x0000009a00a57308 */ /* 0x000e620000002400 */
[----:B------:R-:W-:Y:S02]  /*6e20*/  FSEL R25, R14, -INF , !P1 ;  /* 0xff8000000e197808 */ /* 0x000fe40004800000 */
[-C--:B------:R-:W-:Y:S02]  /*6e30*/  ISETP.GE.AND P4, PT, R21, R215.reuse, PT ;  /* 0x000000d71500720c */ /* 0x080fe40003f86270 */
[----:B------:R-:W-:-:S02]  /*6e40*/  ISETP.GE.AND P6, PT, R23, R215, PT ;  /* 0x000000d71700720c */ /* 0x000fc40003fc6270 */
[----:B------:R-:W-:Y:S01]  /*6e50*/  ISETP.GE.AND P1, PT, R23, R210, PT ;  /* 0x000000d21700720c */ /* 0x000fe20003f26270 */
[----:B------:R-:W2:Y:S01]  /*6e60*/  MUFU.TANH R174, R157 ;  /* 0x0000009d00ae7308 */ /* 0x000ea20000002400 */
[-C--:B------:R-:W-:Y:S02]  /*6e70*/  ISETP.LT.OR P4, PT, R21, R216.reuse, P4 ;  /* 0x000000d81500720c */ /* 0x080fe40002781670 */
[C---:B------:R-:W-:Y:S02]  /*6e80*/  ISETP.LT.OR P6, PT, R23.reuse, R216, P6 ;  /* 0x000000d81700720c */ /* 0x040fe400037c1670 */
[----:B------:R-:W-:Y:S02]  /*6e90*/  ISETP.LT.OR P1, PT, R23, R214, P1 ;  /* 0x000000d61700720c */ /* 0x000fe40000f21670 */
[----:B------:R-:W-:Y:S01]  /*6ea0*/  FSEL R27, R12, -INF , !P2 ;  /* 0xff8000000c1b7808 */ /* 0x000fe20005000000 */
[----:B------:R-:W1:Y:S01]  /*6eb0*/  MUFU.TANH R167, R159 ;  /* 0x0000009f00a77308 */ /* 0x000e620000002400 */
[----:B------:R-:W-:-:S02]  /*6ec0*/  IADD3 R9, R13, 0x28, RZ ;  /* 0x000000280d097810 */ /* 0x000fc40007ffe0ff */
[----:B------:R-:W-:Y:S02]  /*6ed0*/  IADD3 R7, R13, 0x29, RZ ;  /* 0x000000290d077810 */ /* 0x000fe40007ffe0ff */
[----:B------:R-:W-:Y:S02]  /*6ee0*/  ISETP.GE.AND P2, PT, R21, R210, PT ;  /* 0x000000d21500720c */ /* 0x000fe40003f46270 */
[----:B---3--:R-:W-:Y:S01]  /*6ef0*/  FSEL R20, R16, -INF , !P4 ;  /* 0xff80000010147808 */ /* 0x008fe20006000000 */
[----:B------:R-:W3:Y:S01]  /*6f00*/  MUFU.TANH R152, R33 ;  /* 0x0000002100987308 */ /* 0x000ee20000002400 */
[----:B----4-:R-:W-:Y:S02]  /*6f10*/  FSEL R172, R172, -INF , !P6 ;  /* 0xff800000acac7808 */ /* 0x010fe40007000000 */
[----:B------:R-:W-:Y:S02]  /*6f20*/  FSEL R173, R173, -INF , !P1 ;  /* 0xff800000adad7808 */ /* 0x000fe40004800000 */
[----:B------:R-:W-:-:S02]  /*6f30*/  ISETP.GE.AND P4, PT, R9, R215, PT ;  /* 0x000000d70900720c */ /* 0x000fc40003f86270 */
[C---:B------:R-:W-:Y:S01]  /*6f40*/  ISETP.GE.AND P6, PT, R7.reuse, R215, PT ;  /* 0x000000d70700720c */ /* 0x040fe20003fc6270 */
[----:B------:R-:W4:Y:S01]  /*6f50*/  MUFU.TANH R164, R153 ;  /* 0x0000009900a47308 */ /* 0x000f220000002400 */
[----:B------:R-:W-:Y:S02]  /*6f60*/  ISETP.GE.AND P1, PT, R7, R210, PT ;  /* 0x000000d20700720c */ /* 0x000fe40003f26270 */
[----:B------:R-:W-:Y:S02]  /*6f70*/  ISETP.LT.OR P2, PT, R21, R214, P2 ;  /* 0x000000d61500720c */ /* 0x000fe40001741670 */
[-C--:B------:R-:W-:Y:S02]  /*6f80*/  ISETP.LT.OR P4, PT, R9, R216.reuse, P4 ;  /* 0x000000d80900720c */ /* 0x080fe40002781670 */
[C---:B------:R-:W-:Y:S01]  /*6f90*/  ISETP.LT.OR P6, PT, R7.reuse, R216, P6 ;  /* 0x000000d80700720c */ /* 0x040fe200037c1670 */
[----:B------:R-:W1:Y:S01]  /*6fa0*/  MUFU.TANH R163, R155 ;  /* 0x0000009b00a37308 */ /* 0x000e620000002400 */
[----:B------:R-:W-:-:S02]  /*6fb0*/  ISETP.LT.OR P1, PT, R7, R214, P1 ;  /* 0x000000d60700720c */ /* 0x000fc40000f21670 */
[----:B------:R-:W-:Y:S02]  /*6fc0*/  FSEL R23, R29, -INF , !P2 ;  /* 0xff8000001d177808 */ /* 0x000fe40005000000 */
[----:B------:R-:W-:Y:S02]  /*6fd0*/  IADD3 R7, R13, 0x31, RZ ;  /* 0x000000310d077810 */ /* 0x000fe40007ffe0ff */
[----:B-----5:R-:W-:Y:S01]  /*6fe0*/  FSEL R22, R15, -INF , !P5 ;  /* 0xff8000000f167808 */ /* 0x020fe20006800000 */
[----:B------:R-:W5:Y:S01]  /*6ff0*/  MUFU.TANH R154, R32 ;  /* 0x00000020009a7308 */ /* 0x000f620000002400 */
[----:B------:R-:W-:Y:S02]  /*7000*/  FSEL R21, R28, -INF , !P0 ;  /* 0xff8000001c157808 */ /* 0x000fe40004000000 */
[----:B------:R-:W-:Y:S02]  /*7010*/  ISETP.GE.AND P2, PT, R9, R210, PT ;  /* 0x000000d20900720c */ /* 0x000fe40003f46270 */
[----:B------:R-:W-:-:S02]  /*7020*/  ISETP.GE.AND P5, PT, R31, R215, PT ;  /* 0x000000d71f00720c */ /* 0x000fc40003fa6270 */
[----:B------:R-:W-:Y:S01]  /*7030*/  ISETP.GE.AND P0, PT, R31, R210, PT ;  /* 0x000000d21f00720c */ /* 0x000fe20003f06270 */
[----:B------:R-:W2:Y:S01]  /*7040*/  MUFU.TANH R151, R34 ;  /* 0x0000002200977308 */ /* 0x000ea20000002400 */
[----:B------:R-:W-:Y:S02]  /*7050*/  FSEL R166, R166, -INF , !P4 ;  /* 0xff800000a6a67808 */ /* 0x000fe40006000000 */
[----:B------:R-:W-:Y:S02]  /*7060*/  ISETP.GE.AND P4, PT, R7, R215, PT ;  /* 0x000000d70700720c */ /* 0x000fe40003f86270 */
[----:B------:R-:W-:Y:S02]  /*7070*/  ISETP.LT.OR P2, PT, R9, R214, P2 ;  /* 0x000000d60900720c */ /* 0x000fe40001741670 */
[C---:B------:R-:W-:Y:S01]  /*7080*/  ISETP.LT.OR P5, PT, R31.reuse, R216, P5 ;  /* 0x000000d81f00720c */ /* 0x040fe20002fa1670 */
[----:B------:R-:W3:Y:S01]  /*7090*/  MUFU.TANH R139, R35 ;  /* 0x00000023008b7308 */ /* 0x000ee20000002400 */
[----:B------:R-:W-:-:S02]  /*70a0*/  ISETP.LT.OR P0, PT, R31, R214, P0 ;  /* 0x000000d61f00720c */ /* 0x000fc40000701670 */
[----:B------:R-:W-:Y:S02]  /*70b0*/  IADD3 R9, R13, 0x30, RZ ;  /* 0x000000300d097810 */ /* 0x000fe40007ffe0ff */
[----:B------:R-:W-:Y:S02]  /*70c0*/  ISETP.LT.OR P4, PT, R7, R216, P4 ;  /* 0x000000d80700720c */ /* 0x000fe40002781670 */
[----:B-1----:R-:W-:Y:S01]  /*70d0*/  FSEL R165, R165, -INF , !P2 ;  /* 0xff800000a5a57808 */ /* 0x002fe20005000000 */
[----:B------:R-:W1:Y:S01]  /*70e0*/  MUFU.TANH R138, R138 ;  /* 0x0000008a008a7308 */ /* 0x000e620000002400 */
[----:B--2---:R-:W-:Y:S02]  /*70f0*/  FSEL R174, R174, -INF , !P5 ;  /* 0xff800000aeae7808 */ /* 0x004fe40006800000 */
[----:B------:R-:W-:Y:S02]  /*7100*/  FSEL R167, R167, -INF , !P0 ;  /* 0xff800000a7a77808 */ /* 0x000fe40004000000 */
[----:B------:R-:W-:-:S02]  /*7110*/  ISETP.GE.AND P2, PT, R7, R210, PT ;  /* 0x000000d20700720c */ /* 0x000fc40003f46270 */
[C---:B------:R-:W-:Y:S01]  /*7120*/  ISETP.GE.AND P5, PT, R9.reuse, R215, PT ;  /* 0x000000d70900720c */ /* 0x040fe20003fa6270 */
[----:B------:R-:W-:Y:S01]  /*7130*/  MUFU.TANH R136, R136 ;  /* 0x0000008800887308 */ /* 0x000fe20000002400 */
[----:B------:R-:W-:Y:S02]  /*7140*/  ISETP.GE.AND P0, PT, R9, R210, PT ;  /* 0x000000d20900720c */ /* 0x000fe40003f06270 */
[----:B---3--:R-:W-:Y:S02]  /*7150*/  FSEL R152, R152, -INF , !P4 ;  /* 0xff80000098987808 */ /* 0x008fe40006000000 */
[----:B------:R-:W-:Y:S01]  /*7160*/  ISETP.GT.AND P4, PT, R209, R204, PT ;  /* 0x000000ccd100720c */ /* 0x000fe20003f84270 */
[----:B------:R-:W-:Y:S01]  /*7170*/  BAR.SYNC.DEFER_BLOCKING 0x0 ;  /* 0x0000000000007b1d */ /* 0x000fe20000010000 */
[----:B------:R-:W-:Y:S02]  /*7180*/  ISETP.LT.OR P2, PT, R7, R214, P2 ;  /* 0x000000d60700720c */ /* 0x000fe40001741670 */
[----:B------:R-:W-:-:S02]  /*7190*/  ISETP.LT.OR P5, PT, R9, R216, P5 ;  /* 0x000000d80900720c */ /* 0x000fc40002fa1670 */
[----:B------:R-:W-:Y:S01]  /*71a0*/  ISETP.LT.OR P0, PT, R9, R214, P0 ;  /* 0x000000d60900720c */ /* 0x000fe20000701670 */
[----:B------:R-:W2:Y:S01]  /*71b0*/  MUFU.TANH R137, R137 ;  /* 0x0000008900897308 */ /* 0x000ea20000002400 */
[C---:B------:R-:W-:Y:S02]  /*71c0*/  IADD3 R7, R13.reuse, 0x38, RZ ;  /* 0x000000380d077810 */ /* 0x040fe40007ffe0ff */
[----:B------:R-:W-:Y:S02]  /*71d0*/  IADD3 R13, R13, 0x39, RZ ;  /* 0x000000390d0d7810 */ /* 0x000fe40007ffe0ff */
[----:B----4-:R-:W-:Y:S02]  /*71e0*/  FSEL R164, R164, -INF , !P6 ;  /* 0xff800000a4a47808 */ /* 0x010fe40007000000 */
[----:B------:R-:W-:Y:S01]  /*71f0*/  FSEL R163, R163, -INF , !P1 ;  /* 0xff800000a3a37808 */ /* 0x000fe20004800000 */
[----:B------:R-:W3:Y:S01]  /*7200*/  MUFU.TANH R149, R149 ;  /* 0x0000009500957308 */ /* 0x000ee20000002400 */
[----:B-----5:R-:W-:-:S02]  /*7210*/  FSEL R154, R154, -INF , !P5 ;  /* 0xff8000009a9a7808 */ /* 0x020fc40006800000 */
[----:B------:R-:W-:Y:S02]  /*7220*/  FSEL R151, R151, -INF , !P0 ;  /* 0xff80000097977808 */ /* 0x000fe40004000000 */
[CC--:B------:R-:W-:Y:S02]  /*7230*/  ISETP.GE.AND P6, PT, R7.reuse, R215.reuse, PT ;  /* 0x000000d70700720c */ /* 0x0c0fe40003fc6270 */
[-C--:B------:R-:W-:Y:S02]  /*7240*/  ISETP.GE.AND P1, PT, R7, R210.reuse, PT ;  /* 0x000000d20700720c */ /* 0x080fe40003f26270 */
[C---:B------:R-:W-:Y:S02]  /*7250*/  ISETP.GE.AND P5, PT, R13.reuse, R215, PT ;  /* 0x000000d70d00720c */ /* 0x040fe40003fa6270 */
[----:B------:R-:W-:Y:S02]  /*7260*/  ISETP.GE.AND P0, PT, R13, R210, PT ;  /* 0x000000d20d00720c */ /* 0x000fe40003f06270 */
[----:B------:R-:W-:-:S02]  /*7270*/  ISETP.LT.OR P6, PT, R7, R216, P6 ;  /* 0x000000d80700720c */ /* 0x000fc400037c1670 */
[----:B------:R-:W-:Y:S02]  /*7280*/  ISETP.LT.OR P1, PT, R7, R214, P1 ;  /* 0x000000d60700720c */ /* 0x000fe40000f21670 */
[C---:B------:R-:W-:Y:S02]  /*7290*/  ISETP.LT.OR P5, PT, R13.reuse, R216, P5 ;  /* 0x000000d80d00720c */ /* 0x040fe40002fa1670 */
[----:B------:R-:W-:Y:S02]  /*72a0*/  ISETP.LT.OR P0, PT, R13, R214, P0 ;  /* 0x000000d60d00720c */ /* 0x000fe40000701670 */
[----:B------:R-:W-:Y:S02]  /*72b0*/  FSEL R139, R139, -INF , !P2 ;  /* 0xff8000008b8b7808 */ /* 0x000fe40005000000 */
[----:B-1----:R-:W-:Y:S02]  /*72c0*/  FSEL R138, R138, -INF , !P6 ;  /* 0xff8000008a8a7808 */ /* 0x002fe40007000000 */
[----:B--2---:R-:W-:-:S02]  /*72d0*/  FSEL R137, R137, -INF , !P1 ;  /* 0xff80000089897808 */ /* 0x004fc40004800000 */
[----:B------:R-:W-:Y:S02]  /*72e0*/  FSEL R136, R136, -INF , !P5 ;  /* 0xff80000088887808 */ /* 0x000fe40006800000 */
[----:B---3--:R-:W-:Y:S01]  /*72f0*/  FSEL R149, R149, -INF , !P0 ;  /* 0xff80000095957808 */ /* 0x008fe20004000000 */
        /* <DEDUP_REMOVED lines=59> */
.L_x_5312:
[----:B------:R-:W-:-:S04]  /*76b0*/  ULEA UR5, -UR8, URZ, 0x6 ;  /* 0x0000003f08057291 */ /* 0x000fc8000f8e313f */
[----:B------:R-:W-:Y:S02]  /*76c0*/  USHF.R.S32.HI UR4, URZ, 0x1f, UR5 ;  /* 0x0000001f3f047899 */ /* 0x000fe40008011405 */
[----:B------:R-:W-:-:S04]  /*76d0*/  MOV R8, UR5 ;  /* 0x0000000500087c02 */ /* 0x000fc80008000f00 */
[----:B------:R-:W-:Y:S02]  /*76e0*/  MOV R2, UR4 ;  /* 0x0000000400027c02 */ /* 0x000fe40008000f00 */
.L_x_5313:
        /* <DEDUP_REMOVED lines=29> */
.L_x_5311:
[----:B-1----:R-:W-:Y:S01]  /*78c0*/  FMNMX.FTZ R7, R132, R0, !PT ;  /* 0x0000000084077209 */ /* 0x002fe20007810000 */
[----:B------:R-:W-:Y:S01]  /*78d0*/  LDSM.16.MT88.4 R12, [R194+0xc000] ;  /* 0x00c00000c20c783b */ /* 0x000fe20000004200 */
[----:B------:R-:W-:-:S02]  /*78e0*/  FMNMX.FTZ R2, R3, R140, !PT ;  /* 0x0000008c03027209 */ /* 0x000fc40007810000 */
[----:B------:R-:W-:Y:S01]  /*78f0*/  FMNMX.FTZ R7, R18, R7, !PT ;  /* 0x0000000712077209 */ /* 0x000fe20007810000 */
[----:B------:R-:W-:Y:S01]  /*7900*/  LDSM.16.MT88.4 R32, [R193+0xc800] ;  /* 0x00c80000c120783b */ /* 0x000fe20000004200 */
        /* <DEDUP_REMOVED lines=55> */
[--C-:B------:R-:W-:Y:S02]  /*7c80*/  FFMA.FTZ R140, R140, c[0x0][0x23c], -R150.reuse ;  /* 0x00008f008c8c7a23 */ /* 0x100fe40000010896 */
        /* <DEDUP_REMOVED lines=106> */
[----:B------:R-:W-:Y:S01]  /*8330*/  MUFU.EX2 R169, R169 ;  /* 0x000000a900a97308 */ /* 0x000fe20000000800 */
        /* <DEDUP_REMOVED lines=115> */
[----:B------:R-:W-:-:S04]  /*8a70*/  FADD.FTZ R161, R161, R160 ;  /* 0x000000a0a1a17221 */ /* 0x000fc80000010000 */
[----:B-----5:R-:W-:Y:S01]  /*8a80*/  FADD.FTZ R0, R164, R161 ;  /* 0x000000a1a4007221 */ /* 0x020fe20000010000 */
[----:B------:R-:W-:Y:S01]  /*8a90*/  HMMA.16816.F32 R124, R4, R14, R124 ;  /* 0x0000000e047c723c */ /* 0x000fe2000000187c */
[----:B------:R-:W2:Y:S02]  /*8aa0*/  LDSM.16.MT88.4 R12, [R196+0x10800] ;  /* 0x01080000c40c783b */ /* 0x000ea40000004200 */
[----:B------:R-:W-:-:S05]  /*8ab0*/  FADD.FTZ R0, R167, R0 ;  /* 0x00000000a7007221 */ /* 0x000fca0000010000 */
        /* <DEDUP_REMOVED lines=43> */
[----:B--2---:R-:W-:Y:S01]  /*8d70*/  HMMA.16816.F32 R128, R4, R12, R128 ;  /* 0x0000000c0480723c */ /* 0x004fe20000001880 */
[----:B------:R-:W-:-:S07]  /*8d80*/  FADD.FTZ R171, R171, R166 ;  /* 0x000000a6abab7221 */ /* 0x000fce0000010000 */
        /* <DEDUP_REMOVED lines=76> */
.L_x_5308:
        /* <DEDUP_REMOVED lines=16> */
.L_x_5318:
        /* <DEDUP_REMOVED lines=65> */
.L_x_5315:
[C---:B------:R-:W-:Y:S04]  /*9760*/  LEA R206, P0, R8.reuse, R206, 0x1 ;  /* 0x000000ce08ce7211 */ /* 0x040fe800078008ff */
[----:B------:R-:W-:Y:S02]  /*9770*/  LEA.HI.X R205, R8, R205, R3, 0x1, P0 ;  /* 0x000000cd08cd7211 */ /* 0x000fe400000f0c03 */
[----:B------:R-:W-:Y:S02]  /*9780*/  IADD3 R230, P0, R206, UR12, RZ ;  /* 0x0000000ccee67c10 */ /* 0x000fe4000ff1e0ff */
[----:B------:R-:W-:Y:S02]  /*9790*/  MOV R207, R205 ;  /* 0x000000cd00cf7202 */ /* 0x000fe40000000f00 */
[----:B------:R-:W-:Y:S02]  /*97a0*/  IADD3.X R231, R205, UR5, RZ, P0, !PT ;  /* 0x00000005cde77c10 */ /* 0x000fe400087fe4ff */
[----:B------:R-:W-:Y:S01]  /*97b0*/  IADD3 R228, P0, R230, UR12, RZ ;  /* 0x0000000ce6e47c10 */ /* 0x000fe2000ff1e0ff */
[----:B------:R-:W-:Y:S01]  /*97c0*/  @!PT LDS RZ, [RZ] ;  /* 0x00000000fffff984 */ /* 0x000fe20000000800 */
[----:B------:R-:W-:Y:S01]  /*97d0*/  @!PT LDS RZ, [RZ] ;  /* 0x00000000fffff984 */ /* 0x000fe20000000800 */
[----:B------:R-:W-:Y:S01]  /*97e0*/  @!PT LDS RZ, [RZ] ;  /* 0x00000000fffff984 */ /* 0x000fe20000000800 */
[----:B------:R1:W-:Y:S03]  /*97f0*/  LDGSTS.E.BYPASS.LTC128B.128 [R211+0xc000], [R206.64] ;  /* 0x0c000000ced37fae */ /* 0x0003e6000b901d4a */
[----:B------:R-:W-:Y:S02]  /*9800*/  IADD3.X R229, R231, UR5, RZ, P0, !PT ;  /* 0x00000005e7e57c10 */ /* 0x000fe400087fe4ff */
[----:B------:R-:W-:Y:S01]  /*9810*/  IADD3 R226, P0, R228, UR12, RZ ;  /* 0x0000000ce4e27c10 */ /* 0x000fe2000ff1e0ff */
[----:B------:R1:W-:Y:S03]  /*9820*/  LDGSTS.E.BYPASS.LTC128B.128 [R211+0xe000], [R206.64+0x80] ;  /* 0x0e000080ced37fae */ /* 0x0003e6000b901d4a */
[----:B------:R-:W-:Y:S02]  /*9830*/  IADD3.X R227, R229, UR5, RZ, P0, !PT ;  /* 0x00000005e5e37c10 */ /* 0x000fe400087fe4ff */
[----:B------:R-:W-:Y:S01]  /*9840*/  ISETP.GT.AND P0, PT, R209, R204, PT ;  /* 0x000000ccd100720c */ /* 0x000fe20003f04270 */
[----:B------:R1:W-:Y:S06]  /*9850*/  LDGSTS.E.BYPASS.LTC128B.128 [R211+0x10000], [R206.64+0x100] ;  /* 0x10000100ced37fae */ /* 0x0003ec000b901d4a */
        /* <DEDUP_REMOVED lines=172> */
[----:B----4-:R-:W-:Y:S03]  /*a320*/  FMUL.FTZ R226, R8, c[0x0][0x2ec] ;  /* 0x0000bb0008e27a20 */ /* 0x010fe60000410000 */
[----:B------:R-:W-:Y:S02]  /*a330*/  FMUL.FTZ R229, R9, c[0x0][0x2ec] ;  /* 0x0000bb0009e57a20 */ /* 0x000fe40000410000 */
[----:B------:R-:W-:Y:S02]  /*a340*/  FMUL.FTZ R228, R10, c[0x0][0x2ec] ;  /* 0x0000bb000ae47a20 */ /* 0x000fe40000410000 */
[----:B------:R-:W4:Y:S01]  /*a350*/  MUFU.TANH R224, R224 ;  /* 0x000000e000e07308 */ /* 0x000f220000002400 */
        /* <DEDUP_REMOVED lines=31> */
[----:B------:R-:W-:Y:S03]  /*a550*/  FMUL.FTZ R249, R35, c[0x0][0x2ec] ;  /* 0x0000bb0023f97a20 */ /* 0x000fe60000410000 */
        /* <DEDUP_REMOVED lines=87> */
.L_x_5317:
        /* <DEDUP_REMOVED lines=24> */
.L_x_5316:
[----:B--234-:R-:W-:Y:S01]  /*ac50*/  IMAD R11, R209, 0x40, R218 ;  /* 0x00000040d10b7824 */ /* 0x01cfe200078e02da */
[----:B------:R-:W-:Y:S04]  /*ac60*/  LDSM.16.MT88.4 R28, [R193+0xc000] ;  /* 0x00c00000c11c783b */ /* 0x000fe80000004200 */
[C---:B------:R-:W-:Y:S02]  /*ac70*/  IADD3 R5, R11.reuse, 0x8, RZ ;  /* 0x000000080b057810 */ /* 0x040fe40007ffe0ff */
[C---:B------:R-:W-:Y:S02]  /*ac80*/  ISETP.GE.AND P6, PT, R11.reuse, R216, PT ;  /* 0x000000d80b00720c */ /* 0x040fe40003fc6270 */
[----:B------:R-:W-:Y:S02]  /*ac90*/  ISETP.GE.AND P0, PT, R11, R214, PT ;  /* 0x000000d60b00720c */ /* 0x000fe40003f06270 */
[C---:B------:R-:W-:Y:S02]  /*aca0*/  ISETP.GE.AND P2, PT, R5.reuse, R216, PT ;  /* 0x000000d80500720c */ /* 0x040fe40003f46270 */
[----:B------:R-:W-:Y:S02]  /*acb0*/  ISETP.GE.AND P5, PT, R5, R214, PT ;  /* 0x000000d60500720c */ /* 0x000fe40003fa6270 */
[CC--:B------:R-:W-:Y:S02]  /*acc0*/  ISETP.GE.OR P6, PT, R11.reuse, R215.reuse, !P6 ;  /* 0x000000d70b00720c */ /* 0x0c0fe400077c6670 */
[C---:B------:R-:W-:Y:S02]  /*acd0*/  IADD3 R9, R11.reuse, 0x9, RZ ;  /* 0x000000090b097810 */ /* 0x040fe40007ffe0ff */
[-C--:B------:R-:W-:Y:S02]  /*ace0*/  ISETP.GE.OR P0, PT, R11, R210.reuse, !P0 ;  /* 0x000000d20b00720c */ /* 0x080fe40004706670 */
[----:B------:R-:W-:Y:S02]  /*acf0*/  FSEL R207, R207, -INF , !P6 ;  /* 0xff800000cfcf7808 */ /* 0x000fe40007000000 */
[----:B------:R-:W-:Y:S02]  /*ad00*/  IADD3 R7, R11, 0x1, RZ ;  /* 0x000000010b077810 */ /* 0x000fe40007ffe0ff */
[CC--:B------:R-:W-:Y:S02]  /*ad10*/  ISETP.GE.OR P2, PT, R5.reuse, R215.reuse, !P2 ;  /* 0x000000d70500720c */ /* 0x0c0fe40005746670 */
[----:B------:R-:W-:Y:S02]  /*ad20*/  ISETP.GE.OR P5, PT, R5, R210, !P5 ;  /* 0x000000d20500720c */ /* 0x000fe40006fa6670 */
[----:B------:R-:W-:Y:S02]  /*ad30*/  FSEL R5, R224, -INF , !P0 ;  /* 0xff800000e0057808 */ /* 0x000fe40004000000 */
[C---:B------:R-:W-:Y:S02]  /*ad40*/  ISETP.GE.AND P6, PT, R9.reuse, R216, PT ;  /* 0x000000d80900720c */ /* 0x040fe40003fc6270 */
[C---:B------:R-:W-:Y:S02]  /*ad50*/  ISETP.GE.AND P0, PT, R9.reuse, R214, PT ;  /* 0x000000d60900720c */ /* 0x040fe40003f06270 */
[CC--:B------:R-:W-:Y:S02]  /*ad60*/  ISETP.GE.OR P6, PT, R9.reuse, R215.reuse, !P6 ;  /* 0x000000d70900720c */ /* 0x0c0fe400077c6670 */
[----:B------:R-:W-:Y:S02]  /*ad70*/  ISETP.GE.OR P0, PT, R9, R210, !P0 ;  /* 0x000000d20900720c */ /* 0x000fe40004706670 */
[----:B------:R-:W-:Y:S02]  /*ad80*/  IADD3 R9, R11, 0x11, RZ ;  /* 0x000000110b097810 */ /* 0x000fe40007ffe0ff */
[C---:B------:R-:W-:Y:S02]  /*ad90*/  ISETP.GE.AND P1, PT, R7.reuse, R216, PT ;  /* 0x000000d80700720c */ /* 0x040fe40003f26270 */
[----:B------:R-:W-:Y:S02]  /*ada0*/  ISETP.GE.AND P4, PT, R7, R214, PT ;  /* 0x000000d60700720c */ /* 0x000fe40003f86270 */
[----:B-1----:R-:W-:Y:S02]  /*adb0*/  FSEL R10, R229, -INF , !P6 ;  /* 0xff800000e50a7808 */ /* 0x002fe40007000000 */
[CC--:B------:R-:W-:Y:S02]  /*adc0*/  ISETP.GE.OR P1, PT, R7.reuse, R215.reuse, !P1 ;  /* 0x000000d70700720c */ /* 0x0c0fe40004f26670 */
[----:B------:R-:W-:Y:S02]  /*add0*/  ISETP.GE.OR P4, PT, R7, R210, !P4 ;  /* 0x000000d20700720c */ /* 0x000fe40006786670 */
[----:B------:R-:W-:Y:S02]  /*ade0*/  IADD3 R7, R11, 0x10, RZ ;  /* 0x000000100b077810 */ /* 0x000fe40007ffe0ff */
[CC--:B------:R-:W-:Y:S02]  /*adf0*/  ISETP.GE.AND P6, PT, R9.reuse, R216.reuse, PT ;  /* 0x000000d80900720c */ /* 0x0c0fe40003fc6270 */
[----:B------:R-:W-:Y:S02]  /*ae00*/  FSEL R222, R222, -INF , !P1 ;  /* 0xff800000dede7808 */ /* 0x000fe40004800000 */
[-C--:B------:R-:W-:Y:S02]  /*ae10*/  ISETP.GE.OR P6, PT, R9, R215.reuse, !P6 ;  /* 0x000000d70900720c */ /* 0x080fe400077c6670 */
[-C--:B------:R-:W-:Y:S02]  /*ae20*/  ISETP.GE.AND P1, PT, R7, R216.reuse, PT ;  /* 0x000000d80700720c */ /* 0x080fe40003f26270 */
[C---:B------:R-:W-:Y:S02]  /*ae30*/  IADD3 R17, R11.reuse, 0x19, RZ ;  /* 0x000000190b117810 */ /* 0x040fe40007ffe0ff */
[----:B------:R-:W-:Y:S02]  /*ae40*/  FSEL R162, R232, -INF , !P6 ;  /* 0xff800000e8a27808 */ /* 0x000fe40007000000 */
[----:B------:R-:W-:Y:S02]  /*ae50*/  IADD3 R15, R11, 0x18, RZ ;  /* 0x000000180b0f7810 */ /* 0x000fe40007ffe0ff */
[-C--:B------:R-:W-:Y:S02]  /*ae60*/  ISETP.GE.OR P1, PT, R7, R215.reuse, !P1 ;  /* 0x000000d70700720c */ /* 0x080fe40004f26670 */
[-C--:B------:R-:W-:Y:S02]  /*ae70*/  ISETP.GE.AND P6, PT, R17, R216.reuse, PT ;  /* 0x000000d81100720c */ /* 0x080fe40003fc6270 */
[----:B------:R-:W-:Y:S02]  /*ae80*/  FSEL R170, R233, -INF , !P1 ;  /* 0xff800000e9aa7808 */ /* 0x000fe40004800000 */
[-C--:B------:R-:W-:Y:S02]  /*ae90*/  ISETP.GE.OR P6, PT, R17, R215.reuse, !P6 ;  /* 0x000000d71100720c */ /* 0x080fe400077c6670 */
[----:B------:R-:W-:Y:S02]  /*aea0*/  ISETP.GE.AND P1, PT, R15, R216, PT ;  /* 0x000000d80f00720c */ /* 0x000fe40003f26270 */
[----:B------:R-:W-:Y:S02]  /*aeb0*/  FSEL R140, R239, -INF , !P6 ;  /* 0xff800000ef8c7808 */ /* 0x000fe40007000000 */
[----:B------:R-:W-:Y:S02]  /*aec0*/  FSEL R226, R226, -INF , !P2 ;  /* 0xff800000e2e27808 */ /* 0x000fe40005000000 */
[-C--:B------:R-:W-:Y:S02]  /*aed0*/  ISETP.GE.OR P1, PT, R15, R215.reuse, !P1 ;  /* 0x000000d70f00720c */ /* 0x080fe40004f26670 */
[----:B------:R-:W-:Y:S02]  /*aee0*/  IADD3 R13, R11, 0x20, RZ ;  /* 0x000000200b0d7810 */ /* 0x000fe40007ffe0ff */
[-C--:B------:R-:W-:Y:S02]  /*aef0*/  ISETP.GE.AND P2, PT, R7, R214.reuse, PT ;  /* 0x000000d60700720c */ /* 0x080fe40003f46270 */
[----:B------:R-:W-:Y:S02]  /*af00*/  ISETP.GE.AND P6, PT, R15, R214, PT ;  /* 0x000000d60f00720c */ /* 0x000fe40003fc6270 */
[----:B------:R-:W-:Y:S02]  /*af10*/  FSEL R142, R236, -INF , !P1 ;  /* 0xff800000ec8e7808 */ /* 0x000fe40004800000 */
[----:B------:R-:W-:Y:S02]  /*af20*/  ISETP.GE.OR P2, PT, R7, R210, !P2 ;  /* 0x000000d20700720c */ /* 0x000fe40005746670 */
[----:B------:R-:W-:Y:S02]  /*af30*/  FSEL R7, R3, -INF , !P4 ;  /* 0xff80000003077808 */ /* 0x000fe40006000000 */
[----:B------:R-:W-:Y:S02]  /*af40*/  ISETP.GE.AND P4, PT, R13, R216, PT ;  /* 0x000000d80d00720c */ /* 0x000fe40003f86270 */
[----:B------:R-:W-:Y:S02]  /*af50*/  ISETP.GE.OR P6, PT, R15, R210, !P6 ;  /* 0x000000d20f00720c */ /* 0x000fe400077c6670 */
[----:B------:R-:W-:Y:S02]  /*af60*/  ISETP.GE.AND P1, PT, R9, R214, PT ;  /* 0x000000d60900720c */ /* 0x000fe40003f26270 */
[----:B------:R-:W-:Y:S02]  /*af70*/  IADD3 R15, R11, 0x28, RZ ;  /* 0x000000280b0f7810 */ /* 0x000fe40007ffe0ff */
[----:B------:R-:W-:Y:S02]  /*af80*/  ISETP.GE.OR P1, PT, R9, R210, !P1 ;  /* 0x000000d20900720c */ /* 0x000fe40004f26670 */
[-C--:B------:R-:W-:Y:S02]  /*af90*/  ISETP.GE.OR P4, PT, R13, R215.reuse, !P4 ;  /* 0x000000d70d00720c */ /* 0x080fe40006786670 */
[----:B------:R-:W-:Y:S02]  /*afa0*/  FSEL R9, R228, -INF , !P5 ;  /* 0xff800000e4097808 */ /* 0x000fe40006800000 */
[----:B------:R-:W-:Y:S02]  /*afb0*/  FSEL R227, R227, -INF , !P0 ;  /* 0xff800000e3e37808 */ /* 0x000fe40004000000 */
[----:B------:R-:W-:Y:S02]  /*afc0*/  FMNMX.FTZ R19, R207, R2, !PT ;  /* 0x00000002cf137209 */ /* 0x000fe40007810000 */
[----:B------:R-:W-:Y:S02]  /*afd0*/  IADD3 R3, R11, 0x21, RZ ;  /* 0x000000210b037810 */ /* 0x000fe40007ffe0ff */
[----:B------:R-:W-:Y:S02]  /*afe0*/  ISETP.GE.AND P5, PT, R17, R214, PT ;  /* 0x000000d61100720c */ /* 0x000fe40003fa6270 */
[----:B------:R-:W-:Y:S02]  /*aff0*/  ISETP.GE.AND P0, PT, R15, R216, PT ;  /* 0x000000d80f00720c */ /* 0x000fe40003f06270 */
[----:B------:R-:W-:Y:S02]  /*b000*/  FMNMX.FTZ R4, R5, R0, !PT ;  /* 0x0000000005047209 */ /* 0x000fe40007810000 */
[----:B------:R-:W-:Y:S02]  /*b010*/  FSEL R160, R240, -INF , !P4 ;  /* 0xff800000f0a07808 */ /* 0x000fe40006000000 */
[----:B------:R-:W-:Y:S02]  /*b020*/  FSEL R163, R231, -INF , !P2 ;  /* 0xff800000e7a37808 */ /* 0x000fe40005000000 */
[----:B------:R-:W-:Y:S02]  /*b030*/  ISETP.GE.OR P5, PT, R17, R210, !P5 ;  /* 0x000000d21100720c */ /* 0x000fe40006fa6670 */
[----:B------:R-:W-:Y:S02]  /*b040*/  IADD3 R17, R11, 0x29, RZ ;  /* 0x000000290b117810 */ /* 0x000fe40007ffe0ff */
[----:B------:R-:W-:Y:S02]  /*b050*/  ISETP.GE.OR P0, PT, R15, R215, !P0 ;  /* 0x000000d70f00720c */ /* 0x000fe40004706670 */
[----:B------:R-:W-:Y:S02]  /*b060*/  FMNMX.FTZ R19, R222, R19, !PT ;  /* 0x00000013de137209 */ /* 0x000fe40007810000 */
[----:B------:R-:W-:Y:S02]  /*b070*/  FMNMX.FTZ R4, R7, R4, !PT ;  /* 0x0000000407047209 */ /* 0x000fe40007810000 */
[C---:B------:R-:W-:Y:S02]  /*b080*/  ISETP.GE.AND P4, PT, R3.reuse, R216, PT ;  /* 0x000000d80300720c */ /* 0x040fe40003f86270 */
[C---:B------:R-:W-:Y:S02]  /*b090*/  ISETP.GE.AND P2, PT, R3.reuse, R214, PT ;  /* 0x000000d60300720c */ /* 0x040fe40003f46270 */
[----:B------:R-:W-:Y:S02]  /*b0a0*/  FSEL R156, R246, -INF , !P0 ;  /* 0xff800000f69c7808 */ /* 0x000fe40004000000 */
[----:B------:R-:W-:Y:S02]  /*b0b0*/  ISETP.GE.OR P4, PT, R3, R215, !P4 ;  /* 0x000000d70300720c */ /* 0x000fe40006786670 */
[----:B------:R-:W-:Y:S02]  /*b0c0*/  ISETP.GE.AND P0, PT, R17, R216, PT ;  /* 0x000000d81100720c */ /* 0x000fe40003f06270 */
[----:B------:R-:W-:Y:S02]  /*b0d0*/  ISETP.GE.OR P2, PT, R3, R210, !P2 ;  /* 0x000000d20300720c */ /* 0x000fe40005746670 */
[----:B------:R-:W-:Y:S02]  /*b0e0*/  FMNMX.FTZ R3, R226, R19, !PT ;  /* 0x00000013e2037209 */ /* 0x000fe40007810000 */
[----:B------:R-:W-:Y:S02]  /*b0f0*/  FMNMX.FTZ R4, R9, R4, !PT ;  /* 0x0000000409047209 */ /* 0x000fe40007810000 */
[----:B------:R-:W-:Y:S02]  /*b100*/  ISETP.GE.OR P0, PT, R17, R215, !P0 ;  /* 0x000000d71100720c */ /* 0x000fe40004706670 */
[----:B------:R-:W-:Y:S02]  /*b110*/  FMNMX.FTZ R3, R10, R3, !PT ;  /* 0x000000030a037209 */ /* 0x000fe40007810000 */
[----:B------:R-:W-:Y:S02]  /*b120*/  FMNMX.FTZ R4, R227, R4, !PT ;  /* 0x00000004e3047209 */ /* 0x000fe40007810000 */
[----:B------:R-:W-:Y:S02]  /*b130*/  FSEL R161, R230, -INF , !P1 ;  /* 0xff800000e6a17808 */ /* 0x000fe40004800000 */
[----:B------:R-:W-:Y:S02]  /*b140*/  FSEL R154, R244, -INF , !P0 ;  /* 0xff800000f49a7808 */ /* 0x000fe40004000000 */
[----:B------:R-:W-:Y:S02]  /*b150*/  FMNMX.FTZ R4, R163, R4, !PT ;  /* 0x00000004a3047209 */ /* 0x000fe40007810000 */
[----:B------:R-:W-:Y:S02]  /*b160*/  ISETP.GE.AND P0, PT, R17, R214, PT ;  /* 0x000000d61100720c */ /* 0x000fe40003f06270 */
[----:B------:R-:W-:Y:S02]  /*b170*/  FMNMX.FTZ R3, R170, R3, !PT ;  /* 0x00000003aa037209 */ /* 0x000fe40007810000 */
[----:B------:R-:W-:Y:S02]  /*b180*/  FSEL R158, R243, -INF , !P4 ;  /* 0xff800000f39e7808 */ /* 0x000fe40006000000 */
[----:B------:R-:W-:Y:S02]  /*b190*/  FSEL R143, R235, -INF , !P6 ;  /* 0xff800000eb8f7808 */ /* 0x000fe40007000000 */
[----:B------:R-:W-:Y:S02]  /*b1a0*/  FMNMX.FTZ R4, R161, R4, !PT ;  /* 0x00000004a1047209 */ /* 0x000fe40007810000 */
[----:B------:R-:W-:Y:S02]  /*b1b0*/  ISETP.GE.AND P4, PT, R13, R214, PT ;  /* 0x000000d60d00720c */ /* 0x000fe40003f86270 */
[----:B------:R-:W-:Y:S02]  /*b1c0*/  ISETP.GE.OR P0, PT, R17, R210, !P0 ;  /* 0x000000d21100720c */ /* 0x000fe40004706670 */
[----:B------:R-:W-:Y:S02]  /*b1d0*/  FMNMX.FTZ R17, R162, R3, !PT ;  /* 0x00000003a2117209 */ /* 0x000fe40007810000 */
[----:B------:R-:W-:Y:S02]  /*b1e0*/  FSEL R141, R234, -INF , !P5 ;  /* 0xff800000ea8d7808 */ /* 0x000fe40006800000 */
[----:B------:R-:W-:Y:S02]  /*b1f0*/  FMNMX.FTZ R17, R142, R17, !PT ;  /* 0x000000118e117209 */ /* 0x000fe40007810000 */
[----:B------:R-:W-:Y:S02]  /*b200*/  FMNMX.FTZ R4, R143, R4, !PT ;  /* 0x000000048f047209 */ /* 0x000fe40007810000 */
[----:B------:R-:W-:Y:S02]  /*b210*/  ISETP.GE.OR P4, PT, R13, R210, !P4 ;  /* 0x000000d20d00720c */ /* 0x000fe40006786670 */
        /* <DEDUP_REMOVED lines=9> */
[----:B------:R-:W-:Y:S02]  /*b2b0*/  ISETP.GE.AND P6, PT, R15, R216, PT ;  /* 0x000000d80f00720c */ /* 0x000fe40003fc6270 */
[----:B------:R-:W-:Y:S02]  /*b2c0*/  IADD3 R13, R11, 0x31, RZ ;  /* 0x000000310b0d7810 */ /* 0x000fe40007ffe0ff */
[----:B------:R-:W-:Y:S02]  /*b2d0*/  FMNMX.FTZ R17, R158, R17, !PT ;  /* 0x000000119e117209 */ /* 0x000fe40007810000 */
[----:B------:R-:W-:Y:S02]  /*b2e0*/  FSEL R155, R242, -INF , !P1 ;  /* 0xff800000f29b7808 */ /* 0x000fe40004800000 */
[----:B------:R-:W-:Y:S02]  /*b2f0*/  FMNMX.FTZ R6, R157, R6, !PT ;  /* 0x000000069d067209 */ /* 0x000fe40007810000 */
[C---:B------:R-:W-:Y:S02]  /*b300*/  ISETP.GE.OR P6, PT, R15.reuse, R215, !P6 ;  /* 0x000000d70f00720c */ /* 0x040fe400077c6670 */
[----:B------:R-:W-:Y:S02]  /*b310*/  ISETP.GE.AND P2, PT, R15, R214, PT ;  /* 0x000000d60f00720c */ /* 0x000fe40003f46270 */
[----:B------:R-:W-:Y:S02]  /*b320*/  FSEL R152, R245, -INF , !P6 ;  /* 0xff800000f5987808 */ /* 0x000fe40007000000 */
[C---:B------:R-:W-:Y:S02]  /*b330*/  ISETP.GE.AND P6, PT, R13.reuse, R216, PT ;  /* 0x000000d80d00720c */ /* 0x040fe40003fc6270 */
[----:B------:R-:W-:Y:S02]  /*b340*/  FMNMX.FTZ R17, R156, R17, !PT ;  /* 0x000000119c117209 */ /* 0x000fe40007810000 */
[----:B------:R-:W-:Y:S02]  /*b350*/  ISETP.GE.AND P1, PT, R13, R214, PT ;  /* 0x000000d60d00720c */ /* 0x000fe40003f26270 */
[----:B------:R-:W-:Y:S02]  /*b360*/  FSEL R153, R241, -INF , !P0 ;  /* 0xff800000f1997808 */ /* 0x000fe40004000000 */
[----:B------:R-:W-:Y:S02]  /*b370*/  FMNMX.FTZ R6, R155, R6, !PT ;  /* 0x000000069b067209 */ /* 0x000fe40007810000 */
[-C--:B------:R-:W-:Y:S02]  /*b380*/  ISETP.GE.OR P2, PT, R15, R210.reuse, !P2 ;  /* 0x000000d20f00720c */ /* 0x080fe40005746670 */
[----:B------:R-:W-:Y:S02]  /*b390*/  IADD3 R3, R11, 0x38, RZ ;  /* 0x000000380b037810 */ /* 0x000fe40007ffe0ff */
[C---:B------:R-:W-:Y:S02]  /*b3a0*/  ISETP.GE.OR P6, PT, R13.reuse, R215, !P6 ;  /* 0x000000d70d00720c */ /* 0x040fe400077c6670 */
[----:B------:R-:W-:Y:S02]  /*b3b0*/  FMNMX.FTZ R17, R154, R17, !PT ;  /* 0x000000119a117209 */ /* 0x000fe40007810000 */
[----:B------:R-:W-:Y:S02]  /*b3c0*/  ISETP.GE.OR P1, PT, R13, R210, !P1 ;  /* 0x000000d20d00720c */ /* 0x000fe40004f26670 */
[----:B------:R-:W-:Y:S02]  /*b3d0*/  FSEL R149, R248, -INF , !P2 ;  /* 0xff800000f8957808 */ /* 0x000fe40005000000 */
[----:B------:R-:W-:Y:S02]  /*b3e0*/  FMNMX.FTZ R6, R153, R6, !PT ;  /* 0x0000000699067209 */ /* 0x000fe40007810000 */
[----:B------:R-:W-:Y:S02]  /*b3f0*/  IADD3 R11, R11, 0x39, RZ ;  /* 0x000000390b0b7810 */ /* 0x000fe40007ffe0ff */
[C---:B------:R-:W-:Y:S02]  /*b400*/  ISETP.GE.AND P5, PT, R3.reuse, R216, PT ;  /* 0x000000d80300720c */ /* 0x040fe40003fa6270 */
[----:B------:R-:W-:Y:S02]  /*b410*/  ISETP.GE.AND P0, PT, R3, R214, PT ;  /* 0x000000d60300720c */ /* 0x000fe40003f06270 */
[----:B------:R-:W-:Y:S02]  /*b420*/  FSEL R150, R252, -INF , !P6 ;  /* 0xff800000fc967808 */ /* 0x000fe40007000000 */
[----:B------:R-:W-:Y:S02]  /*b430*/  FMNMX.FTZ R17, R152, R17, !PT ;  /* 0x0000001198117209 */ /* 0x000fe40007810000 */
[----:B------:R-:W-:Y:S02]  /*b440*/  FSEL R147, R247, -INF , !P1 ;  /* 0xff800000f7937808 */ /* 0x000fe40004800000 */
[----:B------:R-:W-:Y:S02]  /*b450*/  FMNMX.FTZ R8, R149, R6, !PT ;  /* 0x0000000695087209 */ /* 0x000fe40007810000 */
[----:B------:R-:W-:Y:S02]  /*b460*/  ISETP.GE.AND P6, PT, R11, R216, PT ;  /* 0x000000d80b00720c */ /* 0x000fe40003fc6270 */
[C---:B------:R-:W-:Y:S02]  /*b470*/  ISETP.GE.OR P5, PT, R3.reuse, R215, !P5 ;  /* 0x000000d70300720c */ /* 0x040fe40006fa6670 */
[----:B------:R-:W-:Y:S02]  /*b480*/  ISETP.GE.OR P2, PT, R3, R210, !P0 ;  /* 0x000000d20300720c */ /* 0x000fe40004746670 */
[----:B------:R-:W-:Y:S02]  /*b490*/  ISETP.GE.AND P0, PT, R11, R214, PT ;  /* 0x000000d60b00720c */ /* 0x000fe40003f06270 */
[----:B------:R-:W-:Y:S02]  /*b4a0*/  FSEL R148, R21, -INF , !P5 ;  /* 0xff80000015947808 */ /* 0x000fe40006800000 */
[----:B------:R-:W-:Y:S01]  /*b4b0*/  FMNMX.FTZ R17, R150, R17, !PT ;  /* 0x0000001196117209 */ /* 0x000fe20007810000 */
[----:B------:R-:W-:Y:S01]  /*b4c0*/  LDSM.16.MT88.4 R20, [R194+0xc000] ;  /* 0x00c00000c214783b */ /* 0x000fe20000004200 */
[----:B------:R-:W-:Y:S02]  /*b4d0*/  FSEL R145, R250, -INF , !P2 ;  /* 0xff800000fa917808 */ /* 0x000fe40005000000 */
[----:B------:R-:W-:Y:S02]  /*b4e0*/  FMNMX.FTZ R8, R147, R8, !PT ;  /* 0x0000000893087209 */ /* 0x000fe40007810000 */
[C---:B------:R-:W-:Y:S02]  /*b4f0*/  ISETP.GE.OR P6, PT, R11.reuse, R215, !P6 ;  /* 0x000000d70b00720c */ /* 0x040fe400077c6670 */
[----:B------:R-:W-:Y:S02]  /*b500*/  ISETP.GE.OR P0, PT, R11, R210, !P0 ;  /* 0x000000d20b00720c */ /* 0x000fe40004706670 */
        /* <DEDUP_REMOVED lines=15> */
[----:B------:R-:W-:Y:S01]  /*b600*/  FMUL.FTZ R151, R132, c[0x0][0x23c] ;  /* 0x00008f0084977a20 */ /* 0x000fe20000410000 */
[----:B--2---:R-:W-:Y:S04]  /*b610*/  FMNMX.FTZ R3, R4, R3, !PT ;  /* 0x0000000304037209 */ /* 0x004fe80007810000 */
[----:B------:R-:W-:Y:S02]  /*b620*/  FSEL R151, R151, RZ, P1 ;  /* 0x000000ff97977208 */ /* 0x000fe40000800000 */
[C---:B------:R-:W-:Y:S01]  /*b630*/  FSETP.NEU.FTZ.AND P0, PT, R3.reuse, -INF , PT ;  /* 0xff8000000300780b */ /* 0x040fe20003f1d000 */
[----:B------:R-:W-:Y:S02]  /*b640*/  FMUL.FTZ R144, R3, c[0x0][0x23c] ;  /* 0x00008f0003907a20 */ /* 0x000fe40000410000 */
[--C-:B------:R-:W-:Y:S02]  /*b650*/  FFMA.FTZ R135, R207, c[0x0][0x23c], -R151.reuse ;  /* 0x00008f00cf877a23 */ /* 0x100fe40000010897 */
[--C-:B------:R-:W-:Y:S01]  /*b660*/  FFMA.FTZ R134, R222, c[0x0][0x23c], -R151.reuse ;  /* 0x00008f00de867a23 */ /* 0x100fe20000010897 */
[----:B------:R-:W-:Y:S01]  /*b670*/  FSEL R144, R144, RZ, P0 ;  /* 0x000000ff90907208 */ /* 0x000fe20000000000 */
[--C-:B------:R-:W-:Y:S02]  /*b680*/  FFMA.FTZ R169, R226, c[0x0][0x23c], -R151.reuse ;  /* 0x00008f00e2a97a23 */ /* 0x100fe40000010897 */
[--C-:B------:R-:W-:Y:S01]  /*b690*/  FFMA.FTZ R168, R10, c[0x0][0x23c], -R151.reuse ;  /* 0x00008f000aa87a23 */ /* 0x100fe20000010897 */
[----:B------:R-:W-:Y:S01]  /*b6a0*/  MUFU.EX2 R135, R135 ;  /* 0x0000008700877308 */ /* 0x000fe20000000800 */
[--C-:B------:R-:W-:Y:S01]  /*b6b0*/  FFMA.FTZ R167, R5, c[0x0][0x23c], -R144.reuse ;  /* 0x00008f0005a77a23 */ /* 0x100fe20000010890 */
[----:B------:R-:W-:Y:S01]  /*b6c0*/  FSEL R5, R132, RZ, P1 ;  /* 0x000000ff84057208 */ /* 0x000fe20000800000 */
[--C-:B------:R-:W-:Y:S02]  /*b6d0*/  FFMA.FTZ R166, R7, c[0x0][0x23c], -R144.reuse ;  /* 0x00008f0007a67a23 */ /* 0x100fe40000010890 */
[----:B------:R-:W-:Y:S02]  /*b6e0*/  FFMA.FTZ R165, R9, c[0x0][0x23c], -R144 ;  /* 0x00008f0009a57a23 */ /* 0x000fe40000010890 */
[----:B------:R-:W-:Y:S01]  /*b6f0*/  FADD.FTZ R4, -R5, R2 ;  /* 0x0000000205047221 */ /* 0x000fe20000010100 */
[----:B------:R-:W-:Y:S01]  /*b700*/  FSEL R5, R3, RZ, P0 ;  /* 0x000000ff03057208 */ /* 0x000fe20000000000 */
[----:B------:R-:W-:Y:S01]  /*b710*/  FFMA.FTZ R164, R227, c[0x0][0x23c], -R144 ;  /* 0x00008f00e3a47a23 */ /* 0x000fe20000010890 */
[----:B------:R-:W2:Y:S01]  /*b720*/  MUFU.EX2 R134, R134 ;  /* 0x0000008600867308 */ /* 0x000ea20000000800 */
[----:B------:R-:W-:Y:S01]  /*b730*/  FMUL.FTZ R2, R4, c[0x0][0x23c] ;  /* 0x00008f0004027a20 */ /* 0x000fe20000410000 */
[----:B------:R-:W-:Y:S01]  /*b740*/  ISETP.GT.AND P0, PT, R209, R204, PT ;  /* 0x000000ccd100720c */ /* 0x000fe20003f04270 */
[----:B------:R-:W-:Y:S02]  /*b750*/  FADD.FTZ R5, -R5, R0 ;  /* 0x0000000005057221 */ /* 0x000fe40000010100 */
[--C-:B------:R-:W-:Y:S02]  /*b760*/  FFMA.FTZ R171, R162, c[0x0][0x23c], -R151.reuse ;  /* 0x00008f00a2ab7a23 */ /* 0x100fe40000010897 */
[----:B------:R-:W-:Y:S02]  /*b770*/  FMUL.FTZ R0, R5, c[0x0][0x23c] ;  /* 0x00008f0005007a20 */ /* 0x000fe40000410000 */
[--C-:B------:R-:W-:Y:S01]  /*b780*/  FFMA.FTZ R172, R142, c[0x0][0x23c], -R151.reuse ;  /* 0x00008f008eac7a23 */ /* 0x100fe20000010897 */
[----:B------:R-:W3:Y:S01]  /*b790*/  MUFU.EX2 R2, R2 ;  /* 0x0000000200027308 */ /* 0x000ee20000000800 */
[--C-:B------:R-:W-:Y:S02]  /*b7a0*/  FFMA.FTZ R173, R140, c[0x0][0x23c], -R151.reuse ;  /* 0x00008f008cad7a23 */ /* 0x100fe40000010897 */
[--C-:B------:R-:W-:Y:S02]  /*b7b0*/  FFMA.FTZ R174, R163, c[0x0][0x23c], -R144.reuse ;  /* 0x00008f00a3ae7a23 */ /* 0x100fe40000010890 */
[--C-:B------:R-:W-:Y:S02]  /*b7c0*/  FFMA.FTZ R175, R161, c[0x0][0x23c], -R144.reuse ;  /* 0x00008f00a1af7a23 */ /* 0x100fe40000010890 */
[--C-:B------:R-:W-:Y:S02]  /*b7d0*/  FFMA.FTZ R176, R143, c[0x0][0x23c], -R144.reuse ;  /* 0x00008f008fb07a23 */ /* 0x100fe40000010890 */
[--C-:B------:R-:W-:Y:S01]  /*b7e0*/  FFMA.FTZ R177, R141, c[0x0][0x23c], -R144.reuse ;  /* 0x00008f008db17a23 */ /* 0x100fe20000010890 */
[----:B------:R-:W4:Y:S01]  /*b7f0*/  MUFU.EX2 R0, R0 ;  /* 0x0000000000007308 */ /* 0x000f220000000800 */
        /* <DEDUP_REMOVED lines=19> */
[----:B------:R-:W-:Y:S01]  /*b930*/  FMUL.FTZ R11, R0, R127 ;  /* 0x0000007f000b7220 */ /* 0x000fe20000410000 */
[----:B------:R-:W-:Y:S01]  /*b940*/  LDSM.16.MT88.4 R128, [R194+0xe800] ;  /* 0x00e80000c280783b */ /* 0x000fe20000004200 */
[----:B------:R-:W-:Y:S02]  /*b950*/  FMUL.FTZ R17, R2, R117 ;  /* 0x0000007502117220 */ /* 0x000fe40000410000 */
        /* <DEDUP_REMOVED lines=29> */
[--C-:B------:R-:W-:Y:S02]  /*bb30*/  FFMA.FTZ R234, R145, c[0x0][0x23c], -R144.reuse ;  /* 0x00008f0091ea7a23 */ /* 0x100fe40000010890 */
[----:B------:R-:W-:Y:S01]  /*bb40*/  FFMA.FTZ R144, R133, c[0x0][0x23c], -R144 ;  /* 0x00008f0085907a23 */ /* 0x000fe20000010890 */
[----:B------:R-:W-:Y:S01]  /*bb50*/  LDSM.16.MT88.4 R156, [R192+0xf800] ;  /* 0x00f80000c09c783b */ /* 0x000fe20000004200 */
[----:B------:R-:W-:Y:S01]  /*bb60*/  FMUL.FTZ R36, R2, R36 ;  /* 0x0000002402247220 */ /* 0x000fe20000410000 */
[----:B------:R-:W-:Y:S01]  /*bb70*/  MUFU.EX2 R172, R172 ;  /* 0x000000ac00ac7308 */ /* 0x000fe20000000800 */
[----:B--2---:R-:W-:Y:S01]  /*bb80*/  F2FP.PACK_AB R139, R164, R165 ;  /* 0x000000a5a48b723e */ /* 0x004fe200000000ff */
[----:B------:R-:W-:Y:S02]  /*bb90*/  FMUL.FTZ R37, R2, R37 ;  /* 0x0000002502257220 */ /* 0x000fe40000410000 */
[C---:B------:R-:W-:Y:S02]  /*bba0*/  FMUL.FTZ R38, R0.reuse, R38 ;  /* 0x0000002600267220 */ /* 0x040fe40000410000 */
[----:B------:R-:W-:Y:S02]  /*bbb0*/  FMUL.FTZ R39, R0, R39 ;  /* 0x0000002700277220 */ /* 0x000fe40000410000 */
[C---:B-1----:R-:W-:Y:S02]  /*bbc0*/  HMMA.16816.F32 R4, R136.reuse, R12, R4 ;  /* 0x0000000c8804723c */ /* 0x042fe40000001804 */
[----:B------:R1:W-:Y:S03]  /*bbd0*/  MUFU.EX2 R133, R144 ;  /* 0x0000009000857308 */ /* 0x0003e60000000800 */
[C---:B------:R-:W-:Y:S02]  /*bbe0*/  FMUL.FTZ R40, R2.reuse, R40 ;  /* 0x0000002802287220 */ /* 0x040fe40000410000 */
[C---:B------:R-:W-:Y:S01]  /*bbf0*/  FMUL.FTZ R12, R2.reuse, R120 ;  /* 0x00000078020c7220 */ /* 0x040fe20000410000 */
[C---:B------:R-:W-:Y:S04]  /*bc00*/  HMMA.16816.F32 R8, R136.reuse, R14, R8 ;  /* 0x0000000e8808723c */ /* 0x040fe80000001808 */
[C---:B------:R-:W-:Y:S01]  /*bc10*/  FMUL.FTZ R13, R2.reuse, R121 ;  /* 0x00000079020d7220 */ /* 0x040fe20000410000 */
[----:B------:R-:W-:Y:S01]  /*bc20*/  MUFU.EX2 R173, R173 ;  /* 0x000000ad00ad7308 */ /* 0x000fe20000000800 */
[----:B------:R-:W-:Y:S02]  /*bc30*/  FMUL.FTZ R41, R2, R41 ;  /* 0x0000002902297220 */ /* 0x000fe40000410000 */
[C---:B------:R-:W-:Y:S04]  /*bc40*/  FMUL.FTZ R14, R0.reuse, R122 ;  /* 0x0000007a000e7220 */ /* 0x040fe80000410000 */
[C---:B------:R-:W-:Y:S02]  /*bc50*/  FMUL.FTZ R15, R0.reuse, R123 ;  /* 0x0000007b000f7220 */ /* 0x040fe40000410000 */
[----:B------:R-:W2:Y:S01]  /*bc60*/  LDSM.16.MT88.4 R120, [R192+0xc000] ;  /* 0x00c00000c078783b */ /* 0x000ea20000004200 */
[C---:B------:R-:W-:Y:S01]  /*bc70*/  FMUL.FTZ R42, R0.reuse, R42 ;  /* 0x0000002a002a7220 */ /* 0x040fe20000410000 */
[----:B------:R-:W-:Y:S01]  /*bc80*/  MUFU.EX2 R174, R174 ;  /* 0x000000ae00ae7308 */ /* 0x000fe20000000800 */
[----:B------:R-:W-:Y:S02]  /*bc90*/  FMUL.FTZ R43, R0, R43 ;  /* 0x0000002b002b7220 */ /* 0x000fe40000410000 */
[C---:B------:R-:W-:Y:S03]  /*bca0*/  HMMA.16816.F32 R12, R136.reuse, R20, R12 ;  /* 0x00000014880c723c */ /* 0x040fe6000000180c */
[C---:B------:R-:W-:Y:S02]  /*bcb0*/  FMUL.FTZ R44, R2.reuse, R44 ;  /* 0x0000002c022c7220 */ /* 0x040fe40000410000 */
[C---:B------:R-:W-:Y:S02]  /*bcc0*/  FMUL.FTZ R45, R2.reuse, R45 ;  /* 0x0000002d022d7220 */ /* 0x040fe40000410000 */
[C---:B------:R-:W-:Y:S01]  /*bcd0*/  FMUL.FTZ R20, R2.reuse, R112 ;  /* 0x0000007002147220 */ /* 0x040fe20000410000 */
[C---:B------:R-:W-:Y:S01]  /*bce0*/  HMMA.16816.F32 R16, R136.reuse, R22, R16 ;  /* 0x000000168810723c */ /* 0x040fe20000001810 */
[----:B------:R-:W3:Y:S03]  /*bcf0*/  MUFU.EX2 R175, R175 ;  /* 0x000000af00af7308 */ /* 0x000ee60000000800 */
[----:B------:R-:W-:Y:S02]  /*bd00*/  FMUL.FTZ R21, R2, R113 ;  /* 0x0000007102157220 */ /* 0x000fe40000410000 */
[C---:B------:R-:W-:Y:S02]  /*bd10*/  FMUL.FTZ R46, R0.reuse, R46 ;  /* 0x0000002e002e7220 */ /* 0x040fe40000410000 */
[C---:B------:R-:W-:Y:S03]  /*bd20*/  FMUL.FTZ R22, R0.reuse, R114 ;  /* 0x0000007200167220 */ /* 0x040fe60000410000 */
[----:B------:R-:W-:Y:S01]  /*bd30*/  MUFU.EX2 R176, R176 ;  /* 0x000000b000b07308 */ /* 0x000fe20000000800 */
[C---:B------:R-:W-:Y:S02]  /*bd40*/  FMUL.FTZ R23, R0.reuse, R115 ;  /* 0x0000007300177220 */ /* 0x040fe40000410000 */
[----:B------:R-:W4:Y:S01]  /*bd50*/  LDSM.16.MT88.4 R112, [R196+0xe000] ;  /* 0x00e00000c470783b */ /* 0x000f220000004200 */
        /* <DEDUP_REMOVED lines=13> */
[----:B------:R-:W5:Y:S01]  /*be30*/  LDSM.16.MT88.4 R104, [R194+0xe000] ;  /* 0x00e00000c268783b */ /* 0x000f620000004200 */
[C---:B------:R-:W-:Y:S01]  /*be40*/  FMUL.FTZ R52, R2.reuse, R52 ;  /* 0x0000003402347220 */ /* 0x040fe20000410000 */
[----:B------:R-:W-:Y:S01]  /*be50*/  MUFU.EX2 R179, R179 ;  /* 0x000000b300b37308 */ /* 0x000fe20000000800 */
[----:B------:R-:W-:Y:S02]  /*be60*/  FMUL.FTZ R53, R2, R53 ;  /* 0x0000003502357220 */ /* 0x000fe40000410000 */
[C---:B--2---:R-:W-:Y:S03]  /*be70*/  HMMA.16816.F32 R28, R136.reuse, R120, R28 ;  /* 0x00000078881c723c */ /* 0x044fe6000000181c */
[C---:B------:R-:W-:Y:S02]  /*be80*/  FMUL.FTZ R54, R0.reuse, R54 ;  /* 0x0000003600367220 */ /* 0x040fe40000410000 */
[----:B------:R-:W-:Y:S02]  /*be90*/  FMUL.FTZ R55, R0, R55 ;  /* 0x0000003700377220 */ /* 0x000fe40000410000 */
[C---:B------:R-:W-:Y:S01]  /*bea0*/  FMUL.FTZ R56, R2.reuse, R56 ;  /* 0x0000003802387220 */ /* 0x040fe20000410000 */
[C---:B------:R-:W-:Y:S01]  /*beb0*/  HMMA.16816.F32 R32, R136.reuse, R122, R32 ;  /* 0x0000007a8820723c */ /* 0x040fe20000001820 */
[----:B------:R-:W-:Y:S01]  /*bec0*/  LDSM.16.MT88.4 R120, [R192+0xc800] ;  /* 0x00c80000c078783b */ /* 0x000fe20000004200 */
[----:B------:R-:W-:Y:S02]  /*bed0*/  MUFU.EX2 R207, R207 ;  /* 0x000000cf00cf7308 */ /* 0x000fe40000000800 */
[----:B------:R-:W-:Y:S02]  /*bee0*/  FMUL.FTZ R57, R2, R57 ;  /* 0x0000003902397220 */ /* 0x000fe40000410000 */
[C---:B------:R-:W-:Y:S02]  /*bef0*/  FMUL.FTZ R58, R0.reuse, R58 ;  /* 0x0000003a003a7220 */ /* 0x040fe40000410000 */
[C---:B----4-:R-:W-:Y:S04]  /*bf00*/  HMMA.16816.F32 R36, R136.reuse, R112, R36 ;  /* 0x000000708824723c */ /* 0x050fe80000001824 */
[----:B------:R-:W-:Y:S01]  /*bf10*/  FMUL.FTZ R59, R0, R59 ;  /* 0x0000003b003b7220 */ /* 0x000fe20000410000 */
[----:B------:R-:W-:Y:S01]  /*bf20*/  MUFU.EX2 R222, R222 ;  /* 0x000000de00de7308 */ /* 0x000fe20000000800 */
[C---:B------:R-:W-:Y:S02]  /*bf30*/  FMUL.FTZ R60, R2.reuse, R60 ;  /* 0x0000003c023c7220 */ /* 0x040fe40000410000 */
[C---:B------:R-:W-:Y:S01]  /*bf40*/  HMMA.16816.F32 R40, R136.reuse, R114, R40 ;  /* 0x000000728828723c */ /* 0x040fe20000001828 */
[----:B------:R-:W-:Y:S03]  /*bf50*/  LDSM.16.MT88.4 R112, [R196+0xc800] ;  /* 0x00c80000c470783b */ /* 0x000fe60000004200 */
[----:B------:R-:W-:Y:S02]  /*bf60*/  FMUL.FTZ R61, R2, R61 ;  /* 0x0000003d023d7220 */ /* 0x000fe40000410000 */
[C---:B------:R-:W-:Y:S01]  /*bf70*/  FMUL.FTZ R62, R0.reuse, R62 ;  /* 0x0000003e003e7220 */ /* 0x040fe20000410000 */
[----:B------:R-:W-:Y:S01]  /*bf80*/  MUFU.EX2 R224, R224 ;  /* 0x000000e000e07308 */ /* 0x000fe20000000800 */
[----:B------:R-:W-:Y:S01]  /*bf90*/  FMUL.FTZ R63, R0, R63 ;  /* 0x0000003f003f7220 */ /* 0x000fe20000410000 */
[C---:B-----5:R-:W-:Y:S03]  /*bfa0*/  HMMA.16816.F32 R44, R136.reuse, R104, R44 ;  /* 0x00000068882c723c */ /* 0x060fe6000000182c */
[C---:B------:R-:W-:Y:S02]  /*bfb0*/  FMUL.FTZ R64, R2.reuse, R64 ;  /* 0x0000004002407220 */ /* 0x040fe40000410000 */
[----:B------:R-:W-:Y:S03]  /*bfc0*/  FMUL.FTZ R65, R2, R65 ;  /* 0x0000004102417220 */ /* 0x000fe60000410000 */
[----:B------:R-:W-:Y:S01]  /*bfd0*/  MUFU.EX2 R227, R227 ;  /* 0x000000e300e37308 */ /* 0x000fe20000000800 */
[C---:B------:R-:W-:Y:S01]  /*bfe0*/  FMUL.FTZ R66, R0.reuse, R66 ;  /* 0x0000004200427220 */ /* 0x040fe20000410000 */
[C---:B------:R-:W-:Y:S01]  /*bff0*/  HMMA.16816.F32 R48, R136.reuse, R106, R48 ;  /* 0x0000006a8830723c */ /* 0x040fe20000001830 */
[----:B------:R-:W2:Y:S02]  /*c000*/  LDSM.16.MT88.4 R104, [R196+0x10000] ;  /* 0x01000000c468783b */ /* 0x000ea40000004200 */
[----:B------:R-:W-:Y:S02]  /*c010*/  FMUL.FTZ R67, R0, R67 ;  /* 0x0000004300437220 */ /* 0x000fe40000410000 */
[C---:B------:R-:W-:Y:S03]  /*c020*/  FMUL.FTZ R68, R2.reuse, R68 ;  /* 0x0000004402447220 */ /* 0x040fe60000410000 */
[C---:B------:R-:W-:Y:S01]  /*c030*/  HMMA.16816.F32 R52, R136.reuse, R100, R52 ;  /* 0x000000648834723c */ /* 0x040fe20000001834 */
[----:B------:R-:W-:Y:S03]  /*c040*/  MUFU.EX2 R226, R226 ;  /* 0x000000e200e27308 */ /* 0x000fe60000000800 */
[----:B------:R-:W-:Y:S02]  /*c050*/  FMUL.FTZ R69, R2, R69 ;  /* 0x0000004502457220 */ /* 0x000fe40000410000 */
[C---:B------:R-:W-:Y:S02]  /*c060*/  FMUL.FTZ R70, R0.reuse, R70 ;  /* 0x0000004600467220 */ /* 0x040fe40000410000 */
[C---:B------:R-:W-:Y:S01]  /*c070*/  HMMA.16816.F32 R56, R136.reuse, R102, R56 ;  /* 0x000000668838723c */ /* 0x040fe20000001838 */
[----:B------:R-:W4:Y:S02]  /*c080*/  LDSM.16.MT88.4 R100, [R194+0x10000] ;  /* 0x01000000c264783b */ /* 0x000f240000004200 */
[----:B------:R-:W-:Y:S01]  /*c090*/  MUFU.EX2 R229, R229 ;  /* 0x000000e500e57308 */ /* 0x000fe20000000800 */
[----:B------:R-:W-:Y:S02]  /*c0a0*/  FMUL.FTZ R71, R0, R71 ;  /* 0x0000004700477220 */ /* 0x000fe40000410000 */
[C---:B------:R-:W-:Y:S02]  /*c0b0*/  FMUL.FTZ R72, R2.reuse, R72 ;  /* 0x0000004802487220 */ /* 0x040fe40000410000 */
[C---:B------:R-:W-:Y:S04]  /*c0c0*/  HMMA.16816.F32 R60, R136.reuse, R108, R60 ;  /* 0x0000006c883c723c */ /* 0x040fe8000000183c */
[----:B------:R-:W-:Y:S01]  /*c0d0*/  FMUL.FTZ R73, R2, R73 ;  /* 0x0000004902497220 */ /* 0x000fe20000410000 */
[----:B------:R-:W-:Y:S01]  /*c0e0*/  MUFU.EX2 R228, R228 ;  /* 0x000000e400e47308 */ /* 0x000fe20000000800 */
[C---:B------:R-:W-:Y:S02]  /*c0f0*/  FMUL.FTZ R74, R0.reuse, R74 ;  /* 0x0000004a004a7220 */ /* 0x040fe40000410000 */
[C---:B------:R-:W-:Y:S01]  /*c100*/  HMMA.16816.F32 R64, R136.reuse, R110, R64 ;  /* 0x0000006e8840723c */ /* 0x040fe20000001840 */
[----:B------:R-:W5:Y:S03]  /*c110*/  LDSM.16.MT88.4 R108, [R193+0x10000] ;  /* 0x01000000c16c783b */ /* 0x000f660000004200 */
[----:B------:R-:W-:Y:S02]  /*c120*/  FMUL.FTZ R75, R0, R75 ;  /* 0x0000004b004b7220 */ /* 0x000fe40000410000 */
[C---:B------:R-:W-:Y:S01]  /*c130*/  FMUL.FTZ R84, R2.reuse, R84 ;  /* 0x0000005402547220 */ /* 0x040fe20000410000 */
[----:B------:R-:W-:Y:S01]  /*c140*/  MUFU.EX2 R231, R231 ;  /* 0x000000e700e77308 */ /* 0x000fe20000000800 */
[----:B------:R-:W-:Y:S01]  /*c150*/  FMUL.FTZ R85, R2, R85 ;  /* 0x0000005502557220 */ /* 0x000fe20000410000 */
[C---:B--2---:R-:W-:Y:S03]  /*c160*/  HMMA.16816.F32 R68, R136.reuse, R104, R68 ;  /* 0x000000688844723c */ /* 0x044fe60000001844 */
[C---:B------:R-:W-:Y:S02]  /*c170*/  FMUL.FTZ R86, R0.reuse, R86 ;  /* 0x0000005600567220 */ /* 0x040fe40000410000 */
[----:B------:R-:W-:Y:S02]  /*c180*/  FMUL.FTZ R87, R0, R87 ;  /* 0x0000005700577220 */ /* 0x000fe40000410000 */
[--C-:B------:R-:W-:Y:S01]  /*c190*/  FFMA.FTZ R170, R170, c[0x0][0x23c], -R151.reuse ;  /* 0x00008f00aaaa7a23 */ /* 0x100fe20000010897 */
[C---:B------:R-:W-:Y:S01]  /*c1a0*/  HMMA.16816.F32 R72, R136.reuse, R106, R72 ;  /* 0x0000006a8848723c */ /* 0x040fe20000001848 */
[----:B------:R-:W2:Y:S01]  /*c1b0*/  LDSM.16.MT88.4 R104, [R192+0x10000] ;  /* 0x01000000c068783b */ /* 0x000ea20000004200 */
[----:B------:R-:W-:Y:S02]  /*c1c0*/  MUFU.EX2 R230, R230 ;  /* 0x000000e600e67308 */ /* 0x000fe40000000800 */
[C---:B------:R-:W-:Y:S02]  /*c1d0*/  FMUL.FTZ R76, R2.reuse, R76 ;  /* 0x0000004c024c7220 */ /* 0x040fe40000410000 */
[----:B------:R-:W-:Y:S02]  /*c1e0*/  FMUL.FTZ R77, R2, R77 ;  /* 0x0000004d024d7220 */ /* 0x000fe40000410000 */
[C---:B------:R-:W-:Y:S04]  /*c1f0*/  FMUL.FTZ R78, R0.reuse, R78 ;  /* 0x0000004e004e7220 */ /* 0x040fe80000410000 */
[----:B------:R-:W-:Y:S01]  /*c200*/  FMUL.FTZ R79, R0, R79 ;  /* 0x0000004f004f7220 */ /* 0x000fe20000410000 */
[----:B------:R-:W5:Y:S01]  /*c210*/  MUFU.EX2 R170, R170 ;  /* 0x000000aa00aa7308 */ /* 0x000f620000000800 */
[----:B------:R-:W-:Y:S02]  /*c220*/  FFMA.FTZ R151, R146, c[0x0][0x23c], -R151 ;  /* 0x00008f0092977a23 */ /* 0x000fe40000010897 */
[----:B-1----:R-:W-:Y:S01]  /*c230*/  LDSM.16.MT88.4 R144, [R196+0xf800] ;  /* 0x00f80000c490783b */ /* 0x002fe20000004200 */
[C---:B------:R-:W-:Y:S02]  /*c240*/  FMUL.FTZ R88, R2.reuse, R88 ;  /* 0x0000005802587220 */ /* 0x040fe40000410000 */
[C---:B----4-:R-:W-:Y:S03]  /*c250*/  HMMA.16816.F32 R76, R136.reuse, R100, R76 ;  /* 0x00000064884c723c */ /* 0x050fe6000000184c */
[C---:B------:R-:W-:Y:S01]  /*c260*/  FMUL.FTZ R80, R2.reuse, R80 ;  /* 0x0000005002507220 */ /* 0x040fe20000410000 */
[----:B------:R1:W4:Y:S01]  /*c270*/  MUFU.EX2 R233, R151 ;  /* 0x0000009700e97308 */ /* 0x0003220000000800 */
[----:B------:R-:W-:Y:S02]  /*c280*/  FMUL.FTZ R81, R2, R81 ;  /* 0x0000005102517220 */ /* 0x000fe40000410000 */
[C---:B------:R-:W-:Y:S01]  /*c290*/  FMUL.FTZ R82, R0.reuse, R82 ;  /* 0x0000005200527220 */ /* 0x040fe20000410000 */
[----:B---3--:R-:W-:Y:S01]  /*c2a0*/  F2FP.PACK_AB R101, R175, R174 ;  /* 0x000000aeaf65723e */ /* 0x008fe200000000ff */
[----:B------:R-:W-:Y:S03]  /*c2b0*/  FMUL.FTZ R83, R0, R83 ;  /* 0x0000005300537220 */ /* 0x000fe60000410000 */
[----:B------:R-:W-:Y:S02]  /*c2c0*/  FMUL.FTZ R89, R2, R89 ;  /* 0x0000005902597220 */ /* 0x000fe40000410000 */
[C---:B------:R-:W-:Y:S01]  /*c2d0*/  FMUL.FTZ R90, R0.reuse, R90 ;  /* 0x0000005a005a7220 */ /* 0x040fe20000410000 */
[----:B------:R-:W-:Y:S01]  /*c2e0*/  MUFU.EX2 R232, R232 ;  /* 0x000000e800e87308 */ /* 0x000fe20000000800 */
[C---:B------:R-:W-:Y:S03]  /*c2f0*/  HMMA.16816.F32 R80, R136.reuse, R102, R80 ;  /* 0x000000668850723c */ /* 0x040fe60000001850 */
[----:B------:R-:W-:Y:S01]  /*c300*/  FMUL.FTZ R91, R0, R91 ;  /* 0x0000005b005b7220 */ /* 0x000fe20000410000 */
[----:B-----5:R-:W-:Y:S01]  /*c310*/  F2FP.PACK_AB R100, R171, R170 ;  /* 0x000000aaab64723e */ /* 0x020fe200000000ff */
[C---:B------:R-:W-:Y:S02]  /*c320*/  FMUL.FTZ R92, R2.reuse, R92 ;  /* 0x0000005c025c7220 */ /* 0x040fe40000410000 */
[----:B------:R-:W-:Y:S01]  /*c330*/  FMUL.FTZ R93, R2, R93 ;  /* 0x0000005d025d7220 */ /* 0x000fe20000410000 */
[C---:B------:R-:W-:Y:S01]  /*c340*/  HMMA.16816.F32 R84, R136.reuse, R108, R84 ;  /* 0x0000006c8854723c */ /* 0x040fe20000001854 */
[----:B------:R-:W3:Y:S01]  /*c350*/  MUFU.EX2 R235, R235 ;  /* 0x000000eb00eb7308 */ /* 0x000ee20000000800 */
[----:B-1----:R-:W-:Y:S02]  /*c360*/  LDSM.16.MT88.4 R148, [R194+0xf800] ;  /* 0x00f80000c294783b */ /* 0x002fe40000004200 */
[C---:B------:R-:W-:Y:S01]  /*c370*/  FMUL.FTZ R94, R0.reuse, R94 ;  /* 0x0000005e005e7220 */ /* 0x040fe20000410000 */
[----:B------:R-:W-:Y:S01]  /*c380*/  F2FP.PACK_AB R102, R173, R172 ;  /* 0x000000acad66723e */ /* 0x000fe200000000ff */
[----:B------:R-:W-:Y:S02]  /*c390*/  FMUL.FTZ R95, R0, R95 ;  /* 0x0000005f005f7220 */ /* 0x000fe40000410000 */
[C---:B------:R-:W-:Y:S03]  /*c3a0*/  HMMA.16816.F32 R88, R136.reuse, R110, R88 ;  /* 0x0000006e8858723c */ /* 0x040fe60000001858 */
[----:B------:R-:W1:Y:S01]  /*c3b0*/  MUFU.EX2 R234, R234 ;  /* 0x000000ea00ea7308 */ /* 0x000e620000000800 */
[----:B------:R-:W5:Y:S01]  /*c3c0*/  LDSM.16.MT88.4 R108, [R194+0xc800] ;  /* 0x00c80000c26c783b */ /* 0x000f620000004200 */
[C---:B------:R-:W-:Y:S01]  /*c3d0*/  FMUL.FTZ R96, R2.reuse, R96 ;  /* 0x0000006002607220 */ /* 0x040fe20000410000 */
[----:B------:R-:W-:Y:S01]  /*c3e0*/  F2FP.PACK_AB R103, R177, R176 ;  /* 0x000000b0b167723e */ /* 0x000fe200000000ff */
[----:B------:R-:W-:Y:S01]  /*c3f0*/  FMUL.FTZ R97, R2, R97 ;  /* 0x0000006102617220 */ /* 0x000fe20000410000 */
[C---:B--2---:R-:W-:Y:S04]  /*c400*/  HMMA.16816.F32 R92, R136.reuse, R104, R92 ;  /* 0x00000068885c723c */ /* 0x044fe8000000185c */
[C---:B------:R-:W-:Y:S02]  /*c410*/  FMUL.FTZ R98, R0.reuse, R98 ;  /* 0x0000006200627220 */ /* 0x040fe40000410000 */
[----:B------:R-:W-:Y:S02]  /*c420*/  FMUL.FTZ R99, R0, R99 ;  /* 0x0000006300637220 */ /* 0x000fe40000410000 */
[----:B------:R-:W-:Y:S04]  /*c430*/  FFMA.FTZ R135, R2, R225, R135 ;  /* 0x000000e102877223 */ /* 0x000fe80000010087 */
[----:B------:R-:W-:Y:S01]  /*c440*/  FFMA.FTZ R167, R0, R223, R167 ;  /* 0x000000df00a77223 */ /* 0x000fe200000100a7 */
[----:B------:R-:W-:Y:S01]  /*c450*/  HMMA.16816.F32 R96, R136, R106, R96 ;  /* 0x0000006a8860723c */ /* 0x000fe20000001860 */
[----:B------:R-:W2:Y:S02]  /*c460*/  LDSM.16.MT88.4 R104, [R192+0xe800] ;  /* 0x00e80000c068783b */ /* 0x000ea40000004200 */
[----:B------:R-:W-:Y:S02]  /*c470*/  FADD.FTZ R134, R134, R135 ;  /* 0x0000008786867221 */ /* 0x000fe40000010000 */
[----:B------:R-:W-:Y:S02]  /*c480*/  FADD.FTZ R166, R166, R167 ;  /* 0x000000a7a6a67221 */ /* 0x000fe40000010000 */
[----:B------:R-:W-:Y:S01]  /*c490*/  F2FP.PACK_AB R136, R231, R228 ;  /* 0x000000e4e788723e */ /* 0x000fe200000000ff */
[C---:B------:R-:W-:Y:S05]  /*c4a0*/  HMMA.16816.F32 R4, R100.reuse, R112, R4 ;  /* 0x000000706404723c */ /* 0x040fea0000001804 */
[----:B----4-:R-:W-:Y:S01]  /*c4b0*/  F2FP.PACK_AB R138, R233, R230 ;  /* 0x000000e6e98a723e */ /* 0x010fe200000000ff */
[----:B------:R-:W-:Y:S01]  /*c4c0*/  IMAD.MOV.U32 R2, RZ, RZ, R132 ;  /* 0x000000ffff027224 */ /* 0x000fe200078e0084 */
[----:B---3--:R-:W-:Y:S01]  /*c4d0*/  F2FP.PACK_AB R137, R235, R232 ;  /* 0x000000e8eb89723e */ /* 0x008fe200000000ff */
[C---:B------:R-:W-:Y:S01]  /*c4e0*/  HMMA.16816.F32 R8, R100.reuse, R114, R8 ;  /* 0x000000726408723c */ /* 0x040fe20000001808 */
[----:B------:R-:W-:Y:S03]  /*c4f0*/  LDSM.16.MT88.4 R112, [R194+0x10800] ;  /* 0x01080000c270783b */ /* 0x000fe60000004200 */
[----:B-1----:R-:W-:Y:S04]  /*c500*/  F2FP.PACK_AB R139, R133, R234 ;  /* 0x000000ea858b723e */ /* 0x002fe800000000ff */
[C---:B-----5:R-:W-:Y:S08]  /*c510*/  HMMA.16816.F32 R12, R100.reuse, R108, R12 ;  /* 0x0000006c640c723c */ /* 0x060ff0000000180c */
        /* <DEDUP_REMOVED lines=118> */
[----:B------:R-:W-:Y:S02]  /*cc80*/  FADD.FTZ R5, R222, R5 ;  /* 0x00000005de057221 */ /* 0x000fe40000010000 */
[----:B------:R-:W-:Y:S02]  /*cc90*/  IMAD.MOV.U32 R0, RZ, RZ, R3 ;  /* 0x000000ffff007224 */ /* 0x000fe400078e0003 */
[----:B------:R-:W-:Y:S04]  /*cca0*/  FADD.FTZ R228, R228, R5 ;  /* 0x00000005e4e47221 */ /* 0x000fe80000010000 */
[----:B------:R-:W-:Y:S04]  /*ccb0*/  FADD.FTZ R231, R231, R228 ;  /* 0x000000e4e7e77221 */ /* 0x000fe80000010000 */
[----:B------:R-:W-:Y:S04]  /*ccc0*/  FADD.FTZ R230, R230, R231 ;  /* 0x000000e7e6e67221 */ /* 0x000fe80000010000 */
[----:B------:R-:W-:Y:S01]  /*ccd0*/  FADD.FTZ R225, R233, R230 ;  /* 0x000000e6e9e17221 */ /* 0x000fe20000010000 */
[----:B------:R-:W-:-:S05]  /*cce0*/  @P0 BRA `(.L_x_5318) ;  /* 0xffffc66000000947 */ /* 0x000fca000383ffff */
.L_x_5314:
        /* <DEDUP_REMOVED lines=309> */
.L_x_5320:
[----:B---34-:R-:W-:Y:S05]  /*e040*/  BSYNC B0 ;  /* 0x0000000000007941 */ /* 0x018fea0003800000 */
.L_x_5319:
        /* <DEDUP_REMOVED lines=33> */
.L_x_5322:
[----:B------:R-:W-:Y:S05]  /*e260*/  BSYNC B0 ;  /* 0x0000000000007941 */ /* 0x000fea0003800000 */
.L_x_5321:
        /* <DEDUP_REMOVED lines=17> */
.L_x_5324:
[----:B------:R-:W-:Y:S05]  /*e380*/  BSYNC B0 ;  /* 0x0000000000007941 */ /* 0x000fea0003800000 */
.L_x_5323:
        /* <DEDUP_REMOVED lines=17> */
.L_x_5326:
[----:B------:R-:W-:Y:S05]  /*e4a0*/  BSYNC B0 ;  /* 0x0000000000007941 */ /* 0x000fea0003800000 */
.L_x_5325:
        /* <DEDUP_REMOVED lines=16> */
.L_x_5327:
        /* <DEDUP_REMOVED lines=13> */
.L_x_7385:


//--------------------- .text._ZN5flash24flash_fwd_splitkv_kernelI23Flash_fwd_kernel_traitsILi192ELi64ELi64ELi4ELb0ELb0EN7cutlass6half_tE19Flash_kernel_traitsILi192ELi64ELi64ELi4ES3_EELb0ELb1ELb1ELb0ELb0ELb0ELb0ELb0EEEvNS_16Flash_fwd_paramsE --------------------------
	.section	.text._ZN5flash24flash_fwd_splitkv_kernelI23Flash_fwd_kernel_traitsILi192ELi64ELi64ELi4ELb0ELb0EN7cutlass6half_tE19Flash_kernel_traitsILi192ELi64ELi64ELi4ES3_EELb0ELb1ELb1ELb0ELb0ELb0ELb0ELb0EEEvNS_16Flash_fwd_paramsE,"ax",@progbits
	.sectioninfo	@"SHI_REGISTERS=242"
	.align	128
        .global         _ZN5flash24flash_fwd_splitkv_kernelI23Flash_fwd_kernel_traitsILi192ELi64ELi64ELi4ELb0ELb0EN7cutlass6half_tE19Flash_kernel_traitsILi192ELi64ELi64ELi4ES3_EELb0ELb1ELb1ELb0ELb0ELb0ELb0ELb0EEEvNS_16Flash_fwd_paramsE
        .type           _ZN5flash24flash_fwd_splitkv_kernelI23Flash_fwd_kernel_traitsILi192ELi64ELi64ELi4ELb0ELb0EN7cutlass6half_tE19Flash_kernel_traitsILi192ELi64ELi64ELi4ES3_EELb0ELb1ELb1ELb0ELb0ELb0ELb0ELb0EEEvNS_16Flash_fwd_paramsE,@function
        .size           _ZN5flash24flash_fwd_splitkv_kernelI23Flash_fwd_kernel_traitsILi192ELi64ELi64ELi4ELb0ELb0EN7cutlass6half_tE19Flash_kernel_traitsILi192ELi64ELi64ELi4ES3_EELb0ELb1ELb1ELb0ELb0ELb0ELb0ELb0EEEvNS_16Flash_fwd_paramsE,(.L_x_7386 - _ZN5flash24flash_fwd_splitkv_kernelI23Flash_fwd_kernel_traitsILi192ELi64ELi64ELi4ELb0ELb0EN7cutlass6half_tE19Flash_kernel_traitsILi192ELi64ELi64ELi4ES3_EELb0ELb1ELb1ELb0ELb0ELb0ELb0ELb0EEEvNS_16Flash_fwd_paramsE)
        .other          _ZN5flash24flash_fwd_splitkv_kernelI23Flash_fwd_kernel_traitsILi192ELi64ELi64ELi4ELb0ELb0EN7cutlass6half_tE19Flash_kernel_traitsILi192ELi64ELi64ELi4ES3_EELb0ELb1ELb1ELb0ELb0ELb0ELb0ELb0EEEvNS_16Flash_fwd_paramsE,@"STO_CUDA_ENTRY STV_DEFAULT"
_ZN5flash24flash_fwd_splitkv_kernelI23Flash_fwd_kernel_traitsILi192ELi64ELi64ELi4ELb0ELb0EN7cutlass6half_tE19Flash_kernel_traitsILi192ELi64ELi64ELi4ES3_EELb0ELb1ELb1ELb0ELb0ELb0ELb0ELb0EEEvNS_16Flash_fwd_paramsE:
.text._ZN5flash24flash_fwd_splitkv_kernelI23Flash_fwd_kernel_traitsILi192ELi64ELi64ELi4ELb0ELb0EN7cutlass6half_tE19Flash_kernel_traitsILi192ELi64ELi64ELi4ES3_EELb0ELb1ELb1ELb0ELb0ELb0ELb0ELb0EEEvNS_16Flash_fwd_paramsE:
        /* <DEDUP_REMOVED lines=10> */
[----:B------:R-:W-:Y:S02]  /*00a0*/  ULDC.U8 UR8, c[0x0][0x312] ;  /* 0x0000c48000087ab9 */ /* 0x000fe40000000000 */
[----:B------:R-:W-:Y:S02]  /*00b0*/  UISETP.NE.AND.EX UP0, UPT, URZ, UR5, UPT, UP0 ;  /* 0x000000053f00728c */ /* 0x000fe4000bf05300 */
[----:B------:R-:W-:Y:S02]  /*00c0*/  ULDC.64 UR6, c[0x0][0x248] ;  /* 0x0000920000067ab9 */ /* 0x000fe40000000a00 */
[----:B-1----:R-:W-:Y:S02]  /*00d0*/  UIMAD.WIDE UR10, UR15, UR22, UR10 ;  /* 0x000000160f0a72a5 */ /* 0x002fe4000f8e020a */
[----:B------:R-:W-:Y:S01]  /*00e0*/  PLOP3.LUT P0, PT, PT, PT, UP0, 0x80, 0x0 ;  /* 0x000000000000781c */ /* 0x000fe20003f0f008 */
[----:B------:R-:W-:-:S02]  /*00f0*/  ULDC.64 UR4, c[0x0][0x250] ;  /* 0x0000940000047ab9 */ /* 0x000fc40000000a00 */
[----:B------:R-:W-:Y:S01]  /*0100*/  UISETP.NE.AND UP3, UPT, UR8, URZ, UPT ;  /* 0x0000003f0800728c */ /* 0x000fe2000bf65270 */
[----:B------:R-:W-:Y:S01]  /*0110*/  IMAD.U32 R10, RZ, RZ, UR10 ;  /* 0x0000000aff0a7e24 */ /* 0x000fe2000f8e00ff */
[----:B------:R-:W-:Y:S01]  /*0120*/  UISETP.EQ.U32.AND UP1, UPT, URZ, UR6, UPT ;  /* 0x000000063f00728c */ /* 0x000fe2000bf22070 */
[----:B------:R-:W-:Y:S01]  /*0130*/  IMAD.U32 R11, RZ, RZ, UR11 ;  /* 0x0000000bff0b7e24 */ /* 0x000fe2000f8e00ff */
[----:B------:R-:W-:Y:S02]  /*0140*/  ULDC.64 UR10, c[0x0][0x118] ;  /* 0x00004600000a7ab9 */ /* 0x000fe40000000a00 */
[----:B------:R-:W-:Y:S02]  /*0150*/  @UP0 UIMAD.WIDE UR4, UR15, UR22, UR4 ;  /* 0x000000160f0402a5 */ /* 0x000fe4000f8e0204 */
[----:B------:R-:W2:Y:S01]  /*0160*/  @P2 LDG.E R4, [R10.64] ;  /* 0x0000000a0a042981 */ /* 0x000ea2000c1e1900 */
[----:B------:R-:W-:-:S03]  /*0170*/  UISETP.EQ.OR.EX UP1, UPT, URZ, UR7, !UP3, UP1 ;  /* 0x000000073f00728c */ /* 0x000fc6000df22710 */
[----:B------:R-:W3:Y:S01]  /*0180*/  @P2 LDG.E R0, [R10.64+0x4] ;  /* 0x0000040a0a002981 */ /* 0x000ee2000c1e1900 */
[----:B------:R-:W-:Y:S01]  /*0190*/  IMAD.U32 R8, RZ, RZ, UR4 ;  /* 0x00000004ff087e24 */ /* 0x000fe2000f8e00ff */
[----:B------:R-:W-:Y:S01]  /*01a0*/  MOV R9, UR5 ;  /* 0x0000000500097c02 */ /* 0x000fe20008000f00 */
[----:B------:R-:W-:-:S04]  /*01b0*/  ULDC.64 UR6, c[0x0][0x248] ;  /* 0x0000920000067ab9 */ /* 0x000fc80000000a00 */
        /* <DEDUP_REMOVED lines=27> */
.L_x_5328:
[----:B------:R-:W-:Y:S02]  /*0370*/  ULDC UR6, c[0x0][0x218] ;  /* 0x0000860000067ab9 */ /* 0x000fe40000000800 */
.L_x_5329:
        /* <DEDUP_REMOVED lines=110> */
.L_x_5332:
[----:B------:R-:W-:Y:S05]  /*0a60*/  BSYNC B0 ;  /* 0x0000000000007941 */ /* 0x000fea0003800000 */
.L_x_5331:
        /* <DEDUP_REMOVED lines=20> */
.L_x_5334:
[----:B------:R-:W-:Y:S05]  /*0bb0*/  BSYNC B0 ;  /* 0x0000000000007941 */ /* 0x000fea0003800000 */
.L_x_5333:
        /* <DEDUP_REMOVED lines=20> */
.L_x_5336:
[----:B------:R-:W-:Y:S05]  /*0d00*/  BSYNC B0 ;  /* 0x0000000000007941 */ /* 0x000fea0003800000 */
.L_x_5335:
        /* <DEDUP_REMOVED lines=19> */
.L_x_5338:
[----:B------:R-:W-:Y:S05]  /*0e40*/  BSYNC B0 ;  /* 0x0000000000007941 */ /* 0x000fea0003800000 */
.L_x_5337:
        /* <DEDUP_REMOVED lines=20> */
.L_x_5330:
        /* <DEDUP_REMOVED lines=61> */
[----:B------:R-:W-:Y:S02]  /*1360*/  IMAD.U32 R10, RZ, RZ, UR4 ;  /* 0x00000004ff0a7e24 */ /* 0x000fe4000f8e00ff */
[----:B------:R-:W-:Y:S01]  /*1370*/  IMAD.U32 R11, RZ, RZ, UR5 ;  /* 0x00000005ff0b7e24 */ /* 0x000fe2000f8e00ff */
[----:B------:R-:W-:Y:S01]  /*1380*/  IABS R4, c[0x0][0x1c8] ;  /* 0x0000720000047a13 */ /* 0x000fe20000000000 */
[----:B------:R-:W1:Y:S01]  /*1390*/  S2R R0, SR_CTAID.Z ;  /* 0x0000000000007919 */ /* 0x000e620000002700 */
[----:B------:R-:W-:Y:S02]  /*13a0*/  ULDC UR21, c[0x0][0x1c8] ;  /* 0x0000720000157ab9 */ /* 0x000fe40000000800 */
[----:B------:R-:W-:Y:S01]  /*13b0*/  UIADD3 UR20, -UR20, URZ, URZ ;  /* 0x0000003f14147290 */ /* 0x000fe2000fffe13f */
[----:B------:R-:W2:Y:S01]  /*13c0*/  LDG.E R2, [R10.64] ;  /* 0x0000000a0a027981 */ /* 0x000ea2000c1e1900 */
[----:B------:R-:W3:Y:S01]  /*13d0*/  I2F.RP R5, R4 ;  /* 0x0000000400057306 */ /* 0x000ee20000209400 */
[----:B------:R-:W-:-:S02]  /*13e0*/  ULOP3.LUT UR21, UR16, UR21, URZ, 0x3c, !UPT ;  /* 0x0000001510157292 */ /* 0x000fc4000f8e3c3f */
[----:B------:R-:W-:Y:S02]  /*13f0*/  ULDC.64 UR4, c[0x0][0x180] ;  /* 0x0000600000047ab9 */ /* 0x000fe40000000a00 */
[----:B------:R-:W-:Y:S02]  /*1400*/  UIMAD UR17, UR20, UR17, UR14 ;  /* 0x00000011141172a4 */ /* 0x000fe4000f8e020e */
[----:B------:R-:W-:Y:S02]  /*1410*/  ISETP.LE.AND P0, PT, RZ, UR21, PT ;  /* 0x00000015ff007c0c */ /* 0x000fe4000bf03270 */
[----:B------:R-:W-:Y:S01]  /*1420*/  USHF.R.S32.HI UR14, URZ, 0x1f, UR17 ;  /* 0x0000001f3f0e7899 */ /* 0x000fe20008011411 */
[----:B---3--:R-:W3:Y:S01]  /*1430*/  MUFU.RCP R6, R5 ;  /* 0x0000000500067308 */ /* 0x008ee20000001000 */
[----:B-1----:R-:W-:Y:S02]  /*1440*/  IABS R0, R0 ;  /* 0x0000000000007213 */ /* 0x002fe40000000000 */
[----:B---3--:R-:W-:-:S05]  /*1450*/  IADD3 R6, R6, 0xffffffe, RZ ;  /* 0x0ffffffe06067810 */ /* 0x008fca0007ffe0ff */
[----:B------:R-:W1:Y:S02]  /*1460*/  F2I.FTZ.U32.TRUNC.NTZ R7, R6 ;  /* 0x0000000600077305 */ /* 0x000e64000021f000 */
[----:B-1----:R-:W-:Y:S01]  /*1470*/  IADD3 R3, RZ, -R7, RZ ;  /* 0x80000007ff037210 */ /* 0x002fe20007ffe0ff */
[----:B------:R-:W-:-:S04]  /*1480*/  IMAD.MOV.U32 R6, RZ, RZ, RZ ;  /* 0x000000ffff067224 */ /* 0x000fc800078e00ff */
[----:B------:R-:W-:-:S04]  /*1490*/  IMAD R3, R3, R4, RZ ;  /* 0x0000000403037224 */ /* 0x000fc800078e02ff */
[----:B------:R-:W-:-:S06]  /*14a0*/  IMAD.HI.U32 R3, R7, R3, R6 ;  /* 0x0000000307037227 */ /* 0x000fcc00078e0006 */
[----:B------:R-:W-:-:S04]  /*14b0*/  IMAD.HI.U32 R12, R3, R0, RZ ;  /* 0x00000000030c7227 */ /* 0x000fc800078e00ff */
[----:B------:R-:W-:-:S04]  /*14c0*/  IMAD.MOV R3, RZ, RZ, -R12 ;  /* 0x000000ffff037224 */ /* 0x000fc800078e0a0c */
[----:B------:R-:W-:-:S05]  /*14d0*/  IMAD R3, R4, R3, R0 ;  /* 0x0000000304037224 */ /* 0x000fca00078e0200 */
[----:B------:R-:W-:-:S13]  /*14e0*/  ISETP.GT.U32.AND P1, PT, R4, R3, PT ;  /* 0x000000030400720c */ /* 0x000fda0003f24070 */
[-C--:B------:R-:W-:Y:S02]  /*14f0*/  @!P1 IADD3 R3, R3, -R4.reuse, RZ ;  /* 0x8000000403039210 */ /* 0x080fe40007ffe0ff */
[----:B------:R-:W-:Y:S02]  /*1500*/  @!P1 IADD3 R12, R12, 0x1, RZ ;  /* 0x000000010c0c9810 */ /* 0x000fe40007ffe0ff */
[----:B------:R-:W-:Y:S02]  /*1510*/  ISETP.GE.U32.AND P2, PT, R3, R4, PT ;  /* 0x000000040300720c */ /* 0x000fe40003f46070 */
[----:B------:R-:W-:-:S11]  /*1520*/  ISETP.NE.AND P1, PT, RZ, c[0x0][0x1c8], PT ;  /* 0x00007200ff007a0c */ /* 0x000fd60003f25270 */
[----:B------:R-:W-:-:S05]  /*1530*/  @P2 IADD3 R12, R12, 0x1, RZ ;  /* 0x000000010c0c2810 */ /* 0x000fca0007ffe0ff */
[----:B------:R-:W-:Y:S01]  /*1540*/  @!P0 IMAD.MOV R12, RZ, RZ, -R12 ;  /* 0x000000ffff0c8224 */ /* 0x000fe200078e0a0c */
[----:B------:R-:W-:-:S04]  /*1550*/  @!P1 LOP3.LUT R12, RZ, c[0x0][0x1c8], RZ, 0x33, !PT ;  /* 0x00007200ff0c9a12 */ /* 0x000fc800078e33ff */
[----:B------:R-:W-:-:S05]  /*1560*/  SHF.R.S32.HI R7, RZ, 0x1f, R12 ;  /* 0x0000001fff077819 */ /* 0x000fca000001140c */
[----:B------:R-:W-:-:S04]  /*1570*/  IMAD R5, R7, c[0x0][0x1b0], RZ ;  /* 0x00006c0007057a24 */ /* 0x000fc800078e02ff */
[----:B------:R-:W-:Y:S01]  /*1580*/  IMAD R5, R12, c[0x0][0x1b4], R5 ;  /* 0x00006d000c057a24 */ /* 0x000fe200078e0205 */
[----:B--2---:R-:W1:Y:S02]  /*1590*/  R2UR UR7, R2 ;  /* 0x00000000020773c2 */ /* 0x004e6400000e0000 */
        /* <DEDUP_REMOVED lines=22> */
.L_x_5339:
        /* <DEDUP_REMOVED lines=19> */
.L_x_5341:
        /* <DEDUP_REMOVED lines=16> */
[----:B------:R-:W-:Y:S01]  /*1930*/  UIADD3 UR4, UR25, UR4, URZ ;  /* 0x0000000419047290 */ /* 0x000fe2000fffe03f */
[----:B--2---:R-:W-:-:S04]  /*1940*/  IADD3 R4, R4, 0xffffffe, RZ ;  /* 0x0ffffffe04047810 */ /* 0x004fc80007ffe0ff */
        /* <DEDUP_REMOVED lines=8> */
[----:B------:R-:W-:Y:S02]  /*19d0*/  IMAD R0, R3, R0, R2 ;  /* 0x0000000003007224 */ /* 0x000fe400078e0202 */
[----:B------:R-:W-:-:S03]  /*19e0*/  IMAD.U32 R2, RZ, RZ, UR24 ;  /* 0x00000018ff027e24 */ /* 0x000fc6000f8e00ff */
[----:B------:R-:W-:-:S13]  /*19f0*/  ISETP.GT.U32.AND P1, PT, R3, R0, PT ;  /* 0x000000000300720c */ /* 0x000fda0003f24070 */
[----:B------:R-:W-:Y:S01]  /*1a00*/  @!P1 IMAD.IADD R0, R0, 0x1, -R3 ;  /* 0x0000000100009824 */ /* 0x000fe200078e0a03 */
[----:B------:R-:W-:Y:S02]  /*1a10*/  @!P1 IADD3 R12, R12, 0x1, RZ ;  /* 0x000000010c0c9810 */ /* 0x000fe40007ffe0ff */
[----:B------:R-:W-:Y:S02]  /*1a20*/  ISETP.NE.AND P1, PT, RZ, c[0x0][0x1c8], PT ;  /* 0x00007200ff007a0c */ /* 0x000fe40003f25270 */
[----:B------:R-:W-:Y:S02]  /*1a30*/  ISETP.GE.U32.AND P3, PT, R0, R3, PT ;  /* 0x000000030000720c */ /* 0x000fe40003f66070 */
[----:B------:R-:W-:Y:S01]  /*1a40*/  MOV R3, UR25 ;  /* 0x0000001900037c02 */ /* 0x000fe20008000f00 */
[----:B------:R-:W-:Y:S01]  /*1a50*/  IMAD.U32 R3, RZ, RZ, UR4 ;  /* 0x00000004ff037e24 */ /* 0x000fe2000f8e00ff */
[----:B------:R-:W-:Y:S02]  /*1a60*/  ULDC.64 UR4, c[0x0][0x1a0] ;  /* 0x0000680000047ab9 */ /* 0x000fe40000000a00 */
[----:B------:R-:W-:-:S04]  /*1a70*/  @UP0 UIMAD.WIDE.U32 UR20, UR18, UR4, URZ ;  /* 0x00000004121402a5 */ /* 0x000fc8000f8e003f */
[----:B------:R-:W-:-:S03]  /*1a80*/  @UP0 UIMAD UR18, UR18, UR5, UR21 ;  /* 0x00000005121202a4 */ /* 0x000fc6000f8e0215 */
[----:B------:R-:W-:-:S04]  /*1a90*/  @P3 IADD3 R12, R12, 0x1, RZ ;  /* 0x000000010c0c3810 */ /* 0x000fc80007ffe0ff */
        /* <DEDUP_REMOVED lines=20> */
.L_x_5340:
        /* <DEDUP_REMOVED lines=10> */
[----:B------:R-:W-:Y:S01]  /*1c80*/  SHF.R.S32.HI R0, RZ, 0x4, R11 ;  /* 0x00000004ff007819 */ /* 0x000fe2000001140b */
[----:B------:R-:W-:Y:S01]  /*1c90*/  USHF.R.S32.HI UR23, URZ, 0x1f, UR16 ;  /* 0x0000001f3f177899 */ /* 0x000fe20008011410 */
[----:B------:R-:W-:Y:S01]  /*1ca0*/  LOP3.LUT R3, R3, 0xfffffff8, RZ, 0xc0, !PT ;  /* 0xfffffff803037812 */ /* 0x000fe200078ec0ff */
[----:B------:R-:W-:Y:S01]  /*1cb0*/  IMAD.SHL.U32 R9, R14, 0x40, RZ ;  /* 0x000000400e097824 */ /* 0x000fe200078e00ff */
[C---:B------:R-:W-:Y:S01]  /*1cc0*/  LEA.HI R193, R11.reuse, R0, RZ, 0x1 ;  /* 0x000000000bc17211 */ /* 0x040fe200078f08ff */
[----:B------:R-:W-:Y:S01]  /*1cd0*/  @UP0 UIMAD.WIDE.U32 UR28, UR27, UR6, URZ ;  /* 0x000000061b1c02a5 */ /* 0x000fe2000f8e003f */
[----:B------:R-:W-:Y:S01]  /*1ce0*/  LOP3.LUT R11, R11, 0xfffffff0, RZ, 0xc0, !PT ;  /* 0xfffffff00b0b7812 */ /* 0x000fe200078ec0ff */
[----:B------:R-:W-:Y:S01]  /*1cf0*/  IMAD.IADD R2, R8, 0x1, -R3 ;  /* 0x0000000108027824 */ /* 0x000fe200078e0a03 */
[----:B------:R-:W-:Y:S01]  /*1d00*/  LOP3.LUT R193, R193, 0xfffffffe, RZ, 0xc0, !PT ;  /* 0xfffffffec1c17812 */ /* 0x000fe200078ec0ff */
[----:B------:R-:W-:Y:S01]  /*1d10*/  @!UP0 USHF.R.S32.HI UR6, URZ, 0x1f, UR15 ;  /* 0x0000001f3f068899 */ /* 0x000fe2000801140f */
[----:B------:R-:W-:Y:S01]  /*1d20*/  LOP3.LUT R9, R9, 0x1c0, RZ, 0xc0, !PT ;  /* 0x000001c009097812 */ /* 0x000fe200078ec0ff */
[----:B------:R-:W-:Y:S01]  /*1d30*/  IMAD.SHL.U32 R200, R2, 0x8, RZ ;  /* 0x0000000802c87824 */ /* 0x000fe200078e00ff */
[----:B------:R-:W-:Y:S01]  /*1d40*/  @!UP0 UIMAD.WIDE.U32 UR24, UR15, UR4, URZ ;  /* 0x000000040f1882a5 */ /* 0x000fe2000f8e003f */
[----:B------:R-:W-:Y:S01]  /*1d50*/  IMAD.IADD R11, R8, 0x1, -R11 ;  /* 0x00000001080b7824 */ /* 0x000fe200078e0a0b */
[----:B------:R-:W-:Y:S01]  /*1d60*/  SHF.R.U32.HI R198, RZ, 0x3, R9 ;  /* 0x00000003ffc67819 */ /* 0x000fe20000011609 */
[----:B------:R-:W-:Y:S01]  /*1d70*/  IMAD.IADD R193, R0, 0x1, -R193 ;  /* 0x0000000100c17824 */ /* 0x000fe200078e0ac1 */
[--C-:B------:R-:W-:Y:S01]  /*1d80*/  LOP3.LUT R3, R9, 0x38, R200.reuse, 0xf8, !PT ;  /* 0x0000003809037812 */ /* 0x100fe200078ef8c8 */
[----:B------:R-:W-:Y:S01]  /*1d90*/  @!UP0 UIMAD UR6, UR6, UR4, URZ ;  /* 0x00000004060682a4 */ /* 0x000fe2000f8e023f */
[----:B------:R-:W-:Y:S01]  /*1da0*/  SHF.R.S32.HI R0, RZ, 0x1f, R11 ;  /* 0x0000001fff007819 */ /* 0x000fe2000001140b */
[----:B------:R-:W-:Y:S01]  /*1db0*/  @!UP0 UMOV UR28, UR24 ;  /* 0x00000018001c8c82 */ /* 0x000fe20008000000 */
[----:B------:R-:W-:Y:S01]  /*1dc0*/  LOP3.LUT R198, R3, R198, RZ, 0x3c, !PT ;  /* 0x000000c603c67212 */ /* 0x000fe200078e3cff */
[----:B------:R-:W-:Y:S01]  /*1dd0*/  @!UP0 UIMAD UR5, UR15, UR5, UR6 ;  /* 0x000000050f0582a4 */ /* 0x000fe2000f8e0206 */
[----:B------:R-:W-:Y:S01]  /*1de0*/  LEA.HI R3, R0, R11, RZ, 0x3 ;  /* 0x0000000b00037211 */ /* 0x000fe200078f18ff */
[----:B------:R-:W-:Y:S01]  /*1df0*/  @UP0 UIMAD UR7, UR27, UR7, UR29 ;  /* 0x000000071b0702a4 */ /* 0x000fe2000f8e021d */
[----:B------:R-:W-:Y:S01]  /*1e00*/  SHF.R.S32.HI R4, RZ, 0x1f, R200 ;  /* 0x0000001fff047819 */ /* 0x000fe200000114c8 */
[----:B------:R-:W-:Y:S01]  /*1e10*/  @!UP0 UIADD3 UR7, UR25, UR5, URZ ;  /* 0x0000000519078290 */ /* 0x000fe2000fffe03f */
[----:B------:R-:W-:Y:S01]  /*1e20*/  LOP3.LUT R0, R3, 0xfffffff8, RZ, 0xc0, !PT ;  /* 0xfffffff803007812 */ /* 0x000fe200078ec0ff */
[----:B------:R-:W-:Y:S01]  /*1e30*/  IMAD R6, R12, c[0x0][0x1bc], R7 ;  /* 0x00006f000c067a24 */ /* 0x000fe200078e0207 */
[C---:B------:R-:W-:Y:S01]  /*1e40*/  IADD3 R20, P2, R200.reuse, R20, RZ ;  /* 0x00000014c8147210 */ /* 0x040fe20007f5e0ff */
[----:B------:R-:W-:Y:S01]  /*1e50*/  ULDC.64 UR4, c[0x0][0x1a8] ;  /* 0x00006a0000047ab9 */ /* 0x000fe20000000a00 */
[----:B------:R-:W-:Y:S01]  /*1e60*/  SHF.R.S32.HI R15, RZ, 0x1f, R14 ;  /* 0x0000001fff0f7819 */ /* 0x000fe2000001140e */
[----:B------:R-:W-:Y:S01]  /*1e70*/  IMAD.IADD R0, R11, 0x1, -R0 ;  /* 0x000000010b007824 */ /* 0x000fe200078e0a00 */
[----:B------:R-:W-:Y:S01]  /*1e80*/  IADD3 R22, P1, R200, UR20, RZ ;  /* 0x00000014c8167c10 */ /* 0x000fe2000ff3e0ff */
[----:B------:R-:W-:Y:S01]  /*1e90*/  IMAD.X R21, R4, 0x1, R5, P2 ;  /* 0x0000000104157824 */ /* 0x000fe200010e0605 */
[----:B------:R-:W-:Y:S01]  /*1ea0*/  IADD3 R16, P0, R200, UR28, RZ ;  /* 0x0000001cc8107c10 */ /* 0x000fe2000ff1e0ff */
[----:B------:R-:W-:Y:S01]  /*1eb0*/  IMAD R133, R15, c[0x0][0x198], RZ ;  /* 0x000066000f857a24 */ /* 0x000fe200078e02ff */
[----:B------:R-:W-:Y:S01]  /*1ec0*/  IADD3.X R23, R4, UR18, RZ, P1, !PT ;  /* 0x0000001204177c10 */ /* 0x000fe20008ffe4ff */
[----:B------:R-:W-:Y:S01]  /*1ed0*/  IMAD.WIDE.U32 R134, R14, c[0x0][0x198], R20 ;  /* 0x000066000e867a25 */ /* 0x000fe200078e0014 */
[----:B------:R-:W-:Y:S01]  /*1ee0*/  R2P PR, R0, 0x6 ;  /* 0x0000000600007804 */ /* 0x000fe20000000000 */
[----:B------:R-:W-:Y:S01]  /*1ef0*/  UIADD3 UR18, -UR12, UR26, URZ ;  /* 0x0000001a0c127290 */ /* 0x000fe2000fffe13f */
[----:B------:R-:W-:Y:S01]  /*1f00*/  IADD3.X R17, R4, UR7, RZ, P0, !PT ;  /* 0x0000000704117c10 */ /* 0x000fe200087fe4ff */
[----:B------:R-:W-:Y:S01]  /*1f10*/  IMAD.SHL.U32 R0, R0, 0x40, RZ ;  /* 0x0000004000007824 */ /* 0x000fe200078e00ff */
[C---:B------:R-:W-:Y:S01]  /*1f20*/  IADD3 R144, P0, R14.reuse, UR17, RZ ;  /* 0x000000110e907c10 */ /* 0x040fe2000ff1e0ff */
[----:B------:R-:W-:Y:S01]  /*1f30*/  IMAD R133, R14, c[0x0][0x19c], R133 ;  /* 0x000067000e857a24 */ /* 0x000fe200078e0285 */
[-C--:B------:R-:W-:Y:S01]  /*1f40*/  LEA.HI R9, R89, R8.reuse, RZ, 0x6 ;  /* 0x0000000859097211 */ /* 0x080fe200078f30ff */
[----:B------:R-:W-:Y:S01]  /*1f50*/  IMAD.SHL.U32 R5, R193, 0x8, RZ ;  /* 0x00000008c1057824 */ /* 0x000fe200078e00ff */
[----:B------:R-:W-:Y:S01]  /*1f60*/  LOP3.LUT R0, R0, 0x1c0, RZ, 0xc0, !PT ;  /* 0x000001c000007812 */ /* 0x000fe200078ec0ff */
[----:B------:R-:W-:Y:S01]  /*1f70*/  IMAD.IADD R133, R135, 0x1, R133 ;  /* 0x0000000187857824 */ /* 0x000fe200078e0285 */
[----:B------:R-:W-:Y:S01]  /*1f80*/  IADD3.X R135, R15, UR14, RZ, P0, !PT ;  /* 0x0000000e0f877c10 */ /* 0x000fe200087fe4ff */
[----:B------:R-:W-:Y:S01]  /*1f90*/  IMAD.WIDE.U32 R12, R12, c[0x0][0x1b8], R22 ;  /* 0x00006e000c0c7a25 */ /* 0x000fe200078e0016 */
[----:B------:R-:W-:Y:S01]  /*1fa0*/  LOP3.LUT R5, R0, 0x8, R5, 0xf8, !PT ;  /* 0x0000000800057812 */ /* 0x000fe200078ef805 */
[----:B------:R-:W-:Y:S01]  /*1fb0*/  UIMAD UR4, UR23, UR4, URZ ;  /* 0x00000004170472a4 */ /* 0x000fe2000f8e023f */
[----:B------:R-:W-:Y:S01]  /*1fc0*/  ISETP.GE.AND P0, PT, R14, UR18, PT ;  /* 0x000000120e007c0c */ /* 0x000fe2000bf06270 */
[----:B------:R-:W-:Y:S01]  /*1fd0*/  IMAD.IADD R7, R13, 0x1, R6 ;  /* 0x000000010d077824 */ /* 0x000fe200078e0206 */
[----:B------:R-:W-:Y:S01]  /*1fe0*/  SHF.R.U32.HI R0, RZ, 0x3, R0 ;  /* 0x00000003ff007819 */ /* 0x000fe20000011600 */
[----:B------:R-:W-:Y:S01]  /*1ff0*/  IMAD R135, R135, c[0x0][0x1a0], RZ ;  /* 0x0000680087877a24 */ /* 0x000fe200078e02ff */
[----:B------:R-:W-:Y:S01]  /*2000*/  LEA.HI R89, R89, R8, RZ, 0x5 ;  /* 0x0000000859597211 */ /* 0x000fe200078f28ff */
[----:B------:R-:W-:Y:S01]  /*2010*/  IMAD.SHL.U32 R3, R3, 0x40, RZ ;  /* 0x0000004003037824 */ /* 0x000fe200078e00ff */
[----:B------:R-:W-:Y:S01]  /*2020*/  LOP3.LUT R0, R5, R0, RZ, 0x3c, !PT ;  /* 0x0000000005007212 */ /* 0x000fe200078e3cff */
[----:B------:R-:W-:Y:S01]  /*2030*/  IMAD.SHL.U32 R9, R9, 0x8, RZ ;  /* 0x0000000809097824 */ /* 0x000fe200078e00ff */
[----:B------:R-:W-:Y:S01]  /*2040*/  UIMAD UR4, UR16, UR5, UR4 ;  /* 0x00000005100472a4 */ /* 0x000fe2000f8e0204 */
[----:B------:R-:W-:Y:S01]  /*2050*/  IMAD.MOV.U32 R6, RZ, RZ, R12 ;  /* 0x000000ffff067224 */ /* 0x000fe200078e000c */
[----:B------:R-:W-:Y:S01]  /*2060*/  LOP3.LUT R0, R0, 0xfffffe00, R3, 0xf8, !PT ;  /* 0xfffffe0000007812 */ /* 0x000fe200078ef803 */
[----:B-1----:R-:W-:Y:S01]  /*2070*/  IMAD.WIDE.U32 R10, R10, c[0x0][0x1a8], R16 ;  /* 0x00006a000a0a7a25 */ /* 0x002fe200078e0010 */
[----:B------:R-:W-:Y:S01]  /*2080*/  LOP3.LUT R198, R198, 0xfffffe00, R9, 0xf8, !PT ;  /* 0xfffffe00c6c67812 */ /* 0x000fe200078ef809 */
[----:B------:R-:W-:Y:S01]  /*2090*/  BSSY B0, `(.L_x_5342) ;  /* 0x000002f000007945 */ /* 0x000fe20003800000 */
[----:B------:R-:W-:Y:S01]  /*20a0*/  LOP3.LUT R3, R89, 0xffffffe0, RZ, 0xc0, !PT ;  /* 0xffffffe059037812 */ /* 0x000fe200078ec0ff */
[C---:B------:R-:W-:Y:S01]  /*20b0*/  IMAD R135, R144.reuse, c[0x0][0x1a4], R135 ;  /* 0x0000690090877a24 */ /* 0x040fe200078e0287 */
[----:B------:R-:W-:Y:S01]  /*20c0*/  IADD3 R17, R11, UR4, RZ ;  /* 0x000000040b117c10 */ /* 0x000fe2000fffe0ff */
[----:B------:R-:W-:Y:S01]  /*20d0*/  IMAD.WIDE.U32 R144, R144, c[0x0][0x1a0], R6 ;  /* 0x0000680090907a25 */ /* 0x000fe200078e0006 */
[----:B------:R-:W-:-:S02]  /*20e0*/  SHF.R.S32.HI R89, RZ, 0x5, R89 ;  /* 0x00000005ff597819 */ /* 0x000fc40000011459 */
[C---:B------:R-:W-:Y:S01]  /*20f0*/  IADD3 R196, R200.reuse, 0x40, RZ ;  /* 0x00000040c8c47810 */ /* 0x040fe20007ffe0ff */
[----:B------:R-:W-:Y:S01]  /*2100*/  IMAD.MOV.U32 R7, RZ, RZ, 0x10 ;  /* 0x00000010ff077424 */ /* 0x000fe200078e00ff */
[----:B------:R-:W-:Y:S01]  /*2110*/  IADD3 R195, R200, 0x80, RZ ;  /* 0x00000080c8c37810 */ /* 0x000fe20007ffe0ff */
[----:B------:R-:W-:Y:S02]  /*2120*/  IMAD.MOV.U32 R5, RZ, RZ, 0x20 ;  /* 0x00000020ff057424 */ /* 0x000fe400078e00ff */
[----:B--2---:R-:W-:Y:S01]  /*2130*/  IMAD.WIDE R18, R19, 0x40, R14 ;  /* 0x0000004013127825 */ /* 0x004fe200078e020e */
[----:B------:R-:W-:Y:S02]  /*2140*/  SEL R7, R7, 0xfffffff0, !P1 ;  /* 0xfffffff007077807 */ /* 0x000fe40004800000 */
[----:B------:R-:W-:Y:S01]  /*2150*/  SEL R5, R5, 0xffffffe0, !P2 ;  /* 0xffffffe005057807 */ /* 0x000fe20005000000 */
[----:B------:R-:W-:Y:S02]  /*2160*/  IMAD.IADD R3, R8, 0x1, -R3 ;  /* 0x0000000108037824 */ /* 0x000fe400078e0a03 */
[----:B------:R-:W-:-:S02]  /*2170*/  IMAD.SHL.U32 R198, R198, 0x2, RZ ;  /* 0x00000002c6c67824 */ /* 0x000fc400078e00ff */
        /* <DEDUP_REMOVED lines=32> */
.L_x_5343:
[----:B------:R-:W-:Y:S05]  /*2380*/  BSYNC B0 ;  /* 0x0000000000007941 */ /* 0x000fea0003800000 */
.L_x_5342:
[----:B------:R-:W-:Y:S01]  /*2390*/  IADD3 R4, R14, 0x10, RZ ;  /* 0x000000100e047810 */ /* 0x000fe20007ffe0ff */
[----:B------:R-:W-:Y:S03]  /*23a0*/  BSSY B0, `(.L_x_5344) ;  /* 0x0000024000007945 */ /* 0x000fe60003800000 */
[----:B------:R-:W-:-:S13]  /*23b0*/  ISETP.GE.AND P0, PT, R4, UR18, PT ;  /* 0x0000001204007c0c */ /* 0x000fda000bf06270 */
        /* <DEDUP_REMOVED lines=34> */
.L_x_5345:
[----:B------:R-:W-:Y:S05]  /*25e0*/  BSYNC B0 ;  /* 0x0000000000007941 */ /* 0x000fea0003800000 */
.L_x_5344:
        /* <DEDUP_REMOVED lines=37> */
.L_x_5347:
[----:B------:R-:W-:Y:S05]  /*2840*/  BSYNC B0 ;  /* 0x0000000000007941 */ /* 0x000fea0003800000 */
.L_x_5346:
        /* <DEDUP_REMOVED lines=36> */
.L_x_5349:
[----:B------:R-:W-:Y:S05]  /*2a90*/  BSYNC B0 ;  /* 0x0000000000007941 */ /* 0x000fea0003800000 */
.L_x_5348:
        /* <DEDUP_REMOVED lines=31> */
.L_x_5351:
[----:B------:R-:W-:Y:S05]  /*2c90*/  BSYNC B0 ;  /* 0x0000000000007941 */ /* 0x000fea0003800000 */
.L_x_5350:
        /* <DEDUP_REMOVED lines=8> */
[----:B------:R-:W-:Y:S02]  /*2d20*/  IADD3 R9, P1, R134, UR21, RZ ;  /* 0x0000001586097c10 */ /* 0x000fe4000ff3e0ff */
[----:B------:R-:W-:Y:S02]  /*2d30*/  ISETP.GE.AND P0, PT, R195, c[0x0][0x220], PT ;  /* 0x00008800c3007a0c */ /* 0x000fe40003f06270 */
[----:B------:R-:W-:-:S05]  /*2d40*/  IADD3.X R6, R133, UR20, RZ, P1, !PT ;  /* 0x0000001485067c10 */ /* 0x000fca0008ffe4ff */
        /* <DEDUP_REMOVED lines=22> */
.L_x_5353:
[----:B------:R-:W-:Y:S05]  /*2eb0*/  BSYNC B0 ;  /* 0x0000000000007941 */ /* 0x000fea0003800000 */
.L_x_5352:
[----:B------:R-:W-:Y:S01]  /*2ec0*/  ISETP.GE.AND P0, PT, R13, UR17, PT ;  /* 0x000000110d007c0c */ /* 0x000fe2000bf06270 */
[----:B------:R-:W-:-:S12]  /*2ed0*/  BSSY B0, `(.L_x_5354) ;  /* 0x000001f000007945 */ /* 0x000fd80003800000 */
[----:B------:R-:W-:Y:S05]  /*2ee0*/  @P0 BRA `(.L_x_5355) ;  /* 0x000001d000000947 */ /* 0x000fea0003800000 */
[----:B------:R-:W-:Y:S01]  /*2ef0*/  ISETP.GE.AND P3, PT, R200, c[0x0][0x220], PT ;  /* 0x00008800c8007a0c */ /* 0x000fe20003f66270 */
[----:B------:R-:W-:Y:S01]  /*2f00*/  IMAD.MOV.U32 R6, RZ, RZ, c[0x0][0x198] ;  /* 0x00006600ff067624 */ /* 0x000fe200078e00ff */
[----:B------:R-:W-:Y:S01]  /*2f10*/  ISETP.GE.AND P2, PT, R196, c[0x0][0x220], PT ;  /* 0x00008800c4007a0c */ /* 0x000fe20003f46270 */
[----:B--2---:R-:W-:-:S03]  /*2f20*/  IMAD.MOV.U32 R10, RZ, RZ, c[0x0][0x19c] ;  /* 0x00006700ff0a7624 */ /* 0x004fc600078e00ff */
        /* <DEDUP_REMOVED lines=25> */
.L_x_5355:
[----:B------:R-:W-:Y:S05]  /*30c0*/  BSYNC B0 ;  /* 0x0000000000007941 */ /* 0x000fea0003800000 */
.L_x_5354:
[----:B------:R-:W-:Y:S01]  /*30d0*/  ISETP.GE.AND P0, PT, R12, UR17, PT ;  /* 0x000000110c007c0c */ /* 0x000fe2000bf06270 */
[----:B------:R-:W-:-:S12]  /*30e0*/  BSSY B0, `(.L_x_5356) ;  /* 0x0000020000007945 */ /* 0x000fd80003800000 */
[----:B------:R-:W-:Y:S05]  /*30f0*/  @P0 BRA `(.L_x_5357) ;  /* 0x000001e000000947 */ /* 0x000fea0003800000 */
[----:B------:R-:W-:Y:S01]  /*3100*/  ISETP.GE.AND P4, PT, R200, c[0x0][0x220], PT ;  /* 0x00008800c8007a0c */ /* 0x000fe20003f86270 */
[----:B--2---:R-:W-:Y:S01]  /*3110*/  IMAD.MOV.U32 R18, RZ, RZ, c[0x0][0x198] ;  /* 0x00006600ff127624 */ /* 0x004fe200078e00ff */
[----:B------:R-:W-:Y:S01]  /*3120*/  ISETP.GE.AND P3, PT, R196, c[0x0][0x220], PT ;  /* 0x00008800c4007a0c */ /* 0x000fe20003f66270 */
[----:B------:R-:W-:Y:S01]  /*3130*/  IMAD.MOV.U32 R132, RZ, RZ, R134 ;  /* 0x000000ffff847224 */ /* 0x000fe200078e0086 */
[----:B------:R-:W-:Y:S01]  /*3140*/  ISETP.GE.AND P1, PT, R195, c[0x0][0x220], PT ;  /* 0x00008800c3007a0c */ /* 0x000fe20003f26270 */
[----:B------:R-:W-:Y:S02]  /*3150*/  ULDC UR4, c[0x0][0x19c] ;  /* 0x0000670000047ab9 */ /* 0x000fe40000000800 */
[----:B------:R-:W-:Y:S01]  /*3160*/  UIMAD UR4, UR4, 0x30, URZ ;  /* 0x00000030040478a4 */ /* 0x000fe2000f8e023f */
[----:B------:R-:W-:-:S05]  /*3170*/  IMAD.WIDE.U32 R18, R18, 0x30, R132 ;  /* 0x0000003012127825 */ /* 0x000fca00078e0084 */
[----:B------:R-:W-:Y:S01]  /*3180*/  IADD3 R6, R19, UR4, RZ ;  /* 0x0000000413067c10 */ /* 0x000fe2000fffe0ff */
[----:B------:R2:W-:Y:S01]  /*3190*/  @P4 STS.128 [R198+0x7800], RZ ;  /* 0x007800ffc6004388 */ /* 0x0005e20000000c00 */
[C---:B-1----:R-:W-:Y:S02]  /*31a0*/  @!P4 LEA R20, P5, R18.reuse, c[0x0][0x168], 0x1 ;  /* 0x00005a001214ca11 */ /* 0x042fe400078a08ff */
[C---:B------:R-:W-:Y:S02]  /*31b0*/  @!P3 LEA R16, P2, R18.reuse, c[0x0][0x168], 0x1 ;  /* 0x00005a001210ba11 */ /* 0x040fe400078408ff */
        /* <DEDUP_REMOVED lines=18> */
.L_x_5357:
[----:B------:R-:W-:Y:S05]  /*32e0*/  BSYNC B0 ;  /* 0x0000000000007941 */ /* 0x000fea0003800000 */
.L_x_5356:
        /* <DEDUP_REMOVED lines=12> */
[----:B--2---:R-:W-:Y:S01]  /*33b0*/  IMAD.U32 R10, RZ, RZ, UR4 ;  /* 0x00000004ff0a7e24 */ /* 0x004fe2000f8e00ff */
[----:B------:R-:W-:-:S04]  /*33c0*/  DEPBAR.LE SB0, 0x0 ;  /* 0x000080000000791a */ /* 0x000fc80000000000 */
[----:B------:R-:W-:-:S05]  /*33d0*/  IMAD.U32 R11, RZ, RZ, UR5 ;  /* 0x00000005ff0b7e24 */ /* 0x000fca000f8e00ff */
[----:B------:R-:W2:Y:S04]  /*33e0*/  LDG.E R9, [R10.64] ;  /* 0x0000000a0a097981 */ /* 0x000ea8000c1e1900 */
[----:B------:R-:W-:Y:S01]  /*33f0*/  BAR.SYNC.DEFER_BLOCKING 0x0 ;  /* 0x0000000000007b1d */ /* 0x000fe20000010000 */
[----:B------:R-:W-:Y:S01]  /*3400*/  ISETP.GE.AND P1, PT, R14, UR17, PT ;  /* 0x000000110e007c0c */ /* 0x000fe2000bf26270 */
[----:B------:R-:W-:Y:S01]  /*3410*/  IMAD.SHL.U32 R197, R8, 0x2, RZ ;  /* 0x0000000208c57824 */ /* 0x000fe200078e00ff */
[----:B------:R-:W-:-:S03]  /*3420*/  LEA R214, P0, R144, c[0x0][0x170], 0x1 ;  /* 0x00005c0090d67a11 */ /* 0x000fc600078008ff */
[----:B------:R-:W2:Y:S01]  /*3430*/  MUFU.RCP R6, c[0x0][0x238] ;  /* 0x00008e0000067b08 */ /* 0x000ea20000001000 */
[----:B------:R-:W-:Y:S01]  /*3440*/  BSSY B0, `(.L_x_5358) ;  /* 0x0000021000007945 */ /* 0x000fe20003800000 */
[----:B------:R-:W-:Y:S02]  /*3450*/  LOP3.LUT R197, R197, 0x6, RZ, 0xc0, !PT ;  /* 0x00000006c5c57812 */ /* 0x000fe400078ec0ff */
[----:B------:R-:W-:-:S04]  /*3460*/  LEA.HI.X R215, R144, c[0x0][0x174], R135, 0x1, P0 ;  /* 0x00005d0090d77a11 */ /* 0x000fc800000f0c87 */
[----:B------:R3:W-:Y:S04]  /*3470*/  @P1 STS.128 [R198+0xc000], RZ ;  /* 0x00c000ffc6001388 */ /* 0x0007e80000000c00 */
[----:B------:R3:W-:Y:S04]  /*3480*/  @P1 STS.128 [R198+0xe000], RZ ;  /* 0x00e000ffc6001388 */ /* 0x0007e80000000c00 */
[----:B------:R3:W-:Y:S01]  /*3490*/  @P1 STS.128 [R198+0x10000], RZ ;  /* 0x010000ffc6001388 */ /* 0x0007e20000000c00 */
[----:B--2---:R-:W-:Y:S01]  /*34a0*/  FMUL.FTZ R9, R9, R6 ;  /* 0x0000000609097220 */ /* 0x004fe20000410000 */
[----:B------:R-:W-:-:S03]  /*34b0*/  SHF.R.S32.HI R6, RZ, 0x1f, R3 ;  /* 0x0000001fff067819 */ /* 0x000fc60000011403 */
[----:B------:R3:W2:Y:S01]  /*34c0*/  R2UR UR24, R9 ;  /* 0x00000000091873c2 */ /* 0x0006a200000e0000 */
[----:B------:R-:W-:-:S04]  /*34d0*/  LEA.HI R3, R6, R3, RZ, 0x2 ;  /* 0x0000000306037211 */ /* 0x000fc800078f10ff */
[----:B------:R-:W-:Y:S01]  /*34e0*/  SHF.R.S32.HI R3, RZ, 0x2, R3 ;  /* 0x00000002ff037819 */ /* 0x000fe20000011403 */
[----:B------:R-:W-:Y:S05]  /*34f0*/  @P1 BRA `(.L_x_5359) ;  /* 0x0000015000001947 */ /* 0x000fea0003800000 */
[----:B------:R-:W-:Y:S02]  /*3500*/  ISETP.GE.AND P2, PT, R200, c[0x0][0x220], PT ;  /* 0x00008800c8007a0c */ /* 0x000fe40003f46270 */
[----:B------:R-:W-:Y:S02]  /*3510*/  ISETP.GE.AND P1, PT, R196, c[0x0][0x220], PT ;  /* 0x00008800c4007a0c */ /* 0x000fe40003f26270 */
[----:B------:R-:W-:-:S09]  /*3520*/  ISETP.GE.AND P0, PT, R195, c[0x0][0x220], PT ;  /* 0x00008800c3007a0c */ /* 0x000fd20003f06270 */
[----:B------:R-:W-:Y:S01]  /*3530*/  @!P2 IMAD.MOV.U32 R8, RZ, RZ, R214 ;  /* 0x000000ffff08a224 */ /* 0x000fe200078e00d6 */
[----:B------:R4:W-:Y:S01]  /*3540*/  @P2 STS.128 [R198+0xc000], RZ ;  /* 0x00c000ffc6002388 */ /* 0x0009e20000000c00 */
[----:B---3--:R-:W-:-:S05]  /*3550*/  @!P2 IMAD.MOV.U32 R9, RZ, RZ, R215 ;  /* 0x000000ffff09a224 */ /* 0x008fca00078e00d7 */
        /* <DEDUP_REMOVED lines=15> */
.L_x_5359:
[----:B------:R-:W-:Y:S05]  /*3650*/  BSYNC B0 ;  /* 0x0000000000007941 */ /* 0x000fea0003800000 */
.L_x_5358:
        /* <DEDUP_REMOVED lines=12> */
[----:B---34-:R-:W-:Y:S01]  /*3720*/  IMAD.U32 R9, RZ, RZ, UR23 ;  /* 0x00000017ff097e24 */ /* 0x018fe2000f8e00ff */
        /* <DEDUP_REMOVED lines=30> */
.L_x_5361:
[----:B------:R-:W-:Y:S05]  /*3910*/  BSYNC B0 ;  /* 0x0000000000007941 */ /* 0x000fea0003800000 */
.L_x_5360:
        /* <DEDUP_REMOVED lines=9> */
[----:B---34-:R-:W-:Y:S01]  /*39b0*/  IMAD.MOV.U32 R9, RZ, RZ, 0x5 ;  /* 0x00000005ff097424 */ /* 0x018fe200078e00ff */
[----:B------:R-:W-:Y:S01]  /*39c0*/  ISETP.GE.AND P0, PT, R195, c[0x0][0x220], PT ;  /* 0x00008800c3007a0c */ /* 0x000fe20003f06270 */
[----:B------:R-:W-:-:S03]  /*39d0*/  IMAD.SHL.U32 R6, R4, 0x20, RZ ;  /* 0x0000002004067824 */ /* 0x000fc600078e00ff */
[----:B------:R-:W-:-:S05]  /*39e0*/  SHF.L.U64.HI R9, R4, R9, c[0x0][0x1a4] ;  /* 0x0000690004097619 */ /* 0x000fca0000010209 */
[CC--:B------:R-:W-:Y:S01]  /*39f0*/  @!P3 LEA R16, P4, R6.reuse, R214.reuse, 0x1 ;  /* 0x000000d60610b211 */ /* 0x0c0fe200078808ff */
        /* <DEDUP_REMOVED lines=15> */
[----:B------:R-:W-:-:S04]  /*3af0*/  LEA R8, P0, R6, R214, 0x1 ;  /* 0x000000d606087211 */ /* 0x000fc800078008ff */
[----:B------:R-:W-:-:S05]  /*3b00*/  LEA.HI.X R9, R6, R215, R9, 0x1, P0 ;  /* 0x000000d706097211 */ /* 0x000fca00000f0c09 */
[----:B------:R-:W-:Y:S01]  /*3b10*/  @!PT LDS RZ, [RZ] ;  /* 0x00000000fffff984 */ /* 0x000fe20000000800 */
[----:B------:R-:W-:Y:S01]  /*3b20*/  @!PT LDS RZ, [RZ] ;  /* 0x00000000fffff984 */ /* 0x000fe20000000800 */
[----:B------:R-:W-:Y:S01]  /*3b30*/  @!PT LDS RZ, [RZ] ;  /* 0x00000000fffff984 */ /* 0x000fe20000000800 */
[----:B------:R4:W-:Y:S04]  /*3b40*/  LDGSTS.E.BYPASS.LTC128B.128 [R198+0x11000], [R8.64+0x100] ;  /* 0x1100010008c67fae */ /* 0x0009e8000b901d4a */
.L_x_5363:
[----:B------:R-:W-:Y:S05]  /*3b50*/  BSYNC B0 ;  /* 0x0000000000007941 */ /* 0x000fea0003800000 */
.L_x_5362:
[----:B------:R-:W-:Y:S01]  /*3b60*/  ISETP.GE.AND P0, PT, R12, UR17, PT ;  /* 0x000000110c007c0c */ /* 0x000fe2000bf06270 */
[----:B------:R-:W-:-:S12]  /*3b70*/  BSSY B0, `(.L_x_5364) ;  /* 0x0000027000007945 */ /* 0x000fd80003800000 */
        /* <DEDUP_REMOVED lines=8> */
[----:B----4-:R-:W-:Y:S01]  /*3c00*/  @!P2 MOV R8, c[0x0][0x1a4] ;  /* 0x000069000008aa02 */ /* 0x010fe20000000f00 */
[----:B---3--:R-:W-:Y:S01]  /*3c10*/  @!P2 IMAD.MOV.U32 R11, RZ, RZ, R215 ;  /* 0x000000ffff0ba224 */ /* 0x008fe200078e00d7 */
        /* <DEDUP_REMOVED lines=28> */
.L_x_5365:
[----:B------:R-:W-:Y:S05]  /*3de0*/  BSYNC B0 ;  /* 0x0000000000007941 */ /* 0x000fea0003800000 */
.L_x_5364:
[C---:B------:R-:W-:Y:S01]  /*3df0*/  IMAD.SHL.U32 R4, R2.reuse, 0x40, RZ ;  /* 0x0000004002047824 */ /* 0x040fe200078e00ff */
[----:B------:R-:W-:Y:S01]  /*3e00*/  R2P PR, R2, 0x6 ;  /* 0x0000000602007804 */ /* 0x000fe20000000000 */
[----:B------:R-:W-:Y:S01]  /*3e10*/  IMAD.SHL.U32 R14, R14, 0x8, RZ ;  /* 0x000000080e0e7824 */ /* 0x000fe200078e00ff */
[----:B------:R-:W0:Y:S01]  /*3e20*/  LDGDEPBAR ;  /* 0x00000000000079af */ /* 0x000e220000000000 */
[----:B------:R-:W-:Y:S01]  /*3e30*/  IMAD R194, R89, 0x400, R0 ;  /* 0x0000040059c27824 */ /* 0x000fe200078e0200 */
[----:B---34-:R-:W-:Y:S01]  /*3e40*/  LOP3.LUT R9, R4, 0x1c0, RZ, 0xc0, !PT ;  /* 0x000001c004097812 */ /* 0x018fe200078ec0ff */
        /* <DEDUP_REMOVED lines=15> */
[----:B------:R-:W-:-:S02]  /*3f40*/  UIADD3 UR4, UR5, UR4, URZ ;  /* 0x0000000405047290 */ /* 0x000fc4000fffe03f */
[----:B------:R-:W-:Y:S01]  /*3f50*/  IMAD.SHL.U32 R193, R193, 0x2, RZ ;  /* 0x00000002c1c17824 */ /* 0x000fe200078e00ff */
[----:B------:R-:W-:Y:S01]  /*3f60*/  LDSM.16.M88.4 R76, [R189] ;  /* 0x00000000bd4c783b */ /* 0x000fe20000000200 */
[----:B------:R-:W-:-:S03]  /*3f70*/  UIADD3 UR5, UR13, -UR26, URZ ;  /* 0x8000001a0d057290 */ /* 0x000fc6000fffe03f */
[----:B-1----:R-:W1:Y:S01]  /*3f80*/  LDSM.16.M88.4 R24, [R193+0x6000] ;  /* 0x00600000c118783b */ /* 0x002e620000000200 */
[C---:B------:R-:W-:Y:S02]  /*3f90*/  IADD3 R2, R193.reuse, 0x6000, RZ ;  /* 0x00006000c1027810 */ /* 0x040fe40007ffe0ff */
[----:B------:R-:W-:Y:S01]  /*3fa0*/  IADD3 R191, R193, 0x6020, RZ ;  /* 0x00006020c1bf7810 */ /* 0x000fe20007ffe0ff */
[----:B------:R-:W3:Y:S01]  /*3fb0*/  LDSM.16.M88.4 R16, [R193+0x6800] ;  /* 0x00680000c110783b */ /* 0x000ee20000000200 */
[----:B------:R-:W-:Y:S01]  /*3fc0*/  @P1 IADD3 R191, R2, -0x20, RZ ;  /* 0xffffffe002bf1810 */ /* 0x000fe20007ffe0ff */
[----:B------:R-:W-:Y:S02]  /*3fd0*/  IMAD.MOV.U32 R2, RZ, RZ, 0x40 ;  /* 0x00000040ff027424 */ /* 0x000fe400078e00ff */
[----:B------:R-:W4:Y:S01]  /*3fe0*/  LDSM.16.M88.4 R8, [R193+0x7000] ;  /* 0x00700000c108783b */ /* 0x000f220000000200 */
[C---:B------:R-:W-:Y:S02]  /*3ff0*/  IADD3 R183, R191.reuse, 0x800, RZ ;  /* 0x00000800bfb77810 */ /* 0x040fe40007ffe0ff */
[----:B------:R-:W-:Y:S01]  /*4000*/  SEL R2, R2, 0xffffffc0, !P2 ;  /* 0xffffffc002027807 */ /* 0x000fe20005000000 */
[----:B------:R-:W5:Y:S01]  /*4010*/  LDSM.16.M88.4 R32, [R191] ;  /* 0x00000000bf20783b */ /* 0x000f620000000200 */
[----:B------:R-:W-:-:S02]  /*4020*/  IADD3 R182, R191, 0x1000, RZ ;  /* 0x00001000bfb67810 */ /* 0x000fc40007ffe0ff */
[----:B------:R-:W-:Y:S01]  /*4030*/  IADD3 R181, R191, 0x1800, RZ ;  /* 0x00001800bfb57810 */ /* 0x000fe20007ffe0ff */
[----:B------:R-:W2:Y:S01]  /*4040*/  LDSM.16.M88.4 R36, [R193+0x7800] ;  /* 0x00780000c124783b */ /* 0x000ea20000000200 */
[----:B------:R-:W-:Y:S01]  /*4050*/  IMAD.IADD R187, R193, 0x1, R2 ;  /* 0x00000001c1bb7824 */ /* 0x000fe200078e0202 */
[----:B------:R-:W-:Y:S01]  /*4060*/  IADD3 R179, R191, 0x2000, RZ ;  /* 0x00002000bfb37810 */ /* 0x000fe20007ffe0ff */
[----:B------:R-:W-:Y:S01]  /*4070*/  IMAD.IADD R180, R2, 0x1, R191 ;  /* 0x0000000102b47824 */ /* 0x000fe200078e02bf */
[----:B------:R-:W2:Y:S01]  /*4080*/  LDSM.16.M88.4 R64, [R191+0x800] ;  /* 0x00080000bf40783b */ /* 0x000ea20000000200 */
[----:B------:R-:W-:Y:S02]  /*4090*/  LEA R2, R89, UR12, 0x4 ;  /* 0x0000000c59027c11 */ /* 0x000fe4000f8e20ff */
[C---:B------:R-:W-:Y:S01]  /*40a0*/  IADD3 R178, R191.reuse, 0x2800, RZ ;  /* 0x00002800bfb27810 */ /* 0x040fe20007ffe0ff */
[----:B------:R-:W2:Y:S01]  /*40b0*/  LDSM.16.M88.4 R60, [R191+0x1000] ;  /* 0x00100000bf3c783b */ /* 0x000ea20000000200 */
[----:B------:R-:W-:Y:S01]  /*40c0*/  IADD3 R177, R191, 0x3000, RZ ;  /* 0x00003000bfb17810 */ /* 0x000fe20007ffe0ff */
[----:B------:R-:W-:Y:S01]  /*40d0*/  IMAD.IADD R3, R3, 0x1, R2 ;  /* 0x0000000103037824 */ /* 0x000fe200078e0202 */
[C---:B------:R-:W-:Y:S01]  /*40e0*/  IADD3 R176, R191.reuse, 0x3800, RZ ;  /* 0x00003800bfb07810 */ /* 0x040fe20007ffe0ff */
[----:B------:R-:W2:Y:S01]  /*40f0*/  LDSM.16.M88.4 R44, [R187+0x6000] ;  /* 0x00600000bb2c783b */ /* 0x000ea20000000200 */
[----:B------:R-:W-:-:S02]  /*4100*/  IADD3 R175, R191, 0x4000, RZ ;  /* 0x00004000bfaf7810 */ /* 0x000fc40007ffe0ff */
[C---:B------:R-:W-:Y:S01]  /*4110*/  IADD3 R199, R3.reuse, 0x8, RZ ;  /* 0x0000000803c77810 */ /* 0x040fe20007ffe0ff */
[----:B------:R-:W2:Y:S01]  /*4120*/  LDSM.16.M88.4 R84, [R191+0x1800] ;  /* 0x00180000bf54783b */ /* 0x000ea20000000200 */
[----:B------:R-:W-:Y:S02]  /*4130*/  IADD3 R206, R3, UR5, RZ ;  /* 0x0000000503ce7c10 */ /* 0x000fe4000fffe0ff */
[----:B------:R-:W-:Y:S01]  /*4140*/  IADD3 R203, R199, UR5, RZ ;  /* 0x00000005c7cb7c10 */ /* 0x000fe2000fffe0ff */
[----:B------:R-:W2:Y:S01]  /*4150*/  LDSM.16.M88.4 R40, [R187+0x6800] ;  /* 0x00680000bb28783b */ /* 0x000ea20000000200 */
[----:B------:R-:W-:Y:S02]  /*4160*/  IADD3 R204, R3, UR4, RZ ;  /* 0x0000000403cc7c10 */ /* 0x000fe4000fffe0ff */
[----:B------:R-:W-:Y:S01]  /*4170*/  IADD3 R199, R199, UR4, RZ ;  /* 0x00000004c7c77c10 */ /* 0x000fe2000fffe0ff */
[----:B-1----:R-:W-:Y:S01]  /*4180*/  HMMA.16816.F32 R28, R52, R24, RZ ;  /* 0x00000018341c723c */ /* 0x002fe200000018ff */
[----:B------:R-:W-:Y:S01]  /*4190*/  LDSM.16.M88.4 R72, [R180] ;  /* 0x00000000b448783b */ /* 0x000fe20000000200 */
[----:B------:R-:W-:-:S02]  /*41a0*/  IADD3 R205, R206, -c[0x0][0x2e4], RZ ;  /* 0x8000b900cecd7a10 */ /* 0x000fc40007ffe0ff */
[----:B------:R-:W-:Y:S01]  /*41b0*/  IADD3 R202, R203, -c[0x0][0x2e4], RZ ;  /* 0x8000b900cbca7a10 */ /* 0x000fe20007ffe0ff */
[----:B------:R-:W-:Y:S01]  /*41c0*/  LDSM.16.M88.4 R68, [R180+0x800] ;  /* 0x00080000b444783b */ /* 0x000fe20000000200 */
[----:B------:R-:W-:Y:S02]  /*41d0*/  IMNMX R204, R204, UR13, PT ;  /* 0x0000000dcccc7c17 */ /* 0x000fe4000b800200 */
[C---:B------:R-:W-:Y:S01]  /*41e0*/  HMMA.16816.F32 R24, R52.reuse, R26, RZ ;  /* 0x0000001a3418723c */ /* 0x040fe200000018ff */
[----:B------:R-:W-:Y:S02]  /*41f0*/  IMNMX R199, R199, UR13, PT ;  /* 0x0000000dc7c77c17 */ /* 0x000fe4000b800200 */
[----:B------:R-:W-:Y:S02]  /*4200*/  IMNMX R205, RZ, R205, !PT ;  /* 0x000000cdffcd7217 */ /* 0x000fe40007800200 */
[----:B------:R-:W-:Y:S02]  /*4210*/  IMNMX R202, RZ, R202, !PT ;  /* 0x000000caffca7217 */ /* 0x000fe40007800200 */
[C---:B------:R-:W-:Y:S01]  /*4220*/  IADD3 R174, R191.reuse, 0x4800, RZ ;  /* 0x00004800bfae7810 */ /* 0x040fe20007ffe0ff */
[----:B---3--:R-:W-:Y:S01]  /*4230*/  HMMA.16816.F32 R20, R52, R16, RZ ;  /* 0x000000103414723c */ /* 0x008fe200000018ff */
[----:B------:R-:W-:-:S02]  /*4240*/  IADD3 R173, R191, 0x5000, RZ ;  /* 0x00005000bfad7810 */ /* 0x000fc40007ffe0ff */
[----:B------:R-:W-:-:S05]  /*4250*/  IADD3 R172, R191, 0x5800, RZ ;  /* 0x00005800bfac7810 */ /* 0x000fca0007ffe0ff */
[C---:B------:R-:W-:Y:S08]  /*4260*/  HMMA.16816.F32 R16, R52.reuse, R18, RZ ;  /* 0x000000123410723c */ /* 0x040ff000000018ff */
[C---:B----4-:R-:W-:Y:S08]  /*4270*/  HMMA.16816.F32 R12, R52.reuse, R8, RZ ;  /* 0x00000008340c723c */ /* 0x050ff000000018ff */
[----:B------:R-:W-:Y:S08]  /*4280*/  HMMA.16816.F32 R8, R52, R10, RZ ;  /* 0x0000000a3408723c */ /* 0x000ff000000018ff */
[C---:B-----5:R-:W-:Y:S08]  /*4290*/  HMMA.16816.F32 R28, R56.reuse, R32, R28 ;  /* 0x00000020381c723c */ /* 0x060ff0000000181c */
[----:B------:R-:W-:Y:S01]  /*42a0*/  HMMA.16816.F32 R24, R56, R34, R24 ;  /* 0x000000223818723c */ /* 0x000fe20000001818 */
[----:B------:R-:W-:Y:S07]  /*42b0*/  LDSM.16.M88.4 R32, [R187+0x7800] ;  /* 0x00780000bb20783b */ /* 0x000fee0000000200 */
[C---:B--2---:R-:W-:Y:S08]  /*42c0*/  HMMA.16816.F32 R80, R52.reuse, R36, RZ ;  /* 0x000000243450723c */ /* 0x044ff000000018ff */
[----:B------:R-:W-:Y:S01]  /*42d0*/  HMMA.16816.F32 R52, R52, R38, RZ ;  /* 0x000000263434723c */ /* 0x000fe200000018ff */
[----:B------:R-:W1:Y:S07]  /*42e0*/  LDSM.16.M88.4 R36, [R187+0x7000] ;  /* 0x00700000bb24783b */ /* 0x000e6e0000000200 */
[C---:B------:R-:W-:Y:S08]  /*42f0*/  HMMA.16816.F32 R20, R56.reuse, R64, R20 ;  /* 0x000000403814723c */ /* 0x040ff00000001814 */
[C---:B------:R-:W-:Y:S01]  /*4300*/  HMMA.16816.F32 R16, R56.reuse, R66, R16 ;  /* 0x000000423810723c */ /* 0x040fe20000001810 */
[----:B------:R-:W2:Y:S07]  /*4310*/  LDSM.16.M88.4 R64, [R180+0x1000] ;  /* 0x00100000b440783b */ /* 0x000eae0000000200 */
[C---:B------:R-:W-:Y:S08]  /*4320*/  HMMA.16816.F32 R12, R56.reuse, R60, R12 ;  /* 0x0000003c380c723c */ /* 0x040ff0000000180c */
[----:B------:R-:W-:Y:S01]  /*4330*/  HMMA.16816.F32 R8, R56, R62, R8 ;  /* 0x0000003e3808723c */ /* 0x000fe20000001808 */
[----:B------:R-:W-:Y:S07]  /*4340*/  LDSM.16.M88.4 R60, [R180+0x1800] ;  /* 0x00180000b43c783b */ /* 0x000fee0000000200 */
[C---:B------:R-:W-:Y:S08]  /*4350*/  HMMA.16816.F32 R28, R48.reuse, R44, R28 ;  /* 0x0000002c301c723c */ /* 0x040ff0000000181c */
[----:B------:R-:W-:Y:S01]  /*4360*/  HMMA.16816.F32 R24, R48, R46, R24 ;  /* 0x0000002e3018723c */ /* 0x000fe20000001818 */
[----:B------:R-:W-:Y:S07]  /*4370*/  LDSM.16.M88.4 R44, [R194+0x2000] ;  /* 0x00200000c22c783b */ /* 0x000fee0000000200 */
[C---:B------:R-:W-:Y:S08]  /*4380*/  HMMA.16816.F32 R80, R56.reuse, R84, R80 ;  /* 0x000000543850723c */ /* 0x040ff00000001850 */
[----:B------:R-:W-:Y:S01]  /*4390*/  HMMA.16816.F32 R52, R56, R86, R52 ;  /* 0x000000563834723c */ /* 0x000fe20000001834 */
[----:B------:R-:W-:Y:S07]  /*43a0*/  LDSM.16.M88.4 R56, [R192+0x2000] ;  /* 0x00200000c038783b */ /* 0x000fee0000000200 */
[C---:B------:R-:W-:Y:S08]  /*43b0*/  HMMA.16816.F32 R20, R48.reuse, R40, R20 ;  /* 0x000000283014723c */ /* 0x040ff00000001814 */
[C---:B------:R-:W-:Y:S01]  /*43c0*/  HMMA.16816.F32 R16, R48.reuse, R42, R16 ;  /* 0x0000002a3010723c */ /* 0x040fe20000001810 */
[----:B------:R-:W3:Y:S07]  /*43d0*/  LDSM.16.M88.4 R40, [R193+0x8000] ;  /* 0x00800000c128783b */ /* 0x000eee0000000200 */
[C---:B-1----:R-:W-:Y:S08]  /*43e0*/  HMMA.16816.F32 R12, R48.reuse, R36, R12 ;  /* 0x00000024300c723c */ /* 0x042ff0000000180c */
[----:B------:R-:W-:Y:S01]  /*43f0*/  HMMA.16816.F32 R8, R48, R38, R8 ;  /* 0x000000263008723c */ /* 0x000fe20000001808 */
[----:B------:R-:W1:Y:S07]  /*4400*/  LDSM.16.M88.4 R36, [R193+0x8800] ;  /* 0x00880000c124783b */ /* 0x000e6e0000000200 */
[C---:B------:R-:W-:Y:S08]  /*4410*/  HMMA.16816.F32 R28, R76.reuse, R72, R28 ;  /* 0x000000484c1c723c */ /* 0x040ff0000000181c */
        /* <DEDUP_REMOVED lines=8> */
[----:B------:R-:W-:Y:S07]  /*44a0*/  LDSM.16.M88.4 R68, [R189+0x2000] ;  /* 0x00200000bd44783b */ /* 0x000fee0000000200 */
[C---:B--2---:R-:W-:Y:S08]  /*44b0*/  HMMA.16816.F32 R12, R76.reuse, R64, R12 ;  /* 0x000000404c0c723c */ /* 0x044ff0000000180c */
[----:B------:R-:W-:Y:S01]  /*44c0*/  HMMA.16816.F32 R8, R76, R66, R8 ;  /* 0x000000424c08723c */ /* 0x000fe20000001808 */
[----:B------:R-:W-:Y:S07]  /*44d0*/  LDSM.16.M88.4 R64, [R180+0x2000] ;  /* 0x00200000b440783b */ /* 0x000fee0000000200 */
[C---:B---3--:R-:W-:Y:S08]  /*44e0*/  HMMA.16816.F32 R28, R44.reuse, R40, R28 ;  /* 0x000000282c1c723c */ /* 0x048ff0000000181c */
[----:B------:R-:W-:Y:S01]  /*44f0*/  HMMA.16816.F32 R24, R44, R42, R24 ;  /* 0x0000002a2c18723c */ /* 0x000fe20000001818 */
[----:B------:R-:W2:Y:S07]  /*4500*/  LDSM.16.M88.4 R40, [R191+0x2800] ;  /* 0x00280000bf28783b */ /* 0x000eae0000000200 */
[C---:B------:R-:W-:Y:S08]  /*4510*/  HMMA.16816.F32 R80, R76.reuse, R60, R80 ;  /* 0x0000003c4c50723c */ /* 0x040ff00000001850 */
[----:B------:R-:W-:Y:S01]  /*4520*/  HMMA.16816.F32 R60, R76, R62, R52 ;  /* 0x0000003e4c3c723c */ /* 0x000fe20000001834 */
[----:B------:R-:W3:Y:S07]  /*4530*/  LDSM.16.M88.4 R52, [R191+0x2000] ;  /* 0x00200000bf34783b */ /* 0x000eee0000000200 */
[C---:B-1----:R-:W-:Y:S08]  /*4540*/  HMMA.16816.F32 R20, R44.reuse, R36, R20 ;  /* 0x000000242c14723c */ /* 0x042ff00000001814 */
[C---:B------:R-:W-:Y:S01]  /*4550*/  HMMA.16816.F32 R16, R44.reuse, R38, R16 ;  /* 0x000000262c10723c */ /* 0x040fe20000001810 */
[----:B------:R-:W1:Y:S07]  /*4560*/  LDSM.16.M88.4 R36, [R191+0x3000] ;  /* 0x00300000bf24783b */ /* 0x000e6e0000000200 */
[C---:B----4-:R-:W-:Y:S08]  /*4570*/  HMMA.16816.F32 R12, R44.reuse, R32, R12 ;  /* 0x000000202c0c723c */ /* 0x050ff0000000180c */
[C---:B------:R-:W-:Y:S01]  /*4580*/  HMMA.16816.F32 R8, R44.reuse, R34, R8 ;  /* 0x000000222c08723c */ /* 0x040fe20000001808 */
[----:B------:R-:W4:Y:S07]  /*4590*/  LDSM.16.M88.4 R32, [R191+0x3800] ;  /* 0x00380000bf20783b */ /* 0x000f2e0000000200 */
[C---:B-----5:R-:W-:Y:S08]  /*45a0*/  HMMA.16816.F32 R80, R44.reuse, R48, R80 ;  /* 0x000000302c50723c */ /* 0x060ff00000001850 */
[----:B------:R-:W-:Y:S01]  /*45b0*/  HMMA.16816.F32 R60, R44, R50, R60 ;  /* 0x000000322c3c723c */ /* 0x000fe2000000183c */
[----:B------:R-:W-:Y:S04]  /*45c0*/  LDSM.16.M88.4 R48, [R190+0x2000] ;  /* 0x00200000be30783b */ /* 0x000fe80000000200 */
[----:B------:R-:W5:Y:S03]  /*45d0*/  LDSM.16.M88.4 R44, [R187+0x8000] ;  /* 0x00800000bb2c783b */ /* 0x000f660000000200 */
[C---:B--2---:R-:W-:Y:S08]  /*45e0*/  HMMA.16816.F32 R20, R56.reuse, R40, R20 ;  /* 0x000000283814723c */ /* 0x044ff00000001814 */
[C---:B------:R-:W-:Y:S01]  /*45f0*/  HMMA.16816.F32 R16, R56.reuse, R42, R16 ;  /* 0x0000002a3810723c */ /* 0x040fe20000001810 */
[----:B------:R-:W2:Y:S07]  /*4600*/  LDSM.16.M88.4 R40, [R187+0x8800] ;  /* 0x00880000bb28783b */ /* 0x000eae0000000200 */
[C---:B---3--:R-:W-:Y:S08]  /*4610*/  HMMA.16816.F32 R28, R56.reuse, R52, R28 ;  /* 0x00000034381c723c */ /* 0x048ff0000000181c */
[C---:B------:R-:W-:Y:S01]  /*4620*/  HMMA.16816.F32 R24, R56.reuse, R54, R24 ;  /* 0x000000363818723c */ /* 0x040fe20000001818 */
[----:B------:R-:W3:Y:S07]  /*4630*/  LDSM.16.M88.4 R52, [R187+0x9000] ;  /* 0x00900000bb34783b */ /* 0x000eee0000000200 */
[C---:B-1----:R-:W-:Y:S08]  /*4640*/  HMMA.16816.F32 R12, R56.reuse, R36, R12 ;  /* 0x00000024380c723c */ /* 0x042ff0000000180c */
[C---:B------:R-:W-:Y:S01]  /*4650*/  HMMA.16816.F32 R8, R56.reuse, R38, R8 ;  /* 0x000000263808723c */ /* 0x040fe20000001808 */
[----:B------:R-:W1:Y:S07]  /*4660*/  LDSM.16.M88.4 R36, [R187+0x9800] ;  /* 0x00980000bb24783b */ /* 0x000e6e0000000200 */
[C---:B----4-:R-:W-:Y:S08]  /*4670*/  HMMA.16816.F32 R80, R56.reuse, R32, R80 ;  /* 0x000000203850723c */ /* 0x050ff00000001850 */
[----:B------:R-:W-:Y:S01]  /*4680*/  HMMA.16816.F32 R60, R56, R34, R60 ;  /* 0x00000022383c723c */ /* 0x000fe2000000183c */
[----:B------:R-:W4:Y:S07]  /*4690*/  LDSM.16.M88.4 R32, [R180+0x2800] ;  /* 0x00280000b420783b */ /* 0x000f2e0000000200 */
[C---:B-----5:R-:W-:Y:S08]  /*46a0*/  HMMA.16816.F32 R28, R48.reuse, R44, R28 ;  /* 0x0000002c301c723c */ /* 0x060ff0000000181c */
[C---:B------:R-:W-:Y:S01]  /*46b0*/  HMMA.16816.F32 R24, R48.reuse, R46, R24 ;  /* 0x0000002e3018723c */ /* 0x040fe20000001818 */
[----:B------:R-:W5:Y:S07]  /*46c0*/  LDSM.16.M88.4 R44, [R180+0x3000] ;  /* 0x00300000b42c783b */ /* 0x000f6e0000000200 */
[C---:B--2---:R-:W-:Y:S08]  /*46d0*/  HMMA.16816.F32 R20, R48.reuse, R40, R20 ;  /* 0x000000283014723c */ /* 0x044ff00000001814 */
[C---:B------:R-:W-:Y:S01]  /*46e0*/  HMMA.16816.F32 R56, R48.reuse, R42, R16 ;  /* 0x0000002a3038723c */ /* 0x040fe20000001810 */
[----:B------:R-:W-:Y:S04]  /*46f0*/  LDSM.16.M88.4 R40, [R194+0x4000] ;  /* 0x00400000c228783b */ /* 0x000fe80000000200 */
[----:B------:R-:W2:Y:S03]  /*4700*/  LDSM.16.M88.4 R16, [R193+0xa000] ;  /* 0x00a00000c110783b */ /* 0x000ea60000000200 */
[C---:B---3--:R-:W-:Y:S08]  /*4710*/  HMMA.16816.F32 R12, R48.reuse, R52, R12 ;  /* 0x00000034300c723c */ /* 0x048ff0000000180c */
[C---:B------:R-:W-:Y:S01]  /*4720*/  HMMA.16816.F32 R8, R48.reuse, R54, R8 ;  /* 0x000000363008723c */ /* 0x040fe20000001808 */
[----:B------:R-:W-:Y:S07]  /*4730*/  LDSM.16.M88.4 R52, [R193+0xb800] ;  /* 0x00b80000c134783b */ /* 0x000fee0000000200 */
[C---:B-1----:R-:W-:Y:S08]  /*4740*/  HMMA.16816.F32 R80, R48.reuse, R36, R80 ;  /* 0x000000243050723c */ /* 0x042ff00000001850 */
[----:B------:R-:W-:Y:S01]  /*4750*/  HMMA.16816.F32 R60, R48, R38, R60 ;  /* 0x00000026303c723c */ /* 0x000fe2000000183c */
[----:B------:R-:W1:Y:S04]  /*4760*/  LDSM.16.M88.4 R36, [R193+0xa800] ;  /* 0x00a80000c124783b */ /* 0x000e680000000200 */
[----:B------:R-:W-:Y:S03]  /*4770*/  LDSM.16.M88.4 R48, [R192+0x4000] ;  /* 0x00400000c030783b */ /* 0x000fe60000000200 */
[C---:B------:R-:W-:Y:S08]  /*4780*/  HMMA.16816.F32 R28, R68.reuse, R64, R28 ;  /* 0x00000040441c723c */ /* 0x040ff0000000181c */
[C---:B------:R-:W-:Y:S08]  /*4790*/  HMMA.16816.F32 R24, R68.reuse, R66, R24 ;  /* 0x000000424418723c */ /* 0x040ff00000001818 */
[C---:B----4-:R-:W-:Y:S08]  /*47a0*/  HMMA.16816.F32 R20, R68.reuse, R32, R20 ;  /* 0x000000204414723c */ /* 0x050ff00000001814 */
[C---:B------:R-:W-:Y:S01]  /*47b0*/  HMMA.16816.F32 R56, R68.reuse, R34, R56 ;  /* 0x000000224438723c */ /* 0x040fe20000001838 */
[----:B------:R-:W3:Y:S07]  /*47c0*/  LDSM.16.M88.4 R32, [R193+0xb000] ;  /* 0x00b00000c120783b */ /* 0x000eee0000000200 */
[C---:B-----5:R-:W-:Y:S08]  /*47d0*/  HMMA.16816.F32 R12, R68.reuse, R44, R12 ;  /* 0x0000002c440c723c */ /* 0x060ff0000000180c */
[----:B------:R-:W-:Y:S01]  /*47e0*/  HMMA.16816.F32 R8, R68, R46, R8 ;  /* 0x0000002e4408723c */ /* 0x000fe20000001808 */
[----:B------:R-:W4:Y:S07]  /*47f0*/  LDSM.16.M88.4 R44, [R191+0x4000] ;  /* 0x00400000bf2c783b */ /* 0x000f2e0000000200 */
[C---:B--2---:R-:W-:Y:S08]  /*4800*/  HMMA.16816.F32 R28, R40.reuse, R16, R28 ;  /* 0x00000010281c723c */ /* 0x044ff0000000181c */
[----:B------:R-:W-:Y:S01]  /*4810*/  HMMA.16816.F32 R24, R40, R18, R24 ;  /* 0x000000122818723c */ /* 0x000fe20000001818 */
[----:B------:R-:W2:Y:S07]  /*4820*/  LDSM.16.M88.4 R16, [R191+0x4800] ;  /* 0x00480000bf10783b */ /* 0x000eae0000000200 */
[C---:B------:R-:W-:Y:S08]  /*4830*/  HMMA.16816.F32 R80, R68.reuse, R72, R80 ;  /* 0x000000484450723c */ /* 0x040ff00000001850 */
[----:B------:R-:W-:Y:S01]  /*4840*/  HMMA.16816.F32 R60, R68, R74, R60 ;  /* 0x0000004a443c723c */ /* 0x000fe2000000183c */
[----:B------:R-:W-:Y:S07]  /*4850*/  LDSM.16.M88.4 R68, [R191+0x5800] ;  /* 0x00580000bf44783b */ /* 0x000fee0000000200 */
[C---:B-1----:R-:W-:Y:S08]  /*4860*/  HMMA.16816.F32 R20, R40.reuse, R36, R20 ;  /* 0x000000242814723c */ /* 0x042ff00000001814 */
[C---:B------:R-:W-:Y:S01]  /*4870*/  HMMA.16816.F32 R56, R40.reuse, R38, R56 ;  /* 0x000000262838723c */ /* 0x040fe20000001838 */
[----:B------:R-:W1:Y:S07]  /*4880*/  LDSM.16.M88.4 R36, [R191+0x5000] ;  /* 0x00500000bf24783b */ /* 0x000e6e0000000200 */
[C---:B---3--:R-:W-:Y:S08]  /*4890*/  HMMA.16816.F32 R12, R40.reuse, R32, R12 ;  /* 0x00000020280c723c */ /* 0x048ff0000000180c */
[C---:B------:R-:W-:Y:S01]  /*48a0*/  HMMA.16816.F32 R64, R40.reuse, R34, R8 ;  /* 0x000000222840723c */ /* 0x040fe20000001808 */
[----:B------:R-:W-:Y:S04]  /*48b0*/  LDSM.16.M88.4 R32, [R190+0x4000] ;  /* 0x00400000be20783b */ /* 0x000fe80000000200 */
[----:B------:R-:W3:Y:S03]  /*48c0*/  LDSM.16.M88.4 R8, [R187+0xa000] ;  /* 0x00a00000bb08783b */ /* 0x000ee60000000200 */
[C---:B------:R-:W-:Y:S08]  /*48d0*/  HMMA.16816.F32 R80, R40.reuse, R52, R80 ;  /* 0x000000342850723c */ /* 0x040ff00000001850 */
[----:B------:R-:W-:Y:S01]  /*48e0*/  HMMA.16816.F32 R60, R40, R54, R60 ;  /* 0x00000036283c723c */ /* 0x000fe2000000183c */
[----:B------:R-:W5:Y:S04]  /*48f0*/  LDSM.16.M88.4 R40, [R187+0xa800] ;  /* 0x00a80000bb28783b */ /* 0x000f680000000200 */
[----:B------:R-:W-:Y:S03]  /*4900*/  LDSM.16.M88.4 R52, [R180+0x4800] ;  /* 0x00480000b434783b */ /* 0x000fe60000000200 */
[C---:B----4-:R-:W-:Y:S08]  /*4910*/  HMMA.16816.F32 R28, R48.reuse, R44, R28 ;  /* 0x0000002c301c723c */ /* 0x050ff0000000181c */
[C---:B------:R-:W-:Y:S01]  /*4920*/  HMMA.16816.F32 R24, R48.reuse, R46, R24 ;  /* 0x0000002e3018723c */ /* 0x040fe20000001818 */
[----:B------:R-:W-:Y:S07]  /*4930*/  LDSM.16.M88.4 R44, [R187+0xb800] ;  /* 0x00b80000bb2c783b */ /* 0x000fee0000000200 */
[C---:B--2---:R-:W-:Y:S08]  /*4940*/  HMMA.16816.F32 R20, R48.reuse, R16, R20 ;  /* 0x000000103014723c */ /* 0x044ff00000001814 */
[C---:B------:R-:W-:Y:S01]  /*4950*/  HMMA.16816.F32 R56, R48.reuse, R18, R56 ;  /* 0x000000123038723c */ /* 0x040fe20000001838 */
[----:B------:R-:W2:Y:S07]  /*4960*/  LDSM.16.M88.4 R16, [R187+0xb000] ;  /* 0x00b00000bb10783b */ /* 0x000eae0000000200 */
[C---:B-1----:R-:W-:Y:S08]  /*4970*/  HMMA.16816.F32 R12, R48.reuse, R36, R12 ;  /* 0x00000024300c723c */ /* 0x042ff0000000180c */
[C---:B------:R-:W-:Y:S01]  /*4980*/  HMMA.16816.F32 R64, R48.reuse, R38, R64 ;  /* 0x000000263040723c */ /* 0x040fe20000001840 */
[----:B------:R-:W-:Y:S07]  /*4990*/  LDSM.16.M88.4 R36, [R180+0x4000] ;  /* 0x00400000b424783b */ /* 0x000fee0000000200 */
[C---:B------:R-:W-:Y:S08]  /*49a0*/  HMMA.16816.F32 R80, R48.reuse, R68, R80 ;  /* 0x000000443050723c */ /* 0x040ff00000001850 */
[----:B------:R-:W-:Y:S01]  /*49b0*/  HMMA.16816.F32 R60, R48, R70, R60 ;  /* 0x00000046303c723c */ /* 0x000fe2000000183c */
[----:B------:R-:W1:Y:S04]  /*49c0*/  LDSM.16.M88.4 R48, [R189+0x4000] ;  /* 0x00400000bd30783b */ /* 0x000e680000000200 */
[----:B------:R-:W-:Y:S03]  /*49d0*/  LDSM.16.M88.4 R68, [R180+0x5800] ;  /* 0x00580000b444783b */ /* 0x000fe60000000200 */
[C---:B---3--:R-:W-:Y:S08]  /*49e0*/  HMMA.16816.F32 R28, R32.reuse, R8, R28 ;  /* 0x00000008201c723c */ /* 0x048ff0000000181c */
[----:B------:R-:W-:Y:S01]  /*49f0*/  HMMA.16816.F32 R24, R32, R10, R24 ;  /* 0x0000000a2018723c */ /* 0x000fe20000001818 */
[----:B------:R-:W3:Y:S01]  /*4a00*/  LDSM.16.M88.4 R8, [R180+0x5000] ;  /* 0x00500000b408783b */ /* 0x000ee20000000200 */
[----:B------:R-:W-:-:S06]  /*4a10*/  DEPBAR.LE SB0, 0x0 ;  /* 0x000080000000791a */ /* 0x000fcc0000000000 */
[C---:B-----5:R-:W-:Y:S08]  /*4a20*/  HMMA.16816.F32 R20, R32.reuse, R40, R20 ;  /* 0x000000282014723c */ /* 0x060ff00000001814 */
[C---:B------:R-:W-:Y:S08]  /*4a30*/  HMMA.16816.F32 R56, R32.reuse, R42, R56 ;  /* 0x0000002a2038723c */ /* 0x040ff00000001838 */
[C---:B--2---:R-:W-:Y:S08]  /*4a40*/  HMMA.16816.F32 R12, R32.reuse, R16, R12 ;  /* 0x00000010200c723c */ /* 0x044ff0000000180c */
[C---:B------:R-:W-:Y:S08]  /*4a50*/  HMMA.16816.F32 R64, R32.reuse, R18, R64 ;  /* 0x000000122040723c */ /* 0x040ff00000001840 */
[C---:B------:R-:W-:Y:S08]  /*4a60*/  HMMA.16816.F32 R80, R32.reuse, R44, R80 ;  /* 0x0000002c2050723c */ /* 0x040ff00000001850 */
[----:B------:R-:W-:Y:S08]  /*4a70*/  HMMA.16816.F32 R60, R32, R46, R60 ;  /* 0x0000002e203c723c */ /* 0x000ff0000000183c */
[C---:B-1----:R-:W-:Y:S08]  /*4a80*/  HMMA.16816.F32 R28, R48.reuse, R36, R28 ;  /* 0x00000024301c723c */ /* 0x042ff0000000181c */
[C---:B------:R-:W-:Y:S08]  /*4a90*/  HMMA.16816.F32 R24, R48.reuse, R38, R24 ;  /* 0x000000263018723c */ /* 0x040ff00000001818 */
[C---:B------:R-:W-:Y:S08]  /*4aa0*/  HMMA.16816.F32 R20, R48.reuse, R52, R20 ;  /* 0x000000343014723c */ /* 0x040ff00000001814 */
[C---:B------:R-:W-:Y:S08]  /*4ab0*/  HMMA.16816.F32 R56, R48.reuse, R54, R56 ;  /* 0x000000363038723c */ /* 0x040ff00000001838 */
[C---:B---3--:R-:W-:Y:S08]  /*4ac0*/  HMMA.16816.F32 R12, R48.reuse, R8, R12 ;  /* 0x00000008300c723c */ /* 0x048ff0000000180c */
[C---:B------:R-:W-:Y:S08]  /*4ad0*/  HMMA.16816.F32 R64, R48.reuse, R10, R64 ;  /* 0x0000000a3040723c */ /* 0x040ff00000001840 */
[C---:B------:R-:W-:Y:S08]  /*4ae0*/  HMMA.16816.F32 R80, R48.reuse, R68, R80 ;  /* 0x000000443050723c */ /* 0x040ff00000001850 */
        /* <DEDUP_REMOVED lines=78> */
.L_x_5367:
[----:B------:R-:W-:-:S04]  /*4fd0*/  ULEA UR6, -UR6, URZ, 0x6 ;  /* 0x0000003f06067291 */ /* 0x000fc8000f8e313f */
[----:B------:R-:W-:Y:S02]  /*4fe0*/  USHF.R.S32.HI UR4, URZ, 0x1f, UR6 ;  /* 0x0000001f3f047899 */ /* 0x000fe40008011406 */
[----:B------:R-:W-:-:S04]  /*4ff0*/  MOV R11, UR6 ;  /* 0x00000006000b7c02 */ /* 0x000fc80008000f00 */
[----:B------:R-:W-:Y:S02]  /*5000*/  MOV R6, UR4 ;  /* 0x0000000400067c02 */ /* 0x000fe40008000f00 */
.L_x_5368:
        /* <DEDUP_REMOVED lines=119> */
.L_x_5370:
[----:B------:R-:W-:Y:S05]  /*5780*/  BSYNC B0 ;  /* 0x0000000000007941 */ /* 0x000fea0003800000 */
.L_x_5369:
[----:B------:R-:W0:Y:S01]  /*5790*/  LDGDEPBAR ;  /* 0x00000000000079af */ /* 0x000e220000000000 */
[----:B------:R-:W-:-:S04]  /*57a0*/  IADD3 R134, P0, R11, R134, RZ ;  /* 0x000000860b867210 */ /* 0x000fc80007f1e0ff */
[----:B------:R-:W-:Y:S02]  /*57b0*/  IADD3.X R133, R6, R133, RZ, P0, !PT ;  /* 0x0000008506857210 */ /* 0x000fe400007fe4ff */
.L_x_5366:
[----:B------:R-:W-:Y:S01]  /*57c0*/  IADD3 R51, R197, UR14, RZ ;  /* 0x0000000ec5337c10 */ /* 0x000fe2000fffe0ff */
[----:B------:R-:W-:-:S03]  /*57d0*/  IMAD.SHL.U32 R188, R0, 0x2, RZ ;  /* 0x0000000200bc7824 */ /* 0x000fc600078e00ff */
[C---:B-1----:R-:W-:Y:S01]  /*57e0*/  IADD3 R34, R51.reuse, 0x1, RZ ;  /* 0x0000000133227810 */ /* 0x042fe20007ffe0ff */
[C---:B------:R-:W-:Y:S01]  /*57f0*/  IMAD.IADD R49, R206.reuse, 0x1, -R51 ;  /* 0x00000001ce317824 */ /* 0x040fe200078e0a33 */
[----:B------:R-:W-:Y:S01]  /*5800*/  IADD3 R11, R51, 0x20, RZ ;  /* 0x00000020330b7810 */ /* 0x000fe20007ffe0ff */
[----:B------:R-:W-:Y:S01]  /*5810*/  IMAD R186, R7, 0x2, R188 ;  /* 0x0000000207ba7824 */ /* 0x000fe200078e02bc */
[C---:B------:R-:W-:Y:S01]  /*5820*/  IADD3 R9, R51.reuse, 0x28, RZ ;  /* 0x0000002833097810 */ /* 0x040fe20007ffe0ff */
[C---:B------:R-:W-:Y:S01]  /*5830*/  IMAD.IADD R50, R206.reuse, 0x1, -R34 ;  /* 0x00000001ce327824 */ /* 0x040fe200078e0a22 */
[C---:B------:R-:W-:Y:S01]  /*5840*/  IADD3 R33, R51.reuse, 0x8, RZ ;  /* 0x0000000833217810 */ /* 0x040fe20007ffe0ff */
[C---:B------:R-:W-:Y:S01]  /*5850*/  IMAD.IADD R41, R206.reuse, 0x1, -R11 ;  /* 0x00000001ce297824 */ /* 0x040fe200078e0a0b */
[C---:B------:R-:W-:Y:S01]  /*5860*/  IADD3 R19, R51.reuse, 0x9, RZ ;  /* 0x0000000933137810 */ /* 0x040fe20007ffe0ff */
[C---:B------:R-:W-:Y:S01]  /*5870*/  IMAD.IADD R39, R206.reuse, 0x1, -R9 ;  /* 0x00000001ce277824 */ /* 0x040fe200078e0a09 */
[C---:B------:R-:W-:Y:S01]  /*5880*/  IADD3 R18, R51.reuse, 0x11, RZ ;  /* 0x0000001133127810 */ /* 0x040fe20007ffe0ff */
[C---:B------:R-:W-:Y:S01]  /*5890*/  IMAD.IADD R47, R206.reuse, 0x1, -R33 ;  /* 0x00000001ce2f7824 */ /* 0x040fe200078e0a21 */
[----:B------:R-:W-:Y:S01]  /*58a0*/  IABS R49, R49 ;  /* 0x0000003100317213 */ /* 0x000fe20000000000 */
[C---:B------:R-:W-:Y:S01]  /*58b0*/  IMAD.IADD R48, R206.reuse, 0x1, -R19 ;  /* 0x00000001ce307824 */ /* 0x040fe200078e0a13 */
[----:B------:R-:W-:Y:S01]  /*58c0*/  IADD3 R17, R51, 0x18, RZ ;  /* 0x0000001833117810 */ /* 0x000fe20007ffe0ff */
[C---:B------:R-:W-:Y:S01]  /*58d0*/  IMAD.IADD R46, R206.reuse, 0x1, -R18 ;  /* 0x00000001ce2e7824 */ /* 0x040fe200078e0a12 */
[----:B------:R-:W-:Y:S01]  /*58e0*/  IABS R50, R50 ;  /* 0x0000003200327213 */ /* 0x000fe20000000000 */
[----:B------:R-:W-:Y:S01]  /*58f0*/  IMAD R185, R5, 0x2, R188 ;  /* 0x0000000205b97824 */ /* 0x000fe200078e02bc */
[C---:B------:R-:W-:Y:S01]  /*5900*/  IADD3 R6, R51.reuse, 0x30, RZ ;  /* 0x0000003033067810 */ /* 0x040fe20007ffe0ff */
[C---:B------:R-:W-:Y:S01]  /*5910*/  IMAD.IADD R43, R206.reuse, 0x1, -R17 ;  /* 0x00000001ce2b7824 */ /* 0x040fe200078e0a11 */
[----:B------:R-:W-:Y:S01]  /*5920*/  IABS R41, R41 ;  /* 0x0000002900297213 */ /* 0x000fe20000000000 */
[----:B------:R-:W1:Y:S01]  /*5930*/  I2F R49, R49 ;  /* 0x0000003100317306 */ /* 0x000e620000201400 */
[----:B------:R-:W-:Y:S01]  /*5940*/  IABS R39, R39 ;  /* 0x0000002700277213 */ /* 0x000fe20000000000 */
[C---:B------:R-:W-:Y:S01]  /*5950*/  IMAD.IADD R37, R206.reuse, 0x1, -R6 ;  /* 0x00000001ce257824 */ /* 0x040fe200078e0a06 */
[----:B------:R-:W-:Y:S01]  /*5960*/  IADD3 R16, R51, 0x19, RZ ;  /* 0x0000001933107810 */ /* 0x000fe20007ffe0ff */
[----:B------:R-:W-:Y:S01]  /*5970*/  IMAD R184, R5, 0x2, R186 ;  /* 0x0000000205b87824 */ /* 0x000fe200078e02ba */
[----:B------:R-:W-:Y:S01]  /*5980*/  IABS R47, R47 ;  /* 0x0000002f002f7213 */ /* 0x000fe20000000000 */
[----:B------:R-:W-:Y:S01]  /*5990*/  LDSM.16.MT88.4 R124, [R188+0xc000] ;  /* 0x00c00000bc7c783b */ /* 0x000fe20000004200 */
[----:B------:R-:W-:Y:S01]  /*59a0*/  IABS R48, R48 ;  /* 0x0000003000307213 */ /* 0x000fe20000000000 */
[----:B------:R-:W3:Y:S01]  /*59b0*/  I2F R50, R50 ;  /* 0x0000003200327306 */ /* 0x000ee20000201400 */
[----:B------:R-:W-:Y:S01]  /*59c0*/  IABS R46, R46 ;  /* 0x0000002e002e7213 */ /* 0x000fe20000000000 */
[----:B------:R-:W-:Y:S01]  /*59d0*/  IMAD.IADD R44, R206, 0x1, -R16 ;  /* 0x00000001ce2c7824 */ /* 0x000fe200078e0a10 */
[----:B------:R-:W-:Y:S01]  /*59e0*/  IABS R43, R43 ;  /* 0x0000002b002b7213 */ /* 0x000fe20000000000 */
[----:B------:R-:W-:Y:S01]  /*59f0*/  LDSM.16.MT88.4 R116, [R186+0xc000] ;  /* 0x00c00000ba74783b */ /* 0x000fe20000004200 */
[----:B------:R-:W-:-:S02]  /*5a00*/  IABS R37, R37 ;  /* 0x0000002500257213 */ /* 0x000fc40000000000 */
[C---:B------:R-:W-:Y:S01]  /*5a10*/  IADD3 R32, R51.reuse, 0x10, RZ ;  /* 0x0000001033207810 */ /* 0x040fe20007ffe0ff */
[----:B------:R-:W4:Y:S01]  /*5a20*/  I2F R41, R41 ;  /* 0x0000002900297306 */ /* 0x000f220000201400 */
[----:B------:R-:W-:Y:S01]  /*5a30*/  IADD3 R10, R51, 0x21, RZ ;  /* 0x00000021330a7810 */ /* 0x000fe20007ffe0ff */
[----:B-1----:R-:W-:Y:S01]  /*5a40*/  FFMA.FTZ R28, R49, -UR24, R28 ;  /* 0x80000018311c7c23 */ /* 0x002fe2000801001c */
[----:B------:R-:W-:Y:S01]  /*5a50*/  IABS R44, R44 ;  /* 0x0000002c002c7213 */ /* 0x000fe20000000000 */
[C---:B------:R-:W-:Y:S01]  /*5a60*/  IMAD.IADD R45, R206.reuse, 0x1, -R32 ;  /* 0x00000001ce2d7824 */ /* 0x040fe200078e0a20 */
[CC--:B------:R-:W-:Y:S01]  /*5a70*/  ISETP.GE.AND P0, PT, R51.reuse, R204.reuse, PT ;  /* 0x000000cc3300720c */ /* 0x0c0fe20003f06270 */
[----:B------:R-:W-:Y:S01]  /*5a80*/  IMAD.IADD R42, R206, 0x1, -R10 ;  /* 0x00000001ce2a7824 */ /* 0x000fe200078e0a0a */
[C---:B--2---:R-:W-:Y:S01]  /*5a90*/  IADD3 R2, R51.reuse, 0x39, RZ ;  /* 0x0000003933027810 */ /* 0x044fe20007ffe0ff */
[----:B------:R-:W1:Y:S01]  /*5aa0*/  I2F R39, R39 ;  /* 0x0000002700277306 */ /* 0x000e620000201400 */
[----:B------:R-:W-:Y:S01]  /*5ab0*/  ISETP.GE.AND P6, PT, R34, R204, PT ;  /* 0x000000cc2200720c */ /* 0x000fe20003fc6270 */
[----:B---3--:R-:W-:Y:S01]  /*5ac0*/  FFMA.FTZ R29, R50, -UR24, R29 ;  /* 0x80000018321d7c23 */ /* 0x008fe2000801001d */
[C---:B------:R-:W-:Y:S01]  /*5ad0*/  ISETP.LT.OR P0, PT, R51.reuse, R205, P0 ;  /* 0x000000cd3300720c */ /* 0x040fe20000701670 */
[----:B------:R-:W-:Y:S01]  /*5ae0*/  IMAD.IADD R35, R206, 0x1, -R2 ;  /* 0x00000001ce237824 */ /* 0x000fe200078e0a02 */
[----:B------:R-:W-:Y:S01]  /*5af0*/  IABS R45, R45 ;  /* 0x0000002d002d7213 */ /* 0x000fe20000000000 */
[----:B------:R-:W-:Y:S01]  /*5b00*/  LDSM.16.MT88.4 R108, [R185+0xc000] ;  /* 0x00c00000b96c783b */ /* 0x000fe20000004200 */
[----:B------:R-:W-:Y:S01]  /*5b10*/  IADD3 R8, R51, 0x29, RZ ;  /* 0x0000002933087810 */ /* 0x000fe20007ffe0ff */
[----:B------:R-:W2:Y:S01]  /*5b20*/  I2F R47, R47 ;  /* 0x0000002f002f7306 */ /* 0x000ea20000201400 */
[----:B------:R-:W-:Y:S01]  /*5b30*/  ISETP.LT.OR P6, PT, R34, R205, P6 ;  /* 0x000000cd2200720c */ /* 0x000fe200037c1670 */
[----:B----4-:R-:W-:Y:S01]  /*5b40*/  FFMA.FTZ R41, R41, -UR24, R12 ;  /* 0x8000001829297c23 */ /* 0x010fe2000801000c */
[----:B------:R-:W-:Y:S01]  /*5b50*/  IABS R42, R42 ;  /* 0x0000002a002a7213 */ /* 0x000fe20000000000 */
[----:B------:R-:W-:Y:S01]  /*5b60*/  IMAD.IADD R40, R206, 0x1, -R8 ;  /* 0x00000001ce287824 */ /* 0x000fe200078e0a08 */
[-C--:B------:R-:W-:Y:S01]  /*5b70*/  ISETP.GE.AND P3, PT, R33, R204.reuse, PT ;  /* 0x000000cc2100720c */ /* 0x080fe20003f66270 */
[----:B------:R-:W-:Y:S01]  /*5b80*/  LDSM.16.MT88.4 R100, [R184+0xc000] ;  /* 0x00c00000b864783b */ /* 0x000fe20000004200 */
[-C--:B------:R-:W-:Y:S01]  /*5b90*/  ISETP.GE.AND P1, PT, R19, R204.reuse, PT ;  /* 0x000000cc1300720c */ /* 0x080fe20003f26270 */
[----:B------:R-:W3:Y:S01]  /*5ba0*/  I2F R48, R48 ;  /* 0x0000003000307306 */ /* 0x000ee20000201400 */
[----:B-1----:R-:W-:Y:S01]  /*5bb0*/  FFMA.FTZ R64, R39, -UR24, R64 ;  /* 0x8000001827407c23 */ /* 0x002fe20008010040 */
[----:B------:R-:W-:Y:S01]  /*5bc0*/  FSEL R12, R28, -INF , !P0 ;  /* 0xff8000001c0c7808 */ /* 0x000fe20004000000 */
[----:B------:R-:W-:Y:S01]  /*5bd0*/  LDSM.16.MT88.4 R72, [R188+0x10000] ;  /* 0x01000000bc48783b */ /* 0x000fe20000004200 */
[----:B------:R-:W-:-:S02]  /*5be0*/  ISETP.GE.AND P0, PT, R18, R204, PT ;  /* 0x000000cc1200720c */ /* 0x000fc40003f06270 */
[----:B------:R-:W-:Y:S01]  /*5bf0*/  FSEL R39, R29, -INF , !P6 ;  /* 0xff8000001d277808 */ /* 0x000fe20007000000 */
[----:B------:R-:W-:Y:S01]  /*5c00*/  LDSM.16.MT88.4 R88, [R185+0x10000] ;  /* 0x01000000b958783b */ /* 0x000fe20000004200 */
[----:B------:R-:W1:Y:S01]  /*5c10*/  I2F R46, R46 ;  /* 0x0000002e002e7306 */ /* 0x000e620000201400 */
[----:B--2---:R-:W-:Y:S01]  /*5c20*/  FFMA.FTZ R24, R47, -UR24, R24 ;  /* 0x800000182f187c23 */ /* 0x004fe20008010018 */
[----:B------:R-:W-:Y:S01]  /*5c30*/  ISETP.GE.AND P6, PT, R17, R204, PT ;  /* 0x000000cc1100720c */ /* 0x000fe20003fc6270 */
[----:B------:R-:W-:Y:S01]  /*5c40*/  LDSM.16.MT88.4 R136, [R186+0xc800] ;  /* 0x00c80000ba88783b */ /* 0x000fe20000004200 */
[----:B------:R-:W-:Y:S02]  /*5c50*/  IABS R35, R35 ;  /* 0x0000002300237213 */ /* 0x000fe40000000000 */
[-C--:B------:R-:W-:Y:S02]  /*5c60*/  ISETP.LT.OR P3, PT, R33, R205.reuse, P3 ;  /* 0x000000cd2100720c */ /* 0x080fe40001f61670 */
[----:B------:R-:W2:Y:S01]  /*5c70*/  I2F R43, R43 ;  /* 0x0000002b002b7306 */ /* 0x000ea20000201400 */
[----:B---3--:R-:W-:Y:S01]  /*5c80*/  FFMA.FTZ R25, R48, -UR24, R25 ;  /* 0x8000001830197c23 */ /* 0x008fe20008010019 */
[----:B------:R-:W-:-:S02]  /*5c90*/  ISETP.LT.OR P1, PT, R19, R205, P1 ;  /* 0x000000cd1300720c */ /* 0x000fc40000f21670 */
[-C--:B------:R-:W-:Y:S02]  /*5ca0*/  ISETP.LT.OR P0, PT, R18, R205.reuse, P0 ;  /* 0x000000cd1200720c */ /* 0x080fe40000701670 */
[----:B------:R-:W-:Y:S02]  /*5cb0*/  IADD3 R4, R51, 0x31, RZ ;  /* 0x0000003133047810 */ /* 0x000fe40007ffe0ff */
[----:B------:R-:W3:Y:S01]  /*5cc0*/  I2F R37, R37 ;  /* 0x0000002500257306 */ /* 0x000ee20000201400 */
[----:B-1----:R-:W-:Y:S01]  /*5cd0*/  FFMA.FTZ R21, R46, -UR24, R21 ;  /* 0x800000182e157c23 */ /* 0x002fe20008010015 */
[----:B------:R-:W-:Y:S01]  /*5ce0*/  ISETP.LT.OR P6, PT, R17, R205, P6 ;  /* 0x000000cd1100720c */ /* 0x000fe200037c1670 */
[----:B------:R-:W-:Y:S01]  /*5cf0*/  IMAD.IADD R38, R206, 0x1, -R4 ;  /* 0x00000001ce267824 */ /* 0x000fe200078e0a04 */
[----:B------:R-:W-:Y:S02]  /*5d00*/  IABS R40, R40 ;  /* 0x0000002800287213 */ /* 0x000fe40000000000 */
[----:B------:R-:W-:-:S02]  /*5d10*/  ISETP.GE.AND P5, PT, R32, R204, PT ;  /* 0x000000cc2000720c */ /* 0x000fc40003fa6270 */
[----:B------:R-:W1:Y:S01]  /*5d20*/  I2F R44, R44 ;  /* 0x0000002c002c7306 */ /* 0x000e620000201400 */
[----:B--2---:R-:W-:Y:S01]  /*5d30*/  FFMA.FTZ R43, R43, -UR24, R56 ;  /* 0x800000182b2b7c23 */ /* 0x004fe20008010038 */
[----:B------:R-:W-:Y:S02]  /*5d40*/  IABS R38, R38 ;  /* 0x0000002600267213 */ /* 0x000fe40000000000 */
[----:B------:R-:W-:Y:S02]  /*5d50*/  ISETP.LT.OR P5, PT, R32, R205, P5 ;  /* 0x000000cd2000720c */ /* 0x000fe40002fa1670 */
[----:B------:R-:W-:Y:S02]  /*5d60*/  ISETP.GE.AND P2, PT, R51, R199, PT ;  /* 0x000000c73300720c */ /* 0x000fe40003f46270 */
[----:B------:R-:W2:Y:S01]  /*5d70*/  I2F R45, R45 ;  /* 0x0000002d002d7306 */ /* 0x000ea20000201400 */
[----:B---3--:R-:W-:Y:S01]  /*5d80*/  FFMA.FTZ R80, R37, -UR24, R80 ;  /* 0x8000001825507c23 */ /* 0x008fe20008010050 */
[----:B------:R-:W-:Y:S01]  /*5d90*/  FSEL R37, R24, -INF , !P3 ;  /* 0xff80000018257808 */ /* 0x000fe20005800000 */
[----:B------:R-:W-:Y:S01]  /*5da0*/  IMAD.IADD R24, R203, 0x1, -R19 ;  /* 0x00000001cb187824 */ /* 0x000fe200078e0a13 */
[----:B------:R-:W-:-:S02]  /*5db0*/  ISETP.GE.AND P3, PT, R16, R204, PT ;  /* 0x000000cc1000720c */ /* 0x000fc40003f66270 */
[C---:B------:R-:W-:Y:S02]  /*5dc0*/  IADD3 R3, R51.reuse, 0x38, RZ ;  /* 0x0000003833037810 */ /* 0x040fe40007ffe0ff */
[----:B------:R-:W3:Y:S01]  /*5dd0*/  I2F R42, R42 ;  /* 0x0000002a002a7306 */ /* 0x000ee20000201400 */
[----:B-1----:R-:W-:Y:S01]  /*5de0*/  FFMA.FTZ R44, R44, -UR24, R57 ;  /* 0x800000182c2c7c23 */ /* 0x002fe20008010039 */
[----:B------:R-:W-:Y:S01]  /*5df0*/  ISETP.LT.OR P3, PT, R16, R205, P3 ;  /* 0x000000cd1000720c */ /* 0x000fe20001f61670 */
[----:B------:R-:W-:Y:S01]  /*5e00*/  IMAD.IADD R36, R206, 0x1, -R3 ;  /* 0x00000001ce247824 */ /* 0x000fe200078e0a03 */
[----:B------:R-:W-:Y:S01]  /*5e10*/  ISETP.LT.OR P2, PT, R51, R202, P2 ;  /* 0x000000ca3300720c */ /* 0x000fe20001741670 */
[----:B------:R-:W-:Y:S01]  /*5e20*/  IMAD.IADD R51, R203, 0x1, -R51 ;  /* 0x00000001cb337824 */ /* 0x000fe200078e0a33 */
[----:B------:R-:W-:Y:S02]  /*5e30*/  IABS R24, R24 ;  /* 0x0000001800187213 */ /* 0x000fe40000000000 */
[----:B------:R1:W4:Y:S01]  /*5e40*/  I2F R50, R35 ;  /* 0x0000002300327306 */ /* 0x0003220000201400 */
[----:B--2---:R-:W-:Y:S01]  /*5e50*/  FFMA.FTZ R20, R45, -UR24, R20 ;  /* 0x800000182d147c23 */ /* 0x004fe20008010014 */
[----:B------:R-:W-:Y:S01]  /*5e60*/  IABS R45, R51 ;  /* 0x00000033002d7213 */ /* 0x000fe20000000000 */
[----:B------:R-:W-:Y:S01]  /*5e70*/  IMAD.MOV.U32 R28, RZ, RZ, R24 ;  /* 0x000000ffff1c7224 */ /* 0x000fe200078e0018 */
[----:B------:R-:W-:Y:S01]  /*5e80*/  IABS R36, R36 ;  /* 0x0000002400247213 */ /* 0x000fe20000000000 */
[C---:B------:R-:W-:Y:S01]  /*5e90*/  IMAD.IADD R24, R203.reuse, 0x1, -R18 ;  /* 0x00000001cb187824 */ /* 0x040fe200078e0a12 */
[----:B------:R-:W-:Y:S01]  /*5ea0*/  FSEL R29, R20, -INF , !P5 ;  /* 0xff800000141d7808 */ /* 0x000fe20006800000 */
[----:B------:R-:W-:Y:S01]  /*5eb0*/  IMAD.IADD R20, R203, 0x1, -R34 ;  /* 0x00000001cb147824 */ /* 0x000fe200078e0a22 */
[----:B------:R-:W2:Y:S01]  /*5ec0*/  I2F R40, R40 ;  /* 0x0000002800287306 */ /* 0x000ea20000201400 */
[----:B---3--:R-:W-:Y:S01]  /*5ed0*/  FFMA.FTZ R13, R42, -UR24, R13 ;  /* 0x800000182a0d7c23 */ /* 0x008fe2000801000d */
[----:B------:R-:W-:-:S02]  /*5ee0*/  ISETP.GE.AND P5, PT, R11, R204, PT ;  /* 0x000000cc0b00720c */ /* 0x000fc40003fa6270 */
[----:B------:R-:W-:Y:S02]  /*5ef0*/  IABS R20, R20 ;  /* 0x0000001400147213 */ /* 0x000fe40000000000 */
[----:B------:R-:W-:Y:S02]  /*5f00*/  ISETP.LT.OR P5, PT, R11, R205, P5 ;  /* 0x000000cd0b00720c */ /* 0x000fe40002fa1670 */
[----:B-1----:R-:W-:Y:S01]  /*5f10*/  FSEL R35, R25, -INF , !P1 ;  /* 0xff80000019237808 */ /* 0x002fe20004800000 */
[----:B------:R-:W1:Y:S01]  /*5f20*/  I2F R38, R38 ;  /* 0x0000002600267306 */ /* 0x000e620000201400 */
[----:B------:R-:W-:Y:S01]  /*5f30*/  FSEL R25, R21, -INF , !P0 ;  /* 0xff80000015197808 */ /* 0x000fe20004000000 */
[----:B----4-:R-:W-:Y:S01]  /*5f40*/  FFMA.FTZ R50, R50, -UR24, R61 ;  /* 0x8000001832327c23 */ /* 0x010fe2000801003d */
[----:B------:R-:W-:Y:S02]  /*5f50*/  FSEL R21, R43, -INF , !P6 ;  /* 0xff8000002b157808 */ /* 0x000fe40007000000 */
[----:B------:R-:W-:-:S02]  /*5f60*/  ISETP.GE.AND P6, PT, R19, R199, PT ;  /* 0x000000c71300720c */ /* 0x000fc40003fc6270 */
[----:B------:R-:W-:Y:S01]  /*5f70*/  ISETP.GE.AND P0, PT, R33, R199, PT ;  /* 0x000000c72100720c */ /* 0x000fe20003f06270 */
[----:B--2---:R-:W-:Y:S01]  /*5f80*/  FFMA.FTZ R40, R40, -UR24, R65 ;  /* 0x8000001828287c23 */ /* 0x004fe20008010041 */
[----:B------:R-:W-:Y:S01]  /*5f90*/  ISETP.LT.OR P6, PT, R19, R202, P6 ;  /* 0x000000ca1300720c */ /* 0x000fe200037c1670 */
[----:B------:R-:W2:Y:S01]  /*5fa0*/  I2F R45, R45 ;  /* 0x0000002d002d7306 */ /* 0x000ea20000201400 */
[----:B------:R-:W-:Y:S02]  /*5fb0*/  FSEL R19, R44, -INF , !P3 ;  /* 0xff8000002c137808 */ /* 0x000fe40005800000 */
[C---:B------:R-:W-:Y:S02]  /*5fc0*/  ISETP.GE.AND P3, PT, R10.reuse, R204, PT ;  /* 0x000000cc0a00720c */ /* 0x040fe40003f66270 */
[----:B------:R-:W-:Y:S01]  /*5fd0*/  ISETP.LT.OR P0, PT, R33, R202, P0 ;  /* 0x000000ca2100720c */ /* 0x000fe20000701670 */
[----:B------:R-:W-:Y:S01]  /*5fe0*/  IMAD.IADD R33, R203, 0x1, -R33 ;  /* 0x00000001cb217824 */ /* 0x000fe200078e0a21 */
[-C--:B------:R-:W-:Y:S01]  /*5ff0*/  ISETP.LT.OR P3, PT, R10, R205.reuse, P3 ;  /* 0x000000cd0a00720c */ /* 0x080fe20001f61670 */
[----:B-1----:R-:W-:Y:S01]  /*6000*/  FFMA.FTZ R38, R38, -UR24, R81 ;  /* 0x8000001826267c23 */ /* 0x002fe20008010051 */
[----:B------:R-:W-:Y:S01]  /*6010*/  FSEL R225, R41, -INF , !P5 ;  /* 0xff80000029e17808 */ /* 0x000fe20006800000 */
[----:B------:R-:W-:Y:S01]  /*6020*/  IMAD.IADD R41, R203, 0x1, -R32 ;  /* 0x00000001cb297824 */ /* 0x000fe200078e0a20 */
[----:B------:R-:W-:Y:S01]  /*6030*/  FSEL R163, R13, -INF , !P3 ;  /* 0xff8000000da37808 */ /* 0x000fe20005800000 */
[----:B------:R-:W1:Y:S01]  /*6040*/  I2F R53, R36 ;  /* 0x0000002400357306 */ /* 0x000e620000201400 */
[CC--:B------:R-:W-:Y:S01]  /*6050*/  ISETP.GE.AND P3, PT, R8.reuse, R204.reuse, PT ;  /* 0x000000cc0800720c */ /* 0x0c0fe20003f66270 */
[----:B------:R-:W-:Y:S01]  /*6060*/  IMAD.IADD R13, R203, 0x1, -R17 ;  /* 0x00000001cb0d7824 */ /* 0x000fe200078e0a11 */
[----:B------:R-:W-:Y:S01]  /*6070*/  ISETP.GE.AND P5, PT, R9, R204, PT ;  /* 0x000000cc0900720c */ /* 0x000fe20003fa6270 */
[----:B--2---:R-:W-:Y:S01]  /*6080*/  FFMA.FTZ R30, R45, -UR24, R30 ;  /* 0x800000182d1e7c23 */ /* 0x004fe2000801001e */
[----:B------:R-:W-:-:S02]  /*6090*/  ISETP.LT.OR P3, PT, R8, R205, P3 ;  /* 0x000000cd0800720c */ /* 0x000fc40001f61670 */
[----:B------:R-:W-:Y:S01]  /*60a0*/  IABS R43, R33 ;  /* 0x00000021002b7213 */ /* 0x000fe20000000000 */
[----:B------:R-:W2:Y:S01]  /*60b0*/  I2F R20, R20 ;  /* 0x0000001400147306 */ /* 0x000ea20000201400 */
[----:B------:R-:W-:Y:S01]  /*60c0*/  FSEL R165, R40, -INF , !P3 ;  /* 0xff80000028a57808 */ /* 0x000fe20005800000 */
[----:B------:R-:W-:Y:S01]  /*60d0*/  IMAD.IADD R33, R203, 0x1, -R11 ;  /* 0x00000001cb217824 */ /* 0x000fe200078e0a0b */
[C---:B------:R-:W-:Y:S02]  /*60e0*/  ISETP.GE.AND P3, PT, R4.reuse, R204, PT ;  /* 0x000000cc0400720c */ /* 0x040fe40003f66270 */
[-C--:B------:R-:W-:Y:S02]  /*60f0*/  ISETP.LT.OR P5, PT, R9, R205.reuse, P5 ;  /* 0x000000cd0900720c */ /* 0x080fe40002fa1670 */
[----:B------:R-:W-:Y:S01]  /*6100*/  ISETP.LT.OR P3, PT, R4, R205, P3 ;  /* 0x000000cd0400720c */ /* 0x000fe20001f61670 */
[----:B------:R-:W3:Y:S01]  /*6110*/  I2F R43, R43 ;  /* 0x0000002b002b7306 */ /* 0x000ee20000201400 */
[----:B------:R-:W-:Y:S01]  /*6120*/  IABS R41, R41 ;  /* 0x0000002900297213 */ /* 0x000fe20000000000 */
[----:B-1----:R-:W-:Y:S01]  /*6130*/  FFMA.FTZ R53, R53, -UR24, R60 ;  /* 0x8000001835357c23 */ /* 0x002fe2000801003c */
[----:B------:R-:W-:-:S02]  /*6140*/  FSEL R223, R64, -INF , !P5 ;  /* 0xff80000040df7808 */ /* 0x000fc40006800000 */
[----:B------:R-:W-:Y:S02]  /*6150*/  ISETP.GE.AND P1, PT, R34, R199, PT ;  /* 0x000000c72200720c */ /* 0x000fe40003f26270 */
[----:B------:R-:W-:Y:S01]  /*6160*/  ISETP.GE.AND P5, PT, R6, R204, PT ;  /* 0x000000cc0600720c */ /* 0x000fe20003fa6270 */
[----:B------:R-:W-:Y:S01]  /*6170*/  I2F R41, R41 ;  /* 0x0000002900297306 */ /* 0x000fe20000201400 */
[----:B------:R-:W-:Y:S01]  /*6180*/  IABS R24, R24 ;  /* 0x0000001800187213 */ /* 0x000fe20000000000 */
[----:B--2---:R-:W-:Y:S01]  /*6190*/  FFMA.FTZ R31, R20, -UR24, R31 ;  /* 0x80000018141f7c23 */ /* 0x004fe2000801001f */
[----:B------:R-:W-:Y:S01]  /*61a0*/  FSEL R213, R38, -INF , !P3 ;  /* 0xff80000026d57808 */ /* 0x000fe20005800000 */
[C---:B------:R-:W-:Y:S01]  /*61b0*/  IMAD.IADD R20, R203.reuse, 0x1, -R9 ;  /* 0x00000001cb147824 */ /* 0x040fe200078e0a09 */
[----:B------:R-:W-:Y:S02]  /*61c0*/  ISETP.GE.AND P3, PT, R2, R204, PT ;  /* 0x000000cc0200720c */ /* 0x000fe40003f66270 */
[----:B------:R-:W-:Y:S01]  /*61d0*/  ISETP.LT.OR P1, PT, R34, R202, P1 ;  /* 0x000000ca2200720c */ /* 0x000fe20000f21670 */
[----:B------:R-:W-:Y:S01]  /*61e0*/  IMAD.IADD R34, R203, 0x1, -R16 ;  /* 0x00000001cb227824 */ /* 0x000fe200078e0a10 */
[----:B------:R-:W-:Y:S01]  /*61f0*/  ISETP.LT.OR P5, PT, R6, R205, P5 ;  /* 0x000000cd0600720c */ /* 0x000fe20002fa1670 */
[----:B------:R-:W1:Y:S01]  /*6200*/  I2F R24, R24 ;  /* 0x0000001800187306 */ /* 0x000e620000201400 */
[----:B------:R-:W-:Y:S01]  /*6210*/  IABS R13, R13 ;  /* 0x0000000d000d7213 */ /* 0x000fe20000000000 */
[----:B---3--:R-:W-:Y:S01]  /*6220*/  FFMA.FTZ R26, R43, -UR24, R26 ;  /* 0x800000182b1a7c23 */ /* 0x008fe2000801001a */
[----:B------:R-:W-:-:S02]  /*6230*/  ISETP.LT.OR P3, PT, R2, R205, P3 ;  /* 0x000000cd0200720c */ /* 0x000fc40001f61670 */
[----:B------:R-:W-:Y:S02]  /*6240*/  FSEL R217, R80, -INF , !P5 ;  /* 0xff80000050d97808 */ /* 0x000fe40006800000 */
[C---:B------:R-:W-:Y:S01]  /*6250*/  ISETP.GE.AND P5, PT, R3.reuse, R204, PT ;  /* 0x000000cc0300720c */ /* 0x040fe20003fa6270 */
[----:B------:R-:W-:Y:S01]  /*6260*/  I2F R13, R13 ;  /* 0x0000000d000d7306 */ /* 0x000fe20000201400 */
[----:B------:R-:W-:Y:S02]  /*6270*/  FSEL R209, R50, -INF , !P3 ;  /* 0xff80000032d17808 */ /* 0x000fe40005800000 */
[----:B------:R-:W-:Y:S01]  /*6280*/  IABS R34, R34 ;  /* 0x0000002200227213 */ /* 0x000fe20000000000 */
[----:B------:R-:W-:Y:S01]  /*6290*/  LDSM.16.MT88.4 R48, [R186+0xe000] ;  /* 0x00e00000ba30783b */ /* 0x000fe20000004200 */
[----:B------:R-:W-:Y:S02]  /*62a0*/  ISETP.GE.AND P3, PT, R18, R199, PT ;  /* 0x000000c71200720c */ /* 0x000fe40003f66270 */
[----:B------:R-:W-:Y:S01]  /*62b0*/  ISETP.LT.OR P5, PT, R3, R205, P5 ;  /* 0x000000cd0300720c */ /* 0x000fe20002fa1670 */
[----:B------:R-:W2:Y:S01]  /*62c0*/  I2F R28, R28 ;  /* 0x0000001c001c7306 */ /* 0x000ea20000201400 */
[----:B------:R-:W-:Y:S01]  /*62d0*/  IABS R33, R33 ;  /* 0x0000002100217213 */ /* 0x000fe20000000000 */
[----:B-1----:R-:W-:Y:S01]  /*62e0*/  FFMA.FTZ R23, R24, -UR24, R23 ;  /* 0x8000001818177c23 */ /* 0x002fe20008010017 */
[----:B------:R-:W-:-:S02]  /*62f0*/  ISETP.LT.OR P3, PT, R18, R202, P3 ;  /* 0x000000ca1200720c */ /* 0x000fc40001f61670 */
[----:B------:R-:W-:Y:S02]  /*6300*/  FSEL R18, R30, -INF , !P2 ;  /* 0xff8000001e127808 */ /* 0x000fe40005000000 */
[-C--:B------:R-:W-:Y:S01]  /*6310*/  ISETP.GE.AND P2, PT, R17, R199.reuse, PT ;  /* 0x000000c71100720c */ /* 0x080fe20003f46270 */
[----:B------:R-:W1:Y:S01]  /*6320*/  I2F R34, R34 ;  /* 0x0000002200227306 */ /* 0x000e620000201400 */
[----:B------:R-:W-:Y:S02]  /*6330*/  FSEL R211, R53, -INF , !P5 ;  /* 0xff80000035d37808 */ /* 0x000fe40006800000 */
[C---:B------:R-:W-:Y:S02]  /*6340*/  ISETP.GE.AND P5, PT, R32.reuse, R199, PT ;  /* 0x000000c72000720c */ /* 0x040fe40003fa6270 */
[-C--:B------:R-:W-:Y:S01]  /*6350*/  ISETP.LT.OR P2, PT, R17, R202.reuse, P2 ;  /* 0x000000ca1100720c */ /* 0x080fe20001741670 */
[----:B------:R-:W-:Y:S01]  /*6360*/  FFMA.FTZ R17, R41, -UR24, R22 ;  /* 0x8000001829117c23 */ /* 0x000fe20008010016 */
[----:B------:R-:W-:Y:S01]  /*6370*/  ISETP.LT.OR P5, PT, R32, R202, P5 ;  /* 0x000000ca2000720c */ /* 0x000fe20002fa1670 */
[----:B------:R3:W4:Y:S01]  /*6380*/  I2F R45, R33 ;  /* 0x00000021002d7306 */ /* 0x0007220000201400 */
[----:B--2---:R-:W-:Y:S01]  /*6390*/  FFMA.FTZ R27, R28, -UR24, R27 ;  /* 0x800000181c1b7c23 */ /* 0x004fe2000801001b */
[----:B------:R-:W-:Y:S01]  /*63a0*/  IABS R30, R20 ;  /* 0x00000014001e7213 */ /* 0x000fe20000000000 */
[----:B------:R-:W-:Y:S01]  /*63b0*/  IMAD.IADD R32, R203, 0x1, -R10 ;  /* 0x00000001cb207824 */ /* 0x000fe200078e0a0a */
[----:B------:R-:W-:-:S02]  /*63c0*/  FSEL R17, R17, -INF , !P5 ;  /* 0xff80000011117808 */ /* 0x000fc40006800000 */
[-C--:B------:R-:W-:Y:S02]  /*63d0*/  ISETP.GE.AND P5, PT, R9, R199.reuse, PT ;  /* 0x000000c70900720c */ /* 0x080fe40003fa6270 */
[----:B------:R-:W-:Y:S01]  /*63e0*/  FSEL R27, R27, -INF , !P6 ;  /* 0xff8000001b1b7808 */ /* 0x000fe20007000000 */
[----:B------:R-:W2:Y:S01]  /*63f0*/  I2F R41, R30 ;  /* 0x0000001e00297306 */ /* 0x000ea20000201400 */
[----:B------:R-:W-:Y:S01]  /*6400*/  ISETP.LT.OR P5, PT, R9, R202, P5 ;  /* 0x000000ca0900720c */ /* 0x000fe20002fa1670 */
[----:B-1----:R-:W-:Y:S01]  /*6410*/  FFMA.FTZ R9, R34, -UR24, R59 ;  /* 0x8000001822097c23 */ /* 0x002fe2000801003b */
[-C--:B------:R-:W-:Y:S02]  /*6420*/  ISETP.GE.AND P6, PT, R10, R199.reuse, PT ;  /* 0x000000c70a00720c */ /* 0x080fe40003fc6270 */
[----:B------:R-:W-:Y:S02]  /*6430*/  IABS R32, R32 ;  /* 0x0000002000207213 */ /* 0x000fe40000000000 */
[----:B---3--:R-:W-:Y:S01]  /*6440*/  FSEL R33, R31, -INF , !P1 ;  /* 0xff8000001f217808 */ /* 0x008fe20004800000 */
[----:B----4-:R-:W-:Y:S01]  /*6450*/  FFMA.FTZ R14, R45, -UR24, R14 ;  /* 0x800000182d0e7c23 */ /* 0x010fe2000801000e */
[----:B------:R-:W-:Y:S01]  /*6460*/  FSEL R31, R26, -INF , !P0 ;  /* 0xff8000001a1f7808 */ /* 0x000fe20004000000 */
[----:B------:R-:W1:Y:S01]  /*6470*/  I2F R20, R32 ;  /* 0x0000002000147306 */ /* 0x000e620000201400 */
[----:B------:R-:W-:-:S02]  /*6480*/  ISETP.GE.AND P0, PT, R11, R199, PT ;  /* 0x000000c70b00720c */ /* 0x000fc40003f06270 */
[-C--:B------:R-:W-:Y:S02]  /*6490*/  ISETP.GE.AND P1, PT, R16, R199.reuse, PT ;  /* 0x000000c71000720c */ /* 0x080fe40003f26270 */
[-C--:B------:R-:W-:Y:S01]  /*64a0*/  ISETP.LT.OR P0, PT, R11, R202.reuse, P0 ;  /* 0x000000ca0b00720c */ /* 0x080fe20000701670 */
[----:B------:R-:W-:Y:S01]  /*64b0*/  FFMA.FTZ R11, R13, -UR24, R58 ;  /* 0x800000180d0b7c23 */ /* 0x000fe2000801003a */
[----:B------:R-:W-:Y:S01]  /*64c0*/  FSEL R13, R23, -INF , !P3 ;  /* 0xff800000170d7808 */ /* 0x000fe20005800000 */
[----:B------:R-:W-:Y:S01]  /*64d0*/  IMAD.IADD R23, R203, 0x1, -R6 ;  /* 0x00000001cb177824 */ /* 0x000fe200078e0a06 */
[-C--:B------:R-:W-:Y:S01]  /*64e0*/  ISETP.GE.AND P3, PT, R8, R199.reuse, PT ;  /* 0x000000c70800720c */ /* 0x080fe20003f66270 */
[----:B--2---:R-:W-:Y:S01]  /*64f0*/  FFMA.FTZ R41, R41, -UR24, R66 ;  /* 0x8000001829297c23 */ /* 0x004fe20008010042 */
[-C--:B------:R-:W-:Y:S01]  /*6500*/  ISETP.LT.OR P1, PT, R16, R202.reuse, P1 ;  /* 0x000000ca1000720c */ /* 0x080fe20000f21670 */
[----:B------:R-:W-:Y:S01]  /*6510*/  LDSM.16.MT88.4 R56, [R185+0xe000] ;  /* 0x00e00000b938783b */ /* 0x000fe20000004200 */
[----:B------:R-:W-:Y:S01]  /*6520*/  ISETP.LT.OR P3, PT, R8, R202, P3 ;  /* 0x000000ca0800720c */ /* 0x000fe20001f61670 */
[----:B------:R-:W-:Y:S01]  /*6530*/  IMAD.IADD R8, R203, 0x1, -R8 ;  /* 0x00000001cb087824 */ /* 0x000fe200078e0a08 */
[----:B------:R-:W-:Y:S01]  /*6540*/  FSEL R11, R11, -INF , !P2 ;  /* 0xff8000000b0b7808 */ /* 0x000fe20005000000 */
[----:B-1----:R-:W-:Y:S01]  /*6550*/  FFMA.FTZ R15, R20, -UR24, R15 ;  /* 0x80000018140f7c23 */ /* 0x002fe2000801000f */
[----:B------:R-:W-:-:S02]  /*6560*/  ISETP.GE.AND P2, PT, R6, R199, PT ;  /* 0x000000c70600720c */ /* 0x000fc40003f46270 */
[----:B------:R-:W-:Y:S02]  /*6570*/  FSEL R9, R9, -INF , !P1 ;  /* 0xff80000009097808 */ /* 0x000fe40004800000 */
[----:B------:R-:W-:Y:S02]  /*6580*/  ISETP.LT.OR P6, PT, R10, R202, P6 ;  /* 0x000000ca0a00720c */ /* 0x000fe400037c1670 */
[----:B------:R-:W-:Y:S02]  /*6590*/  ISETP.GE.AND P1, PT, R4, R199, PT ;  /* 0x000000c70400720c */ /* 0x000fe40003f26270 */
[----:B------:R-:W-:Y:S02]  /*65a0*/  IABS R8, R8 ;  /* 0x0000000800087213 */ /* 0x000fe40000000000 */
[----:B------:R-:W-:Y:S02]  /*65b0*/  FMNMX.FTZ R10, R12, R39, !PT ;  /* 0x000000270c0a7209 */ /* 0x000fe40007810000 */
[-C--:B------:R-:W-:Y:S01]  /*65c0*/  ISETP.LT.OR P2, PT, R6, R202.reuse, P2 ;  /* 0x000000ca0600720c */ /* 0x080fe20001741670 */
[----:B------:R-:W-:Y:S01]  /*65d0*/  IMAD.IADD R6, R203, 0x1, -R4 ;  /* 0x00000001cb067824 */ /* 0x000fe200078e0a04 */
[----:B------:R-:W-:Y:S01]  /*65e0*/  ISETP.LT.OR P1, PT, R4, R202, P1 ;  /* 0x000000ca0400720c */ /* 0x000fe20000f21670 */
[----:B------:R-:W-:Y:S01]  /*65f0*/  IMAD.MOV.U32 R4, RZ, RZ, R8 ;  /* 0x000000ffff047224 */ /* 0x000fe200078e0008 */
[----:B------:R-:W-:-:S02]  /*6600*/  FMNMX.FTZ R10, R37, R10, !PT ;  /* 0x0000000a250a7209 */ /* 0x000fc40007810000 */
[----:B------:R-:W-:Y:S02]  /*6610*/  FMNMX.FTZ R8, R18, R33, !PT ;  /* 0x0000002112087209 */ /* 0x000fe40007810000 */
[----:B------:R-:W-:Y:S02]  /*6620*/  FMNMX.FTZ R10, R35, R10, !PT ;  /* 0x0000000a230a7209 */ /* 0x000fe40007810000 */
[----:B------:R-:W-:Y:S02]  /*6630*/  FMNMX.FTZ R8, R31, R8, !PT ;  /* 0x000000081f087209 */ /* 0x000fe40007810000 */
[----:B------:R-:W-:Y:S02]  /*6640*/  FMNMX.FTZ R10, R29, R10, !PT ;  /* 0x0000000a1d0a7209 */ /* 0x000fe40007810000 */
[----:B------:R-:W-:Y:S02]  /*6650*/  FMNMX.FTZ R8, R27, R8, !PT ;  /* 0x000000081b087209 */ /* 0x000fe40007810000 */
[----:B------:R-:W-:-:S02]  /*6660*/  FSEL R221, R14, -INF , !P0 ;  /* 0xff8000000edd7808 */ /* 0x000fc40004000000 */
[----:B------:R-:W-:Y:S01]  /*6670*/  ISETP.GE.AND P0, PT, R3, R199, PT ;  /* 0x000000c70300720c */ /* 0x000fe20003f06270 */
[----:B------:R1:W2:Y:S01]  /*6680*/  I2F R14, R4 ;  /* 0x00000004000e7306 */ /* 0x0002a20000201400 */
[----:B------:R-:W-:Y:S02]  /*6690*/  FMNMX.FTZ R10, R25, R10, !PT ;  /* 0x0000000a190a7209 */ /* 0x000fe40007810000 */
[----:B------:R-:W-:Y:S02]  /*66a0*/  FMNMX.FTZ R8, R17, R8, !PT ;  /* 0x0000000811087209 */ /* 0x000fe40007810000 */
[----:B------:R-:W-:Y:S02]  /*66b0*/  IABS R23, R23 ;  /* 0x0000001700177213 */ /* 0x000fe40000000000 */
[----:B------:R-:W-:Y:S02]  /*66c0*/  FMNMX.FTZ R10, R21, R10, !PT ;  /* 0x0000000a150a7209 */ /* 0x000fe40007810000 */
[----:B------:R-:W-:Y:S01]  /*66d0*/  ISETP.LT.OR P0, PT, R3, R202, P0 ;  /* 0x000000ca0300720c */ /* 0x000fe20000701670 */
[----:B------:R-:W-:Y:S01]  /*66e0*/  IMAD.IADD R3, R203, 0x1, -R3 ;  /* 0x00000001cb037824 */ /* 0x000fe200078e0a03 */
[----:B------:R-:W-:Y:S01]  /*66f0*/  FMNMX.FTZ R8, R13, R8, !PT ;  /* 0x000000080d087209 */ /* 0x000fe20007810000 */
[----:B------:R-:W3:Y:S01]  /*6700*/  I2F R23, R23 ;  /* 0x0000001700177306 */ /* 0x000ee20000201400 */
[----:B------:R-:W-:-:S02]  /*6710*/  IABS R6, R6 ;  /* 0x0000000600067213 */ /* 0x000fc40000000000 */
[----:B------:R-:W-:Y:S01]  /*6720*/  FMNMX.FTZ R10, R19, R10, !PT ;  /* 0x0000000a130a7209 */ /* 0x000fe20007810000 */
[----:B-1----:R-:W-:Y:S01]  /*6730*/  IMAD.IADD R4, R203, 0x1, -R2 ;  /* 0x00000001cb047824 */ /* 0x002fe200078e0a02 */
[----:B------:R-:W-:Y:S01]  /*6740*/  FMNMX.FTZ R8, R11, R8, !PT ;  /* 0x000000080b087209 */ /* 0x000fe20007810000 */
[----:B--2---:R-:W-:Y:S01]  /*6750*/  FFMA.FTZ R67, R14, -UR24, R67 ;  /* 0x800000180e437c23 */ /* 0x004fe20008010043 */
[----:B------:R-:W-:Y:S01]  /*6760*/  IABS R3, R3 ;  /* 0x0000000300037213 */ /* 0x000fe20000000000 */
[----:B------:R-:W1:Y:S01]  /*6770*/  I2F R6, R6 ;  /* 0x0000000600067306 */ /* 0x000e620000201400 */
[----:B------:R-:W-:Y:S02]  /*6780*/  FMNMX.FTZ R10, R225, R10, !PT ;  /* 0x0000000ae10a7209 */ /* 0x000fe40007810000 */
[----:B------:R-:W-:Y:S02]  /*6790*/  FMNMX.FTZ R8, R9, R8, !PT ;  /* 0x0000000809087209 */ /* 0x000fe40007810000 */
[----:B------:R-:W-:-:S02]  /*67a0*/  IABS R4, R4 ;  /* 0x0000000400047213 */ /* 0x000fc40000000000 */
[----:B------:R-:W-:Y:S01]  /*67b0*/  FMNMX.FTZ R10, R163, R10, !PT ;  /* 0x0000000aa30a7209 */ /* 0x000fe20007810000 */
[----:B------:R-:W2:Y:S01]  /*67c0*/  I2F R3, R3 ;  /* 0x0000000300037306 */ /* 0x000ea20000201400 */
[----:B------:R-:W-:Y:S01]  /*67d0*/  FSEL R169, R15, -INF , !P6 ;  /* 0xff8000000fa97808 */ /* 0x000fe20007000000 */
[----:B---3--:R-:W-:Y:S01]  /*67e0*/  FFMA.FTZ R23, R23, -UR24, R82 ;  /* 0x8000001817177c23 */ /* 0x008fe20008010052 */
[----:B------:R-:W-:Y:S02]  /*67f0*/  FMNMX.FTZ R8, R221, R8, !PT ;  /* 0x00000008dd087209 */ /* 0x000fe40007810000 */
[----:B------:R-:W-:Y:S02]  /*6800*/  FMNMX.FTZ R10, R223, R10, !PT ;  /* 0x0000000adf0a7209 */ /* 0x000fe40007810000 */
[----:B------:R-:W-:Y:S01]  /*6810*/  FSEL R219, R41, -INF , !P5 ;  /* 0xff80000029db7808 */ /* 0x000fe20006800000 */
[----:B------:R-:W3:Y:S01]  /*6820*/  I2F R4, R4 ;  /* 0x0000000400047306 */ /* 0x000ee20000201400 */
[----:B------:R-:W-:Y:S01]  /*6830*/  FMNMX.FTZ R8, R169, R8, !PT ;  /* 0x00000008a9087209 */ /* 0x000fe20007810000 */
[----:B-1----:R-:W-:Y:S01]  /*6840*/  FFMA.FTZ R6, R6, -UR24, R83 ;  /* 0x8000001806067c23 */ /* 0x002fe20008010053 */
[----:B------:R-:W-:Y:S01]  /*6850*/  FMNMX.FTZ R10, R165, R10, !PT ;  /* 0x0000000aa50a7209 */ /* 0x000fe20007810000 */
[----:B------:R-:W-:Y:S01]  /*6860*/  LDSM.16.MT88.4 R40, [R188+0xe000] ;  /* 0x00e00000bc28783b */ /* 0x000fe20000004200 */
[----:B------:R-:W-:-:S02]  /*6870*/  FSEL R171, R67, -INF , !P3 ;  /* 0xff80000043ab7808 */ /* 0x000fc40005800000 */
[----:B------:R-:W-:Y:S01]  /*6880*/  FMNMX.FTZ R14, R219, R8, !PT ;  /* 0x00000008db0e7209 */ /* 0x000fe20007810000 */
[----:B--2---:R-:W-:Y:S01]  /*6890*/  FFMA.FTZ R3, R3, -UR24, R62 ;  /* 0x8000001803037c23 */ /* 0x004fe2000801003e */
[----:B------:R-:W-:Y:S01]  /*68a0*/  FMNMX.FTZ R10, R217, R10, !PT ;  /* 0x0000000ad90a7209 */ /* 0x000fe20007810000 */
[----:B------:R-:W-:Y:S01]  /*68b0*/  LDSM.16.MT88.4 R64, [R184+0xe000] ;  /* 0x00e00000b840783b */ /* 0x000fe20000004200 */
[----:B------:R-:W-:Y:S02]  /*68c0*/  FSEL R207, R23, -INF , !P2 ;  /* 0xff80000017cf7808 */ /* 0x000fe40005000000 */
[----:B------:R-:W-:Y:S01]  /*68d0*/  FMNMX.FTZ R14, R171, R14, !PT ;  /* 0x0000000eab0e7209 */ /* 0x000fe20007810000 */
[----:B------:R-:W-:Y:S01]  /*68e0*/  LDSM.16.MT88.4 R80, [R186+0x10000] ;  /* 0x01000000ba50783b */ /* 0x000fe20000004200 */
[----:B------:R-:W-:Y:S01]  /*68f0*/  FMNMX.FTZ R10, R213, R10, !PT ;  /* 0x0000000ad50a7209 */ /* 0x000fe20007810000 */
[----:B---3--:R-:W-:Y:S01]  /*6900*/  FFMA.FTZ R4, R4, -UR24, R63 ;  /* 0x8000001804047c23 */ /* 0x008fe2000801003f */
[----:B------:R-:W-:-:S02]  /*6910*/  ISETP.GE.AND P3, PT, R2, R199, PT ;  /* 0x000000c70200720c */ /* 0x000fc40003f66270 */
[----:B------:R-:W-:Y:S02]  /*6920*/  FSEL R143, R6, -INF , !P1 ;  /* 0xff800000068f7808 */ /* 0x000fe40004800000 */
[----:B------:R-:W-:Y:S02]  /*6930*/  FMNMX.FTZ R14, R207, R14, !PT ;  /* 0x0000000ecf0e7209 */ /* 0x000fe40007810000 */
[----:B------:R-:W-:Y:S02]  /*6940*/  FMNMX.FTZ R10, R211, R10, !PT ;  /* 0x0000000ad30a7209 */ /* 0x000fe40007810000 */
[----:B------:R-:W-:Y:S02]  /*6950*/  ISETP.LT.OR P3, PT, R2, R202, P3 ;  /* 0x000000ca0200720c */ /* 0x000fe40001f61670 */
[----:B------:R-:W-:Y:S02]  /*6960*/  FSEL R141, R3, -INF , !P0 ;  /* 0xff800000038d7808 */ /* 0x000fe40004000000 */
[----:B------:R-:W-:-:S02]  /*6970*/  FMNMX.FTZ R14, R143, R14, !PT ;  /* 0x0000000e8f0e7209 */ /* 0x000fc40007810000 */
[----:B------:R-:W-:Y:S02]  /*6980*/  FMNMX.FTZ R8, R209, R10, !PT ;  /* 0x0000000ad1087209 */ /* 0x000fe40007810000 */
[----:B------:R-:W-:Y:S02]  /*6990*/  FSEL R167, R4, -INF , !P3 ;  /* 0xff80000004a77808 */ /* 0x000fe40005800000 */
[----:B------:R-:W-:Y:S01]  /*69a0*/  FMNMX.FTZ R14, R141, R14, !PT ;  /* 0x0000000e8d0e7209 */ /* 0x000fe20007810000 */
[----:B------:R-:W1:Y:S03]  /*69b0*/  SHFL.BFLY PT, R15, R8, 0x2, 0x1f ;  /* 0x0c401f00080f7f89 */ /* 0x000e6600000e0000 */
[----:B------:R-:W-:Y:S01]  /*69c0*/  FMNMX.FTZ R23, R167, R14, !PT ;  /* 0x0000000ea7177209 */ /* 0x000fe20007810000 */
[----:B------:R-:W-:Y:S04]  /*69d0*/  LDSM.16.MT88.4 R4, [R184+0x10000] ;  /* 0x01000000b804783b */ /* 0x000fe80000004200 */
        /* <DEDUP_REMOVED lines=20> */
[--C-:B------:R-:W-:Y:S02]  /*6b20*/  FFMA.FTZ R157, R33, c[0x0][0x23c], -R162.reuse ;  /* 0x00008f00219d7a23 */ /* 0x100fe400000108a2 */
[--C-:B------:R-:W-:Y:S01]  /*6b30*/  FFMA.FTZ R159, R31, c[0x0][0x23c], -R162.reuse ;  /* 0x00008f001f9f7a23 */ /* 0x100fe200000108a2 */
[----:B------:R-:W-:Y:S01]  /*6b40*/  LDSM.16.MT88.4 R32, [R185+0xc800] ;  /* 0x00c80000b920783b */ /* 0x000fe20000004200 */
[--C-:B------:R-:W-:Y:S01]  /*6b50*/  FFMA.FTZ R148, R27, c[0x0][0x23c], -R162.reuse ;  /* 0x00008f001b947a23 */ /* 0x100fe200000108a2 */
[----:B------:R-:W1:Y:S01]  /*6b60*/  MUFU.EX2 R156, R156 ;  /* 0x0000009c009c7308 */ /* 0x000e620000000800 */
[--C-:B------:R-:W-:Y:S02]  /*6b70*/  FFMA.FTZ R147, R11, c[0x0][0x23c], -R162.reuse ;  /* 0x00008f000b937a23 */ /* 0x100fe400000108a2 */
[----:B------:R-:W-:Y:S02]  /*6b80*/  FFMA.FTZ R0, R9, c[0x0][0x23c], -R162 ;  /* 0x00008f0009007a23 */ /* 0x000fe400000108a2 */
[----:B------:R-:W2:Y:S01]  /*6b90*/  LDSM.16.MT88.4 R8, [R188+0xe800] ;  /* 0x00e80000bc08783b */ /* 0x000ea20000004200 */
[----:B------:R-:W-:-:S02]  /*6ba0*/  FFMA.FTZ R153, R29, c[0x0][0x23c], -R140 ;  /* 0x00008f001d997a23 */ /* 0x000fc4000001088c */
[----:B------:R-:W-:Y:S01]  /*6bb0*/  MUFU.EX2 R155, R155 ;  /* 0x0000009b009b7308 */ /* 0x000fe20000000800 */
[--C-:B------:R-:W-:Y:S01]  /*6bc0*/  FFMA.FTZ R150, R25, c[0x0][0x23c], -R140.reuse ;  /* 0x00008f0019967a23 */ /* 0x100fe2000001088c */
[----:B------:R-:W-:Y:S01]  /*6bd0*/  LDSM.16.MT88.4 R28, [R184+0xc800] ;  /* 0x00c80000b81c783b */ /* 0x000fe20000004200 */
[--C-:B------:R-:W-:Y:S02]  /*6be0*/  FFMA.FTZ R149, R21, c[0x0][0x23c], -R140.reuse ;  /* 0x00008f0015957a23 */ /* 0x100fe4000001088c */
[----:B------:R-:W-:Y:S01]  /*6bf0*/  FFMA.FTZ R146, R19, c[0x0][0x23c], -R140 ;  /* 0x00008f0013927a23 */ /* 0x000fe2000001088c */
[----:B------:R-:W3:Y:S01]  /*6c00*/  LDSM.16.MT88.4 R20, [R188+0xc800] ;  /* 0x00c80000bc14783b */ /* 0x000ee20000004200 */
[--C-:B------:R-:W-:Y:S01]  /*6c10*/  FFMA.FTZ R151, R17, c[0x0][0x23c], -R162.reuse ;  /* 0x00008f0011977a23 */ /* 0x100fe200000108a2 */
[----:B------:R-:W4:Y:S01]  /*6c20*/  MUFU.EX2 R152, R152 ;  /* 0x0000009800987308 */ /* 0x000f220000000800 */
[----:B-1----:R-:W-:Y:S01]  /*6c30*/  F2FP.PACK_AB R96, R156, R161 ;  /* 0x000000a19c60723e */ /* 0x002fe200000000ff */
[----:B------:R-:W-:Y:S01]  /*6c40*/  FFMA.FTZ R2, R13, c[0x0][0x23c], -R162 ;  /* 0x00008f000d027a23 */ /* 0x000fe200000108a2 */
[----:B------:R-:W1:Y:S01]  /*6c50*/  LDSM.16.MT88.4 R16, [R185+0xe800] ;  /* 0x00e80000b910783b */ /* 0x000e620000004200 */
[----:B------:R-:W-:-:S02]  /*6c60*/  FFMA.FTZ R158, R225, c[0x0][0x23c], -R140 ;  /* 0x00008f00e19e7a23 */ /* 0x000fc4000001088c */
[--C-:B------:R-:W-:Y:S01]  /*6c70*/  FFMA.FTZ R163, R163, c[0x0][0x23c], -R140.reuse ;  /* 0x00008f00a3a37a23 */ /* 0x100fe2000001088c */
[----:B------:R-:W5:Y:S01]  /*6c80*/  LDSM.16.MT88.4 R12, [R184+0xe800] ;  /* 0x00e80000b80c783b */ /* 0x000f620000004200 */
[----:B------:R-:W-:Y:S01]  /*6c90*/  MUFU.EX2 R154, R154 ;  /* 0x0000009a009a7308 */ /* 0x000fe20000000800 */
[--C-:B------:R-:W-:Y:S02]  /*6ca0*/  FFMA.FTZ R160, R223, c[0x0][0x23c], -R140.reuse ;  /* 0x00008f00dfa07a23 */ /* 0x100fe4000001088c */
[----:B------:R-:W-:Y:S01]  /*6cb0*/  LDSM.16.MT88.4 R24, [R186+0xe800] ;  /* 0x00e80000ba18783b */ /* 0x000fe20000004200 */
[----:B------:R-:W-:Y:S02]  /*6cc0*/  FFMA.FTZ R165, R165, c[0x0][0x23c], -R140 ;  /* 0x00008f00a5a57a23 */ /* 0x000fe4000001088c */
[--C-:B------:R-:W-:Y:S02]  /*6cd0*/  FFMA.FTZ R164, R221, c[0x0][0x23c], -R162.reuse ;  /* 0x00008f00dda47a23 */ /* 0x100fe400000108a2 */
[----:B------:R-:W2:Y:S01]  /*6ce0*/  MUFU.EX2 R157, R157 ;  /* 0x0000009d009d7308 */ /* 0x000ea20000000800 */
[----:B----4-:R-:W-:Y:S01]  /*6cf0*/  F2FP.PACK_AB R98, R152, R155 ;  /* 0x0000009b9862723e */ /* 0x010fe200000000ff */
[----:B------:R-:W-:-:S02]  /*6d00*/  FFMA.FTZ R169, R169, c[0x0][0x23c], -R162 ;  /* 0x00008f00a9a97a23 */ /* 0x000fc400000108a2 */
[--C-:B------:R-:W-:Y:S02]  /*6d10*/  FFMA.FTZ R166, R219, c[0x0][0x23c], -R162.reuse ;  /* 0x00008f00dba67a23 */ /* 0x100fe400000108a2 */
[----:B------:R-:W-:Y:S02]  /*6d20*/  FFMA.FTZ R171, R171, c[0x0][0x23c], -R162 ;  /* 0x00008f00abab7a23 */ /* 0x000fe400000108a2 */
[----:B------:R-:W-:Y:S01]  /*6d30*/  MUFU.EX2 R159, R159 ;  /* 0x0000009f009f7308 */ /* 0x000fe20000000800 */
[----:B------:R-:W-:Y:S02]  /*6d40*/  FFMA.FTZ R170, R211, c[0x0][0x23c], -R140 ;  /* 0x00008f00d3aa7a23 */ /* 0x000fe4000001088c */
[--C-:B------:R-:W-:Y:S02]  /*6d50*/  FFMA.FTZ R207, R207, c[0x0][0x23c], -R162.reuse ;  /* 0x00008f00cfcf7a23 */ /* 0x100fe400000108a2 */
[--C-:B------:R-:W-:Y:S02]  /*6d60*/  FFMA.FTZ R208, R143, c[0x0][0x23c], -R162.reuse ;  /* 0x00008f008fd07a23 */ /* 0x100fe400000108a2 */
[----:B------:R-:W-:Y:S01]  /*6d70*/  FFMA.FTZ R211, R141, c[0x0][0x23c], -R162 ;  /* 0x00008f008dd37a23 */ /* 0x000fe200000108a2 */
[----:B------:R-:W4:Y:S01]  /*6d80*/  MUFU.EX2 R148, R148 ;  /* 0x0000009400947308 */ /* 0x000f220000000800 */
[----:B--2---:R-:W-:Y:S01]  /*6d90*/  F2FP.PACK_AB R97, R157, R154 ;  /* 0x0000009a9d61723e */ /* 0x004fe200000000ff */
[----:B------:R-:W-:-:S02]  /*6da0*/  FFMA.FTZ R168, R217, c[0x0][0x23c], -R140 ;  /* 0x00008f00d9a87a23 */ /* 0x000fc4000001088c */
[--C-:B------:R-:W-:Y:S02]  /*6db0*/  FFMA.FTZ R213, R213, c[0x0][0x23c], -R140.reuse ;  /* 0x00008f00d5d57a23 */ /* 0x100fe4000001088c */
[----:B------:R-:W-:Y:S02]  /*6dc0*/  FFMA.FTZ R209, R209, c[0x0][0x23c], -R140 ;  /* 0x00008f00d1d17a23 */ /* 0x000fe4000001088c */
        /* <DEDUP_REMOVED lines=276> */
.L_x_5372:
[----:B------:R-:W-:-:S05]  /*7f10*/  IMAD.MOV.U32 R7, RZ, RZ, c[0x0][0x1a0] ;  /* 0x00006800ff077624 */ /* 0x000fca00078e00ff */
[----:B------:R-:W-:-:S04]  /*7f20*/  LEA R7, -R7, RZ, 0x6 ;  /* 0x000000ff07077211 */ /* 0x000fc800078e31ff */
[----:B------:R-:W-:Y:S02]  /*7f30*/  SHF.R.S32.HI R2, RZ, 0x1f, R7 ;  /* 0x0000001fff027819 */ /* 0x000fe40000011407 */
.L_x_5373:
        /* <DEDUP_REMOVED lines=71> */
[----:B------:R-:W-:Y:S01]  /*83b0*/  IADD3.X R2, R2, UR22, RZ, P6, !PT ;  /* 0x0000001602027c10 */ /* 0x000fe2000b7fe4ff */
[----:B------:R-:W-:Y:S01]  /*83c0*/  IMAD.U32 R0, RZ, RZ, UR25 ;  /* 0x00000019ff007e24 */ /* 0x000fe2000f8e00ff */
        /* <DEDUP_REMOVED lines=17> */
[----:B------:R-:W-:Y:S01]  /*84e0*/  IMAD R0, R0, 0x40, R197 ;  /* 0x0000004000007824 */ /* 0x000fe200078e02c5 */
[----:B------:R-:W-:Y:S01]  /*84f0*/  @!P1 LEA.HI.X R31, R144, c[0x0][0x174], R135, 0x1, P0 ;  /* 0x00005d00901f9a11 */ /* 0x000fe200000f0c87 */
[----:B------:R-:W-:Y:S01]  /*8500*/  @P1 STS.128 [R198+0x11000], RZ ;  /* 0x011000ffc6001388 */ /* 0x000fe20000000c00 */
[----:B------:R-:W-:-:S02]  /*8510*/  IMAD.MOV.U32 R214, RZ, RZ, R224 ;  /* 0x000000ffffd67224 */ /* 0x000fc400078e00e0 */
[----:B------:R-:W-:Y:S01]  /*8520*/  IMAD.IADD R2, R206, 0x1, -R0 ;  /* 0x00000001ce027824 */ /* 0x000fe200078e0a00 */
[----:B------:R-:W-:Y:S01]  /*8530*/  @!PT LDS RZ, [RZ] ;  /* 0x00000000fffff984 */ /* 0x000fe20000000800 */
[----:B------:R-:W-:Y:S01]  /*8540*/  @!PT LDS RZ, [RZ] ;  /* 0x00000000fffff984 */ /* 0x000fe20000000800 */
[----:B------:R-:W-:Y:S01]  /*8550*/  @!PT LDS RZ, [RZ] ;  /* 0x00000000fffff984 */ /* 0x000fe20000000800 */
[----:B------:R1:W-:Y:S01]  /*8560*/  @!P1 LDGSTS.E.BYPASS.LTC128B.128 [R198+0x11000], [R6.64+0x100] ;  /* 0x1100010006c69fae */ /* 0x0003e2000b901d46 */
[C---:B------:R-:W-:Y:S01]  /*8570*/  ISETP.GE.AND P4, PT, R0.reuse, R204, PT ;  /* 0x000000cc0000720c */ /* 0x040fe20003f86270 */
[----:B------:R-:W-:Y:S01]  /*8580*/  IMAD.MOV.U32 R215, RZ, RZ, R225 ;  /* 0x000000ffffd77224 */ /* 0x000fe200078e00e1 */
[C---:B------:R-:W-:Y:S01]  /*8590*/  ISETP.GE.AND P5, PT, R0.reuse, R199, PT ;  /* 0x000000c70000720c */ /* 0x040fe20003fa6270 */
[----:B------:R-:W-:Y:S01]  /*85a0*/  @P3 STS.128 [R198+0xd800], RZ ;  /* 0x00d800ffc6003388 */ /* 0x000fe20000000c00 */
[----:B------:R-:W-:Y:S02]  /*85b0*/  IABS R2, R2 ;  /* 0x0000000200027213 */ /* 0x000fe40000000000 */
[C---:B------:R-:W-:Y:S01]  /*85c0*/  ISETP.LT.OR P4, PT, R0.reuse, R205, P4 ;  /* 0x000000cd0000720c */ /* 0x040fe20002781670 */
[----:B------:R-:W-:Y:S01]  /*85d0*/  @!PT LDS RZ, [RZ] ;  /* 0x00000000fffff984 */ /* 0x000fe20000000800 */
[----:B------:R-:W-:Y:S01]  /*85e0*/  @!PT LDS RZ, [RZ] ;  /* 0x00000000fffff984 */ /* 0x000fe20000000800 */
[----:B------:R-:W-:Y:S01]  /*85f0*/  @!PT LDS RZ, [RZ] ;  /* 0x00000000fffff984 */ /* 0x000fe20000000800 */
[----:B------:R1:W-:Y:S01]  /*8600*/  @!P3 LDGSTS.E.BYPASS.LTC128B.128 [R198+0xd800], [R28.64] ;  /* 0x0d8000001cc6bfae */ /* 0x0003e2000b901d46 */
[----:B------:R-:W-:-:S03]  /*8610*/  ISETP.LT.OR P5, PT, R0, R202, P5 ;  /* 0x000000ca0000720c */ /* 0x000fc60002fa1670 */
        /* <DEDUP_REMOVED lines=13> */
[----:B------:R-:W4:Y:S04]  /*86f0*/  LDSM.16.M88.4 R24, [R193+0x7000] ;  /* 0x00700000c118783b */ /* 0x000f280000000200 */
[----:B-----5:R-:W5:Y:S04]  /*8700*/  LDSM.16.M88.4 R8, [R193+0x7800] ;  /* 0x00780000c108783b */ /* 0x020f680000000200 */
[----:B------:R-:W-:Y:S04]  /*8710*/  LDSM.16.M88.4 R156, [R192] ;  /* 0x00000000c09c783b */ /* 0x000fe80000000200 */
[----:B-1----:R-:W1:Y:S04]  /*8720*/  LDSM.16.M88.4 R4, [R191] ;  /* 0x00000000bf04783b */ /* 0x002e680000000200 */
[----:B------:R-:W1:Y:S04]  /*8730*/  LDSM.16.M88.4 R144, [R183] ;  /* 0x00000000b790783b */ /* 0x000e680000000200 */
[----:B--2---:R-:W2:Y:S04]  /*8740*/  LDSM.16.M88.4 R20, [R182] ;  /* 0x00000000b614783b */ /* 0x004ea80000000200 */
[----:B------:R-:W1:Y:S04]  /*8750*/  LDSM.16.M88.4 R220, [R181] ;  /* 0x00000000b5dc783b */ /* 0x000e680000000200 */
[----:B------:R-:W-:Y:S01]  /*8760*/  LDSM.16.M88.4 R148, [R187+0x6000] ;  /* 0x00600000bb94783b */ /* 0x000fe20000000200 */
[C---:B---3--:R-:W-:Y:S03]  /*8770*/  HMMA.16816.F32 R12, R160.reuse, R140, RZ ;  /* 0x0000008ca00c723c */ /* 0x048fe600000018ff */
[----:B----4-:R-:W-:Y:S04]  /*8780*/  LDSM.16.M88.4 R16, [R187+0x6800] ;  /* 0x00680000bb10783b */ /* 0x010fe80000000200 */
[----:B------:R-:W-:Y:S01]  /*8790*/  LDSM.16.M88.4 R216, [R187+0x7800] ;  /* 0x00780000bbd8783b */ /* 0x000fe20000000200 */
[C---:B------:R-:W-:Y:S03]  /*87a0*/  HMMA.16816.F32 R140, R160.reuse, R142, RZ ;  /* 0x0000008ea08c723c */ /* 0x040fe600000018ff */
[----:B------:R-:W-:Y:S04]  /*87b0*/  LDSM.16.M88.4 R152, [R189] ;  /* 0x00000000bd98783b */ /* 0x000fe80000000200 */
[----:B------:R-:W-:Y:S01]  /*87c0*/  LDSM.16.M88.4 R168, [R180] ;  /* 0x00000000b4a8783b */ /* 0x000fe20000000200 */
[C---:B------:R-:W-:Y:S03]  /*87d0*/  HMMA.16816.F32 R136, R160.reuse, R32, RZ ;  /* 0x00000020a088723c */ /* 0x040fe600000018ff */
[----:B------:R-:W0:Y:S05]  /*87e0*/  LDGDEPBAR ;  /* 0x00000000000079af */ /* 0x000e2a0000000000 */
[C---:B------:R-:W-:Y:S08]  /*87f0*/  HMMA.16816.F32 R32, R160.reuse, R34, RZ ;  /* 0x00000022a020723c */ /* 0x040ff000000018ff */
[C---:B------:R-:W-:Y:S08]  /*8800*/  HMMA.16816.F32 R28, R160.reuse, R24, RZ ;  /* 0x00000018a01c723c */ /* 0x040ff000000018ff */
[C---:B------:R-:W-:Y:S08]  /*8810*/  HMMA.16816.F32 R24, R160.reuse, R26, RZ ;  /* 0x0000001aa018723c */ /* 0x040ff000000018ff */
[C---:B-----5:R-:W-:Y:S08]  /*8820*/  HMMA.16816.F32 R164, R160.reuse, R8, RZ ;  /* 0x00000008a0a4723c */ /* 0x060ff000000018ff */
[----:B------:R-:W-:Y:S01]  /*8830*/  HMMA.16816.F32 R160, R160, R10, RZ ;  /* 0x0000000aa0a0723c */ /* 0x000fe200000018ff */
[----:B------:R-:W3:Y:S07]  /*8840*/  LDSM.16.M88.4 R8, [R190] ;  /* 0x00000000be08783b */ /* 0x000eee0000000200 */
        /* <DEDUP_REMOVED lines=12> */
[----:B------:R-:W-:Y:S03]  /*8910*/  LDSM.16.M88.4 R220, [R175] ;  /* 0x00000000afdc783b */ /* 0x000fe60000000200 */
        /* <DEDUP_REMOVED lines=12> */
[----:B------:R-:W-:Y:S03]  /*89e0*/  LDSM.16.M88.4 R216, [R194+0x4000] ;  /* 0x00400000c2d8783b */ /* 0x000fe60000000200 */
[C---:B------:R-:W-:Y:S08]  /*89f0*/  HMMA.16816.F32 R12, R152.reuse, R168, R12 ;  /* 0x000000a8980c723c */ /* 0x040ff0000000180c */
[C---:B------:R-:W-:Y:S01]  /*8a00*/  HMMA.16816.F32 R140, R152.reuse, R170, R140 ;  /* 0x000000aa988c723c */ /* 0x040fe2000000188c */
[----:B------:R-:W-:Y:S07]  /*8a10*/  LDSM.16.M88.4 R168, [R179] ;  /* 0x00000000b3a8783b */ /* 0x000fee0000000200 */
[C---:B----4-:R-:W-:Y:S08]  /*8a20*/  HMMA.16816.F32 R136, R152.reuse, R144, R136 ;  /* 0x000000909888723c */ /* 0x050ff00000001888 */
[C---:B------:R-:W-:Y:S01]  /*8a30*/  HMMA.16816.F32 R32, R152.reuse, R146, R32 ;  /* 0x000000929820723c */ /* 0x040fe20000001820 */
[----:B------:R-:W4:Y:S07]  /*8a40*/  LDSM.16.M88.4 R144, [R193+0x9800] ;  /* 0x00980000c190783b */ /* 0x000f2e0000000200 */
[C---:B--2---:R-:W-:Y:S08]  /*8a50*/  HMMA.16816.F32 R28, R152.reuse, R20, R28 ;  /* 0x00000014981c723c */ /* 0x044ff0000000181c */
[C---:B------:R-:W-:Y:S01]  /*8a60*/  HMMA.16816.F32 R24, R152.reuse, R22, R24 ;  /* 0x000000169818723c */ /* 0x040fe20000001818 */
[----:B------:R-:W2:Y:S07]  /*8a70*/  LDSM.16.M88.4 R20, [R192+0x2000] ;  /* 0x00200000c014783b */ /* 0x000eae0000000200 */
[C---:B-----5:R-:W-:Y:S08]  /*8a80*/  HMMA.16816.F32 R164, R152.reuse, R156, R164 ;  /* 0x0000009c98a4723c */ /* 0x060ff000000018a4 */
[----:B------:R-:W-:Y:S01]  /*8a90*/  HMMA.16816.F32 R160, R152, R158, R160 ;  /* 0x0000009e98a0723c */ /* 0x000fe200000018a0 */
[----:B------:R-:W5:Y:S04]  /*8aa0*/  LDSM.16.M88.4 R152, [R177] ;  /* 0x00000000b198783b */ /* 0x000f680000000200 */
[----:B------:R-:W2:Y:S03]  /*8ab0*/  LDSM.16.M88.4 R156, [R178] ;  /* 0x00000000b29c783b */ /* 0x000ea60000000200 */
[C---:B-1----:R-:W-:Y:S08]  /*8ac0*/  HMMA.16816.F32 R12, R4.reuse, R148, R12 ;  /* 0x00000094040c723c */ /* 0x042ff0000000180c */
[C---:B------:R-:W-:Y:S01]  /*8ad0*/  HMMA.16816.F32 R140, R4.reuse, R150, R140 ;  /* 0x00000096048c723c */ /* 0x040fe2000000188c */
[----:B------:R-:W1:Y:S07]  /*8ae0*/  LDSM.16.M88.4 R148, [R176] ;  /* 0x00000000b094783b */ /* 0x000e6e0000000200 */
[C---:B------:R-:W-:Y:S08]  /*8af0*/  HMMA.16816.F32 R136, R4.reuse, R16, R136 ;  /* 0x000000100488723c */ /* 0x040ff00000001888 */
        /* <DEDUP_REMOVED lines=8> */
[----:B------:R-:W1:Y:S03]  /*8b80*/  LDSM.16.M88.4 R144, [R187+0x9000] ;  /* 0x00900000bb90783b */ /* 0x000e660000000200 */
[C---:B--2---:R-:W-:Y:S08]  /*8b90*/  HMMA.16816.F32 R12, R20.reuse, R168, R12 ;  /* 0x000000a8140c723c */ /* 0x044ff0000000180c */
[C---:B------:R-:W-:Y:S01]  /*8ba0*/  HMMA.16816.F32 R140, R20.reuse, R170, R140 ;  /* 0x000000aa148c723c */ /* 0x040fe2000000188c */
[----:B------:R-:W-:Y:S07]  /*8bb0*/  LDSM.16.M88.4 R168, [R193+0xb800] ;  /* 0x00b80000c1a8783b */ /* 0x000fee0000000200 */
[C---:B-----5:R-:W-:Y:S08]  /*8bc0*/  HMMA.16816.F32 R28, R20.reuse, R152, R28 ;  /* 0x00000098141c723c */ /* 0x060ff0000000181c */
[C---:B------:R-:W-:Y:S01]  /*8bd0*/  HMMA.16816.F32 R24, R20.reuse, R154, R24 ;  /* 0x0000009a1418723c */ /* 0x040fe20000001818 */
[----:B------:R-:W2:Y:S07]  /*8be0*/  LDSM.16.M88.4 R152, [R187+0x9800] ;  /* 0x00980000bb98783b */ /* 0x000eae0000000200 */
[C---:B------:R-:W-:Y:S08]  /*8bf0*/  HMMA.16816.F32 R136, R20.reuse, R156, R136 ;  /* 0x0000009c1488723c */ /* 0x040ff00000001888 */
[C---:B------:R-:W-:Y:S01]  /*8c00*/  HMMA.16816.F32 R32, R20.reuse, R158, R32 ;  /* 0x0000009e1420723c */ /* 0x040fe20000001820 */
[----:B------:R-:W-:Y:S07]  /*8c10*/  LDSM.16.M88.4 R156, [R192+0x4000] ;  /* 0x00400000c09c783b */ /* 0x000fee0000000200 */
[C---:B-1----:R-:W-:Y:S08]  /*8c20*/  HMMA.16816.F32 R164, R20.reuse, R148, R164 ;  /* 0x0000009414a4723c */ /* 0x042ff000000018a4 */
        /* <DEDUP_REMOVED lines=12> */
[C---:B--2---:R-:W-:Y:S08]  /*8cf0*/  HMMA.16816.F32 R164, R16.reuse, R152, R164 ;  /* 0x0000009810a4723c */ /* 0x044ff000000018a4 */
[----:B------:R-:W-:Y:S01]  /*8d00*/  HMMA.16816.F32 R160, R16, R154, R160 ;  /* 0x0000009a10a0723c */ /* 0x000fe200000018a0 */
[----:B------:R-:W2:Y:S04]  /*8d10*/  LDSM.16.M88.4 R16, [R193+0xa000] ;  /* 0x00a00000c110783b */ /* 0x000ea80000000200 */
[----:B------:R-:W-:Y:S03]  /*8d20*/  LDSM.16.M88.4 R152, [R174] ;  /* 0x00000000ae98783b */ /* 0x000fe60000000200 */
[C---:B-1----:R-:W-:Y:S08]  /*8d30*/  HMMA.16816.F32 R12, R20.reuse, R8, R12 ;  /* 0x00000008140c723c */ /* 0x042ff0000000180c */
[C---:B------:R-:W-:Y:S01]  /*8d40*/  HMMA.16816.F32 R140, R20.reuse, R10, R140 ;  /* 0x0000000a148c723c */ /* 0x040fe2000000188c */
[----:B------:R-:W1:Y:S07]  /*8d50*/  LDSM.16.M88.4 R8, [R193+0xa800] ;  /* 0x00a80000c108783b */ /* 0x000e6e0000000200 */
[C---:B---3--:R-:W-:Y:S08]  /*8d60*/  HMMA.16816.F32 R28, R20.reuse, R4, R28 ;  /* 0x00000004141c723c */ /* 0x048ff0000000181c */
[C---:B------:R-:W-:Y:S01]  /*8d70*/  HMMA.16816.F32 R24, R20.reuse, R6, R24 ;  /* 0x000000061418723c */ /* 0x040fe20000001818 */
[----:B------:R-:W3:Y:S07]  /*8d80*/  LDSM.16.M88.4 R4, [R193+0xb000] ;  /* 0x00b00000c104783b */ /* 0x000eee0000000200 */
[----:B------:R-:W-:Y:S08]  /*8d90*/  HMMA.16816.F32 R136, R20, R148, R136 ;  /* 0x000000941488723c */ /* 0x000ff00000001888 */
[----:B--2---:R-:W-:Y:S08]  /*8da0*/  HMMA.16816.F32 R12, R216, R16, R12 ;  /* 0x00000010d80c723c */ /* 0x004ff0000000180c */
        /* <DEDUP_REMOVED lines=8> */
[----:B------:R-:W-:Y:S08]  /*8e30*/  HMMA.16816.F32 R12, R156, R220, R12 ;  /* 0x000000dc9c0c723c */ /* 0x000ff0000000180c */
[C---:B-1----:R-:W-:Y:S08]  /*8e40*/  HMMA.16816.F32 R136, R216.reuse, R8, R136 ;  /* 0x00000008d888723c */ /* 0x042ff00000001888 */
[C---:B------:R-:W-:Y:S01]  /*8e50*/  HMMA.16816.F32 R32, R216.reuse, R10, R32 ;  /* 0x0000000ad820723c */ /* 0x040fe20000001820 */
[----:B------:R-:W-:Y:S07]  /*8e60*/  LDSM.16.M88.4 R8, [R189+0x4000] ;  /* 0x00400000bd08783b */ /* 0x000fee0000000200 */
[C---:B---3--:R-:W-:Y:S08]  /*8e70*/  HMMA.16816.F32 R28, R216.reuse, R4, R28 ;  /* 0x00000004d81c723c */ /* 0x048ff0000000181c */
[----:B------:R-:W-:Y:S01]  /*8e80*/  HMMA.16816.F32 R24, R216, R6, R24 ;  /* 0x00000006d818723c */ /* 0x000fe20000001818 */
[----:B------:R-:W1:Y:S07]  /*8e90*/  LDSM.16.M88.4 R4, [R180+0x4000] ;  /* 0x00400000b404783b */ /* 0x000e6e0000000200 */
[----:B--2---:R-:W-:Y:S08]  /*8ea0*/  HMMA.16816.F32 R12, R20, R16, R12 ;  /* 0x00000010140c723c */ /* 0x004ff0000000180c */
[----:B------:R-:W-:Y:S08]  /*8eb0*/  HMMA.16816.F32 R140, R156, R222, R140 ;  /* 0x000000de9c8c723c */ /* 0x000ff0000000188c */
[----:B------:R-:W-:Y:S08]  /*8ec0*/  HMMA.16816.F32 R164, R216, R168, R164 ;  /* 0x000000a8d8a4723c */ /* 0x000ff000000018a4 */
[C---:B------:R-:W-:Y:S08]  /*8ed0*/  HMMA.16816.F32 R136, R156.reuse, R152, R136 ;  /* 0x000000989c88723c */ /* 0x040ff00000001888 */
[----:B------:R-:W-:Y:S01]  /*8ee0*/  HMMA.16816.F32 R32, R156, R154, R32 ;  /* 0x0000009a9c20723c */ /* 0x000fe20000001820 */
[----:B------:R-:W2:Y:S07]  /*8ef0*/  LDSM.16.M88.4 R152, [R187+0xa800] ;  /* 0x00a80000bb98783b */ /* 0x000eae0000000200 */
[----:B-1----:R-:W-:Y:S07]  /*8f00*/  HMMA.16816.F32 R12, R8, R4, R12 ;  /* 0x00000004080c723c */ /* 0x002fee000000180c */
[----:B------:R-:W-:Y:S01]  /*8f10*/  IMAD.IADD R4, R203, 0x1, -R0 ;  /* 0x00000001cb047824 */ /* 0x000fe200078e0a00 */
[----:B------:R-:W-:Y:S01]  /*8f20*/  HMMA.16816.F32 R140, R20, R18, R140 ;  /* 0x00000012148c723c */ /* 0x000fe2000000188c */
[----:B------:R-:W-:-:S03]  /*8f30*/  IMAD.MOV.U32 R5, RZ, RZ, R2 ;  /* 0x000000ffff057224 */ /* 0x000fc600078e0002 */
[----:B------:R-:W-:Y:S02]  /*8f40*/  IABS R2, R4 ;  /* 0x0000000400027213 */ /* 0x000fe40000000000 */
[----:B------:R-:W-:Y:S01]  /*8f50*/  IADD3 R4, R0, 0x1, RZ ;  /* 0x0000000100047810 */ /* 0x000fe20007ffe0ff */
[----:B------:R-:W1:Y:S01]  /*8f60*/  I2F R5, R5 ;  /* 0x0000000500057306 */ /* 0x000e620000201400 */
[C---:B------:R-:W-:Y:S02]  /*8f70*/  HMMA.16816.F32 R28, R156.reuse, R148, R28 ;  /* 0x000000949c1c723c */ /* 0x040fe4000000181c */
[C---:B------:R-:W-:Y:S02]  /*8f80*/  ISETP.GE.AND P6, PT, R4.reuse, R204, PT ;  /* 0x000000cc0400720c */ /* 0x040fe40003fc6270 */
[C---:B------:R-:W-:Y:S02]  /*8f90*/  ISETP.GE.AND P0, PT, R4.reuse, R199, PT ;  /* 0x000000c70400720c */ /* 0x040fe40003f06270 */
[C---:B------:R-:W-:Y:S01]  /*8fa0*/  ISETP.LT.OR P6, PT, R4.reuse, R205, P6 ;  /* 0x000000cd0400720c */ /* 0x040fe200037c1670 */
[----:B------:R3:W4:Y:S01]  /*8fb0*/  I2F R17, R2 ;  /* 0x0000000200117306 */ /* 0x0007220000201400 */
[----:B------:R-:W-:Y:S01]  /*8fc0*/  ISETP.LT.OR P0, PT, R4, R202, P0 ;  /* 0x000000ca0400720c */ /* 0x000fe20000701670 */
[----:B------:R-:W-:Y:S07]  /*8fd0*/  HMMA.16816.F32 R164, R156, R144, R164 ;  /* 0x000000909ca4723c */ /* 0x000fee00000018a4 */
[----:B-1----:R-:W-:Y:S01]  /*8fe0*/  FFMA.FTZ R144, R5, -UR24, R12 ;  /* 0x8000001805907c23 */ /* 0x002fe2000801000c */
[----:B------:R-:W-:Y:S01]  /*8ff0*/  HMMA.16816.F32 R140, R8, R6, R140 ;  /* 0x00000006088c723c */ /* 0x000fe2000000188c */
[----:B------:R-:W-:-:S03]  /*9000*/  IADD3 R12, R0, 0x8, RZ ;  /* 0x00000008000c7810 */ /* 0x000fc60007ffe0ff */
[----:B------:R-:W-:Y:S01]  /*9010*/  FSEL R144, R144, -INF , !P4 ;  /* 0xff80000090907808 */ /* 0x000fe20006000000 */
[--C-:B---3--:R-:W-:Y:S01]  /*9020*/  IMAD.IADD R2, R206, 0x1, -R4.reuse ;  /* 0x00000001ce027824 */ /* 0x108fe200078e0a04 */
[----:B------:R-:W-:Y:S01]  /*9030*/  ISETP.GE.AND P4, PT, R12, R204, PT ;  /* 0x000000cc0c00720c */ /* 0x000fe20003f86270 */
[C---:B------:R-:W-:Y:S01]  /*9040*/  IMAD.IADD R4, R203.reuse, 0x1, -R4 ;  /* 0x00000001cb047824 */ /* 0x040fe200078e0a04 */
[----:B------:R-:W-:Y:S01]  /*9050*/  HMMA.16816.F32 R160, R216, R170, R160 ;  /* 0x000000aad8a0723c */ /* 0x000fe200000018a0 */
[----:B------:R-:W-:Y:S01]  /*9060*/  IMAD.IADD R145, R203, 0x1, -R12 ;  /* 0x00000001cb917824 */ /* 0x000fe200078e0a0c */
[----:B------:R-:W-:Y:S01]  /*9070*/  IABS R148, R2 ;  /* 0x0000000200947213 */ /* 0x000fe20000000000 */
[----:B----4-:R-:W-:Y:S01]  /*9080*/  FFMA.FTZ R2, R17, -UR24, R14 ;  /* 0x8000001811027c23 */ /* 0x010fe2000801000e */
[----:B------:R-:W-:Y:S01]  /*9090*/  IABS R14, R4 ;  /* 0x00000004000e7213 */ /* 0x000fe20000000000 */
[----:B------:R-:W-:Y:S01]  /*90a0*/  IMAD.IADD R135, R206, 0x1, -R12 ;  /* 0x00000001ce877824 */ /* 0x000fe200078e0a0c */
[----:B------:R-:W1:Y:S01]  /*90b0*/  LDSM.16.M88.4 R4, [R180+0x4800] ;  /* 0x00480000b404783b */ /* 0x000e620000000200 */
[----:B------:R-:W-:Y:S01]  /*90c0*/  IABS R145, R145 ;  /* 0x0000009100917213 */ /* 0x000fe20000000000 */
[----:B------:R-:W3:Y:S01]  /*90d0*/  I2F R148, R148 ;  /* 0x0000009400947306 */ /* 0x000ee20000201400 */
[----:B--2---:R-:W-:Y:S01]  /*90e0*/  HMMA.16816.F32 R136, R20, R152, R136 ;  /* 0x000000981488723c */ /* 0x004fe20000001888 */
[----:B------:R-:W-:Y:S01]  /*90f0*/  FSEL R2, R2, -INF , !P5 ;  /* 0xff80000002027808 */ /* 0x000fe20006800000 */
[----:B------:R-:W2:Y:S01]  /*9100*/  LDSM.16.M88.4 R16, [R187+0xb000] ;  /* 0x00b00000bb10783b */ /* 0x000ea20000000200 */
[----:B------:R-:W-:-:S02]  /*9110*/  ISETP.GE.AND P5, PT, R12, R199, PT ;  /* 0x000000c70c00720c */ /* 0x000fc40003fa6270 */
[----:B------:R-:W-:Y:S02]  /*9120*/  IABS R135, R135 ;  /* 0x0000008700877213 */ /* 0x000fe40000000000 */
[----:B------:R-:W4:Y:S01]  /*9130*/  I2F R14, R14 ;  /* 0x0000000e000e7306 */ /* 0x000f220000201400 */
[C---:B------:R-:W-:Y:S01]  /*9140*/  ISETP.LT.OR P4, PT, R12.reuse, R205, P4 ;  /* 0x000000cd0c00720c */ /* 0x040fe20002781670 */
[----:B------:R-:W-:Y:S01]  /*9150*/  HMMA.16816.F32 R32, R20, R154, R32 ;  /* 0x0000009a1420723c */ /* 0x000fe20000001820 */
[----:B------:R-:W-:Y:S02]  /*9160*/  ISETP.LT.OR P5, PT, R12, R202, P5 ;  /* 0x000000ca0c00720c */ /* 0x000fe40002fa1670 */
[----:B------:R-:W-:Y:S01]  /*9170*/  IADD3 R12, R0, 0x9, RZ ;  /* 0x00000009000c7810 */ /* 0x000fe20007ffe0ff */
[----:B---3--:R-:W-:Y:S02]  /*9180*/  FFMA.FTZ R148, R148, -UR24, R13 ;  /* 0x8000001894947c23 */ /* 0x008fe4000801000d */
[----:B------:R-:W3:Y:S01]  /*9190*/  I2F R135, R135 ;  /* 0x0000008700877306 */ /* 0x000ee20000201400 */
[----:B------:R-:W-:Y:S01]  /*91a0*/  IMAD.MOV.U32 R13, RZ, RZ, R145 ;  /* 0x000000ffff0d7224 */ /* 0x000fe200078e0091 */
[----:B------:R-:W-:Y:S01]  /*91b0*/  HMMA.16816.F32 R160, R156, R146, R160 ;  /* 0x000000929ca0723c */ /* 0x000fe200000018a0 */
[----:B------:R-:W-:-:S02]  /*91c0*/  FSEL R148, R148, -INF , !P6 ;  /* 0xff80000094947808 */ /* 0x000fc40007000000 */
[----:B------:R-:W-:Y:S01]  /*91d0*/  ISETP.GE.AND P6, PT, R12, R204, PT ;  /* 0x000000cc0c00720c */ /* 0x000fe20003fc6270 */
[----:B----4-:R-:W-:Y:S02]  /*91e0*/  FFMA.FTZ R15, R14, -UR24, R15 ;  /* 0x800000180e0f7c23 */ /* 0x010fe4000801000f */
[----:B------:R-:W4:Y:S01]  /*91f0*/  I2F R13, R13 ;  /* 0x0000000d000d7306 */ /* 0x000f220000201400 */
[--C-:B------:R-:W-:Y:S01]  /*9200*/  IMAD.IADD R14, R206, 0x1, -R12.reuse ;  /* 0x00000001ce0e7824 */ /* 0x100fe200078e0a0c */
[C---:B------:R-:W-:Y:S01]  /*9210*/  ISETP.LT.OR P6, PT, R12.reuse, R205, P6 ;  /* 0x000000cd0c00720c */ /* 0x040fe200037c1670 */
[----:B------:R-:W-:Y:S01]  /*9220*/  HMMA.16816.F32 R24, R156, R150, R24 ;  /* 0x000000969c18723c */ /* 0x000fe20000001818 */
[----:B------:R-:W-:Y:S01]  /*9230*/  FSEL R147, R15, -INF , !P0 ;  /* 0xff8000000f937808 */ /* 0x000fe20004000000 */
[----:B------:R-:W-:Y:S01]  /*9240*/  IMAD.IADD R15, R203, 0x1, -R12 ;  /* 0x00000001cb0f7824 */ /* 0x000fe200078e0a0c */
[C---:B------:R-:W-:Y:S02]  /*9250*/  ISETP.GE.AND P0, PT, R12.reuse, R199, PT ;  /* 0x000000c70c00720c */ /* 0x040fe40003f06270 */
[----:B------:R-:W-:Y:S01]  /*9260*/  IABS R14, R14 ;  /* 0x0000000e000e7213 */ /* 0x000fe20000000000 */
[----:B---3--:R-:W-:Y:S01]  /*9270*/  FFMA.FTZ R140, R135, -UR24, R140 ;  /* 0x80000018878c7c23 */ /* 0x008fe2000801008c */
[----:B------:R-:W-:-:S02]  /*9280*/  ISETP.LT.OR P0, PT, R12, R202, P0 ;  /* 0x000000ca0c00720c */ /* 0x000fc40000701670 */
[----:B------:R-:W-:Y:S01]  /*9290*/  IADD3 R12, R0, 0x10, RZ ;  /* 0x00000010000c7810 */ /* 0x000fe20007ffe0ff */
[----:B-1----:R-:W-:Y:S01]  /*92a0*/  HMMA.16816.F32 R136, R8, R4, R136 ;  /* 0x000000040888723c */ /* 0x002fe20000001888 */
[----:B------:R-:W-:Y:S01]  /*92b0*/  IABS R15, R15 ;  /* 0x0000000f000f7213 */ /* 0x000fe20000000000 */
[----:B------:R-:W1:Y:S01]  /*92c0*/  I2F R14, R14 ;  /* 0x0000000e000e7306 */ /* 0x000e620000201400 */
[----:B----4-:R-:W-:Y:S01]  /*92d0*/  FFMA.FTZ R155, R13, -UR24, R142 ;  /* 0x800000180d9b7c23 */ /* 0x010fe2000801008e */
[----:B------:R-:W-:Y:S01]  /*92e0*/  FSEL R140, R140, -INF , !P4 ;  /* 0xff8000008c8c7808 */ /* 0x000fe20006000000 */
[--C-:B------:R-:W-:Y:S01]  /*92f0*/  IMAD.IADD R13, R203, 0x1, -R12.reuse ;  /* 0x00000001cb0d7824 */ /* 0x100fe200078e0a0c */
[----:B------:R-:W-:Y:S01]  /*9300*/  ISETP.GE.AND P4, PT, R12, R204, PT ;  /* 0x000000cc0c00720c */ /* 0x000fe20003f86270 */
[----:B------:R-:W-:Y:S01]  /*9310*/  IMAD.IADD R5, R206, 0x1, -R12 ;  /* 0x00000001ce057824 */ /* 0x000fe200078e0a0c */
[----:B------:R-:W-:Y:S01]  /*9320*/  FSEL R155, R155, -INF , !P5 ;  /* 0xff8000009b9b7808 */ /* 0x000fe20006800000 */
[----:B--2---:R-:W-:Y:S01]  /*9330*/  HMMA.16816.F32 R28, R20, R16, R28 ;  /* 0x00000010141c723c */ /* 0x004fe2000000181c */
[----:B------:R-:W2:Y:S01]  /*9340*/  I2F R142, R15 ;  /* 0x0000000f008e7306 */ /* 0x000ea20000201400 */
[----:B------:R-:W-:-:S02]  /*9350*/  IADD3 R4, R0, 0x11, RZ ;  /* 0x0000001100047810 */ /* 0x000fc40007ffe0ff */
[----:B------:R-:W-:Y:S02]  /*9360*/  IABS R5, R5 ;  /* 0x0000000500057213 */ /* 0x000fe40000000000 */
[C---:B------:R-:W-:Y:S01]  /*9370*/  ISETP.GE.AND P5, PT, R12.reuse, R199, PT ;  /* 0x000000c70c00720c */ /* 0x040fe20003fa6270 */
[--C-:B------:R-:W-:Y:S01]  /*9380*/  IMAD.IADD R135, R203, 0x1, -R4.reuse ;  /* 0x00000001cb877824 */ /* 0x100fe200078e0a04 */
[----:B------:R-:W-:Y:S01]  /*9390*/  ISETP.LT.OR P4, PT, R12, R205, P4 ;  /* 0x000000cd0c00720c */ /* 0x000fe20002781670 */
[----:B-1----:R-:W-:Y:S01]  /*93a0*/  FFMA.FTZ R14, R14, -UR24, R141 ;  /* 0x800000180e0e7c23 */ /* 0x002fe2000801008d */
[----:B------:R-:W-:Y:S01]  /*93b0*/  IABS R13, R13 ;  /* 0x0000000d000d7213 */ /* 0x000fe20000000000 */
[----:B------:R-:W1:Y:S01]  /*93c0*/  I2F R5, R5 ;  /* 0x0000000500057306 */ /* 0x000e620000201400 */
[----:B------:R-:W-:Y:S01]  /*93d0*/  ISETP.LT.OR P5, PT, R12, R202, P5 ;  /* 0x000000ca0c00720c */ /* 0x000fe20002fa1670 */
[----:B------:R-:W-:Y:S01]  /*93e0*/  IMAD.IADD R12, R206, 0x1, -R4 ;  /* 0x00000001ce0c7824 */ /* 0x000fe200078e0a04 */
[----:B------:R-:W-:Y:S01]  /*93f0*/  FSEL R16, R14, -INF , !P6 ;  /* 0xff8000000e107808 */ /* 0x000fe20007000000 */
[----:B------:R-:W-:Y:S01]  /*9400*/  IMAD.MOV.U32 R141, RZ, RZ, R13 ;  /* 0x000000ffff8d7224 */ /* 0x000fe200078e000d */
[----:B------:R-:W-:Y:S01]  /*9410*/  IABS R135, R135 ;  /* 0x0000008700877213 */ /* 0x000fe20000000000 */
[----:B--2---:R-:W-:Y:S01]  /*9420*/  FFMA.FTZ R142, R142, -UR24, R143 ;  /* 0x800000188e8e7c23 */ /* 0x004fe2000801008f */
[----:B------:R-:W-:Y:S01]  /*9430*/  IABS R12, R12 ;  /* 0x0000000c000c7213 */ /* 0x000fe20000000000 */
[----:B------:R-:W2:Y:S01]  /*9440*/  I2F R17, R141 ;  /* 0x0000008d00117306 */ /* 0x000ea20000201400 */
[----:B------:R-:W-:Y:S01]  /*9450*/  ISETP.GE.AND P6, PT, R4, R204, PT ;  /* 0x000000cc0400720c */ /* 0x000fe20003fc6270 */
[----:B------:R-:W-:Y:S01]  /*9460*/  HMMA.16816.F32 R32, R8, R6, R32 ;  /* 0x000000060820723c */ /* 0x000fe20000001820 */
[----:B------:R-:W-:-:S02]  /*9470*/  FSEL R157, R142, -INF , !P0 ;  /* 0xff8000008e9d7808 */ /* 0x000fc40004000000 */
[C---:B------:R-:W-:Y:S02]  /*9480*/  ISETP.GE.AND P0, PT, R4.reuse, R199, PT ;  /* 0x000000c70400720c */ /* 0x040fe40003f06270 */
[C---:B------:R-:W-:Y:S01]  /*9490*/  ISETP.LT.OR P6, PT, R4.reuse, R205, P6 ;  /* 0x000000cd0400720c */ /* 0x040fe200037c1670 */
[----:B------:R3:W4:Y:S01]  /*94a0*/  I2F R142, R12 ;  /* 0x0000000c008e7306 */ /* 0x0007220000201400 */
[----:B-1----:R-:W-:Y:S01]  /*94b0*/  FFMA.FTZ R5, R5, -UR24, R136 ;  /* 0x8000001805057c23 */ /* 0x002fe20008010088 */
[----:B------:R-:W-:Y:S01]  /*94c0*/  ISETP.LT.OR P0, PT, R4, R202, P0 ;  /* 0x000000ca0400720c */ /* 0x000fe20000701670 */
[----:B------:R-:W-:Y:S01]  /*94d0*/  IMAD.MOV.U32 R136, RZ, RZ, R135 ;  /* 0x000000ffff887224 */ /* 0x000fe200078e0087 */
[----:B------:R-:W-:Y:S01]  /*94e0*/  IADD3 R4, R0, 0x18, RZ ;  /* 0x0000001800047810 */ /* 0x000fe20007ffe0ff */
[----:B------:R-:W-:Y:S01]  /*94f0*/  HMMA.16816.F32 R24, R20, R18, R24 ;  /* 0x000000121418723c */ /* 0x000fe20000001818 */
[----:B------:R-:W-:Y:S01]  /*9500*/  FSEL R158, R5, -INF , !P4 ;  /* 0xff800000059e7808 */ /* 0x000fe20006000000 */
[----:B--2---:R-:W-:-:S02]  /*9510*/  FFMA.FTZ R135, R17, -UR24, R138 ;  /* 0x8000001811877c23 */ /* 0x004fc4000801008a */
[----:B------:R-:W1:Y:S01]  /*9520*/  I2F R136, R136 ;  /* 0x0000008800887306 */ /* 0x000e620000201400 */
[--C-:B------:R-:W-:Y:S01]  /*9530*/  IMAD.IADD R17, R206, 0x1, -R4.reuse ;  /* 0x00000001ce117824 */ /* 0x100fe200078e0a04 */
[----:B------:R-:W-:Y:S01]  /*9540*/  ISETP.GE.AND P4, PT, R4, R204, PT ;  /* 0x000000cc0400720c */ /* 0x000fe20003f86270 */
[----:B------:R-:W-:Y:S01]  /*9550*/  IMAD.IADD R138, R203, 0x1, -R4 ;  /* 0x00000001cb8a7824 */ /* 0x000fe200078e0a04 */
[----:B------:R-:W-:Y:S02]  /*9560*/  FSEL R135, R135, -INF , !P5 ;  /* 0xff80000087877808 */ /* 0x000fe40006800000 */
[----:B------:R-:W-:Y:S01]  /*9570*/  IABS R17, R17 ;  /* 0x0000001100117213 */ /* 0x000fe20000000000 */
[----:B---3--:R-:W2:Y:S01]  /*9580*/  LDSM.16.M88.4 R12, [R180+0x5000] ;  /* 0x00500000b40c783b */ /* 0x008ea20000000200 */
[----:B----4-:R-:W-:Y:S01]  /*9590*/  FFMA.FTZ R142, R142, -UR24, R137 ;  /* 0x800000188e8e7c23 */ /* 0x010fe20008010089 */
[----:B------:R-:W-:Y:S02]  /*95a0*/  IADD3 R137, R0, 0x19, RZ ;  /* 0x0000001900897810 */ /* 0x000fe40007ffe0ff */
[C---:B------:R-:W-:Y:S01]  /*95b0*/  ISETP.GE.AND P5, PT, R4.reuse, R199, PT ;  /* 0x000000c70400720c */ /* 0x040fe20003fa6270 */
[----:B------:R-:W3:Y:S01]  /*95c0*/  I2F R17, R17 ;  /* 0x0000001100117306 */ /* 0x000ee20000201400 */
[----:B------:R-:W-:Y:S01]  /*95d0*/  ISETP.LT.OR P4, PT, R4, R205, P4 ;  /* 0x000000cd0400720c */ /* 0x000fe20002781670 */
[----:B------:R-:W-:Y:S01]  /*95e0*/  IMAD.IADD R18, R206, 0x1, -R137 ;  /* 0x00000001ce127824 */ /* 0x000fe200078e0a89 */
[----:B------:R-:W-:Y:S01]  /*95f0*/  ISETP.LT.OR P5, PT, R4, R202, P5 ;  /* 0x000000ca0400720c */ /* 0x000fe20002fa1670 */
[----:B-1----:R-:W-:Y:S01]  /*9600*/  FFMA.FTZ R136, R136, -UR24, R139 ;  /* 0x8000001888887c23 */ /* 0x002fe2000801008b */
[----:B------:R-:W1:Y:S01]  /*9610*/  LDSM.16.M88.4 R4, [R187+0xb800] ;  /* 0x00b80000bb04783b */ /* 0x000e620000000200 */
[----:B------:R-:W-:-:S02]  /*9620*/  IADD3 R19, R0, 0x20, RZ ;  /* 0x0000002000137810 */ /* 0x000fc40007ffe0ff */
[----:B------:R-:W-:Y:S02]  /*9630*/  IABS R18, R18 ;  /* 0x0000001200127213 */ /* 0x000fe40000000000 */
[----:B------:R-:W-:Y:S01]  /*9640*/  FSEL R223, R136, -INF , !P0 ;  /* 0xff80000088df7808 */ /* 0x000fe20004000000 */
[----:B------:R-:W-:Y:S01]  /*9650*/  IMAD.IADD R136, R203, 0x1, -R137 ;  /* 0x00000001cb887824 */ /* 0x000fe200078e0a89 */
[----:B------:R-:W-:Y:S02]  /*9660*/  IABS R138, R138 ;  /* 0x0000008a008a7213 */ /* 0x000fe40000000000 */
[----:B------:R-:W4:Y:S01]  /*9670*/  I2F R18, R18 ;  /* 0x0000001200127306 */ /* 0x000f220000201400 */
[----:B------:R-:W-:Y:S01]  /*9680*/  FSEL R156, R142, -INF , !P6 ;  /* 0xff8000008e9c7808 */ /* 0x000fe20007000000 */
[----:B---3--:R-:W-:Y:S01]  /*9690*/  FFMA.FTZ R17, R17, -UR24, R32 ;  /* 0x8000001811117c23 */ /* 0x008fe20008010020 */
[----:B------:R-:W-:Y:S02]  /*96a0*/  IABS R136, R136 ;  /* 0x0000008800887213 */ /* 0x000fe40000000000 */
[----:B------:R-:W-:-:S02]  /*96b0*/  ISETP.GE.AND P6, PT, R137, R204, PT ;  /* 0x000000cc8900720c */ /* 0x000fc40003fc6270 */
[C---:B------:R-:W-:Y:S01]  /*96c0*/  ISETP.GE.AND P0, PT, R137.reuse, R199, PT ;  /* 0x000000c78900720c */ /* 0x040fe20003f06270 */
[----:B------:R-:W3:Y:S01]  /*96d0*/  I2F R139, R138 ;  /* 0x0000008a008b7306 */ /* 0x000ee20000201400 */
[C---:B------:R-:W-:Y:S02]  /*96e0*/  ISETP.LT.OR P6, PT, R137.reuse, R205, P6 ;  /* 0x000000cd8900720c */ /* 0x040fe400037c1670 */
[----:B------:R-:W-:-:S05]  /*96f0*/  ISETP.LT.OR P0, PT, R137, R202, P0 ;  /* 0x000000ca8900720c */ /* 0x000fca0000701670 */
[----:B------:R-:W5:Y:S01]  /*9700*/  I2F R32, R136 ;  /* 0x0000008800207306 */ /* 0x000f620000201400 */
[----:B----4-:R-:W-:Y:S01]  /*9710*/  FFMA.FTZ R18, R18, -UR24, R33 ;  /* 0x8000001812127c23 */ /* 0x010fe20008010021 */
[----:B--2---:R-:W-:Y:S01]  /*9720*/  HMMA.16816.F32 R28, R8, R12, R28 ;  /* 0x0000000c081c723c */ /* 0x004fe2000000181c */
[----:B---3--:R-:W-:Y:S01]  /*9730*/  FFMA.FTZ R139, R139, -UR24, R34 ;  /* 0x800000188b8b7c23 */ /* 0x008fe20008010022 */
[----:B------:R-:W-:Y:S01]  /*9740*/  FSEL R34, R17, -INF , !P4 ;  /* 0xff80000011227808 */ /* 0x000fe20006000000 */
[----:B------:R-:W-:Y:S01]  /*9750*/  IMAD.IADD R17, R203, 0x1, -R19 ;  /* 0x00000001cb117824 */ /* 0x000fe200078e0a13 */
[----:B------:R-:W-:-:S03]  /*9760*/  ISETP.GE.AND P4, PT, R19, R204, PT ;  /* 0x000000cc1300720c */ /* 0x000fc60003f86270 */
[----:B------:R-:W-:Y:S01]  /*9770*/  IMAD.IADD R13, R206, 0x1, -R19 ;  /* 0x00000001ce0d7824 */ /* 0x000fe200078e0a13 */
[----:B------:R-:W-:Y:S01]  /*9780*/  IADD3 R12, R0, 0x21, RZ ;  /* 0x00000021000c7810 */ /* 0x000fe20007ffe0ff */
[----:B------:R-:W-:Y:S01]  /*9790*/  HMMA.16816.F32 R24, R8, R14, R24 ;  /* 0x0000000e0818723c */ /* 0x000fe20000001818 */
[----:B------:R-:W-:Y:S01]  /*97a0*/  FSEL R221, R139, -INF , !P5 ;  /* 0xff8000008bdd7808 */ /* 0x000fe20006800000 */
[----:B-----5:R-:W-:Y:S01]  /*97b0*/  FFMA.FTZ R35, R32, -UR24, R35 ;  /* 0x8000001820237c23 */ /* 0x020fe20008010023 */
[----:B------:R-:W-:Y:S01]  /*97c0*/  IABS R13, R13 ;  /* 0x0000000d000d7213 */ /* 0x000fe20000000000 */
[----:B------:R-:W-:Y:S01]  /*97d0*/  IMAD.IADD R33, R203, 0x1, -R12 ;  /* 0x00000001cb217824 */ /* 0x000fe200078e0a0c */
[----:B------:R-:W-:Y:S02]  /*97e0*/  ISETP.GE.AND P5, PT, R19, R199, PT ;  /* 0x000000c71300720c */ /* 0x000fe40003fa6270 */
[----:B------:R-:W-:Y:S01]  /*97f0*/  FSEL R32, R18, -INF , !P6 ;  /* 0xff80000012207808 */ /* 0x000fe20007000000 */
[----:B-1----:R-:W-:Y:S01]  /*9800*/  HMMA.16816.F32 R164, R20, R4, R164 ;  /* 0x0000000414a4723c */ /* 0x002fe200000018a4 */
[----:B------:R-:W1:Y:S01]  /*9810*/  I2F R13, R13 ;  /* 0x0000000d000d7306 */ /* 0x000e620000201400 */
[----:B------:R-:W-:-:S02]  /*9820*/  FSEL R219, R35, -INF , !P0 ;  /* 0xff80000023db7808 */ /* 0x000fc40004000000 */
[C---:B------:R-:W-:Y:S02]  /*9830*/  ISETP.GE.AND P6, PT, R12.reuse, R204, PT ;  /* 0x000000cc0c00720c */ /* 0x040fe40003fc6270 */
[----:B------:R-:W-:Y:S02]  /*9840*/  ISETP.GE.AND P0, PT, R12, R199, PT ;  /* 0x000000c70c00720c */ /* 0x000fe40003f06270 */
[CC--:B------:R-:W-:Y:S01]  /*9850*/  ISETP.LT.OR P4, PT, R19.reuse, R205.reuse, P4 ;  /* 0x000000cd1300720c */ /* 0x0c0fe20002781670 */
[----:B------:R-:W-:Y:S01]  /*9860*/  HMMA.16816.F32 R160, R20, R6, R160 ;  /* 0x0000000614a0723c */ /* 0x000fe200000018a0 */
[-C--:B------:R-:W-:Y:S01]  /*9870*/  ISETP.LT.OR P5, PT, R19, R202.reuse, P5 ;  /* 0x000000ca1300720c */ /* 0x080fe20002fa1670 */
[----:B------:R-:W-:Y:S01]  /*9880*/  IMAD.IADD R19, R206, 0x1, -R12 ;  /* 0x00000001ce137824 */ /* 0x000fe200078e0a0c */
[C---:B------:R-:W-:Y:S02]  /*9890*/  ISETP.LT.OR P6, PT, R12.reuse, R205, P6 ;  /* 0x000000cd0c00720c */ /* 0x040fe400037c1670 */
[----:B------:R-:W-:-:S02]  /*98a0*/  ISETP.LT.OR P0, PT, R12, R202, P0 ;  /* 0x000000ca0c00720c */ /* 0x000fc40000701670 */
[----:B------:R-:W-:Y:S01]  /*98b0*/  IABS R17, R17 ;  /* 0x0000001100117213 */ /* 0x000fe20000000000 */
[----:B-1----:R-:W-:Y:S01]  /*98c0*/  FFMA.FTZ R168, R13, -UR24, R28 ;  /* 0x800000180da87c23 */ /* 0x002fe2000801001c */
[C---:B------:R-:W-:Y:S01]  /*98d0*/  IADD3 R28, R0.reuse, 0x29, RZ ;  /* 0x00000029001c7810 */ /* 0x040fe20007ffe0ff */
[----:B------:R-:W1:Y:S01]  /*98e0*/  LDSM.16.M88.4 R12, [R180+0x5800] ;  /* 0x00580000b40c783b */ /* 0x000e620000000200 */
[----:B------:R-:W2:Y:S01]  /*98f0*/  I2F R5, R17 ;  /* 0x0000001100057306 */ /* 0x000ea20000201400 */
[----:B------:R-:W-:Y:S01]  /*9900*/  IADD3 R4, R0, 0x28, RZ ;  /* 0x0000002800047810 */ /* 0x000fe20007ffe0ff */
[----:B------:R-:W-:-:S04]  /*9910*/  DEPBAR.LE SB0, 0x0 ;  /* 0x000080000000791a */ /* 0x000fc80000000000 */
[----:B------:R-:W-:Y:S01]  /*9920*/  IABS R18, R33 ;  /* 0x0000002100127213 */ /* 0x000fe20000000000 */
[----:B------:R-:W-:Y:S01]  /*9930*/  IMAD.IADD R33, R206, 0x1, -R28 ;  /* 0x00000001ce217824 */ /* 0x000fe200078e0a1c */
[----:B------:R-:W-:Y:S02]  /*9940*/  IABS R19, R19 ;  /* 0x0000001300137213 */ /* 0x000fe40000000000 */
[----:B------:R-:W-:Y:S02]  /*9950*/  FSEL R168, R168, -INF , !P4 ;  /* 0xff800000a8a87808 */ /* 0x000fe40006000000 */
[----:B------:R-:W-:Y:S01]  /*9960*/  ISETP.GE.AND P4, PT, R4, R204, PT ;  /* 0x000000cc0400720c */ /* 0x000fe20003f86270 */
[----:B------:R3:W4:Y:S01]  /*9970*/  I2F R136, R19 ;  /* 0x0000001300887306 */ /* 0x0007220000201400 */
[----:B------:R-:W-:Y:S01]  /*9980*/  IADD3 R6, R0, 0x31, RZ ;  /* 0x0000003100067810 */ /* 0x000fe20007ffe0ff */
[----:B--2---:R-:W-:Y:S01]  /*9990*/  FFMA.FTZ R5, R5, -UR24, R30 ;  /* 0x8000001805057c23 */ /* 0x004fe2000801001e */
[----:B------:R-:W-:Y:S01]  /*99a0*/  ISETP.LT.OR P4, PT, R4, R205, P4 ;  /* 0x000000cd0400720c */ /* 0x000fe20002781670 */
[----:B------:R-:W-:-:S02]  /*99b0*/  IMAD.IADD R17, R206, 0x1, -R4 ;  /* 0x00000001ce117824 */ /* 0x000fc400078e0a04 */
[----:B------:R-:W-:Y:S01]  /*99c0*/  IMAD.IADD R21, R206, 0x1, -R6 ;  /* 0x00000001ce157824 */ /* 0x000fe200078e0a06 */
[----:B------:R-:W-:Y:S01]  /*99d0*/  FSEL R169, R5, -INF , !P5 ;  /* 0xff80000005a97808 */ /* 0x000fe20006800000 */
[----:B------:R-:W2:Y:S01]  /*99e0*/  I2F R18, R18 ;  /* 0x0000001200127306 */ /* 0x000ea20000201400 */
[C---:B------:R-:W-:Y:S02]  /*99f0*/  ISETP.GE.AND P5, PT, R4.reuse, R199, PT ;  /* 0x000000c70400720c */ /* 0x040fe40003fa6270 */
[----:B------:R-:W-:Y:S02]  /*9a00*/  IABS R5, R33 ;  /* 0x0000002100057213 */ /* 0x000fe40000000000 */
[----:B------:R-:W-:Y:S01]  /*9a10*/  IABS R17, R17 ;  /* 0x0000001100117213 */ /* 0x000fe20000000000 */
[----:B---3--:R-:W-:Y:S01]  /*9a20*/  IMAD.IADD R19, R203, 0x1, -R4 ;  /* 0x00000001cb137824 */ /* 0x008fe200078e0a04 */
[----:B------:R-:W-:Y:S01]  /*9a30*/  BAR.SYNC.DEFER_BLOCKING 0x0 ;  /* 0x0000000000007b1d */ /* 0x000fe20000010000 */
[----:B------:R-:W-:Y:S01]  /*9a40*/  ISETP.LT.OR P5, PT, R4, R202, P5 ;  /* 0x000000ca0400720c */ /* 0x000fe20002fa1670 */
[----:B------:R-:W-:Y:S01]  /*9a50*/  IMAD.MOV.U32 R4, RZ, RZ, R5 ;  /* 0x000000ffff047224 */ /* 0x000fe200078e0005 */
[----:B------:R-:W-:Y:S01]  /*9a60*/  IADD3 R5, R0, 0x30, RZ ;  /* 0x0000003000057810 */ /* 0x000fe20007ffe0ff */
[----:B----4-:R-:W-:Y:S01]  /*9a70*/  FFMA.FTZ R136, R136, -UR24, R29 ;  /* 0x8000001888887c23 */ /* 0x010fe2000801001d */
[----:B------:R-:W-:-:S02]  /*9a80*/  IABS R30, R19 ;  /* 0x00000013001e7213 */ /* 0x000fc40000000000 */
[----:B------:R-:W3:Y:S01]  /*9a90*/  I2F R19, R17 ;  /* 0x0000001100137306 */ /* 0x000ee20000201400 */
[--C-:B------:R-:W-:Y:S01]  /*9aa0*/  IMAD.IADD R7, R206, 0x1, -R5.reuse ;  /* 0x00000001ce077824 */ /* 0x100fe200078e0a05 */
[C---:B-1----:R-:W-:Y:S01]  /*9ab0*/  HMMA.16816.F32 R164, R8.reuse, R12, R164 ;  /* 0x0000000c08a4723c */ /* 0x042fe200000018a4 */
[----:B------:R-:W-:Y:S01]  /*9ac0*/  IMAD.IADD R20, R203, 0x1, -R5 ;  /* 0x00000001cb147824 */ /* 0x000fe200078e0a05 */
[----:B------:R-:W-:Y:S01]  /*9ad0*/  FSEL R208, R136, -INF , !P6 ;  /* 0xff80000088d07808 */ /* 0x000fe20007000000 */
[----:B--2---:R-:W-:Y:S01]  /*9ae0*/  FFMA.FTZ R31, R18, -UR24, R31 ;  /* 0x80000018121f7c23 */ /* 0x004fe2000801001f */
[----:B------:R-:W-:Y:S02]  /*9af0*/  IABS R7, R7 ;  /* 0x0000000700077213 */ /* 0x000fe40000000000 */
[----:B------:R-:W1:Y:S01]  /*9b00*/  I2F R17, R30 ;  /* 0x0000001e00117306 */ /* 0x000e620000201400 */
[----:B------:R-:W-:Y:S01]  /*9b10*/  IADD3 R12, R0, 0x38, RZ ;  /* 0x00000038000c7810 */ /* 0x000fe20007ffe0ff */
[----:B------:R-:W-:Y:S01]  /*9b20*/  HMMA.16816.F32 R160, R8, R14, R160 ;  /* 0x0000000e08a0723c */ /* 0x000fe200000018a0 */
[----:B------:R-:W-:-:S02]  /*9b30*/  IABS R20, R20 ;  /* 0x0000001400147213 */ /* 0x000fc40000000000 */
[----:B------:R-:W-:Y:S02]  /*9b40*/  IADD3 R0, R0, 0x39, RZ ;  /* 0x0000003900007810 */ /* 0x000fe40007ffe0ff */
[----:B------:R-:W-:Y:S01]  /*9b50*/  FSEL R207, R31, -INF , !P0 ;  /* 0xff8000001fcf7808 */ /* 0x000fe20004000000 */
[----:B------:R-:W2:Y:S01]  /*9b60*/  I2F R7, R7 ;  /* 0x0000000700077306 */ /* 0x000ea20000201400 */
[----:B---3--:R-:W-:Y:S01]  /*9b70*/  FFMA.FTZ R19, R19, -UR24, R24 ;  /* 0x8000001813137c23 */ /* 0x008fe20008010018 */
[-C--:B------:R-:W-:Y:S01]  /*9b80*/  ISETP.GE.AND P6, PT, R28, R204.reuse, PT ;  /* 0x000000cc1c00720c */ /* 0x080fe20003fc6270 */
[----:B------:R-:W-:Y:S01]  /*9b90*/  IMAD.MOV.U32 R13, RZ, RZ, R20 ;  /* 0x000000ffff0d7224 */ /* 0x000fe200078e0014 */
[----:B------:R-:W-:Y:S01]  /*9ba0*/  IABS R20, R21 ;  /* 0x0000001500147213 */ /* 0x000fe20000000000 */
[----:B------:R-:W-:Y:S01]  /*9bb0*/  IMAD.IADD R9, R206, 0x1, -R0 ;  /* 0x00000001ce097824 */ /* 0x000fe200078e0a00 */
[----:B------:R-:W-:Y:S01]  /*9bc0*/  FSEL R170, R19, -INF , !P4 ;  /* 0xff80000013aa7808 */ /* 0x000fe20006000000 */
[----:B------:R-:W-:Y:S01]  /*9bd0*/  IMAD.IADD R19, R203, 0x1, -R6 ;  /* 0x00000001cb137824 */ /* 0x000fe200078e0a06 */
[----:B------:R-:W3:Y:S01]  /*9be0*/  I2F R4, R4 ;  /* 0x0000000400047306 */ /* 0x000ee20000201400 */
[----:B-1----:R-:W-:Y:S01]  /*9bf0*/  FFMA.FTZ R17, R17, -UR24, R26 ;  /* 0x8000001811117c23 */ /* 0x002fe2000801001a */
[----:B------:R-:W-:Y:S01]  /*9c00*/  ISETP.GE.AND P4, PT, R5, R204, PT ;  /* 0x000000cc0500720c */ /* 0x000fe20003f86270 */
[----:B------:R-:W-:Y:S01]  /*9c10*/  IMAD.IADD R30, R203, 0x1, -R28 ;  /* 0x00000001cb1e7824 */ /* 0x000fe200078e0a1c */
[----:B------:R-:W-:-:S02]  /*9c20*/  IABS R19, R19 ;  /* 0x0000001300137213 */ /* 0x000fc40000000000 */
[----:B------:R-:W-:Y:S01]  /*9c30*/  FSEL R171, R17, -INF , !P5 ;  /* 0xff80000011ab7808 */ /* 0x000fe20006800000 */
[----:B------:R-:W-:Y:S01]  /*9c40*/  IMAD.IADD R17, R206, 0x1, -R12 ;  /* 0x00000001ce117824 */ /* 0x000fe200078e0a0c */
[----:B------:R-:W-:Y:S01]  /*9c50*/  ISETP.GE.AND P5, PT, R5, R199, PT ;  /* 0x000000c70500720c */ /* 0x000fe20003fa6270 */
[----:B--2---:R-:W-:Y:S01]  /*9c60*/  FFMA.FTZ R154, R7, -UR24, R164 ;  /* 0x80000018079a7c23 */ /* 0x004fe200080100a4 */
[----:B------:R-:W-:Y:S01]  /*9c70*/  IABS R29, R30 ;  /* 0x0000001e001d7213 */ /* 0x000fe20000000000 */
[----:B------:R-:W-:Y:S01]  /*9c80*/  IMAD.IADD R7, R203, 0x1, -R12 ;  /* 0x00000001cb077824 */ /* 0x000fe200078e0a0c */
[C---:B------:R-:W-:Y:S01]  /*9c90*/  ISETP.LT.OR P4, PT, R5.reuse, R205, P4 ;  /* 0x000000cd0500720c */ /* 0x040fe20002781670 */
[----:B------:R-:W1:Y:S01]  /*9ca0*/  I2F R13, R13 ;  /* 0x0000000d000d7306 */ /* 0x000e620000201400 */
[----:B------:R-:W-:Y:S01]  /*9cb0*/  ISETP.LT.OR P5, PT, R5, R202, P5 ;  /* 0x000000ca0500720c */ /* 0x000fe20002fa1670 */
[----:B------:R-:W-:Y:S01]  /*9cc0*/  IMAD.MOV.U32 R5, RZ, RZ, R19 ;  /* 0x000000ffff057224 */ /* 0x000fe200078e0013 */
[----:B------:R-:W-:Y:S01]  /*9cd0*/  IABS R17, R17 ;  /* 0x0000001100117213 */ /* 0x000fe20000000000 */
[----:B---3--:R-:W-:Y:S01]  /*9ce0*/  FFMA.FTZ R25, R4, -UR24, R25 ;  /* 0x8000001804197c23 */ /* 0x008fe20008010019 */
[----:B------:R-:W-:-:S02]  /*9cf0*/  IABS R8, R7 ;  /* 0x0000000700087213 */ /* 0x000fc40000000000 */
[----:B------:R-:W-:Y:S01]  /*9d00*/  ISETP.GE.AND P0, PT, R28, R199, PT ;  /* 0x000000c71c00720c */ /* 0x000fe20003f06270 */
[----:B------:R-:W2:Y:S01]  /*9d10*/  I2F R18, R29 ;  /* 0x0000001d00127306 */ /* 0x000ea20000201400 */
[----:B------:R-:W-:Y:S02]  /*9d20*/  FSEL R154, R154, -INF , !P4 ;  /* 0xff8000009a9a7808 */ /* 0x000fe40006000000 */
[----:B------:R-:W-:Y:S02]  /*9d30*/  ISETP.GE.AND P4, PT, R12, R204, PT ;  /* 0x000000cc0c00720c */ /* 0x000fe40003f86270 */
[CC--:B------:R-:W-:Y:S02]  /*9d40*/  ISETP.LT.OR P6, PT, R28.reuse, R205.reuse, P6 ;  /* 0x000000cd1c00720c */ /* 0x0c0fe400037c1670 */
[----:B------:R-:W-:Y:S01]  /*9d50*/  ISETP.LT.OR P0, PT, R28, R202, P0 ;  /* 0x000000ca1c00720c */ /* 0x000fe20000701670 */
[----:B------:R3:W4:Y:S01]  /*9d60*/  I2F R4, R5 ;  /* 0x0000000500047306 */ /* 0x0007220000201400 */
[----:B------:R-:W-:Y:S01]  /*9d70*/  ISETP.LT.OR P4, PT, R12, R205, P4 ;  /* 0x000000cd0c00720c */ /* 0x000fe20002781670 */
[----:B-1----:R-:W-:Y:S01]  /*9d80*/  FFMA.FTZ R13, R13, -UR24, R166 ;  /* 0x800000180d0d7c23 */ /* 0x002fe200080100a6 */
[----:B------:R-:W-:-:S02]  /*9d90*/  FSEL R164, R25, -INF , !P6 ;  /* 0xff80000019a47808 */ /* 0x000fc40007000000 */
[----:B------:R-:W-:Y:S02]  /*9da0*/  ISETP.GE.AND P6, PT, R6, R204, PT ;  /* 0x000000cc0600720c */ /* 0x000fe40003fc6270 */
[----:B------:R-:W-:Y:S01]  /*9db0*/  FSEL R151, R13, -INF , !P5 ;  /* 0xff8000000d977808 */ /* 0x000fe20006800000 */
[----:B------:R-:W1:Y:S01]  /*9dc0*/  I2F R7, R17 ;  /* 0x0000001100077306 */ /* 0x000e620000201400 */
[----:B--2---:R-:W-:Y:S01]  /*9dd0*/  FFMA.FTZ R18, R18, -UR24, R27 ;  /* 0x8000001812127c23 */ /* 0x004fe2000801001b */
[----:B------:R-:W-:Y:S02]  /*9de0*/  ISETP.LT.OR P6, PT, R6, R205, P6 ;  /* 0x000000cd0600720c */ /* 0x000fe400037c1670 */
[----:B------:R-:W-:Y:S02]  /*9df0*/  ISETP.GE.AND P5, PT, R12, R199, PT ;  /* 0x000000c70c00720c */ /* 0x000fe40003fa6270 */
[----:B------:R-:W-:Y:S01]  /*9e00*/  FSEL R217, R18, -INF , !P0 ;  /* 0xff80000012d97808 */ /* 0x000fe20004000000 */
[----:B---3--:R-:W-:Y:S01]  /*9e10*/  IMAD.MOV.U32 R5, RZ, RZ, R8 ;  /* 0x000000ffff057224 */ /* 0x008fe200078e0008 */
[----:B------:R-:W-:Y:S01]  /*9e20*/  IABS R8, R9 ;  /* 0x0000000900087213 */ /* 0x000fe20000000000 */
[----:B------:R-:W2:Y:S01]  /*9e30*/  I2F R20, R20 ;  /* 0x0000001400147306 */ /* 0x000ea20000201400 */
[----:B------:R-:W-:Y:S01]  /*9e40*/  IMAD.IADD R9, R203, 0x1, -R0 ;  /* 0x00000001cb097824 */ /* 0x000fe200078e0a00 */
[----:B------:R-:W-:Y:S01]  /*9e50*/  ISETP.GE.AND P0, PT, R6, R199, PT ;  /* 0x000000c70600720c */ /* 0x000fe20003f06270 */
[----:B----4-:R-:W-:Y:S01]  /*9e60*/  FFMA.FTZ R137, R4, -UR24, R167 ;  /* 0x8000001804897c23 */ /* 0x010fe200080100a7 */
[----:B------:R-:W-:-:S02]  /*9e70*/  ISETP.LT.OR P5, PT, R12, R202, P5 ;  /* 0x000000ca0c00720c */ /* 0x000fc40002fa1670 */
[----:B------:R-:W-:Y:S01]  /*9e80*/  IABS R9, R9 ;  /* 0x0000000900097213 */ /* 0x000fe20000000000 */
[----:B-1----:R-:W-:Y:S01]  /*9e90*/  FFMA.FTZ R7, R7, -UR24, R160 ;  /* 0x8000001807077c23 */ /* 0x002fe200080100a0 */
[----:B------:R-:W1:Y:S01]  /*9ea0*/  I2F R5, R5 ;  /* 0x0000000500057306 */ /* 0x000e620000201400 */
[----:B------:R-:W-:-:S03]  /*9eb0*/  ISETP.LT.OR P0, PT, R6, R202, P0 ;  /* 0x000000ca0600720c */ /* 0x000fc60000701670 */
[----:B------:R-:W-:Y:S02]  /*9ec0*/  FSEL R138, R7, -INF , !P4 ;  /* 0xff800000078a7808 */ /* 0x000fe40006000000 */
[----:B------:R-:W-:Y:S02]  /*9ed0*/  PLOP3.LUT P4, PT, PT, PT, UP0, 0x80, 0x0 ;  /* 0x000000000000781c */ /* 0x000fe40003f8f008 */
[----:B------:R-:W3:Y:S01]  /*9ee0*/  I2F R8, R8 ;  /* 0x0000000800087306 */ /* 0x000ee20000201400 */
[----:B--2---:R-:W-:Y:S01]  /*9ef0*/  FFMA.FTZ R20, R20, -UR24, R165 ;  /* 0x8000001814147c23 */ /* 0x004fe200080100a5 */
[----:B------:R-:W-:Y:S02]  /*9f00*/  FSEL R137, R137, -INF , !P0 ;  /* 0xff80000089897808 */ /* 0x000fe40004000000 */
[----:B------:R-:W-:Y:S02]  /*9f10*/  ISETP.GE.AND P0, PT, R0, R199, PT ;  /* 0x000000c70000720c */ /* 0x000fe40003f06270 */
[----:B------:R-:W-:-:S02]  /*9f20*/  FSEL R152, R20, -INF , !P6 ;  /* 0xff80000014987808 */ /* 0x000fc40007000000 */
[----:B------:R-:W2:Y:S01]  /*9f30*/  I2F R4, R9 ;  /* 0x0000000900047306 */ /* 0x000ea20000201400 */
[C---:B------:R-:W-:Y:S01]  /*9f40*/  ISETP.GE.AND P6, PT, R0.reuse, R204, PT ;  /* 0x000000cc0000720c */ /* 0x040fe20003fc6270 */
[----:B-1----:R-:W-:Y:S01]  /*9f50*/  FFMA.FTZ R5, R5, -UR24, R162 ;  /* 0x8000001805057c23 */ /* 0x002fe200080100a2 */
[C---:B------:R-:W-:Y:S02]  /*9f60*/  ISETP.LT.OR P0, PT, R0.reuse, R202, P0 ;  /* 0x000000ca0000720c */ /* 0x040fe40000701670 */
[----:B------:R-:W-:Y:S02]  /*9f70*/  ISETP.LT.OR P6, PT, R0, R205, P6 ;  /* 0x000000cd0000720c */ /* 0x000fe400037c1670 */
[----:B------:R-:W-:Y:S01]  /*9f80*/  FSEL R139, R5, -INF , !P5 ;  /* 0xff800000058b7808 */ /* 0x000fe20006800000 */
[----:B---3--:R-:W-:-:S05]  /*9f90*/  FFMA.FTZ R8, R8, -UR24, R161 ;  /* 0x8000001808087c23 */ /* 0x008fca00080100a1 */
[----:B------:R-:W-:Y:S01]  /*9fa0*/  FSEL R136, R8, -INF , !P6 ;  /* 0xff80000008887808 */ /* 0x000fe20007000000 */
[----:B--2---:R-:W-:-:S05]  /*9fb0*/  FFMA.FTZ R4, R4, -UR24, R163 ;  /* 0x8000001804047c23 */ /* 0x004fca00080100a3 */
        /* <DEDUP_REMOVED lines=74> */
.L_x_5375:
[----:B------:R-:W-:Y:S02]  /*a460*/  ULDC UR10, c[0x0][0x198] ;  /* 0x00006600000a7ab9 */ /* 0x000fe40000000800 */
[----:B------:R-:W-:-:S04]  /*a470*/  ULEA UR10, -UR10, URZ, 0x6 ;  /* 0x0000003f0a0a7291 */ /* 0x000fc8000f8e313f */
[----:B------:R-:W-:Y:S02]  /*a480*/  USHF.R.S32.HI UR8, URZ, 0x1f, UR10 ;  /* 0x0000001f3f087899 */ /* 0x000fe4000801140a */
.L_x_5376:
        /* <DEDUP_REMOVED lines=122> */
.L_x_5378:
[----:B------:R-:W-:Y:S05]  /*ac30*/  BSYNC B0 ;  /* 0x0000000000007941 */ /* 0x000fea0003800000 */
.L_x_5377:
[----:B------:R-:W0:Y:S01]  /*ac40*/  LDGDEPBAR ;  /* 0x00000000000079af */ /* 0x000e220000000000 */
[----:B--2---:R-:W-:Y:S01]  /*ac50*/  IMAD.U32 R5, RZ, RZ, UR10 ;  /* 0x0000000aff057e24 */ /* 0x004fe2000f8e00ff */
[----:B------:R-:W-:Y:S01]  /*ac60*/  MOV R0, UR8 ;  /* 0x0000000800007c02 */ /* 0x000fe20008000f00 */
[----:B------:R-:W-:-:S03]  /*ac70*/  IMAD.U32 R4, RZ, RZ, UR10 ;  /* 0x0000000aff047e24 */ /* 0x000fc6000f8e00ff */
[----:B------:R-:W-:-:S04]  /*ac80*/  LEA R210, P0, R5, R210, 0x1 ;  /* 0x000000d205d27211 */ /* 0x000fc800078008ff */
[----:B------:R-:W-:Y:S02]  /*ac90*/  LEA.HI.X R209, R4, R209, R0, 0x1, P0 ;  /* 0x000000d104d17211 */ /* 0x000fe400000f0c00 */
.L_x_5374:
        /* <DEDUP_REMOVED lines=54> */
[----:B------:R-:W-:-:S02]  /*b000*/  FADD.FTZ R6, R3, -R6 ;  /* 0x8000000603067221 */ /* 0x000fc40000010000 */
[--C-:B------:R-:W-:Y:S02]  /*b010*/  FFMA.FTZ R142, R140, c[0x0][0x23c], -R153.reuse ;  /* 0x00008f008c8e7a23 */ /* 0x100fe40000010899 */
[--C-:B------:R-:W-:Y:S02]  /*b020*/  FFMA.FTZ R140, R2, c[0x0][0x23c], -R150.reuse ;  /* 0x00008f00028c7a23 */ /* 0x100fe40000010896 */
[--C-:B------:R-:W-:Y:S02]  /*b030*/  FFMA.FTZ R143, R148, c[0x0][0x23c], -R153.reuse ;  /* 0x00008f00948f7a23 */ /* 0x100fe40000010899 */
[----:B------:R-:W-:Y:S01]  /*b040*/  FFMA.FTZ R2, R147, c[0x0][0x23c], -R150 ;  /* 0x00008f0093027a23 */ /* 0x000fe20000010896 */
[----:B------:R-:W-:Y:S01]  /*b050*/  MUFU.EX2 R142, R142 ;  /* 0x0000008e008e7308 */ /* 0x000fe20000000800 */
[--C-:B------:R-:W-:Y:S02]  /*b060*/  FFMA.FTZ R144, R144, c[0x0][0x23c], -R153.reuse ;  /* 0x00008f0090907a23 */ /* 0x100fe40000010899 */
[----:B------:R-:W-:-:S02]  /*b070*/  FFMA.FTZ R141, R16, c[0x0][0x23c], -R153 ;  /* 0x00008f00108d7a23 */ /* 0x000fc40000010899 */
[--C-:B------:R-:W-:Y:S01]  /*b080*/  FFMA.FTZ R0, R155, c[0x0][0x23c], -R150.reuse ;  /* 0x00008f009b007a23 */ /* 0x100fe20000010896 */
[----:B------:R-:W1:Y:S01]  /*b090*/  LDSM.16.MT88.4 R16, [R188+0xc000] ;  /* 0x00c00000bc10783b */ /* 0x000e620000004200 */
[----:B------:R-:W-:Y:S01]  /*b0a0*/  FFMA.FTZ R147, R157, c[0x0][0x23c], -R150 ;  /* 0x00008f009d937a23 */ /* 0x000fe20000010896 */
[----:B------:R-:W-:Y:S01]  /*b0b0*/  MUFU.EX2 R144, R144 ;  /* 0x0000009000907308 */ /* 0x000fe20000000800 */
[----:B------:R-:W-:Y:S02]  /*b0c0*/  FMUL.FTZ R148, R4, c[0x0][0x23c] ;  /* 0x00008f0004947a20 */ /* 0x000fe40000410000 */
[----:B------:R-:W-:Y:S02]  /*b0d0*/  FMUL.FTZ R3, R6, c[0x0][0x23c] ;  /* 0x00008f0006037a20 */ /* 0x000fe40000410000 */
[--C-:B------:R-:W-:Y:S02]  /*b0e0*/  FFMA.FTZ R155, R158, c[0x0][0x23c], -R153.reuse ;  /* 0x00008f009e9b7a23 */ /* 0x100fe40000010899 */
[--C-:B------:R-:W-:Y:S01]  /*b0f0*/  FFMA.FTZ R156, R156, c[0x0][0x23c], -R153.reuse ;  /* 0x00008f009c9c7a23 */ /* 0x100fe20000010899 */
[----:B------:R-:W2:Y:S01]  /*b100*/  MUFU.EX2 R143, R143 ;  /* 0x0000008f008f7308 */ /* 0x000ea20000000800 */
[----:B------:R-:W-:-:S02]  /*b110*/  FFMA.FTZ R157, R34, c[0x0][0x23c], -R153 ;  /* 0x00008f00229d7a23 */ /* 0x000fc40000010899 */
[--C-:B------:R-:W-:Y:S02]  /*b120*/  FFMA.FTZ R158, R32, c[0x0][0x23c], -R153.reuse ;  /* 0x00008f00209e7a23 */ /* 0x100fe40000010899 */
[--C-:B------:R-:W-:Y:S01]  /*b130*/  FFMA.FTZ R159, R135, c[0x0][0x23c], -R150.reuse ;  /* 0x00008f00879f7a23 */ /* 0x100fe20000010896 */
[----:B------:R-:W-:Y:S01]  /*b140*/  LDSM.16.MT88.4 R32, [R185+0xc800] ;  /* 0x00c80000b920783b */ /* 0x000fe20000004200 */
[--C-:B------:R-:W-:Y:S01]  /*b150*/  FFMA.FTZ R162, R223, c[0x0][0x23c], -R150.reuse ;  /* 0x00008f00dfa27a23 */ /* 0x100fe20000010896 */
[----:B------:R-:W3:Y:S01]  /*b160*/  MUFU.EX2 R141, R141 ;  /* 0x0000008d008d7308 */ /* 0x000ee20000000800 */
[--C-:B------:R-:W-:Y:S01]  /*b170*/  FFMA.FTZ R160, R221, c[0x0][0x23c], -R150.reuse ;  /* 0x00008f00dda07a23 */ /* 0x100fe20000010896 */
[----:B------:R-:W-:Y:S01]  /*b180*/  LDSM.16.MT88.4 R132, [R186+0xc800] ;  /* 0x00c80000ba84783b */ /* 0x000fe20000004200 */
[----:B------:R-:W-:Y:S02]  /*b190*/  FFMA.FTZ R161, R219, c[0x0][0x23c], -R150 ;  /* 0x00008f00dba17a23 */ /* 0x000fe40000010896 */
[----:B------:R-:W-:-:S02]  /*b1a0*/  FFMA.FTZ R163, R168, c[0x0][0x23c], -R153 ;  /* 0x00008f00a8a37a23 */ /* 0x000fc40000010899 */
[--C-:B------:R-:W-:Y:S01]  /*b1b0*/  FFMA.FTZ R165, R170, c[0x0][0x23c], -R153.reuse ;  /* 0x00008f00aaa57a23 */ /* 0x100fe20000010899 */
[----:B------:R-:W-:Y:S01]  /*b1c0*/  MUFU.EX2 R140, R140 ;  /* 0x0000008c008c7308 */ /* 0x000fe20000000800 */
[----:B--2---:R-:W-:Y:S01]  /*b1d0*/  F2FP.PACK_AB R4, R143, R144 ;  /* 0x000000908f04723e */ /* 0x004fe200000000ff */
[--C-:B------:R-:W-:Y:S02]  /*b1e0*/  FFMA.FTZ R167, R169, c[0x0][0x23c], -R150.reuse ;  /* 0x00008f00a9a77a23 */ /* 0x100fe40000010896 */
[--C-:B------:R-:W-:Y:S02]  /*b1f0*/  FFMA.FTZ R166, R208, c[0x0][0x23c], -R153.reuse ;  /* 0x00008f00d0a67a23 */ /* 0x100fe40000010899 */
[----:B------:R-:W-:Y:S02]  /*b200*/  FFMA.FTZ R164, R164, c[0x0][0x23c], -R153 ;  /* 0x00008f00a4a47a23 */ /* 0x000fe40000010899 */
[----:B------:R-:W2:Y:S01]  /*b210*/  MUFU.EX2 R2, R2 ;  /* 0x0000000200027308 */ /* 0x000ea20000000800 */
        /* <DEDUP_REMOVED lines=10> */
[----:B--2---:R-:W-:Y:S01]  /*b2c0*/  F2FP.PACK_AB R5, R2, R140 ;  /* 0x0000008c0205723e */ /* 0x004fe200000000ff */
[----:B------:R-:W-:-:S02]  /*b2d0*/  FFMA.FTZ R208, R137, c[0x0][0x23c], -R150 ;  /* 0x00008f0089d07a23 */ /* 0x000fc40000010896 */
[--C-:B------:R-:W-:Y:S02]  /*b2e0*/  FFMA.FTZ R207, R139, c[0x0][0x23c], -R150.reuse ;  /* 0x00008f008bcf7a23 */ /* 0x100fe40000010896 */
[----:B------:R-:W-:Y:S02]  /*b2f0*/  FFMA.FTZ R153, R136, c[0x0][0x23c], -R153 ;  /* 0x00008f0088997a23 */ /* 0x000fe40000010899 */
[----:B------:R-:W2:Y:S01]  /*b300*/  MUFU.EX2 R148, R148 ;  /* 0x0000009400947308 */ /* 0x000ea20000000800 */
[----:B------:R-:W-:Y:S01]  /*b310*/  FFMA.FTZ R150, R149, c[0x0][0x23c], -R150 ;  /* 0x00008f0095967a23 */ /* 0x000fe20000010896 */
[----:B------:R-:W-:Y:S06]  /*b320*/  LDSM.16.MT88.4 R136, [R186+0xd800] ;  /* 0x00d80000ba88783b */ /* 0x000fec0000004200 */
        /* <DEDUP_REMOVED lines=304> */
.L_x_5371:
        /* <DEDUP_REMOVED lines=45> */
.L_x_5383:
        /* <DEDUP_REMOVED lines=20> */
[----:B------:R-:W-:Y:S04]  /*ca40*/  UIADD3 UR5, -UR35, URZ, URZ ;  /* 0x0000003f23057290 */ /* 0x000fe8000fffe13f */
[----:B------:R-:W-:Y:S02]  /*ca50*/  UIMAD UR32, UR16, UR5, UR32 ;  /* 0x00000005102072a4 */ /* 0x000fe4000f8e0220 */
[----:B------:R-:W-:Y:S02]  /*ca60*/  UMOV UR37, UR39 ;  /* 0x0000002700257c82 */ /* 0x000fe40008000000 */
[----:B------:R-:W-:Y:S02]  /*ca70*/  UIADD3 UR33, -UR37, URZ, URZ ;  /* 0x0000003f25217290 */ /* 0x000fe4000fffe13f */
[----:B------:R-:W-:Y:S02]  /*ca80*/  UISETP.GT.U32.AND UP2, UPT, UR16, UR32, UPT ;  /* 0x000000201000728c */ /* 0x000fe4000bf44070 */
[----:B------:R-:W-:Y:S04]  /*ca90*/  UIMAD UR34, UR16, UR33, UR34 ;  /* 0x00000021102272a4 */ /* 0x000fe8000f8e0222 */
[----:B------:R-:W-:Y:S05]  /*caa0*/  UISETP.GT.U32.AND UP3, UPT, UR16, UR34, UPT ;  /* 0x000000221000728c */ /* 0x000fea000bf64070 */
[----:B------:R-:W-:Y:S02]  /*cab0*/  @!UP2 UIADD3 UR32, UR32, -UR16, URZ ;  /* 0x800000102020a290 */ /* 0x000fe4000fffe03f */
[----:B------:R-:W-:Y:S02]  /*cac0*/  @!UP2 UIADD3 UR35, UR35, 0x1, URZ ;  /* 0x000000012323a890 */ /* 0x000fe4000fffe03f */
[----:B------:R-:W-:Y:S02]  /*cad0*/  UISETP.GE.U32.AND UP4, UPT, UR32, UR16, UPT ;  /* 0x000000102000728c */ /* 0x000fe4000bf86070 */
[----:B------:R-:W-:Y:S02]  /*cae0*/  @!UP3 UIADD3 UR34, UR34, -UR16, URZ ;  /* 0x800000102222b290 */ /* 0x000fe4000fffe03f */
[----:B------:R-:W-:Y:S02]  /*caf0*/  @!UP3 UIADD3 UR37, UR37, 0x1, URZ ;  /* 0x000000012525b890 */ /* 0x000fe4000fffe03f */
[----:B------:R-:W-:Y:S02]  /*cb00*/  UISETP.GE.U32.AND UP5, UPT, UR34, UR16, UPT ;  /* 0x000000102200728c */ /* 0x000fe4000bfa6070 */
[----:B------:R-:W-:Y:S02]  /*cb10*/  UISETP.GE.AND UP3, UPT, UR36, URZ, UPT ;  /* 0x0000003f2400728c */ /* 0x000fe4000bf66270 */
[----:B------:R-:W-:Y:S02]  /*cb20*/  UISETP.GE.AND UP2, UPT, UR4, URZ, UPT ;  /* 0x0000003f0400728c */ /* 0x000fe4000bf46270 */
[----:B------:R-:W-:Y:S05]  /*cb30*/  @UP4 UIADD3 UR35, UR35, 0x1, URZ ;  /* 0x0000000123234890 */ /* 0x000fea000fffe03f */
[----:B------:R-:W-:Y:S04]  /*cb40*/  @UP5 UIADD3 UR37, UR37, 0x1, URZ ;  /* 0x0000000125255890 */ /* 0x000fe8000fffe03f */
[----:B------:R-:W-:Y:S02]  /*cb50*/  @!UP3 UIADD3 UR37, -UR37, URZ, URZ ;  /* 0x0000003f2525b290 */ /* 0x000fe4000fffe13f */
        /* <DEDUP_REMOVED lines=17> */
[----:B---3--:R-:W-:Y:S01]  /*cc70*/  MOV R5, UR5 ;  /* 0x0000000500057c02 */ /* 0x008fe20008000f00 */
[----:B------:R-:W-:Y:S04]  /*cc80*/  ULDC.64 UR4, c[0x0][0x1a0] ;  /* 0x0000680000047ab9 */ /* 0x000fe80000000a00 */
[----:B------:R1:W2:Y:S01]  /*cc90*/  LDG.E R4, [R4.64] ;  /* 0x0000001c04047981 */ /* 0x0002a2000c1e1900 */
[----:B----4-:R-:W-:Y:S01]  /*cca0*/  MOV R11, UR33 ;  /* 0x00000021000b7c02 */ /* 0x010fe20008000f00 */
[----:B------:R-:W-:Y:S04]  /*ccb0*/  UIADD3 UR33, UR37, -UR35, URZ ;  /* 0x8000002325217290 */ /* 0x000fe8000fffe03f */
[----:B------:R-:W2:Y:S01]  /*ccc0*/  LDG.E R3, [R10.64] ;  /* 0x0000001c0a037981 */ /* 0x000ea2000c1e1900 */
[----:B------:R-:W-:Y:S04]  /*ccd0*/  UIMAD UR33, UR33, UR7, -UR13 ;  /* 0x00000007212172a4 */ /* 0x000fe8000f8e0a0d */
[----:B------:R-:W-:Y:S02]  /*cce0*/  USHF.R.S32.HI UR32, URZ, 0x1f, UR33 ;  /* 0x0000001f3f207899 */ /* 0x000fe40008011421 */
[----:B------:R-:W-:Y:S02]  /*ccf0*/  UIMAD.WIDE.U32 UR34, UR33, UR4, URZ ;  /* 0x00000004212272a5 */ /* 0x000fe4000f8e003f */
[----:B------:R-:W-:Y:S04]  /*cd00*/  UIMAD UR32, UR32, UR4, URZ ;  /* 0x00000004202072a4 */ /* 0x000fe8000f8e023f */
[----:B------:R-:W-:Y:S01]  /*cd10*/  UIMAD UR32, UR33, UR5, UR32 ;  /* 0x00000005212072a4 */ /* 0x000fe2000f8e0220 */
[----:B-1----:R-:W-:Y:S03]  /*cd20*/  IMAD.U32 R5, RZ, RZ, UR35 ;  /* 0x00000023ff057e24 */ /* 0x002fe6000f8e00ff */
[----:B------:R-:W-:Y:S06]  /*cd30*/  UIADD3 UR32, UR35, UR32, URZ ;  /* 0x0000002023207290 */ /* 0x000fec000fffe03f */
        /* <DEDUP_REMOVED lines=9> */
.L_x_5380:
        /* <DEDUP_REMOVED lines=279> */
[----:B------:R-:W-:Y:S02]  /*df40*/  UISETP.GE.AND UP3, UPT, UR4, URZ, UPT ;  /* 0x0000003f0400728c */ /* 0x000fe4000bf66270 */
[----:B------:R-:W-:Y:S02]  /*df50*/  UISETP.GE.U32.AND UP4, UPT, UR32, UR12, UPT ;  /* 0x0000000c2000728c */ /* 0x000fe4000bf86070 */
[----:B------:R-:W-:Y:S02]  /*df60*/  @!UP2 UIADD3 UR35, UR35, 0x1, URZ ;  /* 0x000000012323a890 */ /* 0x000fe4000fffe03f */
[----:B------:R-:W-:Y:S02]  /*df70*/  UISETP.GE.AND UP2, UPT, UR36, URZ, UPT ;  /* 0x0000003f2400728c */ /* 0x000fe4000bf46270 */
[----:B------:R-:W-:Y:S04]  /*df80*/  @UP5 UIADD3 UR37, UR37, 0x1, URZ ;  /* 0x0000000125255890 */ /* 0x000fe8000fffe03f */
[----:B------:R-:W-:Y:S02]  /*df90*/  @!UP3 UIADD3 UR37, -UR37, URZ, URZ ;  /* 0x0000003f2525b290 */ /* 0x000fe4000fffe13f */
        /* <DEDUP_REMOVED lines=21> */
[----:B----4-:R-:W-:Y:S01]  /*e0f0*/  IMAD.U32 R139, RZ, RZ, UR33 ;  /* 0x00000021ff8b7e24 */ /* 0x010fe2000f8e00ff */
[----:B------:R-:W-:Y:S04]  /*e100*/  UIADD3 UR33, UR37, -UR35, URZ ;  /* 0x8000002325217290 */ /* 0x000fe8000fffe03f */
[----:B------:R-:W-:Y:S01]  /*e110*/  UIMAD UR33, UR33, UR6, -UR9 ;  /* 0x00000006212172a4 */ /* 0x000fe2000f8e0a09 */
[----:B------:R-:W2:Y:S03]  /*e120*/  LDG.E R3, [R138.64] ;  /* 0x0000001c8a037981 */ /* 0x000ea6000c1e1900 */
[----:B------:R-:W-:Y:S02]  /*e130*/  USHF.R.S32.HI UR32, URZ, 0x1f, UR33 ;  /* 0x0000001f3f207899 */ /* 0x000fe40008011421 */
[----:B------:R-:W-:Y:S02]  /*e140*/  UIMAD.WIDE.U32 UR34, UR33, UR4, URZ ;  /* 0x00000004212272a5 */ /* 0x000fe4000f8e003f */
[----:B------:R-:W-:Y:S04]  /*e150*/  UIMAD UR32, UR32, UR4, URZ ;  /* 0x00000004202072a4 */ /* 0x000fe8000f8e023f */
[----:B------:R-:W-:Y:S01]  /*e160*/  UIMAD UR32, UR33, UR5, UR32 ;  /* 0x00000005212072a4 */ /* 0x000fe2000f8e0220 */
[----:B------:R-:W-:Y:S03]  /*e170*/  MOV R133, UR35 ;  /* 0x0000002300857c02 */ /* 0x000fe60008000f00 */
        /* <DEDUP_REMOVED lines=9> */
.L_x_5382:
        /* <DEDUP_REMOVED lines=89> */
.L_x_5381:
[----:B------:R-:W-:Y:S01]  /*e7a0*/  IMAD.U32 R132, RZ, RZ, UR25 ;  /* 0x00000019ff847e24 */ /* 0x000fe2000f8e00ff */
[----:B------:R-:W-:Y:S03]  /*e7b0*/  UISETP.GT.AND UP2, UPT, UR25, UR19, UPT ;  /* 0x000000131900728c */ /* 0x000fe6000bf44270 */
[----:B------:R-:W-:Y:S05]  /*e7c0*/  IMAD R3, R132, 0x40, R197 ;  /* 0x0000004084037824 */ /* 0x000fea00078e02c5 */
[C---:B------:R-:W-:Y:S02]  /*e7d0*/  IADD3 R132, R206.reuse, -R3, RZ ;  /* 0x80000003ce847210 */ /* 0x040fe40007ffe0ff */
[----:B-1----:R-:W-:Y:S02]  /*e7e0*/  IADD3 R141, R3, 0x1, RZ ;  /* 0x00000001038d7810 */ /* 0x002fe40007ffe0ff */
[----:B------:R-:W-:Y:S01]  /*e7f0*/  IABS R133, R132 ;  /* 0x0000008400857213 */ /* 0x000fe20000000000 */
[----:B------:R-:W-:Y:S01]  /*e800*/  IMAD.IADD R132, R203, 0x1, -R3 ;  /* 0x00000001cb847824 */ /* 0x000fe200078e0a03 */
[C---:B------:R-:W-:Y:S02]  /*e810*/  IADD3 R137, R3.reuse, 0x8, RZ ;  /* 0x0000000803897810 */ /* 0x040fe40007ffe0ff */
[C---:B------:R-:W-:Y:S02]  /*e820*/  IADD3 R150, R3.reuse, 0x9, RZ ;  /* 0x0000000903967810 */ /* 0x040fe40007ffe0ff */
[----:B------:R-:W-:Y:S01]  /*e830*/  IABS R135, R132 ;  /* 0x0000008400877213 */ /* 0x000fe20000000000 */
[C-C-:B------:R-:W-:Y:S01]  /*e840*/  IMAD.IADD R132, R206.reuse, 0x1, -R141.reuse ;  /* 0x00000001ce847824 */ /* 0x140fe200078e0a8d */
[C---:B------:R-:W-:Y:S01]  /*e850*/  IADD3 R136, R3.reuse, 0x10, RZ ;  /* 0x0000001003887810 */ /* 0x040fe20007ffe0ff */
[----:B------:R-:W-:Y:S01]  /*e860*/  I2F R133, R133 ;  /* 0x0000008500857306 */ /* 0x000fe20000201400 */
[C---:B------:R-:W-:Y:S02]  /*e870*/  IADD3 R156, R3.reuse, 0x11, RZ ;  /* 0x00000011039c7810 */ /* 0x040fe40007ffe0ff */
[----:B------:R-:W-:Y:S02]  /*e880*/  IABS R134, R132 ;  /* 0x0000008400867213 */ /* 0x000fe40000000000 */
[C---:B------:R-:W-:Y:S02]  /*e890*/  IADD3 R132, R206.reuse, -R137, RZ ;  /* 0x80000089ce847210 */ /* 0x040fe40007ffe0ff */
[C---:B------:R-:W-:Y:S02]  /*e8a0*/  IADD3 R152, R3.reuse, 0x18, RZ ;  /* 0x0000001803987810 */ /* 0x040fe40007ffe0ff */
[----:B------:R-:W-:Y:S01]  /*e8b0*/  IABS R157, R132 ;  /* 0x00000084009d7213 */ /* 0x000fe20000000000 */
[C---:B------:R-:W-:Y:S01]  /*e8c0*/  IMAD.IADD R132, R206.reuse, 0x1, -R150 ;  /* 0x00000001ce847824 */ /* 0x040fe200078e0a96 */
[C---:B------:R-:W-:Y:S01]  /*e8d0*/  IADD3 R151, R3.reuse, 0x19, RZ ;  /* 0x0000001903977810 */ /* 0x040fe20007ffe0ff */
[----:B------:R-:W-:Y:S01]  /*e8e0*/  I2F R134, R134 ;  /* 0x0000008600867306 */ /* 0x000fe20000201400 */
[C---:B------:R-:W-:Y:S02]  /*e8f0*/  IADD3 R147, R3.reuse, 0x20, RZ ;  /* 0x0000002003937810 */ /* 0x040fe40007ffe0ff */
[----:B------:R-:W-:Y:S02]  /*e900*/  IABS R138, R132 ;  /* 0x00000084008a7213 */ /* 0x000fe40000000000 */
[C---:B------:R-:W-:Y:S02]  /*e910*/  IADD3 R132, R206.reuse, -R136, RZ ;  /* 0x80000088ce847210 */ /* 0x040fe40007ffe0ff */
[----:B------:R-:W-:Y:S02]  /*e920*/  IADD3 R139, R3, 0x21, RZ ;  /* 0x00000021038b7810 */ /* 0x000fe40007ffe0ff */
[----:B------:R-:W-:Y:S01]  /*e930*/  IABS R155, R132 ;  /* 0x00000084009b7213 */ /* 0x000fe20000000000 */
[C---:B------:R-:W-:Y:S01]  /*e940*/  IMAD.IADD R132, R206.reuse, 0x1, -R156 ;  /* 0x00000001ce847824 */ /* 0x040fe200078e0a9c */
[----:B------:R-:W-:Y:S01]  /*e950*/  I2F R135, R135 ;  /* 0x0000008700877306 */ /* 0x000fe20000201400 */
[C---:B------:R-:W-:Y:S02]  /*e960*/  ISETP.GE.AND P4, PT, R141.reuse, R205, PT ;  /* 0x000000cd8d00720c */ /* 0x040fe40003f86270 */
[C---:B------:R-:W-:Y:S02]  /*e970*/  ISETP.GE.AND P0, PT, R141.reuse, R202, PT ;  /* 0x000000ca8d00720c */ /* 0x040fe40003f06270 */
[----:B------:R-:W-:Y:S02]  /*e980*/  IABS R154, R132 ;  /* 0x00000084009a7213 */ /* 0x000fe40000000000 */
[C---:B------:R-:W-:Y:S02]  /*e990*/  IADD3 R132, R206.reuse, -R152, RZ ;  /* 0x80000098ce847210 */ /* 0x040fe40007ffe0ff */
[----:B------:R-:W-:Y:S01]  /*e9a0*/  ISETP.GE.OR P4, PT, R141, R204, !P4 ;  /* 0x000000cc8d00720c */ /* 0x000fe20006786670 */
[----:B------:R-:W-:Y:S01]  /*e9b0*/  I2F R138, R138 ;  /* 0x0000008a008a7306 */ /* 0x000fe20000201400 */
[----:B------:R-:W-:Y:S01]  /*e9c0*/  IABS R153, R132 ;  /* 0x0000008400997213 */ /* 0x000fe20000000000 */
[----:B------:R-:W-:Y:S01]  /*e9d0*/  IMAD.IADD R132, R203, 0x1, -R141 ;  /* 0x00000001cb847824 */ /* 0x000fe200078e0a8d */
[----:B------:R-:W-:Y:S02]  /*e9e0*/  ISETP.GE.OR P0, PT, R141, R199, !P0 ;  /* 0x000000c78d00720c */ /* 0x000fe40004706670 */
[----:B------:R-:W-:Y:S02]  /*e9f0*/  ISETP.GE.AND P1, PT, R3, R202, PT ;  /* 0x000000ca0300720c */ /* 0x000fe40003f26270 */
[----:B------:R-:W-:Y:S02]  /*ea00*/  IABS R142, R132 ;  /* 0x00000084008e7213 */ /* 0x000fe40000000000 */
[----:B------:R-:W-:Y:S01]  /*ea10*/  IADD3 R132, R206, -R151, RZ ;  /* 0x80000097ce847210 */ /* 0x000fe20007ffe0ff */
[----:B------:R-:W-:Y:S01]  /*ea20*/  I2F R157, R157 ;  /* 0x0000009d009d7306 */ /* 0x000fe20000201400 */
[----:B------:R-:W-:Y:S02]  /*ea30*/  ISETP.GE.AND P3, PT, R150, R205, PT ;  /* 0x000000cd9600720c */ /* 0x000fe40003f66270 */
[----:B------:R-:W-:Y:S01]  /*ea40*/  IABS R140, R132 ;  /* 0x00000084008c7213 */ /* 0x000fe20000000000 */
[----:B------:R-:W-:Y:S01]  /*ea50*/  IMAD.IADD R132, R203, 0x1, -R137 ;  /* 0x00000001cb847824 */ /* 0x000fe200078e0a89 */
[----:B------:R-:W-:Y:S02]  /*ea60*/  ISETP.GE.OR P1, PT, R3, R199, !P1 ;  /* 0x000000c70300720c */ /* 0x000fe40004f26670 */
[----:B------:R-:W-:Y:S02]  /*ea70*/  ISETP.GE.AND P2, PT, R137, R205, PT ;  /* 0x000000cd8900720c */ /* 0x000fe40003f46270 */
[----:B------:R-:W-:Y:S01]  /*ea80*/  IABS R149, R132 ;  /* 0x0000008400957213 */ /* 0x000fe20000000000 */
[----:B------:R-:W-:Y:S01]  /*ea90*/  I2F R153, R153 ;  /* 0x0000009900997306 */ /* 0x000fe20000201400 */
[----:B------:R-:W-:Y:S02]  /*eaa0*/  IADD3 R132, R206, -R147, RZ ;  /* 0x80000093ce847210 */ /* 0x000fe40007ffe0ff */
[----:B------:R-:W-:Y:S02]  /*eab0*/  ISETP.GE.AND P5, PT, R3, R205, PT ;  /* 0x000000cd0300720c */ /* 0x000fe40003fa6270 */
[----:B------:R-:W-:Y:S01]  /*eac0*/  IABS R145, R132 ;  /* 0x0000008400917213 */ /* 0x000fe20000000000 */
[----:B------:R-:W-:Y:S01]  /*ead0*/  IMAD.IADD R132, R203, 0x1, -R150 ;  /* 0x00000001cb847824 */ /* 0x000fe200078e0a96 */
[-C--:B------:R-:W-:Y:S02]  /*eae0*/  ISETP.GE.OR P3, PT, R150, R204.reuse, !P3 ;  /* 0x000000cc9600720c */ /* 0x080fe40005f66670 */
[C---:B------:R-:W-:Y:S01]  /*eaf0*/  ISETP.GE.OR P2, PT, R137.reuse, R204, !P2 ;  /* 0x000000cc8900720c */ /* 0x040fe20005746670 */
[----:B------:R-:W-:Y:S01]  /*eb00*/  I2F R155, R155 ;  /* 0x0000009b009b7306 */ /* 0x000fe20000201400 */
[----:B------:R-:W-:Y:S02]  /*eb10*/  IABS R148, R132 ;  /* 0x0000008400947213 */ /* 0x000fe40000000000 */
[----:B------:R-:W-:Y:S02]  /*eb20*/  IADD3 R132, R206, -R139, RZ ;  /* 0x8000008bce847210 */ /* 0x000fe40007ffe0ff */
[----:B------:R-:W-:Y:S02]  /*eb30*/  ISETP.GE.AND P6, PT, R137, R202, PT ;  /* 0x000000ca8900720c */ /* 0x000fe40003fc6270 */
[----:B------:R-:W-:Y:S02]  /*eb40*/  IABS R132, R132 ;  /* 0x0000008400847213 */ /* 0x000fe40000000000 */
[----:B------:R-:W-:Y:S01]  /*eb50*/  ISETP.GE.OR P5, PT, R3, R204, !P5 ;  /* 0x000000cc0300720c */ /* 0x000fe20006fa6670 */
[----:B------:R-:W-:Y:S01]  /*eb60*/  I2F R154, R154 ;  /* 0x0000009a009a7306 */ /* 0x000fe20000201400 */
[----:B------:R-:W-:Y:S01]  /*eb70*/  ISETP.GE.OR P6, PT, R137, R199, !P6 ;  /* 0x000000c78900720c */ /* 0x000fe200077c6670 */
[----:B------:R-:W-:Y:S01]  /*eb80*/  IMAD.MOV.U32 R144, RZ, RZ, R132 ;  /* 0x000000ffff907224 */ /* 0x000fe200078e0084 */
[C---:B------:R-:W-:Y:S02]  /*eb90*/  IADD3 R132, R203.reuse, -R136, RZ ;  /* 0x80000088cb847210 */ /* 0x040fe40007ffe0ff */
[----:B------:R-:W-:Y:S02]  /*eba0*/  IADD3 R146, R203, -R156, RZ ;  /* 0x8000009ccb927210 */ /* 0x000fe40007ffe0ff */
[----:B------:R-:W-:Y:S02]  /*ebb0*/  IABS R132, R132 ;  /* 0x0000008400847213 */ /* 0x000fe40000000000 */
[----:B------:R-:W-:Y:S01]  /*ebc0*/  IABS R146, R146 ;  /* 0x0000009200927213 */ /* 0x000fe20000000000 */
[----:B------:R-:W-:Y:S10]  /*ebd0*/  I2F R142, R142 ;  /* 0x0000008e008e7306 */ /* 0x000ff40000201400 */
[----:B------:R1:W-:Y:S10]  /*ebe0*/  I2F R141, R132 ;  /* 0x00000084008d7306 */ /* 0x0003f40000201400 */
[----:B------:R-:W-:Y:S10]  /*ebf0*/  I2F R140, R140 ;  /* 0x0000008c008c7306 */ /* 0x000ff40000201400 */
[----:B------:R-:W-:Y:S01]  /*ec00*/  I2F R145, R145 ;  /* 0x0000009100917306 */ /* 0x000fe20000201400 */
[----:B-1----:R-:W-:Y:S09]  /*ec10*/  IADD3 R132, R3, 0x29, RZ ;  /* 0x0000002903847810 */ /* 0x002ff20007ffe0ff */
        /* <DEDUP_REMOVED lines=8> */
[----:B------:R-:W-:Y:S01]  /*eca0*/  FSEL R134, R5, -INF , !P4 ;  /* 0xff80000005867808 */ /* 0x000fe20006000000 */
[----:B------:R-:W-:Y:S01]  /*ecb0*/  FFMA.FTZ R8, R157, -UR24, R8 ;  /* 0x800000189d087c23 */ /* 0x000fe20008010008 */
[----:B------:R-:W-:Y:S01]  /*ecc0*/  IADD3 R5, R203, -R152, RZ ;  /* 0x80000098cb057210 */ /* 0x000fe20007ffe0ff */
[----:B------:R-:W-:Y:S01]  /*ecd0*/  FFMA.FTZ R4, R133, -UR24, R4 ;  /* 0x8000001885047c23 */ /* 0x000fe20008010004 */
[----:B------:R-:W-:Y:S01]  /*ece0*/  FSEL R135, R6, -INF , !P1 ;  /* 0xff80000006877808 */ /* 0x000fe20004800000 */
[----:B------:R-:W-:Y:S01]  /*ecf0*/  FFMA.FTZ R16, R153, -UR24, R16 ;  /* 0x8000001899107c23 */ /* 0x000fe20008010010 */
[C---:B------:R-:W-:Y:S01]  /*ed00*/  ISETP.GE.AND P1, PT, R136.reuse, R205, PT ;  /* 0x000000cd8800720c */ /* 0x040fe20003f26270 */
[----:B------:R-:W-:Y:S01]  /*ed10*/  FFMA.FTZ R12, R155, -UR24, R12 ;  /* 0x800000189b0c7c23 */ /* 0x000fe2000801000c */
[----:B------:R-:W-:Y:S01]  /*ed20*/  ISETP.GE.AND P4, PT, R136, R202, PT ;  /* 0x000000ca8800720c */ /* 0x000fe20003f86270 */
[----:B------:R-:W-:Y:S01]  /*ed30*/  FFMA.FTZ R13, R154, -UR24, R13 ;  /* 0x800000189a0d7c23 */ /* 0x000fe2000801000d */
[----:B------:R-:W-:Y:S01]  /*ed40*/  IADD3 R6, R3, 0x30, RZ ;  /* 0x0000003003067810 */ /* 0x000fe20007ffe0ff */
[----:B------:R-:W-:Y:S01]  /*ed50*/  FFMA.FTZ R7, R142, -UR24, R7 ;  /* 0x800000188e077c23 */ /* 0x000fe20008010007 */
[----:B------:R-:W-:Y:S01]  /*ed60*/  IABS R5, R5 ;  /* 0x0000000500057213 */ /* 0x000fe20000000000 */
[----:B------:R-:W-:Y:S01]  /*ed70*/  FFMA.FTZ R17, R140, -UR24, R17 ;  /* 0x800000188c117c23 */ /* 0x000fe20008010011 */
[C---:B------:R-:W-:Y:S01]  /*ed80*/  ISETP.GE.OR P1, PT, R136.reuse, R204, !P1 ;  /* 0x000000cc8800720c */ /* 0x040fe20004f26670 */
[----:B------:R-:W-:Y:S01]  /*ed90*/  FFMA.FTZ R20, R145, -UR24, R20 ;  /* 0x8000001891147c23 */ /* 0x000fe20008010014 */
[-C--:B------:R-:W-:Y:S01]  /*eda0*/  ISETP.GE.OR P4, PT, R136, R199.reuse, !P4 ;  /* 0x000000c78800720c */ /* 0x080fe20006786670 */
[----:B------:R-:W-:Y:S01]  /*edb0*/  FFMA.FTZ R10, R149, -UR24, R10 ;  /* 0x80000018950a7c23 */ /* 0x000fe2000801000a */
[----:B------:R-:W-:Y:S01]  /*edc0*/  FSEL R136, R9, -INF , !P3 ;  /* 0xff80000009887808 */ /* 0x000fe20005800000 */
[----:B------:R-:W-:Y:S01]  /*edd0*/  FFMA.FTZ R21, R144, -UR24, R21 ;  /* 0x8000001890157c23 */ /* 0x000fe20008010015 */
[----:B------:R-:W-:Y:S01]  /*ede0*/  FSEL R138, R8, -INF , !P2 ;  /* 0xff800000088a7808 */ /* 0x000fe20005000000 */
[----:B------:R-:W1:Y:S01]  /*edf0*/  I2F R9, R5 ;  /* 0x0000000500097306 */ /* 0x000e620000201400 */
[----:B------:R-:W-:Y:S01]  /*ee00*/  IMAD.IADD R8, R206, 0x1, -R6 ;  /* 0x00000001ce087824 */ /* 0x000fe200078e0a06 */
[----:B------:R-:W-:Y:S01]  /*ee10*/  FSEL R137, R4, -INF , !P5 ;  /* 0xff80000004897808 */ /* 0x000fe20006800000 */
[----:B------:R-:W-:Y:S01]  /*ee20*/  IMAD.IADD R4, R206, 0x1, -R132 ;  /* 0x00000001ce047824 */ /* 0x000fe200078e0a84 */
[----:B------:R-:W-:Y:S01]  /*ee30*/  ISETP.GE.AND P5, PT, R150, R202, PT ;  /* 0x000000ca9600720c */ /* 0x000fe20003fa6270 */
[----:B------:R-:W-:Y:S01]  /*ee40*/  FFMA.FTZ R14, R141, -UR24, R14 ;  /* 0x800000188d0e7c23 */ /* 0x000fe2000801000e */
[----:B------:R-:W-:Y:S01]  /*ee50*/  IABS R8, R8 ;  /* 0x0000000800087213 */ /* 0x000fe20000000000 */
[----:B------:R-:W-:Y:S01]  /*ee60*/  FFMA.FTZ R15, R146, -UR24, R15 ;  /* 0x80000018920f7c23 */ /* 0x000fe2000801000f */
[----:B------:R-:W-:Y:S02]  /*ee70*/  IABS R4, R4 ;  /* 0x0000000400047213 */ /* 0x000fe40000000000 */
[----:B------:R-:W-:Y:S01]  /*ee80*/  ISETP.GE.OR P5, PT, R150, R199, !P5 ;  /* 0x000000c79600720c */ /* 0x000fe20006fa6670 */
[----:B------:R-:W2:Y:S01]  /*ee90*/  I2F R153, R8 ;  /* 0x0000000800997306 */ /* 0x000ea20000201400 */
[----:B------:R-:W-:Y:S02]  /*eea0*/  FSEL R164, R12, -INF , !P1 ;  /* 0xff8000000ca47808 */ /* 0x000fe40004800000 */
[-C--:B------:R-:W-:Y:S02]  /*eeb0*/  ISETP.GE.AND P1, PT, R152, R205.reuse, PT ;  /* 0x000000cd9800720c */ /* 0x080fe40003f26270 */
[----:B------:R-:W-:Y:S02]  /*eec0*/  IADD3 R133, R3, 0x28, RZ ;  /* 0x0000002803857810 */ /* 0x000fe40007ffe0ff */
[----:B------:R-:W-:Y:S02]  /*eed0*/  ISETP.GE.AND P2, PT, R156, R205, PT ;  /* 0x000000cd9c00720c */ /* 0x000fe40003f46270 */
[-C--:B------:R-:W-:Y:S01]  /*eee0*/  ISETP.GE.OR P1, PT, R152, R204.reuse, !P1 ;  /* 0x000000cc9800720c */ /* 0x080fe20004f26670 */
[----:B------:R3:W4:Y:S01]  /*eef0*/  I2F R150, R4 ;  /* 0x0000000400967306 */ /* 0x0007220000201400 */
[----:B------:R-:W-:Y:S01]  /*ef00*/  IMAD.IADD R143, R206, 0x1, -R133 ;  /* 0x00000001ce8f7824 */ /* 0x000fe200078e0a85 */
[-C--:B------:R-:W-:Y:S01]  /*ef10*/  ISETP.GE.OR P2, PT, R156, R204.reuse, !P2 ;  /* 0x000000cc9c00720c */ /* 0x080fe20005746670 */
[----:B-1----:R-:W-:Y:S01]  /*ef20*/  FFMA.FTZ R18, R9, -UR24, R18 ;  /* 0x8000001809127c23 */ /* 0x002fe20008010012 */
[----:B------:R-:W-:Y:S02]  /*ef30*/  FSEL R142, R16, -INF , !P1 ;  /* 0xff800000108e7808 */ /* 0x000fe40004800000 */
[----:B------:R-:W-:Y:S02]  /*ef40*/  IADD3 R5, R203, -R147, RZ ;  /* 0x80000093cb057210 */ /* 0x000fe40007ffe0ff */
[----:B------:R-:W-:Y:S02]  /*ef50*/  ISETP.GE.AND P1, PT, R151, R205, PT ;  /* 0x000000cd9700720c */ /* 0x000fe40003f26270 */
[----:B------:R-:W-:Y:S02]  /*ef60*/  FSEL R162, R13, -INF , !P2 ;  /* 0xff8000000da27808 */ /* 0x000fe40005000000 */
[-C--:B------:R-:W-:Y:S02]  /*ef70*/  ISETP.GE.OR P1, PT, R151, R204.reuse, !P1 ;  /* 0x000000cc9700720c */ /* 0x080fe40004f26670 */
[----:B------:R-:W-:Y:S01]  /*ef80*/  IABS R143, R143 ;  /* 0x0000008f008f7213 */ /* 0x000fe20000000000 */
[----:B--2---:R-:W-:Y:S01]  /*ef90*/  FFMA.FTZ R28, R153, -UR24, R28 ;  /* 0x80000018991c7c23 */ /* 0x004fe2000801001c */
[----:B------:R-:W-:Y:S02]  /*efa0*/  IABS R13, R5 ;  /* 0x00000005000d7213 */ /* 0x000fe40000000000 */
[----:B------:R-:W-:Y:S02]  /*efb0*/  FSEL R140, R17, -INF , !P1 ;  /* 0xff800000118c7808 */ /* 0x000fe40004800000 */
[----:B------:R-:W-:Y:S01]  /*efc0*/  ISETP.GE.AND P1, PT, R147, R205, PT ;  /* 0x000000cd9300720c */ /* 0x000fe20003f26270 */
[----:B------:R-:W1:Y:S01]  /*efd0*/  I2F R143, R143 ;  /* 0x0000008f008f7306 */ /* 0x000e620000201400 */
[----:B------:R-:W-:Y:S02]  /*efe0*/  IADD3 R8, R3, 0x31, RZ ;  /* 0x0000003103087810 */ /* 0x000fe40007ffe0ff */
[----:B---3--:R-:W-:Y:S01]  /*eff0*/  IADD3 R4, R203, -R151, RZ ;  /* 0x80000097cb047210 */ /* 0x008fe20007ffe0ff */
[----:B----4-:R-:W-:Y:S01]  /*f000*/  FFMA.FTZ R25, R150, -UR24, R25 ;  /* 0x8000001896197c23 */ /* 0x010fe20008010019 */
[----:B------:R-:W-:Y:S02]  /*f010*/  ISETP.GE.OR P1, PT, R147, R204, !P1 ;  /* 0x000000cc9300720c */ /* 0x000fe40004f26670 */
[----:B------:R-:W-:Y:S01]  /*f020*/  IABS R12, R4 ;  /* 0x00000004000c7213 */ /* 0x000fe20000000000 */
[----:B------:R-:W-:Y:S01]  /*f030*/  IMAD.IADD R4, R206, 0x1, -R8 ;  /* 0x00000001ce047824 */ /* 0x000fe200078e0a08 */
[----:B------:R-:W-:Y:S01]  /*f040*/  FSEL R158, R20, -INF , !P1 ;  /* 0xff800000149e7808 */ /* 0x000fe20004800000 */
[----:B------:R-:W2:Y:S01]  /*f050*/  I2F R13, R13 ;  /* 0x0000000d000d7306 */ /* 0x000ea20000201400 */
[C---:B------:R-:W-:Y:S02]  /*f060*/  ISETP.GE.AND P1, PT, R139.reuse, R205, PT ;  /* 0x000000cd8b00720c */ /* 0x040fe40003f26270 */
[----:B------:R-:W-:Y:S02]  /*f070*/  IABS R4, R4 ;  /* 0x0000000400047213 */ /* 0x000fe40000000000 */
[----:B------:R-:W-:Y:S02]  /*f080*/  ISETP.GE.OR P1, PT, R139, R204, !P1 ;  /* 0x000000cc8b00720c */ /* 0x000fe40004f26670 */
[----:B------:R-:W-:Y:S02]  /*f090*/  FSEL R5, R10, -INF , !P6 ;  /* 0xff8000000a057808 */ /* 0x000fe40007000000 */
[----:B------:R-:W-:Y:S01]  /*f0a0*/  IADD3 R10, R203, -R139, RZ ;  /* 0x8000008bcb0a7210 */ /* 0x000fe20007ffe0ff */
[----:B------:R-:W3:Y:S01]  /*f0b0*/  I2F R16, R4 ;  /* 0x0000000400107306 */ /* 0x000ee20000201400 */
[----:B------:R-:W-:Y:S02]  /*f0c0*/  FSEL R160, R21, -INF , !P1 ;  /* 0xff80000015a07808 */ /* 0x000fe40004800000 */
[----:B------:R-:W-:Y:S01]  /*f0d0*/  FSEL R163, R14, -INF , !P4 ;  /* 0xff8000000ea37808 */ /* 0x000fe20006000000 */
[----:B-1----:R-:W-:Y:S01]  /*f0e0*/  FFMA.FTZ R24, R143, -UR24, R24 ;  /* 0x800000188f187c23 */ /* 0x002fe20008010018 */
[C---:B------:R-:W-:Y:S02]  /*f0f0*/  ISETP.GE.AND P1, PT, R133.reuse, R205, PT ;  /* 0x000000cd8500720c */ /* 0x040fe40003f26270 */
[C---:B------:R-:W-:Y:S02]  /*f100*/  ISETP.GE.AND P4, PT, R133.reuse, R202, PT ;  /* 0x000000ca8500720c */ /* 0x040fe40003f86270 */
[----:B------:R-:W-:Y:S01]  /*f110*/  IABS R10, R10 ;  /* 0x0000000a000a7213 */ /* 0x000fe20000000000 */
[----:B------:R-:W1:Y:S01]  /*f120*/  I2F R12, R12 ;  /* 0x0000000c000c7306 */ /* 0x000e620000201400 */
[C---:B------:R-:W-:Y:S02]  /*f130*/  ISETP.GE.OR P1, PT, R133.reuse, R204, !P1 ;  /* 0x000000cc8500720c */ /* 0x040fe40004f26670 */
[----:B------:R-:W-:Y:S01]  /*f140*/  ISETP.GE.OR P4, PT, R133, R199, !P4 ;  /* 0x000000c78500720c */ /* 0x000fe20006786670 */
[----:B--2---:R-:W-:Y:S01]  /*f150*/  FFMA.FTZ R22, R13, -UR24, R22 ;  /* 0x800000180d167c23 */ /* 0x004fe20008010016 */
[----:B------:R-:W-:Y:S02]  /*f160*/  IADD3 R133, R203, -R133, RZ ;  /* 0x80000085cb857210 */ /* 0x000fe40007ffe0ff */
[CC--:B------:R-:W-:Y:S02]  /*f170*/  ISETP.GE.AND P3, PT, R156.reuse, R202.reuse, PT ;  /* 0x000000ca9c00720c */ /* 0x0c0fe40003f66270 */
[----:B------:R-:W-:Y:S01]  /*f180*/  IABS R133, R133 ;  /* 0x0000008500857213 */ /* 0x000fe20000000000 */
[----:B------:R-:W2:Y:S01]  /*f190*/  I2F R10, R10 ;  /* 0x0000000a000a7306 */ /* 0x000ea20000201400 */
[----:B------:R-:W-:Y:S02]  /*f1a0*/  ISETP.GE.OR P3, PT, R156, R199, !P3 ;  /* 0x000000c79c00720c */ /* 0x000fe40005f66670 */
[----:B------:R-:W-:Y:S01]  /*f1b0*/  FSEL R156, R24, -INF , !P1 ;  /* 0xff800000189c7808 */ /* 0x000fe20004800000 */
[----:B---3--:R-:W-:Y:S01]  /*f1c0*/  FFMA.FTZ R29, R16, -UR24, R29 ;  /* 0x80000018101d7c23 */ /* 0x008fe2000801001d */
[----:B------:R-:W-:Y:S02]  /*f1d0*/  FSEL R161, R15, -INF , !P3 ;  /* 0xff8000000fa17808 */ /* 0x000fe40005800000 */
[C---:B------:R-:W-:Y:S02]  /*f1e0*/  ISETP.GE.AND P1, PT, R132.reuse, R205, PT ;  /* 0x000000cd8400720c */ /* 0x040fe40003f26270 */
[-C--:B------:R-:W-:Y:S01]  /*f1f0*/  ISETP.GE.AND P3, PT, R132, R202.reuse, PT ;  /* 0x000000ca8400720c */ /* 0x080fe20003f66270 */
[----:B------:R-:W3:Y:S01]  /*f200*/  I2F R13, R133 ;  /* 0x00000085000d7306 */ /* 0x000ee20000201400 */
[----:B------:R-:W-:Y:S02]  /*f210*/  ISETP.GE.AND P2, PT, R152, R202, PT ;  /* 0x000000ca9800720c */ /* 0x000fe40003f46270 */
[----:B------:R-:W-:Y:S01]  /*f220*/  ISETP.GE.OR P1, PT, R132, R204, !P1 ;  /* 0x000000cc8400720c */ /* 0x000fe20004f26670 */
[----:B-1----:R-:W-:Y:S01]  /*f230*/  FFMA.FTZ R19, R12, -UR24, R19 ;  /* 0x800000180c137c23 */ /* 0x002fe20008010013 */
[-C--:B------:R-:W-:Y:S01]  /*f240*/  ISETP.GE.OR P3, PT, R132, R199.reuse, !P3 ;  /* 0x000000c78400720c */ /* 0x080fe20005f66670 */
[----:B------:R-:W-:Y:S01]  /*f250*/  IMAD.IADD R132, R203, 0x1, -R132 ;  /* 0x00000001cb847824 */ /* 0x000fe200078e0a84 */
[----:B------:R-:W-:Y:S02]  /*f260*/  ISETP.GE.OR P2, PT, R152, R199, !P2 ;  /* 0x000000c79800720c */ /* 0x000fe40005746670 */
[----:B------:R-:W-:Y:S02]  /*f270*/  IADD3 R4, R3, 0x38, RZ ;  /* 0x0000003803047810 */ /* 0x000fe40007ffe0ff */
[----:B------:R-:W-:Y:S02]  /*f280*/  FSEL R7, R7, -INF , !P0 ;  /* 0xff80000007077808 */ /* 0x000fe40004000000 */
[----:B------:R-:W-:Y:S01]  /*f290*/  IABS R132, R132 ;  /* 0x0000008400847213 */ /* 0x000fe20000000000 */
[----:B------:R-:W-:Y:S01]  /*f2a0*/  IMAD.IADD R17, R206, 0x1, -R4 ;  /* 0x00000001ce117824 */ /* 0x000fe200078e0a04 */
[----:B------:R-:W-:Y:S01]  /*f2b0*/  FMNMX.FTZ R12, R135, R0, !PT ;  /* 0x00000000870c7209 */ /* 0x000fe20007810000 */
[----:B--2---:R-:W-:Y:S01]  /*f2c0*/  FFMA.FTZ R23, R10, -UR24, R23 ;  /* 0x800000180a177c23 */ /* 0x004fe20008010017 */
[----:B------:R-:W-:Y:S02]  /*f2d0*/  FSEL R154, R25, -INF , !P1 ;  /* 0xff800000199a7808 */ /* 0x000fe40004800000 */
[----:B------:R-:W-:Y:S02]  /*f2e0*/  FSEL R143, R18, -INF , !P2 ;  /* 0xff800000128f7808 */ /* 0x000fe40005000000 */
[C---:B------:R-:W-:Y:S02]  /*f2f0*/  ISETP.GE.AND P1, PT, R6.reuse, R205, PT ;  /* 0x000000cd0600720c */ /* 0x040fe40003f26270 */
[C---:B------:R-:W-:Y:S01]  /*f300*/  ISETP.GE.AND P2, PT, R6.reuse, R202, PT ;  /* 0x000000ca0600720c */ /* 0x040fe20003f46270 */
[----:B---3--:R-:W-:Y:S01]  /*f310*/  FFMA.FTZ R26, R13, -UR24, R26 ;  /* 0x800000180d1a7c23 */ /* 0x008fe2000801001a */
[----:B------:R-:W-:Y:S01]  /*f320*/  FMNMX.FTZ R12, R7, R12, !PT ;  /* 0x0000000c070c7209 */ /* 0x000fe20007810000 */
[----:B------:R-:W-:Y:S01]  /*f330*/  IMAD.IADD R13, R203, 0x1, -R4 ;  /* 0x00000001cb0d7824 */ /* 0x000fe200078e0a04 */
[C---:B------:R-:W-:Y:S02]  /*f340*/  ISETP.GE.OR P1, PT, R6.reuse, R204, !P1 ;  /* 0x000000cc0600720c */ /* 0x040fe40004f26670 */
[-C--:B------:R-:W-:Y:S02]  /*f350*/  ISETP.GE.OR P2, PT, R6, R199.reuse, !P2 ;  /* 0x000000c70600720c */ /* 0x080fe40005746670 */
[----:B------:R-:W-:Y:S02]  /*f360*/  ISETP.GE.AND P0, PT, R151, R202, PT ;  /* 0x000000ca9700720c */ /* 0x000fe40003f06270 */
[----:B------:R-:W-:Y:S01]  /*f370*/  IADD3 R9, R203, -R6, RZ ;  /* 0x80000006cb097210 */ /* 0x000fe20007ffe0ff */
[----:B------:R-:W-:Y:S01]  /*f380*/  IMAD.MOV.U32 R6, RZ, RZ, R132 ;  /* 0x000000ffff067224 */ /* 0x000fe200078e0084 */
[----:B------:R-:W-:Y:S02]  /*f390*/  FMNMX.FTZ R15, R137, R2, !PT ;  /* 0x00000002890f7209 */ /* 0x000fe40007810000 */
[----:B------:R-:W-:Y:S02]  /*f3a0*/  FSEL R11, R11, -INF , !P5 ;  /* 0xff8000000b0b7808 */ /* 0x000fe40006800000 */
[----:B------:R-:W-:Y:S01]  /*f3b0*/  FMNMX.FTZ R12, R5, R12, !PT ;  /* 0x0000000c050c7209 */ /* 0x000fe20007810000 */
[----:B------:R-:W1:Y:S01]  /*f3c0*/  I2F R6, R6 ;  /* 0x0000000600067306 */ /* 0x000e620000201400 */
[----:B------:R-:W-:Y:S02]  /*f3d0*/  ISETP.GE.OR P0, PT, R151, R199, !P0 ;  /* 0x000000c79700720c */ /* 0x000fe40004706670 */
[----:B------:R-:W-:Y:S02]  /*f3e0*/  IABS R17, R17 ;  /* 0x0000001100117213 */ /* 0x000fe40000000000 */
[----:B------:R-:W-:Y:S02]  /*f3f0*/  IABS R9, R9 ;  /* 0x0000000900097213 */ /* 0x000fe40000000000 */
[----:B------:R-:W-:Y:S02]  /*f400*/  IADD3 R10, R203, -R8, RZ ;  /* 0x80000008cb0a7210 */ /* 0x000fe40007ffe0ff */
[----:B------:R-:W-:Y:S01]  /*f410*/  FMNMX.FTZ R15, R134, R15, !PT ;  /* 0x0000000f860f7209 */ /* 0x000fe20007810000 */
[----:B------:R-:W2:Y:S01]  /*f420*/  I2F R17, R17 ;  /* 0x0000001100117306 */ /* 0x000ea20000201400 */
[----:B------:R-:W-:Y:S02]  /*f430*/  FMNMX.FTZ R12, R11, R12, !PT ;  /* 0x0000000c0b0c7209 */ /* 0x000fe40007810000 */
[----:B------:R-:W-:Y:S02]  /*f440*/  FSEL R152, R28, -INF , !P1 ;  /* 0xff8000001c987808 */ /* 0x000fe40004800000 */
[----:B------:R-:W-:Y:S02]  /*f450*/  FSEL R141, R19, -INF , !P0 ;  /* 0xff800000138d7808 */ /* 0x000fe40004000000 */
[----:B------:R-:W-:Y:S02]  /*f460*/  IADD3 R3, R3, 0x39, RZ ;  /* 0x0000003903037810 */ /* 0x000fe40007ffe0ff */
[C---:B------:R-:W-:Y:S01]  /*f470*/  ISETP.GE.AND P1, PT, R8.reuse, R205, PT ;  /* 0x000000cd0800720c */ /* 0x040fe20003f26270 */
[----:B------:R-:W3:Y:S01]  /*f480*/  I2F R9, R9 ;  /* 0x0000000900097306 */ /* 0x000ee20000201400 */
[----:B------:R-:W-:Y:S01]  /*f490*/  ISETP.GE.AND P0, PT, R8, R202, PT ;  /* 0x000000ca0800720c */ /* 0x000fe20003f06270 */
[----:B------:R-:W-:Y:S01]  /*f4a0*/  IMAD.IADD R20, R206, 0x1, -R3 ;  /* 0x00000001ce147824 */ /* 0x000fe200078e0a03 */
[----:B------:R-:W-:Y:S01]  /*f4b0*/  IABS R10, R10 ;  /* 0x0000000a000a7213 */ /* 0x000fe20000000000 */
[----:B-1----:R-:W-:Y:S01]  /*f4c0*/  FFMA.FTZ R27, R6, -UR24, R27 ;  /* 0x80000018061b7c23 */ /* 0x002fe2000801001b */
[----:B------:R-:W-:Y:S02]  /*f4d0*/  FMNMX.FTZ R15, R138, R15, !PT ;  /* 0x0000000f8a0f7209 */ /* 0x000fe40007810000 */
[----:B------:R-:W-:Y:S02]  /*f4e0*/  FMNMX.FTZ R12, R163, R12, !PT ;  /* 0x0000000ca30c7209 */ /* 0x000fe40007810000 */
[C---:B------:R-:W-:Y:S01]  /*f4f0*/  ISETP.GE.OR P1, PT, R8.reuse, R204, !P1 ;  /* 0x000000cc0800720c */ /* 0x040fe20004f26670 */
[----:B------:R-:W1:Y:S01]  /*f500*/  I2F R10, R10 ;  /* 0x0000000a000a7306 */ /* 0x000e620000201400 */
[----:B------:R-:W-:Y:S02]  /*f510*/  ISETP.GE.OR P0, PT, R8, R199, !P0 ;  /* 0x000000c70800720c */ /* 0x000fe40004706670 */
[----:B------:R-:W-:Y:S01]  /*f520*/  IABS R13, R13 ;  /* 0x0000000d000d7213 */ /* 0x000fe20000000000 */
[----:B--2---:R-:W-:Y:S01]  /*f530*/  FFMA.FTZ R32, R17, -UR24, R32 ;  /* 0x8000001811207c23 */ /* 0x004fe20008010020 */
[----:B------:R-:W-:Y:S02]  /*f540*/  IADD3 R8, R203, -R3, RZ ;  /* 0x80000003cb087210 */ /* 0x000fe40007ffe0ff */
[----:B------:R-:W-:Y:S02]  /*f550*/  FMNMX.FTZ R15, R136, R15, !PT ;  /* 0x0000000f880f7209 */ /* 0x000fe40007810000 */
[----:B------:R-:W-:Y:S01]  /*f560*/  FMNMX.FTZ R12, R161, R12, !PT ;  /* 0x0000000ca10c7209 */ /* 0x000fe20007810000 */
[----:B------:R-:W2:Y:S01]  /*f570*/  I2F R13, R13 ;  /* 0x0000000d000d7306 */ /* 0x000ea20000201400 */
[----:B------:R-:W-:Y:S02]  /*f580*/  ISETP.GE.AND P6, PT, R147, R202, PT ;  /* 0x000000ca9300720c */ /* 0x000fe40003fc6270 */
[----:B------:R-:W-:Y:S01]  /*f590*/  IABS R8, R8 ;  /* 0x0000000800087213 */ /* 0x000fe20000000000 */
[----:B---3--:R-:W-:Y:S01]  /*f5a0*/  FFMA.FTZ R30, R9, -UR24, R30 ;  /* 0x80000018091e7c23 */ /* 0x008fe2000801001e */
[----:B------:R-:W-:Y:S02]  /*f5b0*/  FMNMX.FTZ R15, R164, R15, !PT ;  /* 0x0000000fa40f7209 */ /* 0x000fe40007810000 */
[----:B------:R-:W-:Y:S02]  /*f5c0*/  FMNMX.FTZ R12, R143, R12, !PT ;  /* 0x0000000c8f0c7209 */ /* 0x000fe40007810000 */
[----:B------:R-:W-:Y:S01]  /*f5d0*/  ISETP.GE.OR P6, PT, R147, R199, !P6 ;  /* 0x000000c79300720c */ /* 0x000fe200077c6670 */
[----:B------:R-:W3:Y:S01]  /*f5e0*/  I2F R8, R8 ;  /* 0x0000000800087306 */ /* 0x000ee20000201400 */
[----:B------:R-:W-:Y:S02]  /*f5f0*/  ISETP.GE.AND P5, PT, R139, R202, PT ;  /* 0x000000ca8b00720c */ /* 0x000fe40003fa6270 */
[----:B------:R-:W-:Y:S01]  /*f600*/  FMNMX.FTZ R15, R162, R15, !PT ;  /* 0x0000000fa20f7209 */ /* 0x000fe20007810000 */
[----:B-1----:R-:W-:Y:S01]  /*f610*/  FFMA.FTZ R31, R10, -UR24, R31 ;  /* 0x800000180a1f7c23 */ /* 0x002fe2000801001f */
[----:B------:R-:W-:Y:S02]  /*f620*/  FSEL R159, R22, -INF , !P6 ;  /* 0xff800000169f7808 */ /* 0x000fe40007000000 */
[----:B------:R-:W-:Y:S02]  /*f630*/  FMNMX.FTZ R12, R141, R12, !PT ;  /* 0x0000000c8d0c7209 */ /* 0x000fe40007810000 */
[----:B------:R-:W-:Y:S02]  /*f640*/  ISETP.GE.OR P5, PT, R139, R199, !P5 ;  /* 0x000000c78b00720c */ /* 0x000fe40006fa6670 */
[----:B------:R-:W-:Y:S02]  /*f650*/  IABS R20, R20 ;  /* 0x0000001400147213 */ /* 0x000fe40000000000 */
[----:B------:R-:W-:Y:S01]  /*f660*/  FMNMX.FTZ R15, R142, R15, !PT ;  /* 0x0000000f8e0f7209 */ /* 0x000fe20007810000 */
[----:B--2---:R-:W-:Y:S01]  /*f670*/  FFMA.FTZ R34, R13, -UR24, R34 ;  /* 0x800000180d227c23 */ /* 0x004fe20008010022 */
[----:B------:R-:W-:Y:S02]  /*f680*/  FSEL R157, R23, -INF , !P5 ;  /* 0xff800000179d7808 */ /* 0x000fe40006800000 */
[----:B------:R-:W-:Y:S01]  /*f690*/  FMNMX.FTZ R14, R159, R12, !PT ;  /* 0x0000000c9f0e7209 */ /* 0x000fe20007810000 */
[----:B------:R-:W1:Y:S01]  /*f6a0*/  I2F R20, R20 ;  /* 0x0000001400147306 */ /* 0x000e620000201400 */
[----:B------:R-:W-:Y:S02]  /*f6b0*/  FMNMX.FTZ R15, R140, R15, !PT ;  /* 0x0000000f8c0f7209 */ /* 0x000fe40007810000 */
[----:B------:R-:W-:Y:S02]  /*f6c0*/  FSEL R150, R29, -INF , !P1 ;  /* 0xff8000001d967808 */ /* 0x000fe40004800000 */
[----:B------:R-:W-:Y:S01]  /*f6d0*/  FSEL R155, R26, -INF , !P4 ;  /* 0xff8000001a9b7808 */ /* 0x000fe20006000000 */
[----:B---3--:R-:W-:Y:S01]  /*f6e0*/  FFMA.FTZ R35, R8, -UR24, R35 ;  /* 0x8000001808237c23 */ /* 0x008fe20008010023 */
        /* <DEDUP_REMOVED lines=8> */
[----:B------:R-:W-:Y:S01]  /*f770*/  FSEL R149, R30, -INF , !P2 ;  /* 0xff8000001e957808 */ /* 0x000fe20005000000 */
[----:B-1----:R-:W-:Y:S01]  /*f780*/  FFMA.FTZ R33, R20, -UR24, R33 ;  /* 0x8000001814217c23 */ /* 0x002fe20008010021 */
[----:B------:R-:W-:Y:S01]  /*f790*/  FMNMX.FTZ R14, R153, R14, !PT ;  /* 0x0000000e990e7209 */ /* 0x000fe20007810000 */
[----:B------:R-:W-:Y:S01]  /*f7a0*/  LDSM.16.MT88.4 R20, [R186+0xc000] ;  /* 0x00c00000ba14783b */ /* 0x000fe20000004200 */
        /* <DEDUP_REMOVED lines=9> */
[----:B------:R-:W-:Y:S02]  /*f840*/  FMNMX.FTZ R8, R147, R14, !PT ;  /* 0x0000000e93087209 */ /* 0x000fe40007810000 */
[C---:B------:R-:W-:Y:S02]  /*f850*/  ISETP.GE.OR P2, PT, R3.reuse, R199, !P2 ;  /* 0x000000c70300720c */ /* 0x040fe40005746670 */
        /* <DEDUP_REMOVED lines=9> */
[----:B------:R-:W1:Y:S03]  /*f8f0*/  SHFL.BFLY PT, R3, R6, 0x2, 0x1f ;  /* 0x0c401f0006037f89 */ /* 0x000e6600000e0000 */
[----:B------:R-:W-:Y:S05]  /*f900*/  FMNMX.FTZ R12, R146, R15, !PT ;  /* 0x0000000f920c7209 */ /* 0x000fea0007810000 */
[----:B------:R-:W2:Y:S01]  /*f910*/  SHFL.BFLY PT, R9, R12, 0x2, 0x1f ;  /* 0x0c401f000c097f89 */ /* 0x000ea200000e0000 */
[----:B-1----:R-:W-:Y:S07]  /*f920*/  FMNMX.FTZ R4, R6, R3, !PT ;  /* 0x0000000306047209 */ /* 0x002fee0007810000 */
[----:B------:R-:W1:Y:S01]  /*f930*/  SHFL.BFLY PT, R3, R4, 0x1, 0x1f ;  /* 0x0c201f0004037f89 */ /* 0x000e6200000e0000 */
[----:B--2---:R-:W-:Y:S07]  /*f940*/  FMNMX.FTZ R9, R12, R9, !PT ;  /* 0x000000090c097209 */ /* 0x004fee0007810000 */
[----:B------:R-:W2:Y:S08]  /*f950*/  SHFL.BFLY PT, R132, R9, 0x1, 0x1f ;  /* 0x0c201f0009847f89 */ /* 0x000eb000000e0000 */
[----:B------:R-:W3:Y:S01]  /*f960*/  LDSM.16.MT88.4 R12, [R188+0xc000] ;  /* 0x00c00000bc0c783b */ /* 0x000ee20000004200 */
        /* <DEDUP_REMOVED lines=64> */
[----:B------:R-:W4:Y:S01]  /*fd70*/  MUFU.EX2 R0, R0 ;  /* 0x0000000000007308 */ /* 0x000f220000000800 */
[----:B--2---:R-:W-:Y:S09]  /*fd80*/  F2FP.PACK_AB R139, R135, R168 ;  /* 0x000000a8878b723e */ /* 0x004ff200000000ff */
[----:B------:R-:W-:Y:S01]  /*fd90*/  MUFU.EX2 R237, R151 ;  /* 0x0000009700ed7308 */ /* 0x000fe20000000800 */
[C---:B-1----:R-:W-:Y:S02]  /*fda0*/  FMUL.FTZ R4, R2.reuse, R128 ;  /* 0x0000008002047220 */ /* 0x042fe40000410000 */
[C---:B------:R-:W-:Y:S02]  /*fdb0*/  FMUL.FTZ R5, R2.reuse, R129 ;  /* 0x0000008102057220 */ /* 0x040fe40000410000 */
[C---:B------:R-:W-:Y:S02]  /*fdc0*/  FMUL.FTZ R8, R2.reuse, R124 ;  /* 0x0000007c02087220 */ /* 0x040fe40000410000 */
[C---:B------:R-:W-:Y:S03]  /*fdd0*/  FMUL.FTZ R9, R2.reuse, R125 ;  /* 0x0000007d02097220 */ /* 0x040fe60000410000 */
[----:B------:R1:W-:Y:S01]  /*fde0*/  MUFU.EX2 R133, R144 ;  /* 0x0000009000857308 */ /* 0x0003e20000000800 */
[----:B------:R-:W-:Y:S02]  /*fdf0*/  FMUL.FTZ R16, R2, R116 ;  /* 0x0000007402107220 */ /* 0x000fe40000410000 */
[C---:B----4-:R-:W-:Y:S02]  /*fe00*/  FMUL.FTZ R6, R0.reuse, R130 ;  /* 0x0000008200067220 */ /* 0x050fe40000410000 */
[C---:B------:R-:W-:Y:S02]  /*fe10*/  FMUL.FTZ R7, R0.reuse, R131 ;  /* 0x0000008300077220 */ /* 0x040fe40000410000 */
[----:B------:R-:W-:Y:S01]  /*fe20*/  LDSM.16.MT88.4 R128, [R186+0xe800] ;  /* 0x00e80000ba80783b */ /* 0x000fe20000004200 */
[C---:B------:R-:W-:Y:S02]  /*fe30*/  FMUL.FTZ R10, R0.reuse, R126 ;  /* 0x0000007e000a7220 */ /* 0x040fe40000410000 */
[----:B------:R-:W-:Y:S01]  /*fe40*/  FMUL.FTZ R11, R0, R127 ;  /* 0x0000007f000b7220 */ /* 0x000fe20000410000 */
[----:B------:R-:W-:Y:S01]  /*fe50*/  MUFU.EX2 R216, R216 ;  /* 0x000000d800d87308 */ /* 0x000fe20000000800 */
[C---:B---3--:R-:W-:Y:S01]  /*fe60*/  HMMA.16816.F32 R4, R136.reuse, R12, R4 ;  /* 0x0000000c8804723c */ /* 0x048fe20000001804 */
[----:B------:R-:W-:Y:S02]  /*fe70*/  FMUL.FTZ R17, R2, R117 ;  /* 0x0000007502117220 */ /* 0x000fe40000410000 */
[----:B------:R-:W-:Y:S01]  /*fe80*/  LDSM.16.MT88.4 R124, [R188+0xe800] ;  /* 0x00e80000bc7c783b */ /* 0x000fe20000004200 */
[C---:B------:R-:W-:Y:S02]  /*fe90*/  FMUL.FTZ R18, R0.reuse, R118 ;  /* 0x0000007600127220 */ /* 0x040fe40000410000 */
[----:B------:R-:W-:Y:S02]  /*fea0*/  FMUL.FTZ R19, R0, R119 ;  /* 0x0000007700137220 */ /* 0x000fe40000410000 */
[C---:B------:R-:W-:Y:S01]  /*feb0*/  HMMA.16816.F32 R8, R136.reuse, R14, R8 ;  /* 0x0000000e8808723c */ /* 0x040fe20000001808 */
[C---:B------:R-:W-:Y:S01]  /*fec0*/  FMUL.FTZ R12, R2.reuse, R120 ;  /* 0x00000078020c7220 */ /* 0x040fe20000410000 */
[----:B------:R-:W2:Y:S01]  /*fed0*/  MUFU.EX2 R219, R219 ;  /* 0x000000db00db7308 */ /* 0x000ea20000000800 */
[----:B------:R-:W-:Y:S01]  /*fee0*/  LDSM.16.MT88.4 R116, [R186+0xc800] ;  /* 0x00c80000ba74783b */ /* 0x000fe20000004200 */
[C---:B------:R-:W-:Y:S02]  /*fef0*/  FMUL.FTZ R13, R2.reuse, R121 ;  /* 0x00000079020d7220 */ /* 0x040fe40000410000 */
[----:B------:R-:W-:Y:S02]  /*ff00*/  FMUL.FTZ R24, R2, R108 ;  /* 0x0000006c02187220 */ /* 0x000fe40000410000 */
[C---:B------:R-:W-:Y:S03]  /*ff10*/  FMUL.FTZ R14, R0.reuse, R122 ;  /* 0x0000007a000e7220 */ /* 0x040fe60000410000 */
[----:B-1----:R-:W-:Y:S01]  /*ff20*/  LDSM.16.MT88.4 R144, [R184+0xd800] ;  /* 0x00d80000b890783b */ /* 0x002fe20000004200 */
[----:B------:R-:W-:Y:S01]  /*ff30*/  FMUL.FTZ R15, R0, R123 ;  /* 0x0000007b000f7220 */ /* 0x000fe20000410000 */
[----:B------:R-:W-:Y:S01]  /*ff40*/  MUFU.EX2 R218, R218 ;  /* 0x000000da00da7308 */ /* 0x000fe20000000800 */
[----:B------:R-:W-:Y:S02]  /*ff50*/  FMUL.FTZ R25, R2, R109 ;  /* 0x0000006d02197220 */ /* 0x000fe40000410000 */
[C---:B------:R-:W-:Y:S02]  /*ff60*/  FMUL.FTZ R26, R0.reuse, R110 ;  /* 0x0000006e001a7220 */ /* 0x040fe40000410000 */
[----:B------:R-:W-:Y:S01]  /*ff70*/  FMUL.FTZ R27, R0, R111 ;  /* 0x0000006f001b7220 */ /* 0x000fe20000410000 */
[C---:B------:R-:W-:Y:S01]  /*ff80*/  HMMA.16816.F32 R12, R136.reuse, R20, R12 ;  /* 0x00000014880c723c */ /* 0x040fe2000000180c */
[----:B------:R-:W1:Y:S01]  /*ff90*/  LDSM.16.MT88.4 R120, [R184+0xc000] ;  /* 0x00c00000b878783b */ /* 0x000e620000004200 */
[C---:B------:R-:W-:Y:S02]  /*ffa0*/  FMUL.FTZ R32, R2.reuse, R100 ;  /* 0x0000006402207220 */ /* 0x040fe40000410000 */
[----:B------:R-:W-:Y:S01]  /*ffb0*/  FMUL.FTZ R33, R2, R101 ;  /* 0x0000006502217220 */ /* 0x000fe20000410000 */
[----:B------:R-:W-:Y:S01]  /*ffc0*/  MUFU.EX2 R221, R221 ;  /* 0x000000dd00dd7308 */ /* 0x000fe20000000800 */
[----:B------:R-:W-:Y:S02]  /*ffd0*/  FMUL.FTZ R34, R0, R102 ;  /* 0x0000006600227220 */ /* 0x000fe40000410000 */
[C---:B------:R-:W-:Y:S01]  /*ffe0*/  HMMA.16816.F32 R16, R136.reuse, R22, R16 ;  /* 0x000000168810723c */ /* 0x040fe20000001810 */
[C---:B------:R-:W-:Y:S01]  /*fff0*/  FMUL.FTZ R20, R2.reuse, R112 ;  /* 0x0000007002147220 */ /* 0x040fe20000410000 */
[----:B------:R-:W-:Y:S02]  /*10000*/  LDSM.16.MT88.4 R108, [R184+0xe000] ;  /* 0x00e00000b86c783b */ /* 0x000fe40000004200 */
[----:B------:R-:W-:Y:S02]  /*10010*/  FMUL.FTZ R21, R2, R113 ;  /* 0x0000007102157220 */ /* 0x000fe40000410000 */
[C---:B------:R-:W-:Y:S01]  /*10020*/  FMUL.FTZ R35, R0.reuse, R103 ;  /* 0x0000006700237220 */ /* 0x040fe20000410000 */
[----:B------:R-:W-:Y:S01]  /*10030*/  MUFU.EX2 R220, R220 ;  /* 0x000000dc00dc7308 */ /* 0x000fe20000000800 */
[C---:B------:R-:W-:Y:S02]  /*10040*/  FMUL.FTZ R22, R0.reuse, R114 ;  /* 0x0000007200167220 */ /* 0x040fe40000410000 */
[----:B------:R-:W-:Y:S02]  /*10050*/  LDSM.16.MT88.4 R100, [R185+0xe000] ;  /* 0x00e00000b964783b */ /* 0x000fe40000004200 */
[----:B------:R-:W-:Y:S02]  /*10060*/  FMUL.FTZ R23, R0, R115 ;  /* 0x0000007300177220 */ /* 0x000fe40000410000 */
[C---:B------:R-:W-:Y:S02]  /*10070*/  FMUL.FTZ R36, R2.reuse, R36 ;  /* 0x0000002402247220 */ /* 0x040fe40000410000 */
[----:B------:R-:W-:Y:S01]  /*10080*/  FMUL.FTZ R37, R2, R37 ;  /* 0x0000002502257220 */ /* 0x000fe20000410000 */
[----:B------:R-:W3:Y:S01]  /*10090*/  MUFU.EX2 R223, R223 ;  /* 0x000000df00df7308 */ /* 0x000ee20000000800 */
[----:B------:R-:W4:Y:S01]  /*100a0*/  LDSM.16.MT88.4 R112, [R188+0xe000] ;  /* 0x00e00000bc70783b */ /* 0x000f220000004200 */
[C---:B------:R-:W-:Y:S01]  /*100b0*/  HMMA.16816.F32 R20, R136.reuse, R28, R20 ;  /* 0x0000001c8814723c */ /* 0x040fe20000001814 */
[C---:B------:R-:W-:Y:S02]  /*100c0*/  FMUL.FTZ R38, R0.reuse, R38 ;  /* 0x0000002600267220 */ /* 0x040fe40000410000 */
[----:B------:R-:W-:Y:S02]  /*100d0*/  FMUL.FTZ R39, R0, R39 ;  /* 0x0000002700277220 */ /* 0x000fe40000410000 */
[C---:B------:R-:W-:Y:S02]  /*100e0*/  FMUL.FTZ R40, R2.reuse, R40 ;  /* 0x0000002802287220 */ /* 0x040fe40000410000 */
[----:B------:R-:W-:Y:S01]  /*100f0*/  LDSM.16.MT88.4 R148, [R188+0xf800] ;  /* 0x00f80000bc94783b */ /* 0x000fe20000004200 */
[C---:B------:R-:W-:Y:S01]  /*10100*/  HMMA.16816.F32 R24, R136.reuse, R30, R24 ;  /* 0x0000001e8818723c */ /* 0x040fe20000001818 */
[C---:B------:R-:W-:Y:S01]  /*10110*/  FMUL.FTZ R28, R2.reuse, R104 ;  /* 0x00000068021c7220 */ /* 0x040fe20000410000 */
[----:B------:R-:W-:Y:S02]  /*10120*/  MUFU.EX2 R222, R222 ;  /* 0x000000de00de7308 */ /* 0x000fe40000000800 */
[C---:B------:R-:W-:Y:S02]  /*10130*/  FMUL.FTZ R29, R2.reuse, R105 ;  /* 0x00000069021d7220 */ /* 0x040fe40000410000 */
[----:B------:R-:W-:Y:S02]  /*10140*/  FMUL.FTZ R41, R2, R41 ;  /* 0x0000002902297220 */ /* 0x000fe40000410000 */
[C---:B------:R-:W-:Y:S04]  /*10150*/  FMUL.FTZ R30, R0.reuse, R106 ;  /* 0x0000006a001e7220 */ /* 0x040fe80000410000 */
[C---:B------:R-:W-:Y:S01]  /*10160*/  FMUL.FTZ R31, R0.reuse, R107 ;  /* 0x0000006b001f7220 */ /* 0x040fe20000410000 */
[----:B------:R-:W5:Y:S01]  /*10170*/  MUFU.EX2 R225, R225 ;  /* 0x000000e100e17308 */ /* 0x000f620000000800 */
[----:B------:R-:W2:Y:S01]  /*10180*/  LDSM.16.MT88.4 R104, [R186+0xe000] ;  /* 0x00e00000ba68783b */ /* 0x000ea20000004200 */
[C---:B------:R-:W-:Y:S02]  /*10190*/  FMUL.FTZ R42, R0.reuse, R42 ;  /* 0x0000002a002a7220 */ /* 0x040fe40000410000 */
[----:B------:R-:W-:Y:S02]  /*101a0*/  FMUL.FTZ R43, R0, R43 ;  /* 0x0000002b002b7220 */ /* 0x000fe40000410000 */
[C---:B-1----:R-:W-:Y:S01]  /*101b0*/  HMMA.16816.F32 R28, R136.reuse, R120, R28 ;  /* 0x00000078881c723c */ /* 0x042fe2000000181c */
[C---:B------:R-:W-:Y:S02]  /*101c0*/  FMUL.FTZ R44, R2.reuse, R44 ;  /* 0x0000002c022c7220 */ /* 0x040fe40000410000 */
        /* <DEDUP_REMOVED lines=9> */
[C---:B----4-:R-:W-:Y:S01]  /*10260*/  HMMA.16816.F32 R36, R136.reuse, R112, R36 ;  /* 0x000000708824723c */ /* 0x050fe20000001824 */
[C---:B------:R-:W-:Y:S03]  /*10270*/  FMUL.FTZ R50, R0.reuse, R50 ;  /* 0x0000003200327220 */ /* 0x040fe60000410000 */
[----:B------:R-:W-:Y:S02]  /*10280*/  FMUL.FTZ R51, R0, R51 ;  /* 0x0000003300337220 */ /* 0x000fe40000410000 */
[C---:B------:R-:W-:Y:S02]  /*10290*/  FMUL.FTZ R52, R2.reuse, R52 ;  /* 0x0000003402347220 */ /* 0x040fe40000410000 */
[C---:B------:R-:W-:Y:S01]  /*102a0*/  HMMA.16816.F32 R40, R136.reuse, R114, R40 ;  /* 0x000000728828723c */ /* 0x040fe20000001828 */
[----:B------:R-:W-:Y:S01]  /*102b0*/  LDSM.16.MT88.4 R112, [R188+0xc800] ;  /* 0x00c80000bc70783b */ /* 0x000fe20000004200 */
        /* <DEDUP_REMOVED lines=8> */
[C---:B------:R-:W-:Y:S02]  /*10340*/  FMUL.FTZ R58, R0.reuse, R58 ;  /* 0x0000003a003a7220 */ /* 0x040fe40000410000 */
[----:B------:R-:W-:Y:S01]  /*10350*/  FMUL.FTZ R59, R0, R59 ;  /* 0x0000003b003b7220 */ /* 0x000fe20000410000 */
[C---:B------:R-:W-:Y:S01]  /*10360*/  HMMA.16816.F32 R48, R136.reuse, R106, R48 ;  /* 0x0000006a8830723c */ /* 0x040fe20000001830 */
[----:B------:R-:W4:Y:S01]  /*10370*/  LDSM.16.MT88.4 R104, [R188+0x10000] ;  /* 0x01000000bc68783b */ /* 0x000f220000004200 */
[C---:B------:R-:W-:Y:S02]  /*10380*/  FMUL.FTZ R60, R2.reuse, R60 ;  /* 0x0000003c023c7220 */ /* 0x040fe40000410000 */
[----:B------:R-:W-:Y:S01]  /*10390*/  MUFU.EX2 R228, R228 ;  /* 0x000000e400e47308 */ /* 0x000fe20000000800 */
[----:B------:R-:W-:Y:S03]  /*103a0*/  FMUL.FTZ R61, R2, R61 ;  /* 0x0000003d023d7220 */ /* 0x000fe60000410000 */
[C---:B------:R-:W-:Y:S01]  /*103b0*/  HMMA.16816.F32 R52, R136.reuse, R100, R52 ;  /* 0x000000648834723c */ /* 0x040fe20000001834 */
[C---:B------:R-:W-:Y:S03]  /*103c0*/  FMUL.FTZ R62, R0.reuse, R62 ;  /* 0x0000003e003e7220 */ /* 0x040fe60000410000 */
[----:B------:R-:W-:Y:S02]  /*103d0*/  FMUL.FTZ R63, R0, R63 ;  /* 0x0000003f003f7220 */ /* 0x000fe40000410000 */
[C---:B------:R-:W-:Y:S01]  /*103e0*/  FMUL.FTZ R64, R2.reuse, R64 ;  /* 0x0000004002407220 */ /* 0x040fe20000410000 */
[----:B------:R-:W1:Y:S01]  /*103f0*/  MUFU.EX2 R231, R231 ;  /* 0x000000e700e77308 */ /* 0x000e620000000800 */
[C---:B------:R-:W-:Y:S01]  /*10400*/  HMMA.16816.F32 R56, R136.reuse, R102, R56 ;  /* 0x000000668838723c */ /* 0x040fe20000001838 */
[----:B------:R-:W1:Y:S03]  /*10410*/  LDSM.16.MT88.4 R100, [R186+0x10000] ;  /* 0x01000000ba64783b */ /* 0x000e660000004200 */
[----:B------:R-:W-:Y:S02]  /*10420*/  FMUL.FTZ R65, R2, R65 ;  /* 0x0000004102417220 */ /* 0x000fe40000410000 */
[C---:B------:R-:W-:Y:S02]  /*10430*/  FMUL.FTZ R66, R0.reuse, R66 ;  /* 0x0000004200427220 */ /* 0x040fe40000410000 */
[C---:B------:R-:W-:Y:S01]  /*10440*/  HMMA.16816.F32 R60, R136.reuse, R108, R60 ;  /* 0x0000006c883c723c */ /* 0x040fe2000000183c */
[----:B------:R-:W-:Y:S01]  /*10450*/  FMUL.FTZ R67, R0, R67 ;  /* 0x0000004300437220 */ /* 0x000fe20000410000 */
[----:B------:R-:W-:Y:S02]  /*10460*/  MUFU.EX2 R230, R230 ;  /* 0x000000e600e67308 */ /* 0x000fe40000000800 */
[C---:B------:R-:W-:Y:S02]  /*10470*/  FMUL.FTZ R68, R2.reuse, R68 ;  /* 0x0000004402447220 */ /* 0x040fe40000410000 */
[----:B------:R-:W-:Y:S02]  /*10480*/  FMUL.FTZ R69, R2, R69 ;  /* 0x0000004502457220 */ /* 0x000fe40000410000 */
[C---:B------:R-:W-:Y:S01]  /*10490*/  HMMA.16816.F32 R64, R136.reuse, R110, R64 ;  /* 0x0000006e8840723c */ /* 0x040fe20000001840 */
[----:B------:R-:W2:Y:S03]  /*104a0*/  LDSM.16.MT88.4 R108, [R185+0x10000] ;  /* 0x01000000b96c783b */ /* 0x000ea60000004200 */
[C---:B------:R-:W-:Y:S01]  /*104b0*/  FMUL.FTZ R70, R0.reuse, R70 ;  /* 0x0000004600467220 */ /* 0x040fe20000410000 */
[----:B------:R-:W1:Y:S01]  /*104c0*/  MUFU.EX2 R233, R233 ;  /* 0x000000e900e97308 */ /* 0x000e620000000800 */
[----:B------:R-:W-:Y:S02]  /*104d0*/  FMUL.FTZ R71, R0, R71 ;  /* 0x0000004700477220 */ /* 0x000fe40000410000 */
[C---:B------:R-:W-:Y:S04]  /*104e0*/  FMUL.FTZ R72, R2.reuse, R72 ;  /* 0x0000004802487220 */ /* 0x040fe80000410000 */
[----:B------:R-:W-:Y:S01]  /*104f0*/  FMUL.FTZ R73, R2, R73 ;  /* 0x0000004902497220 */ /* 0x000fe20000410000 */
[C---:B----4-:R-:W-:Y:S01]  /*10500*/  HMMA.16816.F32 R68, R136.reuse, R104, R68 ;  /* 0x000000688844723c */ /* 0x050fe20000001844 */
[C---:B------:R-:W-:Y:S01]  /*10510*/  FMUL.FTZ R74, R0.reuse, R74 ;  /* 0x0000004a004a7220 */ /* 0x040fe20000410000 */
[----:B------:R-:W-:Y:S01]  /*10520*/  MUFU.EX2 R232, R232 ;  /* 0x000000e800e87308 */ /* 0x000fe20000000800 */
[----:B------:R-:W-:Y:S02]  /*10530*/  FMUL.FTZ R75, R0, R75 ;  /* 0x0000004b004b7220 */ /* 0x000fe40000410000 */
[C---:B------:R-:W-:Y:S02]  /*10540*/  FMUL.FTZ R76, R2.reuse, R76 ;  /* 0x0000004c024c7220 */ /* 0x040fe40000410000 */
[----:B------:R-:W-:Y:S02]  /*10550*/  FMUL.FTZ R77, R2, R77 ;  /* 0x0000004d024d7220 */ /* 0x000fe40000410000 */
[C---:B------:R-:W-:Y:S01]  /*10560*/  FMUL.FTZ R78, R0.reuse, R78 ;  /* 0x0000004e004e7220 */ /* 0x040fe20000410000 */
[C---:B------:R-:W-:Y:S01]  /*10570*/  HMMA.16816.F32 R72, R136.reuse, R106, R72 ;  /* 0x0000006a8848723c */ /* 0x040fe20000001848 */
[----:B------:R-:W4:Y:S01]  /*10580*/  LDSM.16.MT88.4 R104, [R184+0x10000] ;  /* 0x01000000b868783b */ /* 0x000f220000004200 */
[----:B------:R-:W-:Y:S01]  /*10590*/  FMUL.FTZ R79, R0, R79 ;  /* 0x0000004f004f7220 */ /* 0x000fe20000410000 */
[----:B------:R-:W2:Y:S01]  /*105a0*/  MUFU.EX2 R235, R235 ;  /* 0x000000eb00eb7308 */ /* 0x000ea20000000800 */
[C---:B------:R-:W-:Y:S02]  /*105b0*/  FMUL.FTZ R80, R2.reuse, R80 ;  /* 0x0000005002507220 */ /* 0x040fe40000410000 */
[----:B------:R-:W-:Y:S02]  /*105c0*/  FMUL.FTZ R81, R2, R81 ;  /* 0x0000005102517220 */ /* 0x000fe40000410000 */
[C---:B------:R-:W-:Y:S01]  /*105d0*/  FMUL.FTZ R82, R0.reuse, R82 ;  /* 0x0000005200527220 */ /* 0x040fe20000410000 */
[C---:B-1----:R-:W-:Y:S03]  /*105e0*/  HMMA.16816.F32 R76, R136.reuse, R100, R76 ;  /* 0x00000064884c723c */ /* 0x042fe6000000184c */
[----:B------:R-:W-:Y:S01]  /*105f0*/  FMUL.FTZ R83, R0, R83 ;  /* 0x0000005300537220 */ /* 0x000fe20000410000 */
[----:B------:R-:W-:Y:S01]  /*10600*/  MUFU.EX2 R234, R234 ;  /* 0x000000ea00ea7308 */ /* 0x000fe20000000800 */
[C---:B------:R-:W-:Y:S02]  /*10610*/  FMUL.FTZ R84, R2.reuse, R84 ;  /* 0x0000005402547220 */ /* 0x040fe40000410000 */
[----:B------:R-:W-:Y:S01]  /*10620*/  FMUL.FTZ R85, R2, R85 ;  /* 0x0000005502557220 */ /* 0x000fe20000410000 */
[----:B------:R-:W-:Y:S01]  /*10630*/  F2FP.PACK_AB R100, R219, R216 ;  /* 0x000000d8db64723e */ /* 0x000fe200000000ff */
[C---:B------:R-:W-:Y:S01]  /*10640*/  FMUL.FTZ R86, R0.reuse, R86 ;  /* 0x0000005600567220 */ /* 0x040fe20000410000 */
[C---:B------:R-:W-:Y:S02]  /*10650*/  HMMA.16816.F32 R80, R136.reuse, R102, R80 ;  /* 0x000000668850723c */ /* 0x040fe40000001850 */
[----:B------:R-:W-:Y:S01]  /*10660*/  FMUL.FTZ R87, R0, R87 ;  /* 0x0000005700577220 */ /* 0x000fe20000410000 */
[----:B---3--:R-:W-:Y:S01]  /*10670*/  F2FP.PACK_AB R101, R223, R220 ;  /* 0x000000dcdf65723e */ /* 0x008fe200000000ff */
[C---:B------:R-:W-:Y:S01]  /*10680*/  FMUL.FTZ R88, R2.reuse, R88 ;  /* 0x0000005802587220 */ /* 0x040fe20000410000 */
[----:B------:R-:W-:Y:S01]  /*10690*/  MUFU.EX2 R236, R236 ;  /* 0x000000ec00ec7308 */ /* 0x000fe20000000800 */
[----:B------:R-:W-:Y:S01]  /*106a0*/  FMUL.FTZ R89, R2, R89 ;  /* 0x0000005902597220 */ /* 0x000fe20000410000 */
[----:B------:R-:W-:Y:S01]  /*106b0*/  F2FP.PACK_AB R102, R221, R218 ;  /* 0x000000dadd66723e */ /* 0x000fe200000000ff */
[C---:B------:R-:W-:Y:S01]  /*106c0*/  FMUL.FTZ R90, R0.reuse, R90 ;  /* 0x0000005a005a7220 */ /* 0x040fe20000410000 */
[C---:B--2---:R-:W-:Y:S03]  /*106d0*/  HMMA.16816.F32 R84, R136.reuse, R108, R84 ;  /* 0x0000006c8854723c */ /* 0x044fe60000001854 */
[----:B------:R-:W-:Y:S01]  /*106e0*/  FMUL.FTZ R91, R0, R91 ;  /* 0x0000005b005b7220 */ /* 0x000fe20000410000 */
[----:B-----5:R-:W-:Y:S01]  /*106f0*/  F2FP.PACK_AB R103, R225, R222 ;  /* 0x000000dee167723e */ /* 0x020fe200000000ff */
[C---:B------:R-:W-:Y:S01]  /*10700*/  FMUL.FTZ R92, R2.reuse, R92 ;  /* 0x0000005c025c7220 */ /* 0x040fe20000410000 */
[----:B------:R-:W1:Y:S01]  /*10710*/  MUFU.EX2 R239, R239 ;  /* 0x000000ef00ef7308 */ /* 0x000e620000000800 */
[----:B------:R-:W-:Y:S02]  /*10720*/  FMUL.FTZ R93, R2, R93 ;  /* 0x0000005d025d7220 */ /* 0x000fe40000410000 */
[C---:B------:R-:W-:Y:S01]  /*10730*/  FMUL.FTZ R94, R0.reuse, R94 ;  /* 0x0000005e005e7220 */ /* 0x040fe20000410000 */
[C---:B------:R-:W-:Y:S01]  /*10740*/  HMMA.16816.F32 R88, R136.reuse, R110, R88 ;  /* 0x0000006e8858723c */ /* 0x040fe20000001858 */
[----:B------:R-:W2:Y:S01]  /*10750*/  LDSM.16.MT88.4 R108, [R185+0xc800] ;  /* 0x00c80000b96c783b */ /* 0x000ea20000004200 */
[----:B------:R-:W-:Y:S02]  /*10760*/  FMUL.FTZ R95, R0, R95 ;  /* 0x0000005f005f7220 */ /* 0x000fe40000410000 */
[C---:B------:R-:W-:Y:S02]  /*10770*/  FMUL.FTZ R96, R2.reuse, R96 ;  /* 0x0000006002607220 */ /* 0x040fe40000410000 */
[----:B------:R-:W-:Y:S01]  /*10780*/  FMUL.FTZ R97, R2, R97 ;  /* 0x0000006102617220 */ /* 0x000fe20000410000 */
[----:B------:R-:W3:Y:S01]  /*10790*/  MUFU.EX2 R238, R238 ;  /* 0x000000ee00ee7308 */ /* 0x000ee20000000800 */
[C---:B------:R-:W-:Y:S01]  /*107a0*/  FMUL.FTZ R98, R0.reuse, R98 ;  /* 0x0000006200627220 */ /* 0x040fe20000410000 */
[C---:B----4-:R-:W-:Y:S03]  /*107b0*/  HMMA.16816.F32 R92, R136.reuse, R104, R92 ;  /* 0x00000068885c723c */ /* 0x050fe6000000185c */
[----:B------:R-:W-:Y:S02]  /*107c0*/  FMUL.FTZ R99, R0, R99 ;  /* 0x0000006300637220 */ /* 0x000fe40000410000 */
[----:B------:R-:W-:Y:S01]  /*107d0*/  FFMA.FTZ R217, R2, R213, R217 ;  /* 0x000000d502d97223 */ /* 0x000fe200000100d9 */
[----:B------:R-:W-:Y:S01]  /*107e0*/  MOV R2, R132 ;  /* 0x0000008400027202 */ /* 0x000fe20000000f00 */
[----:B------:R-:W-:Y:S02]  /*107f0*/  FFMA.FTZ R170, R0, R211, R170 ;  /* 0x000000d300aa7223 */ /* 0x000fe400000100aa */
[----:B------:R-:W-:Y:S01]  /*10800*/  FADD.FTZ R217, R134, R217 ;  /* 0x000000d986d97221 */ /* 0x000fe20000010000 */
[----:B------:R-:W-:Y:S01]  /*10810*/  HMMA.16816.F32 R96, R136, R106, R96 ;  /* 0x0000006a8860723c */ /* 0x000fe20000001860 */
[----:B------:R-:W4:Y:S01]  /*10820*/  LDSM.16.MT88.4 R104, [R184+0xe800] ;  /* 0x00e80000b868783b */ /* 0x000f220000004200 */
[----:B------:R-:W-:Y:S02]  /*10830*/  FADD.FTZ R169, R169, R170 ;  /* 0x000000aaa9a97221 */ /* 0x000fe40000010000 */
[----:B------:R-:W-:Y:S02]  /*10840*/  FADD.FTZ R212, R212, R217 ;  /* 0x000000d9d4d47221 */ /* 0x000fe40000010000 */
[----:B------:R-:W-:Y:S02]  /*10850*/  FADD.FTZ R168, R168, R169 ;  /* 0x000000a9a8a87221 */ /* 0x000fe40000010000 */
[C---:B------:R-:W-:Y:S01]  /*10860*/  HMMA.16816.F32 R4, R100.reuse, R112, R4 ;  /* 0x000000706404723c */ /* 0x040fe20000001804 */
[----:B------:R-:W-:Y:S03]  /*10870*/  LDSM.16.MT88.4 R136, [R185+0xf000] ;  /* 0x00f00000b988783b */ /* 0x000fe60000004200 */
[----:B------:R-:W-:Y:S02]  /*10880*/  FADD.FTZ R171, R171, R212 ;  /* 0x000000d4abab7221 */ /* 0x000fe40000010000 */
[----:B------:R-:W-:Y:S02]  /*10890*/  FADD.FTZ R135, R135, R168 ;  /* 0x000000a887877221 */ /* 0x000fe40000010000 */
[C---:B------:R-:W-:Y:S01]  /*108a0*/  HMMA.16816.F32 R8, R100.reuse, R114, R8 ;  /* 0x000000726408723c */ /* 0x040fe20000001808 */
[----:B------:R-:W-:Y:S03]  /*108b0*/  LDSM.16.MT88.4 R112, [R186+0x10800] ;  /* 0x01080000ba70783b */ /* 0x000fe60000004200 */
[----:B------:R-:W-:Y:S02]  /*108c0*/  FADD.FTZ R216, R216, R171 ;  /* 0x000000abd8d87221 */ /* 0x000fe40000010000 */
[----:B------:R-:W-:Y:S02]  /*108d0*/  FADD.FTZ R220, R220, R135 ;  /* 0x00000087dcdc7221 */ /* 0x000fe40000010000 */
[C---:B------:R-:W-:Y:S01]  /*108e0*/  HMMA.16816.F32 R12, R100.reuse, R116, R12 ;  /* 0x00000074640c723c */ /* 0x040fe2000000180c */
[----:B------:R-:W-:Y:S03]  /*108f0*/  FADD.FTZ R219, R219, R216 ;  /* 0x000000d8dbdb7221 */ /* 0x000fe60000010000 */
[----:B------:R-:W-:Y:S02]  /*10900*/  FADD.FTZ R223, R223, R220 ;  /* 0x000000dcdfdf7221 */ /* 0x000fe40000010000 */
[----:B------:R-:W-:Y:S02]  /*10910*/  FADD.FTZ R218, R218, R219 ;  /* 0x000000dbdada7221 */ /* 0x000fe40000010000 */
[C---:B------:R-:W-:Y:S01]  /*10920*/  HMMA.16816.F32 R16, R100.reuse, R118, R16 ;  /* 0x000000766410723c */ /* 0x040fe20000001810 */
[----:B------:R-:W-:Y:S03]  /*10930*/  LDSM.16.MT88.4 R116, [R185+0x10800] ;  /* 0x01080000b974783b */ /* 0x000fe60000004200 */
[----:B------:R-:W-:Y:S02]  /*10940*/  FADD.FTZ R222, R222, R223 ;  /* 0x000000dfdede7221 */ /* 0x000fe40000010000 */
[----:B------:R-:W-:Y:S02]  /*10950*/  FADD.FTZ R221, R221, R218 ;  /* 0x000000dadddd7221 */ /* 0x000fe40000010000 */
[C---:B--2---:R-:W-:Y:S01]  /*10960*/  HMMA.16816.F32 R20, R100.reuse, R108, R20 ;  /* 0x0000006c6414723c */ /* 0x044fe20000001814 */
[----:B------:R-:W-:Y:S03]  /*10970*/  FADD.FTZ R225, R225, R222 ;  /* 0x000000dee1e17221 */ /* 0x000fe60000010000 */
[----:B------:R-:W-:Y:S04]  /*10980*/  IMAD.MOV.U32 R0, RZ, RZ, R3 ;  /* 0x000000ffff007224 */ /* 0x000fe800078e0003 */
        /* <DEDUP_REMOVED lines=17> */
[C---:B--2---:R-:W-:Y:S08]  /*10aa0*/  HMMA.16816.F32 R68, R100.reuse, R108, R68 ;  /* 0x0000006c6444723c */ /* 0x044ff00000001844 */
[C---:B------:R-:W-:Y:S01]  /*10ab0*/  HMMA.16816.F32 R72, R100.reuse, R110, R72 ;  /* 0x0000006e6448723c */ /* 0x040fe20000001848 */
[----:B------:R-:W2:Y:S07]  /*10ac0*/  LDSM.16.MT88.4 R108, [R188+0xd000] ;  /* 0x00d00000bc6c783b */ /* 0x000eae0000004200 */
[C---:B------:R-:W-:Y:S08]  /*10ad0*/  HMMA.16816.F32 R76, R100.reuse, R112, R76 ;  /* 0x00000070644c723c */ /* 0x040ff0000000184c */
[C---:B------:R-:W-:Y:S01]  /*10ae0*/  HMMA.16816.F32 R80, R100.reuse, R114, R80 ;  /* 0x000000726450723c */ /* 0x040fe20000001850 */
[----:B------:R-:W5:Y:S07]  /*10af0*/  LDSM.16.MT88.4 R112, [R185+0xd000] ;  /* 0x00d00000b970783b */ /* 0x000f6e0000004200 */
[C---:B------:R-:W-:Y:S08]  /*10b00*/  HMMA.16816.F32 R84, R100.reuse, R116, R84 ;  /* 0x000000746454723c */ /* 0x040ff00000001854 */
[C---:B------:R-:W-:Y:S01]  /*10b10*/  HMMA.16816.F32 R88, R100.reuse, R118, R88 ;  /* 0x000000766458723c */ /* 0x040fe20000001858 */
[----:B------:R-:W1:Y:S07]  /*10b20*/  LDSM.16.MT88.4 R116, [R188+0xf000] ;  /* 0x00f00000bc74783b */ /* 0x000e6e0000004200 */
[C---:B----4-:R-:W-:Y:S08]  /*10b30*/  HMMA.16816.F32 R92, R100.reuse, R104, R92 ;  /* 0x00000068645c723c */ /* 0x050ff0000000185c */
[----:B------:R-:W-:Y:S01]  /*10b40*/  HMMA.16816.F32 R96, R100, R106, R96 ;  /* 0x0000006a6460723c */ /* 0x000fe20000001860 */
[----:B------:R-:W4:Y:S06]  /*10b50*/  LDSM.16.MT88.4 R104, [R184+0xf000] ;  /* 0x00f00000b868783b */ /* 0x000f2c0000004200 */
        /* <DEDUP_REMOVED lines=9> */
[C---:B--2---:R-:W-:Y:S01]  /*10bf0*/  HMMA.16816.F32 R4, R100.reuse, R108, R4 ;  /* 0x0000006c6404723c */ /* 0x044fe20000001804 */
[----:B------:R-:W-:Y:S02]  /*10c00*/  FADD.FTZ R230, R230, R231 ;  /* 0x000000e7e6e67221 */ /* 0x000fe40000010000 */
[----:B------:R-:W-:Y:S02]  /*10c10*/  FADD.FTZ R229, R229, R226 ;  /* 0x000000e2e5e57221 */ /* 0x000fe40000010000 */
[----:B------:R-:W-:Y:S03]  /*10c20*/  FADD.FTZ R233, R233, R230 ;  /* 0x000000e6e9e97221 */ /* 0x000fe60000010000 */
[C---:B------:R-:W-:Y:S01]  /*10c30*/  HMMA.16816.F32 R8, R100.reuse, R110, R8 ;  /* 0x0000006e6408723c */ /* 0x040fe20000001808 */
[----:B------:R-:W2:Y:S07]  /*10c40*/  LDSM.16.MT88.4 R108, [R188+0x11000] ;  /* 0x01100000bc6c783b */ /* 0x000eae0000004200 */
        /* <DEDUP_REMOVED lines=15> */
[C---:B------:R-:W-:Y:S01]  /*10d40*/  HMMA.16816.F32 R56, R100.reuse, R138, R56 ;  /* 0x0000008a6438723c */ /* 0x040fe20000001838 */
[----:B------:R-:W-:Y:S03]  /*10d50*/  F2FP.PACK_AB R137, R239, R236 ;  /* 0x000000ecef89723e */ /* 0x000fe600000000ff */
[----:B------:R-:W-:Y:S02]  /*10d60*/  FADD.FTZ R232, R232, R229 ;  /* 0x000000e5e8e87221 */ /* 0x000fe40000010000 */
[----:B------:R-:W-:Y:S01]  /*10d70*/  FADD.FTZ R236, R236, R233 ;  /* 0x000000e9ecec7221 */ /* 0x000fe20000010000 */
[----:B------:R-:W-:Y:S01]  /*10d80*/  F2FP.PACK_AB R138, R237, R234 ;  /* 0x000000eaed8a723e */ /* 0x000fe200000000ff */
[C---:B----4-:R-:W-:Y:S01]  /*10d90*/  HMMA.16816.F32 R60, R100.reuse, R104, R60 ;  /* 0x00000068643c723c */ /* 0x050fe2000000183c */
[----:B---3--:R-:W-:Y:S03]  /*10da0*/  F2FP.PACK_AB R139, R133, R238 ;  /* 0x000000ee858b723e */ /* 0x008fe600000000ff */
[----:B------:R-:W-:Y:S02]  /*10db0*/  FADD.FTZ R235, R235, R232 ;  /* 0x000000e8ebeb7221 */ /* 0x000fe40000010000 */
[----:B------:R-:W-:Y:S02]  /*10dc0*/  FADD.FTZ R239, R239, R236 ;  /* 0x000000ecefef7221 */ /* 0x000fe40000010000 */
[C---:B------:R-:W-:Y:S01]  /*10dd0*/  HMMA.16816.F32 R64, R100.reuse, R106, R64 ;  /* 0x0000006a6440723c */ /* 0x040fe20000001840 */
[----:B------:R-:W3:Y:S03]  /*10de0*/  LDSM.16.MT88.4 R104, [R184+0x11000] ;  /* 0x01100000b868783b */ /* 0x000ee60000004200 */
[----:B------:R-:W-:Y:S02]  /*10df0*/  FADD.FTZ R234, R234, R235 ;  /* 0x000000ebeaea7221 */ /* 0x000fe40000010000 */
[----:B------:R-:W-:Y:S02]  /*10e00*/  FADD.FTZ R238, R238, R239 ;  /* 0x000000efeeee7221 */ /* 0x000fe40000010000 */
[C---:B--2---:R-:W-:Y:S01]  /*10e10*/  HMMA.16816.F32 R68, R100.reuse, R108, R68 ;  /* 0x0000006c6444723c */ /* 0x044fe20000001844 */
[----:B------:R-:W-:Y:S03]  /*10e20*/  FADD.FTZ R213, R237, R234 ;  /* 0x000000eaedd57221 */ /* 0x000fe60000010000 */
[----:B------:R-:W-:Y:S04]  /*10e30*/  FADD.FTZ R211, R133, R238 ;  /* 0x000000ee85d37221 */ /* 0x000fe80000010000 */
[C---:B------:R-:W-:Y:S01]  /*10e40*/  HMMA.16816.F32 R72, R100.reuse, R110, R72 ;  /* 0x0000006e6448723c */ /* 0x040fe20000001848 */
[----:B------:R-:W2:Y:S07]  /*10e50*/  LDSM.16.MT88.4 R108, [R186+0xd800] ;  /* 0x00d80000ba6c783b */ /* 0x000eae0000004200 */
[C---:B-----5:R-:W-:Y:S08]  /*10e60*/  HMMA.16816.F32 R76, R100.reuse, R112, R76 ;  /* 0x00000070644c723c */ /* 0x060ff0000000184c */
[C---:B------:R-:W-:Y:S08]  /*10e70*/  HMMA.16816.F32 R80, R100.reuse, R114, R80 ;  /* 0x000000726450723c */ /* 0x040ff00000001850 */
        /* <DEDUP_REMOVED lines=32> */
.L_x_5379:
        /* <DEDUP_REMOVED lines=250> */
[----:B------:R-:W2:Y:S01]  /*12020*/  S2UR UR6, SR_CTAID.Y ;  /* 0x00000000000679c3 */ /* 0x000ea20000002600 */
[----:B------:R-:W-:-:S02]  /*12030*/  ULDC UR4, c[0x0][0x214] ;  /* 0x0000850000047ab9 */ /* 0x000fc40000000800 */
[----:B------:R-:W-:Y:S02]  /*12040*/  UISETP.NE.AND UP0, UPT, UR27, -0x1, UPT ;  /* 0xffffffff1b00788c */ /* 0x000fe4000bf05270 */
[----:B------:R-:W-:-:S03]  /*12050*/  ULDC UR8, c[0x0][0x234] ;  /* 0x00008d0000087ab9 */ /* 0x000fc60000000800 */
[----:B------:R-:W3:Y:S01]  /*12060*/  S2UR UR7, SR_CTAID.Z ;  /* 0x00000000000779c3 */ /* 0x000ee20000002700 */
[----:B--2---:R-:W-:-:S04]  /*12070*/  UIMAD UR4, UR6, UR4, URZ ;  /* 0x00000004060472a4 */ /* 0x004fc8000f8e023f */
[----:B------:R-:W-:-:S04]  /*12080*/  USEL UR4, UR4, UR27, !UP0 ;  /* 0x0000001b04047287 */ /* 0x000fc8000c000000 */
[----:B---3--:R-:W-:Y:S01]  /*12090*/  UIMAD UR8, UR7, UR8, UR4 ;  /* 0x00000008070872a4 */ /* 0x008fe2000f8e0204 */
[----:B------:R-:W-:Y:S05]  /*120a0*/  BRA `(.L_x_5385) ;  /* 0x0000006000007947 */ /* 0x000fea0003800000 */
.L_x_5384:
[----:B------:R-:W2:Y:S01]  /*120b0*/  S2UR UR7, SR_CTAID.Z ;  /* 0x00000000000779c3 */ /* 0x000ea20000002700 */
[----:B------:R-:W-:Y:S02]  /*120c0*/  ULDC UR4, c[0x0][0x1c0] ;  /* 0x0000700000047ab9 */ /* 0x000fe40000000800 */
[----:B------:R-:W-:-:S05]  /*120d0*/  ULDC UR8, c[0x0][0x214] ;  /* 0x0000850000087ab9 */ /* 0x000fca0000000800 */
[----:B------:R-:W2:Y:S02]  /*120e0*/  S2UR UR6, SR_CTAID.Y ;  /* 0x00000000000679c3 */ /* 0x000ea40000002600 */
[----:B--2---:R-:W-:-:S04]  /*120f0*/  UIMAD UR4, UR6, UR4, UR7 ;  /* 0x00000004060472a4 */ /* 0x004fc8000f8e0207 */
[----:B------:R-:W-:Y:S02]  /*12100*/  UIMAD UR8, UR4, UR8, URZ ;  /* 0x00000008040872a4 */ /* 0x000fe4000f8e023f */
.L_x_5385:
[----:B------:R-:W-:Y:S01]  /*12110*/  BAR.SYNC.DEFER_BLOCKING 0x0 ;  /* 0x0000000000007b1d */ /* 0x000fe20000010000 */
[----:B------:R-:W-:Y:S01]  /*12120*/  LOP3.LUT R57, R5, 0xffffffe0, RZ, 0xc0, !PT ;  /* 0xffffffe005397812 */ /* 0x000fe200078ec0ff */
[----:B------:R-:W-:-:S04]  /*12130*/  UISETP.NE.AND UP0, UPT, UR27, -0x1, UPT ;  /* 0xffffffff1b00788c */ /* 0x000fc8000bf05270 */
[----:B------:R-:W2:Y:S01]  /*12140*/  S2R R0, SR_TID.X ;  /* 0x0000000000007919 */ /* 0x000ea20000002100 */
[----:B------:R-:W-:Y:S01]  /*12150*/  IMAD.IADD R57, R4, 0x1, -R57 ;  /* 0x0000000104397824 */ /* 0x000fe200078e0a39 */
[----:B------:R-:W-:Y:S01]  /*12160*/  ULDC.64 UR4, c[0x0][0x1e8] ;  /* 0x00007a0000047ab9 */ /* 0x000fe20000000a00 */
[----:B------:R-:W-:Y:S01]  /*12170*/  BSSY B0, `(.L_x_5386) ;  /* 0x0000031000007945 */ /* 0x000fe20003800000 */
[----:B------:R-:W-:Y:S02]  /*12180*/  UIMAD.WIDE.U32 UR10, UR27, UR4, URZ ;  /* 0x000000041b0a72a5 */ /* 0x000fe4000f8e003f */
[----:B------:R-:W-:Y:S02]  /*12190*/  LOP3.LUT P0, RZ, R57, 0x3, RZ, 0xc0, !PT ;  /* 0x0000000339ff7812 */ /* 0x000fe4000780c0ff */
[----:B------:R-:W-:Y:S01]  /*121a0*/  SHF.R.S32.HI R57, RZ, 0x1f, R6 ;  /* 0x0000001fff397819 */ /* 0x000fe20000011406 */
[----:B------:R-:W-:Y:S02]  /*121b0*/  UIMAD UR9, UR27, UR5, UR11 ;  /* 0x000000051b0972a4 */ /* 0x000fe4000f8e020b */
[----:B------:R-:W-:Y:S01]  /*121c0*/  USHF.R.S32.HI UR11, URZ, 0x1f, UR6 ;  /* 0x0000001f3f0b7899 */ /* 0x000fe20008011406 */
[----:B------:R-:W-:Y:S01]  /*121d0*/  LEA.HI R57, R57, R6, RZ, 0x2 ;  /* 0x0000000639397211 */ /* 0x000fe200078f10ff */
[----:B------:R-:W-:-:S02]  /*121e0*/  ULDC.64 UR4, c[0x0][0x1e0] ;  /* 0x0000780000047ab9 */ /* 0x000fc40000000a00 */
[----:B------:R-:W-:Y:S01]  /*121f0*/  UIMAD UR11, UR11, UR4, URZ ;  /* 0x000000040b0b72a4 */ /* 0x000fe2000f8e023f */
[----:B------:R-:W-:Y:S01]  /*12200*/  LOP3.LUT R57, R57, 0xffffffc, RZ, 0xc0, !PT ;  /* 0x0ffffffc39397812 */ /* 0x000fe200078ec0ff */
[----:B------:R-:W-:Y:S01]  /*12210*/  UIMAD.WIDE.U32 UR12, UR6, UR4, URZ ;  /* 0x00000004060c72a5 */ /* 0x000fe2000f8e003f */
[----:B------:R3:W4:Y:S01]  /*12220*/  LDS.128 R48, [R198] ;  /* 0x00000000c6307984 */ /* 0x0007220000000c00 */
[----:B------:R-:W-:Y:S02]  /*12230*/  UIMAD UR5, UR6, UR5, UR11 ;  /* 0x00000005060572a4 */ /* 0x000fe4000f8e020b */
[----:B------:R-:W-:Y:S01]  /*12240*/  IMAD.IADD R57, R6, 0x1, -R57 ;  /* 0x0000000106397824 */ /* 0x000fe200078e0a39 */
[----:B------:R3:W1:Y:S01]  /*12250*/  LDS.128 R44, [R198+0x800] ;  /* 0x00080000c62c7984 */ /* 0x0006620000000c00 */
[----:B------:R-:W-:Y:S01]  /*12260*/  USEL UR10, UR12, UR10, !UP0 ;  /* 0x0000000a0c0a7287 */ /* 0x000fe2000c000000 */
[----:B--2---:R-:W-:Y:S01]  /*12270*/  SHF.R.S32.HI R5, RZ, 0x1f, R0 ;  /* 0x0000001fff057819 */ /* 0x004fe20000011400 */
[----:B------:R-:W-:Y:S01]  /*12280*/  @!UP0 UIADD3 UR9, UR13, UR5, URZ ;  /* 0x000000050d098290 */ /* 0x000fe2000fffe03f */
[----:B------:R3:W2:Y:S02]  /*12290*/  LDS.128 R40, [R198+0x1000] ;  /* 0x00100000c6287984 */ /* 0x0006a40000000c00 */
[----:B------:R-:W-:Y:S01]  /*122a0*/  LEA.HI R3, R5, R0, RZ, 0x5 ;  /* 0x0000000005037211 */ /* 0x000fe200078f28ff */
[----:B------:R-:W-:Y:S01]  /*122b0*/  ULDC.64 UR12, c[0x0][0x118] ;  /* 0x00004600000c7ab9 */ /* 0x000fe20000000a00 */
[----:B------:R3:W1:Y:S02]  /*122c0*/  LDS.128 R36, [R198+0x1800] ;  /* 0x00180000c6247984 */ /* 0x0006640000000c00 */
[----:B------:R-:W-:-:S02]  /*122d0*/  LOP3.LUT R3, R3, 0xffffffe0, RZ, 0xc0, !PT ;  /* 0xffffffe003037812 */ /* 0x000fc400078ec0ff */
[----:B------:R3:W1:Y:S03]  /*122e0*/  LDS.128 R32, [R198+0x2000] ;  /* 0x00200000c6207984 */ /* 0x0006660000000c00 */
[----:B------:R-:W-:Y:S01]  /*122f0*/  IMAD.IADD R58, R0, 0x1, -R3 ;  /* 0x00000001003a7824 */ /* 0x000fe200078e0a03 */
[----:B------:R3:W1:Y:S04]  /*12300*/  LDS.128 R28, [R198+0x2800] ;  /* 0x00280000c61c7984 */ /* 0x0006680000000c00 */
[----:B------:R3:W1:Y:S01]  /*12310*/  LDS.128 R24, [R198+0x3000] ;  /* 0x00300000c6187984 */ /* 0x0006620000000c00 */
[----:B------:R-:W-:-:S03]  /*12320*/  SHF.R.S32.HI R3, RZ, 0x1f, R58 ;  /* 0x0000001fff037819 */ /* 0x000fc6000001143a */
[----:B-1----:R3:W1:Y:S01]  /*12330*/  LDS.128 R20, [R198+0x3800] ;  /* 0x00380000c6147984 */ /* 0x0026620000000c00 */
[----:B------:R-:W-:-:S03]  /*12340*/  LEA.HI R3, R3, R58, RZ, 0x2 ;  /* 0x0000003a03037211 */ /* 0x000fc600078f10ff */
[----:B------:R3:W1:Y:S01]  /*12350*/  LDS.128 R16, [R198+0x4000] ;  /* 0x00400000c6107984 */ /* 0x0006620000000c00 */
[----:B------:R-:W-:-:S03]  /*12360*/  SHF.R.S32.HI R6, RZ, 0x2, R3 ;  /* 0x00000002ff067819 */ /* 0x000fc60000011403 */
[----:B------:R3:W1:Y:S02]  /*12370*/  LDS.128 R12, [R198+0x4800] ;  /* 0x00480000c60c7984 */ /* 0x0006640000000c00 */
[----:B------:R-:W-:Y:S02]  /*12380*/  IMAD R57, R57, 0x10, R6 ;  /* 0x0000001039397824 */ /* 0x000fe400078e0206 */
[----:B------:R3:W1:Y:S04]  /*12390*/  LDS.128 R8, [R198+0x5000] ;  /* 0x00500000c6087984 */ /* 0x0006680000000c00 */
[----:B------:R3:W1:Y:S01]  /*123a0*/  LDS.128 R52, [R198+0x5800] ;  /* 0x00580000c6347984 */ /* 0x0006620000000c00 */
[----:B------:R-:W-:Y:S05]  /*123b0*/  @P0 BRA `(.L_x_5387) ;  /* 0x000000c000000947 */ /* 0x000fea0003800000 */
[----:B----4-:R-:W4:Y:S01]  /*123c0*/  S2UR UR5, SR_CTAID.X ;  /* 0x00000000000579c3 */ /* 0x010f220000002500 */
[----:B------:R-:W-:-:S02]  /*123d0*/  IADD3 R6, R57, 0x8, RZ ;  /* 0x0000000839067810 */ /* 0x000fc40007ffe0ff */
[----:B------:R-:W-:Y:S02]  /*123e0*/  ISETP.GE.AND P2, PT, R57, UR18, PT ;  /* 0x0000001239007c0c */ /* 0x000fe4000bf46270 */
[----:B------:R-:W-:Y:S01]  /*123f0*/  ISETP.GE.AND P1, PT, R6, UR18, PT ;  /* 0x0000001206007c0c */ /* 0x000fe2000bf26270 */
[----:B----4-:R-:W-:-:S04]  /*12400*/  ULEA UR5, UR5, UR8, 0x6 ;  /* 0x0000000805057291 */ /* 0x010fc8000f8e303f */
[----:B------:R-:W-:Y:S02]  /*12410*/  USHF.R.S32.HI UR4, URZ, 0x1f, UR5 ;  /* 0x0000001f3f047899 */ /* 0x000fe40008011405 */
[----:B------:R-:W-:-:S04]  /*12420*/  IADD3 R3, P0, R57, UR5, RZ ;  /* 0x0000000539037c10 */ /* 0x000fc8000ff1e0ff */
[----:B------:R-:W-:Y:S02]  /*12430*/  LEA.HI.X.SX32 R6, R57, UR4, 0x1, P0 ;  /* 0x0000000439067c11 */ /* 0x000fe400080f0eff */
[----:B------:R-:W-:-:S04]  /*12440*/  LEA R58, P0, R3, c[0x0][0x200], 0x2 ;  /* 0x00008000033a7a11 */ /* 0x000fc800078010ff */
[----:B------:R-:W-:-:S05]  /*12450*/  LEA.HI.X R59, R3, c[0x0][0x204], R6, 0x2, P0 ;  /* 0x00008100033b7a11 */ /* 0x000fca00000f1406 */
[----:B------:R4:W-:Y:S04]  /*12460*/  @!P2 STG.E [R58.64], R2 ;  /* 0x000000023a00a986 */ /* 0x0009e8000c10190c */
[----:B------:R4:W-:Y:S02]  /*12470*/  @!P1 STG.E [R58.64+0x20], R56 ;  /* 0x000020383a009986 */ /* 0x0009e4000c10190c */
.L_x_5387:
[----:B----4-:R-:W-:Y:S05]  /*12480*/  BSYNC B0 ;  /* 0x0000000000007941 */ /* 0x010fea0003800000 */
.L_x_5386:
[----:B------:R-:W4:Y:S01]  /*12490*/  S2R R3, SR_CTAID.X ;  /* 0x0000000000037919 */ /* 0x000f220000002500 */
[----:B------:R-:W-:Y:S01]  /*124a0*/  SHF.R.S32.HI R201, RZ, 0x1f, R200 ;  /* 0x0000001fffc97819 */ /* 0x000fe200000114c8 */
[----:B------:R-:W-:Y:S01]  /*124b0*/  USHF.R.S32.HI UR6, URZ, 0x1f, UR7 ;  /* 0x0000001f3f067899 */ /* 0x000fe20008011407 */
[----:B------:R-:W-:Y:S01]  /*124c0*/  LEA.HI R4, R7, R4, RZ, 0x3 ;  /* 0x0000000407047211 */ /* 0x000fe200078f18ff */
[----:B------:R-:W-:Y:S01]  /*124d0*/  ULDC.64 UR4, c[0x0][0x1f0] ;  /* 0x00007c0000047ab9 */ /* 0x000fe20000000a00 */
[----:B------:R-:W-:Y:S01]  /*124e0*/  LEA.HI R0, R5, R0, RZ, 0x3 ;  /* 0x0000000005007211 */ /* 0x000fe200078f18ff */
[----:B------:R-:W-:Y:S01]  /*124f0*/  UIMAD UR4, UR6, UR4, URZ ;  /* 0x00000004060472a4 */ /* 0x000fe2000f8e023f */
[----:B------:R-:W-:Y:S01]  /*12500*/  SHF.R.S32.HI R4, RZ, 0x3, R4 ;  /* 0x00000003ff047819 */ /* 0x000fe20000011404 */
[----:B------:R-:W-:Y:S01]  /*12510*/  BSSY B0, `(.L_x_5388) ;  /* 0x000001e000007945 */ /* 0x000fe20003800000 */
[----:B------:R-:W-:Y:S01]  /*12520*/  SHF.R.S32.HI R0, RZ, 0x3, R0 ;  /* 0x00000003ff007819 */ /* 0x000fe20000011400 */
[----:B------:R-:W-:-:S03]  /*12530*/  UIMAD UR4, UR7, UR5, UR4 ;  /* 0x00000005070472a4 */ /* 0x000fc6000f8e0204 */
[----:B------:R-:W-:Y:S01]  /*12540*/  SHF.R.S32.HI R0, RZ, 0x1f, R0 ;  /* 0x0000001fff007819 */ /* 0x000fe20000011400 */
[----:B----4-:R-:W-:-:S04]  /*12550*/  IMAD.SHL.U32 R3, R3, 0x40, RZ ;  /* 0x0000004003037824 */ /* 0x010fc800078e00ff */
        /* <DEDUP_REMOVED lines=9> */
[----:B------:R-:W-:-:S05]  /*125f0*/  IMAD.WIDE.U32 R6, R2, c[0x0][0x1f0], R6 ;  /* 0x00007c0002067a25 */ /* 0x000fca00078e0006 */
[----:B------:R-:W-:-:S05]  /*12600*/  IADD3 R57, R7, UR4, RZ ;  /* 0x0000000407397c10 */ /* 0x000fca000fffe0ff */
        /* <DEDUP_REMOVED lines=14> */
.L_x_5389:
[----:B------:R-:W-:Y:S05]  /*126f0*/  BSYNC B0 ;  /* 0x0000000000007941 */ /* 0x000fea0003800000 */
.L_x_5388:
[----:B------:R-:W-:Y:S01]  /*12700*/  IADD3 R2, R4, 0x10, RZ ;  /* 0x0000001004027810 */ /* 0x000fe20007ffe0ff */
[----:B------:R-:W-:Y:S03]  /*12710*/  BSSY B0, `(.L_x_5390) ;  /* 0x0000013000007945 */ /* 0x000fe60003800000 */
[----:B------:R-:W-:-:S13]  /*12720*/  ISETP.GE.AND P0, PT, R2, UR18, PT ;  /* 0x0000001202007c0c */ /* 0x000fda000bf06270 */
        /* <DEDUP_REMOVED lines=17> */
.L_x_5391:
[----:B------:R-:W-:Y:S05]  /*12840*/  BSYNC B0 ;  /* 0x0000000000007941 */ /* 0x000fea0003800000 */
.L_x_5390:
        /* <DEDUP_REMOVED lines=20> */
.L_x_5393:
[----:B------:R-:W-:Y:S05]  /*12990*/  BSYNC B0 ;  /* 0x0000000000007941 */ /* 0x000fea0003800000 */
.L_x_5392:
        /* <DEDUP_REMOVED lines=20> */
.L_x_5394:
        /* <DEDUP_REMOVED lines=10> */
.L_x_7386:


//--------------------- .text._ZN5flash24flash_fwd_splitkv_kernelI23Flash_fwd_kernel_traitsILi192ELi64ELi64ELi4ELb0ELb0EN7cutlass6half_tE19Flash_kernel_traitsILi192ELi64ELi64ELi4ES3_EELb0ELb1ELb1ELb0ELb0ELb1ELb0ELb0EEEvNS_16Flash_fwd_paramsE --------------------------
	.section	.text._ZN5flash24flash_fwd_splitkv_kernelI23Flash_fwd_kernel_traitsILi192ELi64ELi64ELi4ELb0ELb0EN7cutlass6half_tE19Flash_kernel_traitsILi192ELi64ELi64ELi4ES3_EELb0ELb1ELb1ELb0ELb0ELb1ELb0ELb0EEEvNS_16Flash_fwd_paramsE,"ax",@progbits
	.sectioninfo	@"SHI_REGISTERS=255"
	.align	128
        .global         _ZN5flash24flash_fwd_splitkv_kernelI23Flash_fwd_kernel_traitsILi192ELi64ELi64ELi4ELb0ELb0EN7cutlass6half_tE19Flash_kernel_traitsILi192ELi64ELi64ELi4ES3_EELb0ELb1ELb1ELb0ELb0ELb1ELb0ELb0EEEvNS_16Flash_fwd_paramsE
        .type           _ZN5flash24flash_fwd_splitkv_kernelI23Flash_fwd_kernel_traitsILi192ELi64ELi64ELi4ELb0ELb0EN7cutlass6half_tE19Flash_kernel_traitsILi192ELi64ELi64ELi4ES3_EELb0ELb1ELb1ELb0ELb0ELb1ELb0ELb0EEEvNS_16Flash_fwd_paramsE,@function
        .size           _ZN5flash24flash_fwd_splitkv_kernelI23Flash_fwd_kernel_traitsILi192ELi64ELi64ELi4ELb0ELb0EN7cutlass6half_tE19Flash_kernel_traitsILi192ELi64ELi64ELi4ES3_EELb0ELb1ELb1ELb0ELb0ELb1ELb0ELb0EEEvNS_16Flash_fwd_paramsE,(.L_x_7387 - _ZN5flash24flash_fwd_splitkv_kernelI23Flash_fwd_kernel_traitsILi192ELi64ELi64ELi4ELb0ELb0EN7cutlass6half_tE19Flash_kernel_traitsILi192ELi64ELi64ELi4ES3_EELb0ELb1ELb1ELb0ELb0ELb1ELb0ELb0EEEvNS_16Flash_fwd_paramsE)
        .other          _ZN5flash24flash_fwd_splitkv_kernelI23Flash_fwd_kernel_traitsILi192ELi64ELi64ELi4ELb0ELb0EN7cutlass6half_tE19Flash_kernel_traitsILi192ELi64ELi64ELi4ES3_EELb0ELb1ELb1ELb0ELb0ELb1ELb0ELb0EEEvNS_16Flash_fwd_paramsE,@"STO_CUDA_ENTRY STV_DEFAULT"
_ZN5flash24flash_fwd_splitkv_kernelI23Flash_fwd_kernel_traitsILi192ELi64ELi64ELi4ELb0ELb0EN7cutlass6half_tE19Flash_kernel_traitsILi192ELi64ELi64ELi4ES3_EELb0ELb1ELb1ELb0ELb0ELb1ELb0ELb0EEEvNS_16Flash_fwd_paramsE:
.text._ZN5flash24flash_fwd_splitkv_kernelI23Flash_fwd_kernel_traitsILi192ELi64ELi64ELi4ELb0ELb0EN7cutlass6half_tE19Flash_kernel_traitsILi192ELi64ELi64ELi4ES3_EELb0ELb1ELb1ELb0ELb0ELb1ELb0ELb0EEEvNS_16Flash_fwd_paramsE:
        /* <DEDUP_REMOVED lines=55> */
.L_x_5395:
[----:B------:R-:W-:Y:S02]  /*0370*/  ULDC UR6, c[0x0][0x218] ;  /* 0x0000860000067ab9 */ /* 0x000fe40000000800 */
.L_x_5396:
        /* <DEDUP_REMOVED lines=110> */
.L_x_5399:
[----:B------:R-:W-:Y:S05]  /*0a60*/  BSYNC B0 ;  /* 0x0000000000007941 */ /* 0x000fea0003800000 */
.L_x_5398:
        /* <DEDUP_REMOVED lines=20> */
.L_x_5401:
[----:B------:R-:W-:Y:S05]  /*0bb0*/  BSYNC B0 ;  /* 0x0000000000007941 */ /* 0x000fea0003800000 */
.L_x_5400:
        /* <DEDUP_REMOVED lines=20> */
.L_x_5403:
[----:B------:R-:W-:Y:S05]  /*0d00*/  BSYNC B0 ;  /* 0x0000000000007941 */ /* 0x000fea0003800000 */
.L_x_5402:
        /* <DEDUP_REMOVED lines=19> */
.L_x_5405:
[----:B------:R-:W-:Y:S05]  /*0e40*/  BSYNC B0 ;  /* 0x0000000000007941 */ /* 0x000fea0003800000 */
.L_x_5404:
        /* <DEDUP_REMOVED lines=20> */
.L_x_5397:
        /* <DEDUP_REMOVED lines=119> */
.L_x_5406:
        /* <DEDUP_REMOVED lines=19> */
.L_x_5408:
        /* <DEDUP_REMOVED lines=59> */
.L_x_5407:
        /* <DEDUP_REMOVED lines=122> */
.L_x_5410:
[----:B------:R-:W-:Y:S05]  /*2380*/  BSYNC B0 ;  /* 0x0000000000007941 */ /* 0x000fea0003800000 */
.L_x_5409:
        /* <DEDUP_REMOVED lines=37> */
.L_x_5412:
[----:B------:R-:W-:Y:S05]  /*25e0*/  BSYNC B0 ;  /* 0x0000000000007941 */ /* 0x000fea0003800000 */
.L_x_5411:
        /* <DEDUP_REMOVED lines=37> */
.L_x_5414:
[----:B------:R-:W-:Y:S05]  /*2840*/  BSYNC B0 ;  /* 0x0000000000007941 */ /* 0x000fea0003800000 */
.L_x_5413:
        /* <DEDUP_REMOVED lines=36> */
.L_x_5416:
[----:B------:R-:W-:Y:S05]  /*2a90*/  BSYNC B0 ;  /* 0x0000000000007941 */ /* 0x000fea0003800000 */
.L_x_5415:
        /* <DEDUP_REMOVED lines=31> */
.L_x_5418:
[----:B------:R-:W-:Y:S05]  /*2c90*/  BSYNC B0 ;  /* 0x0000000000007941 */ /* 0x000fea0003800000 */
.L_x_5417:
        /* <DEDUP_REMOVED lines=33> */
.L_x_5420:
[----:B------:R-:W-:Y:S05]  /*2eb0*/  BSYNC B0 ;  /* 0x0000000000007941 */ /* 0x000fea0003800000 */
.L_x_5419:
        /* <DEDUP_REMOVED lines=32> */
.L_x_5422:
[----:B------:R-:W-:Y:S05]  /*30c0*/  BSYNC B0 ;  /* 0x0000000000007941 */ /* 0x000fea0003800000 */
.L_x_5421:
        /* <DEDUP_REMOVED lines=33> */
.L_x_5424:
[----:B------:R-:W-:Y:S05]  /*32e0*/  BSYNC B0 ;  /* 0x0000000000007941 */ /* 0x000fea0003800000 */
.L_x_5423:
        /* <DEDUP_REMOVED lines=54> */
.L_x_5426:
[----:B------:R-:W-:Y:S05]  /*3650*/  BSYNC B0 ;  /* 0x0000000000007941 */ /* 0x000fea0003800000 */
.L_x_5425:
        /* <DEDUP_REMOVED lines=43> */
.L_x_5428:
[----:B------:R-:W-:Y:S05]  /*3910*/  BSYNC B0 ;  /* 0x0000000000007941 */ /* 0x000fea0003800000 */
.L_x_5427:
        /* <DEDUP_REMOVED lines=35> */
.L_x_5430:
[----:B------:R-:W-:Y:S05]  /*3b50*/  BSYNC B0 ;  /* 0x0000000000007941 */ /* 0x000fea0003800000 */
.L_x_5429:
        /* <DEDUP_REMOVED lines=40> */
.L_x_5432:
[----:B------:R-:W-:Y:S05]  /*3de0*/  BSYNC B0 ;  /* 0x0000000000007941 */ /* 0x000fea0003800000 */
.L_x_5431:
[----:B------:R-:W-:Y:S01]  /*3df0*/  IMAD.SHL.U32 R4, R2, 0x40, RZ ;  /* 0x0000004002047824 */ /* 0x000fe200078e00ff */
[----:B------:R-:W-:Y:S01]  /*3e00*/  SHF.L.U32 R14, R14, 0x3, RZ ;  /* 0x000000030e0e7819 */ /* 0x000fe200000006ff */
[C---:B------:R-:W-:Y:S01]  /*3e10*/  IMAD R202, R93.reuse, 0x400, R0 ;  /* 0x000004005dca7824 */ /* 0x040fe200078e0200 */
[----:B------:R-:W-:Y:S01]  /*3e20*/  R2P PR, R2, 0x6 ;  /* 0x0000000602007804 */ /* 0x000fe20000000000 */
[----:B------:R-:W0:Y:S01]  /*3e30*/  LDGDEPBAR ;  /* 0x00000000000079af */ /* 0x000e220000000000 */
[----:B---34-:R-:W-:Y:S01]  /*3e40*/  LOP3.LUT R9, R4, 0x1c0, RZ, 0xc0, !PT ;  /* 0x000001c004097812 */ /* 0x018fe200078ec0ff */
[----:B------:R-:W-:Y:S01]  /*3e50*/  IMAD.SHL.U32 R202, R202, 0x2, RZ ;  /* 0x00000002caca7824 */ /* 0x000fe200078e00ff */
[----:B------:R-:W-:Y:S01]  /*3e60*/  LEA R214, R93, UR12, 0x4 ;  /* 0x0000000c5dd67c11 */ /* 0x000fe2000f8e20ff */
[----:B------:R-:W-:Y:S01]  /*3e70*/  UISETP.GT.AND UP0, UPT, UR25, UR19, UPT ;  /* 0x000000131900728c */ /* 0x000fe2000bf04270 */
[----:B------:R-:W-:Y:S01]  /*3e80*/  LOP3.LUT R4, R9, 0x8, R14, 0xf8, !PT ;  /* 0x0000000809047812 */ /* 0x000fe200078ef80e */
[--C-:B------:R-:W-:Y:S01]  /*3e90*/  IMAD R200, R7, 0x2, R202.reuse ;  /* 0x0000000207c87824 */ /* 0x100fe200078e02ca */
[----:B------:R-:W-:Y:S01]  /*3ea0*/  SHF.R.U32.HI R9, RZ, 0x3, R9 ;  /* 0x00000003ff097819 */ /* 0x000fe20000011609 */
[----:B------:R-:W-:Y:S01]  /*3eb0*/  LDSM.16.M88.4 R56, [R202] ;  /* 0x00000000ca38783b */ /* 0x000fe20000000200 */
[C---:B------:R-:W-:Y:S01]  /*3ec0*/  IMAD R198, R5.reuse, 0x2, R202 ;  /* 0x0000000205c67824 */ /* 0x040fe200078e02ca */
[----:B------:R-:W-:Y:S01]  /*3ed0*/  UIADD3 UR5, UR13, 0x1, -UR26 ;  /* 0x000000010d057890 */ /* 0x000fe2000fffe81a */
[----:B------:R-:W-:Y:S01]  /*3ee0*/  LOP3.LUT R4, R4, R9, RZ, 0x3c, !PT ;  /* 0x0000000904047212 */ /* 0x000fe200078e3cff */
[----:B------:R-:W-:Y:S01]  /*3ef0*/  LDSM.16.M88.4 R36, [R200] ;  /* 0x00000000c824783b */ /* 0x000fe20000000200 */
[----:B------:R-:W-:Y:S01]  /*3f00*/  IMAD R197, R5, 0x2, R200 ;  /* 0x0000000205c57824 */ /* 0x000fe200078e02c8 */
[----:B------:R-:W-:Y:S01]  /*3f10*/  ULDC UR4, c[0x0][0x2e8] ;  /* 0x0000ba0000047ab9 */ /* 0x000fe20000000800 */
[----:B------:R-:W-:Y:S01]  /*3f20*/  LEA R201, R201, R4, 0x9 ;  /* 0x00000004c9c97211 */ /* 0x000fe200078e48ff */
[----:B------:R-:W-:Y:S01]  /*3f30*/  LDSM.16.M88.4 R8, [R198] ;  /* 0x00000000c608783b */ /* 0x000fe20000000200 */
[----:B------:R-:W-:Y:S01]  /*3f40*/  IMAD.IADD R214, R3, 0x1, R214 ;  /* 0x0000000103d67824 */ /* 0x000fe200078e02d6 */
[----:B------:R-:W-:Y:S01]  /*3f50*/  UIADD3 UR4, UR5, UR4, URZ ;  /* 0x0000000405047290 */ /* 0x000fe2000fffe03f */
[----:B------:R-:W-:Y:S01]  /*3f60*/  SHF.L.U32 R201, R201, 0x1, RZ ;  /* 0x00000001c9c97819 */ /* 0x000fe200000006ff */
[----:B------:R-:W-:Y:S01]  /*3f70*/  LDSM.16.M88.4 R80, [R197+0x2000] ;  /* 0x00200000c550783b */ /* 0x000fe20000000200 */
[----:B------:R-:W-:Y:S01]  /*3f80*/  PLOP3.LUT P4, PT, PT, PT, UP0, 0x80, 0x0 ;  /* 0x000000000000781c */ /* 0x000fe20003f8f008 */
[----:B------:R-:W-:Y:S01]  /*3f90*/  UIADD3 UR7, UR13, -UR26, URZ ;  /* 0x8000001a0d077290 */ /* 0x000fe2000fffe03f */
[C---:B------:R-:W-:Y:S01]  /*3fa0*/  IADD3 R2, R201.reuse, 0x6000, RZ ;  /* 0x00006000c9027810 */ /* 0x040fe20007ffe0ff */
[----:B------:R-:W3:Y:S01]  /*3fb0*/  LDSM.16.M88.4 R16, [R201+0x6000] ;  /* 0x00600000c910783b */ /* 0x000ee20000000200 */
[----:B------:R-:W-:-:S02]  /*3fc0*/  IADD3 R199, R201, 0x6020, RZ ;  /* 0x00006020c9c77810 */ /* 0x000fc40007ffe0ff */
[----:B------:R-:W-:Y:S01]  /*3fd0*/  @P1 IADD3 R199, R2, -0x20, RZ ;  /* 0xffffffe002c71810 */ /* 0x000fe20007ffe0ff */
[----:B------:R-:W4:Y:S01]  /*3fe0*/  LDSM.16.M88.4 R44, [R201+0x6800] ;  /* 0x00680000c92c783b */ /* 0x000f220000000200 */
[----:B------:R-:W-:Y:S02]  /*3ff0*/  MOV R2, 0x40 ;  /* 0x0000004000027802 */ /* 0x000fe40000000f00 */
[----:B------:R-:W-:Y:S01]  /*4000*/  IADD3 R207, R214, 0x8, RZ ;  /* 0x00000008d6cf7810 */ /* 0x000fe20007ffe0ff */
[----:B------:R-:W5:Y:S01]  /*4010*/  LDSM.16.M88.4 R64, [R201+0x7000] ;  /* 0x00700000c940783b */ /* 0x000f620000000200 */
[----:B------:R-:W-:Y:S02]  /*4020*/  SEL R2, R2, 0xffffffc0, !P2 ;  /* 0xffffffc002027807 */ /* 0x000fe40005000000 */
[----:B------:R-:W-:Y:S01]  /*4030*/  IADD3 R212, R214, UR4, RZ ;  /* 0x00000004d6d47c10 */ /* 0x000fe2000fffe0ff */
[----:B------:R-:W1:Y:S01]  /*4040*/  LDSM.16.M88.4 R52, [R199] ;  /* 0x00000000c734783b */ /* 0x000e620000000200 */
[----:B------:R-:W-:-:S02]  /*4050*/  IADD3 R195, R201, R2, RZ ;  /* 0x00000002c9c37210 */ /* 0x000fc40007ffe0ff */
[----:B------:R-:W-:Y:S01]  /*4060*/  IADD3 R188, R2, R199, RZ ;  /* 0x000000c702bc7210 */ /* 0x000fe20007ffe0ff */
[----:B------:R-:W2:Y:S01]  /*4070*/  LDSM.16.M88.4 R72, [R201+0x7800] ;  /* 0x00780000c948783b */ /* 0x000ea20000000200 */
[----:B------:R-:W-:Y:S02]  /*4080*/  IADD3 R214, R214, UR7, RZ ;  /* 0x00000007d6d67c10 */ /* 0x000fe4000fffe0ff */
[C---:B------:R-:W-:Y:S01]  /*4090*/  IADD3 R211, R207.reuse, UR7, RZ ;  /* 0x00000007cfd37c10 */ /* 0x040fe2000fffe0ff */
[----:B------:R-:W1:Y:S01]  /*40a0*/  LDSM.16.M88.4 R12, [R199+0x800] ;  /* 0x00080000c70c783b */ /* 0x000e620000000200 */
[----:B------:R-:W-:Y:S02]  /*40b0*/  IADD3 R207, R207, UR4, RZ ;  /* 0x00000004cfcf7c10 */ /* 0x000fe4000fffe0ff */
[----:B------:R-:W-:Y:S01]  /*40c0*/  IADD3 R213, R214, -c[0x0][0x2e4], RZ ;  /* 0x8000b900d6d57a10 */ /* 0x000fe20007ffe0ff */
[----:B------:R-:W1:Y:S01]  /*40d0*/  LDSM.16.M88.4 R48, [R199+0x1000] ;  /* 0x00100000c730783b */ /* 0x000e620000000200 */
[----:B------:R-:W-:-:S02]  /*40e0*/  IADD3 R210, R211, -c[0x0][0x2e4], RZ ;  /* 0x8000b900d3d27a10 */ /* 0x000fc40007ffe0ff */
[----:B------:R-:W-:Y:S01]  /*40f0*/  IMNMX R212, R212, UR13, PT ;  /* 0x0000000dd4d47c17 */ /* 0x000fe2000b800200 */
[----:B-1----:R-:W1:Y:S01]  /*4100*/  LDSM.16.M88.4 R24, [R195+0x6000] ;  /* 0x00600000c318783b */ /* 0x002e620000000200 */
[----:B------:R-:W-:Y:S02]  /*4110*/  IMNMX R207, R207, UR13, PT ;  /* 0x0000000dcfcf7c17 */ /* 0x000fe4000b800200 */
[----:B------:R-:W-:Y:S01]  /*4120*/  IMNMX R213, RZ, R213, !PT ;  /* 0x000000d5ffd57217 */ /* 0x000fe20007800200 */
[----:B------:R-:W1:Y:S01]  /*4130*/  LDSM.16.M88.4 R40, [R199+0x1800] ;  /* 0x00180000c728783b */ /* 0x000e620000000200 */
[----:B------:R-:W-:Y:S02]  /*4140*/  IMNMX R210, RZ, R210, !PT ;  /* 0x000000d2ffd27217 */ /* 0x000fe40007800200 */
[C---:B------:R-:W-:Y:S01]  /*4150*/  IADD3 R191, R199.reuse, 0x800, RZ ;  /* 0x00000800c7bf7810 */ /* 0x040fe20007ffe0ff */
[----:B------:R-:W1:Y:S01]  /*4160*/  LDSM.16.M88.4 R28, [R195+0x6800] ;  /* 0x00680000c31c783b */ /* 0x000e620000000200 */
[----:B------:R-:W-:-:S02]  /*4170*/  IADD3 R190, R199, 0x1000, RZ ;  /* 0x00001000c7be7810 */ /* 0x000fc40007ffe0ff */
[C---:B------:R-:W-:Y:S01]  /*4180*/  IADD3 R189, R199.reuse, 0x1800, RZ ;  /* 0x00001800c7bd7810 */ /* 0x040fe20007ffe0ff */
[C---:B---3--:R-:W-:Y:S01]  /*4190*/  HMMA.16816.F32 R20, R56.reuse, R16, RZ ;  /* 0x000000103814723c */ /* 0x048fe200000018ff */
[----:B------:R-:W-:Y:S01]  /*41a0*/  LDSM.16.M88.4 R76, [R199+0x2000] ;  /* 0x00200000c74c783b */ /* 0x000fe20000000200 */
[C---:B------:R-:W-:Y:S02]  /*41b0*/  IADD3 R187, R199.reuse, 0x2000, RZ ;  /* 0x00002000c7bb7810 */ /* 0x040fe40007ffe0ff */
[C---:B------:R-:W-:Y:S01]  /*41c0*/  IADD3 R186, R199.reuse, 0x2800, RZ ;  /* 0x00002800c7ba7810 */ /* 0x040fe20007ffe0ff */
[----:B------:R-:W-:Y:S01]  /*41d0*/  LDSM.16.M88.4 R88, [R188+0x2800] ;  /* 0x00280000bc58783b */ /* 0x000fe20000000200 */
[C---:B------:R-:W-:Y:S02]  /*41e0*/  IADD3 R185, R199.reuse, 0x3000, RZ ;  /* 0x00003000c7b97810 */ /* 0x040fe40007ffe0ff */
[----:B------:R-:W-:Y:S01]  /*41f0*/  HMMA.16816.F32 R16, R56, R18, RZ ;  /* 0x000000123810723c */ /* 0x000fe200000018ff */
[----:B------:R-:W-:Y:S01]  /*4200*/  LDSM.16.M88.4 R84, [R201+0xa800] ;  /* 0x00a80000c954783b */ /* 0x000fe20000000200 */
[----:B------:R-:W-:-:S02]  /*4210*/  IADD3 R184, R199, 0x3800, RZ ;  /* 0x00003800c7b87810 */ /* 0x000fc40007ffe0ff */
[C---:B------:R-:W-:Y:S02]  /*4220*/  IADD3 R183, R199.reuse, 0x4000, RZ ;  /* 0x00004000c7b77810 */ /* 0x040fe40007ffe0ff */
[C---:B------:R-:W-:Y:S02]  /*4230*/  IADD3 R182, R199.reuse, 0x4800, RZ ;  /* 0x00004800c7b67810 */ /* 0x040fe40007ffe0ff */
[----:B----4-:R-:W-:Y:S01]  /*4240*/  HMMA.16816.F32 R32, R56, R44, RZ ;  /* 0x0000002c3820723c */ /* 0x010fe200000018ff */
[C---:B------:R-:W-:Y:S02]  /*4250*/  IADD3 R181, R199.reuse, 0x5000, RZ ;  /* 0x00005000c7b57810 */ /* 0x040fe40007ffe0ff */
[----:B------:R-:W-:-:S05]  /*4260*/  IADD3 R180, R199, 0x5800, RZ ;  /* 0x00005800c7b47810 */ /* 0x000fca0007ffe0ff */
[C---:B------:R-:W-:Y:S08]  /*4270*/  HMMA.16816.F32 R44, R56.reuse, R46, RZ ;  /* 0x0000002e382c723c */ /* 0x040ff000000018ff */
[C---:B-----5:R-:W-:Y:S08]  /*4280*/  HMMA.16816.F32 R68, R56.reuse, R64, RZ ;  /* 0x000000403844723c */ /* 0x060ff000000018ff */
[----:B------:R-:W-:Y:S08]  /*4290*/  HMMA.16816.F32 R64, R56, R66, RZ ;  /* 0x000000423840723c */ /* 0x000ff000000018ff */
[C---:B------:R-:W-:Y:S08]  /*42a0*/  HMMA.16816.F32 R20, R36.reuse, R52, R20 ;  /* 0x000000342414723c */ /* 0x040ff00000001814 */
[----:B------:R-:W-:Y:S01]  /*42b0*/  HMMA.16816.F32 R16, R36, R54, R16 ;  /* 0x000000362410723c */ /* 0x000fe20000001810 */
[----:B------:R-:W-:Y:S07]  /*42c0*/  LDSM.16.M88.4 R52, [R188+0x800] ;  /* 0x00080000bc34783b */ /* 0x000fee0000000200 */
[C---:B--2---:R-:W-:Y:S08]  /*42d0*/  HMMA.16816.F32 R60, R56.reuse, R72, RZ ;  /* 0x00000048383c723c */ /* 0x044ff000000018ff */
[----:B------:R-:W-:Y:S01]  /*42e0*/  HMMA.16816.F32 R56, R56, R74, RZ ;  /* 0x0000004a3838723c */ /* 0x000fe200000018ff */
[----:B------:R-:W-:Y:S07]  /*42f0*/  LDSM.16.M88.4 R72, [R188] ;  /* 0x00000000bc48783b */ /* 0x000fee0000000200 */
        /* <DEDUP_REMOVED lines=8> */
[----:B------:R-:W1:Y:S07]  /*4380*/  LDSM.16.M88.4 R24, [R197] ;  /* 0x00000000c518783b */ /* 0x000e6e0000000200 */
[C---:B------:R-:W-:Y:S08]  /*4390*/  HMMA.16816.F32 R60, R36.reuse, R40, R60 ;  /* 0x00000028243c723c */ /* 0x040ff0000000183c */
[----:B------:R-:W-:Y:S01]  /*43a0*/  HMMA.16816.F32 R56, R36, R42, R56 ;  /* 0x0000002a2438723c */ /* 0x000fe20000001838 */
[----:B------:R-:W4:Y:S04]  /*43b0*/  LDSM.16.M88.4 R40, [R188+0x1000] ;  /* 0x00100000bc28783b */ /* 0x000f280000000200 */
[----:B------:R-:W-:Y:S03]  /*43c0*/  LDSM.16.M88.4 R36, [R202+0x2000] ;  /* 0x00200000ca24783b */ /* 0x000fe60000000200 */
        /* <DEDUP_REMOVED lines=17> */
[----:B------:R-:W-:Y:S01]  /*44e0*/  HMMA.16816.F32 R64, R24, R42, R64 ;  /* 0x0000002a1840723c */ /* 0x000fe20000001840 */
[----:B------:R-:W1:Y:S07]  /*44f0*/  LDSM.16.M88.4 R40, [R200+0x2000] ;  /* 0x00200000c828783b */ /* 0x000e6e0000000200 */
[C---:B--2---:R-:W-:Y:S08]  /*4500*/  HMMA.16816.F32 R20, R36.reuse, R12, R20 ;  /* 0x0000000c2414723c */ /* 0x044ff00000001814 */
[C---:B------:R-:W-:Y:S01]  /*4510*/  HMMA.16816.F32 R16, R36.reuse, R14, R16 ;  /* 0x0000000e2410723c */ /* 0x040fe20000001810 */
[----:B------:R-:W-:Y:S07]  /*4520*/  LDSM.16.M88.4 R12, [R195+0x8000] ;  /* 0x00800000c30c783b */ /* 0x000fee0000000200 */
[C---:B---3--:R-:W-:Y:S08]  /*4530*/  HMMA.16816.F32 R32, R36.reuse, R8, R32 ;  /* 0x000000082420723c */ /* 0x048ff00000001820 */
[----:B------:R-:W-:Y:S01]  /*4540*/  HMMA.16816.F32 R44, R36, R10, R44 ;  /* 0x0000000a242c723c */ /* 0x000fe2000000182c */
[----:B------:R-:W2:Y:S07]  /*4550*/  LDSM.16.M88.4 R8, [R198+0x2000] ;  /* 0x00200000c608783b */ /* 0x000eae0000000200 */
[C---:B------:R-:W-:Y:S08]  /*4560*/  HMMA.16816.F32 R60, R24.reuse, R28, R60 ;  /* 0x0000001c183c723c */ /* 0x040ff0000000183c */
[----:B------:R-:W-:Y:S01]  /*4570*/  HMMA.16816.F32 R56, R24, R30, R56 ;  /* 0x0000001e1838723c */ /* 0x000fe20000001838 */
[----:B------:R-:W3:Y:S04]  /*4580*/  LDSM.16.M88.4 R28, [R199+0x2800] ;  /* 0x00280000c71c783b */ /* 0x000ee80000000200 */
[----:B------:R-:W4:Y:S03]  /*4590*/  LDSM.16.M88.4 R24, [R199+0x3000] ;  /* 0x00300000c718783b */ /* 0x000f260000000200 */
        /* <DEDUP_REMOVED lines=19> */
[C---:B------:R-:W-:Y:S08]  /*46d0*/  HMMA.16816.F32 R20, R80.reuse, R72, R20 ;  /* 0x000000485014723c */ /* 0x040ff00000001814 */
[----:B------:R-:W-:Y:S01]  /*46e0*/  HMMA.16816.F32 R16, R80, R74, R16 ;  /* 0x0000004a5010723c */ /* 0x000fe20000001810 */
        /* <DEDUP_REMOVED lines=8> */
[C---:B---3--:R-:W-:Y:S08]  /*4770*/  HMMA.16816.F32 R32, R8.reuse, R28, R32 ;  /* 0x0000001c0820723c */ /* 0x048ff00000001820 */
[C---:B------:R-:W-:Y:S01]  /*4780*/  HMMA.16816.F32 R44, R8.reuse, R30, R44 ;  /* 0x0000001e082c723c */ /* 0x040fe2000000182c */
[----:B------:R-:W-:Y:S07]  /*4790*/  LDSM.16.M88.4 R28, [R198+0x4000] ;  /* 0x00400000c61c783b */ /* 0x000fee0000000200 */
[C---:B----4-:R-:W-:Y:S08]  /*47a0*/  HMMA.16816.F32 R68, R8.reuse, R24, R68 ;  /* 0x000000180844723c */ /* 0x050ff00000001844 */
[----:B------:R-:W-:Y:S01]  /*47b0*/  HMMA.16816.F32 R64, R8, R26, R64 ;  /* 0x0000001a0840723c */ /* 0x000fe20000001840 */
[----:B------:R-:W2:Y:S07]  /*47c0*/  LDSM.16.M88.4 R24, [R195+0xa000] ;  /* 0x00a00000c318783b */ /* 0x000eae0000000200 */
[C---:B-1----:R-:W-:Y:S08]  /*47d0*/  HMMA.16816.F32 R20, R40.reuse, R48, R20 ;  /* 0x000000302814723c */ /* 0x042ff00000001814 */
[----:B------:R-:W-:Y:S01]  /*47e0*/  HMMA.16816.F32 R16, R40, R50, R16 ;  /* 0x000000322810723c */ /* 0x000fe20000001810 */
[----:B------:R-:W1:Y:S07]  /*47f0*/  LDSM.16.M88.4 R48, [R201+0xb000] ;  /* 0x00b00000c930783b */ /* 0x000e6e0000000200 */
        /* <DEDUP_REMOVED lines=8> */
[C---:B--2---:R-:W-:Y:S08]  /*4880*/  HMMA.16816.F32 R20, R28.reuse, R24, R20 ;  /* 0x000000181c14723c */ /* 0x044ff00000001814 */
[----:B------:R-:W-:Y:S01]  /*4890*/  HMMA.16816.F32 R16, R28, R26, R16 ;  /* 0x0000001a1c10723c */ /* 0x000fe20000001810 */
[----:B------:R-:W2:Y:S07]  /*48a0*/  LDSM.16.M88.4 R24, [R199+0x5000] ;  /* 0x00500000c718783b */ /* 0x000eae0000000200 */
[----:B------:R-:W-:Y:S01]  /*48b0*/  HMMA.16816.F32 R64, R80, R78, R64 ;  /* 0x0000004e5040723c */ /* 0x000fe20000001840 */
[----:B------:R-:W4:Y:S07]  /*48c0*/  LDSM.16.M88.4 R76, [R201+0xb800] ;  /* 0x00b80000c94c783b */ /* 0x000f2e0000000200 */
[----:B-1----:R-:W-:Y:S08]  /*48d0*/  HMMA.16816.F32 R88, R52, R48, R88 ;  /* 0x000000303458723c */ /* 0x002ff00000001858 */
        /* <DEDUP_REMOVED lines=9> */
[----:B------:R-:W1:Y:S01]  /*4970*/  MUFU.TANH R2, R2 ;  /* 0x0000000200027308 */ /* 0x000e620000002400 */
[----:B------:R-:W-:Y:S07]  /*4980*/  HMMA.16816.F32 R64, R52, R50, R64 ;  /* 0x000000323440723c */ /* 0x000fee0000001840 */
[----:B------:R-:W3:Y:S01]  /*4990*/  MUFU.TANH R6, R6 ;  /* 0x0000000600067308 */ /* 0x000ee20000002400 */
[----:B--2---:R-:W-:Y:S07]  /*49a0*/  HMMA.16816.F32 R88, R40, R24, R88 ;  /* 0x000000182858723c */ /* 0x004fee0000001858 */
[----:B------:R-:W-:Y:S01]  /*49b0*/  FMUL.FTZ R24, R23, c[0x0][0x2ec] ;  /* 0x0000bb0017187a20 */ /* 0x000fe20000410000 */
[----:B------:R-:W-:Y:S01]  /*49c0*/  HMMA.16816.F32 R32, R52, R84, R32 ;  /* 0x000000543420723c */ /* 0x000fe20000001820 */
[----:B------:R-:W2:Y:S01]  /*49d0*/  LDSM.16.M88.4 R20, [R199+0x5800] ;  /* 0x00580000c714783b */ /* 0x000ea20000000200 */
        /* <DEDUP_REMOVED lines=14> */
[----:B------:R-:W1:Y:S03]  /*4ac0*/  MUFU.TANH R26, R26 ;  /* 0x0000001a001a7308 */ /* 0x000e660000002400 */
[C---:B------:R-:W-:Y:S01]  /*4ad0*/  HMMA.16816.F32 R44, R40.reuse, R38, R44 ;  /* 0x00000026282c723c */ /* 0x040fe2000000182c */
[----:B------:R-:W1:Y:S04]  /*4ae0*/  LDSM.16.M88.4 R36, [R188+0x5000] ;  /* 0x00500000bc24783b */ /* 0x000e680000000200 */
[----:B------:R-:W1:Y:S03]  /*4af0*/  MUFU.TANH R27, R27 ;  /* 0x0000001b001b7308 */ /* 0x000e660000002400 */
[C---:B--2---:R-:W-:Y:S08]  /*4b00*/  HMMA.16816.F32 R60, R40.reuse, R20, R60 ;  /* 0x00000014283c723c */ /* 0x044ff0000000183c */
[----:B------:R-:W-:Y:S08]  /*4b10*/  HMMA.16816.F32 R72, R40, R22, R72 ;  /* 0x000000162848723c */ /* 0x000ff00000001848 */
[C---:B------:R-:W-:Y:S08]  /*4b20*/  HMMA.16816.F32 R88, R28.reuse, R8, R88 ;  /* 0x000000081c58723c */ /* 0x040ff00000001858 */
[----:B------:R-:W-:Y:S01]  /*4b30*/  HMMA.16816.F32 R64, R28, R10, R64 ;  /* 0x0000000a1c40723c */ /* 0x000fe20000001840 */
[----:B------:R-:W2:Y:S01]  /*4b40*/  LDSM.16.M88.4 R8, [R188+0x5800] ;  /* 0x00580000bc08783b */ /* 0x000ea20000000200 */
[----:B------:R-:W-:-:S06]  /*4b50*/  DEPBAR.LE SB0, 0x0 ;  /* 0x000080000000791a */ /* 0x000fcc0000000000 */
[C---:B------:R-:W-:Y:S08]  /*4b60*/  HMMA.16816.F32 R32, R28.reuse, R68, R32 ;  /* 0x000000441c20723c */ /* 0x040ff00000001820 */
[C---:B------:R-:W-:Y:S08]  /*4b70*/  HMMA.16816.F32 R44, R28.reuse, R70, R44 ;  /* 0x000000461c2c723c */ /* 0x040ff0000000182c */
[C---:B-----5:R-:W-:Y:S08]  /*4b80*/  HMMA.16816.F32 R60, R28.reuse, R16, R60 ;  /* 0x000000101c3c723c */ /* 0x060ff0000000183c */
[----:B------:R-:W-:Y:S08]  /*4b90*/  HMMA.16816.F32 R72, R28, R18, R72 ;  /* 0x000000121c48723c */ /* 0x000ff00000001848 */
[C---:B------:R-:W-:Y:S08]  /*4ba0*/  HMMA.16816.F32 R32, R12.reuse, R56, R32 ;  /* 0x000000380c20723c */ /* 0x040ff00000001820 */
[C---:B------:R-:W-:Y:S08]  /*4bb0*/  HMMA.16816.F32 R44, R12.reuse, R58, R44 ;  /* 0x0000003a0c2c723c */ /* 0x040ff0000000182c */
[C---:B-1----:R-:W-:Y:S08]  /*4bc0*/  HMMA.16816.F32 R88, R12.reuse, R36, R88 ;  /* 0x000000240c58723c */ /* 0x042ff00000001858 */
[----:B------:R-:W-:Y:S01]  /*4bd0*/  HMMA.16816.F32 R64, R12, R38, R64 ;  /* 0x000000260c40723c */ /* 0x000fe20000001840 */
[----:B------:R-:W-:-:S02]  /*4be0*/  FMUL.FTZ R20, R34, c[0x0][0x2ec] ;  /* 0x0000bb0022147a20 */ /* 0x000fc40000410000 */
[----:B------:R-:W-:Y:S02]  /*4bf0*/  FMUL.FTZ R34, R35, c[0x0][0x2ec] ;  /* 0x0000bb0023227a20 */ /* 0x000fe40000410000 */
[----:B------:R-:W-:Y:S02]  /*4c00*/  FMUL.FTZ R32, R32, c[0x0][0x2ec] ;  /* 0x0000bb0020207a20 */ /* 0x000fe40000410000 */
[----:B------:R-:W-:Y:S01]  /*4c10*/  FMUL.FTZ R33, R33, c[0x0][0x2ec] ;  /* 0x0000bb0021217a20 */ /* 0x000fe20000410000 */
[----:B--2---:R-:W-:Y:S01]  /*4c20*/  HMMA.16816.F32 R60, R12, R8, R60 ;  /* 0x000000080c3c723c */ /* 0x004fe2000000183c */
[----:B------:R-:W-:Y:S01]  /*4c30*/  FMUL.FTZ R21, R44, c[0x0][0x2ec] ;  /* 0x0000bb002c157a20 */ /* 0x000fe20000410000 */
[----:B------:R-:W1:Y:S01]  /*4c40*/  MUFU.TANH R20, R20 ;  /* 0x0000001400147308 */ /* 0x000e620000002400 */
[----:B------:R-:W-:Y:S02]  /*4c50*/  FMUL.FTZ R35, R45, c[0x0][0x2ec] ;  /* 0x0000bb002d237a20 */ /* 0x000fe40000410000 */
[----:B------:R-:W-:-:S02]  /*4c60*/  FMUL.FTZ R22, R46, c[0x0][0x2ec] ;  /* 0x0000bb002e167a20 */ /* 0x000fc40000410000 */
[----:B------:R-:W-:Y:S01]  /*4c70*/  FMUL.FTZ R16, R47, c[0x0][0x2ec] ;  /* 0x0000bb002f107a20 */ /* 0x000fe20000410000 */
        /* <DEDUP_REMOVED lines=20> */
[----:B------:R-:W-:-:S03]  /*4dc0*/  FMUL.FTZ R3, R75, c[0x0][0x2ec] ;  /* 0x0000bb004b037a20 */ /* 0x000fc60000410000 */
        /* <DEDUP_REMOVED lines=18> */
[----:B------:R-:W1:Y:S01]  /*4ef0*/  MUFU.TANH R3, R3 ;  /* 0x0000000300037308 */ /* 0x000e620000002400 */
        /* <DEDUP_REMOVED lines=72> */
[----:B------:R-:W-:-:S04]  /*5380*/  IMAD R38, R38, c[0x0][0x180], RZ ;  /* 0x0000600026267a24 */ /* 0x000fc800078e02ff */
[----:B------:R-:W-:-:S05]  /*5390*/  IMAD R38, R11, c[0x0][0x184], R38 ;  /* 0x000061000b267a24 */ /* 0x000fca00078e0226 */
[----:B------:R-:W-:Y:S02]  /*53a0*/  IADD3 R38, R15, R38, RZ ;  /* 0x000000260f267210 */ /* 0x000fe40007ffe0ff */
[----:B------:R-:W-:Y:S01]  /*53b0*/  MOV R15, R14 ;  /* 0x0000000e000f7202 */ /* 0x000fe20000000f00 */
[----:B------:R-:W-:Y:S05]  /*53c0*/  BRA `(.L_x_5435) ;  /* 0x0000004000007947 */ /* 0x000fea0003800000 */
.L_x_5434:
[----:B------:R-:W-:-:S04]  /*53d0*/  ULEA UR6, -UR6, URZ, 0x6 ;  /* 0x0000003f06067291 */ /* 0x000fc8000f8e313f */
[----:B------:R-:W-:Y:S02]  /*53e0*/  USHF.R.S32.HI UR4, URZ, 0x1f, UR6 ;  /* 0x0000001f3f047899 */ /* 0x000fe40008011406 */
[----:B------:R-:W-:-:S04]  /*53f0*/  MOV R15, UR6 ;  /* 0x00000006000f7c02 */ /* 0x000fc80008000f00 */
[----:B------:R-:W-:Y:S02]  /*5400*/  MOV R38, UR4 ;  /* 0x0000000400267c02 */ /* 0x000fe40008000f00 */
.L_x_5435:
        /* <DEDUP_REMOVED lines=119> */
.L_x_5437:
[----:B------:R-:W-:Y:S05]  /*5b80*/  BSYNC B0 ;  /* 0x0000000000007941 */ /* 0x000fea0003800000 */
.L_x_5436:
[----:B------:R-:W0:Y:S01]  /*5b90*/  LDGDEPBAR ;  /* 0x00000000000079af */ /* 0x000e220000000000 */
[----:B------:R-:W-:-:S04]  /*5ba0*/  IADD3 R134, P0, R15, R134, RZ ;  /* 0x000000860f867210 */ /* 0x000fc80007f1e0ff */
[----:B------:R-:W-:Y:S02]  /*5bb0*/  IADD3.X R133, R38, R133, RZ, P0, !PT ;  /* 0x0000008526857210 */ /* 0x000fe400007fe4ff */
.L_x_5433:
[----:B--234-:R-:W-:Y:S01]  /*5bc0*/  IADD3 R63, R205, UR14, RZ ;  /* 0x0000000ecd3f7c10 */ /* 0x01cfe2000fffe0ff */
[----:B------:R-:W-:-:S03]  /*5bd0*/  IMAD.SHL.U32 R196, R0, 0x2, RZ ;  /* 0x0000000200c47824 */ /* 0x000fc600078e00ff */
[C---:B------:R-:W-:Y:S01]  /*5be0*/  IADD3 R47, R63.reuse, 0x1, RZ ;  /* 0x000000013f2f7810 */ /* 0x040fe20007ffe0ff */
        /* <DEDUP_REMOVED lines=20> */
[----:B------:R-:W2:Y:S01]  /*5d30*/  I2F R59, R59 ;  /* 0x0000003b003b7306 */ /* 0x000ea20000201400 */
[C---:B------:R-:W-:Y:S01]  /*5d40*/  IADD3 R13, R63.reuse, 0x28, RZ ;  /* 0x000000283f0d7810 */ /* 0x040fe20007ffe0ff */
[C---:B------:R-:W-:Y:S01]  /*5d50*/  IMAD.IADD R68, R214.reuse, 0x1, -R42 ;  /* 0x00000001d6447824 */ /* 0x040fe200078e0a2a */
[----:B------:R-:W-:Y:S01]  /*5d60*/  IABS R64, R64 ;  /* 0x0000004000407213 */ /* 0x000fe20000000000 */
[C---:B------:R-:W-:Y:S01]  /*5d70*/  IMAD.IADD R57, R214.reuse, 0x1, -R45 ;  /* 0x00000001d6397824 */ /* 0x040fe200078e0a2d */
[----:B------:R-:W-:Y:S01]  /*5d80*/  IABS R60, R60 ;  /* 0x0000003c003c7213 */ /* 0x000fe20000000000 */
[C---:B------:R-:W-:Y:S01]  /*5d90*/  IMAD.IADD R58, R214.reuse, 0x1, -R13 ;  /* 0x00000001d63a7824 */ /* 0x040fe200078e0a0d */
[----:B------:R-:W-:Y:S01]  /*5da0*/  IABS R70, R70 ;  /* 0x0000004600467213 */ /* 0x000fe20000000000 */
[----:B------:R-:W3:Y:S01]  /*5db0*/  I2F R55, R55 ;  /* 0x0000003700377306 */ /* 0x000ee20000201400 */
[----:B------:R-:W-:Y:S01]  /*5dc0*/  IADD3 R38, R63, 0x30, RZ ;  /* 0x000000303f267810 */ /* 0x000fe20007ffe0ff */
[----:B------:R-:W-:Y:S01]  /*5dd0*/  IMAD R192, R5, 0x2, R194 ;  /* 0x0000000205c07824 */ /* 0x000fe200078e02c2 */
[----:B------:R-:W-:Y:S01]  /*5de0*/  IABS R66, R66 ;  /* 0x0000004200427213 */ /* 0x000fe20000000000 */
[----:B------:R-:W-:Y:S01]  /*5df0*/  LDSM.16.MT88.4 R124, [R196+0xc000] ;  /* 0x00c00000c47c783b */ /* 0x000fe20000004200 */
[----:B------:R-:W-:Y:S01]  /*5e00*/  IABS R62, R62 ;  /* 0x0000003e003e7213 */ /* 0x000fe20000000000 */
[----:B------:R-:W-:Y:S01]  /*5e10*/  IMAD.IADD R54, R214, 0x1, -R38 ;  /* 0x00000001d6367824 */ /* 0x000fe200078e0a26 */
[----:B------:R-:W-:Y:S01]  /*5e20*/  IABS R68, R68 ;  /* 0x0000004400447213 */ /* 0x000fe20000000000 */
[----:B------:R-:W4:Y:S01]  /*5e30*/  I2F R64, R64 ;  /* 0x0000004000407306 */ /* 0x000f220000201400 */
[----:B------:R-:W-:Y:S01]  /*5e40*/  IABS R57, R57 ;  /* 0x0000003900397213 */ /* 0x000fe20000000000 */
[----:B--2---:R-:W-:Y:S01]  /*5e50*/  FFMA.FTZ R6, R59, -UR24, R6 ;  /* 0x800000183b067c23 */ /* 0x004fe20008010006 */
[----:B------:R-:W-:Y:S01]  /*5e60*/  IABS R58, R58 ;  /* 0x0000003a003a7213 */ /* 0x000fe20000000000 */
[----:B------:R-:W-:Y:S01]  /*5e70*/  LDSM.16.MT88.4 R116, [R194+0xc000] ;  /* 0x00c00000c274783b */ /* 0x000fe20000004200 */
[----:B------:R-:W-:-:S02]  /*5e80*/  IABS R54, R54 ;  /* 0x0000003600367213 */ /* 0x000fc40000000000 */
[-C--:B------:R-:W-:Y:S01]  /*5e90*/  ISETP.GE.AND P6, PT, R47, R212.reuse, PT ;  /* 0x000000d42f00720c */ /* 0x080fe20003fc6270 */
[----:B------:R-:W2:Y:S01]  /*5ea0*/  I2F R60, R60 ;  /* 0x0000003c003c7306 */ /* 0x000ea20000201400 */
[-C--:B------:R-:W-:Y:S01]  /*5eb0*/  ISETP.GE.AND P5, PT, R43, R212.reuse, PT ;  /* 0x000000d42b00720c */ /* 0x080fe20003fa6270 */
[----:B---3--:R-:W-:Y:S01]  /*5ec0*/  FFMA.FTZ R32, R55, -UR24, R32 ;  /* 0x8000001837207c23 */ /* 0x008fe20008010020 */
[-C--:B------:R-:W-:Y:S01]  /*5ed0*/  ISETP.LT.OR P6, PT, R47, R213.reuse, P6 ;  /* 0x000000d52f00720c */ /* 0x080fe200037c1670 */
[----:B------:R-:W-:Y:S01]  /*5ee0*/  IMAD.IADD R55, R211, 0x1, -R43 ;  /* 0x00000001d3377824 */ /* 0x000fe200078e0a2b */
[----:B------:R-:W-:Y:S01]  /*5ef0*/  IADD3 R11, R63, 0x29, RZ ;  /* 0x000000293f0b7810 */ /* 0x000fe20007ffe0ff */
[----:B------:R-:W-:Y:S01]  /*5f00*/  LDSM.16.MT88.4 R108, [R193+0xc000] ;  /* 0x00c00000c16c783b */ /* 0x000fe20000004200 */
[-C--:B------:R-:W-:Y:S01]  /*5f10*/  ISETP.LT.OR P5, PT, R43, R213.reuse, P5 ;  /* 0x000000d52b00720c */ /* 0x080fe20002fa1670 */
[----:B------:R-:W3:Y:S01]  /*5f20*/  I2F R70, R70 ;  /* 0x0000004600467306 */ /* 0x000ee20000201400 */
[----:B-1--4-:R-:W-:Y:S01]  /*5f30*/  FFMA.FTZ R64, R64, -UR24, R35 ;  /* 0x8000001840407c23 */ /* 0x012fe20008010023 */
[-C--:B------:R-:W-:Y:S01]  /*5f40*/  ISETP.GE.AND P3, PT, R46, R212.reuse, PT ;  /* 0x000000d42e00720c */ /* 0x080fe20003f66270 */
[----:B------:R-:W-:Y:S01]  /*5f50*/  IMAD.IADD R56, R214, 0x1, -R11 ;  /* 0x00000001d6387824 */ /* 0x000fe200078e0a0b */
[----:B------:R-:W-:Y:S01]  /*5f60*/  FSEL R35, R6, -INF , !P6 ;  /* 0xff80000006237808 */ /* 0x000fe20007000000 */
[----:B------:R-:W-:Y:S01]  /*5f70*/  IMAD.IADD R6, R211, 0x1, -R45 ;  /* 0x00000001d3067824 */ /* 0x000fe200078e0a2d */
[----:B------:R-:W-:Y:S01]  /*5f80*/  IADD3 R30, R63, 0x38, RZ ;  /* 0x000000383f1e7810 */ /* 0x000fe20007ffe0ff */
[----:B------:R-:W-:Y:S01]  /*5f90*/  LDSM.16.MT88.4 R100, [R192+0xc000] ;  /* 0x00c00000c064783b */ /* 0x000fe20000004200 */
[----:B------:R-:W1:Y:S01]  /*5fa0*/  I2F R66, R66 ;  /* 0x0000004200427306 */ /* 0x000e620000201400 */
[----:B--2---:R-:W-:Y:S01]  /*5fb0*/  FFMA.FTZ R60, R60, -UR24, R23 ;  /* 0x800000183c3c7c23 */ /* 0x004fe20008010017 */
[-C--:B------:R-:W-:Y:S01]  /*5fc0*/  ISETP.GE.AND P6, PT, R41, R212.reuse, PT ;  /* 0x000000d42900720c */ /* 0x080fe20003fc6270 */
[----:B------:R-:W-:Y:S01]  /*5fd0*/  IMAD.IADD R52, R214, 0x1, -R30 ;  /* 0x00000001d6347824 */ /* 0x000fe200078e0a1e */
[----:B------:R-:W-:Y:S01]  /*5fe0*/  FSEL R23, R32, -INF , !P5 ;  /* 0xff80000020177808 */ /* 0x000fe20006800000 */
[----:B------:R-:W-:Y:S01]  /*5ff0*/  IMAD.IADD R32, R211, 0x1, -R41 ;  /* 0x00000001d3207824 */ /* 0x000fe200078e0a29 */
[----:B------:R-:W-:Y:S01]  /*6000*/  ISETP.LT.OR P3, PT, R46, R213, P3 ;  /* 0x000000d52e00720c */ /* 0x000fe20001f61670 */
[----:B------:R-:W-:Y:S01]  /*6010*/  LDSM.16.MT88.4 R72, [R196+0x10000] ;  /* 0x01000000c448783b */ /* 0x000fe20000004200 */
[----:B------:R-:W2:Y:S01]  /*6020*/  I2F R62, R62 ;  /* 0x0000003e003e7306 */ /* 0x000ea20000201400 */
[----:B---3--:R-:W-:Y:S01]  /*6030*/  FFMA.FTZ R25, R70, -UR24, R25 ;  /* 0x8000001846197c23 */ /* 0x008fe20008010019 */
[----:B------:R-:W-:Y:S01]  /*6040*/  ISETP.GE.AND P5, PT, R40, R212, PT ;  /* 0x000000d42800720c */ /* 0x000fe20003fa6270 */
[----:B------:R-:W-:Y:S01]  /*6050*/  LDSM.16.MT88.4 R80, [R194+0x10000] ;  /* 0x01000000c250783b */ /* 0x000fe20000004200 */
[----:B------:R-:W-:-:S02]  /*6060*/  IADD3 R14, R63, 0x39, RZ ;  /* 0x000000393f0e7810 */ /* 0x000fc40007ffe0ff */
[----:B------:R-:W-:Y:S01]  /*6070*/  ISETP.GE.AND P1, PT, R45, R212, PT ;  /* 0x000000d42d00720c */ /* 0x000fe20003f26270 */
[----:B------:R-:W-:Y:S01]  /*6080*/  LDSM.16.MT88.4 R88, [R193+0x10000] ;  /* 0x01000000c158783b */ /* 0x000fe20000004200 */
[----:B------:R-:W3:Y:S01]  /*6090*/  I2F R68, R68 ;  /* 0x0000004400447306 */ /* 0x000ee20000201400 */
[----:B-1----:R-:W-:Y:S01]  /*60a0*/  FFMA.FTZ R66, R66, -UR24, R21 ;  /* 0x8000001842427c23 */ /* 0x002fe20008010015 */
[-C--:B------:R-:W-:Y:S01]  /*60b0*/  ISETP.LT.OR P6, PT, R41, R213.reuse, P6 ;  /* 0x000000d52900720c */ /* 0x080fe200037c1670 */
[----:B------:R-:W-:Y:S01]  /*60c0*/  IMAD.IADD R50, R214, 0x1, -R14 ;  /* 0x00000001d6327824 */ /* 0x000fe200078e0a0e */
[----:B------:R-:W-:Y:S01]  /*60d0*/  IABS R56, R56 ;  /* 0x0000003800387213 */ /* 0x000fe20000000000 */
[----:B------:R-:W-:Y:S01]  /*60e0*/  LDSM.16.MT88.4 R136, [R194+0xc800] ;  /* 0x00c80000c288783b */ /* 0x000fe20000004200 */
[----:B------:R-:W-:Y:S02]  /*60f0*/  IADD3 R37, R63, 0x31, RZ ;  /* 0x000000313f257810 */ /* 0x000fe40007ffe0ff */
[----:B------:R-:W1:Y:S01]  /*6100*/  I2F R57, R57 ;  /* 0x0000003900397306 */ /* 0x000e620000201400 */
[----:B--2---:R-:W-:Y:S01]  /*6110*/  FFMA.FTZ R62, R62, -UR24, R17 ;  /* 0x800000183e3e7c23 */ /* 0x004fe20008010011 */
[-C--:B------:R-:W-:Y:S01]  /*6120*/  ISETP.LT.OR P5, PT, R40, R213.reuse, P5 ;  /* 0x000000d52800720c */ /* 0x080fe20002fa1670 */
[----:B------:R-:W-:Y:S01]  /*6130*/  IMAD.IADD R17, R211, 0x1, -R46 ;  /* 0x00000001d3117824 */ /* 0x000fe200078e0a2e */
[----:B------:R-:W-:Y:S01]  /*6140*/  ISETP.LT.OR P1, PT, R45, R213, P1 ;  /* 0x000000d52d00720c */ /* 0x000fe20000f21670 */
[----:B------:R-:W-:Y:S01]  /*6150*/  IMAD.IADD R53, R214, 0x1, -R37 ;  /* 0x00000001d6357824 */ /* 0x000fe200078e0a25 */
[----:B------:R-:W-:-:S02]  /*6160*/  IABS R52, R52 ;  /* 0x0000003400347213 */ /* 0x000fc40000000000 */
[----:B------:R-:W2:Y:S01]  /*6170*/  I2F R58, R58 ;  /* 0x0000003a003a7306 */ /* 0x000ea20000201400 */
[----:B---3--:R-:W-:Y:S01]  /*6180*/  FFMA.FTZ R68, R68, -UR24, R33 ;  /* 0x8000001844447c23 */ /* 0x008fe20008010021 */
[----:B------:R-:W-:Y:S02]  /*6190*/  FSEL R33, R25, -INF , !P3 ;  /* 0xff80000019217808 */ /* 0x000fe40005800000 */
[----:B------:R-:W-:Y:S02]  /*61a0*/  ISETP.GE.AND P3, PT, R15, R212, PT ;  /* 0x000000d40f00720c */ /* 0x000fe40003f66270 */
[----:B------:R-:W-:Y:S02]  /*61b0*/  IABS R17, R17 ;  /* 0x0000001100117213 */ /* 0x000fe40000000000 */
[----:B------:R-:W3:Y:S01]  /*61c0*/  I2F R54, R54 ;  /* 0x0000003600367306 */ /* 0x000ee20000201400 */
[----:B-1----:R-:W-:Y:S01]  /*61d0*/  FFMA.FTZ R48, R57, -UR24, R48 ;  /* 0x8000001839307c23 */ /* 0x002fe20008010030 */
[----:B------:R-:W-:-:S02]  /*61e0*/  FSEL R225, R62, -INF , !P5 ;  /* 0xff8000003ee17808 */ /* 0x000fc40006800000 */
[----:B------:R-:W-:Y:S02]  /*61f0*/  ISETP.LT.OR P3, PT, R15, R213, P3 ;  /* 0x000000d50f00720c */ /* 0x000fe40001f61670 */
[----:B------:R-:W-:Y:S01]  /*6200*/  ISETP.GE.AND P5, PT, R13, R212, PT ;  /* 0x000000d40d00720c */ /* 0x000fe20003fa6270 */
[----:B--2---:R-:W-:Y:S01]  /*6210*/  FFMA.FTZ R58, R58, -UR24, R19 ;  /* 0x800000183a3a7c23 */ /* 0x004fe20008010013 */
[----:B------:R-:W-:Y:S01]  /*6220*/  FSEL R19, R66, -INF , !P6 ;  /* 0xff80000042137808 */ /* 0x000fe20007000000 */
[----:B------:R-:W1:Y:S01]  /*6230*/  I2F R56, R56 ;  /* 0x0000003800387306 */ /* 0x000e620000201400 */
[CC--:B------:R-:W-:Y:S02]  /*6240*/  ISETP.GE.AND P6, PT, R45.reuse, R207.reuse, PT ;  /* 0x000000cf2d00720c */ /* 0x0c0fe40003fc6270 */
[----:B------:R-:W-:Y:S02]  /*6250*/  IABS R50, R50 ;  /* 0x0000003200327213 */ /* 0x000fe40000000000 */
[----:B------:R-:W-:Y:S01]  /*6260*/  ISETP.LT.OR P6, PT, R45, R210, P6 ;  /* 0x000000d22d00720c */ /* 0x000fe200037c1670 */
[----:B---3--:R-:W-:Y:S01]  /*6270*/  FFMA.FTZ R54, R54, -UR24, R31 ;  /* 0x8000001836367c23 */ /* 0x008fe2000801001f */
[----:B------:R-:W-:Y:S01]  /*6280*/  FSEL R31, R48, -INF , !P1 ;  /* 0xff800000301f7808 */ /* 0x000fe20004800000 */
[----:B------:R-:W-:Y:S01]  /*6290*/  IMAD.MOV.U32 R45, RZ, RZ, R17 ;  /* 0x000000ffff2d7224 */ /* 0x000fe200078e0011 */
[----:B------:R-:W-:Y:S01]  /*62a0*/  ISETP.GE.AND P1, PT, R47, R207, PT ;  /* 0x000000cf2f00720c */ /* 0x000fe20003f26270 */
[----:B------:R-:W2:Y:S01]  /*62b0*/  I2F R52, R52 ;  /* 0x0000003400347306 */ /* 0x000ea20000201400 */
[----:B------:R-:W-:-:S02]  /*62c0*/  ISETP.GE.AND P0, PT, R63, R212, PT ;  /* 0x000000d43f00720c */ /* 0x000fc40003f06270 */
[----:B------:R-:W-:Y:S02]  /*62d0*/  ISETP.GE.AND P2, PT, R63, R207, PT ;  /* 0x000000cf3f00720c */ /* 0x000fe40003f46270 */
[----:B------:R-:W-:Y:S01]  /*62e0*/  FSEL R17, R64, -INF , !P3 ;  /* 0xff80000040117808 */ /* 0x000fe20005800000 */
[----:B-1----:R-:W-:Y:S01]  /*62f0*/  FFMA.FTZ R29, R56, -UR24, R29 ;  /* 0x80000018381d7c23 */ /* 0x002fe2000801001d */
[----:B------:R-:W-:Y:S01]  /*6300*/  ISETP.LT.OR P5, PT, R13, R213, P5 ;  /* 0x000000d50d00720c */ /* 0x000fe20002fa1670 */
[----:B------:R-:W1:Y:S01]  /*6310*/  I2F R50, R50 ;  /* 0x0000003200327306 */ /* 0x000e620000201400 */
[----:B------:R-:W-:Y:S01]  /*6320*/  IABS R53, R53 ;  /* 0x0000003500357213 */ /* 0x000fe20000000000 */
[----:B------:R-:W-:Y:S01]  /*6330*/  LDSM.16.MT88.4 R64, [R192+0xe000] ;  /* 0x00e00000c040783b */ /* 0x000fe20000004200 */
[----:B------:R-:W-:Y:S02]  /*6340*/  ISETP.GE.AND P3, PT, R39, R212, PT ;  /* 0x000000d42700720c */ /* 0x000fe40003f66270 */
[-C--:B------:R-:W-:Y:S01]  /*6350*/  ISETP.LT.OR P1, PT, R47, R210.reuse, P1 ;  /* 0x000000d22f00720c */ /* 0x080fe20000f21670 */
[----:B------:R-:W-:Y:S01]  /*6360*/  IMAD.IADD R47, R211, 0x1, -R47 ;  /* 0x00000001d32f7824 */ /* 0x000fe200078e0a2f */
[CC--:B------:R-:W-:Y:S01]  /*6370*/  ISETP.LT.OR P0, PT, R63.reuse, R213.reuse, P0 ;  /* 0x000000d53f00720c */ /* 0x0c0fe20000701670 */
[----:B------:R-:W3:Y:S01]  /*6380*/  I2F R53, R53 ;  /* 0x0000003500357306 */ /* 0x000ee20000201400 */
[----:B------:R-:W-:Y:S01]  /*6390*/  ISETP.LT.OR P2, PT, R63, R210, P2 ;  /* 0x000000d23f00720c */ /* 0x000fe20001741670 */
[----:B------:R-:W-:Y:S01]  /*63a0*/  IMAD.IADD R63, R211, 0x1, -R63 ;  /* 0x00000001d33f7824 */ /* 0x000fe200078e0a3f */
[----:B------:R-:W-:Y:S01]  /*63b0*/  FSEL R221, R58, -INF , !P5 ;  /* 0xff8000003add7808 */ /* 0x000fe20006800000 */
[----:B--2---:R-:W-:Y:S01]  /*63c0*/  FFMA.FTZ R49, R52, -UR24, R49 ;  /* 0x8000001834317c23 */ /* 0x004fe20008010031 */
[----:B------:R-:W-:Y:S01]  /*63d0*/  ISETP.LT.OR P3, PT, R39, R213, P3 ;  /* 0x000000d52700720c */ /* 0x000fe20001f61670 */
[----:B------:R-:W-:Y:S01]  /*63e0*/  LDSM.16.MT88.4 R56, [R193+0xe000] ;  /* 0x00e00000c138783b */ /* 0x000fe20000004200 */
[----:B------:R-:W-:Y:S01]  /*63f0*/  ISETP.GE.AND P5, PT, R38, R212, PT ;  /* 0x000000d42600720c */ /* 0x000fe20003fa6270 */
[----:B-1----:R-:W-:Y:S01]  /*6400*/  FFMA.FTZ R50, R50, -UR24, R51 ;  /* 0x8000001832327c23 */ /* 0x002fe20008010033 */
[----:B------:R-:W-:Y:S01]  /*6410*/  IABS R47, R47 ;  /* 0x0000002f002f7213 */ /* 0x000fe20000000000 */
[----:B------:R-:W-:Y:S01]  /*6420*/  IMAD.IADD R51, R211, 0x1, -R42 ;  /* 0x00000001d3337824 */ /* 0x000fe200078e0a2a */
[----:B------:R-:W-:Y:S01]  /*6430*/  FSEL R163, R60, -INF , !P3 ;  /* 0xff8000003ca37808 */ /* 0x000fe20005800000 */
[----:B------:R-:W1:Y:S01]  /*6440*/  I2F R45, R45 ;  /* 0x0000002d002d7306 */ /* 0x000e620000201400 */
[----:B------:R-:W-:-:S02]  /*6450*/  ISETP.LT.OR P5, PT, R38, R213, P5 ;  /* 0x000000d52600720c */ /* 0x000fc40002fa1670 */
[----:B------:R-:W-:Y:S01]  /*6460*/  IABS R25, R63 ;  /* 0x0000003f00197213 */ /* 0x000fe20000000000 */
[----:B---3--:R-:W-:Y:S01]  /*6470*/  FFMA.FTZ R44, R53, -UR24, R44 ;  /* 0x80000018352c7c23 */ /* 0x008fe2000801002c */
[CC--:B------:R-:W-:Y:S02]  /*6480*/  ISETP.GE.AND P3, PT, R11.reuse, R212.reuse, PT ;  /* 0x000000d40b00720c */ /* 0x0c0fe40003f66270 */
[----:B------:R-:W-:Y:S01]  /*6490*/  FSEL R215, R54, -INF , !P5 ;  /* 0xff80000036d77808 */ /* 0x000fe20006800000 */
[----:B------:R-:W2:Y:S01]  /*64a0*/  I2F R47, R47 ;  /* 0x0000002f002f7306 */ /* 0x000ea20000201400 */
[----:B------:R-:W-:Y:S02]  /*64b0*/  ISETP.LT.OR P3, PT, R11, R213, P3 ;  /* 0x000000d50b00720c */ /* 0x000fe40001f61670 */
[----:B------:R-:W-:Y:S02]  /*64c0*/  ISETP.GE.AND P5, PT, R30, R212, PT ;  /* 0x000000d41e00720c */ /* 0x000fe40003fa6270 */
[----:B------:R-:W-:-:S02]  /*64d0*/  FSEL R165, R29, -INF , !P3 ;  /* 0xff8000001da57808 */ /* 0x000fc40005800000 */
[----:B------:R-:W-:Y:S01]  /*64e0*/  ISETP.LT.OR P5, PT, R30, R213, P5 ;  /* 0x000000d51e00720c */ /* 0x000fe20002fa1670 */
[----:B------:R-:W3:Y:S01]  /*64f0*/  I2F R25, R25 ;  /* 0x0000001900197306 */ /* 0x000ee20000201400 */
[----:B------:R-:W-:Y:S01]  /*6500*/  IABS R6, R6 ;  /* 0x0000000600067213 */ /* 0x000fe20000000000 */
[----:B-1----:R-:W-:Y:S01]  /*6510*/  FFMA.FTZ R26, R45, -UR24, R26 ;  /* 0x800000182d1a7c23 */ /* 0x002fe2000801001a */
[----:B------:R-:W-:Y:S01]  /*6520*/  IABS R29, R32 ;  /* 0x00000020001d7213 */ /* 0x000fe20000000000 */
[----:B------:R-:W-:Y:S01]  /*6530*/  IMAD.IADD R32, R211, 0x1, -R15 ;  /* 0x00000001d3207824 */ /* 0x000fe200078e0a0f */
[----:B------:R-:W-:Y:S02]  /*6540*/  IABS R55, R55 ;  /* 0x0000003700377213 */ /* 0x000fe40000000000 */
[----:B------:R-:W-:Y:S01]  /*6550*/  FSEL R177, R49, -INF , !P5 ;  /* 0xff80000031b17808 */ /* 0x000fe20006800000 */
[----:B------:R-:W-:Y:S01]  /*6560*/  IMAD.MOV.U32 R53, RZ, RZ, R29 ;  /* 0x000000ffff357224 */ /* 0x000fe200078e001d */
[----:B------:R-:W-:Y:S01]  /*6570*/  ISETP.GE.AND P5, PT, R43, R207, PT ;  /* 0x000000cf2b00720c */ /* 0x000fe20003fa6270 */
[----:B------:R-:W-:Y:S01]  /*6580*/  I2F R6, R6 ;  /* 0x0000000600067306 */ /* 0x000fe20000201400 */
[----:B------:R-:W-:Y:S01]  /*6590*/  IABS R61, R61 ;  /* 0x0000003d003d7213 */ /* 0x000fe20000000000 */
[----:B------:R-:W-:Y:S01]  /*65a0*/  IMAD.IADD R29, R211, 0x1, -R40 ;  /* 0x00000001d31d7824 */ /* 0x000fe200078e0a28 */
[----:B------:R-:W-:Y:S01]  /*65b0*/  IABS R51, R51 ;  /* 0x0000003300337213 */ /* 0x000fe20000000000 */
[----:B--2---:R-:W-:Y:S01]  /*65c0*/  FFMA.FTZ R24, R47, -UR24, R24 ;  /* 0x800000182f187c23 */ /* 0x004fe20008010018 */
[----:B------:R-:W-:Y:S01]  /*65d0*/  ISETP.GE.AND P3, PT, R37, R212, PT ;  /* 0x000000d42500720c */ /* 0x000fe20003f66270 */
[----:B---3--:R-:W-:Y:S01]  /*65e0*/  FFMA.FTZ R4, R25, -UR24, R4 ;  /* 0x8000001819047c23 */ /* 0x008fe20008010004 */
[----:B------:R-:W-:Y:S01]  /*65f0*/  ISETP.LT.OR P5, PT, R43, R210, P5 ;  /* 0x000000d22b00720c */ /* 0x000fe20002fa1670 */
[----:B------:R-:W1:Y:S01]  /*6600*/  I2F R55, R55 ;  /* 0x0000003700377306 */ /* 0x000e620000201400 */
[----:B------:R-:W-:Y:S01]  /*6610*/  IMAD.IADD R43, R211, 0x1, -R39 ;  /* 0x00000001d32b7824 */ /* 0x000fe200078e0a27 */
[----:B------:R-:W-:-:S02]  /*6620*/  IABS R29, R29 ;  /* 0x0000001d001d7213 */ /* 0x000fc40000000000 */
[----:B------:R-:W-:Y:S02]  /*6630*/  ISETP.LT.OR P3, PT, R37, R213, P3 ;  /* 0x000000d52500720c */ /* 0x000fe40001f61670 */
[----:B------:R-:W-:Y:S02]  /*6640*/  IABS R32, R32 ;  /* 0x0000002000207213 */ /* 0x000fe40000000000 */
[----:B------:R-:W2:Y:S01]  /*6650*/  I2F R61, R61 ;  /* 0x0000003d003d7306 */ /* 0x000ea20000201400 */
[----:B------:R-:W-:Y:S02]  /*6660*/  IABS R25, R43 ;  /* 0x0000002b00197213 */ /* 0x000fe40000000000 */
[----:B------:R-:W-:Y:S02]  /*6670*/  FSEL R179, R44, -INF , !P3 ;  /* 0xff8000002cb37808 */ /* 0x000fe40005800000 */
[----:B------:R-:W-:Y:S01]  /*6680*/  ISETP.GE.AND P3, PT, R14, R212, PT ;  /* 0x000000d40e00720c */ /* 0x000fe20003f66270 */
[----:B------:R-:W-:Y:S01]  /*6690*/  IMAD.MOV.U32 R47, RZ, RZ, R25 ;  /* 0x000000ffff2f7224 */ /* 0x000fe200078e0019 */
[----:B------:R-:W-:Y:S01]  /*66a0*/  FSEL R4, R4, -INF , !P2 ;  /* 0xff80000004047808 */ /* 0x000fe20005000000 */
[----:B------:R-:W3:Y:S01]  /*66b0*/  I2F R51, R51 ;  /* 0x0000003300337306 */ /* 0x000ee20000201400 */
[----:B------:R-:W-:Y:S01]  /*66c0*/  ISETP.LT.OR P3, PT, R14, R213, P3 ;  /* 0x000000d50e00720c */ /* 0x000fe20001f61670 */
[----:B-1----:R-:W-:Y:S01]  /*66d0*/  FFMA.FTZ R20, R55, -UR24, R20 ;  /* 0x8000001837147c23 */ /* 0x002fe20008010014 */
[----:B------:R-:W-:-:S02]  /*66e0*/  ISETP.GE.AND P2, PT, R41, R207, PT ;  /* 0x000000cf2900720c */ /* 0x000fc40003f46270 */
[----:B------:R-:W-:Y:S02]  /*66f0*/  FSEL R175, R50, -INF , !P3 ;  /* 0xff80000032af7808 */ /* 0x000fe40005800000 */
[C---:B------:R-:W-:Y:S01]  /*6700*/  ISETP.GE.AND P3, PT, R42.reuse, R207, PT ;  /* 0x000000cf2a00720c */ /* 0x040fe20003f66270 */
[----:B------:R1:W4:Y:S01]  /*6710*/  I2F R43, R29 ;  /* 0x0000001d002b7306 */ /* 0x0003220000201400 */
[----:B--2---:R-:W-:Y:S01]  /*6720*/  FFMA.FTZ R2, R61, -UR24, R2 ;  /* 0x800000183d027c23 */ /* 0x004fe20008010002 */
[-C--:B------:R-:W-:Y:S01]  /*6730*/  ISETP.LT.OR P2, PT, R41, R210.reuse, P2 ;  /* 0x000000d22900720c */ /* 0x080fe20001741670 */
[----:B------:R-:W-:Y:S01]  /*6740*/  IMAD.IADD R41, R211, 0x1, -R38 ;  /* 0x00000001d3297824 */ /* 0x000fe200078e0a26 */
[----:B------:R-:W-:Y:S02]  /*6750*/  ISETP.LT.OR P3, PT, R42, R210, P3 ;  /* 0x000000d22a00720c */ /* 0x000fe40001f61670 */
[----:B------:R-:W-:Y:S02]  /*6760*/  FSEL R2, R2, -INF , !P0 ;  /* 0xff80000002027808 */ /* 0x000fe40004000000 */
[----:B------:R2:W5:Y:S01]  /*6770*/  I2F R49, R32 ;  /* 0x0000002000317306 */ /* 0x0005620000201400 */
[----:B---3--:R-:W-:Y:S01]  /*6780*/  FFMA.FTZ R34, R51, -UR24, R34 ;  /* 0x8000001833227c23 */ /* 0x008fe20008010022 */
[----:B------:R-:W-:-:S02]  /*6790*/  ISETP.GE.AND P0, PT, R42, R212, PT ;  /* 0x000000d42a00720c */ /* 0x000fc40003f06270 */
[----:B------:R-:W-:Y:S02]  /*67a0*/  IABS R41, R41 ;  /* 0x0000002900297213 */ /* 0x000fe40000000000 */
[----:B------:R-:W-:Y:S02]  /*67b0*/  ISETP.LT.OR P0, PT, R42, R213, P0 ;  /* 0x000000d52a00720c */ /* 0x000fe40000701670 */
[----:B-1----:R-:W-:Y:S01]  /*67c0*/  FSEL R29, R24, -INF , !P1 ;  /* 0xff800000181d7808 */ /* 0x002fe20004800000 */
[----:B------:R-:W1:Y:S01]  /*67d0*/  I2F R53, R53 ;  /* 0x0000003500357306 */ /* 0x000e620000201400 */
[-C--:B------:R-:W-:Y:S01]  /*67e0*/  ISETP.GE.AND P1, PT, R15, R207.reuse, PT ;  /* 0x000000cf0f00720c */ /* 0x080fe20003f26270 */
[----:B----4-:R-:W-:Y:S01]  /*67f0*/  FFMA.FTZ R36, R43, -UR24, R36 ;  /* 0x800000182b247c23 */ /* 0x010fe20008010024 */
[----:B------:R-:W-:Y:S02]  /*6800*/  FSEL R21, R68, -INF , !P0 ;  /* 0xff80000044157808 */ /* 0x000fe40004000000 */
[-C--:B------:R-:W-:Y:S01]  /*6810*/  ISETP.LT.OR P1, PT, R15, R210.reuse, P1 ;  /* 0x000000d20f00720c */ /* 0x080fe20000f21670 */
[----:B------:R-:W-:Y:S01]  /*6820*/  FFMA.FTZ R15, R6, -UR24, R27 ;  /* 0x80000018060f7c23 */ /* 0x000fe2000801001b */
[C---:B------:R-:W-:Y:S01]  /*6830*/  ISETP.GE.AND P0, PT, R46.reuse, R207, PT ;  /* 0x000000cf2e00720c */ /* 0x040fe20003f06270 */
[----:B--2---:R-:W-:Y:S01]  /*6840*/  IMAD.IADD R32, R211, 0x1, -R13 ;  /* 0x00000001d3207824 */ /* 0x004fe200078e0a0d */
[----:B------:R-:W2:Y:S01]  /*6850*/  I2F R47, R47 ;  /* 0x0000002f002f7306 */ /* 0x000ea20000201400 */
[----:B-----5:R-:W-:Y:S01]  /*6860*/  FFMA.FTZ R16, R49, -UR24, R16 ;  /* 0x8000001831107c23 */ /* 0x020fe20008010010 */
[----:B------:R-:W-:Y:S01]  /*6870*/  ISETP.LT.OR P0, PT, R46, R210, P0 ;  /* 0x000000d22e00720c */ /* 0x000fe20000701670 */
[----:B------:R-:W-:Y:S01]  /*6880*/  LDSM.16.MT88.4 R48, [R194+0xe000] ;  /* 0x00e00000c230783b */ /* 0x000fe20000004200 */
[----:B------:R-:W-:-:S02]  /*6890*/  IABS R25, R32 ;  /* 0x0000002000197213 */ /* 0x000fc40000000000 */
[----:B------:R-:W-:Y:S01]  /*68a0*/  FSEL R27, R26, -INF , !P0 ;  /* 0xff8000001a1b7808 */ /* 0x000fe20004000000 */
[----:B-1----:R-:W-:Y:S01]  /*68b0*/  FFMA.FTZ R22, R53, -UR24, R22 ;  /* 0x8000001835167c23 */ /* 0x002fe20008010016 */
[----:B------:R1:W3:Y:S01]  /*68c0*/  I2F R6, R25 ;  /* 0x0000001900067306 */ /* 0x0002e20000201400 */
[----:B------:R-:W-:-:S04]  /*68d0*/  ISETP.GE.AND P0, PT, R40, R207, PT ;  /* 0x000000cf2800720c */ /* 0x000fc80003f06270 */
[----:B------:R-:W-:-:S03]  /*68e0*/  ISETP.LT.OR P0, PT, R40, R210, P0 ;  /* 0x000000d22800720c */ /* 0x000fc60000701670 */
[----:B------:R-:W4:Y:S01]  /*68f0*/  I2F R41, R41 ;  /* 0x0000002900297306 */ /* 0x000f220000201400 */
[----:B--2---:R-:W-:Y:S01]  /*6900*/  FFMA.FTZ R18, R47, -UR24, R18 ;  /* 0x800000182f127c23 */ /* 0x004fe20008010012 */
[----:B------:R-:W-:Y:S02]  /*6910*/  FSEL R219, R36, -INF , !P0 ;  /* 0xff80000024db7808 */ /* 0x000fe40004000000 */
[-C--:B------:R-:W-:Y:S02]  /*6920*/  ISETP.GE.AND P0, PT, R30, R207.reuse, PT ;  /* 0x000000cf1e00720c */ /* 0x080fe40003f06270 */
[----:B-1----:R-:W-:Y:S01]  /*6930*/  FSEL R25, R15, -INF , !P6 ;  /* 0xff8000000f197808 */ /* 0x002fe20007000000 */
[----:B---3--:R-:W-:Y:S01]  /*6940*/  FFMA.FTZ R6, R6, -UR24, R9 ;  /* 0x8000001806067c23 */ /* 0x008fe20008010009 */
[----:B------:R-:W-:Y:S01]  /*6950*/  FSEL R15, R20, -INF , !P5 ;  /* 0xff800000140f7808 */ /* 0x000fe20006800000 */
[----:B------:R-:W-:Y:S01]  /*6960*/  IMAD.IADD R20, R211, 0x1, -R11 ;  /* 0x00000001d3147824 */ /* 0x000fe200078e0a0b */
[----:B------:R-:W-:-:S02]  /*6970*/  ISETP.GE.AND P5, PT, R13, R207, PT ;  /* 0x000000cf0d00720c */ /* 0x000fc40003fa6270 */
[----:B------:R-:W-:Y:S02]  /*6980*/  FSEL R9, R16, -INF , !P1 ;  /* 0xff80000010097808 */ /* 0x000fe40004800000 */
[----:B------:R-:W-:Y:S01]  /*6990*/  ISETP.LT.OR P5, PT, R13, R210, P5 ;  /* 0x000000d20d00720c */ /* 0x000fe20002fa1670 */
[----:B----4-:R-:W-:Y:S01]  /*69a0*/  FFMA.FTZ R12, R41, -UR24, R12 ;  /* 0x80000018290c7c23 */ /* 0x010fe2000801000c */
[----:B------:R-:W-:Y:S01]  /*69b0*/  FSEL R13, R34, -INF , !P3 ;  /* 0xff800000220d7808 */ /* 0x000fe20005800000 */
[----:B------:R-:W-:Y:S01]  /*69c0*/  LDSM.16.MT88.4 R40, [R196+0xe000] ;  /* 0x00e00000c428783b */ /* 0x000fe20000004200 */
[C---:B------:R-:W-:Y:S02]  /*69d0*/  ISETP.GE.AND P3, PT, R11.reuse, R207, PT ;  /* 0x000000cf0b00720c */ /* 0x040fe40003f66270 */
[----:B------:R-:W-:Y:S02]  /*69e0*/  IABS R171, R20 ;  /* 0x0000001400ab7213 */ /* 0x000fe40000000000 */
[----:B------:R-:W-:-:S02]  /*69f0*/  ISETP.LT.OR P3, PT, R11, R210, P3 ;  /* 0x000000d20b00720c */ /* 0x000fc40001f61670 */
[----:B------:R-:W-:Y:S02]  /*6a00*/  FSEL R11, R22, -INF , !P2 ;  /* 0xff800000160b7808 */ /* 0x000fe40005000000 */
[----:B------:R-:W-:Y:S01]  /*6a10*/  FMNMX.FTZ R22, R2, R35, !PT ;  /* 0x0000002302167209 */ /* 0x000fe20007810000 */
[----:B------:R-:W1:Y:S01]  /*6a20*/  I2F R171, R171 ;  /* 0x000000ab00ab7306 */ /* 0x000e620000201400 */
[----:B------:R-:W-:Y:S02]  /*6a30*/  ISETP.GE.AND P6, PT, R39, R207, PT ;  /* 0x000000cf2700720c */ /* 0x000fe40003fc6270 */
[----:B------:R-:W-:Y:S01]  /*6a40*/  FMNMX.FTZ R16, R33, R22, !PT ;  /* 0x0000001621107209 */ /* 0x000fe20007810000 */
[----:B------:R-:W-:Y:S01]  /*6a50*/  IMAD.IADD R22, R211, 0x1, -R14 ;  /* 0x00000001d3167824 */ /* 0x000fe200078e0a0e */
[----:B------:R-:W-:Y:S01]  /*6a60*/  ISETP.LT.OR P6, PT, R39, R210, P6 ;  /* 0x000000d22700720c */ /* 0x000fe200037c1670 */
[----:B------:R-:W-:Y:S01]  /*6a70*/  IMAD.IADD R39, R211, 0x1, -R37 ;  /* 0x00000001d3277824 */ /* 0x000fe200078e0a25 */
[----:B------:R-:W-:-:S02]  /*6a80*/  FMNMX.FTZ R20, R31, R16, !PT ;  /* 0x000000101f147209 */ /* 0x000fc40007810000 */
[----:B------:R-:W-:Y:S02]  /*6a90*/  FMNMX.FTZ R16, R4, R29, !PT ;  /* 0x0000001d04107209 */ /* 0x000fe40007810000 */
[----:B------:R-:W-:Y:S02]  /*6aa0*/  FMNMX.FTZ R20, R23, R20, !PT ;  /* 0x0000001417147209 */ /* 0x000fe40007810000 */
[----:B------:R-:W-:Y:S02]  /*6ab0*/  FMNMX.FTZ R16, R27, R16, !PT ;  /* 0x000000101b107209 */ /* 0x000fe40007810000 */
[----:B------:R-:W-:Y:S01]  /*6ac0*/  ISETP.GE.AND P1, PT, R37, R207, PT ;  /* 0x000000cf2500720c */ /* 0x000fe20003f26270 */
[----:B-1----:R-:W-:Y:S01]  /*6ad0*/  FFMA.FTZ R171, R171, -UR24, R8 ;  /* 0x80000018abab7c23 */ /* 0x002fe20008010008 */
[----:B------:R-:W-:Y:S02]  /*6ae0*/  FMNMX.FTZ R16, R25, R16, !PT ;  /* 0x0000001019107209 */ /* 0x000fe40007810000 */
[----:B------:R-:W-:-:S02]  /*6af0*/  FMNMX.FTZ R20, R21, R20, !PT ;  /* 0x0000001415147209 */ /* 0x000fc40007810000 */
[----:B------:R-:W-:Y:S02]  /*6b00*/  FMNMX.FTZ R16, R15, R16, !PT ;  /* 0x000000100f107209 */ /* 0x000fe40007810000 */
[----:B------:R-:W-:Y:S01]  /*6b10*/  ISETP.LT.OR P1, PT, R37, R210, P1 ;  /* 0x000000d22500720c */ /* 0x000fe20000f21670 */
[----:B------:R-:W-:Y:S01]  /*6b20*/  IMAD.IADD R37, R211, 0x1, -R30 ;  /* 0x00000001d3257824 */ /* 0x000fe200078e0a1e */
[----:B------:R-:W-:Y:S02]  /*6b30*/  FMNMX.FTZ R20, R19, R20, !PT ;  /* 0x0000001413147209 */ /* 0x000fe40007810000 */
[----:B------:R-:W-:Y:S02]  /*6b40*/  FMNMX.FTZ R16, R13, R16, !PT ;  /* 0x000000100d107209 */ /* 0x000fe40007810000 */
[----:B------:R-:W-:Y:S02]  /*6b50*/  IABS R39, R39 ;  /* 0x0000002700277213 */ /* 0x000fe40000000000 */
[----:B------:R-:W-:-:S02]  /*6b60*/  FMNMX.FTZ R20, R17, R20, !PT ;  /* 0x0000001411147209 */ /* 0x000fc40007810000 */
[----:B------:R-:W-:Y:S02]  /*6b70*/  IABS R22, R22 ;  /* 0x0000001600167213 */ /* 0x000fe40000000000 */
[----:B------:R-:W-:Y:S01]  /*6b80*/  FMNMX.FTZ R16, R11, R16, !PT ;  /* 0x000000100b107209 */ /* 0x000fe20007810000 */
[----:B------:R-:W1:Y:S01]  /*6b90*/  I2F R39, R39 ;  /* 0x0000002700277306 */ /* 0x000e620000201400 */
[----:B------:R-:W-:Y:S01]  /*6ba0*/  IABS R37, R37 ;  /* 0x0000002500257213 */ /* 0x000fe20000000000 */
[----:B------:R-:W-:Y:S01]  /*6bb0*/  IMAD.MOV.U32 R8, RZ, RZ, R22 ;  /* 0x000000ffff087224 */ /* 0x000fe200078e0016 */
[----:B------:R-:W-:Y:S02]  /*6bc0*/  FMNMX.FTZ R20, R225, R20, !PT ;  /* 0x00000014e1147209 */ /* 0x000fe40007810000 */
[----:B------:R-:W-:Y:S02]  /*6bd0*/  FMNMX.FTZ R16, R9, R16, !PT ;  /* 0x0000001009107209 */ /* 0x000fe40007810000 */
[----:B------:R-:W-:Y:S01]  /*6be0*/  FMNMX.FTZ R20, R163, R20, !PT ;  /* 0x00000014a3147209 */ /* 0x000fe20007810000 */
[----:B------:R-:W2:Y:S01]  /*6bf0*/  I2F R37, R37 ;  /* 0x0000002500257306 */ /* 0x000ea20000201400 */
[----:B------:R-:W-:-:S02]  /*6c00*/  FSEL R169, R18, -INF , !P6 ;  /* 0xff80000012a97808 */ /* 0x000fc40007000000 */
[----:B------:R-:W-:Y:S02]  /*6c10*/  FMNMX.FTZ R16, R219, R16, !PT ;  /* 0x00000010db107209 */ /* 0x000fe40007810000 */
[----:B------:R-:W-:Y:S02]  /*6c20*/  FMNMX.FTZ R20, R221, R20, !PT ;  /* 0x00000014dd147209 */ /* 0x000fe40007810000 */
[----:B------:R-:W-:Y:S01]  /*6c30*/  ISETP.GE.AND P2, PT, R38, R207, PT ;  /* 0x000000cf2600720c */ /* 0x000fe20003f46270 */
[----:B------:R-:W3:Y:S01]  /*6c40*/  I2F R8, R8 ;  /* 0x0000000800087306 */ /* 0x000ee20000201400 */
[----:B------:R-:W-:Y:S01]  /*6c50*/  FSEL R217, R6, -INF , !P5 ;  /* 0xff80000006d97808 */ /* 0x000fe20006800000 */
[----:B-1----:R-:W-:Y:S01]  /*6c60*/  FFMA.FTZ R10, R39, -UR24, R10 ;  /* 0x80000018270a7c23 */ /* 0x002fe2000801000a */
[----:B------:R-:W-:Y:S02]  /*6c70*/  FMNMX.FTZ R16, R169, R16, !PT ;  /* 0x00000010a9107209 */ /* 0x000fe40007810000 */
[----:B------:R-:W-:-:S02]  /*6c80*/  FMNMX.FTZ R20, R165, R20, !PT ;  /* 0x00000014a5147209 */ /* 0x000fc40007810000 */
[----:B------:R-:W-:Y:S01]  /*6c90*/  ISETP.LT.OR P2, PT, R38, R210, P2 ;  /* 0x000000d22600720c */ /* 0x000fe20001741670 */
[----:B--2---:R-:W-:Y:S01]  /*6ca0*/  FFMA.FTZ R28, R37, -UR24, R28 ;  /* 0x80000018251c7c23 */ /* 0x004fe2000801001c */
[----:B------:R-:W-:Y:S02]  /*6cb0*/  FSEL R171, R171, -INF , !P3 ;  /* 0xff800000abab7808 */ /* 0x000fe40005800000 */
[----:B------:R-:W-:Y:S02]  /*6cc0*/  FMNMX.FTZ R16, R217, R16, !PT ;  /* 0x00000010d9107209 */ /* 0x000fe40007810000 */
[----:B------:R-:W-:Y:S02]  /*6cd0*/  FMNMX.FTZ R20, R215, R20, !PT ;  /* 0x00000014d7147209 */ /* 0x000fe40007810000 */
[----:B------:R-:W-:Y:S01]  /*6ce0*/  FSEL R173, R12, -INF , !P2 ;  /* 0xff8000000cad7808 */ /* 0x000fe20005000000 */
[----:B---3--:R-:W-:Y:S01]  /*6cf0*/  FFMA.FTZ R3, R8, -UR24, R3 ;  /* 0x8000001808037c23 */ /* 0x008fe20008010003 */
[----:B------:R-:W-:-:S02]  /*6d00*/  FMNMX.FTZ R16, R171, R16, !PT ;  /* 0x00000010ab107209 */ /* 0x000fc40007810000 */
[----:B------:R-:W-:Y:S02]  /*6d10*/  FMNMX.FTZ R18, R179, R20, !PT ;  /* 0x00000014b3127209 */ /* 0x000fe40007810000 */
[----:B------:R-:W-:Y:S02]  /*6d20*/  ISETP.LT.OR P0, PT, R30, R210, P0 ;  /* 0x000000d21e00720c */ /* 0x000fe40000701670 */
[----:B------:R-:W-:Y:S02]  /*6d30*/  ISETP.GE.AND P3, PT, R14, R207, PT ;  /* 0x000000cf0e00720c */ /* 0x000fe40003f66270 */
[----:B------:R-:W-:Y:S02]  /*6d40*/  FSEL R143, R10, -INF , !P1 ;  /* 0xff8000000a8f7808 */ /* 0x000fe40004800000 */
[----:B------:R-:W-:Y:S02]  /*6d50*/  FMNMX.FTZ R16, R173, R16, !PT ;  /* 0x00000010ad107209 */ /* 0x000fe40007810000 */
[----:B------:R-:W-:-:S02]  /*6d60*/  FMNMX.FTZ R6, R177, R18, !PT ;  /* 0x00000012b1067209 */ /* 0x000fc40007810000 */
[----:B------:R-:W-:Y:S02]  /*6d70*/  ISETP.LT.OR P3, PT, R14, R210, P3 ;  /* 0x000000d20e00720c */ /* 0x000fe40001f61670 */
[----:B------:R-:W-:Y:S02]  /*6d80*/  FSEL R141, R28, -INF , !P0 ;  /* 0xff8000001c8d7808 */ /* 0x000fe40004000000 */
[----:B------:R-:W-:Y:S02]  /*6d90*/  FMNMX.FTZ R16, R143, R16, !PT ;  /* 0x000000108f107209 */ /* 0x000fe40007810000 */
[----:B------:R-:W-:Y:S02]  /*6da0*/  FMNMX.FTZ R6, R175, R6, !PT ;  /* 0x00000006af067209 */ /* 0x000fe40007810000 */
        /* <DEDUP_REMOVED lines=344> */
.L_x_5439:
[----:B------:R-:W-:-:S05]  /*8330*/  IMAD.MOV.U32 R7, RZ, RZ, c[0x0][0x1a0] ;  /* 0x00006800ff077624 */ /* 0x000fca00078e00ff */
[----:B------:R-:W-:-:S04]  /*8340*/  LEA R7, -R7, RZ, 0x6 ;  /* 0x000000ff07077211 */ /* 0x000fc800078e31ff */
[----:B------:R-:W-:Y:S02]  /*8350*/  SHF.R.S32.HI R2, RZ, 0x1f, R7 ;  /* 0x0000001fff027819 */ /* 0x000fe40000011407 */
.L_x_5440:
        /* <DEDUP_REMOVED lines=92> */
[----:B------:R-:W-:Y:S02]  /*8920*/  @P1 STS.128 [R206+0x11000], RZ ;  /* 0x011000ffce001388 */ /* 0x000fe40000000c00 */
[----:B------:R-:W-:Y:S01]  /*8930*/  IMAD.IADD R2, R214, 0x1, -R0 ;  /* 0x00000001d6027824 */ /* 0x000fe200078e0a00 */
[C---:B------:R-:W-:Y:S01]  /*8940*/  IADD3 R223, R0.reuse, 0x20, RZ ;  /* 0x0000002000df7810 */ /* 0x040fe20007ffe0ff */
[----:B------:R-:W-:Y:S01]  /*8950*/  @!PT LDS RZ, [RZ] ;  /* 0x00000000fffff984 */ /* 0x000fe20000000800 */
[----:B------:R-:W-:Y:S01]  /*8960*/  @!PT LDS RZ, [RZ] ;  /* 0x00000000fffff984 */ /* 0x000fe20000000800 */
[----:B------:R-:W-:Y:S01]  /*8970*/  @!PT LDS RZ, [RZ] ;  /* 0x00000000fffff984 */ /* 0x000fe20000000800 */
[----:B------:R1:W-:Y:S01]  /*8980*/  @!P1 LDGSTS.E.BYPASS.LTC128B.128 [R206+0x11000], [R6.64+0x100] ;  /* 0x1100010006ce9fae */ /* 0x0003e2000b901d46 */
[----:B------:R-:W-:-:S02]  /*8990*/  IADD3 R178, R0, 0x19, RZ ;  /* 0x0000001900b27810 */ /* 0x000fc40007ffe0ff */
[----:B------:R-:W-:Y:S01]  /*89a0*/  IABS R2, R2 ;  /* 0x0000000200027213 */ /* 0x000fe20000000000 */
[----:B------:R-:W-:Y:S01]  /*89b0*/  @P3 STS.128 [R206+0xd800], RZ ;  /* 0x00d800ffce003388 */ /* 0x000fe20000000c00 */
[C---:B------:R-:W-:Y:S01]  /*89c0*/  IADD3 R222, R0.reuse, 0x21, RZ ;  /* 0x0000002100de7810 */ /* 0x040fe20007ffe0ff */
[----:B------:R-:W-:Y:S01]  /*89d0*/  IMAD.IADD R215, R211, 0x1, -R178 ;  /* 0x00000001d3d77824 */ /* 0x000fe200078e0ab2 */
[C---:B------:R-:W-:Y:S01]  /*89e0*/  IADD3 R226, R0.reuse, 0x28, RZ ;  /* 0x0000002800e27810 */ /* 0x040fe20007ffe0ff */
[----:B------:R-:W-:Y:S01]  /*89f0*/  @!PT LDS RZ, [RZ] ;  /* 0x00000000fffff984 */ /* 0x000fe20000000800 */
[----:B------:R-:W-:Y:S01]  /*8a00*/  @!PT LDS RZ, [RZ] ;  /* 0x00000000fffff984 */ /* 0x000fe20000000800 */
[----:B------:R-:W-:Y:S01]  /*8a10*/  @!PT LDS RZ, [RZ] ;  /* 0x00000000fffff984 */ /* 0x000fe20000000800 */
[----:B------:R5:W-:Y:S01]  /*8a20*/  @!P3 LDGSTS.E.BYPASS.LTC128B.128 [R206+0xd800], [R10.64] ;  /* 0x0d8000000acebfae */ /* 0x000be2000b901d46 */
[----:B------:R-:W-:Y:S01]  /*8a30*/  IMAD.MOV.U32 R135, RZ, RZ, R2 ;  /* 0x000000ffff877224 */ /* 0x000fe200078e0002 */
[C---:B------:R-:W-:Y:S02]  /*8a40*/  IADD3 R2, R0.reuse, 0x1, RZ ;  /* 0x0000000100027810 */ /* 0x040fe40007ffe0ff */
[----:B------:R-:W-:Y:S01]  /*8a50*/  @P2 STS.128 [R206+0xf800], RZ ;  /* 0x00f800ffce002388 */ /* 0x000fe20000000c00 */
[----:B------:R-:W-:Y:S01]  /*8a60*/  IADD3 R231, R0, 0x30, RZ ;  /* 0x0000003000e77810 */ /* 0x000fe20007ffe0ff */
[----:B------:R-:W-:Y:S01]  /*8a70*/  IMAD.IADD R230, R214, 0x1, -R226 ;  /* 0x00000001d6e67824 */ /* 0x000fe200078e0ae2 */
[C---:B------:R-:W-:Y:S01]  /*8a80*/  IADD3 R228, R0.reuse, 0x29, RZ ;  /* 0x0000002900e47810 */ /* 0x040fe20007ffe0ff */
[----:B------:R-:W-:Y:S01]  /*8a90*/  @!PT LDS RZ, [RZ] ;  /* 0x00000000fffff984 */ /* 0x000fe20000000800 */
[----:B------:R-:W-:Y:S01]  /*8aa0*/  @!PT LDS RZ, [RZ] ;  /* 0x00000000fffff984 */ /* 0x000fe20000000800 */
[----:B------:R-:W-:Y:S01]  /*8ab0*/  @!PT LDS RZ, [RZ] ;  /* 0x00000000fffff984 */ /* 0x000fe20000000800 */
[----:B------:R1:W-:Y:S01]  /*8ac0*/  @!P2 LDGSTS.E.BYPASS.LTC128B.128 [R206+0xf800], [R34.64+0x80] ;  /* 0x0f80008022ceafae */ /* 0x0003e2000b901d46 */
[----:B------:R-:W-:Y:S01]  /*8ad0*/  I2F R135, R135 ;  /* 0x0000008700877306 */ /* 0x000fe20000201400 */
[----:B------:R-:W-:-:S02]  /*8ae0*/  ISETP.GE.AND P4, PT, R0, R212, PT ;  /* 0x000000d40000720c */ /* 0x000fc40003f86270 */
[----:B------:R-:W-:Y:S01]  /*8af0*/  @P1 STS.128 [R206+0x11800], RZ ;  /* 0x011800ffce001388 */ /* 0x000fe20000000c00 */
[--C-:B------:R-:W-:Y:S01]  /*8b00*/  IMAD.IADD R234, R211, 0x1, -R228.reuse ;  /* 0x00000001d3ea7824 */ /* 0x100fe200078e0ae4 */
[----:B------:R-:W-:Y:S01]  /*8b10*/  ISETP.LT.OR P4, PT, R0, R213, P4 ;  /* 0x000000d50000720c */ /* 0x000fe20002781670 */
[----:B------:R-:W-:Y:S01]  /*8b20*/  IMAD.IADD R232, R214, 0x1, -R228 ;  /* 0x00000001d6e87824 */ /* 0x000fe200078e0ae4 */
[----:B------:R-:W-:Y:S01]  /*8b30*/  @!PT LDS RZ, [RZ] ;  /* 0x00000000fffff984 */ /* 0x000fe20000000800 */
[----:B------:R-:W-:Y:S01]  /*8b40*/  @!PT LDS RZ, [RZ] ;  /* 0x00000000fffff984 */ /* 0x000fe20000000800 */
[----:B------:R-:W-:Y:S01]  /*8b50*/  @!PT LDS RZ, [RZ] ;  /* 0x00000000fffff984 */ /* 0x000fe20000000800 */
[----:B------:R1:W-:Y:S01]  /*8b60*/  @!P1 LDGSTS.E.BYPASS.LTC128B.128 [R206+0x11800], [R32.64+0x100] ;  /* 0x1180010020ce9fae */ /* 0x0003e2000b901d46 */
[C---:B------:R-:W-:Y:S02]  /*8b70*/  ISETP.GE.AND P6, PT, R2.reuse, R212, PT ;  /* 0x000000d40200720c */ /* 0x040fe40003fc6270 */
[----:B------:R-:W-:Y:S01]  /*8b80*/  IABS R234, R234 ;  /* 0x000000ea00ea7213 */ /* 0x000fe20000000000 */
[----:B------:R-:W-:Y:S01]  /*8b90*/  LDSM.16.M88.4 R148, [R202] ;  /* 0x00000000ca94783b */ /* 0x000fe20000000200 */
[C---:B------:R-:W-:Y:S02]  /*8ba0*/  ISETP.GE.AND P0, PT, R2.reuse, R207, PT ;  /* 0x000000cf0200720c */ /* 0x040fe40003f06270 */
[C---:B------:R-:W-:Y:S01]  /*8bb0*/  ISETP.LT.OR P6, PT, R2.reuse, R213, P6 ;  /* 0x000000d50200720c */ /* 0x040fe200037c1670 */
[----:B--2---:R-:W2:Y:S01]  /*8bc0*/  LDSM.16.M88.4 R20, [R201+0x6000] ;  /* 0x00600000c914783b */ /* 0x004ea20000000200 */
[----:B------:R-:W-:-:S02]  /*8bd0*/  ISETP.LT.OR P0, PT, R2, R210, P0 ;  /* 0x000000d20200720c */ /* 0x000fc40000701670 */
[C---:B------:R-:W-:Y:S01]  /*8be0*/  ISETP.GE.AND P5, PT, R0.reuse, R207, PT ;  /* 0x000000cf0000720c */ /* 0x040fe20003fa6270 */
[----:B---3--:R-:W4:Y:S01]  /*8bf0*/  LDSM.16.M88.4 R12, [R201+0x6800] ;  /* 0x00680000c90c783b */ /* 0x008f220000000200 */
[----:B------:R-:W-:Y:S02]  /*8c00*/  IABS R215, R215 ;  /* 0x000000d700d77213 */ /* 0x000fe40000000000 */
[----:B------:R-:W-:Y:S01]  /*8c10*/  ISETP.LT.OR P5, PT, R0, R210, P5 ;  /* 0x000000d20000720c */ /* 0x000fe20002fa1670 */
[----:B------:R-:W3:Y:S01]  /*8c20*/  LDSM.16.M88.4 R156, [R201+0x7000] ;  /* 0x00700000c99c783b */ /* 0x000ee20000000200 */
[----:B------:R-:W-:Y:S02]  /*8c30*/  IABS R230, R230 ;  /* 0x000000e600e67213 */ /* 0x000fe40000000000 */
[----:B------:R-:W-:Y:S01]  /*8c40*/  I2F R215, R215 ;  /* 0x000000d700d77306 */ /* 0x000fe20000201400 */
[----:B------:R-:W3:Y:S01]  /*8c50*/  LDSM.16.M88.4 R28, [R201+0x7800] ;  /* 0x00780000c91c783b */ /* 0x000ee20000000200 */
[----:B------:R-:W-:-:S03]  /*8c60*/  IABS R232, R232 ;  /* 0x000000e800e87213 */ /* 0x000fc60000000000 */
[----:B------:R-:W-:Y:S03]  /*8c70*/  LDSM.16.M88.4 R172, [R200] ;  /* 0x00000000c8ac783b */ /* 0x000fe60000000200 */
[----:B------:R-:W-:Y:S01]  /*8c80*/  I2F R230, R230 ;  /* 0x000000e600e67306 */ /* 0x000fe20000201400 */
[----:B-----5:R-:W5:Y:S04]  /*8c90*/  LDSM.16.M88.4 R8, [R199] ;  /* 0x00000000c708783b */ /* 0x020f680000000200 */
[----:B-1----:R-:W1:Y:S03]  /*8ca0*/  LDSM.16.M88.4 R4, [R191] ;  /* 0x00000000bf04783b */ /* 0x002e660000000200 */
[----:B------:R-:W-:Y:S01]  /*8cb0*/  I2F R232, R232 ;  /* 0x000000e800e87306 */ /* 0x000fe20000201400 */
[----:B------:R-:W1:Y:S04]  /*8cc0*/  LDSM.16.M88.4 R168, [R190] ;  /* 0x00000000bea8783b */ /* 0x000e680000000200 */
[----:B------:R-:W1:Y:S04]  /*8cd0*/  LDSM.16.M88.4 R164, [R189] ;  /* 0x00000000bda4783b */ /* 0x000e680000000200 */
[----:B------:R-:W-:Y:S01]  /*8ce0*/  LDSM.16.M88.4 R144, [R198] ;  /* 0x00000000c690783b */ /* 0x000fe20000000200 */
[C---:B--2---:R-:W-:Y:S03]  /*8cf0*/  HMMA.16816.F32 R24, R148.reuse, R20, RZ ;  /* 0x000000149418723c */ /* 0x044fe600000018ff */
[----:B------:R-:W2:Y:S04]  /*8d00*/  LDSM.16.M88.4 R140, [R195+0x6000] ;  /* 0x00600000c38c783b */ /* 0x000ea80000000200 */
[----:B------:R-:W1:Y:S01]  /*8d10*/  LDSM.16.M88.4 R136, [R195+0x6800] ;  /* 0x00680000c388783b */ /* 0x000e620000000200 */
[C---:B------:R-:W-:Y:S03]  /*8d20*/  HMMA.16816.F32 R20, R148.reuse, R22, RZ ;  /* 0x000000169414723c */ /* 0x040fe600000018ff */
[----:B------:R-:W1:Y:S04]  /*8d30*/  LDSM.16.M88.4 R32, [R195+0x7000] ;  /* 0x00700000c320783b */ /* 0x000e680000000200 */
[----:B------:R-:W0:Y:S01]  /*8d40*/  LDGDEPBAR ;  /* 0x00000000000079af */ /* 0x000e220000000000 */
[C---:B----4-:R-:W-:Y:S08]  /*8d50*/  HMMA.16816.F32 R16, R148.reuse, R12, RZ ;  /* 0x0000000c9410723c */ /* 0x050ff000000018ff */
[C---:B------:R-:W-:Y:S08]  /*8d60*/  HMMA.16816.F32 R12, R148.reuse, R14, RZ ;  /* 0x0000000e940c723c */ /* 0x040ff000000018ff */
[C---:B---3--:R-:W-:Y:S08]  /*8d70*/  HMMA.16816.F32 R160, R148.reuse, R156, RZ ;  /* 0x0000009c94a0723c */ /* 0x048ff000000018ff */
[C---:B------:R-:W-:Y:S08]  /*8d80*/  HMMA.16816.F32 R156, R148.reuse, R158, RZ ;  /* 0x0000009e949c723c */ /* 0x040ff000000018ff */
[C---:B------:R-:W-:Y:S08]  /*8d90*/  HMMA.16816.F32 R152, R148.reuse, R28, RZ ;  /* 0x0000001c9498723c */ /* 0x040ff000000018ff */
[----:B------:R-:W-:Y:S01]  /*8da0*/  HMMA.16816.F32 R148, R148, R30, RZ ;  /* 0x0000001e9494723c */ /* 0x000fe200000018ff */
[----:B------:R-:W3:Y:S07]  /*8db0*/  LDSM.16.M88.4 R28, [R195+0x7800] ;  /* 0x00780000c31c783b */ /* 0x000eee0000000200 */
[C---:B-----5:R-:W-:Y:S08]  /*8dc0*/  HMMA.16816.F32 R24, R172.reuse, R8, R24 ;  /* 0x00000008ac18723c */ /* 0x060ff00000001818 */
[C---:B------:R-:W-:Y:S01]  /*8dd0*/  HMMA.16816.F32 R20, R172.reuse, R10, R20 ;  /* 0x0000000aac14723c */ /* 0x040fe20000001814 */
[----:B------:R-:W-:Y:S07]  /*8de0*/  LDSM.16.M88.4 R8, [R197] ;  /* 0x00000000c508783b */ /* 0x000fee0000000200 */
[C---:B-1----:R-:W-:Y:S08]  /*8df0*/  HMMA.16816.F32 R16, R172.reuse, R4, R16 ;  /* 0x00000004ac10723c */ /* 0x042ff00000001810 */
[C---:B------:R-:W-:Y:S01]  /*8e00*/  HMMA.16816.F32 R12, R172.reuse, R6, R12 ;  /* 0x00000006ac0c723c */ /* 0x040fe2000000180c */
[----:B------:R-:W1:Y:S07]  /*8e10*/  LDSM.16.M88.4 R4, [R188] ;  /* 0x00000000bc04783b */ /* 0x000e6e0000000200 */
        /* <DEDUP_REMOVED lines=9> */
[C---:B------:R-:W-:Y:S01]  /*8eb0*/  HMMA.16816.F32 R12, R144.reuse, R138, R12 ;  /* 0x0000008a900c723c */ /* 0x040fe2000000180c */
[----:B------:R-:W5:Y:S07]  /*8ec0*/  LDSM.16.M88.4 R136, [R188+0x1800] ;  /* 0x00180000bc88783b */ /* 0x000f6e0000000200 */
[C---:B------:R-:W-:Y:S08]  /*8ed0*/  HMMA.16816.F32 R160, R144.reuse, R32, R160 ;  /* 0x0000002090a0723c */ /* 0x040ff000000018a0 */
[C---:B------:R-:W-:Y:S01]  /*8ee0*/  HMMA.16816.F32 R156, R144.reuse, R34, R156 ;  /* 0x00000022909c723c */ /* 0x040fe2000000189c */
[----:B------:R-:W-:Y:S07]  /*8ef0*/  LDSM.16.M88.4 R32, [R201+0x8000] ;  /* 0x00800000c920783b */ /* 0x000fee0000000200 */
[C---:B---3--:R-:W-:Y:S08]  /*8f00*/  HMMA.16816.F32 R152, R144.reuse, R28, R152 ;  /* 0x0000001c9098723c */ /* 0x048ff00000001898 */
[----:B------:R-:W-:Y:S01]  /*8f10*/  HMMA.16816.F32 R148, R144, R30, R148 ;  /* 0x0000001e9094723c */ /* 0x000fe20000001894 */
[----:B------:R-:W-:Y:S04]  /*8f20*/  LDSM.16.M88.4 R144, [R202+0x2000] ;  /* 0x00200000ca90783b */ /* 0x000fe80000000200 */
[----:B------:R-:W-:Y:S03]  /*8f30*/  LDSM.16.M88.4 R28, [R201+0x8800] ;  /* 0x00880000c91c783b */ /* 0x000fe60000000200 */
[C---:B-1----:R-:W-:Y:S08]  /*8f40*/  HMMA.16816.F32 R24, R8.reuse, R4, R24 ;  /* 0x000000040818723c */ /* 0x042ff00000001818 */
[C---:B------:R-:W-:Y:S01]  /*8f50*/  HMMA.16816.F32 R20, R8.reuse, R6, R20 ;  /* 0x000000060814723c */ /* 0x040fe20000001814 */
[----:B------:R-:W1:Y:S07]  /*8f60*/  LDSM.16.M88.4 R4, [R201+0x9000] ;  /* 0x00900000c904783b */ /* 0x000e6e0000000200 */
[C---:B----4-:R-:W-:Y:S08]  /*8f70*/  HMMA.16816.F32 R160, R8.reuse, R164, R160 ;  /* 0x000000a408a0723c */ /* 0x050ff000000018a0 */
[C---:B------:R-:W-:Y:S01]  /*8f80*/  HMMA.16816.F32 R156, R8.reuse, R166, R156 ;  /* 0x000000a6089c723c */ /* 0x040fe2000000189c */
[----:B------:R-:W-:Y:S07]  /*8f90*/  LDSM.16.M88.4 R164, [R200+0x2000] ;  /* 0x00200000c8a4783b */ /* 0x000fee0000000200 */
[C---:B--2---:R-:W-:Y:S08]  /*8fa0*/  HMMA.16816.F32 R16, R8.reuse, R140, R16 ;  /* 0x0000008c0810723c */ /* 0x044ff00000001810 */
[C---:B------:R-:W-:Y:S01]  /*8fb0*/  HMMA.16816.F32 R12, R8.reuse, R142, R12 ;  /* 0x0000008e080c723c */ /* 0x040fe2000000180c */
[----:B------:R-:W2:Y:S07]  /*8fc0*/  LDSM.16.M88.4 R140, [R201+0x9800] ;  /* 0x00980000c98c783b */ /* 0x000eae0000000200 */
[C---:B-----5:R-:W-:Y:S01]  /*8fd0*/  HMMA.16816.F32 R168, R8.reuse, R136, R152 ;  /* 0x0000008808a8723c */ /* 0x060fe20000001898 */
[----:B------:R-:W3:Y:S07]  /*8fe0*/  LDSM.16.M88.4 R152, [R187] ;  /* 0x00000000bb98783b */ /* 0x000eee0000000200 */
[----:B------:R-:W-:Y:S01]  /*8ff0*/  HMMA.16816.F32 R148, R8, R138, R148 ;  /* 0x0000008a0894723c */ /* 0x000fe20000001894 */
[----:B------:R-:W4:Y:S04]  /*9000*/  LDSM.16.M88.4 R8, [R186] ;  /* 0x00000000ba08783b */ /* 0x000f280000000200 */
[----:B------:R-:W-:Y:S03]  /*9010*/  LDSM.16.M88.4 R136, [R198+0x2000] ;  /* 0x00200000c688783b */ /* 0x000fe60000000200 */
[C---:B-1----:R-:W-:Y:S08]  /*9020*/  HMMA.16816.F32 R160, R144.reuse, R4, R160 ;  /* 0x0000000490a0723c */ /* 0x042ff000000018a0 */
[C---:B------:R-:W-:Y:S01]  /*9030*/  HMMA.16816.F32 R156, R144.reuse, R6, R156 ;  /* 0x00000006909c723c */ /* 0x040fe2000000189c */
[----:B------:R-:W1:Y:S07]  /*9040*/  LDSM.16.M88.4 R4, [R185] ;  /* 0x00000000b904783b */ /* 0x000e6e0000000200 */
[C---:B------:R-:W-:Y:S08]  /*9050*/  HMMA.16816.F32 R24, R144.reuse, R32, R24 ;  /* 0x000000209018723c */ /* 0x040ff00000001818 */
[C---:B------:R-:W-:Y:S01]  /*9060*/  HMMA.16816.F32 R20, R144.reuse, R34, R20 ;  /* 0x000000229014723c */ /* 0x040fe20000001814 */
[----:B------:R-:W-:Y:S07]  /*9070*/  LDSM.16.M88.4 R32, [R195+0x8000] ;  /* 0x00800000c320783b */ /* 0x000fee0000000200 */
[C---:B------:R-:W-:Y:S08]  /*9080*/  HMMA.16816.F32 R16, R144.reuse, R28, R16 ;  /* 0x0000001c9010723c */ /* 0x040ff00000001810 */
[C---:B------:R-:W-:Y:S01]  /*9090*/  HMMA.16816.F32 R12, R144.reuse, R30, R12 ;  /* 0x0000001e900c723c */ /* 0x040fe2000000180c */
[----:B------:R-:W5:Y:S07]  /*90a0*/  LDSM.16.M88.4 R28, [R184] ;  /* 0x00000000b81c783b */ /* 0x000f6e0000000200 */
[C---:B--2---:R-:W-:Y:S08]  /*90b0*/  HMMA.16816.F32 R168, R144.reuse, R140, R168 ;  /* 0x0000008c90a8723c */ /* 0x044ff000000018a8 */
[----:B------:R-:W-:Y:S01]  /*90c0*/  HMMA.16816.F32 R148, R144, R142, R148 ;  /* 0x0000008e9094723c */ /* 0x000fe20000001894 */
[----:B------:R-:W2:Y:S04]  /*90d0*/  LDSM.16.M88.4 R140, [R195+0x8800] ;  /* 0x00880000c38c783b */ /* 0x000ea80000000200 */
[----:B------:R-:W2:Y:S03]  /*90e0*/  LDSM.16.M88.4 R144, [R195+0x9000] ;  /* 0x00900000c390783b */ /* 0x000ea60000000200 */
[C---:B---3--:R-:W-:Y:S08]  /*90f0*/  HMMA.16816.F32 R24, R164.reuse, R152, R24 ;  /* 0x00000098a418723c */ /* 0x048ff00000001818 */
[C---:B------:R-:W-:Y:S01]  /*9100*/  HMMA.16816.F32 R20, R164.reuse, R154, R20 ;  /* 0x0000009aa414723c */ /* 0x040fe20000001814 */
[----:B------:R-:W3:Y:S07]  /*9110*/  LDSM.16.M88.4 R152, [R195+0x9800] ;  /* 0x00980000c398783b */ /* 0x000eee0000000200 */
[C---:B----4-:R-:W-:Y:S08]  /*9120*/  HMMA.16816.F32 R16, R164.reuse, R8, R16 ;  /* 0x00000008a410723c */ /* 0x050ff00000001810 */
[C---:B------:R-:W-:Y:S01]  /*9130*/  HMMA.16816.F32 R12, R164.reuse, R10, R12 ;  /* 0x0000000aa40c723c */ /* 0x040fe2000000180c */
[----:B------:R-:W-:Y:S07]  /*9140*/  LDSM.16.M88.4 R8, [R197+0x2000] ;  /* 0x00200000c508783b */ /* 0x000fee0000000200 */
[C---:B-1----:R-:W-:Y:S08]  /*9150*/  HMMA.16816.F32 R160, R164.reuse, R4, R160 ;  /* 0x00000004a4a0723c */ /* 0x042ff000000018a0 */
[C---:B------:R-:W-:Y:S01]  /*9160*/  HMMA.16816.F32 R156, R164.reuse, R6, R156 ;  /* 0x00000006a49c723c */ /* 0x040fe2000000189c */
[----:B------:R-:W1:Y:S07]  /*9170*/  LDSM.16.M88.4 R4, [R188+0x2000] ;  /* 0x00200000bc04783b */ /* 0x000e6e0000000200 */
[C---:B-----5:R-:W-:Y:S01]  /*9180*/  HMMA.16816.F32 R172, R164.reuse, R28, R168 ;  /* 0x0000001ca4ac723c */ /* 0x060fe200000018a8 */
[----:B------:R-:W4:Y:S07]  /*9190*/  LDSM.16.M88.4 R168, [R188+0x2800] ;  /* 0x00280000bca8783b */ /* 0x000f2e0000000200 */
[----:B------:R-:W-:Y:S01]  /*91a0*/  HMMA.16816.F32 R148, R164, R30, R148 ;  /* 0x0000001ea494723c */ /* 0x000fe20000001894 */
[----:B------:R-:W5:Y:S06]  /*91b0*/  LDSM.16.M88.4 R28, [R188+0x3000] ;  /* 0x00300000bc1c783b */ /* 0x000f6c0000000200 */
[C---:B------:R-:W-:Y:S01]  /*91c0*/  IADD3 R164, R0.reuse, 0x10, RZ ;  /* 0x0000001000a47810 */ /* 0x040fe20007ffe0ff */
[----:B------:R-:W-:Y:S01]  /*91d0*/  HMMA.16816.F32 R24, R136, R32, R24 ;  /* 0x000000208818723c */ /* 0x000fe20000001818 */
[----:B------:R-:W-:-:S07]  /*91e0*/  IADD3 R166, R0, 0x11, RZ ;  /* 0x0000001100a67810 */ /* 0x000fce0007ffe0ff */
[C---:B------:R-:W-:Y:S01]  /*91f0*/  HMMA.16816.F32 R20, R136.reuse, R34, R20 ;  /* 0x000000228814723c */ /* 0x040fe20000001814 */
[----:B------:R-:W1:Y:S07]  /*9200*/  LDSM.16.M88.4 R32, [R188+0x3800] ;  /* 0x00380000bc20783b */ /* 0x000e6e0000000200 */
[C---:B--2---:R-:W-:Y:S08]  /*9210*/  HMMA.16816.F32 R16, R136.reuse, R140, R16 ;  /* 0x0000008c8810723c */ /* 0x044ff00000001810 */
[C---:B------:R-:W-:Y:S01]  /*9220*/  HMMA.16816.F32 R12, R136.reuse, R142, R12 ;  /* 0x0000008e880c723c */ /* 0x040fe2000000180c */
[----:B------:R-:W-:Y:S07]  /*9230*/  LDSM.16.M88.4 R140, [R200+0x4000] ;  /* 0x00400000c88c783b */ /* 0x000fee0000000200 */
[C---:B------:R-:W-:Y:S08]  /*9240*/  HMMA.16816.F32 R160, R136.reuse, R144, R160 ;  /* 0x0000009088a0723c */ /* 0x040ff000000018a0 */
[C---:B------:R-:W-:Y:S07]  /*9250*/  HMMA.16816.F32 R156, R136.reuse, R146, R156 ;  /* 0x00000092889c723c */ /* 0x040fee000000189c */
[C---:B------:R-:W-:Y:S01]  /*9260*/  IADD3 R147, R0.reuse, 0x8, RZ ;  /* 0x0000000800937810 */ /* 0x040fe20007ffe0ff */
[----:B---3--:R-:W-:Y:S01]  /*9270*/  HMMA.16816.F32 R172, R136, R152, R172 ;  /* 0x0000009888ac723c */ /* 0x008fe200000018ac */
[----:B------:R-:W-:-:S06]  /*9280*/  IADD3 R146, R0, 0x9, RZ ;  /* 0x0000000900927810 */ /* 0x000fcc0007ffe0ff */
[----:B------:R-:W-:Y:S01]  /*9290*/  IMAD.IADD R153, R211, 0x1, -R147 ;  /* 0x00000001d3997824 */ /* 0x000fe200078e0a93 */
[----:B------:R-:W-:Y:S01]  /*92a0*/  HMMA.16816.F32 R148, R136, R154, R148 ;  /* 0x0000009a8894723c */ /* 0x000fe20000001894 */
[----:B------:R-:W-:Y:S03]  /*92b0*/  LDSM.16.M88.4 R136, [R202+0x4000] ;  /* 0x00400000ca88783b */ /* 0x000fe60000000200 */
[----:B------:R-:W-:-:S04]  /*92c0*/  IABS R153, R153 ;  /* 0x0000009900997213 */ /* 0x000fc80000000000 */
[C---:B-1----:R-:W-:Y:S02]  /*92d0*/  HMMA.16816.F32 R24, R8.reuse, R4, R24 ;  /* 0x000000040818723c */ /* 0x042fe40000001818 */
[----:B------:R-:W-:Y:S06]  /*92e0*/  I2F R153, R153 ;  /* 0x0000009900997306 */ /* 0x000fec0000201400 */
[C---:B------:R-:W-:Y:S01]  /*92f0*/  HMMA.16816.F32 R20, R8.reuse, R6, R20 ;  /* 0x000000060814723c */ /* 0x040fe20000001814 */
[----:B------:R-:W1:Y:S07]  /*9300*/  LDSM.16.M88.4 R4, [R201+0xa000] ;  /* 0x00a00000c904783b */ /* 0x000e6e0000000200 */
[C---:B----4-:R-:W-:Y:S08]  /*9310*/  HMMA.16816.F32 R16, R8.reuse, R168, R16 ;  /* 0x000000a80810723c */ /* 0x050ff00000001810 */
[C---:B------:R-:W-:Y:S07]  /*9320*/  HMMA.16816.F32 R12, R8.reuse, R170, R12 ;  /* 0x000000aa080c723c */ /* 0x040fee000000180c */
[----:B------:R-:W-:Y:S01]  /*9330*/  IADD3 R170, R0, 0x18, RZ ;  /* 0x0000001800aa7810 */ /* 0x000fe20007ffe0ff */
[C---:B-----5:R-:W-:Y:S08]  /*9340*/  HMMA.16816.F32 R160, R8.reuse, R28, R160 ;  /* 0x0000001c08a0723c */ /* 0x060ff000000018a0 */
[C---:B------:R-:W-:Y:S01]  /*9350*/  HMMA.16816.F32 R156, R8.reuse, R30, R156 ;  /* 0x0000001e089c723c */ /* 0x040fe2000000189c */
[----:B------:R-:W2:Y:S07]  /*9360*/  LDSM.16.M88.4 R28, [R201+0xa800] ;  /* 0x00a80000c91c783b */ /* 0x000eae0000000200 */
[C---:B------:R-:W-:Y:S07]  /*9370*/  HMMA.16816.F32 R172, R8.reuse, R32, R172 ;  /* 0x0000002008ac723c */ /* 0x040fee00000018ac */
[----:B------:R-:W-:Y:S01]  /*9380*/  IMAD.IADD R32, R211, 0x1, -R0 ;  /* 0x00000001d3207824 */ /* 0x000fe200078e0a00 */
[----:B------:R-:W-:Y:S01]  /*9390*/  HMMA.16816.F32 R148, R8, R34, R148 ;  /* 0x000000220894723c */ /* 0x000fe20000001894 */
[----:B------:R-:W3:Y:S01]  /*93a0*/  LDSM.16.M88.4 R8, [R201+0xb000] ;  /* 0x00b00000c908783b */ /* 0x000ee20000000200 */
[----:B------:R-:W-:-:S02]  /*93b0*/  IMAD.IADD R33, R214, 0x1, -R2 ;  /* 0x00000001d6217824 */ /* 0x000fc400078e0a02 */
[----:B------:R-:W-:-:S03]  /*93c0*/  IABS R32, R32 ;  /* 0x0000002000207213 */ /* 0x000fc60000000000 */
[----:B------:R-:W-:Y:S01]  /*93d0*/  IABS R33, R33 ;  /* 0x0000002100217213 */ /* 0x000fe20000000000 */
[C---:B-1----:R-:W-:Y:S01]  /*93e0*/  HMMA.16816.F32 R24, R136.reuse, R4, R24 ;  /* 0x000000048818723c */ /* 0x042fe20000001818 */
[----:B------:R-:W-:Y:S02]  /*93f0*/  IMAD.MOV.U32 R144, RZ, RZ, R32 ;  /* 0x000000ffff907224 */ /* 0x000fe400078e0020 */
[----:B------:R-:W-:Y:S01]  /*9400*/  IMAD.IADD R32, R211, 0x1, -R2 ;  /* 0x00000001d3207824 */ /* 0x000fe200078e0a02 */
[----:B------:R1:W-:Y:S03]  /*9410*/  I2F R145, R33 ;  /* 0x0000002100917306 */ /* 0x0003e60000201400 */
[----:B------:R-:W-:Y:S01]  /*9420*/  IMAD.IADD R4, R214, 0x1, -R147 ;  /* 0x00000001d6047824 */ /* 0x000fe200078e0a93 */
[----:B------:R-:W-:Y:S01]  /*9430*/  HMMA.16816.F32 R20, R136, R6, R20 ;  /* 0x000000068814723c */ /* 0x000fe20000001814 */
[----:B------:R-:W-:-:S03]  /*9440*/  IABS R152, R32 ;  /* 0x0000002000987213 */ /* 0x000fc60000000000 */
[----:B------:R-:W-:Y:S01]  /*9450*/  IABS R155, R4 ;  /* 0x00000004009b7213 */ /* 0x000fe20000000000 */
[----:B------:R-:W-:Y:S01]  /*9460*/  I2F R144, R144 ;  /* 0x0000009000907306 */ /* 0x000fe20000201400 */
[----:B------:R-:W4:Y:S02]  /*9470*/  LDSM.16.M88.4 R4, [R183] ;  /* 0x00000000b704783b */ /* 0x000f240000000200 */
[C---:B--2---:R-:W-:Y:S02]  /*9480*/  HMMA.16816.F32 R16, R136.reuse, R28, R16 ;  /* 0x0000001c8810723c */ /* 0x044fe40000001810 */
[----:B-1----:R-:W1:Y:S03]  /*9490*/  LDSM.16.M88.4 R32, [R201+0xb800] ;  /* 0x00b80000c920783b */ /* 0x002e660000000200 */
[----:B------:R-:W-:Y:S02]  /*94a0*/  I2F R155, R155 ;  /* 0x0000009b009b7306 */ /* 0x000fe40000201400 */
[--C-:B------:R-:W-:Y:S01]  /*94b0*/  IMAD.IADD R28, R214, 0x1, -R146.reuse ;  /* 0x00000001d61c7824 */ /* 0x100fe200078e0a92 */
[----:B------:R-:W-:Y:S01]  /*94c0*/  HMMA.16816.F32 R12, R136, R30, R12 ;  /* 0x0000001e880c723c */ /* 0x000fe2000000180c */
[----:B------:R-:W-:-:S03]  /*94d0*/  IMAD.IADD R29, R211, 0x1, -R146 ;  /* 0x00000001d31d7824 */ /* 0x000fc600078e0a92 */
[----:B------:R-:W-:Y:S01]  /*94e0*/  IABS R28, R28 ;  /* 0x0000001c001c7213 */ /* 0x000fe20000000000 */
[----:B------:R-:W-:Y:S03]  /*94f0*/  I2F R152, R152 ;  /* 0x0000009800987306 */ /* 0x000fe60000201400 */
[----:B---3--:R-:W-:Y:S01]  /*9500*/  HMMA.16816.F32 R160, R136, R8, R160 ;  /* 0x0000000888a0723c */ /* 0x008fe200000018a0 */
[----:B------:R-:W-:Y:S01]  /*9510*/  IMAD.MOV.U32 R154, RZ, RZ, R28 ;  /* 0x000000ffff9a7224 */ /* 0x000fe200078e001c */
[----:B------:R-:W-:-:S05]  /*9520*/  IABS R28, R29 ;  /* 0x0000001d001c7213 */ /* 0x000fca0000000000 */
[C-C-:B------:R-:W-:Y:S01]  /*9530*/  IMAD.IADD R8, R214.reuse, 0x1, -R164.reuse ;  /* 0x00000001d6087824 */ /* 0x140fe200078e0aa4 */
[----:B------:R-:W-:Y:S01]  /*9540*/  HMMA.16816.F32 R156, R136, R10, R156 ;  /* 0x0000000a889c723c */ /* 0x000fe2000000189c */
[----:B------:R-:W-:Y:S01]  /*9550*/  IMAD.IADD R9, R211, 0x1, -R164 ;  /* 0x00000001d3097824 */ /* 0x000fe200078e0aa4 */
[----:B------:R-:W-:Y:S01]  /*9560*/  I2F R154, R154 ;  /* 0x0000009a009a7306 */ /* 0x000fe20000201400 */
[----:B------:R-:W-:Y:S01]  /*9570*/  IMAD.MOV.U32 R165, RZ, RZ, R28 ;  /* 0x000000ffffa57224 */ /* 0x000fe200078e001c */
[----:B------:R-:W-:Y:S01]  /*9580*/  IABS R8, R8 ;  /* 0x0000000800087213 */ /* 0x000fe20000000000 */
[----:B------:R-:W2:Y:S04]  /*9590*/  LDSM.16.M88.4 R28, [R182] ;  /* 0x00000000b61c783b */ /* 0x000ea80000000200 */
[----:B------:R-:W-:Y:S01]  /*95a0*/  IMAD.MOV.U32 R167, RZ, RZ, R8 ;  /* 0x000000ffffa77224 */ /* 0x000fe200078e0008 */
[----:B------:R-:W-:Y:S01]  /*95b0*/  IABS R8, R9 ;  /* 0x0000000900087213 */ /* 0x000fe20000000000 */
[----:B------:R-:W-:Y:S01]  /*95c0*/  IMAD.IADD R9, R214, 0x1, -R166 ;  /* 0x00000001d6097824 */ /* 0x000fe200078e0aa6 */
[----:B------:R-:W-:Y:S01]  /*95d0*/  I2F R165, R165 ;  /* 0x000000a500a57306 */ /* 0x000fe20000201400 */
[----:B----4-:R-:W-:Y:S02]  /*95e0*/  HMMA.16816.F32 R24, R140, R4, R24 ;  /* 0x000000048c18723c */ /* 0x010fe40000001818 */
[----:B------:R-:W-:Y:S01]  /*95f0*/  IMAD.MOV.U32 R168, RZ, RZ, R8 ;  /* 0x000000ffffa87224 */ /* 0x000fe200078e0008 */
[----:B------:R-:W-:-:S04]  /*9600*/  IABS R8, R9 ;  /* 0x0000000900087213 */ /* 0x000fc80000000000 */
[----:B------:R-:W-:Y:S01]  /*9610*/  IMAD.IADD R4, R214, 0x1, -R170 ;  /* 0x00000001d6047824 */ /* 0x000fe200078e0aaa */
[----:B------:R-:W-:Y:S01]  /*9620*/  HMMA.16816.F32 R20, R140, R6, R20 ;  /* 0x000000068c14723c */ /* 0x000fe20000001814 */
[----:B------:R-:W-:Y:S01]  /*9630*/  IMAD.MOV.U32 R169, RZ, RZ, R8 ;  /* 0x000000ffffa97224 */ /* 0x000fe200078e0008 */
[----:B------:R-:W-:Y:S01]  /*9640*/  I2F R167, R167 ;  /* 0x000000a700a77306 */ /* 0x000fe20000201400 */
[----:B------:R-:W3:Y:S01]  /*9650*/  LDSM.16.M88.4 R8, [R181] ;  /* 0x00000000b508783b */ /* 0x000ee20000000200 */
[----:B------:R-:W-:-:S04]  /*9660*/  IABS R4, R4 ;  /* 0x0000000400047213 */ /* 0x000fc80000000000 */
[C---:B-1----:R-:W-:Y:S01]  /*9670*/  HMMA.16816.F32 R172, R136.reuse, R32, R172 ;  /* 0x0000002088ac723c */ /* 0x042fe200000018ac */
[----:B------:R-:W-:Y:S01]  /*9680*/  IMAD.MOV.U32 R179, RZ, RZ, R4 ;  /* 0x000000ffffb37224 */ /* 0x000fe200078e0004 */
[----:B------:R-:W-:Y:S01]  /*9690*/  I2F R169, R169 ;  /* 0x000000a900a97306 */ /* 0x000fe20000201400 */
[----:B------:R-:W1:Y:S04]  /*96a0*/  LDSM.16.M88.4 R4, [R180] ;  /* 0x00000000b404783b */ /* 0x000e680000000200 */
[----:B------:R-:W-:Y:S01]  /*96b0*/  IMAD.IADD R32, R211, 0x1, -R166 ;  /* 0x00000001d3207824 */ /* 0x000fe200078e0aa6 */
[----:B------:R-:W-:Y:S01]  /*96c0*/  HMMA.16816.F32 R148, R136, R34, R148 ;  /* 0x000000228894723c */ /* 0x000fe20000001894 */
[----:B------:R-:W-:Y:S01]  /*96d0*/  IMAD.IADD R33, R214, 0x1, -R178 ;  /* 0x00000001d6217824 */ /* 0x000fe200078e0ab2 */
[----:B------:R-:W-:Y:S02]  /*96e0*/  I2F R179, R179 ;  /* 0x000000b300b37306 */ /* 0x000fe40000201400 */
[----:B------:R-:W-:-:S02]  /*96f0*/  IABS R32, R32 ;  /* 0x0000002000207213 */ /* 0x000fc40000000000 */
[----:B------:R-:W-:Y:S01]  /*9700*/  IABS R216, R33 ;  /* 0x0000002100d87213 */ /* 0x000fe20000000000 */
[----:B------:R-:W-:Y:S01]  /*9710*/  IMAD.IADD R136, R214, 0x1, -R223 ;  /* 0x00000001d6887824 */ /* 0x000fe200078e0adf */
[----:B--2---:R-:W-:Y:S01]  /*9720*/  HMMA.16816.F32 R16, R140, R28, R16 ;  /* 0x0000001c8c10723c */ /* 0x004fe20000001810 */
[----:B------:R-:W-:Y:S01]  /*9730*/  IMAD.MOV.U32 R171, RZ, RZ, R32 ;  /* 0x000000ffffab7224 */ /* 0x000fe200078e0020 */
[----:B------:R-:W-:Y:S01]  /*9740*/  I2F R168, R168 ;  /* 0x000000a800a87306 */ /* 0x000fe20000201400 */
[----:B------:R-:W-:Y:S01]  /*9750*/  IMAD.IADD R32, R211, 0x1, -R170 ;  /* 0x00000001d3207824 */ /* 0x000fe200078e0aaa */
[----:B------:R-:W-:-:S04]  /*9760*/  IABS R136, R136 ;  /* 0x0000008800887213 */ /* 0x000fc80000000000 */
[----:B------:R-:W-:Y:S01]  /*9770*/  IABS R32, R32 ;  /* 0x0000002000207213 */ /* 0x000fe20000000000 */
[----:B------:R-:W-:Y:S01]  /*9780*/  HMMA.16816.F32 R12, R140, R30, R12 ;  /* 0x0000001e8c0c723c */ /* 0x000fe2000000180c */
[----:B------:R-:W-:Y:S01]  /*9790*/  LDSM.16.M88.4 R28, [R195+0xa000] ;  /* 0x00a00000c31c783b */ /* 0x000fe20000000200 */
[----:B------:R-:W-:Y:S01]  /*97a0*/  IMAD.MOV.U32 R224, RZ, RZ, R136 ;  /* 0x000000ffffe07224 */ /* 0x000fe200078e0088 */
[----:B------:R2:W-:Y:S01]  /*97b0*/  I2F R220, R32 ;  /* 0x0000002000dc7306 */ /* 0x0005e20000201400 */
[----:B------:R-:W-:-:S05]  /*97c0*/  IMAD.IADD R136, R214, 0x1, -R222 ;  /* 0x00000001d6887824 */ /* 0x000fca00078e0ade */
[----:B------:R-:W-:Y:S01]  /*97d0*/  IABS R136, R136 ;  /* 0x0000008800887213 */ /* 0x000fe20000000000 */
[C---:B---3--:R-:W-:Y:S01]  /*97e0*/  HMMA.16816.F32 R160, R140.reuse, R8, R160 ;  /* 0x000000088ca0723c */ /* 0x048fe200000018a0 */
[----:B------:R-:W-:Y:S06]  /*97f0*/  I2F R216, R216 ;  /* 0x000000d800d87306 */ /* 0x000fec0000201400 */
[----:B------:R-:W-:Y:S01]  /*9800*/  IMAD.IADD R8, R211, 0x1, -R223 ;  /* 0x00000001d3087824 */ /* 0x000fe200078e0adf */
[----:B------:R-:W-:Y:S01]  /*9810*/  HMMA.16816.F32 R156, R140, R10, R156 ;  /* 0x0000000a8c9c723c */ /* 0x000fe2000000189c */
[----:B--2---:R-:W2:Y:S01]  /*9820*/  LDSM.16.M88.4 R32, [R198+0x4000] ;  /* 0x00400000c620783b */ /* 0x004ea20000000200 */
[----:B------:R3:W-:Y:S02]  /*9830*/  I2F R227, R136 ;  /* 0x0000008800e37306 */ /* 0x0007e40000201400 */
[----:B------:R-:W-:-:S04]  /*9840*/  IABS R8, R8 ;  /* 0x0000000800087213 */ /* 0x000fc80000000000 */
[C---:B-1----:R-:W-:Y:S01]  /*9850*/  HMMA.16816.F32 R172, R140.reuse, R4, R172 ;  /* 0x000000048cac723c */ /* 0x042fe200000018ac */
[----:B------:R-:W-:Y:S01]  /*9860*/  IMAD.MOV.U32 R225, RZ, RZ, R8 ;  /* 0x000000ffffe17224 */ /* 0x000fe200078e0008 */
[----:B------:R-:W-:Y:S01]  /*9870*/  I2F R171, R171 ;  /* 0x000000ab00ab7306 */ /* 0x000fe20000201400 */
[----:B------:R-:W1:Y:S04]  /*9880*/  LDSM.16.M88.4 R8, [R195+0xa800] ;  /* 0x00a80000c308783b */ /* 0x000e680000000200 */
[C---:B------:R-:W-:Y:S01]  /*9890*/  IMAD.IADD R4, R211.reuse, 0x1, -R222 ;  /* 0x00000001d3047824 */ /* 0x040fe200078e0ade */
[----:B------:R-:W-:Y:S01]  /*98a0*/  HMMA.16816.F32 R148, R140, R6, R148 ;  /* 0x000000068c94723c */ /* 0x000fe20000001894 */
[----:B------:R-:W-:Y:S01]  /*98b0*/  LDSM.16.M88.4 R140, [R197+0x4000] ;  /* 0x00400000c58c783b */ /* 0x000fe20000000200 */
[----:B---3--:R-:W-:Y:S01]  /*98c0*/  IMAD.IADD R136, R211, 0x1, -R226 ;  /* 0x00000001d3887824 */ /* 0x008fe200078e0ae2 */
[----:B------:R-:W-:Y:S01]  /*98d0*/  I2F R224, R224 ;  /* 0x000000e000e07306 */ /* 0x000fe20000201400 */
[----:B------:R-:W-:-:S03]  /*98e0*/  IABS R4, R4 ;  /* 0x0000000400047213 */ /* 0x000fc60000000000 */
[----:B------:R-:W-:Y:S02]  /*98f0*/  IABS R233, R136 ;  /* 0x0000008800e97213 */ /* 0x000fe40000000000 */
[----:B------:R-:W-:Y:S01]  /*9900*/  IMAD.MOV.U32 R229, RZ, RZ, R4 ;  /* 0x000000ffffe57224 */ /* 0x000fe200078e0004 */
[----:B------:R-:W-:Y:S01]  /*9910*/  LDSM.16.M88.4 R136, [R195+0xb800] ;  /* 0x00b80000c388783b */ /* 0x000fe20000000200 */
[----:B------:R-:W-:Y:S03]  /*9920*/  I2F R225, R225 ;  /* 0x000000e100e17306 */ /* 0x000fe60000201400 */
[----:B------:R-:W3:Y:S05]  /*9930*/  LDSM.16.M88.4 R4, [R195+0xb000] ;  /* 0x00b00000c304783b */ /* 0x000eea0000000200 */
[----:B------:R-:W-:Y:S01]  /*9940*/  I2F R229, R229 ;  /* 0x000000e500e57306 */ /* 0x000fe20000201400 */
[C---:B--2---:R-:W-:Y:S07]  /*9950*/  HMMA.16816.F32 R24, R32.reuse, R28, R24 ;  /* 0x0000001c2018723c */ /* 0x044fee0000001818 */
[----:B------:R-:W-:Y:S01]  /*9960*/  I2F R233, R233 ;  /* 0x000000e900e97306 */ /* 0x000fe20000201400 */
[C---:B------:R-:W-:Y:S01]  /*9970*/  HMMA.16816.F32 R20, R32.reuse, R30, R20 ;  /* 0x0000001e2014723c */ /* 0x040fe20000001814 */
[----:B------:R-:W2:Y:S07]  /*9980*/  LDSM.16.M88.4 R28, [R188+0x4000] ;  /* 0x00400000bc1c783b */ /* 0x000eae0000000200 */
[C---:B-1----:R-:W-:Y:S01]  /*9990*/  HMMA.16816.F32 R16, R32.reuse, R8, R16 ;  /* 0x000000082010723c */ /* 0x042fe20000001810 */
[----:B------:R1:W-:Y:S06]  /*99a0*/  I2F R8, R234 ;  /* 0x000000ea00087306 */ /* 0x0003ec0000201400 */
[----:B------:R-:W-:Y:S01]  /*99b0*/  IMAD.IADD R9, R214, 0x1, -R231 ;  /* 0x00000001d6097824 */ /* 0x000fe200078e0ae7 */
[----:B------:R-:W-:Y:S04]  /*99c0*/  HMMA.16816.F32 R12, R32, R10, R12 ;  /* 0x0000000a200c723c */ /* 0x000fe8000000180c */
[----:B------:R-:W-:-:S03]  /*99d0*/  IABS R9, R9 ;  /* 0x0000000900097213 */ /* 0x000fc60000000000 */
[C---:B------:R-:W-:Y:S01]  /*99e0*/  IMAD.IADD R11, R211.reuse, 0x1, -R231 ;  /* 0x00000001d30b7824 */ /* 0x040fe200078e0ae7 */
[C---:B---3--:R-:W-:Y:S01]  /*99f0*/  HMMA.16816.F32 R160, R32.reuse, R4, R160 ;  /* 0x0000000420a0723c */ /* 0x048fe200000018a0 */
[----:B------:R-:W-:Y:S01]  /*9a00*/  IMAD.MOV.U32 R10, RZ, RZ, R9 ;  /* 0x000000ffff0a7224 */ /* 0x000fe200078e0009 */
[C---:B------:R-:W-:Y:S02]  /*9a10*/  IADD3 R9, R0.reuse, 0x31, RZ ;  /* 0x0000003100097810 */ /* 0x040fe40007ffe0ff */
[----:B-1----:R-:W-:Y:S02]  /*9a20*/  IADD3 R234, R0, 0x38, RZ ;  /* 0x0000003800ea7810 */ /* 0x002fe40007ffe0ff */
[----:B------:R-:W-:Y:S01]  /*9a30*/  IABS R11, R11 ;  /* 0x0000000b000b7213 */ /* 0x000fe20000000000 */
[--C-:B------:R-:W-:Y:S01]  /*9a40*/  IMAD.IADD R4, R214, 0x1, -R9.reuse ;  /* 0x00000001d6047824 */ /* 0x100fe200078e0a09 */
[----:B------:R-:W-:Y:S01]  /*9a50*/  HMMA.16816.F32 R172, R32, R136, R172 ;  /* 0x0000008820ac723c */ /* 0x000fe200000018ac */
[----:B------:R-:W-:Y:S01]  /*9a60*/  IMAD.IADD R5, R211, 0x1, -R9 ;  /* 0x00000001d3057824 */ /* 0x000fe200078e0a09 */
[----:B------:R-:W-:Y:S02]  /*9a70*/  I2F R10, R10 ;  /* 0x0000000a000a7306 */ /* 0x000fe40000201400 */
[----:B------:R-:W-:-:S03]  /*9a80*/  IABS R4, R4 ;  /* 0x0000000400047213 */ /* 0x000fc60000000000 */
[----:B------:R-:W-:Y:S01]  /*9a90*/  IMAD.IADD R137, R211, 0x1, -R234 ;  /* 0x00000001d3897824 */ /* 0x000fe200078e0aea */
[----:B------:R-:W-:Y:S01]  /*9aa0*/  HMMA.16816.F32 R156, R32, R6, R156 ;  /* 0x00000006209c723c */ /* 0x000fe2000000189c */
[----:B------:R-:W-:Y:S01]  /*9ab0*/  IMAD.MOV.U32 R235, RZ, RZ, R4 ;  /* 0x000000ffffeb7224 */ /* 0x000fe200078e0004 */
[----:B------:R-:W-:Y:S01]  /*9ac0*/  IABS R4, R5 ;  /* 0x0000000500047213 */ /* 0x000fe20000000000 */
[----:B------:R-:W-:Y:S01]  /*9ad0*/  IMAD.IADD R5, R214, 0x1, -R234 ;  /* 0x00000001d6057824 */ /* 0x000fe200078e0aea */
[----:B------:R-:W-:Y:S01]  /*9ae0*/  IABS R137, R137 ;  /* 0x0000008900897213 */ /* 0x000fe20000000000 */
[----:B------:R-:W-:Y:S02]  /*9af0*/  I2F R11, R11 ;  /* 0x0000000b000b7306 */ /* 0x000fe40000201400 */
[----:B------:R-:W-:Y:S01]  /*9b00*/  IMAD.MOV.U32 R136, RZ, RZ, R4 ;  /* 0x000000ffff887224 */ /* 0x000fe200078e0004 */
[----:B------:R-:W-:Y:S01]  /*9b10*/  IABS R4, R5 ;  /* 0x0000000500047213 */ /* 0x000fe20000000000 */
[C---:B--2---:R-:W-:Y:S04]  /*9b20*/  HMMA.16816.F32 R24, R140.reuse, R28, R24 ;  /* 0x0000001c8c18723c */ /* 0x044fe80000001818 */
[----:B------:R1:W-:Y:S03]  /*9b30*/  I2F R29, R4 ;  /* 0x00000004001d7306 */ /* 0x0003e60000201400 */
[----:B------:R-:W-:Y:S01]  /*9b40*/  IADD3 R28, R0, 0x39, RZ ;  /* 0x00000039001c7810 */ /* 0x000fe20007ffe0ff */
[----:B------:R-:W-:Y:S04]  /*9b50*/  HMMA.16816.F32 R20, R140, R30, R20 ;  /* 0x0000001e8c14723c */ /* 0x000fe80000001814 */
[----:B------:R-:W-:Y:S01]  /*9b60*/  I2F R31, R137 ;  /* 0x00000089001f7306 */ /* 0x000fe20000201400 */
[----:B------:R-:W-:-:S02]  /*9b70*/  IMAD.IADD R236, R214, 0x1, -R28 ;  /* 0x00000001d6ec7824 */ /* 0x000fc400078e0a1c */
[----:B------:R-:W-:Y:S01]  /*9b80*/  IMAD.IADD R30, R211, 0x1, -R28 ;  /* 0x00000001d31e7824 */ /* 0x000fe200078e0a1c */
[----:B------:R-:W-:Y:S02]  /*9b90*/  HMMA.16816.F32 R148, R32, R138, R148 ;  /* 0x0000008a2094723c */ /* 0x000fe40000001894 */
[----:B------:R-:W-:Y:S01]  /*9ba0*/  IABS R236, R236 ;  /* 0x000000ec00ec7213 */ /* 0x000fe20000000000 */
[----:B-1----:R-:W1:Y:S01]  /*9bb0*/  LDSM.16.M88.4 R4, [R188+0x4800] ;  /* 0x00480000bc04783b */ /* 0x002e620000000200 */
[----:B------:R-:W-:Y:S01]  /*9bc0*/  I2F R235, R235 ;  /* 0x000000eb00eb7306 */ /* 0x000fe20000201400 */
[----:B------:R-:W-:-:S03]  /*9bd0*/  IABS R30, R30 ;  /* 0x0000001e001e7213 */ /* 0x000fc60000000000 */
[----:B------:R-:W-:Y:S02]  /*9be0*/  FMUL.FTZ R238, R24, c[0x0][0x2ec] ;  /* 0x0000bb0018ee7a20 */ /* 0x000fe40000410000 */
[----:B------:R-:W-:Y:S02]  /*9bf0*/  FMUL.FTZ R24, R25, c[0x0][0x2ec] ;  /* 0x0000bb0019187a20 */ /* 0x000fe40000410000 */
[----:B------:R-:W-:Y:S01]  /*9c00*/  FMUL.FTZ R26, R26, c[0x0][0x2ec] ;  /* 0x0000bb001a1a7a20 */ /* 0x000fe20000410000 */
[----:B------:R-:W-:Y:S01]  /*9c10*/  I2F R136, R136 ;  /* 0x0000008800887306 */ /* 0x000fe20000201400 */
[----:B------:R-:W-:Y:S02]  /*9c20*/  FMUL.FTZ R25, R27, c[0x0][0x2ec] ;  /* 0x0000bb001b197a20 */ /* 0x000fe40000410000 */
[----:B------:R-:W-:Y:S02]  /*9c30*/  FMUL.FTZ R20, R20, c[0x0][0x2ec] ;  /* 0x0000bb0014147a20 */ /* 0x000fe40000410000 */
[----:B------:R-:W-:-:S02]  /*9c40*/  FMUL.FTZ R21, R21, c[0x0][0x2ec] ;  /* 0x0000bb0015157a20 */ /* 0x000fc40000410000 */
[----:B------:R-:W-:Y:S01]  /*9c50*/  FMUL.FTZ R242, R22, c[0x0][0x2ec] ;  /* 0x0000bb0016f27a20 */ /* 0x000fe20000410000 */
[----:B------:R-:W-:Y:S01]  /*9c60*/  MUFU.TANH R238, R238 ;  /* 0x000000ee00ee7308 */ /* 0x000fe20000002400 */
[----:B------:R-:W-:-:S07]  /*9c70*/  FMUL.FTZ R22, R23, c[0x0][0x2ec] ;  /* 0x0000bb0017167a20 */ /* 0x000fce0000410000 */
[----:B------:R-:W2:Y:S08]  /*9c80*/  MUFU.TANH R24, R24 ;  /* 0x0000001800187308 */ /* 0x000eb00000002400 */
[----:B------:R-:W3:Y:S01]  /*9c90*/  MUFU.TANH R240, R20 ;  /* 0x0000001400f07308 */ /* 0x000ee20000002400 */
[C---:B-1----:R-:W-:Y:S07]  /*9ca0*/  HMMA.16816.F32 R16, R140.reuse, R4, R16 ;  /* 0x000000048c10723c */ /* 0x042fee0000001810 */
[----:B------:R-:W1:Y:S01]  /*9cb0*/  MUFU.TANH R137, R26 ;  /* 0x0000001a00897308 */ /* 0x000e620000002400 */
[----:B--2---:R-:W-:Y:S01]  /*9cc0*/  FFMA.FTZ R24, R145, -UR24, R24 ;  /* 0x8000001891187c23 */ /* 0x004fe20008010018 */
[----:B------:R-:W-:Y:S01]  /*9cd0*/  HMMA.16816.F32 R12, R140, R6, R12 ;  /* 0x000000068c0c723c */ /* 0x000fe2000000180c */
[----:B------:R-:W2:Y:S05]  /*9ce0*/  LDSM.16.M88.4 R4, [R188+0x5000] ;  /* 0x00500000bc04783b */ /* 0x000eaa0000000200 */
[----:B------:R-:W4:Y:S01]  /*9cf0*/  MUFU.TANH R21, R21 ;  /* 0x0000001500157308 */ /* 0x000f220000002400 */
[----:B---3--:R-:W-:-:S02]  /*9d00*/  FFMA.FTZ R2, R155, -UR24, R240 ;  /* 0x800000189b027c23 */ /* 0x008fc400080100f0 */
[----:B-1----:R-:W-:-:S05]  /*9d10*/  FFMA.FTZ R0, R144, -UR24, R137 ;  /* 0x8000001890007c23 */ /* 0x002fca0008010089 */
[----:B------:R-:W1:Y:S01]  /*9d20*/  MUFU.TANH R25, R25 ;  /* 0x0000001900197308 */ /* 0x000e620000002400 */
[----:B------:R-:W-:Y:S01]  /*9d30*/  FSEL R0, R0, -INF , !P5 ;  /* 0xff80000000007808 */ /* 0x000fe20006800000 */
[----:B------:R-:W-:Y:S01]  /*9d40*/  FMUL.FTZ R26, R16, c[0x0][0x2ec] ;  /* 0x0000bb00101a7a20 */ /* 0x000fe20000410000 */
[----:B------:R-:W-:Y:S01]  /*9d50*/  ISETP.GE.AND P5, PT, R147, R207, PT ;  /* 0x000000cf9300720c */ /* 0x000fe20003fa6270 */
[----:B------:R-:W-:-:S04]  /*9d60*/  FMUL.FTZ R16, R17, c[0x0][0x2ec] ;  /* 0x0000bb0011107a20 */ /* 0x000fc80000410000 */
[----:B------:R-:W-:Y:S01]  /*9d70*/  MUFU.TANH R242, R242 ;  /* 0x000000f200f27308 */ /* 0x000fe20000002400 */
[----:B------:R-:W-:Y:S01]  /*9d80*/  FMUL.FTZ R23, R18, c[0x0][0x2ec] ;  /* 0x0000bb0012177a20 */ /* 0x000fe20000410000 */
[----:B------:R-:W-:Y:S01]  /*9d90*/  ISETP.LT.OR P5, PT, R147, R210, P5 ;  /* 0x000000d29300720c */ /* 0x000fe20002fa1670 */
[----:B------:R-:W-:Y:S02]  /*9da0*/  FMUL.FTZ R18, R19, c[0x0][0x2ec] ;  /* 0x0000bb0013127a20 */ /* 0x000fe40000410000 */
[----:B------:R-:W-:Y:S02]  /*9db0*/  FMUL.FTZ R20, R12, c[0x0][0x2ec] ;  /* 0x0000bb000c147a20 */ /* 0x000fe40000410000 */
[----:B------:R-:W-:Y:S01]  /*9dc0*/  FFMA.FTZ R12, R135, -UR24, R238 ;  /* 0x80000018870c7c23 */ /* 0x000fe200080100ee */
[----:B------:R-:W3:Y:S01]  /*9dd0*/  MUFU.TANH R26, R26 ;  /* 0x0000001a001a7308 */ /* 0x000ee20000002400 */
[----:B------:R-:W-:Y:S02]  /*9de0*/  FMUL.FTZ R14, R14, c[0x0][0x2ec] ;  /* 0x0000bb000e0e7a20 */ /* 0x000fe40000410000 */
[----:B------:R-:W-:Y:S01]  /*9df0*/  FMUL.FTZ R13, R13, c[0x0][0x2ec] ;  /* 0x0000bb000d0d7a20 */ /* 0x000fe20000410000 */
[----:B------:R-:W-:Y:S01]  /*9e00*/  FSEL R12, R12, -INF , !P4 ;  /* 0xff8000000c0c7808 */ /* 0x000fe20006000000 */
[----:B----4-:R-:W-:Y:S01]  /*9e10*/  FFMA.FTZ R21, R154, -UR24, R21 ;  /* 0x800000189a157c23 */ /* 0x010fe20008010015 */
[----:B------:R-:W-:Y:S01]  /*9e20*/  ISETP.GE.AND P4, PT, R147, R212, PT ;  /* 0x000000d49300720c */ /* 0x000fe20003f86270 */
[----:B------:R-:W-:Y:S01]  /*9e30*/  FMUL.FTZ R144, R15, c[0x0][0x2ec] ;  /* 0x0000bb000f907a20 */ /* 0x000fe20000410000 */
[----:B------:R-:W4:Y:S01]  /*9e40*/  MUFU.TANH R16, R16 ;  /* 0x0000001000107308 */ /* 0x000f220000002400 */
[----:B-1----:R-:W-:Y:S01]  /*9e50*/  FFMA.FTZ R15, R152, -UR24, R25 ;  /* 0x80000018980f7c23 */ /* 0x002fe20008010019 */
[----:B------:R-:W-:Y:S01]  /*9e60*/  ISETP.LT.OR P4, PT, R147, R213, P4 ;  /* 0x000000d59300720c */ /* 0x000fe20002781670 */
[----:B--2---:R-:W-:Y:S03]  /*9e70*/  HMMA.16816.F32 R160, R140, R4, R160 ;  /* 0x000000048ca0723c */ /* 0x004fe600000018a0 */
[----:B------:R-:W-:-:S02]  /*9e80*/  FSEL R2, R2, -INF , !P4 ;  /* 0xff80000002027808 */ /* 0x000fc40006000000 */
[----:B------:R-:W1:Y:S01]  /*9e90*/  MUFU.TANH R22, R22 ;  /* 0x0000001600167308 */ /* 0x000e620000002400 */
[C---:B------:R-:W-:Y:S01]  /*9ea0*/  ISETP.GE.AND P4, PT, R164.reuse, R212, PT ;  /* 0x000000d4a400720c */ /* 0x040fe20003f86270 */
[----:B---3--:R-:W-:Y:S01]  /*9eb0*/  FFMA.FTZ R26, R167, -UR24, R26 ;  /* 0x80000018a71a7c23 */ /* 0x008fe2000801001a */
[----:B------:R-:W-:Y:S02]  /*9ec0*/  FSEL R15, R15, -INF , !P0 ;  /* 0xff8000000f0f7808 */ /* 0x000fe40004000000 */
[----:B------:R-:W-:Y:S01]  /*9ed0*/  ISETP.LT.OR P4, PT, R164, R213, P4 ;  /* 0x000000d5a400720c */ /* 0x000fe20002781670 */
[----:B------:R-:W-:Y:S01]  /*9ee0*/  HMMA.16816.F32 R156, R140, R6, R156 ;  /* 0x000000068c9c723c */ /* 0x000fe2000000189c */
[----:B------:R-:W2:Y:S01]  /*9ef0*/  LDSM.16.M88.4 R4, [R188+0x5800] ;  /* 0x00580000bc04783b */ /* 0x000ea20000000200 */
[----:B------:R3:W-:Y:S01]  /*9f00*/  MUFU.TANH R19, R14 ;  /* 0x0000000e00137308 */ /* 0x0007e20000002400 */
[----:B------:R-:W-:Y:S01]  /*9f10*/  ISETP.GE.AND P0, PT, R146, R207, PT ;  /* 0x000000cf9200720c */ /* 0x000fe20003f06270 */
[----:B----4-:R-:W-:Y:S01]  /*9f20*/  FFMA.FTZ R16, R169, -UR24, R16 ;  /* 0x80000018a9107c23 */ /* 0x010fe20008010010 */
[----:B------:R-:W-:Y:S01]  /*9f30*/  FSEL R26, R26, -INF , !P4 ;  /* 0xff8000001a1a7808 */ /* 0x000fe20006000000 */
[----:B------:R-:W-:-:S04]  /*9f40*/  DEPBAR.LE SB0, 0x0 ;  /* 0x000080000000791a */ /* 0x000fc80000000000 */
[----:B------:R-:W4:Y:S01]  /*9f50*/  MUFU.TANH R20, R20 ;  /* 0x0000001400147308 */ /* 0x000f220000002400 */
[----:B------:R-:W-:Y:S01]  /*9f60*/  ISETP.GE.AND P4, PT, R170, R212, PT ;  /* 0x000000d4aa00720c */ /* 0x000fe20003f86270 */
[----:B-1----:R-:W-:Y:S01]  /*9f70*/  FFMA.FTZ R22, R165, -UR24, R22 ;  /* 0x80000018a5167c23 */ /* 0x002fe20008010016 */
[----:B------:R-:W-:Y:S02]  /*9f80*/  ISETP.LT.OR P0, PT, R146, R210, P0 ;  /* 0x000000d29200720c */ /* 0x000fe40000701670 */
[----:B------:R-:W-:Y:S01]  /*9f90*/  ISETP.LT.OR P4, PT, R170, R213, P4 ;  /* 0x000000d5aa00720c */ /* 0x000fe20002781670 */
[----:B------:R-:W-:Y:S01]  /*9fa0*/  FMUL.FTZ R135, R160, c[0x0][0x2ec] ;  /* 0x0000bb00a0877a20 */ /* 0x000fe20000410000 */
[----:B------:R-:W-:Y:S01]  /*9fb0*/  FSEL R33, R22, -INF , !P0 ;  /* 0xff80000016217808 */ /* 0x000fe20004000000 */
[----:B------:R1:W5:Y:S01]  /*9fc0*/  MUFU.TANH R17, R13 ;  /* 0x0000000d00117308 */ /* 0x0003620000002400 */
[----:B---3--:R-:W-:Y:S01]  /*9fd0*/  FSEL R14, R24, -INF , !P6 ;  /* 0xff800000180e7808 */ /* 0x008fe20007000000 */
[----:B------:R-:W-:Y:S01]  /*9fe0*/  FMUL.FTZ R138, R162, c[0x0][0x2ec] ;  /* 0x0000bb00a28a7a20 */ /* 0x000fe20000410000 */
[----:B------:R-:W-:Y:S01]  /*9ff0*/  ISETP.GE.AND P6, PT, R146, R212, PT ;  /* 0x000000d49200720c */ /* 0x000fe20003fc6270 */
[----:B------:R-:W-:Y:S01]  /*a000*/  FMUL.FTZ R34, R163, c[0x0][0x2ec] ;  /* 0x0000bb00a3227a20 */ /* 0x000fe20000410000 */
[----:B------:R-:W-:Y:S01]  /*a010*/  ISETP.GE.AND P0, PT, R166, R207, PT ;  /* 0x000000cfa600720c */ /* 0x000fe20003f06270 */
[----:B------:R-:W-:Y:S01]  /*a020*/  FMUL.FTZ R35, R156, c[0x0][0x2ec] ;  /* 0x0000bb009c237a20 */ /* 0x000fe20000410000 */
[-C--:B------:R-:W-:Y:S01]  /*a030*/  ISETP.LT.OR P6, PT, R146, R213.reuse, P6 ;  /* 0x000000d59200720c */ /* 0x080fe200037c1670 */
[----:B------:R-:W3:Y:S01]  /*a040*/  MUFU.TANH R23, R23 ;  /* 0x0000001700177308 */ /* 0x000ee20000002400 */
[----:B----4-:R-:W-:Y:S01]  /*a050*/  FFMA.FTZ R20, R179, -UR24, R20 ;  /* 0x80000018b3147c23 */ /* 0x010fe20008010014 */
[C---:B------:R-:W-:Y:S01]  /*a060*/  ISETP.LT.OR P0, PT, R166.reuse, R210, P0 ;  /* 0x000000d2a600720c */ /* 0x040fe20000701670 */
[----:B------:R-:W-:Y:S01]  /*a070*/  FMUL.FTZ R161, R161, c[0x0][0x2ec] ;  /* 0x0000bb00a1a17a20 */ /* 0x000fe20000410000 */
[----:B------:R-:W-:Y:S01]  /*a080*/  FSEL R32, R21, -INF , !P6 ;  /* 0xff80000015207808 */ /* 0x000fe20007000000 */
[----:B------:R-:W-:Y:S01]  /*a090*/  FMUL.FTZ R159, R159, c[0x0][0x2ec] ;  /* 0x0000bb009f9f7a20 */ /* 0x000fe20000410000 */
[CC--:B------:R-:W-:Y:S01]  /*a0a0*/  ISETP.GE.AND P6, PT, R166.reuse, R212.reuse, PT ;  /* 0x000000d4a600720c */ /* 0x0c0fe20003fc6270 */
[----:B------:R-:W-:Y:S01]  /*a0b0*/  FMUL.FTZ R157, R157, c[0x0][0x2ec] ;  /* 0x0000bb009d9d7a20 */ /* 0x000fe20000410000 */
[----:B------:R-:W4:Y:S01]  /*a0c0*/  MUFU.TANH R18, R18 ;  /* 0x0000001200127308 */ /* 0x000f220000002400 */
[----:B-1----:R-:W-:Y:S01]  /*a0d0*/  FFMA.FTZ R13, R153, -UR24, R242 ;  /* 0x80000018990d7c23 */ /* 0x002fe200080100f2 */
[----:B------:R-:W-:Y:S01]  /*a0e0*/  ISETP.LT.OR P6, PT, R166, R213, P6 ;  /* 0x000000d5a600720c */ /* 0x000fe200037c1670 */
[----:B-----5:R-:W-:Y:S01]  /*a0f0*/  FFMA.FTZ R17, R216, -UR24, R17 ;  /* 0x80000018d8117c23 */ /* 0x020fe20008010011 */
[----:B------:R-:W-:Y:S01]  /*a100*/  FSEL R22, R20, -INF , !P4 ;  /* 0xff80000014167808 */ /* 0x000fe20006000000 */
[----:B------:R-:W-:Y:S01]  /*a110*/  FFMA.FTZ R21, R220, -UR24, R19 ;  /* 0x80000018dc157c23 */ /* 0x000fe20008010013 */
[----:B------:R-:W-:Y:S01]  /*a120*/  FSEL R24, R16, -INF , !P6 ;  /* 0xff80000010187808 */ /* 0x000fe20007000000 */
[----:B--2---:R-:W-:Y:S01]  /*a130*/  HMMA.16816.F32 R172, R140, R4, R172 ;  /* 0x000000048cac723c */ /* 0x004fe200000018ac */
[----:B------:R-:W1:Y:S01]  /*a140*/  MUFU.TANH R135, R135 ;  /* 0x0000008700877308 */ /* 0x000e620000002400 */
[----:B------:R-:W-:Y:S01]  /*a150*/  ISETP.GE.AND P6, PT, R178, R212, PT ;  /* 0x000000d4b200720c */ /* 0x000fe20003fc6270 */
[----:B---3--:R-:W-:Y:S01]  /*a160*/  FFMA.FTZ R23, R168, -UR24, R23 ;  /* 0x80000018a8177c23 */ /* 0x008fe20008010017 */
[----:B------:R-:W-:Y:S01]  /*a170*/  FSEL R13, R13, -INF , !P5 ;  /* 0xff8000000d0d7808 */ /* 0x000fe20006800000 */
[----:B------:R-:W-:Y:S01]  /*a180*/  FMUL.FTZ R16, R158, c[0x0][0x2ec] ;  /* 0x0000bb009e107a20 */ /* 0x000fe20000410000 */
[----:B------:R-:W-:-:S02]  /*a190*/  ISETP.GE.AND P5, PT, R164, R207, PT ;  /* 0x000000cfa400720c */ /* 0x000fc40003fa6270 */
[----:B------:R-:W-:Y:S01]  /*a1a0*/  HMMA.16816.F32 R4, R140, R6, R148 ;  /* 0x000000068c04723c */ /* 0x000fe20000001894 */
[----:B------:R-:W2:Y:S01]  /*a1b0*/  MUFU.TANH R144, R144 ;  /* 0x0000009000907308 */ /* 0x000ea20000002400 */
[----:B------:R-:W-:Y:S01]  /*a1c0*/  ISETP.GE.AND P4, PT, R223, R212, PT ;  /* 0x000000d4df00720c */ /* 0x000fe20003f86270 */
[----:B----4-:R-:W-:Y:S01]  /*a1d0*/  FFMA.FTZ R18, R171, -UR24, R18 ;  /* 0x80000018ab127c23 */ /* 0x010fe20008010012 */
[-C--:B------:R-:W-:Y:S02]  /*a1e0*/  ISETP.LT.OR P6, PT, R178, R213.reuse, P6 ;  /* 0x000000d5b200720c */ /* 0x080fe400037c1670 */
[----:B------:R-:W-:Y:S02]  /*a1f0*/  ISETP.LT.OR P5, PT, R164, R210, P5 ;  /* 0x000000d2a400720c */ /* 0x000fe40002fa1670 */
[----:B------:R-:W-:Y:S01]  /*a200*/  ISETP.LT.OR P4, PT, R223, R213, P4 ;  /* 0x000000d5df00720c */ /* 0x000fe20002781670 */
[----:B------:R-:W3:Y:S01]  /*a210*/  MUFU.TANH R35, R35 ;  /* 0x0000002300237308 */ /* 0x000ee20000002400 */
[----:B-1----:R-:W-:Y:S01]  /*a220*/  FFMA.FTZ R135, R224, -UR24, R135 ;  /* 0x80000018e0877c23 */ /* 0x002fe20008010087 */
[----:B------:R-:W-:-:S02]  /*a230*/  FSEL R20, R17, -INF , !P6 ;  /* 0xff80000011147808 */ /* 0x000fc40007000000 */
[----:B------:R-:W-:Y:S02]  /*a240*/  FSEL R25, R23, -INF , !P5 ;  /* 0xff80000017197808 */ /* 0x000fe40006800000 */
[----:B------:R-:W-:Y:S01]  /*a250*/  FSEL R27, R18, -INF , !P0 ;  /* 0xff800000121b7808 */ /* 0x000fe20004000000 */
[----:B------:R-:W-:Y:S01]  /*a260*/  FMUL.FTZ R172, R172, c[0x0][0x2ec] ;  /* 0x0000bb00acac7a20 */ /* 0x000fe20000410000 */
[----:B------:R-:W1:Y:S01]  /*a270*/  MUFU.TANH R146, R161 ;  /* 0x000000a100927308 */ /* 0x000e620000002400 */
[-C--:B------:R-:W-:Y:S01]  /*a280*/  ISETP.GE.AND P5, PT, R170, R207.reuse, PT ;  /* 0x000000cfaa00720c */ /* 0x080fe20003fa6270 */
[----:B--2---:R-:W-:Y:S01]  /*a290*/  FFMA.FTZ R23, R215, -UR24, R144 ;  /* 0x80000018d7177c23 */ /* 0x004fe20008010090 */
[----:B------:R-:W-:Y:S01]  /*a2a0*/  ISETP.GE.AND P0, PT, R178, R207, PT ;  /* 0x000000cfb200720c */ /* 0x000fe20003f06270 */
[----:B------:R-:W-:Y:S01]  /*a2b0*/  FMUL.FTZ R18, R173, c[0x0][0x2ec] ;  /* 0x0000bb00ad127a20 */ /* 0x000fe20000410000 */
[----:B------:R-:W-:Y:S01]  /*a2c0*/  FSEL R168, R135, -INF , !P4 ;  /* 0xff80000087a87808 */ /* 0x000fe20006000000 */
[----:B------:R-:W-:Y:S01]  /*a2d0*/  FMUL.FTZ R174, R174, c[0x0][0x2ec] ;  /* 0x0000bb00aeae7a20 */ /* 0x000fe20000410000 */
[----:B------:R-:W-:Y:S01]  /*a2e0*/  ISETP.GE.AND P4, PT, R226, R212, PT ;  /* 0x000000d4e200720c */ /* 0x000fe20003f86270 */
[----:B------:R-:W2:Y:S01]  /*a2f0*/  MUFU.TANH R138, R138 ;  /* 0x0000008a008a7308 */ /* 0x000ea20000002400 */
[----:B------:R-:W-:Y:S01]  /*a300*/  FMUL.FTZ R4, R4, c[0x0][0x2ec] ;  /* 0x0000bb0004047a20 */ /* 0x000fe20000410000 */
[-C--:B------:R-:W-:Y:S01]  /*a310*/  ISETP.LT.OR P5, PT, R170, R210.reuse, P5 ;  /* 0x000000d2aa00720c */ /* 0x080fe20002fa1670 */
[----:B---3--:R-:W-:Y:S01]  /*a320*/  FFMA.FTZ R35, R230, -UR24, R35 ;  /* 0x80000018e6237c23 */ /* 0x008fe20008010023 */
[----:B------:R-:W-:Y:S01]  /*a330*/  ISETP.LT.OR P0, PT, R178, R210, P0 ;  /* 0x000000d2b200720c */ /* 0x000fe20000701670 */
[----:B------:R-:W-:Y:S01]  /*a340*/  FMUL.FTZ R175, R175, c[0x0][0x2ec] ;  /* 0x0000bb00afaf7a20 */ /* 0x000fe20000410000 */
[----:B------:R-:W-:Y:S01]  /*a350*/  ISETP.LT.OR P4, PT, R226, R213, P4 ;  /* 0x000000d5e200720c */ /* 0x000fe20002781670 */
[----:B------:R-:W-:Y:S01]  /*a360*/  FMUL.FTZ R5, R5, c[0x0][0x2ec] ;  /* 0x0000bb0005057a20 */ /* 0x000fe20000410000 */
[----:B------:R-:W3:Y:S01]  /*a370*/  MUFU.TANH R34, R34 ;  /* 0x0000002200227308 */ /* 0x000ee20000002400 */
[----:B------:R-:W-:Y:S01]  /*a380*/  FSEL R21, R21, -INF , !P5 ;  /* 0xff80000015157808 */ /* 0x000fe20006800000 */
[----:B-1----:R-:W-:Y:S01]  /*a390*/  FFMA.FTZ R146, R227, -UR24, R146 ;  /* 0x80000018e3927c23 */ /* 0x002fe20008010092 */
[----:B------:R-:W-:Y:S01]  /*a3a0*/  FSEL R23, R23, -INF , !P0 ;  /* 0xff80000017177808 */ /* 0x000fe20004000000 */
[----:B------:R-:W-:Y:S01]  /*a3b0*/  FMUL.FTZ R6, R6, c[0x0][0x2ec] ;  /* 0x0000bb0006067a20 */ /* 0x000fe20000410000 */
[-C--:B------:R-:W-:Y:S01]  /*a3c0*/  ISETP.GE.AND P5, PT, R223, R207.reuse, PT ;  /* 0x000000cfdf00720c */ /* 0x080fe20003fa6270 */
[----:B------:R-:W-:Y:S01]  /*a3d0*/  FMUL.FTZ R7, R7, c[0x0][0x2ec] ;  /* 0x0000bb0007077a20 */ /* 0x000fe20000410000 */
[C---:B------:R-:W-:Y:S01]  /*a3e0*/  ISETP.GE.AND P6, PT, R222.reuse, R212, PT ;  /* 0x000000d4de00720c */ /* 0x040fe20003fc6270 */
[----:B------:R-:W1:Y:S01]  /*a3f0*/  MUFU.TANH R17, R172 ;  /* 0x000000ac00117308 */ /* 0x000e620000002400 */
[----:B------:R-:W-:Y:S01]  /*a400*/  ISETP.GE.AND P0, PT, R222, R207, PT ;  /* 0x000000cfde00720c */ /* 0x000fe20003f06270 */
[----:B--2---:R-:W-:Y:S01]  /*a410*/  FFMA.FTZ R138, R225, -UR24, R138 ;  /* 0x80000018e18a7c23 */ /* 0x004fe2000801008a */
[----:B------:R-:W-:-:S02]  /*a420*/  FSEL R166, R35, -INF , !P4 ;  /* 0xff80000023a67808 */ /* 0x000fc40006000000 */
[----:B------:R-:W-:Y:S02]  /*a430*/  ISETP.GE.AND P4, PT, R231, R212, PT ;  /* 0x000000d4e700720c */ /* 0x000fe40003f86270 */
[-C--:B------:R-:W-:Y:S01]  /*a440*/  ISETP.LT.OR P5, PT, R223, R210.reuse, P5 ;  /* 0x000000d2df00720c */ /* 0x080fe20002fa1670 */
[----:B------:R-:W2:Y:S01]  /*a450*/  MUFU.TANH R19, R157 ;  /* 0x0000009d00137308 */ /* 0x000ea20000002400 */
[----:B---3--:R-:W-:Y:S01]  /*a460*/  FFMA.FTZ R34, R229, -UR24, R34 ;  /* 0x80000018e5227c23 */ /* 0x008fe20008010022 */
[CC--:B------:R-:W-:Y:S01]  /*a470*/  ISETP.LT.OR P6, PT, R222.reuse, R213.reuse, P6 ;  /* 0x000000d5de00720c */ /* 0x0c0fe200037c1670 */
[----:B------:R-:W-:Y:S01]  /*a480*/  IMAD.MOV.U32 R223, RZ, RZ, R177 ;  /* 0x000000ffffdf7224 */ /* 0x000fe200078e00b1 */
[----:B------:R-:W-:Y:S01]  /*a490*/  ISETP.LT.OR P0, PT, R222, R210, P0 ;  /* 0x000000d2de00720c */ /* 0x000fe20000701670 */
[----:B------:R-:W-:Y:S01]  /*a4a0*/  IMAD.MOV.U32 R222, RZ, RZ, R176 ;  /* 0x000000ffffde7224 */ /* 0x000fe200078e00b0 */
[----:B------:R-:W-:Y:S02]  /*a4b0*/  ISETP.LT.OR P4, PT, R231, R213, P4 ;  /* 0x000000d5e700720c */ /* 0x000fe40002781670 */
[----:B------:R-:W3:Y:S01]  /*a4c0*/  MUFU.TANH R16, R16 ;  /* 0x0000001000107308 */ /* 0x000ee20000002400 */
[----:B-1----:R-:W-:Y:S01]  /*a4d0*/  FFMA.FTZ R10, R10, -UR24, R17 ;  /* 0x800000180a0a7c23 */ /* 0x002fe20008010011 */
[----:B------:R-:W-:-:S02]  /*a4e0*/  FSEL R169, R138, -INF , !P5 ;  /* 0xff8000008aa97808 */ /* 0x000fc40006800000 */
[----:B------:R-:W-:Y:S02]  /*a4f0*/  FSEL R170, R146, -INF , !P6 ;  /* 0xff80000092aa7808 */ /* 0x000fe40007000000 */
[----:B------:R-:W-:Y:S02]  /*a500*/  FSEL R167, R34, -INF , !P0 ;  /* 0xff80000022a77808 */ /* 0x000fe40004000000 */
[----:B------:R-:W1:Y:S01]  /*a510*/  MUFU.TANH R159, R159 ;  /* 0x0000009f009f7308 */ /* 0x000e620000002400 */
[-C--:B------:R-:W-:Y:S01]  /*a520*/  ISETP.GE.AND P5, PT, R226, R207.reuse, PT ;  /* 0x000000cfe200720c */ /* 0x080fe20003fa6270 */
[----:B--2---:R-:W-:Y:S01]  /*a530*/  FFMA.FTZ R19, R232, -UR24, R19 ;  /* 0x80000018e8137c23 */ /* 0x004fe20008010013 */
[CC--:B------:R-:W-:Y:S02]  /*a540*/  ISETP.GE.AND P6, PT, R228.reuse, R212.reuse, PT ;  /* 0x000000d4e400720c */ /* 0x0c0fe40003fc6270 */
[----:B------:R-:W-:Y:S02]  /*a550*/  ISETP.GE.AND P0, PT, R228, R207, PT ;  /* 0x000000cfe400720c */ /* 0x000fe40003f06270 */
[----:B------:R-:W-:Y:S01]  /*a560*/  FSEL R154, R10, -INF , !P4 ;  /* 0xff8000000a9a7808 */ /* 0x000fe20006000000 */
[----:B------:R-:W2:Y:S01]  /*a570*/  MUFU.TANH R4, R4 ;  /* 0x0000000400047308 */ /* 0x000ea20000002400 */
[----:B------:R-:W-:Y:S01]  /*a580*/  ISETP.GE.AND P4, PT, R234, R212, PT ;  /* 0x000000d4ea00720c */ /* 0x000fe20003f86270 */
[----:B---3--:R-:W-:Y:S01]  /*a590*/  FFMA.FTZ R16, R233, -UR24, R16 ;  /* 0x80000018e9107c23 */ /* 0x008fe20008010010 */
[----:B------:R-:W-:-:S02]  /*a5a0*/  ISETP.LT.OR P5, PT, R226, R210, P5 ;  /* 0x000000d2e200720c */ /* 0x000fc40002fa1670 */
[CC--:B------:R-:W-:Y:S02]  /*a5b0*/  ISETP.LT.OR P6, PT, R228.reuse, R213.reuse, P6 ;  /* 0x000000d5e400720c */ /* 0x0c0fe400037c1670 */
[----:B------:R-:W-:Y:S01]  /*a5c0*/  ISETP.LT.OR P0, PT, R228, R210, P0 ;  /* 0x000000d2e400720c */ /* 0x000fe20000701670 */
[----:B------:R-:W3:Y:S01]  /*a5d0*/  MUFU.TANH R18, R18 ;  /* 0x0000001200127308 */ /* 0x000ee20000002400 */
[----:B-1----:R-:W-:Y:S01]  /*a5e0*/  FFMA.FTZ R8, R8, -UR24, R159 ;  /* 0x8000001808087c23 */ /* 0x002fe2000801009f */
[----:B------:R-:W-:Y:S02]  /*a5f0*/  ISETP.LT.OR P4, PT, R234, R213, P4 ;  /* 0x000000d5ea00720c */ /* 0x000fe40002781670 */
[----:B------:R-:W-:Y:S02]  /*a600*/  FSEL R165, R16, -INF , !P5 ;  /* 0xff80000010a57808 */ /* 0x000fe40006800000 */
[----:B------:R-:W-:Y:S02]  /*a610*/  FSEL R164, R19, -INF , !P6 ;  /* 0xff80000013a47808 */ /* 0x000fe40007000000 */
[----:B------:R-:W1:Y:S01]  /*a620*/  MUFU.TANH R174, R174 ;  /* 0x000000ae00ae7308 */ /* 0x000e620000002400 */
[----:B--2---:R-:W-:Y:S01]  /*a630*/  FFMA.FTZ R4, R29, -UR24, R4 ;  /* 0x800000181d047c23 */ /* 0x004fe20008010004 */
[----:B------:R-:W-:-:S02]  /*a640*/  FSEL R163, R8, -INF , !P0 ;  /* 0xff80000008a37808 */ /* 0x000fc40004000000 */
[-C--:B------:R-:W-:Y:S02]  /*a650*/  ISETP.GE.AND P5, PT, R231, R207.reuse, PT ;  /* 0x000000cfe700720c */ /* 0x080fe40003fa6270 */
[C---:B------:R-:W-:Y:S02]  /*a660*/  ISETP.GE.AND P6, PT, R9.reuse, R212, PT ;  /* 0x000000d40900720c */ /* 0x040fe40003fc6270 */
[----:B------:R-:W2:Y:S01]  /*a670*/  MUFU.TANH R175, R175 ;  /* 0x000000af00af7308 */ /* 0x000ea20000002400 */
[----:B------:R-:W-:Y:S01]  /*a680*/  ISETP.GE.AND P0, PT, R9, R207, PT ;  /* 0x000000cf0900720c */ /* 0x000fe20003f06270 */
[----:B---3--:R-:W-:Y:S01]  /*a690*/  FFMA.FTZ R18, R235, -UR24, R18 ;  /* 0x80000018eb127c23 */ /* 0x008fe20008010012 */
[----:B------:R-:W-:Y:S02]  /*a6a0*/  FSEL R138, R4, -INF , !P4 ;  /* 0xff800000048a7808 */ /* 0x000fe40006000000 */
[----:B------:R-:W-:Y:S02]  /*a6b0*/  PLOP3.LUT P4, PT, PT, PT, UP0, 0x80, 0x0 ;  /* 0x000000000000781c */ /* 0x000fe40003f8f008 */
[----:B------:R-:W-:Y:S01]  /*a6c0*/  ISETP.LT.OR P5, PT, R231, R210, P5 ;  /* 0x000000d2e700720c */ /* 0x000fe20002fa1670 */
[----:B------:R-:W-:Y:S01]  /*a6d0*/  I2F R236, R236 ;  /* 0x000000ec00ec7306 */ /* 0x000fe20000201400 */
[----:B-1----:R-:W-:Y:S01]  /*a6e0*/  FFMA.FTZ R11, R11, -UR24, R174 ;  /* 0x800000180b0b7c23 */ /* 0x002fe200080100ae */
[----:B------:R-:W-:-:S02]  /*a6f0*/  ISETP.LT.OR P6, PT, R9, R213, P6 ;  /* 0x000000d50900720c */ /* 0x000fc400037c1670 */
[----:B------:R-:W-:Y:S02]  /*a700*/  ISETP.LT.OR P0, PT, R9, R210, P0 ;  /* 0x000000d20900720c */ /* 0x000fe40000701670 */
[----:B------:R-:W-:Y:S02]  /*a710*/  FSEL R151, R11, -INF , !P5 ;  /* 0xff8000000b977808 */ /* 0x000fe40006800000 */
[----:B------:R-:W-:Y:S01]  /*a720*/  I2F R30, R30 ;  /* 0x0000001e001e7306 */ /* 0x000fe20000201400 */
[----:B--2---:R-:W-:Y:S01]  /*a730*/  FFMA.FTZ R136, R136, -UR24, R175 ;  /* 0x8000001888887c23 */ /* 0x004fe200080100af */
[----:B------:R-:W-:Y:S01]  /*a740*/  FSEL R152, R18, -INF , !P6 ;  /* 0xff80000012987808 */ /* 0x000fe20007000000 */
[----:B------:R-:W-:Y:S01]  /*a750*/  BAR.SYNC.DEFER_BLOCKING 0x0 ;  /* 0x0000000000007b1d */ /* 0x000fe20000010000 */
[----:B------:R-:W-:Y:S02]  /*a760*/  ISETP.GE.AND P5, PT, R234, R207, PT ;  /* 0x000000cfea00720c */ /* 0x000fe40003fa6270 */
[----:B------:R-:W-:-:S02]  /*a770*/  FSEL R137, R136, -INF , !P0 ;  /* 0xff80000088897808 */ /* 0x000fc40004000000 */
[C---:B------:R-:W-:Y:S01]  /*a780*/  ISETP.GE.AND P6, PT, R28.reuse, R212, PT ;  /* 0x000000d41c00720c */ /* 0x040fe20003fc6270 */
[----:B------:R-:W1:Y:S01]  /*a790*/  MUFU.TANH R5, R5 ;  /* 0x0000000500057308 */ /* 0x000e620000002400 */
[----:B------:R-:W-:Y:S02]  /*a7a0*/  ISETP.GE.AND P0, PT, R28, R207, PT ;  /* 0x000000cf1c00720c */ /* 0x000fe40003f06270 */
[-C--:B------:R-:W-:Y:S02]  /*a7b0*/  ISETP.LT.OR P5, PT, R234, R210.reuse, P5 ;  /* 0x000000d2ea00720c */ /* 0x080fe40002fa1670 */
[C---:B------:R-:W-:Y:S02]  /*a7c0*/  ISETP.LT.OR P6, PT, R28.reuse, R213, P6 ;  /* 0x000000d51c00720c */ /* 0x040fe400037c1670 */
[----:B------:R-:W-:Y:S01]  /*a7d0*/  ISETP.LT.OR P0, PT, R28, R210, P0 ;  /* 0x000000d21c00720c */ /* 0x000fe20000701670 */
[----:B------:R-:W2:Y:S08]  /*a7e0*/  MUFU.TANH R6, R6 ;  /* 0x0000000600067308 */ /* 0x000eb00000002400 */
[----:B------:R-:W3:Y:S01]  /*a7f0*/  MUFU.TANH R7, R7 ;  /* 0x0000000700077308 */ /* 0x000ee20000002400 */
[----:B-1----:R-:W-:-:S05]  /*a800*/  FFMA.FTZ R5, R236, -UR24, R5 ;  /* 0x80000018ec057c23 */ /* 0x002fca0008010005 */
[----:B------:R-:W-:Y:S01]  /*a810*/  FSEL R136, R5, -INF , !P6 ;  /* 0xff80000005887808 */ /* 0x000fe20007000000 */
[----:B--2---:R-:W-:-:S05]  /*a820*/  FFMA.FTZ R6, R31, -UR24, R6 ;  /* 0x800000181f067c23 */ /* 0x004fca0008010006 */
[----:B------:R-:W-:Y:S01]  /*a830*/  FSEL R139, R6, -INF , !P5 ;  /* 0xff800000068b7808 */ /* 0x000fe20006800000 */
[----:B---3--:R-:W-:-:S05]  /*a840*/  FFMA.FTZ R7, R30, -UR24, R7 ;  /* 0x800000181e077c23 */ /* 0x008fca0008010007 */
        /* <DEDUP_REMOVED lines=74> */
.L_x_5442:
[----:B------:R-:W-:Y:S02]  /*acf0*/  ULDC UR10, c[0x0][0x198] ;  /* 0x00006600000a7ab9 */ /* 0x000fe40000000800 */
[----:B------:R-:W-:-:S04]  /*ad00*/  ULEA UR10, -UR10, URZ, 0x6 ;  /* 0x0000003f0a0a7291 */ /* 0x000fc8000f8e313f */
[----:B------:R-:W-:Y:S02]  /*ad10*/  USHF.R.S32.HI UR8, URZ, 0x1f, UR10 ;  /* 0x0000001f3f087899 */ /* 0x000fe4000801140a */
.L_x_5443:
        /* <DEDUP_REMOVED lines=123> */
.L_x_5445:
[----:B------:R-:W-:Y:S05]  /*b4d0*/  BSYNC B0 ;  /* 0x0000000000007941 */ /* 0x000fea0003800000 */
.L_x_5444:
[----:B------:R-:W0:Y:S01]  /*b4e0*/  LDGDEPBAR ;  /* 0x00000000000079af */ /* 0x000e220000000000 */
[----:B--2---:R-:W-:Y:S02]  /*b4f0*/  IMAD.U32 R5, RZ, RZ, UR10 ;  /* 0x0000000aff057e24 */ /* 0x004fe4000f8e00ff */
[----:B------:R-:W-:-:S03]  /*b500*/  IMAD.U32 R4, RZ, RZ, UR8 ;  /* 0x00000008ff047e24 */ /* 0x000fc6000f8e00ff */
[----:B------:R-:W-:-:S04]  /*b510*/  LEA R218, P0, R5, R218, 0x1 ;  /* 0x000000da05da7211 */ /* 0x000fc800078008ff */
[----:B------:R-:W-:Y:S02]  /*b520*/  LEA.HI.X R217, R5, R217, R4, 0x1, P0 ;  /* 0x000000d905d97211 */ /* 0x000fe400000f0c04 */
.L_x_5441:
        /* <DEDUP_REMOVED lines=53> */
[--C-:B------:R-:W-:Y:S02]  /*b880*/  FFMA.FTZ R140, R0, c[0x0][0x23c], -R150.reuse ;  /* 0x00008f00008c7a23 */ /* 0x100fe40000010896 */
[----:B------:R-:W-:Y:S01]  /*b890*/  FFMA.FTZ R143, R14, c[0x0][0x23c], -R153 ;  /* 0x00008f000e8f7a23 */ /* 0x000fe20000010899 */
[----:B------:R-:W-:Y:S01]  /*b8a0*/  MUFU.EX2 R142, R142 ;  /* 0x0000008e008e7308 */ /* 0x000fe20000000800 */
[--C-:B------:R-:W-:Y:S02]  /*b8b0*/  FFMA.FTZ R2, R15, c[0x0][0x23c], -R150.reuse ;  /* 0x00008f000f027a23 */ /* 0x100fe40000010896 */
[----:B------:R-:W-:Y:S02]  /*b8c0*/  FFMA.FTZ R0, R13, c[0x0][0x23c], -R150 ;  /* 0x00008f000d007a23 */ /* 0x000fe40000010896 */
[----:B------:R-:W1:Y:S01]  /*b8d0*/  LDSM.16.MT88.4 R12, [R194+0xc000] ;  /* 0x00c00000c20c783b */ /* 0x000e620000004200 */
[----:B------:R-:W-:Y:S02]  /*b8e0*/  FADD.FTZ R4, R132, -R5 ;  /* 0x8000000584047221 */ /* 0x000fe40000010000 */
[----:B------:R-:W-:Y:S01]  /*b8f0*/  FADD.FTZ R6, R3, -R6 ;  /* 0x8000000603067221 */ /* 0x000fe20000010000 */
[----:B------:R-:W-:Y:S01]  /*b900*/  MUFU.EX2 R144, R144 ;  /* 0x0000009000907308 */ /* 0x000fe20000000800 */
[----:B------:R-:W-:Y:S01]  /*b910*/  FFMA.FTZ R141, R32, c[0x0][0x23c], -R153 ;  /* 0x00008f00208d7a23 */ /* 0x000fe20000010899 */
[----:B------:R-:W-:Y:S01]  /*b920*/  LDSM.16.MT88.4 R132, [R194+0xc800] ;  /* 0x00c80000c284783b */ /* 0x000fe20000004200 */
[----:B------:R-:W-:-:S02]  /*b930*/  FFMA.FTZ R147, R33, c[0x0][0x23c], -R150 ;  /* 0x00008f0021937a23 */ /* 0x000fc40000010896 */
[----:B------:R-:W-:Y:S01]  /*b940*/  FMUL.FTZ R148, R4, c[0x0][0x23c] ;  /* 0x00008f0004947a20 */ /* 0x000fe20000410000 */
[----:B------:R-:W-:Y:S01]  /*b950*/  LDSM.16.MT88.4 R32, [R193+0xc800] ;  /* 0x00c80000c120783b */ /* 0x000fe20000004200 */
[----:B------:R-:W-:Y:S01]  /*b960*/  FMUL.FTZ R3, R6, c[0x0][0x23c] ;  /* 0x00008f0006037a20 */ /* 0x000fe20000410000 */
[----:B------:R-:W2:Y:S01]  /*b970*/  MUFU.EX2 R143, R143 ;  /* 0x0000008f008f7308 */ /* 0x000ea20000000800 */
        /* <DEDUP_REMOVED lines=10> */
[----:B------:R-:W-:Y:S01]  /*ba20*/  MUFU.EX2 R140, R140 ;  /* 0x0000008c008c7308 */ /* 0x000fe20000000800 */
[----:B--2---:R-:W-:Y:S01]  /*ba30*/  F2FP.PACK_AB R4, R143, R144 ;  /* 0x000000908f04723e */ /* 0x004fe200000000ff */
[----:B------:R-:W-:Y:S01]  /*ba40*/  LDSM.16.MT88.4 R20, [R194+0xe800] ;  /* 0x00e80000c214783b */ /* 0x000fe20000004200 */
[--C-:B------:R-:W-:Y:S02]  /*ba50*/  FFMA.FTZ R171, R170, c[0x0][0x23c], -R153.reuse ;  /* 0x00008f00aaab7a23 */ /* 0x100fe40000010899 */
[----:B------:R-:W-:-:S02]  /*ba60*/  FFMA.FTZ R173, R164, c[0x0][0x23c], -R153 ;  /* 0x00008f00a4ad7a23 */ /* 0x000fc40000010899 */
        /* <DEDUP_REMOVED lines=325> */
.L_x_5438:
        /* <DEDUP_REMOVED lines=45> */
.L_x_5450:
        /* <DEDUP_REMOVED lines=77> */
.L_x_5447:
        /* <DEDUP_REMOVED lines=268> */
[----:B------:R-:W4:Y:S01]  /*e720*/  MUFU.TANH R228, R228 ;  /* 0x000000e400e47308 */ /* 0x000f220000002400 */
[----:B------:R-:W-:Y:S02]  /*e730*/  FMUL.FTZ R237, R18, c[0x0][0x2ec] ;  /* 0x0000bb0012ed7a20 */ /* 0x000fe40000410000 */
[----:B------:R-:W-:Y:S02]  /*e740*/  FMUL.FTZ R238, R19, c[0x0][0x2ec] ;  /* 0x0000bb0013ee7a20 */ /* 0x000fe40000410000 */
[----:B-----5:R-:W-:Y:S03]  /*e750*/  FMUL.FTZ R240, R20, c[0x0][0x2ec] ;  /* 0x0000bb0014f07a20 */ /* 0x020fe60000410000 */
        /* <DEDUP_REMOVED lines=18> */
[----:B------:R-:W2:Y:S01]  /*e880*/  MUFU.TANH R230, R230 ;  /* 0x000000e600e67308 */ /* 0x000ea20000002400 */
[----:B-----5:R-:W-:Y:S09]  /*e890*/  MOV R223, R225 ;  /* 0x000000e100df7202 */ /* 0x020ff20000000f00 */
        /* <DEDUP_REMOVED lines=37> */
[----:B--2---:R-:W-:Y:S07]  /*eaf0*/  UIMAD.WIDE.U32 UR40, UR11, UR34, URZ ;  /* 0x000000220b2872a5 */ /* 0x004fee000f8e003f */
[----:B------:R-:W-:Y:S02]  /*eb00*/  UMOV UR37, UR41 ;  /* 0x0000002900257c82 */ /* 0x000fe40008000000 */
[----:B---3--:R-:W-:Y:S02]  /*eb10*/  UIMAD.WIDE.U32 UR38, UR11, UR32, URZ ;  /* 0x000000200b2672a5 */ /* 0x008fe4000f8e003f */
        /* <DEDUP_REMOVED lines=38> */
[----:B-----5:R-:W-:Y:S01]  /*ed80*/  IMAD.U32 R13, RZ, RZ, UR33 ;  /* 0x00000021ff0d7e24 */ /* 0x020fe2000f8e00ff */
[----:B------:R-:W-:Y:S04]  /*ed90*/  UIADD3 UR33, UR37, -UR35, URZ ;  /* 0x8000002325217290 */ /* 0x000fe8000fffe03f */
[----:B------:R-:W-:Y:S01]  /*eda0*/  UIMAD UR33, UR33, UR6, -UR9 ;  /* 0x00000006212172a4 */ /* 0x000fe2000f8e0a09 */
[----:B------:R-:W2:Y:S03]  /*edb0*/  LDG.E R6, [R12.64] ;  /* 0x0000001c0c067981 */ /* 0x000ea6000c1e1900 */
[----:B------:R-:W-:Y:S02]  /*edc0*/  USHF.R.S32.HI UR32, URZ, 0x1f, UR33 ;  /* 0x0000001f3f207899 */ /* 0x000fe40008011421 */
[----:B------:R-:W-:Y:S02]  /*edd0*/  UIMAD.WIDE.U32 UR34, UR33, UR4, URZ ;  /* 0x00000004212272a5 */ /* 0x000fe4000f8e003f */
        /* <DEDUP_REMOVED lines=12> */
.L_x_5449:
        /* <DEDUP_REMOVED lines=89> */
.L_x_5448:
[----:B--234-:R-:W-:Y:S01]  /*f430*/  IMAD.U32 R4, RZ, RZ, UR25 ;  /* 0x00000019ff047e24 */ /* 0x01cfe2000f8e00ff */
[----:B------:R-:W-:Y:S03]  /*f440*/  UISETP.GT.AND UP2, UPT, UR25, UR19, UPT ;  /* 0x000000131900728c */ /* 0x000fe6000bf44270 */
[----:B------:R-:W-:Y:S05]  /*f450*/  IMAD R15, R4, 0x40, R205 ;  /* 0x00000040040f7824 */ /* 0x000fea00078e02cd */
[C---:B------:R-:W-:Y:S02]  /*f460*/  IADD3 R4, R214.reuse, -R15, RZ ;  /* 0x8000000fd6047210 */ /* 0x040fe40007ffe0ff */
[----:B------:R-:W-:Y:S02]  /*f470*/  IADD3 R13, R15, 0x1, RZ ;  /* 0x000000010f0d7810 */ /* 0x000fe40007ffe0ff */
[----:B------:R-:W-:Y:S01]  /*f480*/  IABS R8, R4 ;  /* 0x0000000400087213 */ /* 0x000fe20000000000 */
[----:B------:R-:W-:Y:S01]  /*f490*/  IMAD.IADD R4, R211, 0x1, -R15 ;  /* 0x00000001d3047824 */ /* 0x000fe200078e0a0f */
[----:B------:R-:W-:Y:S01]  /*f4a0*/  IADD3 R11, R15, 0x8, RZ ;  /* 0x000000080f0b7810 */ /* 0x000fe20007ffe0ff */
[--C-:B------:R-:W-:Y:S01]  /*f4b0*/  IMAD.IADD R5, R211, 0x1, -R13.reuse ;  /* 0x00000001d3057824 */ /* 0x100fe200078e0a0d */
        /* <DEDUP_REMOVED lines=13> */
[----:B------:R-:W-:Y:S02]  /*f590*/  IABS R14, R5 ;  /* 0x00000005000e7213 */ /* 0x000fe40000000000 */
[----:B------:R-:W-:Y:S02]  /*f5a0*/  IABS R10, R4 ;  /* 0x00000004000a7213 */ /* 0x000fe40000000000 */
[C---:B------:R-:W-:Y:S02]  /*f5b0*/  IADD3 R4, R214.reuse, -R6, RZ ;  /* 0x80000006d6047210 */ /* 0x040fe40007ffe0ff */
[C---:B------:R-:W-:Y:S02]  /*f5c0*/  IADD3 R5, R214.reuse, -R27, RZ ;  /* 0x8000001bd6057210 */ /* 0x040fe40007ffe0ff */
[----:B------:R-:W-:Y:S01]  /*f5d0*/  IABS R31, R4 ;  /* 0x00000004001f7213 */ /* 0x000fe20000000000 */
[C---:B------:R-:W-:Y:S01]  /*f5e0*/  IMAD.IADD R4, R214.reuse, 0x1, -R24 ;  /* 0x00000001d6047824 */ /* 0x040fe200078e0a18 */
[C---:B------:R-:W-:Y:S01]  /*f5f0*/  IADD3 R22, R15.reuse, 0x20, RZ ;  /* 0x000000200f167810 */ /* 0x040fe20007ffe0ff */
[----:B------:R-:W-:Y:S01]  /*f600*/  I2F R9, R9 ;  /* 0x0000000900097306 */ /* 0x000fe20000201400 */
[----:B------:R-:W-:Y:S02]  /*f610*/  IADD3 R12, R15, 0x21, RZ ;  /* 0x000000210f0c7810 */ /* 0x000fe40007ffe0ff */
[----:B------:R-:W-:Y:S02]  /*f620*/  IABS R30, R4 ;  /* 0x00000004001e7213 */ /* 0x000fe40000000000 */
[C---:B------:R-:W-:Y:S02]  /*f630*/  IADD3 R4, R214.reuse, -R28, RZ ;  /* 0x8000001cd6047210 */ /* 0x040fe40007ffe0ff */
[----:B------:R-:W-:Y:S02]  /*f640*/  ISETP.GE.AND P4, PT, R13, R213, PT ;  /* 0x000000d50d00720c */ /* 0x000fe40003f86270 */
[----:B------:R-:W-:Y:S01]  /*f650*/  IABS R29, R4 ;  /* 0x00000004001d7213 */ /* 0x000fe20000000000 */
[----:B------:R-:W-:Y:S01]  /*f660*/  I2F R31, R31 ;  /* 0x0000001f001f7306 */ /* 0x000fe20000201400 */
[----:B------:R-:W-:Y:S01]  /*f670*/  IABS R4, R5 ;  /* 0x0000000500047213 */ /* 0x000fe20000000000 */
[----:B------:R-:W-:Y:S01]  /*f680*/  IMAD.IADD R5, R211, 0x1, -R11 ;  /* 0x00000001d3057824 */ /* 0x000fe200078e0a0b */
[C---:B------:R-:W-:Y:S02]  /*f690*/  ISETP.GE.AND P0, PT, R13.reuse, R210, PT ;  /* 0x000000d20d00720c */ /* 0x040fe40003f06270 */
[C---:B------:R-:W-:Y:S02]  /*f6a0*/  ISETP.GE.OR P4, PT, R13.reuse, R212, !P4 ;  /* 0x000000d40d00720c */ /* 0x040fe40006786670 */
[----:B------:R-:W-:Y:S02]  /*f6b0*/  IABS R7, R5 ;  /* 0x0000000500077213 */ /* 0x000fe40000000000 */
[----:B------:R-:W-:Y:S01]  /*f6c0*/  IADD3 R5, R214, -R22, RZ ;  /* 0x80000016d6057210 */ /* 0x000fe20007ffe0ff */
[----:B------:R-:W-:Y:S01]  /*f6d0*/  I2F R14, R14 ;  /* 0x0000000e000e7306 */ /* 0x000fe20000201400 */
[----:B------:R-:W-:Y:S02]  /*f6e0*/  ISETP.GE.OR P0, PT, R13, R207, !P0 ;  /* 0x000000cf0d00720c */ /* 0x000fe40004706670 */
[----:B------:R-:W-:Y:S01]  /*f6f0*/  IABS R25, R5 ;  /* 0x0000000500197213 */ /* 0x000fe20000000000 */
[----:B------:R-:W-:Y:S01]  /*f700*/  IMAD.IADD R5, R211, 0x1, -R26 ;  /* 0x00000001d3057824 */ /* 0x000fe200078e0a1a */
[CC--:B------:R-:W-:Y:S02]  /*f710*/  ISETP.GE.AND P5, PT, R15.reuse, R213.reuse, PT ;  /* 0x000000d50f00720c */ /* 0x0c0fe40003fa6270 */
[----:B------:R-:W-:Y:S02]  /*f720*/  ISETP.GE.AND P3, PT, R26, R213, PT ;  /* 0x000000d51a00720c */ /* 0x000fe40003f66270 */
[----:B------:R-:W-:Y:S01]  /*f730*/  IABS R20, R5 ;  /* 0x0000000500147213 */ /* 0x000fe20000000000 */
[----:B------:R-:W-:Y:S01]  /*f740*/  I2F R29, R29 ;  /* 0x0000001d001d7306 */ /* 0x000fe20000201400 */
[----:B------:R-:W-:Y:S02]  /*f750*/  IADD3 R5, R214, -R12, RZ ;  /* 0x8000000cd6057210 */ /* 0x000fe40007ffe0ff */
[CC--:B------:R-:W-:Y:S02]  /*f760*/  ISETP.GE.OR P5, PT, R15.reuse, R212.reuse, !P5 ;  /* 0x000000d40f00720c */ /* 0x0c0fe40006fa6670 */
[----:B------:R-:W-:Y:S02]  /*f770*/  IABS R5, R5 ;  /* 0x0000000500057213 */ /* 0x000fe40000000000 */
[----:B------:R-:W-:Y:S02]  /*f780*/  ISETP.GE.OR P3, PT, R26, R212, !P3 ;  /* 0x000000d41a00720c */ /* 0x000fe40005f66670 */
[----:B------:R-:W-:Y:S01]  /*f790*/  ISETP.GE.AND P1, PT, R15, R210, PT ;  /* 0x000000d20f00720c */ /* 0x000fe20003f26270 */
[----:B------:R-:W-:Y:S01]  /*f7a0*/  IMAD.MOV.U32 R13, RZ, RZ, R5 ;  /* 0x000000ffff0d7224 */ /* 0x000fe200078e0005 */
[----:B------:R-:W-:Y:S01]  /*f7b0*/  IADD3 R5, R211, -R6, RZ ;  /* 0x80000006d3057210 */ /* 0x000fe20007ffe0ff */
[----:B------:R-:W-:Y:S01]  /*f7c0*/  I2F R4, R4 ;  /* 0x0000000400047306 */ /* 0x000fe20000201400 */
[----:B------:R-:W-:Y:S02]  /*f7d0*/  ISETP.GE.OR P1, PT, R15, R207, !P1 ;  /* 0x000000cf0f00720c */ /* 0x000fe40004f26670 */
[----:B------:R-:W-:Y:S02]  /*f7e0*/  IABS R5, R5 ;  /* 0x0000000500057213 */ /* 0x000fe40000000000 */
[C---:B------:R-:W-:Y:S02]  /*f7f0*/  ISETP.GE.AND P2, PT, R11.reuse, R213, PT ;  /* 0x000000d50b00720c */ /* 0x040fe40003f46270 */
[C---:B------:R-:W-:Y:S02]  /*f800*/  ISETP.GE.AND P6, PT, R11.reuse, R210, PT ;  /* 0x000000d20b00720c */ /* 0x040fe40003fc6270 */
[C---:B------:R-:W-:Y:S01]  /*f810*/  ISETP.GE.OR P2, PT, R11.reuse, R212, !P2 ;  /* 0x000000d40b00720c */ /* 0x040fe20005746670 */
[----:B------:R-:W-:Y:S01]  /*f820*/  I2F R25, R25 ;  /* 0x0000001900197306 */ /* 0x000fe20000201400 */
[----:B------:R-:W-:Y:S02]  /*f830*/  ISETP.GE.OR P6, PT, R11, R207, !P6 ;  /* 0x000000cf0b00720c */ /* 0x000fe400077c6670 */
[----:B------:R-:W-:Y:S02]  /*f840*/  IADD3 R11, R15, 0x28, RZ ;  /* 0x000000280f0b7810 */ /* 0x000fe40007ffe0ff */
[C---:B------:R-:W-:Y:S02]  /*f850*/  IADD3 R16, R211.reuse, -R24, RZ ;  /* 0x80000018d3107210 */ /* 0x040fe40007ffe0ff */
[----:B------:R-:W-:Y:S01]  /*f860*/  IADD3 R32, R211, -R28, RZ ;  /* 0x8000001cd3207210 */ /* 0x000fe20007ffe0ff */
[----:B------:R-:W-:Y:S01]  /*f870*/  IMAD.IADD R23, R214, 0x1, -R11 ;  /* 0x00000001d6177824 */ /* 0x000fe200078e0a0b */
[----:B------:R-:W-:Y:S01]  /*f880*/  IABS R16, R16 ;  /* 0x0000001000107213 */ /* 0x000fe20000000000 */
[----:B------:R-:W-:Y:S01]  /*f890*/  I2F R33, R33 ;  /* 0x0000002100217306 */ /* 0x000fe20000201400 */
[----:B------:R-:W-:Y:S02]  /*f8a0*/  IABS R32, R32 ;  /* 0x0000002000207213 */ /* 0x000fe40000000000 */
[----:B------:R-:W-:Y:S07]  /*f8b0*/  IABS R23, R23 ;  /* 0x0000001700177213 */ /* 0x000fee0000000000 */
        /* <DEDUP_REMOVED lines=9> */
[----:B------:R-:W-:Y:S01]  /*f950*/  FFMA.FTZ R3, R8, -UR24, R3 ;  /* 0x8000001808037c23 */ /* 0x000fe20008010003 */
[----:B------:R-:W-:Y:S03]  /*f960*/  IADD3 R8, R15, 0x29, RZ ;  /* 0x000000290f087810 */ /* 0x000fe60007ffe0ff */
[----:B------:R1:W2:Y:S01]  /*f970*/  I2F R21, R5 ;  /* 0x0000000500157306 */ /* 0x0002a20000201400 */
[----:B------:R-:W-:Y:S01]  /*f980*/  FFMA.FTZ R220, R9, -UR24, R220 ;  /* 0x8000001809dc7c23 */ /* 0x000fe200080100dc */
[----:B------:R-:W-:Y:S01]  /*f990*/  FSEL R9, R3, -INF , !P5 ;  /* 0xff80000003097808 */ /* 0x000fe20006800000 */
[----:B------:R-:W-:Y:S01]  /*f9a0*/  IMAD.IADD R3, R214, 0x1, -R8 ;  /* 0x00000001d6037824 */ /* 0x000fe200078e0a08 */
[-C--:B------:R-:W-:Y:S01]  /*f9b0*/  ISETP.GE.AND P5, PT, R26, R210.reuse, PT ;  /* 0x000000d21a00720c */ /* 0x080fe20003fa6270 */
[----:B------:R-:W-:Y:S01]  /*f9c0*/  FFMA.FTZ R234, R31, -UR24, R234 ;  /* 0x800000181fea7c23 */ /* 0x000fe200080100ea */
[----:B------:R-:W-:Y:S01]  /*f9d0*/  FSEL R220, R220, -INF , !P4 ;  /* 0xff800000dcdc7808 */ /* 0x000fe20006000000 */
[----:B------:R-:W-:Y:S01]  /*f9e0*/  FFMA.FTZ R227, R14, -UR24, R227 ;  /* 0x800000180ee37c23 */ /* 0x000fe200080100e3 */
[----:B------:R-:W-:Y:S01]  /*f9f0*/  IABS R3, R3 ;  /* 0x0000000300037213 */ /* 0x000fe20000000000 */
[----:B------:R-:W-:Y:S01]  /*fa00*/  FFMA.FTZ R236, R29, -UR24, R236 ;  /* 0x800000181dec7c23 */ /* 0x000fe200080100ec */
[----:B------:R-:W-:Y:S01]  /*fa10*/  ISETP.GE.OR P5, PT, R26, R207, !P5 ;  /* 0x000000cf1a00720c */ /* 0x000fe20006fa6670 */
[----:B------:R-:W-:Y:S01]  /*fa20*/  FFMA.FTZ R239, R4, -UR24, R239 ;  /* 0x8000001804ef7c23 */ /* 0x000fe200080100ef */
[----:B------:R3:W4:Y:S01]  /*fa30*/  I2F R26, R3 ;  /* 0x00000003001a7306 */ /* 0x0007220000201400 */
[----:B------:R-:W-:Y:S01]  /*fa40*/  IADD3 R14, R15, 0x31, RZ ;  /* 0x000000310f0e7810 */ /* 0x000fe20007ffe0ff */
[----:B------:R-:W-:Y:S01]  /*fa50*/  FFMA.FTZ R240, R25, -UR24, R240 ;  /* 0x8000001819f07c23 */ /* 0x000fe200080100f0 */
[----:B------:R-:W-:Y:S01]  /*fa60*/  FSEL R227, R227, -INF , !P0 ;  /* 0xff800000e3e37808 */ /* 0x000fe20004000000 */
[----:B------:R-:W-:Y:S01]  /*fa70*/  FFMA.FTZ R228, R33, -UR24, R228 ;  /* 0x8000001821e47c23 */ /* 0x000fe200080100e4 */
[-C--:B------:R-:W-:Y:S01]  /*fa80*/  ISETP.GE.AND P0, PT, R27, R210.reuse, PT ;  /* 0x000000d21b00720c */ /* 0x080fe20003f06270 */
[----:B------:R-:W-:Y:S01]  /*fa90*/  FFMA.FTZ R244, R13, -UR24, R244 ;  /* 0x800000180df47c23 */ /* 0x000fe200080100f4 */
[----:B------:R-:W-:Y:S01]  /*faa0*/  IADD3 R29, R211, -R27, RZ ;  /* 0x8000001bd31d7210 */ /* 0x000fe20007ffe0ff */
[----:B------:R-:W-:Y:S01]  /*fab0*/  FFMA.FTZ R231, R10, -UR24, R231 ;  /* 0x800000180ae77c23 */ /* 0x000fe200080100e7 */
[----:B------:R-:W-:Y:S01]  /*fac0*/  ISETP.GE.OR P0, PT, R27, R207, !P0 ;  /* 0x000000cf1b00720c */ /* 0x000fe20004706670 */
[----:B------:R-:W-:Y:S01]  /*fad0*/  FFMA.FTZ R235, R30, -UR24, R235 ;  /* 0x800000181eeb7c23 */ /* 0x000fe200080100eb */
[----:B-1----:R-:W-:Y:S01]  /*fae0*/  FSEL R5, R226, -INF , !P1 ;  /* 0xff800000e2057808 */ /* 0x002fe20004800000 */
[----:B--2---:R-:W-:Y:S01]  /*faf0*/  FFMA.FTZ R232, R21, -UR24, R232 ;  /* 0x8000001815e87c23 */ /* 0x004fe200080100e8 */
[C---:B------:R-:W-:Y:S01]  /*fb00*/  ISETP.GE.AND P1, PT, R6.reuse, R213, PT ;  /* 0x000000d50600720c */ /* 0x040fe20003f26270 */
[----:B------:R-:W-:Y:S01]  /*fb10*/  FFMA.FTZ R230, R7, -UR24, R230 ;  /* 0x8000001807e67c23 */ /* 0x000fe200080100e6 */
[----:B------:R-:W-:Y:S01]  /*fb20*/  ISETP.GE.AND P4, PT, R6, R210, PT ;  /* 0x000000d20600720c */ /* 0x000fe20003f86270 */
[----:B------:R-:W-:Y:S01]  /*fb30*/  FFMA.FTZ R229, R20, -UR24, R229 ;  /* 0x8000001814e57c23 */ /* 0x000fe200080100e5 */
[CC--:B------:R-:W-:Y:S01]  /*fb40*/  ISETP.GE.OR P1, PT, R6.reuse, R212.reuse, !P1 ;  /* 0x000000d40600720c */ /* 0x0c0fe20004f26670 */
[----:B------:R-:W-:Y:S01]  /*fb50*/  FFMA.FTZ R246, R23, -UR24, R246 ;  /* 0x8000001817f67c23 */ /* 0x000fe200080100f6 */
[----:B------:R-:W-:Y:S02]  /*fb60*/  ISETP.GE.OR P4, PT, R6, R207, !P4 ;  /* 0x000000cf0600720c */ /* 0x000fe40006786670 */
[----:B------:R-:W-:Y:S02]  /*fb70*/  FSEL R164, R234, -INF , !P1 ;  /* 0xff800000eaa47808 */ /* 0x000fe40004800000 */
[----:B------:R-:W-:Y:S01]  /*fb80*/  ISETP.GE.AND P1, PT, R28, R213, PT ;  /* 0x000000d51c00720c */ /* 0x000fe20003f26270 */
[----:B---3--:R-:W-:Y:S01]  /*fb90*/  IMAD.IADD R3, R214, 0x1, -R14 ;  /* 0x00000001d6037824 */ /* 0x008fe200078e0a0e */
[----:B------:R-:W-:Y:S01]  /*fba0*/  FSEL R228, R228, -INF , !P2 ;  /* 0xff800000e4e47808 */ /* 0x000fe20005000000 */
[----:B----4-:R-:W-:Y:S01]  /*fbb0*/  FFMA.FTZ R247, R26, -UR24, R247 ;  /* 0x800000181af77c23 */ /* 0x010fe200080100f7 */
[-C--:B------:R-:W-:Y:S02]  /*fbc0*/  ISETP.GE.OR P1, PT, R28, R212.reuse, !P1 ;  /* 0x000000d41c00720c */ /* 0x080fe40004f26670 */
[----:B------:R-:W-:Y:S02]  /*fbd0*/  IABS R3, R3 ;  /* 0x0000000300037213 */ /* 0x000fe40000000000 */
[----:B------:R-:W-:Y:S02]  /*fbe0*/  FSEL R142, R236, -INF , !P1 ;  /* 0xff800000ec8e7808 */ /* 0x000fe40004800000 */
[CC--:B------:R-:W-:Y:S02]  /*fbf0*/  ISETP.GE.AND P1, PT, R27.reuse, R213.reuse, PT ;  /* 0x000000d51b00720c */ /* 0x0c0fe40003f26270 */
[-C--:B------:R-:W-:Y:S02]  /*fc00*/  ISETP.GE.AND P2, PT, R24, R213.reuse, PT ;  /* 0x000000d51800720c */ /* 0x080fe40003f46270 */
[----:B------:R-:W-:Y:S02]  /*fc10*/  ISETP.GE.OR P1, PT, R27, R212, !P1 ;  /* 0x000000d41b00720c */ /* 0x000fe40004f26670 */
[----:B------:R-:W1:Y:S01]  /*fc20*/  I2F R27, R3 ;  /* 0x00000003001b7306 */ /* 0x000e620000201400 */
[----:B------:R-:W-:Y:S02]  /*fc30*/  FSEL R163, R232, -INF , !P4 ;  /* 0xff800000e8a37808 */ /* 0x000fe40006000000 */
[----:B------:R-:W-:Y:S02]  /*fc40*/  FSEL R140, R239, -INF , !P1 ;  /* 0xff800000ef8c7808 */ /* 0x000fe40004800000 */
[CC--:B------:R-:W-:Y:S02]  /*fc50*/  ISETP.GE.AND P1, PT, R22.reuse, R213.reuse, PT ;  /* 0x000000d51600720c */ /* 0x0c0fe40003f26270 */
[----:B------:R-:W-:Y:S02]  /*fc60*/  ISETP.GE.AND P4, PT, R11, R210, PT ;  /* 0x000000d20b00720c */ /* 0x000fe40003f86270 */
[-C--:B------:R-:W-:Y:S02]  /*fc70*/  ISETP.GE.OR P1, PT, R22, R212.reuse, !P1 ;  /* 0x000000d41600720c */ /* 0x080fe40004f26670 */
[-C--:B------:R-:W-:Y:S02]  /*fc80*/  ISETP.GE.OR P2, PT, R24, R212.reuse, !P2 ;  /* 0x000000d41800720c */ /* 0x080fe40005746670 */
[----:B------:R-:W-:Y:S02]  /*fc90*/  FSEL R160, R240, -INF , !P1 ;  /* 0xff800000f0a07808 */ /* 0x000fe40004800000 */
[CC--:B------:R-:W-:Y:S02]  /*fca0*/  ISETP.GE.AND P1, PT, R12.reuse, R213.reuse, PT ;  /* 0x000000d50c00720c */ /* 0x0c0fe40003f26270 */
[----:B------:R-:W-:Y:S02]  /*fcb0*/  FSEL R10, R231, -INF , !P3 ;  /* 0xff800000e70a7808 */ /* 0x000fe40005800000 */
[----:B------:R-:W-:Y:S02]  /*fcc0*/  ISETP.GE.OR P1, PT, R12, R212, !P1 ;  /* 0x000000d40c00720c */ /* 0x000fe40004f26670 */
[----:B------:R-:W-:Y:S02]  /*fcd0*/  ISETP.GE.AND P3, PT, R24, R210, PT ;  /* 0x000000d21800720c */ /* 0x000fe40003f66270 */
[----:B------:R-:W-:Y:S01]  /*fce0*/  FSEL R158, R244, -INF , !P1 ;  /* 0xff800000f49e7808 */ /* 0x000fe20004800000 */
[----:B-1----:R-:W-:Y:S01]  /*fcf0*/  FFMA.FTZ R18, R27, -UR24, R18 ;  /* 0x800000181b127c23 */ /* 0x002fe20008010012 */
[C---:B------:R-:W-:Y:S02]  /*fd00*/  ISETP.GE.AND P1, PT, R11.reuse, R213, PT ;  /* 0x000000d50b00720c */ /* 0x040fe40003f26270 */
[C---:B------:R-:W-:Y:S02]  /*fd10*/  ISETP.GE.OR P4, PT, R11.reuse, R207, !P4 ;  /* 0x000000cf0b00720c */ /* 0x040fe40006786670 */
[----:B------:R-:W-:Y:S02]  /*fd20*/  ISETP.GE.OR P1, PT, R11, R212, !P1 ;  /* 0x000000d40b00720c */ /* 0x000fe40004f26670 */
[----:B------:R-:W-:Y:S02]  /*fd30*/  IADD3 R3, R15, 0x39, RZ ;  /* 0x000000390f037810 */ /* 0x000fe40007ffe0ff */
[----:B------:R-:W-:Y:S02]  /*fd40*/  IADD3 R11, R211, -R11, RZ ;  /* 0x8000000bd30b7210 */ /* 0x000fe40007ffe0ff */
[----:B------:R-:W-:Y:S02]  /*fd50*/  FSEL R162, R235, -INF , !P2 ;  /* 0xff800000eba27808 */ /* 0x000fe40005000000 */
[----:B------:R-:W-:Y:S02]  /*fd60*/  FSEL R7, R230, -INF , !P6 ;  /* 0xff800000e6077808 */ /* 0x000fe40007000000 */
[----:B------:R-:W-:Y:S02]  /*fd70*/  FSEL R229, R229, -INF , !P5 ;  /* 0xff800000e5e57808 */ /* 0x000fe40006800000 */
[-C--:B------:R-:W-:Y:S02]  /*fd80*/  ISETP.GE.AND P2, PT, R28, R210.reuse, PT ;  /* 0x000000d21c00720c */ /* 0x080fe40003f46270 */
[-C--:B------:R-:W-:Y:S02]  /*fd90*/  ISETP.GE.AND P6, PT, R22, R210.reuse, PT ;  /* 0x000000d21600720c */ /* 0x080fe40003fc6270 */
[----:B------:R-:W-:Y:S02]  /*fda0*/  ISETP.GE.AND P5, PT, R12, R210, PT ;  /* 0x000000d20c00720c */ /* 0x000fe40003fa6270 */
[----:B------:R-:W-:Y:S02]  /*fdb0*/  ISETP.GE.OR P3, PT, R24, R207, !P3 ;  /* 0x000000cf1800720c */ /* 0x000fe40005f66670 */
[----:B------:R-:W-:Y:S01]  /*fdc0*/  IABS R11, R11 ;  /* 0x0000000b000b7213 */ /* 0x000fe20000000000 */
[----:B------:R-:W1:Y:S01]  /*fdd0*/  I2F R24, R32 ;  /* 0x0000002000187306 */ /* 0x000e620000201400 */
[-C--:B------:R-:W-:Y:S02]  /*fde0*/  ISETP.GE.OR P2, PT, R28, R207.reuse, !P2 ;  /* 0x000000cf1c00720c */ /* 0x080fe40005746670 */
[-C--:B------:R-:W-:Y:S01]  /*fdf0*/  ISETP.GE.OR P6, PT, R22, R207.reuse, !P6 ;  /* 0x000000cf1600720c */ /* 0x080fe200077c6670 */
[----:B------:R-:W-:Y:S01]  /*fe00*/  IMAD.MOV.U32 R13, RZ, RZ, R11 ;  /* 0x000000ffff0d7224 */ /* 0x000fe200078e000b */
[----:B------:R-:W-:Y:S02]  /*fe10*/  ISETP.GE.OR P5, PT, R12, R207, !P5 ;  /* 0x000000cf0c00720c */ /* 0x000fe40006fa6670 */
[C---:B------:R-:W-:Y:S02]  /*fe20*/  IADD3 R28, R211.reuse, -R22, RZ ;  /* 0x80000016d31c7210 */ /* 0x040fe40007ffe0ff */
[----:B------:R-:W-:Y:S01]  /*fe30*/  IADD3 R22, R211, -R12, RZ ;  /* 0x8000000cd3167210 */ /* 0x000fe20007ffe0ff */
[----:B------:R-:W-:Y:S01]  /*fe40*/  IMAD.IADD R12, R214, 0x1, -R3 ;  /* 0x00000001d60c7824 */ /* 0x000fe200078e0a03 */
[----:B------:R-:W-:Y:S02]  /*fe50*/  FSEL R156, R246, -INF , !P1 ;  /* 0xff800000f69c7808 */ /* 0x000fe40004800000 */
[----:B------:R-:W-:Y:S02]  /*fe60*/  FSEL R161, R233, -INF , !P3 ;  /* 0xff800000e9a17808 */ /* 0x000fe40005800000 */
[C---:B------:R-:W-:Y:S02]  /*fe70*/  ISETP.GE.AND P1, PT, R8.reuse, R213, PT ;  /* 0x000000d50800720c */ /* 0x040fe40003f26270 */
[C---:B------:R-:W-:Y:S02]  /*fe80*/  ISETP.GE.AND P3, PT, R8.reuse, R210, PT ;  /* 0x000000d20800720c */ /* 0x040fe40003f66270 */
[----:B------:R-:W-:Y:S02]  /*fe90*/  IABS R12, R12 ;  /* 0x0000000c000c7213 */ /* 0x000fe40000000000 */
[C---:B------:R-:W-:Y:S02]  /*fea0*/  ISETP.GE.OR P1, PT, R8.reuse, R212, !P1 ;  /* 0x000000d40800720c */ /* 0x040fe40004f26670 */
[----:B------:R-:W-:Y:S01]  /*feb0*/  ISETP.GE.OR P3, PT, R8, R207, !P3 ;  /* 0x000000cf0800720c */ /* 0x000fe20005f66670 */
[----:B-1----:R-:W-:Y:S01]  /*fec0*/  FFMA.FTZ R237, R24, -UR24, R237 ;  /* 0x8000001818ed7c23 */ /* 0x002fe200080100ed */
[----:B------:R-:W-:Y:S01]  /*fed0*/  IADD3 R11, R211, -R8, RZ ;  /* 0x80000008d30b7210 */ /* 0x000fe20007ffe0ff */
[----:B------:R-:W1:Y:S01]  /*fee0*/  I2F R12, R12 ;  /* 0x0000000c000c7306 */ /* 0x000e620000201400 */
[C---:B------:R-:W-:Y:S02]  /*fef0*/  IADD3 R6, R15.reuse, 0x30, RZ ;  /* 0x000000300f067810 */ /* 0x040fe40007ffe0ff */
[----:B------:R-:W-:Y:S02]  /*ff00*/  IABS R29, R29 ;  /* 0x0000001d001d7213 */ /* 0x000fe40000000000 */
[----:B------:R-:W-:Y:S01]  /*ff10*/  IABS R28, R28 ;  /* 0x0000001c001c7213 */ /* 0x000fe20000000000 */
[C---:B------:R-:W-:Y:S01]  /*ff20*/  IMAD.IADD R33, R214.reuse, 0x1, -R6 ;  /* 0x00000001d6217824 */ /* 0x040fe200078e0a06 */
[----:B------:R-:W-:Y:S02]  /*ff30*/  IADD3 R4, R15, 0x38, RZ ;  /* 0x000000380f047810 */ /* 0x000fe40007ffe0ff */
[----:B------:R-:W-:Y:S01]  /*ff40*/  FMNMX.FTZ R15, R9, R2, !PT ;  /* 0x00000002090f7209 */ /* 0x000fe20007810000 */
[----:B------:R-:W2:Y:S01]  /*ff50*/  I2F R8, R13 ;  /* 0x0000000d00087306 */ /* 0x000ea20000201400 */
[----:B------:R-:W-:Y:S01]  /*ff60*/  IABS R33, R33 ;  /* 0x0000002100217213 */ /* 0x000fe20000000000 */
[----:B------:R-:W-:Y:S01]  /*ff70*/  IMAD.IADD R30, R214, 0x1, -R4 ;  /* 0x00000001d61e7824 */ /* 0x000fe200078e0a04 */
[----:B------:R-:W-:Y:S02]  /*ff80*/  IABS R22, R22 ;  /* 0x0000001600167213 */ /* 0x000fe40000000000 */
[----:B------:R-:W-:Y:S02]  /*ff90*/  FSEL R154, R247, -INF , !P1 ;  /* 0xff800000f79a7808 */ /* 0x000fe40004800000 */
[----:B------:R-:W-:Y:S02]  /*ffa0*/  FSEL R143, R237, -INF , !P2 ;  /* 0xff800000ed8f7808 */ /* 0x000fe40005000000 */
[C---:B------:R-:W-:Y:S01]  /*ffb0*/  ISETP.GE.AND P1, PT, R6.reuse, R213, PT ;  /* 0x000000d50600720c */ /* 0x040fe20003f26270 */
[----:B------:R-:W3:Y:S01]  /*ffc0*/  I2F R29, R29 ;  /* 0x0000001d001d7306 */ /* 0x000ee20000201400 */
[C---:B------:R-:W-:Y:S02]  /*ffd0*/  ISETP.GE.AND P2, PT, R6.reuse, R210, PT ;  /* 0x000000d20600720c */ /* 0x040fe40003f46270 */
[----:B------:R-:W-:Y:S01]  /*ffe0*/  ISETP.GE.OR P1, PT, R6, R212, !P1 ;  /* 0x000000d40600720c */ /* 0x000fe20004f26670 */
[----:B-1----:R-:W-:Y:S01]  /*fff0*/  FFMA.FTZ R17, R12, -UR24, R17 ;  /* 0x800000180c117c23 */ /* 0x002fe20008010011 */
[----:B------:R-:W-:Y:S02]  /*10000*/  FMNMX.FTZ R12, R5, R0, !PT ;  /* 0x00000000050c7209 */ /* 0x000fe40007810000 */
[----:B------:R-:W-:Y:S01]  /*10010*/  ISETP.GE.OR P2, PT, R6, R207, !P2 ;  /* 0x000000cf0600720c */ /* 0x000fe20005746670 */
[----:B------:R-:W-:Y:S01]  /*10020*/  IMAD.IADD R6, R211, 0x1, -R6 ;  /* 0x00000001d3067824 */ /* 0x000fe200078e0a06 */
[----:B------:R-:W-:Y:S01]  /*10030*/  FMNMX.FTZ R12, R227, R12, !PT ;  /* 0x0000000ce30c7209 */ /* 0x000fe20007810000 */
[----:B------:R-:W1:Y:S01]  /*10040*/  I2F R31, R33 ;  /* 0x00000021001f7306 */ /* 0x000e620000201400 */
[----:B------:R-:W-:Y:S02]  /*10050*/  IABS R11, R11 ;  /* 0x0000000b000b7213 */ /* 0x000fe40000000000 */
[----:B------:R-:W-:Y:S01]  /*10060*/  FMNMX.FTZ R12, R7, R12, !PT ;  /* 0x0000000c070c7209 */ /* 0x000fe20007810000 */
[----:B--2---:R-:W-:Y:S01]  /*10070*/  FFMA.FTZ R245, R8, -UR24, R245 ;  /* 0x8000001808f57c23 */ /* 0x004fe200080100f5 */
[----:B------:R-:W-:Y:S01]  /*10080*/  FMNMX.FTZ R13, R220, R15, !PT ;  /* 0x0000000fdc0d7209 */ /* 0x000fe20007810000 */
[C---:B------:R-:W-:Y:S01]  /*10090*/  IMAD.IADD R8, R211.reuse, 0x1, -R4 ;  /* 0x00000001d3087824 */ /* 0x040fe200078e0a04 */
[----:B------:R-:W-:Y:S02]  /*100a0*/  IADD3 R15, R211, -R14, RZ ;  /* 0x8000000ed30f7210 */ /* 0x000fe40007ffe0ff */
[----:B------:R-:W-:Y:S01]  /*100b0*/  FMNMX.FTZ R13, R228, R13, !PT ;  /* 0x0000000de40d7209 */ /* 0x000fe20007810000 */
[----:B------:R-:W2:Y:S01]  /*100c0*/  I2F R28, R28 ;  /* 0x0000001c001c7306 */ /* 0x000ea20000201400 */
[----:B------:R-:W-:Y:S02]  /*100d0*/  IABS R6, R6 ;  /* 0x0000000600067213 */ /* 0x000fe40000000000 */
[----:B------:R-:W-:Y:S01]  /*100e0*/  FMNMX.FTZ R13, R10, R13, !PT ;  /* 0x0000000d0a0d7209 */ /* 0x000fe20007810000 */
[----:B---3--:R-:W-:Y:S01]  /*100f0*/  FFMA.FTZ R238, R29, -UR24, R238 ;  /* 0x800000181dee7c23 */ /* 0x008fe200080100ee */
[----:B------:R-:W-:Y:S02]  /*10100*/  IABS R30, R30 ;  /* 0x0000001e001e7213 */ /* 0x000fe40000000000 */
[----:B------:R-:W-:Y:S02]  /*10110*/  FMNMX.FTZ R13, R164, R13, !PT ;  /* 0x0000000da40d7209 */ /* 0x000fe40007810000 */
[----:B------:R-:W-:Y:S01]  /*10120*/  FMNMX.FTZ R12, R229, R12, !PT ;  /* 0x0000000ce50c7209 */ /* 0x000fe20007810000 */
[----:B------:R-:W3:Y:S01]  /*10130*/  I2F R22, R22 ;  /* 0x0000001600167306 */ /* 0x000ee20000201400 */
[----:B------:R-:W-:Y:S02]  /*10140*/  FMNMX.FTZ R13, R162, R13, !PT ;  /* 0x0000000da20d7209 */ /* 0x000fe40007810000 */
[----:B------:R-:W-:Y:S01]  /*10150*/  IABS R15, R15 ;  /* 0x0000000f000f7213 */ /* 0x000fe20000000000 */
[----:B-1----:R-:W-:Y:S01]  /*10160*/  FFMA.FTZ R252, R31, -UR24, R252 ;  /* 0x800000181ffc7c23 */ /* 0x002fe200080100fc */
[----:B------:R-:W-:Y:S02]  /*10170*/  FMNMX.FTZ R12, R163, R12, !PT ;  /* 0x0000000ca30c7209 */ /* 0x000fe40007810000 */
[----:B------:R-:W-:Y:S02]  /*10180*/  FMNMX.FTZ R21, R142, R13, !PT ;  /* 0x0000000d8e157209 */ /* 0x000fe40007810000 */
[----:B------:R-:W-:Y:S01]  /*10190*/  IABS R8, R8 ;  /* 0x0000000800087213 */ /* 0x000fe20000000000 */
[----:B------:R-:W1:Y:S01]  /*101a0*/  I2F R11, R11 ;  /* 0x0000000b000b7306 */ /* 0x000e620000201400 */
[----:B------:R-:W-:Y:S02]  /*101b0*/  IADD3 R13, R211, -R3, RZ ;  /* 0x80000003d30d7210 */ /* 0x000fe40007ffe0ff */
[----:B------:R-:W-:Y:S01]  /*101c0*/  FMNMX.FTZ R12, R161, R12, !PT ;  /* 0x0000000ca10c7209 */ /* 0x000fe20007810000 */
[----:B--2---:R-:W-:Y:S01]  /*101d0*/  FFMA.FTZ R243, R28, -UR24, R243 ;  /* 0x800000181cf37c23 */ /* 0x004fe200080100f3 */
[----:B------:R-:W-:Y:S02]  /*101e0*/  IABS R13, R13 ;  /* 0x0000000d000d7213 */ /* 0x000fe40000000000 */
[----:B------:R-:W-:Y:S02]  /*101f0*/  FSEL R141, R238, -INF , !P0 ;  /* 0xff800000ee8d7808 */ /* 0x000fe40004000000 */
[----:B------:R-:W-:Y:S01]  /*10200*/  FMNMX.FTZ R12, R143, R12, !PT ;  /* 0x0000000c8f0c7209 */ /* 0x000fe20007810000 */
[----:B------:R-:W2:Y:S01]  /*10210*/  I2F R20, R30 ;  /* 0x0000001e00147306 */ /* 0x000ea20000201400 */
[----:B------:R-:W-:Y:S02]  /*10220*/  FSEL R152, R252, -INF , !P1 ;  /* 0xff800000fc987808 */ /* 0x000fe40004800000 */
[----:B------:R-:W-:Y:S01]  /*10230*/  ISETP.GE.AND P1, PT, R14, R213, PT ;  /* 0x000000d50e00720c */ /* 0x000fe20003f26270 */
[----:B---3--:R-:W-:Y:S01]  /*10240*/  FFMA.FTZ R241, R22, -UR24, R241 ;  /* 0x8000001816f17c23 */ /* 0x008fe200080100f1 */
[----:B------:R-:W-:Y:S02]  /*10250*/  FSEL R159, R243, -INF , !P6 ;  /* 0xff800000f39f7808 */ /* 0x000fe40007000000 */
[----:B------:R-:W-:Y:S02]  /*10260*/  FMNMX.FTZ R12, R141, R12, !PT ;  /* 0x0000000c8d0c7209 */ /* 0x000fe40007810000 */
[----:B------:R-:W-:Y:S01]  /*10270*/  ISETP.GE.OR P1, PT, R14, R212, !P1 ;  /* 0x000000d40e00720c */ /* 0x000fe20004f26670 */
[----:B------:R-:W3:Y:S01]  /*10280*/  I2F R6, R6 ;  /* 0x0000000600067306 */ /* 0x000ee20000201400 */
[----:B------:R-:W-:Y:S02]  /*10290*/  FSEL R157, R241, -INF , !P5 ;  /* 0xff800000f19d7808 */ /* 0x000fe40006800000 */
[----:B------:R-:W-:Y:S01]  /*102a0*/  FMNMX.FTZ R12, R159, R12, !PT ;  /* 0x0000000c9f0c7209 */ /* 0x000fe20007810000 */
[----:B-1----:R-:W-:Y:S01]  /*102b0*/  FFMA.FTZ R242, R11, -UR24, R242 ;  /* 0x800000180bf27c23 */ /* 0x002fe200080100f2 */
[----:B------:R-:W-:Y:S02]  /*102c0*/  FMNMX.FTZ R21, R140, R21, !PT ;  /* 0x000000158c157209 */ /* 0x000fe40007810000 */
[----:B------:R-:W-:Y:S02]  /*102d0*/  FSEL R150, R18, -INF , !P1 ;  /* 0xff80000012967808 */ /* 0x000fe40004800000 */
[----:B------:R-:W-:Y:S01]  /*102e0*/  FSEL R155, R245, -INF , !P4 ;  /* 0xff800000f59b7808 */ /* 0x000fe20006000000 */
[----:B------:R-:W1:Y:S01]  /*102f0*/  I2F R15, R15 ;  /* 0x0000000f000f7306 */ /* 0x000e620000201400 */
[----:B------:R-:W-:Y:S02]  /*10300*/  FMNMX.FTZ R12, R157, R12, !PT ;  /* 0x0000000c9d0c7209 */ /* 0x000fe40007810000 */
[----:B------:R-:W-:Y:S01]  /*10310*/  ISETP.GE.AND P1, PT, R4, R213, PT ;  /* 0x000000d50400720c */ /* 0x000fe20003f26270 */
[----:B--2---:R-:W-:Y:S01]  /*10320*/  FFMA.FTZ R19, R20, -UR24, R19 ;  /* 0x8000001814137c23 */ /* 0x004fe20008010013 */
[----:B------:R-:W-:Y:S01]  /*10330*/  FMNMX.FTZ R21, R160, R21, !PT ;  /* 0x00000015a0157209 */ /* 0x000fe20007810000 */
[----:B------:R-:W-:Y:S01]  /*10340*/  LDSM.16.MT88.4 R28, [R193+0xc000] ;  /* 0x00c00000c11c783b */ /* 0x000fe20000004200 */
[----:B------:R-:W-:Y:S02]  /*10350*/  ISETP.GE.AND P0, PT, R14, R210, PT ;  /* 0x000000d20e00720c */ /* 0x000fe40003f06270 */
[----:B------:R-:W-:Y:S01]  /*10360*/  FSEL R153, R242, -INF , !P3 ;  /* 0xff800000f2997808 */ /* 0x000fe20005800000 */
[----:B------:R-:W2:Y:S01]  /*10370*/  I2F R8, R8 ;  /* 0x0000000800087306 */ /* 0x000ea20000201400 */
[----:B------:R-:W-:Y:S02]  /*10380*/  ISETP.GE.OR P1, PT, R4, R212, !P1 ;  /* 0x000000d40400720c */ /* 0x000fe40004f26670 */
[----:B------:R-:W-:Y:S01]  /*10390*/  FMNMX.FTZ R21, R158, R21, !PT ;  /* 0x000000159e157209 */ /* 0x000fe20007810000 */
[----:B---3--:R-:W-:Y:S01]  /*103a0*/  FFMA.FTZ R249, R6, -UR24, R249 ;  /* 0x8000001806f97c23 */ /* 0x008fe200080100f9 */
[----:B------:R-:W-:Y:S02]  /*103b0*/  FMNMX.FTZ R6, R155, R12, !PT ;  /* 0x0000000c9b067209 */ /* 0x000fe40007810000 */
[----:B------:R-:W-:Y:S02]  /*103c0*/  ISETP.GE.OR P0, PT, R14, R207, !P0 ;  /* 0x000000cf0e00720c */ /* 0x000fe40004706670 */
[----:B------:R-:W-:Y:S01]  /*103d0*/  FSEL R148, R19, -INF , !P1 ;  /* 0xff80000013947808 */ /* 0x000fe20004800000 */
[----:B------:R-:W3:Y:S01]  /*103e0*/  I2F R13, R13 ;  /* 0x0000000d000d7306 */ /* 0x000ee20000201400 */
[----:B------:R-:W-:Y:S02]  /*103f0*/  FSEL R149, R249, -INF , !P2 ;  /* 0xff800000f9957808 */ /* 0x000fe40005000000 */
[----:B------:R-:W-:Y:S01]  /*10400*/  FMNMX.FTZ R6, R153, R6, !PT ;  /* 0x0000000699067209 */ /* 0x000fe20007810000 */
[----:B-1----:R-:W-:Y:S01]  /*10410*/  FFMA.FTZ R248, R15, -UR24, R248 ;  /* 0x800000180ff87c23 */ /* 0x002fe200080100f8 */
[----:B------:R-:W-:Y:S02]  /*10420*/  ISETP.GE.AND P1, PT, R4, R210, PT ;  /* 0x000000d20400720c */ /* 0x000fe40003f26270 */
[----:B------:R-:W-:Y:S02]  /*10430*/  FMNMX.FTZ R21, R156, R21, !PT ;  /* 0x000000159c157209 */ /* 0x000fe40007810000 */
[----:B------:R-:W-:Y:S02]  /*10440*/  FSEL R147, R248, -INF , !P0 ;  /* 0xff800000f8937808 */ /* 0x000fe40004000000 */
[----:B------:R-:W-:Y:S02]  /*10450*/  ISETP.GE.OR P1, PT, R4, R207, !P1 ;  /* 0x000000cf0400720c */ /* 0x000fe40004f26670 */
[----:B------:R-:W-:Y:S01]  /*10460*/  FMNMX.FTZ R4, R149, R6, !PT ;  /* 0x0000000695047209 */ /* 0x000fe20007810000 */
[----:B--2---:R-:W-:Y:S01]  /*10470*/  FFMA.FTZ R251, R8, -UR24, R251 ;  /* 0x8000001808fb7c23 */ /* 0x004fe200080100fb */
[----:B------:R-:W-:Y:S02]  /*10480*/  ISETP.GE.AND P2, PT, R3, R210, PT ;  /* 0x000000d20300720c */ /* 0x000fe40003f46270 */
[----:B------:R-:W-:Y:S02]  /*10490*/  FMNMX.FTZ R21, R154, R21, !PT ;  /* 0x000000159a157209 */ /* 0x000fe40007810000 */
[----:B------:R-:W-:Y:S02]  /*104a0*/  FSEL R145, R251, -INF , !P1 ;  /* 0xff800000fb917808 */ /* 0x000fe40004800000 */
[----:B------:R-:W-:Y:S02]  /*104b0*/  FMNMX.FTZ R8, R147, R4, !PT ;  /* 0x0000000493087209 */ /* 0x000fe40007810000 */
[----:B------:R-:W-:Y:S01]  /*104c0*/  ISETP.GE.OR P2, PT, R3, R207, !P2 ;  /* 0x000000cf0300720c */ /* 0x000fe20005746670 */
[----:B---3--:R-:W-:Y:S01]  /*104d0*/  FFMA.FTZ R250, R13, -UR24, R250 ;  /* 0x800000180dfa7c23 */ /* 0x008fe200080100fa */
[----:B------:R-:W-:Y:S02]  /*104e0*/  FMNMX.FTZ R21, R152, R21, !PT ;  /* 0x0000001598157209 */ /* 0x000fe40007810000 */
[----:B------:R-:W-:Y:S02]  /*104f0*/  ISETP.GE.AND P6, PT, R3, R213, PT ;  /* 0x000000d50300720c */ /* 0x000fe40003fc6270 */
[----:B------:R-:W-:Y:S02]  /*10500*/  FMNMX.FTZ R8, R145, R8, !PT ;  /* 0x0000000891087209 */ /* 0x000fe40007810000 */
[----:B------:R-:W-:Y:S02]  /*10510*/  FSEL R133, R250, -INF , !P2 ;  /* 0xff800000fa857808 */ /* 0x000fe40005000000 */
[----:B------:R-:W-:Y:S02]  /*10520*/  FMNMX.FTZ R19, R150, R21, !PT ;  /* 0x0000001596137209 */ /* 0x000fe40007810000 */
[----:B------:R-:W-:Y:S01]  /*10530*/  ISETP.GE.OR P6, PT, R3, R212, !P6 ;  /* 0x000000d40300720c */ /* 0x000fe200077c6670 */
[----:B------:R-:W-:Y:S01]  /*10540*/  LDSM.16.MT88.4 R20, [R194+0xc000] ;  /* 0x00c00000c214783b */ /* 0x000fe20000004200 */
[----:B------:R-:W-:Y:S02]  /*10550*/  FMNMX.FTZ R6, R133, R8, !PT ;  /* 0x0000000885067209 */ /* 0x000fe40007810000 */
[----:B------:R-:W-:Y:S02]  /*10560*/  FSEL R146, R17, -INF , !P6 ;  /* 0xff80000011927808 */ /* 0x000fe40007000000 */
[----:B------:R-:W-:Y:S03]  /*10570*/  FMNMX.FTZ R19, R148, R19, !PT ;  /* 0x0000001394137209 */ /* 0x000fe60007810000 */
[----:B------:R-:W1:Y:S01]  /*10580*/  SHFL.BFLY PT, R3, R6, 0x2, 0x1f ;  /* 0x0c401f0006037f89 */ /* 0x000e6200000e0000 */
[----:B------:R-:W-:Y:S07]  /*10590*/  FMNMX.FTZ R11, R146, R19, !PT ;  /* 0x00000013920b7209 */ /* 0x000fee0007810000 */
        /* <DEDUP_REMOVED lines=375> */
.L_x_5446:
        /* <DEDUP_REMOVED lines=259> */
.L_x_5451:
[----:B------:R-:W2:Y:S01]  /*12d40*/  S2UR UR7, SR_CTAID.Z ;  /* 0x00000000000779c3 */ /* 0x000ea20000002700 */
[----:B------:R-:W-:Y:S02]  /*12d50*/  ULDC UR4, c[0x0][0x1c0] ;  /* 0x0000700000047ab9 */ /* 0x000fe40000000800 */
[----:B------:R-:W-:-:S05]  /*12d60*/  ULDC UR8, c[0x0][0x214] ;  /* 0x0000850000087ab9 */ /* 0x000fca0000000800 */
[----:B------:R-:W2:Y:S02]  /*12d70*/  S2UR UR6, SR_CTAID.Y ;  /* 0x00000000000679c3 */ /* 0x000ea40000002600 */
[----:B--2---:R-:W-:-:S04]  /*12d80*/  UIMAD UR4, UR6, UR4, UR7 ;  /* 0x00000004060472a4 */ /* 0x004fc8000f8e0207 */
[----:B------:R-:W-:Y:S02]  /*12d90*/  UIMAD UR8, UR4, UR8, URZ ;  /* 0x00000008040872a4 */ /* 0x000fe4000f8e023f */
.L_x_5452:
        /* <DEDUP_REMOVED lines=55> */
.L_x_5454:
[----:B----4-:R-:W-:Y:S05]  /*13110*/  BSYNC B0 ;  /* 0x0000000000007941 */ /* 0x010fea0003800000 */
.L_x_5453:
        /* <DEDUP_REMOVED lines=38> */
.L_x_5456:
[----:B------:R-:W-:Y:S05]  /*13380*/  BSYNC B0 ;  /* 0x0000000000007941 */ /* 0x000fea0003800000 */
.L_x_5455:
        /* <DEDUP_REMOVED lines=20> */
.L_x_5458:
[----:B------:R-:W-:Y:S05]  /*134d0*/  BSYNC B0 ;  /* 0x0000000000007941 */ /* 0x000fea0003800000 */
.L_x_5457:
        /* <DEDUP_REMOVED lines=20> */
.L_x_5460:
[----:B------:R-:W-:Y:S05]  /*13620*/  BSYNC B0 ;  /* 0x0000000000007941 */ /* 0x000fea0003800000 */
.L_x_5459:
        /* <DEDUP_REMOVED lines=20> */
.L_x_5461:
        /* <DEDUP_REMOVED lines=9> */
.L_x_7387:


//--------------------- .text._ZN5flash24flash_fwd_splitkv_kernelI23Flash_fwd_kernel_traitsILi192ELi64ELi64ELi4ELb0ELb0EN7cutlass6half_tE19Flash_kernel_traitsILi192ELi64ELi64ELi4ES3_EELb0ELb1ELb0ELb0ELb1ELb0ELb0ELb1EEEvNS_16Flash_fwd_paramsE --------------------------
	.section	.text._ZN5flash24flash_fwd_splitkv_kernelI23Flash_fwd_kernel_traitsILi192ELi64ELi64ELi4ELb0ELb0EN7cutlass6half_tE19Flash_kernel_traitsILi192ELi64ELi64ELi4ES3_EELb0ELb1ELb0ELb0ELb1ELb0ELb0ELb1EEEvNS_16Flash_fwd_paramsE,"ax",@progbits
	.sectioninfo	@"SHI_REGISTERS=239"
	.align	128
        .global         _ZN5flash24flash_fwd_splitkv_kernelI23Flash_fwd_kernel_traitsILi192ELi64ELi64ELi4ELb0ELb0EN7cutlass6half_tE19Flash_kernel_traitsILi192ELi64ELi64ELi4ES3_EELb0ELb1ELb0ELb0ELb1ELb0ELb0ELb1EEEvNS_16Flash_fwd_paramsE
        .type           _ZN5flash24flash_fwd_splitkv_kernelI23Flash_fwd_kernel_traitsILi192ELi64ELi64ELi4ELb0ELb0EN7cutlass6half_tE19Flash_kernel_traitsILi192ELi64ELi64ELi4ES3_EELb0ELb1ELb0ELb0ELb1ELb0ELb0ELb1EEEvNS_16Flash_fwd_paramsE,@function
        .size           _ZN5flash24flash_fwd_splitkv_kernelI23Flash_fwd_kernel_traitsILi192ELi64ELi64ELi4ELb0ELb0EN7cutlass6half_tE19Flash_kernel_traitsILi192ELi64ELi64ELi4ES3_EELb0ELb1ELb0ELb0ELb1ELb0ELb0ELb1EEEvNS_16Flash_fwd_paramsE,(.L_x_7388 - _ZN5flash24flash_fwd_splitkv_kernelI23Flash_fwd_kernel_traitsILi192ELi64ELi64ELi4ELb0ELb0EN7cutlass6half_tE19Flash_kernel_traitsILi192ELi64ELi64ELi4ES3_EELb0ELb1ELb0ELb0ELb1ELb0ELb0ELb1EEEvNS_16Flash_fwd_paramsE)
        .other          _ZN5flash24flash_fwd_splitkv_kernelI23Flash_fwd_kernel_traitsILi192ELi64ELi64ELi4ELb0ELb0EN7cutlass6half_tE19Flash_kernel_traitsILi192ELi64ELi64ELi4ES3_EELb0ELb1ELb0ELb0ELb1ELb0ELb0ELb1EEEvNS_16Flash_fwd_paramsE,@"STO_CUDA_ENTRY STV_DEFAULT"
_ZN5flash24flash_fwd_splitkv_kernelI23Flash_fwd_kernel_traitsILi192ELi64ELi64ELi4ELb0ELb0EN7cutlass6half_tE19Flash_kernel_traitsILi192ELi64ELi64ELi4ES3_EELb0ELb1ELb0ELb0ELb1ELb0ELb0ELb1EEEvNS_16Flash_fwd_paramsE:
.text._ZN5flash24flash_fwd_splitkv_kernelI23Flash_fwd_kernel_traitsILi192ELi64ELi64ELi4ELb0ELb0EN7cutlass6half_tE19Flash_kernel_traitsILi192ELi64ELi64ELi4ES3_EELb0ELb1ELb0ELb0ELb1ELb0ELb0ELb1EEEvNS_16Flash_fwd_paramsE:
        /* <DEDUP_REMOVED lines=14> */
[----:B------:R1:W3:Y:S04]  /*00e0*/  @P1 LDG.E R197, [R6.64] ;  /* 0x0000000606c51981 */ /* 0x0002e8000c1e1900 */
[----:B------:R1:W3:Y:S01]  /*00f0*/  @P1 LDG.E R196, [R6.64+0x4] ;  /* 0x0000040606c41981 */ /* 0x0002e2000c1e1900 */
[----:B--2---:R-:W-:-:S03]  /*0100*/  ISETP.NE.AND P2, PT, R2, RZ, PT ;  /* 0x000000ff0200720c */ /* 0x004fc60003f45270 */
[----:B------:R2:W5:Y:S01]  /*0110*/  @P5 LDG.E R5, [R150.64] ;  /* 0x0000000696055981 */ /* 0x000562000c1e1900 */
[----:B------:R-:W-:Y:S01]  /*0120*/  ISETP.EQ.OR.EX P0, PT, RZ, c[0x0][0x24c], !P2, P0 ;  /* 0x00009300ff007a0c */ /* 0x000fe20005702700 */
[----:B------:R-:W-:Y:S02]  /*0130*/  IMAD.MOV.U32 R8, RZ, RZ, -0x1 ;  /* 0xffffffffff087424 */ /* 0x000fe400078e00ff */
[----:B------:R-:W-:Y:S01]  /*0140*/  IMAD.WIDE R12, R0, R3, c[0x0][0x248] ;  /* 0x00009200000c7625 */ /* 0x000fe200078e0203 */
[----:B------:R-:W4:Y:S04]  /*0150*/  S2R R27, SR_CTAID.X ;  /* 0x00000000001b7919 */ /* 0x000f280000002500 */
[----:B------:R-:W2:Y:S04]  /*0160*/  S2R R148, SR_CTAID.Z ;  /* 0x0000000000947919 */ /* 0x000ea80000002700 */
[----:B------:R-:W2:Y:S04]  /*0170*/  S2R R56, SR_TID.X ;  /* 0x0000000000387919 */ /* 0x000ea80000002100 */
[----:B------:R2:W5:Y:S01]  /*0180*/  @!P0 LDG.E R8, [R12.64] ;  /* 0x000000060c088981 */ /* 0x000562000c1e1900 */
[----:B------:R-:W-:-:S04]  /*0190*/  ISETP.NE.U32.AND P0, PT, RZ, c[0x0][0x248], PT ;  /* 0x00009200ff007a0c */ /* 0x000fc80003f05070 */
[----:B------:R-:W-:Y:S02]  /*01a0*/  ISETP.NE.AND.EX P0, PT, RZ, c[0x0][0x24c], PT, P0 ;  /* 0x00009300ff007a0c */ /* 0x000fe40003f05300 */
[----:B------:R-:W-:-:S04]  /*01b0*/  MOV R11, R0 ;  /* 0x00000000000b7202 */ /* 0x000fc80000000f00 */
[--C-:B-1----:R-:W-:Y:S01]  /*01c0*/  SHF.R.S32.HI R6, RZ, 0x1f, R11.reuse ;  /* 0x0000001fff067819 */ /* 0x102fe2000001140b */
[----:B------:R-:W-:Y:S02]  /*01d0*/  IMAD.MOV.U32 R9, RZ, RZ, R11 ;  /* 0x000000ffff097224 */ /* 0x000fe400078e000b */
[----:B---3--:R-:W-:Y:S01]  /*01e0*/  @P1 IMAD.IADD R196, R196, 0x1, -R197 ;  /* 0x00000001c4c41824 */ /* 0x008fe200078e0ac5 */
[----:B------:R-:W-:-:S03]  /*01f0*/  @!P1 MOV R196, c[0x0][0x214] ;  /* 0x0000850000c49a02 */ /* 0x000fc60000000f00 */
[----:B------:R-:W-:Y:S05]  /*0200*/  @!P0 BRA `(.L_x_5462) ;  /* 0x0000004000008947 */ /* 0x000fea0003800000 */
[----:B--2-4-:R-:W2:Y:S02]  /*0210*/  @P2 LDG.E R7, [R12.64+0x4] ;  /* 0x000004060c072981 */ /* 0x014ea4000c1e1900 */
[----:B--2--5:R-:W-:-:S06]  /*0220*/  @P2 IADD3 R2, R7, -R8, RZ ;  /* 0x8000000807022210 */ /* 0x024fcc0007ffe0ff */
[----:B------:R1:W5:Y:S01]  /*0230*/  @!P2 LDG.E R2, [R12.64] ;  /* 0x000000060c02a981 */ /* 0x000362000c1e1900 */
[----:B------:R-:W-:Y:S05]  /*0240*/  BRA `(.L_x_5463) ;  /* 0x0000001000007947 */ /* 0x000fea0003800000 */
.L_x_5462:
[----:B--2-4-:R-:W-:Y:S02]  /*0250*/  MOV R2, c[0x0][0x218] ;  /* 0x0000860000027a02 */ /* 0x014fe40000000f00 */
.L_x_5463:
        /* <DEDUP_REMOVED lines=45> */
[----:B------:R-:W-:-:S02]  /*0530*/  IADD3 R4, -R3, R56, RZ ;  /* 0x0000003803047210 */ /* 0x000fc40007ffe1ff */
[----:B------:R-:W-:Y:S01]  /*0540*/  SHF.R.S32.HI R3, RZ, 0x1f, R148 ;  /* 0x0000001fff037819 */ /* 0x000fe20000011494 */
[----:B------:R-:W-:Y:S01]  /*0550*/  @!P0 IMAD R6, R6, c[0x0][0x1e0], RZ ;  /* 0x0000780006068a24 */ /* 0x000fe200078e02ff */
[----:B------:R-:W-:Y:S01]  /*0560*/  SHF.L.U32 R4, R4, 0x3, RZ ;  /* 0x0000000304047819 */ /* 0x000fe200000006ff */
        /* <DEDUP_REMOVED lines=31> */
.L_x_5466:
[----:B------:R-:W-:Y:S05]  /*0760*/  BSYNC B0 ;  /* 0x0000000000007941 */ /* 0x000fea0003800000 */
.L_x_5465:
        /* <DEDUP_REMOVED lines=17> */
.L_x_5468:
[----:B------:R-:W-:Y:S05]  /*0880*/  BSYNC B0 ;  /* 0x0000000000007941 */ /* 0x000fea0003800000 */
.L_x_5467:
        /* <DEDUP_REMOVED lines=17> */
.L_x_5470:
[----:B------:R-:W-:Y:S05]  /*09a0*/  BSYNC B0 ;  /* 0x0000000000007941 */ /* 0x000fea0003800000 */
.L_x_5469:
        /* <DEDUP_REMOVED lines=16> */
.L_x_5472:
[----:B------:R-:W-:Y:S05]  /*0ab0*/  BSYNC B0 ;  /* 0x0000000000007941 */ /* 0x000fea0003800000 */
.L_x_5471:
        /* <DEDUP_REMOVED lines=19> */
.L_x_5464:
        /* <DEDUP_REMOVED lines=45> */
[----:B------:R-:W-:Y:S02]  /*0ec0*/  IABS R2, c[0x0][0x1c8] ;  /* 0x0000720000027a13 */ /* 0x000fe40000000000 */
[----:B------:R-:W-:Y:S02]  /*0ed0*/  IADD3 R5, -R5, RZ, RZ ;  /* 0x000000ff05057210 */ /* 0x000fe40007ffe1ff */
[----:B------:R-:W1:Y:S03]  /*0ee0*/  I2F.RP R12, R2 ;  /* 0x00000002000c7306 */ /* 0x000e660000209400 */
[----:B------:R-:W-:-:S05]  /*0ef0*/  IMAD R21, R5, c[0x0][0x2d0], R110 ;  /* 0x0000b40005157a24 */ /* 0x000fca00078e026e */
[----:B------:R-:W-:Y:S01]  /*0f00*/  SHF.R.S32.HI R13, RZ, 0x1f, R21 ;  /* 0x0000001fff0d7819 */ /* 0x000fe20000011415 */
        /* <DEDUP_REMOVED lines=16> */
[----:B------:R-:W-:-:S04]  /*1010*/  LOP3.LUT R2, R148, c[0x0][0x1c8], RZ, 0x3c, !PT ;  /* 0x0000720094027a12 */ /* 0x000fc800078e3cff */
[----:B------:R-:W-:Y:S01]  /*1020*/  ISETP.GE.AND P0, PT, R2, RZ, PT ;  /* 0x000000ff0200720c */ /* 0x000fe20003f06270 */
[----:B------:R-:W-:-:S06]  /*1030*/  IMAD R2, R13, c[0x0][0x198], RZ ;  /* 0x000066000d027a24 */ /* 0x000fcc00078e02ff */
        /* <DEDUP_REMOVED lines=12> */
[----:B------:R-:W-:Y:S01]  /*1100*/  SHF.R.S32.HI R2, RZ, 0x1f, R4 ;  /* 0x0000001fff027819 */ /* 0x000fe20000011404 */
[----:B------:R-:W-:Y:S01]  /*1110*/  IMAD R23, R0, c[0x0][0x18c], R23 ;  /* 0x0000630000177a24 */ /* 0x000fe200078e0217 */
        /* <DEDUP_REMOVED lines=9> */
.L_x_5473:
        /* <DEDUP_REMOVED lines=16> */
.L_x_5475:
[----:B------:R-:W-:Y:S01]  /*12b0*/  IABS R4, c[0x0][0x1c8] ;  /* 0x0000720000047a13 */ /* 0x000fe20000000000 */
[----:B------:R-:W-:Y:S01]  /*12c0*/  @P4 IMAD.IADD R23, R5, 0x1, R8 ;  /* 0x0000000105174824 */ /* 0x000fe200078e0208 */
[----:B------:R-:W-:Y:S02]  /*12d0*/  LEA R110, R134, 0xffffffc0, 0x6 ;  /* 0xffffffc0866e7811 */ /* 0x000fe400078e30ff */
[----:B------:R-:W1:Y:S03]  /*12e0*/  I2F.RP R7, R4 ;  /* 0x0000000400077306 */ /* 0x000e660000209400 */
[----:B------:R-:W-:-:S04]  /*12f0*/  IMAD.WIDE.U32 R16, R110, c[0x0][0x198], R14 ;  /* 0x000066006e107a25 */ /* 0x000fc800078e000e */
[----:B------:R-:W-:-:S04]  /*1300*/  @P4 IMAD.WIDE.U32 R14, R23, c[0x0][0x1a0], RZ ;  /* 0x00006800170e4a25 */ /* 0x000fc800078e00ff */
[----:B------:R-:W-:Y:S02]  /*1310*/  @P4 IMAD R23, R23, c[0x0][0x1a4], R15 ;  /* 0x0000690017174a24 */ /* 0x000fe400078e020f */
[----:B------:R-:W-:Y:S01]  /*1320*/  IMAD.MOV.U32 R21, RZ, RZ, R110 ;  /* 0x000000ffff157224 */ /* 0x000fe200078e006e */
        /* <DEDUP_REMOVED lines=9> */
[----:B------:R-:W-:Y:S01]  /*13c0*/  IMAD.HI.U32 R0, R13, R2, RZ ;  /* 0x000000020d007227 */ /* 0x000fe200078e00ff */
[----:B------:R-:W-:-:S03]  /*13d0*/  SHF.R.S32.HI R13, RZ, 0x1f, R110 ;  /* 0x0000001fff0d7819 */ /* 0x000fc6000001146e */
[----:B------:R-:W-:-:S04]  /*13e0*/  IMAD.MOV R7, RZ, RZ, -R0 ;  /* 0x000000ffff077224 */ /* 0x000fc800078e0a00 */
[----:B------:R-:W-:Y:S01]  /*13f0*/  IMAD R7, R4, R7, R2 ;  /* 0x0000000704077224 */ /* 0x000fe200078e0202 */
[----:B------:R-:W-:-:S04]  /*1400*/  LOP3.LUT R2, R148, c[0x0][0x1c8], RZ, 0x3c, !PT ;  /* 0x0000720094027a12 */ /* 0x000fc800078e3cff */
[----:B------:R-:W-:Y:S02]  /*1410*/  ISETP.GT.U32.AND P0, PT, R4, R7, PT ;  /* 0x000000070400720c */ /* 0x000fe40003f04070 */
[----:B------:R-:W-:-:S11]  /*1420*/  ISETP.GE.AND P1, PT, R2, RZ, PT ;  /* 0x000000ff0200720c */ /* 0x000fd60003f26270 */
[-C--:B------:R-:W-:Y:S02]  /*1430*/  @!P0 IADD3 R7, R7, -R4.reuse, RZ ;  /* 0x8000000407078210 */ /* 0x080fe40007ffe0ff */
[----:B------:R-:W-:Y:S02]  /*1440*/  @!P0 IADD3 R0, R0, 0x1, RZ ;  /* 0x0000000100008810 */ /* 0x000fe40007ffe0ff */
[----:B------:R-:W-:Y:S01]  /*1450*/  ISETP.GE.U32.AND P2, PT, R7, R4, PT ;  /* 0x000000040700720c */ /* 0x000fe20003f46070 */
[----:B------:R-:W-:Y:S01]  /*1460*/  IMAD R7, R13, c[0x0][0x198], RZ ;  /* 0x000066000d077a24 */ /* 0x000fe200078e02ff */
[----:B------:R-:W-:-:S11]  /*1470*/  ISETP.NE.AND P0, PT, RZ, c[0x0][0x1c8], PT ;  /* 0x00007200ff007a0c */ /* 0x000fd60003f05270 */
[----:B------:R-:W-:-:S05]  /*1480*/  @P2 IADD3 R0, R0, 0x1, RZ ;  /* 0x0000000100002810 */ /* 0x000fca0007ffe0ff */
[----:B------:R-:W-:Y:S02]  /*1490*/  IMAD.MOV.U32 R4, RZ, RZ, R0 ;  /* 0x000000ffff047224 */ /* 0x000fe400078e0000 */
[----:B------:R-:W-:-:S03]  /*14a0*/  IMAD R0, R110, c[0x0][0x19c], R7 ;  /* 0x000067006e007a24 */ /* 0x000fc600078e0207 */
[----:B------:R-:W-:Y:S02]  /*14b0*/  @!P1 IADD3 R4, -R4, RZ, RZ ;  /* 0x000000ff04049210 */ /* 0x000fe40007ffe1ff */
[----:B------:R-:W-:Y:S02]  /*14c0*/  @!P0 LOP3.LUT R4, RZ, c[0x0][0x1c8], RZ, 0x33, !PT ;  /* 0x00007200ff048a12 */ /* 0x000fe400078e33ff */
[----:B------:R-:W-:Y:S01]  /*14d0*/  IADD3 R17, R17, R0, RZ ;  /* 0x0000000011117210 */ /* 0x000fe20007ffe0ff */
[----:B------:R-:W-:Y:S01]  /*14e0*/  @P4 IMAD.MOV.U32 R0, RZ, RZ, R14 ;  /* 0x000000ffff004224 */ /* 0x000fe200078e000e */
        /* <DEDUP_REMOVED lines=17> */
.L_x_5474:
[----:B-----5:R1:W5:Y:S01]  /*1600*/  @P5 LDG.E R11, [R150.64] ;  /* 0x00000006960b5981 */ /* 0x020362000c1e1900 */
[----:B------:R-:W-:Y:S01]  /*1610*/  SHF.R.S32.HI R5, RZ, 0x1f, R56 ;  /* 0x0000001fff057819 */ /* 0x000fe20000011438 */
[----:B------:R-:W-:Y:S01]  /*1620*/  IMAD.MOV.U32 R10, RZ, RZ, 0x2 ;  /* 0x00000002ff0a7424 */ /* 0x000fe200078e00ff */
[----:B------:R-:W-:Y:S01]  /*1630*/  ISETP.NE.AND P0, PT, R197, -0x1, PT ;  /* 0xffffffffc500780c */ /* 0x000fe20003f05270 */
[----:B------:R-:W-:Y:S01]  /*1640*/  IMAD.MOV.U32 R139, RZ, RZ, c[0x0][0x230] ;  /* 0x00008c00ff8b7624 */ /* 0x000fe200078e00ff */
[-C--:B------:R-:W-:Y:S01]  /*1650*/  LEA.HI R25, R5, R56.reuse, RZ, 0x3 ;  /* 0x0000003805197211 */ /* 0x080fe200078f18ff */
[----:B------:R-:W-:Y:S01]  /*1660*/  IMAD.MOV.U32 R18, RZ, RZ, RZ ;  /* 0x000000ffff127224 */ /* 0x000fe200078e00ff */
[----:B------:R-:W-:Y:S01]  /*1670*/  MOV R19, c[0x0][0x230] ;  /* 0x00008c0000137a02 */ /* 0x000fe20000000f00 */
[----:B------:R-:W-:Y:S01]  /*1680*/  IMAD.MOV.U32 R75, RZ, RZ, 0x20 ;  /* 0x00000020ff4b7424 */ /* 0x000fe200078e00ff */
[----:B------:R-:W-:Y:S01]  /*1690*/  SHF.R.S32.HI R146, RZ, 0x3, R25 ;  /* 0x00000003ff927819 */ /* 0x000fe20000011419 */
[----:B------:R-:W-:Y:S01]  /*16a0*/  IMAD.MOV.U32 R154, RZ, RZ, c[0x0][0x198] ;  /* 0x00006600ff9a7624 */ /* 0x000fe200078e00ff */
[----:B------:R-:W-:Y:S01]  /*16b0*/  LOP3.LUT R25, R25, 0xfffffff8, RZ, 0xc0, !PT ;  /* 0xfffffff819197812 */ /* 0x000fe200078ec0ff */
[----:B------:R-:W-:Y:S01]  /*16c0*/  IMAD.HI.U32 R139, R10, R139, R18 ;  /* 0x0000008b0a8b7227 */ /* 0x000fe200078e0012 */
[----:B------:R-:W-:-:S02]  /*16d0*/  LEA.HI R141, R5, R56, RZ, 0x4 ;  /* 0x00000038058d7211 */ /* 0x000fc400078f20ff */
[----:B------:R-:W-:Y:S01]  /*16e0*/  SHF.R.S32.HI R68, RZ, 0x1f, R69 ;  /* 0x0000001fff447819 */ /* 0x000fe20000011445 */
[----:B------:R-:W-:Y:S01]  /*16f0*/  @!P0 IMAD R8, R6, c[0x0][0x178], RZ ;  /* 0x00005e0006088a24 */ /* 0x000fe200078e02ff */
[----:B------:R-:W-:Y:S01]  /*1700*/  SHF.R.S32.HI R147, RZ, 0x1f, R146 ;  /* 0x0000001fff937819 */ /* 0x000fe20000011492 */
[----:B------:R-:W-:Y:S01]  /*1710*/  IMAD.SHL.U32 R19, R146, 0x40, RZ ;  /* 0x0000004092137824 */ /* 0x000fe200078e00ff */
[----:B------:R-:W-:Y:S01]  /*1720*/  LEA.HI R68, R68, R69, RZ, 0x6 ;  /* 0x0000004544447211 */ /* 0x000fe200078f30ff */
[----:B------:R-:W-:Y:S01]  /*1730*/  IMAD.IADD R60, R56, 0x1, -R25 ;  /* 0x00000001383c7824 */ /* 0x000fe200078e0a19 */
[----:B------:R-:W-:Y:S01]  /*1740*/  LEA.HI R25, R5, R56, RZ, 0x6 ;  /* 0x0000003805197211 */ /* 0x000fe200078f30ff */
[----:B------:R-:W-:Y:S01]  /*1750*/  @P0 IMAD.WIDE.U32 R14, R197, c[0x0][0x190], RZ ;  /* 0x00006400c50e0a25 */ /* 0x000fe200078e00ff */
[----:B------:R-:W-:Y:S02]  /*1760*/  LOP3.LUT R19, R19, 0x1c0, RZ, 0xc0, !PT ;  /* 0x000001c013137812 */ /* 0x000fe400078ec0ff */
[----:B------:R-:W-:Y:S01]  /*1770*/  SHF.R.S32.HI R68, RZ, 0x6, R68 ;  /* 0x00000006ff447819 */ /* 0x000fe20000011444 */
[----:B------:R-:W-:Y:S01]  /*1780*/  @!P0 IMAD.WIDE.U32 R16, R9, c[0x0][0x178], RZ ;  /* 0x00005e0009108a25 */ /* 0x000fe200078e00ff */
[----:B------:R-:W-:-:S02]  /*1790*/  SHF.R.U32.HI R142, RZ, 0x3, R19 ;  /* 0x00000003ff8e7819 */ /* 0x000fc40000011613 */
[----:B------:R-:W-:Y:S01]  /*17a0*/  @P0 MOV R24, R14 ;  /* 0x0000000e00180202 */ /* 0x000fe20000000f00 */
[----:B------:R-:W-:Y:S01]  /*17b0*/  @!P0 IMAD R8, R9, c[0x0][0x17c], R8 ;  /* 0x00005f0009088a24 */ /* 0x000fe200078e0208 */
[----:B------:R-:W-:Y:S01]  /*17c0*/  @!P0 MOV R24, R16 ;  /* 0x0000001000188202 */ /* 0x000fe20000000f00 */
[----:B------:R-:W-:Y:S01]  /*17d0*/  IMAD.SHL.U32 R18, R60, 0x8, RZ ;  /* 0x000000083c127824 */ /* 0x000fe200078e00ff */
[----:B------:R-:W-:Y:S01]  /*17e0*/  IMNMX R68, R195, R68, !PT ;  /* 0x00000044c3447217 */ /* 0x000fe20007800200 */
[----:B------:R-:W-:Y:S01]  /*17f0*/  @P0 IMAD R15, R197, c[0x0][0x194], R15 ;  /* 0x00006500c50f0a24 */ /* 0x000fe200078e020f */
[----:B------:R-:W-:Y:S01]  /*1800*/  SHF.R.S32.HI R135, RZ, 0x1, R139 ;  /* 0x00000001ff877819 */ /* 0x000fe2000001148b */
[----:B------:R-:W-:Y:S01]  /*1810*/  @!P0 IMAD.IADD R15, R17, 0x1, R8 ;  /* 0x00000001110f8824 */ /* 0x000fe200078e0208 */
[----:B------:R-:W-:Y:S01]  /*1820*/  LOP3.LUT R17, R19, 0x38, R18, 0xf8, !PT ;  /* 0x0000003813117812 */ /* 0x000fe200078ef812 */
[----:B------:R-:W-:Y:S01]  /*1830*/  IMAD.SHL.U32 R25, R25, 0x8, RZ ;  /* 0x0000000819197824 */ /* 0x000fe200078e00ff */
[----:B------:R-:W-:Y:S01]  /*1840*/  IADD3 R24, P1, R18, R24, RZ ;  /* 0x0000001812187210 */ /* 0x000fe20007f3e0ff */
[----:B------:R-:W-:Y:S01]  /*1850*/  IMAD.WIDE R26, R27, 0x40, R146 ;  /* 0x000000401b1a7825 */ /* 0x000fe200078e0292 */
[----:B------:R-:W-:-:S02]  /*1860*/  LOP3.LUT R142, R17, R142, RZ, 0x3c, !PT ;  /* 0x0000008e118e7212 */ /* 0x000fc400078e3cff */
[----:B------:R-:W-:Y:S01]  /*1870*/  LOP3.LUT R17, R141, 0xfffffff0, RZ, 0xc0, !PT ;  /* 0xfffffff08d117812 */ /* 0x000fe200078ec0ff */
[----:B------:R-:W-:Y:S01]  /*1880*/  IMAD.SHL.U32 R131, R60, 0x4, RZ ;  /* 0x000000043c837824 */ /* 0x000fe200078e00ff */
[----:B------:R-:W-:Y:S01]  /*1890*/  SHF.R.S32.HI R19, RZ, 0x1f, R18 ;  /* 0x0000001fff137819 */ /* 0x000fe20000011412 */
[----:B------:R-:W-:Y:S01]  /*18a0*/  IMAD.SHL.U32 R54, R154, 0x10, RZ ;  /* 0x000000109a367824 */ /* 0x000fe200078e00ff */
[----:B------:R-:W-:Y:S01]  /*18b0*/  LOP3.LUT R142, R142, 0xfffffe00, R25, 0xf8, !PT ;  /* 0xfffffe008e8e7812 */ /* 0x000fe200078ef819 */
[----:B------:R-:W-:Y:S01]  /*18c0*/  IMAD.IADD R140, R56, 0x1, -R17 ;  /* 0x00000001388c7824 */ /* 0x000fe200078e0a11 */
[----:B------:R-:W-:Y:S01]  /*18d0*/  IADD3.X R25, R19, R15, RZ, P1, !PT ;  /* 0x0000000f13197210 */ /* 0x000fe20000ffe4ff */
[----:B------:R-:W-:Y:S01]  /*18e0*/  IMAD R17, R2, c[0x0][0x1b8], RZ ;  /* 0x00006e0002117a24 */ /* 0x000fe200078e02ff */
[----:B------:R-:W-:Y:S01]  /*18f0*/  IADD3 R22, P0, R18, R0, RZ ;  /* 0x0000000012167210 */ /* 0x000fe20007f1e0ff */
[----:B------:R-:W-:Y:S01]  /*1900*/  IMAD R0, R27, c[0x0][0x190], RZ ;  /* 0x000064001b007a24 */ /* 0x000fe200078e02ff */
[----:B------:R-:W-:Y:S01]  /*1910*/  SHF.R.S32.HI R15, RZ, 0x1f, R140 ;  /* 0x0000001fff0f7819 */ /* 0x000fe2000001148c */
[----:B------:R-:W-:Y:S01]  /*1920*/  IMAD R17, R4, c[0x0][0x1bc], R17 ;  /* 0x00006f0004117a24 */ /* 0x000fe200078e0211 */
[----:B------:R-:W-:Y:S01]  /*1930*/  SHF.R.S32.HI R8, RZ, 0x1f, R148 ;  /* 0x0000001fff087819 */ /* 0x000fe20000011494 */
[----:B------:R-:W-:Y:S01]  /*1940*/  IMAD.X R23, R19, 0x1, R23, P0 ;  /* 0x0000000113177824 */ /* 0x000fe200000e0617 */
[----:B------:R-:W-:Y:S01]  /*1950*/  LEA.HI R64, R15, R140, RZ, 0x3 ;  /* 0x0000008c0f407211 */ /* 0x000fe200078f18ff */
[----:B------:R-:W-:Y:S01]  /*1960*/  IMAD R0, R26, c[0x0][0x194], R0 ;  /* 0x000065001a007a24 */ /* 0x000fe200078e0200 */
[----:B------:R-:W-:Y:S01]  /*1970*/  IADD3 R136, P0, R146, R21, RZ ;  /* 0x0000001592887210 */ /* 0x000fe20007f1e0ff */
[----:B------:R-:W-:Y:S01]  /*1980*/  IMAD.WIDE.U32 R22, R4, c[0x0][0x1b8], R22 ;  /* 0x00006e0004167a25 */ /* 0x000fe200078e0016 */
[----:B------:R-:W-:-:S02]  /*1990*/  LOP3.LUT R15, R64, 0xfffffff8, RZ, 0xc0, !PT ;  /* 0xfffffff8400f7812 */ /* 0x000fc400078ec0ff */
[----:B------:R-:W-:Y:S01]  /*19a0*/  IADD3.X R13, R147, R13, RZ, P0, !PT ;  /* 0x0000000d930d7210 */ /* 0x000fe200007fe4ff */
[----:B------:R-:W-:Y:S01]  /*19b0*/  IMAD.WIDE.U32 R24, R26, c[0x0][0x190], R24 ;  /* 0x000064001a187a25 */ /* 0x000fe200078e0018 */
[----:B------:R-:W-:Y:S02]  /*19c0*/  IADD3 R144, P0, R18, R144, RZ ;  /* 0x0000009012907210 */ /* 0x000fe40007f1e0ff */
[----:B------:R-:W-:Y:S01]  /*19d0*/  LEA.HI R58, R5, R56, RZ, 0x5 ;  /* 0x00000038053a7211 */ /* 0x000fe200078f28ff */
[----:B------:R-:W-:Y:S01]  /*19e0*/  IMAD.IADD R140, R140, 0x1, -R15 ;  /* 0x000000018c8c7824 */ /* 0x000fe200078e0a0f */
[----:B------:R-:W-:Y:S01]  /*19f0*/  MOV R45, 0x10 ;  /* 0x00000010002d7802 */ /* 0x000fe20000000f00 */
[----:B------:R-:W-:Y:S01]  /*1a00*/  IMAD.X R145, R19, 0x1, R7, P0 ;  /* 0x0000000113917824 */ /* 0x000fe200000e0607 */
[----:B------:R-:W-:Y:S01]  /*1a10*/  SHF.L.U64.HI R57, R154, R3, c[0x0][0x19c] ;  /* 0x000067009a397619 */ /* 0x000fe20000010203 */
[----:B------:R-:W-:Y:S01]  /*1a20*/  IMAD R13, R13, c[0x0][0x1a0], RZ ;  /* 0x000068000d0d7a24 */ /* 0x000fe200078e02ff */
[----:B------:R-:W-:Y:S01]  /*1a30*/  R2P PR, R140, 0x6 ;  /* 0x000000068c007804 */ /* 0x000fe20000000000 */
[----:B------:R-:W-:Y:S01]  /*1a40*/  IMAD.IADD R23, R23, 0x1, R17 ;  /* 0x0000000117177824 */ /* 0x000fe200078e0211 */
[----:B------:R-:W-:Y:S01]  /*1a50*/  ISETP.GT.AND P0, PT, R134, R68, PT ;  /* 0x000000448600720c */ /* 0x000fe20003f04270 */
[----:B------:R-:W-:Y:S01]  /*1a60*/  IMAD R143, R8, c[0x0][0x1a8], RZ ;  /* 0x00006a00088f7a24 */ /* 0x000fe200078e02ff */
[----:B------:R-:W-:Y:S01]  /*1a70*/  SHF.R.S32.HI R58, RZ, 0x5, R58 ;  /* 0x00000005ff3a7819 */ /* 0x000fe2000001143a */
[----:B------:R-:W-:Y:S01]  /*1a80*/  IMAD R132, R146, R135, R131 ;  /* 0x0000008792847224 */ /* 0x000fe200078e0283 */
[----:B------:R-:W-:Y:S01]  /*1a90*/  SHF.L.U32 R138, R135, 0x4, RZ ;  /* 0x00000004878a7819 */ /* 0x000fe200000006ff */
[----:B------:R-:W-:Y:S01]  /*1aa0*/  IMAD.IADD R25, R25, 0x1, R0 ;  /* 0x0000000119197824 */ /* 0x000fe200078e0200 */
[----:B------:R-:W-:Y:S01]  /*1ab0*/  MOV R0, c[0x0][0x1a0] ;  /* 0x0000680000007a02 */ /* 0x000fe20000000f00 */
[----:B------:R-:W-:Y:S01]  /*1ac0*/  IMAD R5, R147, c[0x0][0x198], RZ ;  /* 0x0000660093057a24 */ /* 0x000fe200078e02ff */
[----:B------:R-:W-:Y:S01]  /*1ad0*/  SHF.R.S32.HI R122, RZ, 0x1f, R132 ;  /* 0x0000001fff7a7819 */ /* 0x000fe20000011484 */
[----:B------:R-:W-:Y:S01]  /*1ae0*/  IMAD R133, R136, c[0x0][0x1a4], R13 ;  /* 0x0000690088857a24 */ /* 0x000fe200078e020d */
[----:B------:R-:W-:Y:S01]  /*1af0*/  SHF.L.U64.HI R62, R0, R3, c[0x0][0x1a4] ;  /* 0x00006900003e7619 */ /* 0x000fe20000010203 */
[----:B------:R-:W-:Y:S01]  /*1b00*/  IMAD R143, R148, c[0x0][0x1ac], R143 ;  /* 0x00006b00948f7a24 */ /* 0x000fe200078e028f */
[----:B------:R-:W-:Y:S01]  /*1b10*/  SEL R45, R45, 0xfffffff0, !P1 ;  /* 0xfffffff02d2d7807 */ /* 0x000fe20004800000 */
[----:B------:R-:W-:Y:S01]  /*1b20*/  IMAD.WIDE.U32 R136, R136, c[0x0][0x1a0], R22 ;  /* 0x0000680088887a25 */ /* 0x000fe200078e0016 */
[----:B------:R-:W-:-:S03]  /*1b30*/  SEL R43, R75, 0xffffffe0, !P2 ;  /* 0xffffffe04b2b7807 */ /* 0x000fc60005000000 */
[----:B------:R-:W-:Y:S01]  /*1b40*/  IMAD.IADD R131, R131, 0x1, R132 ;  /* 0x0000000183837824 */ /* 0x000fe200078e0284 */
[----:B------:R-:W-:Y:S01]  /*1b50*/  IADD3 R133, R137, R133, RZ ;  /* 0x0000008589857210 */ /* 0x000fe20007ffe0ff */
[----:B------:R-:W-:-:S03]  /*1b60*/  IMAD.WIDE.U32 R148, R148, c[0x0][0x1a8], R24 ;  /* 0x00006a0094947a25 */ /* 0x000fc600078e0018 */
[----:B------:R-:W-:Y:S01]  /*1b70*/  SHF.R.S32.HI R121, RZ, 0x1f, R131 ;  /* 0x0000001fff797819 */ /* 0x000fe20000011483 */
[C---:B------:R-:W-:Y:S02]  /*1b80*/  IMAD R5, R146.reuse, c[0x0][0x19c], R5 ;  /* 0x0000670092057a24 */ /* 0x040fe400078e0205 */
[----:B------:R-:W-:-:S04]  /*1b90*/  IMAD.WIDE.U32 R144, R146, c[0x0][0x198], R144 ;  /* 0x0000660092907a25 */ /* 0x000fc800078e0090 */
[----:B------:R-:W-:Y:S02]  /*1ba0*/  IMAD.SHL.U32 R63, R0, 0x10, RZ ;  /* 0x00000010003f7824 */ /* 0x000fe400078e00ff */
[----:B------:R-:W-:Y:S02]  /*1bb0*/  IMAD.IADD R52, R145, 0x1, R5 ;  /* 0x0000000191347824 */ /* 0x000fe400078e0205 */
[----:B------:R-:W-:Y:S01]  /*1bc0*/  IMAD.IADD R143, R149, 0x1, R143 ;  /* 0x00000001958f7824 */ /* 0x000fe200078e028f */
[----:B------:R-:W-:Y:S01]  /*1bd0*/  @!P5 MOV R11, RZ ;  /* 0x000000ff000bd202 */ /* 0x000fe20000000f00 */
        /* <DEDUP_REMOVED lines=8> */
[----:B------:R-:W-:Y:S01]  /*1c60*/  IADD3 R83, P5, R54, R54, RZ ;  /* 0x0000003636537210 */ /* 0x000fe20007fbe0ff */
[----:B------:R-:W-:Y:S01]  /*1c70*/  UMOV UR8, 0x60 ;  /* 0x0000006000087882 */ /* 0x000fe20000000000 */
[----:B------:R-:W-:Y:S01]  /*1c80*/  IADD3.X R5, R5, R147, ~R10, P1, P0 ;  /* 0x0000009305057210 */ /* 0x000fe20000fe0c0a */
[----:B------:R-:W-:Y:S01]  /*1c90*/  IMAD.WIDE.U32 R12, R9, c[0x0][0x278], R18 ;  /* 0x00009e00090c7a25 */ /* 0x000fe200078e0012 */
[C---:B------:R-:W-:Y:S01]  /*1ca0*/  IADD3 R79, P4, R83.reuse, 0x40, RZ ;  /* 0x00000040534f7810 */ /* 0x040fe20007f9e0ff */
[----:B------:R-:W-:Y:S01]  /*1cb0*/  ULDC.64 UR4, c[0x0][0x1a0] ;  /* 0x0000680000047ab9 */ /* 0x000fe20000000a00 */
[----:B------:R-:W-:Y:S01]  /*1cc0*/  IADD3 R83, P2, R83, 0x80, RZ ;  /* 0x0000008053537810 */ /* 0x000fe20007f5e0ff */
[----:B------:R-:W-:Y:S01]  /*1cd0*/  IMAD R6, R9, c[0x0][0x27c], R6 ;  /* 0x00009f0009067a24 */ /* 0x000fe200078e0206 */
[C---:B------:R-:W-:Y:S01]  /*1ce0*/  IADD3 R129, R138.reuse, 0x40, RZ ;  /* 0x000000408a817810 */ /* 0x040fe20007ffe0ff */
[----:B------:R-:W-:Y:S01]  /*1cf0*/  IMAD.IADD R15, R15, 0x1, R7 ;  /* 0x000000010f0f7824 */ /* 0x000fe200078e0207 */
[C---:B------:R-:W-:Y:S01]  /*1d00*/  IADD3 R127, R138.reuse, 0x80, RZ ;  /* 0x000000808a7f7810 */ /* 0x040fe20007ffe0ff */
[C---:B------:R-:W-:Y:S01]  /*1d10*/  IMAD R7, R5.reuse, c[0x0][0x290], RZ ;  /* 0x0000a40005077a24 */ /* 0x040fe200078e02ff */
[----:B------:R-:W-:Y:S01]  /*1d20*/  UIMAD UR9, UR8, UR5, URZ ;  /* 0x00000005080972a4 */ /* 0x000fe2000f8e023f */
[----:B------:R-:W-:Y:S01]  /*1d30*/  IMAD R5, R5, c[0x0][0x288], RZ ;  /* 0x0000a20005057a24 */ /* 0x000fe200078e02ff */
[----:B------:R-:W-:Y:S01]  /*1d40*/  IADD3 R125, R138, R127, RZ ;  /* 0x0000007f8a7d7210 */ /* 0x000fe20007ffe0ff */
[----:B------:R-:W-:Y:S01]  /*1d50*/  IMAD.IADD R13, R13, 0x1, R6 ;  /* 0x000000010d0d7824 */ /* 0x000fe200078e0206 */
[----:B------:R-:W-:Y:S01]  /*1d60*/  ULDC UR5, c[0x0][0x294] ;  /* 0x0000a50000057ab9 */ /* 0x000fe20000000800 */
[C---:B------:R-:W-:Y:S01]  /*1d70*/  IMAD R7, R8.reuse, c[0x0][0x294], R7 ;  /* 0x0000a50008077a24 */ /* 0x040fe200078e0207 */
[----:B------:R-:W-:Y:S01]  /*1d80*/  UIMAD UR5, UR8, UR5, URZ ;  /* 0x00000005080572a4 */ /* 0x000fe2000f8e023f */
[----:B------:R-:W-:Y:S01]  /*1d90*/  IMAD.WIDE.U32 R14, R8, c[0x0][0x290], R14 ;  /* 0x0000a400080e7a25 */ /* 0x000fe200078e000e */
[----:B------:R-:W-:Y:S01]  /*1da0*/  IADD3 R123, R138, R125, RZ ;  /* 0x0000007d8a7b7210 */ /* 0x000fe20007ffe0ff */
[----:B------:R-:W-:Y:S01]  /*1db0*/  UIMAD.WIDE.U32 UR10, UR8, UR4, URZ ;  /* 0x00000004080a72a5 */ /* 0x000fe2000f8e003f */
[----:B------:R-:W-:Y:S01]  /*1dc0*/  IADD3 R67, R146, 0x10, RZ ;  /* 0x0000001092437810 */ /* 0x000fe20007ffe0ff */
[----:B------:R-:W-:Y:S01]  /*1dd0*/  IMAD R5, R8, c[0x0][0x28c], R5 ;  /* 0x0000a30008057a24 */ /* 0x000fe200078e0205 */
[----:B------:R-:W-:Y:S01]  /*1de0*/  IADD3 R66, R146, 0x20, RZ ;  /* 0x0000002092427810 */ /* 0x000fe20007ffe0ff */
[----:B------:R-:W-:Y:S01]  /*1df0*/  IMAD.WIDE.U32 R8, R8, c[0x0][0x288], R12 ;  /* 0x0000a20008087a25 */ /* 0x000fe200078e000c */
[----:B------:R-:W-:Y:S01]  /*1e00*/  IADD3 R65, R146, 0x30, RZ ;  /* 0x0000003092417810 */ /* 0x000fe20007ffe0ff */
[----:B------:R-:W-:Y:S01]  /*1e10*/  ULDC UR4, c[0x0][0x230] ;  /* 0x00008c0000047ab9 */ /* 0x000fe20000000800 */
[----:B------:R-:W-:Y:S01]  /*1e20*/  SHF.R.S32.HI R120, RZ, 0x1f, R138 ;  /* 0x0000001fff787819 */ /* 0x000fe2000001148a */
[----:B------:R-:W-:Y:S01]  /*1e30*/  IMAD.IADD R7, R15, 0x1, R7 ;  /* 0x000000010f077824 */ /* 0x000fe200078e0207 */
[C---:B------:R-:W-:Y:S01]  /*1e40*/  IADD3 R15, R18.reuse, 0x40, RZ ;  /* 0x00000040120f7810 */ /* 0x040fe20007ffe0ff */
[----:B------:R-:W-:Y:S01]  /*1e50*/  IMAD.MOV.U32 R6, RZ, RZ, R14 ;  /* 0x000000ffff067224 */ /* 0x000fe200078e000e */
[----:B------:R-:W-:Y:S01]  /*1e60*/  IADD3 R14, R18, 0x80, RZ ;  /* 0x00000080120e7810 */ /* 0x000fe20007ffe0ff */
[C---:B------:R-:W-:Y:S01]  /*1e70*/  IMAD R105, R2.reuse, c[0x0][0x2a0], RZ ;  /* 0x0000a80002697a24 */ /* 0x040fe200078e02ff */
[----:B------:R-:W-:Y:S01]  /*1e80*/  SHF.R.S32.HI R118, RZ, 0x1f, R129 ;  /* 0x0000001fff767819 */ /* 0x000fe20000011481 */
[----:B------:R-:W-:Y:S01]  /*1e90*/  IMAD R107, R2, c[0x0][0x298], RZ ;  /* 0x0000a600026b7a24 */ /* 0x000fe200078e02ff */
[----:B------:R-:W-:Y:S01]  /*1ea0*/  SHF.R.S32.HI R116, RZ, 0x1f, R127 ;  /* 0x0000001fff747819 */ /* 0x000fe2000001147f */
[----:B------:R-:W-:Y:S01]  /*1eb0*/  IMAD.IADD R9, R9, 0x1, R5 ;  /* 0x0000000109097824 */ /* 0x000fe200078e0205 */
[----:B------:R-:W-:Y:S01]  /*1ec0*/  SHF.R.S32.HI R114, RZ, 0x1f, R125 ;  /* 0x0000001fff727819 */ /* 0x000fe2000001147d */
[C---:B------:R-:W-:Y:S01]  /*1ed0*/  IMAD R105, R4.reuse, c[0x0][0x2a4], R105 ;  /* 0x0000a90004697a24 */ /* 0x040fe200078e0269 */
[----:B------:R-:W-:Y:S01]  /*1ee0*/  SHF.R.S32.HI R112, RZ, 0x1f, R123 ;  /* 0x0000001fff707819 */ /* 0x000fe2000001147b */
[C---:B------:R-:W-:Y:S01]  /*1ef0*/  IMAD R107, R4.reuse, c[0x0][0x29c], R107 ;  /* 0x0000a700046b7a24 */ /* 0x040fe200078e026b */
[----:B------:R-:W-:Y:S01]  /*1f00*/  UIADD3 UR9, UR11, UR9, URZ ;  /* 0x000000090b097290 */ /* 0x000fe2000fffe03f */
[----:B------:R-:W-:Y:S01]  /*1f10*/  IMAD.WIDE.U32 R6, R4, c[0x0][0x2a0], R6 ;  /* 0x0000a80004067a25 */ /* 0x000fe200078e0006 */
[----:B------:R-:W-:-:S03]  /*1f20*/  ULDC.U8 UR8, c[0x0][0x313] ;  /* 0x0000c4c000087ab9 */ /* 0x000fc60000000000 */
[----:B------:R-:W-:Y:S01]  /*1f30*/  IMAD.WIDE.U32 R4, R4, c[0x0][0x298], R8 ;  /* 0x0000a60004047a25 */ /* 0x000fe200078e0008 */
[----:B------:R-:W-:Y:S02]  /*1f40*/  IADD3 R105, R7, R105, RZ ;  /* 0x0000006907697210 */ /* 0x000fe40007ffe0ff */
[----:B------:R-:W-:Y:S01]  /*1f50*/  LEA R104, P1, R6, c[0x0][0x270], 0x1 ;  /* 0x00009c0006687a11 */ /* 0x000fe200078208ff */
[----:B------:R-:W-:Y:S01]  /*1f60*/  IMAD.IADD R107, R5, 0x1, R107 ;  /* 0x00000001056b7824 */ /* 0x000fe200078e026b */
[----:B------:R-:W-:Y:S01]  /*1f70*/  LEA R106, P0, R4, c[0x0][0x268], 0x1 ;  /* 0x00009a00046a7a11 */ /* 0x000fe200078008ff */
[----:B-----5:R-:W-:Y:S01]  /*1f80*/  IMAD.IADD R110, R11, 0x1, R110 ;  /* 0x000000010b6e7824 */ /* 0x020fe200078e026e */
[----:B------:R-:W-:Y:S01]  /*1f90*/  LEA.HI.X R105, R6, c[0x0][0x274], R105, 0x1, P1 ;  /* 0x00009d0006697a11 */ /* 0x000fe200008f0c69 */
[----:B------:R-:W-:Y:S01]  /*1fa0*/  IMAD.MOV.U32 R74, RZ, RZ, c[0x0][0x288] ;  /* 0x0000a200ff4a7624 */ /* 0x000fe200078e00ff */
[----:B------:R-:W-:Y:S01]  /*1fb0*/  LEA.HI.X R107, R4, c[0x0][0x26c], R107, 0x1, P0 ;  /* 0x00009b00046b7a11 */ /* 0x000fe200000f0c6b */
[----:B------:R-:W-:Y:S01]  /*1fc0*/  IMAD R110, R135, R110, RZ ;  /* 0x0000006e876e7224 */ /* 0x000fe200078e02ff */
[----:B------:R-:W-:Y:S01]  /*1fd0*/  LEA R100, P1, R144, c[0x0][0x168], 0x1 ;  /* 0x00005a0090647a11 */ /* 0x000fe200078208ff */
[----:B------:R-:W-:Y:S01]  /*1fe0*/  IMAD.MOV.U32 R152, RZ, RZ, c[0x0][0x290] ;  /* 0x0000a400ff987624 */ /* 0x000fe200078e00ff */
[----:B------:R-:W-:Y:S01]  /*1ff0*/  LEA R102, P0, R136, c[0x0][0x170], 0x1 ;  /* 0x00005c0088667a11 */ /* 0x000fe200078008ff */
[----:B------:R-:W-:Y:S01]  /*2000*/  IMAD.X R82, R57, 0x1, R57, P5 ;  /* 0x0000000139527824 */ /* 0x000fe200028e0639 */
[----:B------:R-:W-:Y:S01]  /*2010*/  LEA.HI.X R99, R144, c[0x0][0x16c], R52, 0x1, P1 ;  /* 0x00005b0090637a11 */ /* 0x000fe200008f0c34 */
[----:B------:R-:W-:Y:S01]  /*2020*/  IMAD.WIDE.U32 R96, R0, 0x20, RZ ;  /* 0x0000002000607825 */ /* 0x000fe200078e00ff */
[----:B------:R-:W-:-:S02]  /*2030*/  LEA.HI.X R103, R136, c[0x0][0x174], R133, 0x1, P0 ;  /* 0x00005d0088677a11 */ /* 0x000fc400000f0c85 */
[----:B------:R-:W-:Y:S01]  /*2040*/  SHF.R.S32.HI R111, RZ, 0x1f, R110 ;  /* 0x0000001fff6f7819 */ /* 0x000fe2000001146e */
[--C-:B------:R-:W-:Y:S01]  /*2050*/  IMAD.X R78, RZ, RZ, R82.reuse, P4 ;  /* 0x000000ffff4e7224 */ /* 0x100fe200020e0652 */
[-C--:B------:R-:W-:Y:S01]  /*2060*/  IADD3 R46, P1, R132, R110.reuse, RZ ;  /* 0x0000006e842e7210 */ /* 0x080fe20007f3e0ff */
[----:B------:R-:W-:Y:S01]  /*2070*/  IMAD.MOV.U32 R73, RZ, RZ, 0x5 ;  /* 0x00000005ff497424 */ /* 0x000fe200078e00ff */
[----:B------:R-:W-:Y:S01]  /*2080*/  IADD3 R110, P0, R131, R110, RZ ;  /* 0x0000006e836e7210 */ /* 0x000fe20007f1e0ff */
[----:B------:R-:W-:Y:S01]  /*2090*/  IMAD.X R82, RZ, RZ, R82, P2 ;  /* 0x000000ffff527224 */ /* 0x000fe200010e0652 */
[-C--:B------:R-:W-:Y:S01]  /*20a0*/  SHF.L.U64.HI R71, R74, R3.reuse, c[0x0][0x28c] ;  /* 0x0000a3004a477619 */ /* 0x080fe20000010203 */
[----:B------:R-:W-:Y:S01]  /*20b0*/  IMAD R2, R75, c[0x0][0x1a4], RZ ;  /* 0x000069004b027a24 */ /* 0x000fe200078e02ff */
[----:B------:R-:W-:Y:S01]  /*20c0*/  SHF.L.U64.HI R92, R152, R3, c[0x0][0x294] ;  /* 0x0000a500985c7619 */ /* 0x000fe20000010203 */
[--C-:B------:R-:W-:Y:S01]  /*20d0*/  IMAD.X R3, R122, 0x1, R111.reuse, P1 ;  /* 0x000000017a037824 */ /* 0x100fe200008e066f */
[----:B------:R-:W-:Y:S01]  /*20e0*/  SHF.L.U32 R72, R74, 0x4, RZ ;  /* 0x000000044a487819 */ /* 0x000fe200000006ff */
[----:B------:R-:W-:Y:S01]  /*20f0*/  IMAD.X R111, R121, 0x1, R111, P0 ;  /* 0x00000001796f7824 */ /* 0x000fe200000e066f */
[----:B------:R-:W-:Y:S01]  /*2100*/  IADD3 R87, P4, R54, R79, RZ ;  /* 0x0000004f36577210 */ /* 0x000fe20007f9e0ff */
[----:B------:R-:W-:Y:S01]  /*2110*/  IMAD.IADD R126, R138, 0x1, R129 ;  /* 0x000000018a7e7824 */ /* 0x000fe200078e0281 */
[----:B------:R-:W-:Y:S01]  /*2120*/  IADD3 R81, P5, R72, R72, RZ ;  /* 0x0000004848517210 */ /* 0x000fe20007fbe0ff */
[----:B------:R-:W-:Y:S01]  /*2130*/  IMAD.SHL.U32 R95, R152, 0x20, RZ ;  /* 0x00000020985f7824 */ /* 0x000fe200078e00ff */
[C---:B------:R-:W-:Y:S01]  /*2140*/  SHF.L.U64.HI R111, R110.reuse, 0x1, R111 ;  /* 0x000000016e6f7819 */ /* 0x040fe2000001026f */
[----:B------:R-:W-:Y:S01]  /*2150*/  IMAD.SHL.U32 R110, R110, 0x2, RZ ;  /* 0x000000026e6e7824 */ /* 0x000fe200078e00ff */
[----:B------:R-:W-:Y:S01]  /*2160*/  SHF.L.U64.HI R0, R46, 0x1, R3 ;  /* 0x000000012e007819 */ /* 0x000fe20000010203 */
[----:B------:R-:W-:Y:S01]  /*2170*/  IMAD.X R80, R71, 0x1, R71, P5 ;  /* 0x0000000147507824 */ /* 0x000fe200028e0647 */
[----:B------:R-:W-:Y:S01]  /*2180*/  IADD3 R77, P1, R81, 0x40, RZ ;  /* 0x00000040514d7810 */ /* 0x000fe20007f3e0ff */
[----:B------:R-:W-:Y:S01]  /*2190*/  IMAD.X R86, R57, 0x1, R78, P4 ;  /* 0x0000000139567824 */ /* 0x000fe200020e064e */
[----:B------:R-:W-:Y:S01]  /*21a0*/  IADD3 R91, P2, R54, R83, RZ ;  /* 0x00000053365b7210 */ /* 0x000fe20007f5e0ff */
[----:B------:R-:W-:Y:S01]  /*21b0*/  IMAD.SHL.U32 R46, R46, 0x2, RZ ;  /* 0x000000022e2e7824 */ /* 0x000fe200078e00ff */
[----:B------:R-:W-:Y:S01]  /*21c0*/  IADD3 R81, P0, R81, 0x80, RZ ;  /* 0x0000008051517810 */ /* 0x000fe20007f1e0ff */
[----:B------:R-:W-:Y:S01]  /*21d0*/  IMAD.SHL.U32 R93, R152, 0x10, RZ ;  /* 0x00000010985d7824 */ /* 0x000fe200078e00ff */
[----:B------:R-:W-:Y:S01]  /*21e0*/  IADD3 R108, P4, R110, c[0x0][0x2b0], RZ ;  /* 0x0000ac006e6c7a10 */ /* 0x000fe20007f9e0ff */
[----:B------:R-:W-:Y:S01]  /*21f0*/  IMAD.IADD R2, R97, 0x1, R2 ;  /* 0x0000000161027824 */ /* 0x000fe200078e0202 */
[C---:B------:R-:W-:Y:S01]  /*2200*/  SHF.L.U64.HI R94, R152.reuse, R73, c[0x0][0x294] ;  /* 0x0000a500985e7619 */ /* 0x040fe20000010249 */
[C---:B------:R-:W-:Y:S01]  /*2210*/  IMAD.SHL.U32 R130, R135.reuse, 0x20, RZ ;  /* 0x0000002087827824 */ /* 0x040fe200078e00ff */
[----:B------:R-:W-:Y:S01]  /*2220*/  IADD3.X R76, RZ, R80, RZ, P1, !PT ;  /* 0x00000050ff4c7210 */ /* 0x000fe20000ffe4ff */
[----:B------:R-:W-:Y:S01]  /*2230*/  IMAD R128, R135, 0x30, RZ ;  /* 0x0000003087807824 */ /* 0x000fe200078e02ff */
[----:B------:R-:W-:Y:S01]  /*2240*/  IADD3.X R109, R111, c[0x0][0x2b4], RZ, P4, !PT ;  /* 0x0000ad006f6d7a10 */ /* 0x000fe200027fe4ff */
[----:B------:R-:W-:Y:S01]  /*2250*/  IMAD.WIDE.U32 R152, R152, 0x60, RZ ;  /* 0x0000006098987825 */ /* 0x000fe200078e00ff */
[----:B------:R-:W-:-:S02]  /*2260*/  IADD3 R20, P1, R46, c[0x0][0x2b0], RZ ;  /* 0x0000ac002e147a10 */ /* 0x000fc40007f3e0ff */
[-C--:B------:R-:W-:Y:S01]  /*2270*/  IADD3 R85, P5, R77, R72.reuse, RZ ;  /* 0x000000484d557210 */ /* 0x080fe20007fbe0ff */
[----:B------:R-:W-:Y:S01]  /*2280*/  IMAD.IADD R124, R138, 0x1, R126 ;  /* 0x000000018a7c7824 */ /* 0x000fe200078e027e */
[----:B------:R-:W-:Y:S01]  /*2290*/  IADD3 R89, P4, R81, R72, RZ ;  /* 0x0000004851597210 */ /* 0x000fe20007f9e0ff */
[----:B------:R-:W-:Y:S01]  /*22a0*/  IMAD.X R90, R57, 0x1, R82, P2 ;  /* 0x00000001395a7824 */ /* 0x000fe200010e0652 */
[----:B------:R-:W-:Y:S01]  /*22b0*/  IADD3 R110, P2, R110, c[0x0][0x2a8], RZ ;  /* 0x0000aa006e6e7a10 */ /* 0x000fe20007f5e0ff */
[----:B------:R-:W-:Y:S01]  /*22c0*/  IMAD.X R80, RZ, RZ, R80, P0 ;  /* 0x000000ffff507224 */ /* 0x000fe200000e0650 */
[----:B------:R-:W-:Y:S01]  /*22d0*/  IADD3 R46, P0, R46, c[0x0][0x2a8], RZ ;  /* 0x0000aa002e2e7a10 */ /* 0x000fe20007f1e0ff */
[----:B------:R-:W-:Y:S01]  /*22e0*/  IMAD R75, R75, c[0x0][0x19c], RZ ;  /* 0x000067004b4b7a24 */ /* 0x000fe200078e02ff */
[----:B------:R-:W-:Y:S01]  /*22f0*/  SHF.L.U64.HI R73, R74, R73, c[0x0][0x28c] ;  /* 0x0000a3004a497619 */ /* 0x000fe20000010249 */
[----:B------:R-:W-:Y:S01]  /*2300*/  IMAD.WIDE.U32 R154, R154, 0x20, RZ ;  /* 0x000000209a9a7825 */ /* 0x000fe200078e00ff */
[----:B------:R-:W-:-:S02]  /*2310*/  SHF.L.U64.HI R94, R95, 0x1, R94 ;  /* 0x000000015f5e7819 */ /* 0x000fc4000001025e */
[----:B------:R-:W-:Y:S01]  /*2320*/  SHF.L.U64.HI R92, R93, 0x1, R92 ;  /* 0x000000015d5c7819 */ /* 0x000fe2000001025c */
[----:B------:R-:W-:Y:S01]  /*2330*/  IMAD.MOV.U32 R70, RZ, RZ, c[0x0][0x290] ;  /* 0x0000a400ff467624 */ /* 0x000fe200078e00ff */
[----:B------:R-:W-:Y:S01]  /*2340*/  SHF.R.S32.HI R119, RZ, 0x1f, R130 ;  /* 0x0000001fff777819 */ /* 0x000fe20000011482 */
[C---:B------:R-:W-:Y:S01]  /*2350*/  IMAD.SHL.U32 R97, R96.reuse, 0x2, RZ ;  /* 0x0000000260617824 */ /* 0x040fe200078e00ff */
[----:B------:R-:W-:Y:S01]  /*2360*/  SHF.L.U64.HI R96, R96, 0x1, R2 ;  /* 0x0000000160607819 */ /* 0x000fe20000010202 */
        /* <DEDUP_REMOVED lines=9> */
[----:B------:R-:W-:Y:S01]  /*2400*/  IADD3.X R111, R111, c[0x0][0x2ac], RZ, P2, !PT ;  /* 0x0000ab006f6f7a10 */ /* 0x000fe200017fe4ff */
[--C-:B------:R-:W-:Y:S01]  /*2410*/  IMAD.X R84, R76, 0x1, R71.reuse, P5 ;  /* 0x000000014c547824 */ /* 0x100fe200028e0647 */
[----:B------:R-:W-:Y:S01]  /*2420*/  IADD3.X R21, R0, c[0x0][0x2b4], RZ, P1, !PT ;  /* 0x0000ad0000157a10 */ /* 0x000fe20000ffe4ff */
[----:B------:R-:W-:Y:S01]  /*2430*/  IMAD.X R88, R80, 0x1, R71, P4 ;  /* 0x0000000150587824 */ /* 0x000fe200020e0647 */
[----:B------:R-:W-:Y:S01]  /*2440*/  IADD3.X R47, R0, c[0x0][0x2ac], RZ, P0, !PT ;  /* 0x0000ab00002f7a10 */ /* 0x000fe200007fe4ff */
[----:B------:R-:W-:-:S02]  /*2450*/  IMAD.U32 R70, R70, -0x40, RZ ;  /* 0xffffffc046467824 */ /* 0x000fc400078e00ff */
.L_x_5522:
        /* <DEDUP_REMOVED lines=13> */
[----:B----4-:R-:W2:Y:S02]  /*2530*/  @P1 LDG.E.128 R24, [R104.64] ;  /* 0x0000000668181981 */ /* 0x010ea4000c1e1d00 */
        /* <DEDUP_REMOVED lines=191> */
.L_x_5480:
[----:B------:R-:W-:Y:S05]  /*3130*/  BSYNC B0 ;  /* 0x0000000000007941 */ /* 0x000fea0003800000 */
.L_x_5479:
        /* <DEDUP_REMOVED lines=159> */
.L_x_5482:
[----:B------:R-:W-:Y:S05]  /*3b30*/  BSYNC B0 ;  /* 0x0000000000007941 */ /* 0x000fea0003800000 */
.L_x_5481:
        /* <DEDUP_REMOVED lines=8> */
[----:B----4-:R1:W2:Y:S01]  /*3bc0*/  LDG.E.128 R24, [R156.64] ;  /* 0x000000069c187981 */ /* 0x0102a2000c1e1d00 */
[----:B------:R-:W-:Y:S02]  /*3bd0*/  IADD3 R48, P4, R46, R53, RZ ;  /* 0x000000352e307210 */ /* 0x000fe40007f9e0ff */
[-C--:B------:R-:W-:Y:S02]  /*3be0*/  IADD3.X R33, R21, R51.reuse, RZ, P1, !PT ;  /* 0x0000003315217210 */ /* 0x080fe40000ffe4ff */
[----:B------:R-:W-:Y:S02]  /*3bf0*/  IADD3.X R49, R47, R51, RZ, P4, !PT ;  /* 0x000000332f317210 */ /* 0x000fe400027fe4ff */
[C---:B------:R-:W-:Y:S01]  /*3c00*/  LEA R158, P5, R154.reuse, R100, 0x1 ;  /* 0x000000649a9e7211 */ /* 0x040fe200078a08ff */
[----:B------:R-:W3:Y:S01]  /*3c10*/  @!P0 LDG.E.64 R22, [R32.64] ;  /* 0x0000000620168981 */ /* 0x000ee2000c1e1b00 */
[----:B------:R-:W-:Y:S02]  /*3c20*/  ISETP.GE.AND P1, PT, R15, UR4, PT ;  /* 0x000000040f007c0c */ /* 0x000fe4000bf26270 */
[----:B------:R-:W-:Y:S03]  /*3c30*/  LEA.HI.X R159, R154, R99, R75, 0x1, P5 ;  /* 0x000000639a9f7211 */ /* 0x000fe600028f0c4b */
[----:B------:R-:W4:Y:S01]  /*3c40*/  @!P0 LDG.E.64 R38, [R48.64] ;  /* 0x0000000630268981 */ /* 0x000f22000c1e1b00 */
[C---:B-1----:R-:W-:Y:S04]  /*3c50*/  LEA R156, P4, R77.reuse, R106, 0x1 ;  /* 0x0000006a4d9c7211 */ /* 0x042fe800078808ff */
        /* <DEDUP_REMOVED lines=45> */
[----:B------:R-:W-:Y:S03]  /*3f30*/  ISETP.GE.AND P0, PT, R14, UR4, PT ;  /* 0x000000040e007c0c */ /* 0x000fe6000bf06270 */
[----:B------:R1:W-:Y:S08]  /*3f40*/  STG.E.128 [R158.64], R24 ;  /* 0x000000189e007986 */ /* 0x0003f0000c101d06 */
[----:B------:R2:W3:Y:S08]  /*3f50*/  LDG.E.128 R28, [R156.64] ;  /* 0x000000069c1c7981 */ /* 0x0004f0000c1e1d00 */
[----:B------:R-:W4:Y:S06]  /*3f60*/  @!P1 LDG.E.64 R22, [R32.64+0x40] ;  /* 0x0000400620169981 */ /* 0x000f2c000c1e1b00 */
[----:B------:R-:W5:Y:S01]  /*3f70*/  @!P1 LDG.E.64 R38, [R48.64+0x40] ;  /* 0x0000400630269981 */ /* 0x000f62000c1e1b00 */
[----:B-1----:R-:W-:Y:S02]  /*3f80*/  LEA R158, P5, R79, R100, 0x1 ;  /* 0x000000644f9e7211 */ /* 0x002fe400078a08ff */
[----:B--2---:R-:W-:Y:S02]  /*3f90*/  LEA R156, P4, R81, R106, 0x1 ;  /* 0x0000006a519c7211 */ /* 0x004fe400078808ff */
[----:B------:R-:W-:Y:S02]  /*3fa0*/  LEA.HI.X R159, R79, R99, R78, 0x1, P5 ;  /* 0x000000634f9f7211 */ /* 0x000fe400028f0c4e */
[----:B------:R-:W-:Y:S02]  /*3fb0*/  LEA.HI.X R157, R81, R107, R80, 0x1, P4 ;  /* 0x0000006b519d7211 */ /* 0x000fe400020f0c50 */
[----:B---3--:R-:W-:Y:S02]  /*3fc0*/  @!P1 MOV R34, R28 ;  /* 0x0000001c00229202 */ /* 0x008fe40000000f00 */
[----:B------:R-:W-:Y:S02]  /*3fd0*/  @!P1 MOV R25, R29 ;  /* 0x0000001d00199202 */ /* 0x000fe40000000f00 */
        /* <DEDUP_REMOVED lines=93> */
.L_x_5484:
[----:B------:R-:W-:Y:S05]  /*45b0*/  BSYNC B0 ;  /* 0x0000000000007941 */ /* 0x000fea0003800000 */
.L_x_5483:
        /* <DEDUP_REMOVED lines=15> */
[----:B------:R-:W-:Y:S02]  /*46b0*/  LEA R158, P2, R85, R106, 0x1 ;  /* 0x0000006a559e7211 */ /* 0x000fe400078408ff */
        /* <DEDUP_REMOVED lines=51> */
[----:B------:R-:W-:Y:S03]  /*49f0*/  ISETP.GE.AND P0, PT, R14, UR4, PT ;  /* 0x000000040e007c0c */ /* 0x000fe6000bf06270 */
[----:B------:R1:W-:Y:S08]  /*4a00*/  STG.E.128 [R156.64], R24 ;  /* 0x000000189c007986 */ /* 0x0003f0000c101d06 */
[----:B------:R2:W3:Y:S08]  /*4a10*/  LDG.E.128 R28, [R158.64] ;  /* 0x000000069e1c7981 */ /* 0x0004f0000c1e1d00 */
[----:B------:R-:W4:Y:S06]  /*4a20*/  @!P1 LDG.E.64 R22, [R32.64+0x40] ;  /* 0x0000400620169981 */ /* 0x000f2c000c1e1b00 */
[----:B------:R-:W5:Y:S01]  /*4a30*/  @!P1 LDG.E.64 R38, [R48.64+0x40] ;  /* 0x0000400630269981 */ /* 0x000f62000c1e1b00 */
[----:B--2---:R-:W-:Y:S02]  /*4a40*/  LEA R158, P4, R87, R100, 0x1 ;  /* 0x00000064579e7211 */ /* 0x004fe400078808ff */
[----:B-1----:R-:W-:Y:S02]  /*4a50*/  LEA R156, P2, R89, R106, 0x1 ;  /* 0x0000006a599c7211 */ /* 0x002fe400078408ff */
        /* <DEDUP_REMOVED lines=97> */
.L_x_5486:
[----:B------:R-:W-:Y:S05]  /*5070*/  BSYNC B0 ;  /* 0x0000000000007941 */ /* 0x000fea0003800000 */
.L_x_5485:
        /* <DEDUP_REMOVED lines=8> */
.L_x_5478:
[----:B------:R-:W-:Y:S01]  /*5100*/  BSSY B1, `(.L_x_5488) ;  /* 0x0000119000017945 */ /* 0x000fe20003800000 */
[----:B------:R-:W-:-:S05]  /*5110*/  @!P1 BRA `(.L_x_5489) ;  /* 0x0000117000009947 */ /* 0x000fca0003800000 */
[----:B----4-:R1:W5:Y:S01]  /*5120*/  LDG.E.128 R36, [R106.64] ;  /* 0x000000066a247981 */ /* 0x010362000c1e1d00 */
[----:B------:R-:W-:Y:S01]  /*5130*/  ISETP.GE.AND P0, PT, R18, UR4, PT ;  /* 0x0000000412007c0c */ /* 0x000fe2000bf06270 */
[----:B------:R-:W-:Y:S01]  /*5140*/  @!UPT UIADD3 URZ, URZ, URZ, URZ ;  /* 0x0000003f3f3ff290 */ /* 0x000fe2000fffe03f */
[----:B------:R-:W-:Y:S11]  /*5150*/  BSSY B0, `(.L_x_5490) ;  /* 0x0000057000007945 */ /* 0x000ff60003800000 */
[----:B------:R-:W-:-:S05]  /*5160*/  @P0 BRA `(.L_x_5491) ;  /* 0x0000055000000947 */ /* 0x000fca0003800000 */
[--C-:B-----5:R-:W-:Y:S01]  /*5170*/  HADD2.F32 R31, -RZ, R36.reuse.H0_H0 ;  /* 0x20000024ff1f7230 */ /* 0x120fe20000004100 */
[----:B------:R-:W-:Y:S01]  /*5180*/  ULEA.HI UR5, UR4, UR4, URZ, 0x1 ;  /* 0x0000000404057291 */ /* 0x000fe2000f8f083f */
[----:B------:R-:W-:Y:S01]  /*5190*/  HADD2.F32 R35, -RZ, R36.H1_H1 ;  /* 0x30000024ff237230 */ /* 0x000fe20000004100 */
[----:B------:R-:W-:Y:S02]  /*51a0*/  MOV R157, RZ ;  /* 0x000000ff009d7202 */ /* 0x000fe40000000f00 */
[----:B------:R-:W-:Y:S01]  /*51b0*/  USHF.R.S32.HI UR5, URZ, 0x1, UR5 ;  /* 0x000000013f057899 */ /* 0x000fe20008011405 */
[----:B------:R-:W-:Y:S02]  /*51c0*/  MOV R101, RZ ;  /* 0x000000ff00657202 */ /* 0x000fe40000000f00 */
[----:B------:R-:W-:Y:S02]  /*51d0*/  MOV R55, R37 ;  /* 0x0000002500377202 */ /* 0x000fe40000000f00 */
[----:B------:R-:W-:Y:S02]  /*51e0*/  MOV R44, R38 ;  /* 0x00000026002c7202 */ /* 0x000fe40000000f00 */
[----:B------:R-:W-:Y:S01]  /*51f0*/  ISETP.GE.AND P6, PT, R18, UR5, PT ;  /* 0x0000000512007c0c */ /* 0x000fe2000bfc6270 */
[----:B------:R-:W-:Y:S01]  /*5200*/  HADD2.F32 R36, -RZ, R55.H0_H0 ;  /* 0x20000037ff247230 */ /* 0x000fe20000004100 */
[----:B------:R-:W-:Y:S02]  /*5210*/  MOV R159, UR5 ;  /* 0x00000005009f7c02 */ /* 0x000fe40008000f00 */
[----:B------:R-:W-:Y:S09]  /*5220*/  MOV R53, R39 ;  /* 0x0000002700357202 */ /* 0x000ff20000000f00 */
        /* <DEDUP_REMOVED lines=63> */
[----:B------:R-:W-:Y:S02]  /*5620*/  FMUL.FTZ R7, R23, R10 ;  /* 0x0000000a17077220 */ /* 0x000fe40000410000 */
[----:B------:R-:W-:Y:S01]  /*5630*/  FFMA.FTZ R5, R34, R39, R5 ;  /* 0x0000002722057223 */ /* 0x000fe20000010005 */
[----:B------:R-:W-:Y:S01]  /*5640*/  F2FP.PACK_AB R37, R4, R3 ;  /* 0x000000030425723e */ /* 0x000fe200000000ff */
[----:B------:R-:W-:Y:S02]  /*5650*/  FMUL.FTZ R8, R12, R9 ;  /* 0x000000090c087220 */ /* 0x000fe40000410000 */
[----:B------:R-:W-:Y:S02]  /*5660*/  FFMA.FTZ R6, R33, R40, R6 ;  /* 0x0000002821067223 */ /* 0x000fe40000010006 */
[----:B------:R-:W-:Y:S01]  /*5670*/  FFMA.FTZ R7, R36, R41, R7 ;  /* 0x0000002924077223 */ /* 0x000fe20000010007 */
[----:B------:R-:W-:Y:S01]  /*5680*/  F2FP.PACK_AB R36, R2, R0 ;  /* 0x000000000224723e */ /* 0x000fe200000000ff */
[----:B------:R-:W-:Y:S01]  /*5690*/  FFMA.FTZ R8, R35, R42, R8 ;  /* 0x0000002a23087223 */ /* 0x000fe20000010008 */
[----:B------:R-:W-:Y:S04]  /*56a0*/  F2FP.PACK_AB R38, R6, R5 ;  /* 0x000000050626723e */ /* 0x000fe800000000ff */
[----:B------:R-:W-:Y:S02]  /*56b0*/  F2FP.PACK_AB R39, R8, R7 ;  /* 0x000000070827723e */ /* 0x000fe400000000ff */
.L_x_5491:
[----:B------:R-:W-:Y:S05]  /*56c0*/  BSYNC B0 ;  /* 0x0000000000007941 */ /* 0x000fea0003800000 */
.L_x_5490:
        /* <DEDUP_REMOVED lines=93> */
.L_x_5493:
[----:B------:R-:W-:Y:S05]  /*5ca0*/  BSYNC B0 ;  /* 0x0000000000007941 */ /* 0x000fea0003800000 */
.L_x_5492:
[----:B-----5:R3:W-:Y:S01]  /*5cb0*/  STG.E.128 [R100.64+0x80], R36 ;  /* 0x0000802464007986 */ /* 0x0207e2000c101d06 */
[----:B------:R-:W-:Y:S01]  /*5cc0*/  ISETP.GE.AND P0, PT, R14, UR4, PT ;  /* 0x000000040e007c0c */ /* 0x000fe2000bf06270 */
[----:B------:R-:W-:Y:S01]  /*5cd0*/  BSSY B0, `(.L_x_5494) ;  /* 0x000005a000007945 */ /* 0x000fe20003800000 */
[----:B------:R-:W-:Y:S05]  /*5ce0*/  IADD3 R160, P1, R106, 0x100, RZ ;  /* 0x000001006aa07810 */ /* 0x000fea0007f3e0ff */
[----:B------:R-:W-:Y:S01]  /*5cf0*/  IMAD.X R161, RZ, RZ, R107, P1 ;  /* 0x000000ffffa17224 */ /* 0x000fe200008e066b */
[----:B---3--:R3:W5:Y:S05]  /*5d00*/  LDG.E.128 R36, [R106.64+0x100] ;  /* 0x000100066a247981 */ /* 0x00876a000c1e1d00 */
        /* <DEDUP_REMOVED lines=86> */
.L_x_5495:
[----:B------:R-:W-:Y:S05]  /*6270*/  BSYNC B0 ;  /* 0x0000000000007941 */ /* 0x000fea0003800000 */
.L_x_5494:
[----:B-----5:R4:W-:Y:S02]  /*6280*/  STG.E.128 [R100.64+0x100], R36 ;  /* 0x0001002464007986 */ /* 0x0209e4000c101d06 */
.L_x_5489:
[----:B------:R-:W-:Y:S05]  /*6290*/  BSYNC B1 ;  /* 0x0000000000017941 */ /* 0x000fea0003800000 */
.L_x_5488:
[----:B------:R-:W-:Y:S01]  /*62a0*/  BSSY B1, `(.L_x_5496) ;  /* 0x000012a000017945 */ /* 0x000fe20003800000 */
[----:B------:R-:W-:-:S05]  /*62b0*/  @!P5 BRA `(.L_x_5497) ;  /* 0x000012800000d947 */ /* 0x000fca0003800000 */
[C---:B------:R-:W-:Y:S01]  /*62c0*/  LEA R162, P0, R72.reuse, R106, 0x1 ;  /* 0x0000006a48a27211 */ /* 0x040fe200078008ff */
[----:B------:R-:W-:Y:S03]  /*62d0*/  BSSY B0, `(.L_x_5498) ;  /* 0x000005e000007945 */ /* 0x000fe60003800000 */
[----:B------:R-:W-:Y:S02]  /*62e0*/  LEA.HI.X R163, R72, R107, R71, 0x1, P0 ;  /* 0x0000006b48a37211 */ /* 0x000fe400000f0c47 */
[----:B------:R-:W-:Y:S03]  /*62f0*/  ISETP.GE.AND P0, PT, R18, UR4, PT ;  /* 0x0000000412007c0c */ /* 0x000fe6000bf06270 */
[----:B------:R1:W5:Y:S10]  /*6300*/  LDG.E.128 R32, [R162.64] ;  /* 0x00000006a2207981 */ /* 0x000374000c1e1d00 */
[----:B------:R-:W-:-:S05]  /*6310*/  @P0 BRA `(.L_x_5499) ;  /* 0x0000059000000947 */ /* 0x000fca0003800000 */
[----:B------:R-:W-:Y:S01]  /*6320*/  ULEA.HI UR5, UR4, UR4, URZ, 0x1 ;  /* 0x0000000404057291 */ /* 0x000fe2000f8f083f */
[----:B------:R-:W-:Y:S02]  /*6330*/  MOV R159, RZ ;  /* 0x000000ff009f7202 */ /* 0x000fe40000000f00 */
[----:B------:R-:W-:Y:S01]  /*6340*/  MOV R161, RZ ;  /* 0x000000ff00a17202 */ /* 0x000fe20000000f00 */
[----:B------:R-:W-:Y:S01]  /*6350*/  USHF.R.S32.HI UR5, URZ, 0x1, UR5 ;  /* 0x000000013f057899 */ /* 0x000fe20008011405 */
[----:B-----5:R-:W-:Y:S01]  /*6360*/  MOV R55, R33 ;  /* 0x0000002100377202 */ /* 0x020fe20000000f00 */
[--C-:B------:R-:W-:Y:S01]  /*6370*/  HADD2.F32 R33, -RZ, R32.reuse.H0_H0 ;  /* 0x20000020ff217230 */ /* 0x100fe20000004100 */
[----:B------:R-:W-:Y:S01]  /*6380*/  MOV R53, R35 ;  /* 0x0000002300357202 */ /* 0x000fe20000000f00 */
[----:B------:R-:W-:Y:S01]  /*6390*/  HADD2.F32 R35, -RZ, R32.H1_H1 ;  /* 0x30000020ff237230 */ /* 0x000fe20000004100 */
[----:B------:R-:W-:Y:S02]  /*63a0*/  MOV R44, R34 ;  /* 0x00000022002c7202 */ /* 0x000fe40000000f00 */
[----:B------:R-:W-:Y:S02]  /*63b0*/  ISETP.GE.AND P1, PT, R18, UR5, PT ;  /* 0x0000000512007c0c */ /* 0x000fe4000bf26270 */
[----:B------:R-:W-:Y:S11]  /*63c0*/  MOV R157, UR5 ;  /* 0x00000005009d7c02 */ /* 0x000ff60008000f00 */
[----:B------:R-:W-:Y:S01]  /*63d0*/  @P1 IADD3 R159, RZ, -UR5, RZ ;  /* 0x80000005ff9f1c10 */ /* 0x000fe2000fffe0ff */
[----:B------:R-:W-:Y:S01]  /*63e0*/  @P1 IMAD R161, RZ, RZ, -UR5 ;  /* 0x80000005ffa11e24 */ /* 0x000fe2000f8e02ff */
[----:B------:R-:W-:Y:S02]  /*63f0*/  @P1 IADD3 R157, RZ, -UR5, RZ ;  /* 0x80000005ff9d1c10 */ /* 0x000fe4000fffe0ff */
[C---:B----4-:R-:W-:Y:S02]  /*6400*/  IADD3 R101, P5, R138.reuse, R159, RZ ;  /* 0x0000009f8a657210 */ /* 0x050fe40007fbe0ff */
[----:B------:R-:W-:Y:S02]  /*6410*/  LEA R10, P0, R157, R162, 0x1 ;  /* 0x000000a29d0a7211 */ /* 0x000fe400078008ff */
[----:B------:R-:W-:Y:S02]  /*6420*/  LEA.HI.X.SX32 R156, R159, R120, 0x1, P5 ;  /* 0x000000789f9c7211 */ /* 0x000fe400028f0eff */
[----:B------:R-:W-:Y:S02]  /*6430*/  LEA.HI.X.SX32 R11, R157, R163, 0x1, P0 ;  /* 0x000000a39d0b7211 */ /* 0x000fe400000f0eff */
[C---:B------:R-:W-:Y:S03]  /*6440*/  LEA R164, P0, R101.reuse, R108, 0x1 ;  /* 0x0000006c65a47211 */ /* 0x040fe600078008ff */
        /* <DEDUP_REMOVED lines=10> */
[----:B----4-:R-:W-:Y:S01]  /*64f0*/  IMAD.MOV.U32 R26, RZ, RZ, R28 ;  /* 0x000000ffff1a7224 */ /* 0x010fe200078e001c */
        /* <DEDUP_REMOVED lines=59> */
.L_x_5499:
[----:B------:R-:W-:Y:S05]  /*68b0*/  BSYNC B0 ;  /* 0x0000000000007941 */ /* 0x000fea0003800000 */
.L_x_5498:
        /* <DEDUP_REMOVED lines=23> */
[----:B----4-:R-:W-:Y:S02]  /*6a30*/  LEA R10, P0, R157, R158, 0x1 ;  /* 0x0000009e9d0a7211 */ /* 0x010fe400078008ff */
[----:B------:R-:W-:Y:S02]  /*6a40*/  IADD3 R101, P5, R129, R156, RZ ;  /* 0x0000009c81657210 */ /* 0x000fe40007fbe0ff */
[----:B------:R-:W-:Y:S02]  /*6a50*/  LEA.HI.X.SX32 R11, R157, R159, 0x1, P0 ;  /* 0x0000009f9d0b7211 */ /* 0x000fe400000f0eff */
[----:B------:R-:W-:Y:S02]  /*6a60*/  LEA.HI.X.SX32 R156, R156, R118, 0x1, P5 ;  /* 0x000000769c9c7211 */ /* 0x000fe400028f0eff */
[C---:B------:R-:W-:Y:S01]  /*6a70*/  LEA R158, P0, R101.reuse, R108, 0x1 ;  /* 0x0000006c659e7211 */ /* 0x040fe200078008ff */
[----:B------:R-:W4:Y:S03]  /*6a80*/  LDG.E.128 R28, [R10.64] ;  /* 0x000000060a1c7981 */ /* 0x000f26000c1e1d00 */
        /* <DEDUP_REMOVED lines=69> */
.L_x_5501:
[----:B------:R-:W-:Y:S05]  /*6ee0*/  BSYNC B0 ;  /* 0x0000000000007941 */ /* 0x000fea0003800000 */
.L_x_5500:
        /* <DEDUP_REMOVED lines=32> */
[----:B-1-3--:R1:W3:Y:S02]  /*70f0*/  LDG.E.128 R32, [R28.64] ;  /* 0x000000061c207981 */ /* 0x00a2e4000c1e1d00 */
        /* <DEDUP_REMOVED lines=66> */
.L_x_5503:
[----:B------:R-:W-:Y:S05]  /*7520*/  BSYNC B0 ;  /* 0x0000000000007941 */ /* 0x000fea0003800000 */
.L_x_5502:
[----:B-----5:R4:W-:Y:S02]  /*7530*/  STG.E.128 [R160.64+0x100], R4 ;  /* 0x00010004a0007986 */ /* 0x0209e4000c101d06 */
.L_x_5497:
[----:B------:R-:W-:Y:S05]  /*7540*/  BSYNC B1 ;  /* 0x0000000000017941 */ /* 0x000fea0003800000 */
.L_x_5496:
        /* <DEDUP_REMOVED lines=10> */
[----:B-1---5:R-:W-:Y:S01]  /*75f0*/  IMAD.MOV.U32 R35, RZ, RZ, R9 ;  /* 0x000000ffff237224 */ /* 0x022fe200078e0009 */
        /* <DEDUP_REMOVED lines=88> */
.L_x_5507:
[----:B------:R-:W-:Y:S05]  /*7b80*/  BSYNC B0 ;  /* 0x0000000000007941 */ /* 0x000fea0003800000 */
.L_x_5506:
[C---:B------:R-:W-:Y:S01]  /*7b90*/  LEA R4, P1, R154.reuse, R100, 0x1 ;  /* 0x000000649a047211 */ /* 0x040fe200078208ff */
[----:B------:R-:W-:Y:S01]  /*7ba0*/  BSSY B0, `(.L_x_5508) ;  /* 0x0000062000007945 */ /* 0x000fe20003800000 */
[C---:B----4-:R-:W-:Y:S02]  /*7bb0*/  LEA R2, P0, R77.reuse, R106, 0x1 ;  /* 0x0000006a4d027211 */ /* 0x050fe400078008ff */
        /* <DEDUP_REMOVED lines=9> */
[----:B-1----:R-:W-:Y:S01]  /*7c50*/  MOV R35, R25 ;  /* 0x0000001900237202 */ /* 0x002fe20000000f00 */
        /* <DEDUP_REMOVED lines=86> */
.L_x_5509:
[----:B------:R-:W-:Y:S05]  /*81c0*/  BSYNC B0 ;  /* 0x0000000000007941 */ /* 0x000fea0003800000 */
.L_x_5508:
[----:B----4-:R-:W-:Y:S01]  /*81d0*/  LEA R4, P1, R79, R100, 0x1 ;  /* 0x000000644f047211 */ /* 0x010fe200078208ff */
[----:B------:R-:W-:Y:S01]  /*81e0*/  BSSY B0, `(.L_x_5510) ;  /* 0x0000063000007945 */ /* 0x000fe20003800000 */
[----:B------:R-:W-:Y:S02]  /*81f0*/  LEA R2, P0, R81, R106, 0x1 ;  /* 0x0000006a51027211 */ /* 0x000fe400078008ff */
        /* <DEDUP_REMOVED lines=97> */
.L_x_5511:
[----:B------:R-:W-:Y:S05]  /*8810*/  BSYNC B0 ;  /* 0x0000000000007941 */ /* 0x000fea0003800000 */
.L_x_5510:
[C---:B----4-:R-:W-:Y:S04]  /*8820*/  LEA R2, P0, R83.reuse, R100, 0x1 ;  /* 0x0000006453027211 */ /* 0x050fe800078008ff */
[----:B------:R-:W-:Y:S05]  /*8830*/  LEA.HI.X R3, R83, R99, R82, 0x1, P0 ;  /* 0x0000006353037211 */ /* 0x000fea00000f0c52 */
[----:B-----5:R4:W-:Y:S04]  /*8840*/  STG.E.128 [R2.64], R8 ;  /* 0x0000000802007986 */ /* 0x0209e8000c101d06 */
.L_x_5505:
[----:B------:R-:W-:Y:S05]  /*8850*/  BSYNC B1 ;  /* 0x0000000000017941 */ /* 0x000fea0003800000 */
.L_x_5504:
        /* <DEDUP_REMOVED lines=101> */
.L_x_5515:
[----:B------:R-:W-:Y:S05]  /*8eb0*/  BSYNC B0 ;  /* 0x0000000000007941 */ /* 0x000fea0003800000 */
.L_x_5514:
[----:B------:R-:W-:Y:S01]  /*8ec0*/  IMAD.MOV.U32 R101, RZ, RZ, R99 ;  /* 0x000000ffff657224 */ /* 0x000fe200078e0063 */
[----:B----4-:R-:W-:Y:S01]  /*8ed0*/  LEA R2, P0, R85, R106, 0x1 ;  /* 0x0000006a55027211 */ /* 0x010fe200078008ff */
        /* <DEDUP_REMOVED lines=99> */
.L_x_5517:
[----:B------:R-:W-:Y:S05]  /*9510*/  BSYNC B0 ;  /* 0x0000000000007941 */ /* 0x000fea0003800000 */
.L_x_5516:
        /* <DEDUP_REMOVED lines=100> */
.L_x_5519:
[----:B------:R-:W-:Y:S05]  /*9b60*/  BSYNC B0 ;  /* 0x0000000000007941 */ /* 0x000fea0003800000 */
.L_x_5518:
[C---:B----4-:R-:W-:Y:S04]  /*9b70*/  LEA R2, P0, R91.reuse, R100, 0x1 ;  /* 0x000000645b027211 */ /* 0x050fe800078008ff */
[----:B------:R-:W-:Y:S05]  /*9b80*/  LEA.HI.X R3, R91, R99, R90, 0x1, P0 ;  /* 0x000000635b037211 */ /* 0x000fea00000f0c5a */
[----:B-----5:R4:W-:Y:S04]  /*9b90*/  STG.E.128 [R2.64], R8 ;  /* 0x0000000802007986 */ /* 0x0209e8000c101d06 */
.L_x_5513:
[----:B------:R-:W-:Y:S05]  /*9ba0*/  BSYNC B1 ;  /* 0x0000000000017941 */ /* 0x000fea0003800000 */
.L_x_5512:
        /* <DEDUP_REMOVED lines=8> */
.L_x_5477:
        /* <DEDUP_REMOVED lines=42> */
.L_x_5487:
        /* <DEDUP_REMOVED lines=80> */
.L_x_5520:
[----:B------:R-:W-:Y:S01]  /*a3d0*/  MOV R101, R99 ;  /* 0x0000006300657202 */ /* 0x000fe20000000f00 */
        /* <DEDUP_REMOVED lines=8> */
.L_x_5521:
[----:B------:R-:W-:Y:S04]  /*a460*/  IADD3 R13, R13, -0x1, RZ ;  /* 0xffffffff0d0d7810 */ /* 0x000fe80007ffe0ff */
[----:B------:R-:W-:Y:S11]  /*a470*/  ISETP.GT.AND P0, PT, R13, R68, PT ;  /* 0x000000440d00720c */ /* 0x000ff60003f04270 */
[----:B------:R-:W-:Y:S02]  /*a480*/  @!UPT UIADD3 URZ, URZ, URZ, URZ ;  /* 0x0000003f3f3ff290 */ /* 0x000fe4000fffe03f */
[----:B------:R-:W-:-:S05]  /*a490*/  @P0 BRA `(.L_x_5522) ;  /* 0xffff7fc000000947 */ /* 0x000fca000383ffff */
.L_x_5476:
        /* <DEDUP_REMOVED lines=16> */
[----:B------:R-:W-:Y:S01]  /*a5a0*/  IMAD.MOV.U32 R142, RZ, RZ, R148 ;  /* 0x000000ffff8e7224 */ /* 0x000fe200078e0094 */
[----:B------:R-:W-:Y:S01]  /*a5b0*/  LEA R32, P2, R148, c[0x0][0x160], 0x1 ;  /* 0x0000580094207a11 */ /* 0x000fe200078408ff */
[----:B------:R-:W-:Y:S01]  /*a5c0*/  IMAD.X R7, R5, 0x1, R143, P1 ;  /* 0x0000000105077824 */ /* 0x000fe200008e068f */
[C---:B------:R-:W-:Y:S01]  /*a5d0*/  LEA.HI.X R5, R3.reuse, R143, R4, 0x5, P0 ;  /* 0x0000008f03057211 */ /* 0x040fe200000f2c04 */
[----:B------:R-:W-:Y:S01]  /*a5e0*/  ULDC.U8 UR4, c[0x0][0x313] ;  /* 0x0000c4c000047ab9 */ /* 0x000fe20000000000 */
[----:B------:R-:W-:Y:S01]  /*a5f0*/  LEA R22, P0, R6, c[0x0][0x160], 0x1 ;  /* 0x0000580006167a11 */ /* 0x000fe200078008ff */
[----:B------:R-:W-:Y:S01]  /*a600*/  IMAD.IADD R17, R196, 0x1, -R59 ;  /* 0x00000001c4117824 */ /* 0x000fe200078e0a3b */
[--C-:B------:R-:W-:Y:S01]  /*a610*/  LEA.HI.X R33, R148, c[0x0][0x164], R143.reuse, 0x1, P2 ;  /* 0x0000590094217a11 */ /* 0x100fe200010f0c8f */
[----:B------:R-:W-:Y:S01]  /*a620*/  IMAD.WIDE.U32 R142, R3, 0x30, R142 ;  /* 0x00000030038e7825 */ /* 0x000fe200078e008e */
[----:B------:R-:W-:-:S02]  /*a630*/  LEA.HI.X R23, R6, c[0x0][0x164], R7, 0x1, P0 ;  /* 0x0000590006177a11 */ /* 0x000fc400000f0c07 */
[----:B------:R-:W-:Y:S01]  /*a640*/  ISETP.NE.AND P0, PT, RZ, UR4, PT ;  /* 0x00000004ff007c0c */ /* 0x000fe2000bf05270 */
[----:B------:R-:W-:Y:S01]  /*a650*/  IMAD R3, R4, 0x30, RZ ;  /* 0x0000003004037824 */ /* 0x000fe200078e02ff */
[----:B------:R-:W-:Y:S02]  /*a660*/  ISETP.GE.AND P1, PT, R146, R17, PT ;  /* 0x000000119200720c */ /* 0x000fe40003f26270 */
[----:B------:R-:W-:Y:S02]  /*a670*/  LEA R20, P4, R0, c[0x0][0x160], 0x1 ;  /* 0x0000580000147a11 */ /* 0x000fe400078808ff */
[----:B------:R-:W-:Y:S02]  /*a680*/  LEA R14, P2, R142, c[0x0][0x160], 0x1 ;  /* 0x000058008e0e7a11 */ /* 0x000fe400078408ff */
[----:B------:R-:W-:Y:S02]  /*a690*/  ISETP.GT.AND P1, PT, R56, -0x8, !P1 ;  /* 0xfffffff83800780c */ /* 0x000fe40004f24270 */
[----:B------:R-:W-:-:S02]  /*a6a0*/  LEA.HI.X R21, R0, c[0x0][0x164], R5, 0x1, P4 ;  /* 0x0000590000157a11 */ /* 0x000fc400020f0c05 */
[----:B--2---:R-:W-:-:S05]  /*a6b0*/  IADD3 R2, R2, R69, R59 ;  /* 0x0000004502027210 */ /* 0x004fca0007ffe03b */
[----:B------:R-:W-:Y:S02]  /*a6c0*/  IMAD R4, R135, R2, RZ ;  /* 0x0000000287047224 */ /* 0x000fe400078e02ff */
[----:B------:R-:W-:-:S03]  /*a6d0*/  IMAD.IADD R2, R143, 0x1, R3 ;  /* 0x000000018f027824 */ /* 0x000fc600078e0203 */
[-C--:B------:R-:W-:Y:S02]  /*a6e0*/  IADD3 R7, P6, R132, R4.reuse, RZ ;  /* 0x0000000484077210 */ /* 0x080fe40007fde0ff */
[----:B------:R-:W-:Y:S02]  /*a6f0*/  IADD3 R3, P5, R131, R4, RZ ;  /* 0x0000000483037210 */ /* 0x000fe40007fbe0ff */
[----:B------:R-:W-:Y:S02]  /*a700*/  SHF.R.S32.HI R4, RZ, 0x1f, R4 ;  /* 0x0000001fff047819 */ /* 0x000fe40000011404 */
[----:B------:R-:W-:-:S03]  /*a710*/  LEA.HI.X R15, R142, c[0x0][0x164], R2, 0x1, P2 ;  /* 0x000059008e0f7a11 */ /* 0x000fc600010f0c02 */
[--C-:B------:R-:W-:Y:S02]  /*a720*/  IMAD.X R6, R122, 0x1, R4.reuse, P6 ;  /* 0x000000017a067824 */ /* 0x100fe400030e0604 */
[----:B------:R-:W-:Y:S01]  /*a730*/  IMAD.X R13, R121, 0x1, R4, P5 ;  /* 0x00000001790d7824 */ /* 0x000fe200028e0604 */
[----:B------:R-:W-:Y:S05]  /*a740*/  @!P0 BRA `(.L_x_5525) ;  /* 0x000026a000008947 */ /* 0x000fea0003800000 */
[----:B------:R-:W-:Y:S01]  /*a750*/  BSSY B1, `(.L_x_5526) ;  /* 0x0000097000017945 */ /* 0x000fe20003800000 */
[----:B------:R-:W-:Y:S05]  /*a760*/  @!P1 BRA `(.L_x_5527) ;  /* 0x0000095000009947 */ /* 0x000fea0003800000 */
[----:B-----5:R1:W5:Y:S01]  /*a770*/  LDG.E.128 R8, [R32.64] ;  /* 0x0000000620087981 */ /* 0x020362000c1e1d00 */
[----:B------:R-:W-:Y:S01]  /*a780*/  ISETP.GE.AND P2, PT, R18, c[0x0][0x230], PT ;  /* 0x00008c0012007a0c */ /* 0x000fe20003f46270 */
[C---:B------:R-:W-:Y:S01]  /*a790*/  IMAD.SHL.U32 R30, R7.reuse, 0x2, RZ ;  /* 0x00000002071e7824 */ /* 0x040fe200078e00ff */
[----:B------:R-:W-:Y:S01]  /*a7a0*/  SHF.L.U64.HI R0, R7, 0x1, R6 ;  /* 0x0000000107007819 */ /* 0x000fe20000010206 */
[----:B------:R-:W-:Y:S03]  /*a7b0*/  BSSY B0, `(.L_x_5528) ;  /* 0x000002f000007945 */ /* 0x000fe60003800000 */
[----:B------:R-:W-:-:S02]  /*a7c0*/  IADD3 R12, P1, R30, c[0x0][0x2a8], RZ ;  /* 0x0000aa001e0c7a10 */ /* 0x000fc40007f3e0ff */
[----:B------:R-:W-:Y:S02]  /*a7d0*/  IADD3 R30, P0, R30, c[0x0][0x2b0], RZ ;  /* 0x0000ac001e1e7a10 */ /* 0x000fe40007f1e0ff */
[C---:B------:R-:W-:Y:S02]  /*a7e0*/  IADD3.X R13, R0.reuse, c[0x0][0x2ac], RZ, P1, !PT ;  /* 0x0000ab00000d7a10 */ /* 0x040fe40000ffe4ff */
[----:B------:R-:W-:Y:S01]  /*a7f0*/  IADD3.X R31, R0, c[0x0][0x2b4], RZ, P0, !PT ;  /* 0x0000ad00001f7a10 */ /* 0x000fe200007fe4ff */
[----:B------:R-:W-:Y:S05]  /*a800*/  @P2 BRA `(.L_x_5529) ;  /* 0x0000029000002947 */ /* 0x000fea0003800000 */
[----:B------:R-:W2:Y:S04]  /*a810*/  LDG.E.64 R2, [R30.64] ;  /* 0x000000061e027981 */ /* 0x000ea8000c1e1b00 */
[----:B------:R-:W3:Y:S01]  /*a820*/  LDG.E.64 R4, [R12.64] ;  /* 0x000000060c047981 */ /* 0x000ee2000c1e1b00 */
[----:B-----5:R-:W-:Y:S01]  /*a830*/  MOV R27, R10 ;  /* 0x0000000a001b7202 */ /* 0x020fe20000000f00 */
[----:B------:R-:W-:-:S02]  /*a840*/  HADD2.F32 R29, -RZ, R9.H1_H1 ;  /* 0x30000009ff1d7230 */ /* 0x000fc40000004100 */
[----:B------:R-:W-:Y:S02]  /*a850*/  HADD2.F32 R25, -RZ, R11.H1_H1 ;  /* 0x3000000bff197230 */ /* 0x000fe40000004100 */
[----:B------:R-:W-:Y:S02]  /*a860*/  HADD2.F32 R28, -RZ, R9.H0_H0 ;  /* 0x20000009ff1c7230 */ /* 0x000fe40000004100 */
[----:B------:R-:W-:Y:S02]  /*a870*/  HADD2.F32 R26, -RZ, R11.H0_H0 ;  /* 0x2000000bff1a7230 */ /* 0x000fe40000004100 */
        /* <DEDUP_REMOVED lines=11> */
[----:B------:R-:W-:Y:S01]  /*a930*/  FFMA.FTZ R10, R29, R24, R10 ;  /* 0x000000181d0a7223 */ /* 0x000fe2000001000a */
[--C-:B------:R-:W-:Y:S01]  /*a940*/  HADD2.F32 R29, -RZ, R8.reuse.H1_H1 ;  /* 0x30000008ff1d7230 */ /* 0x100fe20000004100 */
[-C--:B------:R-:W-:Y:S01]  /*a950*/  FFMA.FTZ R0, R25, R16.reuse, R0 ;  /* 0x0000001019007223 */ /* 0x080fe20000010000 */
[----:B------:R-:W-:Y:S01]  /*a960*/  HADD2.F32 R25, -RZ, R8.H0_H0 ;  /* 0x20000008ff197230 */ /* 0x000fe20000004100 */
[----:B------:R-:W-:Y:S01]  /*a970*/  FFMA.FTZ R9, R26, R16, -R9 ;  /* 0x000000101a097223 */ /* 0x000fe20000010809 */
[--C-:B------:R-:W-:Y:S01]  /*a980*/  HADD2.F32 R16, -RZ, R27.reuse.H1_H1 ;  /* 0x3000001bff107230 */ /* 0x100fe20000004100 */
[----:B------:R-:W-:Y:S01]  /*a990*/  FFMA.FTZ R11, R28, R24, -R11 ;  /* 0x000000181c0b7223 */ /* 0x000fe2000001080b */
[----:B------:R-:W-:Y:S01]  /*a9a0*/  HADD2.F32 R8, -RZ, R27.H0_H0 ;  /* 0x2000001bff087230 */ /* 0x000fe20000004100 */
[-C--:B------:R-:W-:Y:S01]  /*a9b0*/  FMUL.FTZ R24, R25, R2.reuse ;  /* 0x0000000219187220 */ /* 0x080fe20000410000 */
[----:B------:R-:W-:Y:S01]  /*a9c0*/  HADD2.F32 R27, -RZ, R5.H0_H0 ;  /* 0x20000005ff1b7230 */ /* 0x000fe20000004100 */
[----:B------:R-:W-:Y:S01]  /*a9d0*/  FMUL.FTZ R5, R29, R2 ;  /* 0x000000021d057220 */ /* 0x000fe20000410000 */
[----:B------:R-:W-:Y:S01]  /*a9e0*/  F2FP.PACK_AB R10, R10, R11 ;  /* 0x0000000b0a0a723e */ /* 0x000fe200000000ff */
[----:B------:R-:W-:Y:S01]  /*a9f0*/  FMUL.FTZ R2, R16, R3 ;  /* 0x0000000310027220 */ /* 0x000fe20000410000 */
[----:B------:R-:W-:Y:S01]  /*aa00*/  F2FP.PACK_AB R11, R0, R9 ;  /* 0x00000009000b723e */ /* 0x000fe200000000ff */
[C---:B------:R-:W-:Y:S01]  /*aa10*/  FMUL.FTZ R3, R8.reuse, R3 ;  /* 0x0000000308037220 */ /* 0x040fe20000410000 */
[----:B------:R-:W-:Y:S01]  /*aa20*/  MOV R9, R10 ;  /* 0x0000000a00097202 */ /* 0x000fe20000000f00 */
[----:B------:R-:W-:-:S02]  /*aa30*/  FFMA.FTZ R2, R8, R27, -R2 ;  /* 0x0000001b08027223 */ /* 0x000fc40000010802 */
[----:B------:R-:W-:Y:S02]  /*aa40*/  FFMA.FTZ R3, R16, R27, R3 ;  /* 0x0000001b10037223 */ /* 0x000fe40000010003 */
[-C--:B------:R-:W-:Y:S02]  /*aa50*/  FFMA.FTZ R5, R25, R4.reuse, -R5 ;  /* 0x0000000419057223 */ /* 0x080fe40000010805 */
[----:B------:R-:W-:Y:S01]  /*aa60*/  FFMA.FTZ R24, R29, R4, R24 ;  /* 0x000000041d187223 */ /* 0x000fe20000010018 */
[----:B------:R-:W-:-:S04]  /*aa70*/  F2FP.PACK_AB R2, R3, R2 ;  /* 0x000000020302723e */ /* 0x000fc800000000ff */
[----:B------:R-:W-:Y:S02]  /*aa80*/  F2FP.PACK_AB R8, R24, R5 ;  /* 0x000000051808723e */ /* 0x000fe400000000ff */
[----:B------:R-:W-:Y:S02]  /*aa90*/  MOV R10, R2 ;  /* 0x00000002000a7202 */ /* 0x000fe40000000f00 */
.L_x_5529:
[----:B------:R-:W-:Y:S05]  /*aaa0*/  BSYNC B0 ;  /* 0x0000000000007941 */ /* 0x000fea0003800000 */
.L_x_5528:
        /* <DEDUP_REMOVED lines=8> */
[----:B------:R-:W-:Y:S02]  /*ab30*/  MOV R0, R25 ;  /* 0x0000001900007202 */ /* 0x000fe40000000f00 */
[----:B------:R-:W-:Y:S02]  /*ab40*/  MOV R25, R27 ;  /* 0x0000001b00197202 */ /* 0x000fe40000000f00 */
[----:B------:R-:W-:Y:S01]  /*ab50*/  MOV R28, R26 ;  /* 0x0000001a001c7202 */ /* 0x000fe20000000f00 */
[----:B------:R-:W-:-:S02]  /*ab60*/  HADD2.F32 R29, -RZ, R0.H0_H0 ;  /* 0x20000000ff1d7230 */ /* 0x000fc40000004100 */
[----:B------:R-:W-:Y:S02]  /*ab70*/  HADD2.F32 R27, -RZ, R0.H1_H1 ;  /* 0x30000000ff1b7230 */ /* 0x000fe40000004100 */
[--C-:B------:R-:W-:Y:S02]  /*ab80*/  HADD2.F32 R26, -RZ, R25.reuse.H0_H0 ;  /* 0x20000019ff1a7230 */ /* 0x100fe40000004100 */
[----:B------:R-:W-:Y:S02]  /*ab90*/  HADD2.F32 R25, -RZ, R25.H1_H1 ;  /* 0x30000019ff197230 */ /* 0x000fe40000004100 */
[----:B--23--:R-:W-:Y:S02]  /*aba0*/  HADD2.F32 R8, -RZ, R2.H1_H1 ;  /* 0x30000002ff087230 */ /* 0x00cfe40000004100 */
        /* <DEDUP_REMOVED lines=31> */
.L_x_5531:
[----:B------:R-:W-:Y:S05]  /*ada0*/  BSYNC B0 ;  /* 0x0000000000007941 */ /* 0x000fea0003800000 */
.L_x_5530:
        /* <DEDUP_REMOVED lines=8> */
[--C-:B-----5:R-:W-:Y:S01]  /*ae30*/  HADD2.F32 R28, -RZ, R9.reuse.H0_H0 ;  /* 0x20000009ff1c7230 */ /* 0x120fe20000004100 */
        /* <DEDUP_REMOVED lines=13> */
[----:B------:R-:W-:Y:S01]  /*af10*/  FMUL.FTZ R0, R16, R0 ;  /* 0x0000000010007220 */ /* 0x000fe20000410000 */
[----:B------:R-:W-:Y:S01]  /*af20*/  HADD2.F32 R27, -RZ, R5.H0_H0 ;  /* 0x20000005ff1b7230 */ /* 0x000fe20000004100 */
[-C--:B------:R-:W-:Y:S01]  /*af30*/  FFMA.FTZ R11, R28, R13.reuse, -R11 ;  /* 0x0000000d1c0b7223 */ /* 0x080fe2000001080b */
[----:B------:R-:W-:Y:S01]  /*af40*/  HADD2.F32 R4, -RZ, R4.H0_H0 ;  /* 0x20000004ff047230 */ /* 0x000fe20000004100 */
[----:B------:R-:W-:Y:S01]  /*af50*/  FFMA.FTZ R10, R26, R13, R10 ;  /* 0x0000000d1a0a7223 */ /* 0x000fe2000001000a */
[--C-:B------:R-:W-:Y:S01]  /*af60*/  HADD2.F32 R13, -RZ, R8.reuse.H0_H0 ;  /* 0x20000008ff0d7230 */ /* 0x100fe20000004100 */
[-C--:B------:R-:W-:Y:S01]  /*af70*/  FFMA.FTZ R0, R25, R12.reuse, R0 ;  /* 0x0000000c19007223 */ /* 0x080fe20000010000 */
[----:B------:R-:W-:Y:S01]  /*af80*/  HADD2.F32 R25, -RZ, R8.H1_H1 ;  /* 0x30000008ff197230 */ /* 0x000fe20000004100 */
[----:B------:R-:W-:Y:S01]  /*af90*/  FFMA.FTZ R9, R16, R12, -R9 ;  /* 0x0000000c10097223 */ /* 0x000fe20000010809 */
[--C-:B------:R-:W-:Y:S01]  /*afa0*/  HADD2.F32 R8, -RZ, R24.reuse.H0_H0 ;  /* 0x20000018ff087230 */ /* 0x100fe20000004100 */
[-C--:B------:R-:W-:Y:S01]  /*afb0*/  FMUL.FTZ R12, R13, R2.reuse ;  /* 0x000000020d0c7220 */ /* 0x080fe20000410000 */
[----:B------:R-:W-:Y:S01]  /*afc0*/  HADD2.F32 R24, -RZ, R24.H1_H1 ;  /* 0x30000018ff187230 */ /* 0x000fe20000004100 */
[C---:B------:R-:W-:Y:S01]  /*afd0*/  FMUL.FTZ R5, R25.reuse, R2 ;  /* 0x0000000219057220 */ /* 0x040fe20000410000 */
[----:B------:R-:W-:Y:S01]  /*afe0*/  F2FP.PACK_AB R10, R10, R11 ;  /* 0x0000000b0a0a723e */ /* 0x000fe200000000ff */
[----:B------:R-:W-:Y:S01]  /*aff0*/  FFMA.FTZ R12, R25, R4, R12 ;  /* 0x00000004190c7223 */ /* 0x000fe2000001000c */
[----:B------:R-:W-:Y:S01]  /*b000*/  F2FP.PACK_AB R11, R0, R9 ;  /* 0x00000009000b723e */ /* 0x000fe200000000ff */
[-C--:B------:R-:W-:Y:S01]  /*b010*/  FMUL.FTZ R2, R24, R3.reuse ;  /* 0x0000000318027220 */ /* 0x080fe20000410000 */
[----:B------:R-:W-:Y:S01]  /*b020*/  MOV R9, R10 ;  /* 0x0000000a00097202 */ /* 0x000fe20000000f00 */
[----:B------:R-:W-:-:S02]  /*b030*/  FMUL.FTZ R3, R8, R3 ;  /* 0x0000000308037220 */ /* 0x000fc40000410000 */
[-C--:B------:R-:W-:Y:S02]  /*b040*/  FFMA.FTZ R2, R8, R27.reuse, -R2 ;  /* 0x0000001b08027223 */ /* 0x080fe40000010802 */
[----:B------:R-:W-:Y:S02]  /*b050*/  FFMA.FTZ R3, R24, R27, R3 ;  /* 0x0000001b18037223 */ /* 0x000fe40000010003 */
[----:B------:R-:W-:-:S03]  /*b060*/  FFMA.FTZ R5, R13, R4, -R5 ;  /* 0x000000040d057223 */ /* 0x000fc60000010805 */
[----:B------:R-:W-:Y:S02]  /*b070*/  F2FP.PACK_AB R2, R3, R2 ;  /* 0x000000020302723e */ /* 0x000fe400000000ff */
[----:B------:R-:W-:Y:S02]  /*b080*/  F2FP.PACK_AB R8, R12, R5 ;  /* 0x000000050c08723e */ /* 0x000fe400000000ff */
[----:B------:R-:W-:Y:S02]  /*b090*/  MOV R10, R2 ;  /* 0x00000002000a7202 */ /* 0x000fe40000000f00 */
.L_x_5533:
[----:B------:R-:W-:Y:S05]  /*b0a0*/  BSYNC B0 ;  /* 0x0000000000007941 */ /* 0x000fea0003800000 */
.L_x_5532:
[----:B-----5:R3:W-:Y:S02]  /*b0b0*/  STS.128 [R200+0x4000], R8 ;  /* 0x00400008c8007388 */ /* 0x0207e40000000c00 */
.L_x_5527:
[----:B------:R-:W-:Y:S05]  /*b0c0*/  BSYNC B1 ;  /* 0x0000000000017941 */ /* 0x000fea0003800000 */
.L_x_5526:
[----:B------:R-:W-:Y:S01]  /*b0d0*/  IADD3 R0, R146, 0x10, RZ ;  /* 0x0000001092007810 */ /* 0x000fe20007ffe0ff */
[----:B------:R-:W-:Y:S03]  /*b0e0*/  BSSY B1, `(.L_x_5534) ;  /* 0x0000098000017945 */ /* 0x000fe60003800000 */
[----:B------:R-:W-:-:S04]  /*b0f0*/  ISETP.GE.AND P0, PT, R0, R17, PT ;  /* 0x000000110000720c */ /* 0x000fc80003f06270 */
[----:B------:R-:W-:-:S13]  /*b100*/  ISETP.LT.OR P0, PT, R56, -0x87, P0 ;  /* 0xffffff793800780c */ /* 0x000fda0000701670 */
[----:B------:R-:W-:Y:S05]  /*b110*/  @P0 BRA `(.L_x_5535) ;  /* 0x0000094000000947 */ /* 0x000fea0003800000 */
[----:B---3-5:R3:W5:Y:S01]  /*b120*/  LDG.E.128 R8, [R22.64] ;  /* 0x0000000616087981 */ /* 0x028762000c1e1d00 */
[C---:B------:R-:W-:Y:S01]  /*b130*/  IADD3 R2, P0, R138.reuse, R7, RZ ;  /* 0x000000078a027210 */ /* 0x040fe20007f1e0ff */
[----:B------:R-:W-:Y:S03]  /*b140*/  BSSY B0, `(.L_x_5536) ;  /* 0x0000033000007945 */ /* 0x000fe60003800000 */
[----:B------:R-:W-:Y:S01]  /*b150*/  LEA.HI.X.SX32 R3, R138, R6, 0x1, P0 ;  /* 0x000000068a037211 */ /* 0x000fe200000f0eff */
[----:B------:R-:W-:Y:S01]  /*b160*/  IMAD.SHL.U32 R28, R2, 0x2, RZ ;  /* 0x00000002021c7824 */ /* 0x000fe200078e00ff */
[----:B------:R-:W-:Y:S02]  /*b170*/  ISETP.GE.AND P0, PT, R18, c[0x0][0x230], PT ;  /* 0x00008c0012007a0c */ /* 0x000fe40003f06270 */
[----:B------:R-:W-:Y:S02]  /*b180*/  SHF.L.U64.HI R2, R2, 0x1, R3 ;  /* 0x0000000102027819 */ /* 0x000fe40000010203 */
[----:B------:R-:W-:-:S02]  /*b190*/  IADD3 R12, P2, R28, c[0x0][0x2a8], RZ ;  /* 0x0000aa001c0c7a10 */ /* 0x000fc40007f5e0ff */
[----:B------:R-:W-:Y:S02]  /*b1a0*/  IADD3 R28, P1, R28, c[0x0][0x2b0], RZ ;  /* 0x0000ac001c1c7a10 */ /* 0x000fe40007f3e0ff */
[C---:B------:R-:W-:Y:S02]  /*b1b0*/  IADD3.X R13, R2.reuse, c[0x0][0x2ac], RZ, P2, !PT ;  /* 0x0000ab00020d7a10 */ /* 0x040fe400017fe4ff */
[----:B------:R-:W-:-:S03]  /*b1c0*/  IADD3.X R29, R2, c[0x0][0x2b4], RZ, P1, !PT ;  /* 0x0000ad00021d7a10 */ /* 0x000fc60000ffe4ff */
[----:B------:R-:W-:Y:S05]  /*b1d0*/  @P0 BRA `(.L_x_5537) ;  /* 0x0000029000000947 */ /* 0x000fea0003800000 */
[----:B------:R-:W4:Y:S04]  /*b1e0*/  LDG.E.64 R2, [R28.64] ;  /* 0x000000061c027981 */ /* 0x000f28000c1e1b00 */
[----:B--2---:R-:W2:Y:S01]  /*b1f0*/  LDG.E.64 R4, [R12.64] ;  /* 0x000000060c047981 */ /* 0x004ea2000c1e1b00 */
[----:B-----5:R-:W-:Y:S01]  /*b200*/  MOV R26, R11 ;  /* 0x0000000b001a7202 */ /* 0x020fe20000000f00 */
[--C-:B------:R-:W-:Y:S01]  /*b210*/  HADD2.F32 R31, -RZ, R9.reuse.H0_H0 ;  /* 0x20000009ff1f7230 */ /* 0x100fe20000004100 */
[----:B------:R-:W-:Y:S01]  /*b220*/  MOV R30, R10 ;  /* 0x0000000a001e7202 */ /* 0x000fe20000000f00 */
[----:B-1----:R-:W-:Y:S02]  /*b230*/  HADD2.F32 R32, -RZ, R9.H1_H1 ;  /* 0x30000009ff207230 */ /* 0x002fe40000004100 */
        /* <DEDUP_REMOVED lines=13> */
[-C--:B------:R-:W-:Y:S01]  /*b310*/  FFMA.FTZ R16, R31, R25.reuse, -R16 ;  /* 0x000000191f107223 */ /* 0x080fe20000010810 */
[----:B------:R-:W-:Y:S01]  /*b320*/  HADD2.F32 R31, -RZ, R5.H0_H0 ;  /* 0x20000005ff1f7230 */ /* 0x000fe20000004100 */
[----:B------:R-:W-:Y:S01]  /*b330*/  FFMA.FTZ R11, R32, R25, R11 ;  /* 0x00000019200b7223 */ /* 0x000fe2000001000b */
[--C-:B------:R-:W-:Y:S01]  /*b340*/  HADD2.F32 R25, -RZ, R8.reuse.H0_H0 ;  /* 0x20000008ff197230 */ /* 0x100fe20000004100 */
[-C--:B------:R-:W-:Y:S01]  /*b350*/  FFMA.FTZ R10, R27, R24.reuse, -R10 ;  /* 0x000000181b0a7223 */ /* 0x080fe2000001080a */
[----:B------:R-:W-:Y:S01]  /*b360*/  HADD2.F32 R27, -RZ, R8.H1_H1 ;  /* 0x30000008ff1b7230 */ /* 0x000fe20000004100 */
[----:B------:R-:W-:Y:S01]  /*b370*/  FFMA.FTZ R9, R26, R24, R9 ;  /* 0x000000181a097223 */ /* 0x000fe20000010009 */
[--C-:B------:R-:W-:Y:S01]  /*b380*/  HADD2.F32 R8, -RZ, R30.reuse.H0_H0 ;  /* 0x2000001eff087230 */ /* 0x100fe20000004100 */
[-C--:B------:R-:W-:Y:S01]  /*b390*/  FMUL.FTZ R24, R25, R2.reuse ;  /* 0x0000000219187220 */ /* 0x080fe20000410000 */
[----:B------:R-:W-:Y:S01]  /*b3a0*/  HADD2.F32 R30, -RZ, R30.H1_H1 ;  /* 0x3000001eff1e7230 */ /* 0x000fe20000004100 */
[----:B------:R-:W-:Y:S01]  /*b3b0*/  FMUL.FTZ R5, R27, R2 ;  /* 0x000000021b057220 */ /* 0x000fe20000410000 */
[----:B------:R-:W-:Y:S01]  /*b3c0*/  F2FP.PACK_AB R16, R11, R16 ;  /* 0x000000100b10723e */ /* 0x000fe200000000ff */
[----:B------:R-:W-:Y:S01]  /*b3d0*/  FFMA.FTZ R24, R27, R4, R24 ;  /* 0x000000041b187223 */ /* 0x000fe20000010018 */
[----:B------:R-:W-:Y:S01]  /*b3e0*/  F2FP.PACK_AB R11, R9, R10 ;  /* 0x0000000a090b723e */ /* 0x000fe200000000ff */
[-C--:B------:R-:W-:Y:S01]  /*b3f0*/  FMUL.FTZ R2, R30, R3.reuse ;  /* 0x000000031e027220 */ /* 0x080fe20000410000 */
[----:B------:R-:W-:Y:S01]  /*b400*/  MOV R9, R16 ;  /* 0x0000001000097202 */ /* 0x000fe20000000f00 */
[----:B------:R-:W-:-:S02]  /*b410*/  FMUL.FTZ R3, R8, R3 ;  /* 0x0000000308037220 */ /* 0x000fc40000410000 */
[----:B------:R-:W-:Y:S02]  /*b420*/  FFMA.FTZ R5, R25, R4, -R5 ;  /* 0x0000000419057223 */ /* 0x000fe40000010805 */
[-C--:B------:R-:W-:Y:S02]  /*b430*/  FFMA.FTZ R2, R8, R31.reuse, -R2 ;  /* 0x0000001f08027223 */ /* 0x080fe40000010802 */
[----:B------:R-:W-:Y:S01]  /*b440*/  FFMA.FTZ R3, R30, R31, R3 ;  /* 0x0000001f1e037223 */ /* 0x000fe20000010003 */
[----:B------:R-:W-:-:S04]  /*b450*/  F2FP.PACK_AB R8, R24, R5 ;  /* 0x000000051808723e */ /* 0x000fc800000000ff */
[----:B------:R-:W-:Y:S02]  /*b460*/  F2FP.PACK_AB R10, R3, R2 ;  /* 0x00000002030a723e */ /* 0x000fe400000000ff */
.L_x_5537:
[----:B------:R-:W-:Y:S05]  /*b470*/  BSYNC B0 ;  /* 0x0000000000007941 */ /* 0x000fea0003800000 */
.L_x_5536:
        /* <DEDUP_REMOVED lines=8> */
[----:B------:R-:W-:Y:S01]  /*b500*/  MOV R30, R26 ;  /* 0x0000001a001e7202 */ /* 0x000fe20000000f00 */
[----:B------:R-:W-:Y:S02]  /*b510*/  HADD2.F32 R26, -RZ, R27.H0_H0 ;  /* 0x2000001bff1a7230 */ /* 0x000fe40000004100 */
[----:B------:R-:W-:Y:S02]  /*b520*/  HADD2.F32 R31, -RZ, R25.H1_H1 ;  /* 0x30000019ff1f7230 */ /* 0x000fe40000004100 */
[----:B------:R-:W-:-:S02]  /*b530*/  HADD2.F32 R27, -RZ, R27.H1_H1 ;  /* 0x3000001bff1b7230 */ /* 0x000fc40000004100 */
[----:B-1----:R-:W-:Y:S02]  /*b540*/  HADD2.F32 R32, -RZ, R25.H0_H0 ;  /* 0x20000019ff207230 */ /* 0x002fe40000004100 */
[----:B--2-4-:R-:W-:Y:S02]  /*b550*/  HADD2.F32 R10, -RZ, R2.H1_H1 ;  /* 0x30000002ff0a7230 */ /* 0x014fe40000004100 */
[----:B------:R-:W-:Y:S02]  /*b560*/  HADD2.F32 R8, -RZ, R3.H1_H1 ;  /* 0x30000003ff087230 */ /* 0x000fe40000004100 */
[----:B-----5:R-:W-:Y:S01]  /*b570*/  HADD2.F32 R25, -RZ, R4.H1_H1 ;  /* 0x30000004ff197230 */ /* 0x020fe20000004100 */
[----:B------:R-:W-:Y:S01]  /*b580*/  FMUL.FTZ R11, R31, R10 ;  /* 0x0000000a1f0b7220 */ /* 0x000fe20000410000 */
[----:B------:R-:W-:Y:S01]  /*b590*/  HADD2.F32 R16, -RZ, R5.H1_H1 ;  /* 0x30000005ff107230 */ /* 0x000fe20000004100 */
[----:B------:R-:W-:Y:S01]  /*b5a0*/  FMUL.FTZ R9, R27, R8 ;  /* 0x000000081b097220 */ /* 0x000fe20000410000 */
[----:B------:R-:W-:Y:S01]  /*b5b0*/  HADD2.F32 R2, -RZ, R2.H0_H0 ;  /* 0x20000002ff027230 */ /* 0x000fe20000004100 */
[----:B------:R-:W-:Y:S01]  /*b5c0*/  FMUL.FTZ R10, R32, R10 ;  /* 0x0000000a200a7220 */ /* 0x000fe20000410000 */
[----:B------:R-:W-:Y:S01]  /*b5d0*/  HADD2.F32 R3, -RZ, R3.H0_H0 ;  /* 0x20000003ff037230 */ /* 0x000fe20000004100 */
[----:B------:R-:W-:Y:S01]  /*b5e0*/  FMUL.FTZ R8, R26, R8 ;  /* 0x000000081a087220 */ /* 0x000fe20000410000 */
[----:B------:R-:W-:Y:S01]  /*b5f0*/  HADD2.F32 R4, -RZ, R4.H0_H0 ;  /* 0x20000004ff047230 */ /* 0x000fe20000004100 */
[----:B------:R-:W-:-:S02]  /*b600*/  FFMA.FTZ R11, R32, R25, -R11 ;  /* 0x00000019200b7223 */ /* 0x000fc4000001080b */
[----:B------:R-:W-:Y:S01]  /*b610*/  FFMA.FTZ R10, R31, R25, R10 ;  /* 0x000000191f0a7223 */ /* 0x000fe2000001000a */
[--C-:B------:R-:W-:Y:S01]  /*b620*/  HADD2.F32 R25, -RZ, R24.reuse.H0_H0 ;  /* 0x20000018ff197230 */ /* 0x100fe20000004100 */
[-C--:B------:R-:W-:Y:S01]  /*b630*/  FFMA.FTZ R9, R26, R16.reuse, -R9 ;  /* 0x000000101a097223 */ /* 0x080fe20000010809 */
[----:B------:R-:W-:Y:S01]  /*b640*/  HADD2.F32 R31, -RZ, R5.H0_H0 ;  /* 0x20000005ff1f7230 */ /* 0x000fe20000004100 */
[----:B------:R-:W-:Y:S01]  /*b650*/  FFMA.FTZ R8, R27, R16, R8 ;  /* 0x000000101b087223 */ /* 0x000fe20000010008 */
[----:B------:R-:W-:Y:S01]  /*b660*/  HADD2.F32 R27, -RZ, R24.H1_H1 ;  /* 0x30000018ff1b7230 */ /* 0x000fe20000004100 */
[-C--:B------:R-:W-:Y:S01]  /*b670*/  FMUL.FTZ R24, R25, R2.reuse ;  /* 0x0000000219187220 */ /* 0x080fe20000410000 */
[--C-:B------:R-:W-:Y:S02]  /*b680*/  HADD2.F32 R16, -RZ, R30.reuse.H0_H0 ;  /* 0x2000001eff107230 */ /* 0x100fe40000004100 */
[----:B------:R-:W-:Y:S01]  /*b690*/  HADD2.F32 R30, -RZ, R30.H1_H1 ;  /* 0x3000001eff1e7230 */ /* 0x000fe20000004100 */
[----:B------:R-:W-:-:S02]  /*b6a0*/  FMUL.FTZ R5, R27, R2 ;  /* 0x000000021b057220 */ /* 0x000fc40000410000 */
[-C--:B------:R-:W-:Y:S01]  /*b6b0*/  FFMA.FTZ R24, R27, R4.reuse, R24 ;  /* 0x000000041b187223 */ /* 0x080fe20000010018 */
[----:B------:R-:W-:Y:S01]  /*b6c0*/  F2FP.PACK_AB R27, R8, R9 ;  /* 0x00000009081b723e */ /* 0x000fe200000000ff */
[-C--:B------:R-:W-:Y:S02]  /*b6d0*/  FMUL.FTZ R2, R30, R3.reuse ;  /* 0x000000031e027220 */ /* 0x080fe40000410000 */
[----:B------:R-:W-:Y:S02]  /*b6e0*/  FMUL.FTZ R3, R16, R3 ;  /* 0x0000000310037220 */ /* 0x000fe40000410000 */
[----:B------:R-:W-:Y:S01]  /*b6f0*/  FFMA.FTZ R5, R25, R4, -R5 ;  /* 0x0000000419057223 */ /* 0x000fe20000010805 */
[----:B------:R-:W-:Y:S01]  /*b700*/  F2FP.PACK_AB R25, R10, R11 ;  /* 0x0000000b0a19723e */ /* 0x000fe200000000ff */
[-C--:B------:R-:W-:Y:S02]  /*b710*/  FFMA.FTZ R2, R16, R31.reuse, -R2 ;  /* 0x0000001f10027223 */ /* 0x080fe40000010802 */
[----:B------:R-:W-:Y:S01]  /*b720*/  FFMA.FTZ R3, R30, R31, R3 ;  /* 0x0000001f1e037223 */ /* 0x000fe20000010003 */
[----:B------:R-:W-:-:S04]  /*b730*/  F2FP.PACK_AB R24, R24, R5 ;  /* 0x000000051818723e */ /* 0x000fc800000000ff */
[----:B------:R-:W-:Y:S02]  /*b740*/  F2FP.PACK_AB R26, R3, R2 ;  /* 0x00000002031a723e */ /* 0x000fe400000000ff */
.L_x_5539:
[----:B------:R-:W-:Y:S05]  /*b750*/  BSYNC B0 ;  /* 0x0000000000007941 */ /* 0x000fea0003800000 */
.L_x_5538:
[----:B--2---:R2:W5:Y:S01]  /*b760*/  LDG.E.128 R8, [R22.64+0x100] ;  /* 0x0001000616087981 */ /* 0x004562000c1e1d00 */
[----:B------:R-:W-:Y:S01]  /*b770*/  IADD3 R2, R18, 0x80, RZ ;  /* 0x0000008012027810 */ /* 0x000fe20007ffe0ff */
[----:B------:R-:W-:Y:S02]  /*b780*/  BSSY B0, `(.L_x_5540) ;  /* 0x000002c000007945 */ /* 0x000fe40003800000 */
[----:B------:R2:W-:Y:S01]  /*b790*/  STS.128 [R200+0x2800], R24 ;  /* 0x00280018c8007388 */ /* 0x0005e20000000c00 */
[----:B------:R-:W-:-:S13]  /*b7a0*/  ISETP.GE.AND P0, PT, R2, c[0x0][0x230], PT ;  /* 0x00008c0002007a0c */ /* 0x000fda0003f06270 */
[----:B------:R-:W-:Y:S05]  /*b7b0*/  @P0 BRA `(.L_x_5541) ;  /* 0x0000028000000947 */ /* 0x000fea0003800000 */
[----:B------:R-:W4:Y:S04]  /*b7c0*/  LDG.E.64 R2, [R28.64+0x80] ;  /* 0x000080061c027981 */ /* 0x000f28000c1e1b00 */
[----:B--2---:R-:W2:Y:S01]  /*b7d0*/  LDG.E.64 R4, [R12.64+0x80] ;  /* 0x000080060c047981 */ /* 0x004ea2000c1e1b00 */
[----:B-----5:R-:W-:Y:S01]  /*b7e0*/  MOV R24, R10 ;  /* 0x0000000a00187202 */ /* 0x020fe20000000f00 */
[--C-:B------:R-:W-:Y:S02]  /*b7f0*/  HADD2.F32 R27, -RZ, R9.reuse.H0_H0 ;  /* 0x20000009ff1b7230 */ /* 0x100fe40000004100 */
[----:B------:R-:W-:Y:S02]  /*b800*/  HADD2.F32 R25, -RZ, R9.H1_H1 ;  /* 0x30000009ff197230 */ /* 0x000fe40000004100 */
[----:B---3--:R-:W-:-:S02]  /*b810*/  HADD2.F32 R22, -RZ, R11.H1_H1 ;  /* 0x3000000bff167230 */ /* 0x008fc40000004100 */
[----:B------:R-:W-:Y:S02]  /*b820*/  HADD2.F32 R23, -RZ, R11.H0_H0 ;  /* 0x2000000bff177230 */ /* 0x000fe40000004100 */
[----:B----4-:R-:W-:Y:S02]  /*b830*/  HADD2.F32 R10, -RZ, R2.H1_H1 ;  /* 0x30000002ff0a7230 */ /* 0x010fe40000004100 */
[----:B------:R-:W-:Y:S02]  /*b840*/  HADD2.F32 R9, -RZ, R3.H1_H1 ;  /* 0x30000003ff097230 */ /* 0x000fe40000004100 */
[----:B--2---:R-:W-:Y:S01]  /*b850*/  HADD2.F32 R13, -RZ, R5.H1_H1 ;  /* 0x30000005ff0d7230 */ /* 0x004fe20000004100 */
        /* <DEDUP_REMOVED lines=22> */
[----:B------:R-:W-:Y:S01]  /*b9c0*/  FMUL.FTZ R3, R8, R3 ;  /* 0x0000000308037220 */ /* 0x000fe20000410000 */
[----:B------:R-:W-:Y:S01]  /*b9d0*/  MOV R9, R12 ;  /* 0x0000000c00097202 */ /* 0x000fe20000000f00 */
[----:B------:R-:W-:-:S02]  /*b9e0*/  FFMA.FTZ R5, R13, R4, -R5 ;  /* 0x000000040d057223 */ /* 0x000fc40000010805 */
[----:B------:R-:W-:Y:S02]  /*b9f0*/  FFMA.FTZ R16, R23, R4, R16 ;  /* 0x0000000417107223 */ /* 0x000fe40000010010 */
[-C--:B------:R-:W-:Y:S02]  /*ba00*/  FFMA.FTZ R2, R8, R25.reuse, -R2 ;  /* 0x0000001908027223 */ /* 0x080fe40000010802 */
[----:B------:R-:W-:Y:S01]  /*ba10*/  FFMA.FTZ R3, R24, R25, R3 ;  /* 0x0000001918037223 */ /* 0x000fe20000010003 */
[----:B------:R-:W-:-:S04]  /*ba20*/  F2FP.PACK_AB R8, R16, R5 ;  /* 0x000000051008723e */ /* 0x000fc800000000ff */
[----:B------:R-:W-:Y:S02]  /*ba30*/  F2FP.PACK_AB R10, R3, R2 ;  /* 0x00000002030a723e */ /* 0x000fe400000000ff */
.L_x_5541:
[----:B------:R-:W-:Y:S05]  /*ba40*/  BSYNC B0 ;  /* 0x0000000000007941 */ /* 0x000fea0003800000 */
.L_x_5540:
[----:B-----5:R4:W-:Y:S02]  /*ba50*/  STS.128 [R200+0x4800], R8 ;  /* 0x00480008c8007388 */ /* 0x0209e40000000c00 */
.L_x_5535:
[----:B------:R-:W-:Y:S05]  /*ba60*/  BSYNC B1 ;  /* 0x0000000000017941 */ /* 0x000fea0003800000 */
.L_x_5534:
[----:B------:R-:W-:Y:S01]  /*ba70*/  IADD3 R12, R146, 0x20, RZ ;  /* 0x00000020920c7810 */ /* 0x000fe20007ffe0ff */
[----:B------:R-:W-:Y:S03]  /*ba80*/  BSSY B1, `(.L_x_5542) ;  /* 0x000009b000017945 */ /* 0x000fe60003800000 */
[----:B------:R-:W-:-:S04]  /*ba90*/  ISETP.GE.AND P0, PT, R12, R17, PT ;  /* 0x000000110c00720c */ /* 0x000fc80003f06270 */
[----:B------:R-:W-:-:S13]  /*baa0*/  ISETP.LT.OR P0, PT, R56, -0x107, P0 ;  /* 0xfffffef93800780c */ /* 0x000fda0000701670 */
[----:B------:R-:W-:Y:S05]  /*bab0*/  @P0 BRA `(.L_x_5543) ;  /* 0x0000097000000947 */ /* 0x000fea0003800000 */
[----:B--2---:R2:W5:Y:S01]  /*bac0*/  LDG.E.128 R24, [R20.64] ;  /* 0x0000000614187981 */ /* 0x004562000c1e1d00 */
[----:B------:R-:W-:Y:S01]  /*bad0*/  IMAD.SHL.U32 R2, R135, 0x20, RZ ;  /* 0x0000002087027824 */ /* 0x000fe200078e00ff */
[----:B------:R-:W-:Y:S04]  /*bae0*/  BSSY B0, `(.L_x_5544) ;  /* 0x0000033000007945 */ /* 0x000fe80003800000 */
[----:B------:R-:W-:-:S04]  /*baf0*/  IADD3 R3, P0, R2, R7, RZ ;  /* 0x0000000702037210 */ /* 0x000fc80007f1e0ff */
[----:B------:R-:W-:Y:S01]  /*bb00*/  LEA.HI.X.SX32 R2, R2, R6, 0x1, P0 ;  /* 0x0000000602027211 */ /* 0x000fe200000f0eff */
[C---:B------:R-:W-:Y:S01]  /*bb10*/  IMAD.SHL.U32 R30, R3.reuse, 0x2, RZ ;  /* 0x00000002031e7824 */ /* 0x040fe200078e00ff */
[----:B------:R-:W-:Y:S02]  /*bb20*/  ISETP.GE.AND P0, PT, R18, c[0x0][0x230], PT ;  /* 0x00008c0012007a0c */ /* 0x000fe40003f06270 */
[----:B------:R-:W-:Y:S02]  /*bb30*/  SHF.L.U64.HI R2, R3, 0x1, R2 ;  /* 0x0000000103027819 */ /* 0x000fe40000010202 */
[C---:B------:R-:W-:Y:S02]  /*bb40*/  IADD3 R28, P2, R30.reuse, c[0x0][0x2a8], RZ ;  /* 0x0000aa001e1c7a10 */ /* 0x040fe40007f5e0ff */
[----:B------:R-:W-:Y:S02]  /*bb50*/  IADD3 R30, P1, R30, c[0x0][0x2b0], RZ ;  /* 0x0000ac001e1e7a10 */ /* 0x000fe40007f3e0ff */
[----:B------:R-:W-:-:S02]  /*bb60*/  IADD3.X R29, R2, c[0x0][0x2ac], RZ, P2, !PT ;  /* 0x0000ab00021d7a10 */ /* 0x000fc400017fe4ff */
[----:B------:R-:W-:-:S03]  /*bb70*/  IADD3.X R31, R2, c[0x0][0x2b4], RZ, P1, !PT ;  /* 0x0000ad00021f7a10 */ /* 0x000fc60000ffe4ff */
[----:B------:R-:W-:Y:S05]  /*bb80*/  @P0 BRA `(.L_x_5545) ;  /* 0x0000028000000947 */ /* 0x000fea0003800000 */
[----:B--2---:R-:W2:Y:S04]  /*bb90*/  LDG.E.64 R2, [R30.64] ;  /* 0x000000061e027981 */ /* 0x004ea8000c1e1b00 */
[----:B---3--:R-:W3:Y:S01]  /*bba0*/  LDG.E.64 R4, [R28.64] ;  /* 0x000000061c047981 */ /* 0x008ee2000c1e1b00 */
[----:B-----5:R-:W-:Y:S01]  /*bbb0*/  MOV R22, R27 ;  /* 0x0000001b00167202 */ /* 0x020fe20000000f00 */
[--C-:B------:R-:W-:Y:S01]  /*bbc0*/  HADD2.F32 R27, -RZ, R25.reuse.H0_H0 ;  /* 0x20000019ff1b7230 */ /* 0x100fe20000004100 */
[----:B------:R-:W-:Y:S01]  /*bbd0*/  MOV R23, R26 ;  /* 0x0000001a00177202 */ /* 0x000fe20000000f00 */
[----:B------:R-:W-:Y:S02]  /*bbe0*/  HADD2.F32 R25, -RZ, R25.H1_H1 ;  /* 0x30000019ff197230 */ /* 0x000fe40000004100 */
[----:B------:R-:W-:-:S02]  /*bbf0*/  HADD2.F32 R26, -RZ, R22.H0_H0 ;  /* 0x20000016ff1a7230 */ /* 0x000fc40000004100 */
[----:B------:R-:W-:Y:S02]  /*bc00*/  HADD2.F32 R22, -RZ, R22.H1_H1 ;  /* 0x30000016ff167230 */ /* 0x000fe40000004100 */
[----:B--2-4-:R-:W-:Y:S02]  /*bc10*/  HADD2.F32 R10, -RZ, R2.H1_H1 ;  /* 0x30000002ff0a7230 */ /* 0x014fe40000004100 */
        /* <DEDUP_REMOVED lines=10> */
[----:B------:R-:W-:Y:S01]  /*bcc0*/  FFMA.FTZ R10, R25, R16, R10 ;  /* 0x00000010190a7223 */ /* 0x000fe2000001000a */
[----:B------:R-:W-:Y:S01]  /*bcd0*/  HADD2.F32 R25, -RZ, R24.H1_H1 ;  /* 0x30000018ff197230 */ /* 0x000fe20000004100 */
[----:B------:R-:W-:-:S02]  /*bce0*/  FFMA.FTZ R9, R26, R13, -R9 ;  /* 0x0000000d1a097223 */ /* 0x000fc40000010809 */
        /* <DEDUP_REMOVED lines=10> */
[----:B------:R-:W-:Y:S02]  /*bd90*/  FMUL.FTZ R3, R16, R3 ;  /* 0x0000000310037220 */ /* 0x000fe40000410000 */
[-C--:B------:R-:W-:Y:S02]  /*bda0*/  FFMA.FTZ R5, R13, R4.reuse, -R5 ;  /* 0x000000040d057223 */ /* 0x080fe40000010805 */
[----:B------:R-:W-:Y:S01]  /*bdb0*/  FFMA.FTZ R24, R25, R4, R24 ;  /* 0x0000000419187223 */ /* 0x000fe20000010018 */
[----:B------:R-:W-:Y:S01]  /*bdc0*/  F2FP.PACK_AB R25, R10, R11 ;  /* 0x0000000b0a19723e */ /* 0x000fe200000000ff */
[-C--:B------:R-:W-:Y:S02]  /*bdd0*/  FFMA.FTZ R2, R16, R23.reuse, -R2 ;  /* 0x0000001710027223 */ /* 0x080fe40000010802 */
[----:B------:R-:W-:Y:S01]  /*bde0*/  FFMA.FTZ R3, R22, R23, R3 ;  /* 0x0000001716037223 */ /* 0x000fe20000010003 */
[----:B------:R-:W-:-:S04]  /*bdf0*/  F2FP.PACK_AB R24, R24, R5 ;  /* 0x000000051818723e */ /* 0x000fc800000000ff */
[----:B------:R-:W-:Y:S02]  /*be00*/  F2FP.PACK_AB R26, R3, R2 ;  /* 0x00000002031a723e */ /* 0x000fe400000000ff */
.L_x_5545:
[----:B--2---:R-:W-:Y:S05]  /*be10*/  BSYNC B0 ;  /* 0x0000000000007941 */ /* 0x004fea0003800000 */
.L_x_5544:
[----:B---345:R2:W5:Y:S01]  /*be20*/  LDG.E.128 R8, [R20.64+0x80] ;  /* 0x0000800614087981 */ /* 0x038562000c1e1d00 */
[----:B------:R-:W-:Y:S01]  /*be30*/  IADD3 R2, R18, 0x40, RZ ;  /* 0x0000004012027810 */ /* 0x000fe20007ffe0ff */
[----:B------:R-:W-:Y:S02]  /*be40*/  BSSY B0, `(.L_x_5546) ;  /* 0x000002d000007945 */ /* 0x000fe40003800000 */
[----:B------:R2:W-:Y:S01]  /*be50*/  STS.128 [R200+0x1000], R24 ;  /* 0x00100018c8007388 */ /* 0x0005e20000000c00 */
[----:B------:R-:W-:-:S13]  /*be60*/  ISETP.GE.AND P0, PT, R2, c[0x0][0x230], PT ;  /* 0x00008c0002007a0c */ /* 0x000fda0003f06270 */
[----:B------:R-:W-:Y:S05]  /*be70*/  @P0 BRA `(.L_x_5547) ;  /* 0x0000029000000947 */ /* 0x000fea0003800000 */
[----:B------:R-:W3:Y:S04]  /*be80*/  LDG.E.64 R2, [R30.64+0x40] ;  /* 0x000040061e027981 */ /* 0x000ee8000c1e1b00 */
[----:B------:R-:W4:Y:S01]  /*be90*/  LDG.E.64 R4, [R28.64+0x40] ;  /* 0x000040061c047981 */ /* 0x000f22000c1e1b00 */
[----:B-----5:R-:W-:Y:S01]  /*bea0*/  MOV R23, R11 ;  /* 0x0000000b00177202 */ /* 0x020fe20000000f00 */
[--C-:B--2---:R-:W-:Y:S01]  /*beb0*/  HADD2.F32 R26, -RZ, R9.reuse.H1_H1 ;  /* 0x30000009ff1a7230 */ /* 0x104fe20000004100 */
[----:B------:R-:W-:Y:S01]  /*bec0*/  MOV R24, R10 ;  /* 0x0000000a00187202 */ /* 0x000fe20000000f00 */
[----:B------:R-:W-:Y:S02]  /*bed0*/  HADD2.F32 R27, -RZ, R9.H0_H0 ;  /* 0x20000009ff1b7230 */ /* 0x000fe40000004100 */
[----:B------:R-:W-:-:S02]  /*bee0*/  HADD2.F32 R25, -RZ, R23.H0_H0 ;  /* 0x20000017ff197230 */ /* 0x000fc40000004100 */
[----:B------:R-:W-:Y:S02]  /*bef0*/  HADD2.F32 R23, -RZ, R23.H1_H1 ;  /* 0x30000017ff177230 */ /* 0x000fe40000004100 */
[----:B---3--:R-:W-:Y:S02]  /*bf00*/  HADD2.F32 R11, -RZ, R2.H1_H1 ;  /* 0x30000002ff0b7230 */ /* 0x008fe40000004100 */
[----:B-1----:R-:W-:Y:S02]  /*bf10*/  HADD2.F32 R32, -RZ, R3.H1_H1 ;  /* 0x30000003ff207230 */ /* 0x002fe40000004100 */
[----:B----4-:R-:W-:Y:S01]  /*bf20*/  HADD2.F32 R22, -RZ, R4.H1_H1 ;  /* 0x30000004ff167230 */ /* 0x010fe20000004100 */
[-C--:B------:R-:W-:Y:S01]  /*bf30*/  FMUL.FTZ R13, R26, R11.reuse ;  /* 0x0000000b1a0d7220 */ /* 0x080fe20000410000 */
[----:B------:R-:W-:Y:S01]  /*bf40*/  HADD2.F32 R16, -RZ, R5.H1_H1 ;  /* 0x30000005ff107230 */ /* 0x000fe20000004100 */
[----:B------:R-:W-:Y:S01]  /*bf50*/  FMUL.FTZ R11, R27, R11 ;  /* 0x0000000b1b0b7220 */ /* 0x000fe20000410000 */
[----:B------:R-:W-:Y:S01]  /*bf60*/  HADD2.F32 R2, -RZ, R2.H0_H0 ;  /* 0x20000002ff027230 */ /* 0x000fe20000004100 */
[----:B------:R-:W-:Y:S01]  /*bf70*/  FMUL.FTZ R9, R25, R32 ;  /* 0x0000002019097220 */ /* 0x000fe20000410000 */
[----:B------:R-:W-:Y:S01]  /*bf80*/  HADD2.F32 R3, -RZ, R3.H0_H0 ;  /* 0x20000003ff037230 */ /* 0x000fe20000004100 */
[----:B------:R-:W-:Y:S01]  /*bf90*/  FFMA.FTZ R13, R27, R22, -R13 ;  /* 0x000000161b0d7223 */ /* 0x000fe2000001080d */
[----:B------:R-:W-:Y:S01]  /*bfa0*/  HADD2.F32 R4, -RZ, R4.H0_H0 ;  /* 0x20000004ff047230 */ /* 0x000fe20000004100 */
[----:B------:R-:W-:-:S02]  /*bfb0*/  FMUL.FTZ R10, R23, R32 ;  /* 0x00000020170a7220 */ /* 0x000fc40000410000 */
        /* <DEDUP_REMOVED lines=8> */
[----:B------:R-:W-:Y:S01]  /*c040*/  F2FP.PACK_AB R13, R22, R13 ;  /* 0x0000000d160d723e */ /* 0x000fe200000000ff */
[----:B------:R-:W-:Y:S01]  /*c050*/  HADD2.F32 R25, -RZ, R5.H0_H0 ;  /* 0x20000005ff197230 */ /* 0x000fe20000004100 */
[----:B------:R-:W-:-:S02]  /*c060*/  FMUL.FTZ R5, R23, R2 ;  /* 0x0000000217057220 */ /* 0x000fc40000410000 */
[-C--:B------:R-:W-:Y:S02]  /*c070*/  FMUL.FTZ R2, R24, R3.reuse ;  /* 0x0000000318027220 */ /* 0x080fe40000410000 */
        /* <DEDUP_REMOVED lines=9> */
.L_x_5547:
[----:B------:R-:W-:Y:S05]  /*c110*/  BSYNC B0 ;  /* 0x0000000000007941 */ /* 0x000fea0003800000 */
.L_x_5546:
[----:B--2---:R-:W5:Y:S01]  /*c120*/  LDG.E.128 R20, [R20.64+0x100] ;  /* 0x0001000614147981 */ /* 0x004f62000c1e1d00 */
[----:B------:R-:W-:Y:S01]  /*c130*/  IADD3 R2, R18, 0x80, RZ ;  /* 0x0000008012027810 */ /* 0x000fe20007ffe0ff */
[----:B------:R-:W-:Y:S02]  /*c140*/  BSSY B0, `(.L_x_5548) ;  /* 0x000002d000007945 */ /* 0x000fe40003800000 */
[----:B-----5:R2:W-:Y:S01]  /*c150*/  STS.128 [R200+0x3000], R8 ;  /* 0x00300008c8007388 */ /* 0x0205e20000000c00 */
[----:B------:R-:W-:-:S13]  /*c160*/  ISETP.GE.AND P0, PT, R2, c[0x0][0x230], PT ;  /* 0x00008c0002007a0c */ /* 0x000fda0003f06270 */
[----:B------:R-:W-:Y:S05]  /*c170*/  @P0 BRA `(.L_x_5549) ;  /* 0x0000029000000947 */ /* 0x000fea0003800000 */
[----:B------:R-:W3:Y:S04]  /*c180*/  LDG.E.64 R2, [R30.64+0x80] ;  /* 0x000080061e027981 */ /* 0x000ee8000c1e1b00 */
[----:B------:R-:W4:Y:S01]  /*c190*/  LDG.E.64 R4, [R28.64+0x80] ;  /* 0x000080061c047981 */ /* 0x000f22000c1e1b00 */
[----:B--2---:R-:W-:Y:S02]  /*c1a0*/  MOV R8, R21 ;  /* 0x0000001500087202 */ /* 0x004fe40000000f00 */
[----:B------:R-:W-:Y:S02]  /*c1b0*/  MOV R21, R23 ;  /* 0x0000001700157202 */ /* 0x000fe40000000f00 */
[----:B------:R-:W-:Y:S01]  /*c1c0*/  MOV R24, R22 ;  /* 0x0000001600187202 */ /* 0x000fe20000000f00 */
[----:B------:R-:W-:-:S02]  /*c1d0*/  HADD2.F32 R25, -RZ, R8.H0_H0 ;  /* 0x20000008ff197230 */ /* 0x000fc40000004100 */
[----:B------:R-:W-:Y:S02]  /*c1e0*/  HADD2.F32 R23, -RZ, R8.H1_H1 ;  /* 0x30000008ff177230 */ /* 0x000fe40000004100 */
[--C-:B------:R-:W-:Y:S02]  /*c1f0*/  HADD2.F32 R22, -RZ, R21.reuse.H0_H0 ;  /* 0x20000015ff167230 */ /* 0x100fe40000004100 */
        /* <DEDUP_REMOVED lines=8> */
[C---:B------:R-:W-:Y:S01]  /*c280*/  FMUL.FTZ R10, R25.reuse, R10 ;  /* 0x0000000a190a7220 */ /* 0x040fe20000410000 */
        /* <DEDUP_REMOVED lines=9> */
[--C-:B------:R-:W-:Y:S02]  /*c320*/  HADD2.F32 R13, -RZ, R20.reuse.H0_H0 ;  /* 0x20000014ff0d7230 */ /* 0x100fe40000004100 */
[----:B------:R-:W-:Y:S02]  /*c330*/  HADD2.F32 R21, -RZ, R20.H1_H1 ;  /* 0x30000014ff157230 */ /* 0x000fe40000004100 */
[----:B------:R-:W-:Y:S01]  /*c340*/  HADD2.F32 R23, -RZ, R5.H0_H0 ;  /* 0x20000005ff177230 */ /* 0x000fe20000004100 */
[----:B------:R-:W-:-:S02]  /*c350*/  FMUL.FTZ R20, R13, R2 ;  /* 0x000000020d147220 */ /* 0x000fc40000410000 */
[----:B------:R-:W-:Y:S02]  /*c360*/  FMUL.FTZ R5, R21, R2 ;  /* 0x0000000215057220 */ /* 0x000fe40000410000 */
[-C--:B------:R-:W-:Y:S02]  /*c370*/  FMUL.FTZ R2, R24, R3.reuse ;  /* 0x0000000318027220 */ /* 0x080fe40000410000 */
[----:B------:R-:W-:Y:S02]  /*c380*/  FMUL.FTZ R3, R16, R3 ;  /* 0x0000000310037220 */ /* 0x000fe40000410000 */
[-C--:B------:R-:W-:Y:S02]  /*c390*/  FFMA.FTZ R5, R13, R4.reuse, -R5 ;  /* 0x000000040d057223 */ /* 0x080fe40000010805 */
[----:B------:R-:W-:Y:S01]  /*c3a0*/  FFMA.FTZ R20, R21, R4, R20 ;  /* 0x0000000415147223 */ /* 0x000fe20000010014 */
[----:B------:R-:W-:Y:S01]  /*c3b0*/  F2FP.PACK_AB R21, R10, R11 ;  /* 0x0000000b0a15723e */ /* 0x000fe200000000ff */
[----:B------:R-:W-:-:S02]  /*c3c0*/  FFMA.FTZ R2, R16, R23, -R2 ;  /* 0x0000001710027223 */ /* 0x000fc40000010802 */
[----:B------:R-:W-:Y:S01]  /*c3d0*/  FFMA.FTZ R3, R24, R23, R3 ;  /* 0x0000001718037223 */ /* 0x000fe20000010003 */
[----:B------:R-:W-:Y:S02]  /*c3e0*/  F2FP.PACK_AB R23, R8, R9 ;  /* 0x000000090817723e */ /* 0x000fe400000000ff */
[----:B------:R-:W-:Y:S02]  /*c3f0*/  F2FP.PACK_AB R20, R20, R5 ;  /* 0x000000051414723e */ /* 0x000fe400000000ff */
[----:B------:R-:W-:Y:S02]  /*c400*/  F2FP.PACK_AB R22, R3, R2 ;  /* 0x000000020316723e */ /* 0x000fe400000000ff */
.L_x_5549:
[----:B------:R-:W-:Y:S05]  /*c410*/  BSYNC B0 ;  /* 0x0000000000007941 */ /* 0x000fea0003800000 */
.L_x_5548:
[----:B------:R3:W-:Y:S02]  /*c420*/  STS.128 [R200+0x5000], R20 ;  /* 0x00500014c8007388 */ /* 0x0007e40000000c00 */
.L_x_5543:
[----:B------:R-:W-:Y:S05]  /*c430*/  BSYNC B1 ;  /* 0x0000000000017941 */ /* 0x000fea0003800000 */
.L_x_5542:
[----:B------:R-:W-:-:S04]  /*c440*/  IADD3 R16, R146, 0x30, RZ ;  /* 0x0000003092107810 */ /* 0x000fc80007ffe0ff */
[----:B------:R-:W-:-:S04]  /*c450*/  ISETP.GE.AND P0, PT, R16, R17, PT ;  /* 0x000000111000720c */ /* 0x000fc80003f06270 */
[----:B------:R-:W-:-:S13]  /*c460*/  ISETP.LT.OR P0, PT, R56, -0x187, P0 ;  /* 0xfffffe793800780c */ /* 0x000fda0000701670 */
[----:B------:R-:W-:Y:S05]  /*c470*/  @P0 BRA `(.L_x_5550) ;  /* 0x0000503000000947 */ /* 0x000fea0003800000 */
[----:B--2345:R2:W5:Y:S01]  /*c480*/  LDG.E.128 R8, [R14.64] ;  /* 0x000000060e087981 */ /* 0x03c562000c1e1d00 */
[----:B------:R-:W-:Y:S01]  /*c490*/  IMAD R135, R135, 0x30, RZ ;  /* 0x0000003087877824 */ /* 0x000fe200078e02ff */
[----:B------:R-:W-:Y:S04]  /*c4a0*/  BSSY B0, `(.L_x_5551) ;  /* 0x0000034000007945 */ /* 0x000fe80003800000 */
[----:B------:R-:W-:-:S04]  /*c4b0*/  IADD3 R2, P0, R135, R7, RZ ;  /* 0x0000000787027210 */ /* 0x000fc80007f1e0ff */
[----:B------:R-:W-:Y:S01]  /*c4c0*/  LEA.HI.X.SX32 R135, R135, R6, 0x1, P0 ;  /* 0x0000000687877211 */ /* 0x000fe200000f0eff */
[----:B------:R-:W-:Y:S01]  /*c4d0*/  IMAD.SHL.U32 R24, R2, 0x2, RZ ;  /* 0x0000000202187824 */ /* 0x000fe200078e00ff */
        /* <DEDUP_REMOVED lines=8> */
[----:B------:R-:W3:Y:S01]  /*c560*/  LDG.E.64 R4, [R6.64] ;  /* 0x0000000606047981 */ /* 0x000ee2000c1e1b00 */
[----:B-----5:R-:W-:Y:S01]  /*c570*/  MOV R22, R11 ;  /* 0x0000000b00167202 */ /* 0x020fe20000000f00 */
[--C-:B------:R-:W-:Y:S01]  /*c580*/  HADD2.F32 R27, -RZ, R9.reuse.H0_H0 ;  /* 0x20000009ff1b7230 */ /* 0x100fe20000004100 */
[----:B------:R-:W-:Y:S01]  /*c590*/  MOV R23, R10 ;  /* 0x0000000a00177202 */ /* 0x000fe20000000f00 */
[----:B------:R-:W-:Y:S02]  /*c5a0*/  HADD2.F32 R26, -RZ, R9.H1_H1 ;  /* 0x30000009ff1a7230 */ /* 0x000fe40000004100 */
[----:B------:R-:W-:-:S02]  /*c5b0*/  HADD2.F32 R21, -RZ, R22.H0_H0 ;  /* 0x20000016ff157230 */ /* 0x000fc40000004100 */
        /* <DEDUP_REMOVED lines=19> */
[----:B------:R-:W-:Y:S01]  /*c6f0*/  F2FP.PACK_AB R13, R20, R13 ;  /* 0x0000000d140d723e */ /* 0x000fe200000000ff */
[--C-:B------:R-:W-:Y:S02]  /*c700*/  HADD2.F32 R22, -RZ, R23.reuse.H1_H1 ;  /* 0x30000017ff167230 */ /* 0x100fe40000004100 */
[----:B------:R-:W-:Y:S01]  /*c710*/  HADD2.F32 R8, -RZ, R23.H0_H0 ;  /* 0x20000017ff087230 */ /* 0x000fe20000004100 */
[----:B------:R-:W-:-:S02]  /*c720*/  FMUL.FTZ R5, R17, R2 ;  /* 0x0000000211057220 */ /* 0x000fc40000410000 */
[C---:B------:R-:W-:Y:S02]  /*c730*/  FMUL.FTZ R23, R11.reuse, R2 ;  /* 0x000000020b177220 */ /* 0x040fe40000410000 */
[-C--:B------:R-:W-:Y:S02]  /*c740*/  FMUL.FTZ R2, R22, R3.reuse ;  /* 0x0000000316027220 */ /* 0x080fe40000410000 */
[C---:B------:R-:W-:Y:S02]  /*c750*/  FMUL.FTZ R3, R8.reuse, R3 ;  /* 0x0000000308037220 */ /* 0x040fe40000410000 */
[----:B------:R-:W-:Y:S01]  /*c760*/  FFMA.FTZ R5, R11, R4, -R5 ;  /* 0x000000040b057223 */ /* 0x000fe20000010805 */
[----:B------:R-:W-:Y:S01]  /*c770*/  F2FP.PACK_AB R11, R9, R10 ;  /* 0x0000000a090b723e */ /* 0x000fe200000000ff */
[----:B------:R-:W-:Y:S01]  /*c780*/  FFMA.FTZ R4, R17, R4, R23 ;  /* 0x0000000411047223 */ /* 0x000fe20000010017 */
[----:B------:R-:W-:Y:S01]  /*c790*/  MOV R9, R13 ;  /* 0x0000000d00097202 */ /* 0x000fe20000000f00 */
[----:B------:R-:W-:-:S02]  /*c7a0*/  FFMA.FTZ R2, R8, R21, -R2 ;  /* 0x0000001508027223 */ /* 0x000fc40000010802 */
[----:B------:R-:W-:Y:S01]  /*c7b0*/  FFMA.FTZ R3, R22, R21, R3 ;  /* 0x0000001516037223 */ /* 0x000fe20000010003 */
[----:B------:R-:W-:-:S04]  /*c7c0*/  F2FP.PACK_AB R8, R4, R5 ;  /* 0x000000050408723e */ /* 0x000fc800000000ff */
[----:B------:R-:W-:Y:S02]  /*c7d0*/  F2FP.PACK_AB R10, R3, R2 ;  /* 0x00000002030a723e */ /* 0x000fe400000000ff */
.L_x_5552:
[----:B--2---:R-:W-:Y:S05]  /*c7e0*/  BSYNC B0 ;  /* 0x0000000000007941 */ /* 0x004fea0003800000 */
.L_x_5551:
        /* <DEDUP_REMOVED lines=28> */
[--C-:B------:R-:W-:Y:S01]  /*c9b0*/  HADD2.F32 R17, -RZ, R20.reuse.H1_H1 ;  /* 0x30000014ff117230 */ /* 0x100fe20000004100 */
[-C--:B------:R-:W-:Y:S02]  /*c9c0*/  FFMA.FTZ R9, R22, R13.reuse, -R9 ;  /* 0x0000000d16097223 */ /* 0x080fe40000010809 */
[----:B------:R-:W-:Y:S01]  /*c9d0*/  FFMA.FTZ R8, R21, R13, R8 ;  /* 0x0000000d15087223 */ /* 0x000fe20000010008 */
[----:B------:R-:W-:Y:S02]  /*c9e0*/  HADD2.F32 R13, -RZ, R20.H0_H0 ;  /* 0x20000014ff0d7230 */ /* 0x000fe40000004100 */
        /* <DEDUP_REMOVED lines=15> */
.L_x_5554:
[----:B------:R-:W-:Y:S05]  /*cae0*/  BSYNC B0 ;  /* 0x0000000000007941 */ /* 0x000fea0003800000 */
.L_x_5553:
        /* <DEDUP_REMOVED lines=11> */
[--C-:B------:R-:W-:Y:S02]  /*cba0*/  HADD2.F32 R18, -RZ, R11.reuse.H0_H0 ;  /* 0x2000000bff127230 */ /* 0x100fe40000004100 */
[----:B------:R-:W-:-:S02]  /*cbb0*/  HADD2.F32 R14, -RZ, R11.H1_H1 ;  /* 0x3000000bff0e7230 */ /* 0x000fc40000004100 */
[----:B---3--:R-:W-:Y:S02]  /*cbc0*/  HADD2.F32 R9, -RZ, R2.H1_H1 ;  /* 0x30000002ff097230 */ /* 0x008fe40000004100 */
[----:B------:R-:W-:Y:S02]  /*cbd0*/  HADD2.F32 R19, -RZ, R3.H1_H1 ;  /* 0x30000003ff137230 */ /* 0x000fe40000004100 */
[----:B----4-:R-:W-:Y:S01]  /*cbe0*/  HADD2.F32 R13, -RZ, R4.H1_H1 ;  /* 0x30000004ff0d7230 */ /* 0x010fe20000004100 */
        /* <DEDUP_REMOVED lines=13> */
[----:B------:R-:W-:Y:S01]  /*ccc0*/  HADD2.F32 R11, -RZ, R8.H0_H0 ;  /* 0x20000008ff0b7230 */ /* 0x000fe20000004100 */
[----:B------:R-:W-:Y:S01]  /*ccd0*/  F2FP.PACK_AB R9, R9, R10 ;  /* 0x0000000a0909723e */ /* 0x000fe200000000ff */
[--C-:B------:R-:W-:Y:S02]  /*cce0*/  HADD2.F32 R14, -RZ, R15.reuse.H1_H1 ;  /* 0x3000000fff0e7230 */ /* 0x100fe40000004100 */
[----:B------:R-:W-:Y:S01]  /*ccf0*/  HADD2.F32 R8, -RZ, R15.H0_H0 ;  /* 0x2000000fff087230 */ /* 0x000fe20000004100 */
[-C--:B------:R-:W-:Y:S01]  /*cd00*/  FMUL.FTZ R17, R11, R2.reuse ;  /* 0x000000020b117220 */ /* 0x080fe20000410000 */
[----:B------:R-:W-:Y:S01]  /*cd10*/  HADD2.F32 R15, -RZ, R5.H0_H0 ;  /* 0x20000005ff0f7230 */ /* 0x000fe20000004100 */
[----:B------:R-:W-:-:S02]  /*cd20*/  FMUL.FTZ R5, R13, R2 ;  /* 0x000000020d057220 */ /* 0x000fc40000410000 */
[-C--:B------:R-:W-:Y:S02]  /*cd30*/  FMUL.FTZ R2, R14, R3.reuse ;  /* 0x000000030e027220 */ /* 0x080fe40000410000 */
        /* <DEDUP_REMOVED lines=8> */
.L_x_5556:
[----:B------:R-:W-:Y:S05]  /*cdc0*/  BSYNC B0 ;  /* 0x0000000000007941 */ /* 0x000fea0003800000 */
.L_x_5555:
[----:B-----5:R3:W-:Y:S01]  /*cdd0*/  STS.128 [R200+0x5800], R8 ;  /* 0x00580008c8007388 */ /* 0x0207e20000000c00 */
[----:B------:R-:W-:Y:S05]  /*cde0*/  BRA `(.L_x_5550) ;  /* 0x000046c000007947 */ /* 0x000fea0003800000 */
.L_x_5525:
[----:B------:R-:W-:Y:S01]  /*cdf0*/  BSSY B1, `(.L_x_5557) ;  /* 0x0000106000017945 */ /* 0x000fe20003800000 */
[----:B------:R-:W-:Y:S05]  /*ce00*/  @!P1 BRA `(.L_x_5558) ;  /* 0x0000104000009947 */ /* 0x000fea0003800000 */
        /* <DEDUP_REMOVED lines=19> */
[----:B------:R-:W3:Y:S01]  /*cf40*/  LDG.E.128 R4, [R4.64] ;  /* 0x0000000604047981 */ /* 0x000ee2000c1e1d00 */
[----:B------:R-:W-:Y:S02]  /*cf50*/  LEA.HI.X.SX32 R0, R0, R13, 0x1, P0 ;  /* 0x0000000d00007211 */ /* 0x000fe400000f0eff */
[----:B------:R-:W-:-:S04]  /*cf60*/  LEA R8, P0, R9, c[0x0][0x2a8], 0x1 ;  /* 0x0000aa0009087a11 */ /* 0x000fc800078008ff */
[----:B------:R-:W-:-:S06]  /*cf70*/  LEA.HI.X R9, R9, c[0x0][0x2ac], R0, 0x1, P0 ;  /* 0x0000ab0009097a11 */ /* 0x000fcc00000f0c00 */
[----:B-----5:R-:W4:Y:S01]  /*cf80*/  LDG.E.128 R8, [R8.64] ;  /* 0x0000000608087981 */ /* 0x020f22000c1e1d00 */
[----:B--2---:R-:W-:Y:S02]  /*cf90*/  HADD2.F32 R37, -RZ, R25.H0_H0 ;  /* 0x20000019ff257230 */ /* 0x004fe40000004100 */
[----:B------:R-:W-:Y:S02]  /*cfa0*/  HADD2.F32 R35, -RZ, R24.H0_H0 ;  /* 0x20000018ff237230 */ /* 0x000fe40000004100 */
[--C-:B---3--:R-:W-:Y:S02]  /*cfb0*/  HADD2.F32 R2, -RZ, R5.reuse.H0_H0 ;  /* 0x20000005ff027230 */ /* 0x108fe40000004100 */
[----:B------:R-:W-:Y:S02]  /*cfc0*/  HADD2.F32 R0, -RZ, R4.H0_H0 ;  /* 0x20000004ff007230 */ /* 0x000fe40000004100 */
[----:B------:R-:W-:Y:S01]  /*cfd0*/  HADD2.F32 R12, -RZ, R5.H1_H1 ;  /* 0x30000005ff0c7230 */ /* 0x000fe20000004100 */
[----:B------:R-:W-:Y:S01]  /*cfe0*/  @!P1 FADD.FTZ R2, -R2, -RZ ;  /* 0x800000ff02029221 */ /* 0x000fe20000010100 */
[--C-:B------:R-:W-:Y:S01]  /*cff0*/  HADD2.F32 R5, -RZ, R6.reuse.H0_H0 ;  /* 0x20000006ff057230 */ /* 0x100fe20000004100 */
[----:B------:R-:W-:Y:S01]  /*d000*/  @!P1 FADD.FTZ R0, -R0, -RZ ;  /* 0x800000ff00009221 */ /* 0x000fe20000010100 */
[----:B------:R-:W-:-:S02]  /*d010*/  HADD2.F32 R16, -RZ, R6.H1_H1 ;  /* 0x30000006ff107230 */ /* 0x000fc40000004100 */
[--C-:B------:R-:W-:Y:S02]  /*d020*/  HADD2.F32 R6, -RZ, R7.reuse.H0_H0 ;  /* 0x20000007ff067230 */ /* 0x100fe40000004100 */
[----:B------:R-:W-:Y:S02]  /*d030*/  HADD2.F32 R4, -RZ, R4.H1_H1 ;  /* 0x30000004ff047230 */ /* 0x000fe40000004100 */
        /* <DEDUP_REMOVED lines=16> */
[----:B------:R-:W-:Y:S01]  /*d140*/  HADD2.F32 R4, -RZ, R29.H0_H0 ;  /* 0x2000001dff047230 */ /* 0x000fe20000004100 */
[----:B------:R-:W-:Y:S01]  /*d150*/  FMUL.FTZ R7, R0, R7 ;  /* 0x0000000700077220 */ /* 0x000fe20000410000 */
[----:B------:R-:W-:Y:S02]  /*d160*/  HADD2.F32 R0, -RZ, R28.H0_H0 ;  /* 0x2000001cff007230 */ /* 0x000fe40000004100 */
[----:B------:R-:W-:Y:S01]  /*d170*/  HADD2.F32 R8, -RZ, R9.H0_H0 ;  /* 0x20000009ff087230 */ /* 0x000fe20000004100 */
[----:B------:R-:W-:Y:S01]  /*d180*/  @!P1 FADD.FTZ R16, -R16, -RZ ;  /* 0x800000ff10109221 */ /* 0x000fe20000010100 */
[----:B------:R-:W-:Y:S01]  /*d190*/  HADD2.F32 R47, -RZ, R26.H1_H1 ;  /* 0x3000001aff2f7230 */ /* 0x000fe20000004100 */
[----:B------:R-:W-:Y:S01]  /*d1a0*/  @!P1 FADD.FTZ R6, -R6, -RZ ;  /* 0x800000ff06069221 */ /* 0x000fe20000010100 */
[----:B------:R-:W-:Y:S01]  /*d1b0*/  HADD2.F32 R41, -RZ, R27.H0_H0 ;  /* 0x2000001bff297230 */ /* 0x000fe20000004100 */
[----:B------:R-:W-:Y:S01]  /*d1c0*/  FFMA.FTZ R0, R0, R2, R35 ;  /* 0x0000000200007223 */ /* 0x000fe20000010023 */
[----:B------:R-:W-:Y:S01]  /*d1d0*/  HADD2.F32 R26, -RZ, R9.H1_H1 ;  /* 0x30000009ff1a7230 */ /* 0x000fe20000004100 */
[----:B------:R-:W-:Y:S01]  /*d1e0*/  FFMA.FTZ R4, R4, R8, R37 ;  /* 0x0000000804047223 */ /* 0x000fe20000010025 */
[----:B------:R-:W-:-:S02]  /*d1f0*/  HADD2.F32 R24, -RZ, R10.H0_H0 ;  /* 0x2000000aff187230 */ /* 0x000fc40000004100 */
[----:B------:R-:W-:Y:S02]  /*d200*/  HADD2.F32 R27, -RZ, R10.H1_H1 ;  /* 0x3000000aff1b7230 */ /* 0x000fe40000004100 */
[----:B------:R-:W-:Y:S02]  /*d210*/  HADD2.F32 R2, -RZ, R30.H0_H0 ;  /* 0x2000001eff027230 */ /* 0x000fe40000004100 */
[----:B------:R-:W-:Y:S01]  /*d220*/  HADD2.F32 R8, -RZ, R31.H0_H0 ;  /* 0x2000001fff087230 */ /* 0x000fe20000004100 */
[----:B------:R-:W-:Y:S01]  /*d230*/  FMUL.FTZ R16, R47, R16 ;  /* 0x000000102f107220 */ /* 0x000fe20000410000 */
[----:B------:R-:W-:Y:S01]  /*d240*/  HADD2.F32 R28, -RZ, R28.H1_H1 ;  /* 0x3000001cff1c7230 */ /* 0x000fe20000004100 */
[----:B------:R-:W-:Y:S01]  /*d250*/  FMUL.FTZ R6, R41, R6 ;  /* 0x0000000629067220 */ /* 0x000fe20000410000 */
        /* <DEDUP_REMOVED lines=15> */
.L_x_5560:
[----:B------:R-:W-:Y:S05]  /*d350*/  BSYNC B0 ;  /* 0x0000000000007941 */ /* 0x000fea0003800000 */
.L_x_5559:
[----:B------:R2:W5:Y:S01]  /*d360*/  LDG.E.128 R24, [R32.64+0x80] ;  /* 0x0000800620187981 */ /* 0x000562000c1e1d00 */
[----:B------:R-:W-:Y:S01]  /*d370*/  IADD3 R0, R18, 0x40, RZ ;  /* 0x0000004012007810 */ /* 0x000fe20007ffe0ff */
[----:B------:R-:W-:Y:S02]  /*d380*/  BSSY B0, `(.L_x_5561) ;  /* 0x0000054000007945 */ /* 0x000fe40003800000 */
[----:B-----5:R2:W-:Y:S01]  /*d390*/  STS.128 [R200], R28 ;  /* 0x0000001cc8007388 */ /* 0x0205e20000000c00 */
[----:B------:R-:W-:-:S13]  /*d3a0*/  ISETP.GE.AND P0, PT, R0, c[0x0][0x230], PT ;  /* 0x00008c0000007a0c */ /* 0x000fda0003f06270 */
        /* <DEDUP_REMOVED lines=16> */
[----:B------:R-:W3:Y:S01]  /*d4b0*/  LDG.E.128 R4, [R4.64+0x80] ;  /* 0x0000800604047981 */ /* 0x000ee2000c1e1d00 */
[----:B------:R-:W-:Y:S02]  /*d4c0*/  LEA.HI.X.SX32 R0, R0, R13, 0x1, P0 ;  /* 0x0000000d00007211 */ /* 0x000fe400000f0eff */
[----:B------:R-:W-:-:S04]  /*d4d0*/  LEA R8, P0, R9, c[0x0][0x2a8], 0x1 ;  /* 0x0000aa0009087a11 */ /* 0x000fc800078008ff */
[----:B------:R-:W-:-:S06]  /*d4e0*/  LEA.HI.X R9, R9, c[0x0][0x2ac], R0, 0x1, P0 ;  /* 0x0000ab0009097a11 */ /* 0x000fcc00000f0c00 */
[----:B------:R-:W4:Y:S01]  /*d4f0*/  LDG.E.128 R8, [R8.64+0x80] ;  /* 0x0000800608087981 */ /* 0x000f22000c1e1d00 */
        /* <DEDUP_REMOVED lines=60> */
.L_x_5562:
[----:B------:R-:W-:Y:S05]  /*d8c0*/  BSYNC B0 ;  /* 0x0000000000007941 */ /* 0x000fea0003800000 */
.L_x_5561:
[----:B--2---:R2:W5:Y:S01]  /*d8d0*/  LDG.E.128 R28, [R32.64+0x100] ;  /* 0x00010006201c7981 */ /* 0x004562000c1e1d00 */
[----:B------:R-:W-:Y:S01]  /*d8e0*/  IADD3 R0, R18, 0x80, RZ ;  /* 0x0000008012007810 */ /* 0x000fe20007ffe0ff */
[----:B------:R-:W-:Y:S02]  /*d8f0*/  BSSY B0, `(.L_x_5563) ;  /* 0x0000054000007945 */ /* 0x000fe40003800000 */
[----:B------:R2:W-:Y:S01]  /*d900*/  STS.128 [R200+0x2000], R24 ;  /* 0x00200018c8007388 */ /* 0x0005e20000000c00 */
        /* <DEDUP_REMOVED lines=23> */
[----:B-1----:R-:W-:Y:S02]  /*da80*/  HADD2.F32 R33, -RZ, R24.H0_H0 ;  /* 0x20000018ff217230 */ /* 0x002fe40000004100 */
        /* <DEDUP_REMOVED lines=58> */
.L_x_5564:
[----:B------:R-:W-:Y:S05]  /*de30*/  BSYNC B0 ;  /* 0x0000000000007941 */ /* 0x000fea0003800000 */
.L_x_5563:
[----:B-----5:R3:W-:Y:S02]  /*de40*/  STS.128 [R200+0x4000], R28 ;  /* 0x0040001cc8007388 */ /* 0x0207e40000000c00 */
.L_x_5558:
[----:B------:R-:W-:Y:S05]  /*de50*/  BSYNC B1 ;  /* 0x0000000000017941 */ /* 0x000fea0003800000 */
.L_x_5557:
        /* <DEDUP_REMOVED lines=10> */
[----:B------:R-:W-:Y:S02]  /*df00*/  MOV R7, R135 ;  /* 0x0000008700077202 */ /* 0x000fe40000000f00 */
[----:B-----5:R-:W-:Y:S02]  /*df10*/  MOV R11, RZ ;  /* 0x000000ff000b7202 */ /* 0x020fe40000000f00 */
[C---:B------:R-:W-:Y:S02]  /*df20*/  IADD3 R8, P1, R138.reuse, R3, RZ ;  /* 0x000000038a087210 */ /* 0x040fe40007f3e0ff */
[----:B------:R-:W-:Y:S02]  /*df30*/  MOV R9, RZ ;  /* 0x000000ff00097202 */ /* 0x000fe40000000f00 */
[----:B------:R-:W-:-:S03]  /*df40*/  LEA.HI.X.SX32 R2, R138, R13, 0x1, P1 ;  /* 0x0000000d8a027211 */ /* 0x000fc600008f0eff */
[----:B------:R-:W-:-:S04]  /*df50*/  @P0 SHF.R.S32.HI R135, RZ, 0x1, R139 ;  /* 0x00000001ff870819 */ /* 0x000fc8000001148b */
[C---:B------:R-:W-:Y:S02]  /*df60*/  @P0 IADD3 R11, -R135.reuse, RZ, RZ ;  /* 0x000000ff870b0210 */ /* 0x040fe40007ffe1ff */
[----:B------:R-:W-:Y:S02]  /*df70*/  @P0 IADD3 R7, -R135, RZ, RZ ;  /* 0x000000ff87070210 */ /* 0x000fe40007ffe1ff */
[----:B------:R-:W-:Y:S02]  /*df80*/  IADD3 R5, P1, R11, R8, RZ ;  /* 0x000000080b057210 */ /* 0x000fe40007f3e0ff */
[----:B------:R-:W-:Y:S01]  /*df90*/  @P0 IADD3 R9, -R135, RZ, RZ ;  /* 0x000000ff87090210 */ /* 0x000fe20007ffe1ff */
[----:B---3--:R-:W-:Y:S01]  /*dfa0*/  IMAD.WIDE R28, R7, 0x2, R22 ;  /* 0x00000002071c7825 */ /* 0x008fe200078e0216 */
[----:B------:R-:W-:Y:S02]  /*dfb0*/  LEA.HI.X.SX32 R4, R11, R2, 0x1, P1 ;  /* 0x000000020b047211 */ /* 0x000fe400008f0eff */
[----:B------:R-:W-:-:S03]  /*dfc0*/  LEA R6, P1, R5, c[0x0][0x2b0], 0x1 ;  /* 0x0000ac0005067a11 */ /* 0x000fc600078208ff */
[----:B------:R-:W3:Y:S01]  /*dfd0*/  LDG.E.128 R28, [R28.64] ;  /* 0x000000061c1c7981 */ /* 0x000ee2000c1e1d00 */
[----:B------:R-:W-:Y:S02]  /*dfe0*/  LEA.HI.X R7, R5, c[0x0][0x2b4], R4, 0x1, P1 ;  /* 0x0000ad0005077a11 */ /* 0x000fe400008f0c04 */
[----:B------:R-:W-:-:S04]  /*dff0*/  IADD3 R8, P1, R9, R8, RZ ;  /* 0x0000000809087210 */ /* 0x000fc80007f3e0ff */
[----:B------:R-:W4:Y:S01]  /*e000*/  LDG.E.128 R4, [R6.64] ;  /* 0x0000000606047981 */ /* 0x000f22000c1e1d00 */
[----:B------:R-:W-:Y:S02]  /*e010*/  LEA.HI.X.SX32 R9, R9, R2, 0x1, P1 ;  /* 0x0000000209097211 */ /* 0x000fe400008f0eff */
[----:B------:R-:W-:-:S04]  /*e020*/  LEA R10, P1, R8, c[0x0][0x2a8], 0x1 ;  /* 0x0000aa00080a7a11 */ /* 0x000fc800078208ff */
[----:B------:R-:W-:-:S06]  /*e030*/  LEA.HI.X R11, R8, c[0x0][0x2ac], R9, 0x1, P1 ;  /* 0x0000ab00080b7a11 */ /* 0x000fcc00008f0c09 */
[----:B--2---:R-:W2:Y:S01]  /*e040*/  LDG.E.128 R8, [R10.64] ;  /* 0x000000060a087981 */ /* 0x004ea2000c1e1d00 */
        /* <DEDUP_REMOVED lines=15> */
[----:B------:R-:W-:Y:S01]  /*e140*/  HADD2.F32 R4, -RZ, R30.H0_H0 ;  /* 0x2000001eff047230 */ /* 0x000fe20000004100 */
[----:B------:R-:W-:Y:S02]  /*e150*/  @!P0 FADD.FTZ R5, -R5, -RZ ;  /* 0x800000ff05058221 */ /* 0x000fe40000010100 */
[----:B------:R-:W-:Y:S01]  /*e160*/  @!P0 FADD.FTZ R7, -R7, -RZ ;  /* 0x800000ff07078221 */ /* 0x000fe20000010100 */
[----:B------:R-:W-:Y:S01]  /*e170*/  HADD2.F32 R29, -RZ, R29.H1_H1 ;  /* 0x3000001dff1d7230 */ /* 0x000fe20000004100 */
[----:B------:R-:W-:Y:S01]  /*e180*/  @!P0 FADD.FTZ R16, -R16, -RZ ;  /* 0x800000ff10108221 */ /* 0x000fe20000010100 */
[----:B------:R-:W-:Y:S01]  /*e190*/  HADD2.F32 R37, -RZ, R28.H1_H1 ;  /* 0x3000001cff257230 */ /* 0x000fe20000004100 */
[----:B------:R-:W-:Y:S01]  /*e1a0*/  FMUL.FTZ R5, R4, R5 ;  /* 0x0000000504057220 */ /* 0x000fe20000410000 */
[----:B--2---:R-:W-:Y:S01]  /*e1b0*/  HADD2.F32 R4, -RZ, R8.H0_H0 ;  /* 0x20000008ff047230 */ /* 0x004fe20000004100 */
[----:B------:R-:W-:Y:S01]  /*e1c0*/  FMUL.FTZ R7, R2, R7 ;  /* 0x0000000702077220 */ /* 0x000fe20000410000 */
[----:B------:R-:W-:Y:S01]  /*e1d0*/  HADD2.F32 R2, -RZ, R24.H0_H0 ;  /* 0x20000018ff027230 */ /* 0x000fe20000004100 */
[----:B------:R-:W-:Y:S01]  /*e1e0*/  @!P0 FADD.FTZ R12, -R12, -RZ ;  /* 0x800000ff0c0c8221 */ /* 0x000fe20000010100 */
[----:B------:R-:W-:Y:S01]  /*e1f0*/  HADD2.F32 R41, -RZ, R30.H1_H1 ;  /* 0x3000001eff297230 */ /* 0x000fe20000004100 */
[----:B------:R-:W-:Y:S01]  /*e200*/  FMUL.FTZ R29, R29, R16 ;  /* 0x000000101d1d7220 */ /* 0x000fe20000410000 */
[----:B------:R-:W-:Y:S01]  /*e210*/  HADD2.F32 R39, -RZ, R31.H0_H0 ;  /* 0x2000001fff277230 */ /* 0x000fe20000004100 */
[----:B------:R-:W-:Y:S01]  /*e220*/  @!P0 FADD.FTZ R32, -R32, -RZ ;  /* 0x800000ff20208221 */ /* 0x000fe20000010100 */
        /* <DEDUP_REMOVED lines=8> */
[--C-:B------:R-:W-:Y:S02]  /*e2b0*/  HADD2.F32 R9, -RZ, R11.reuse.H0_H0 ;  /* 0x2000000bff097230 */ /* 0x100fe40000004100 */
[----:B------:R-:W-:Y:S02]  /*e2c0*/  HADD2.F32 R10, -RZ, R11.H1_H1 ;  /* 0x3000000bff0a7230 */ /* 0x000fe40000004100 */
        /* <DEDUP_REMOVED lines=20> */
.L_x_5568:
[----:B------:R-:W-:Y:S05]  /*e410*/  BSYNC B0 ;  /* 0x0000000000007941 */ /* 0x000fea0003800000 */
.L_x_5567:
[----:B---3--:R3:W5:Y:S01]  /*e420*/  LDG.E.128 R28, [R22.64+0x80] ;  /* 0x00008006161c7981 */ /* 0x008762000c1e1d00 */
[----:B------:R-:W-:Y:S01]  /*e430*/  IADD3 R2, R18, 0x40, RZ ;  /* 0x0000004012027810 */ /* 0x000fe20007ffe0ff */
[----:B------:R-:W-:Y:S02]  /*e440*/  BSSY B0, `(.L_x_5569) ;  /* 0x0000057000007945 */ /* 0x000fe40003800000 */
[----:B-----5:R3:W-:Y:S01]  /*e450*/  STS.128 [R200+0x800], R24 ;  /* 0x00080018c8007388 */ /* 0x0207e20000000c00 */
[----:B------:R-:W-:-:S13]  /*e460*/  ISETP.GE.AND P0, PT, R2, c[0x0][0x230], PT ;  /* 0x00008c0002007a0c */ /* 0x000fda0003f06270 */
        /* <DEDUP_REMOVED lines=16> */
[----:B------:R-:W3:Y:S01]  /*e570*/  LDG.E.128 R24, [R24.64+0x80] ;  /* 0x0000800618187981 */ /* 0x000ee2000c1e1d00 */
[----:B------:R-:W-:Y:S02]  /*e580*/  LEA.HI.X R7, R5, c[0x0][0x2b4], R4, 0x1, P1 ;  /* 0x0000ad0005077a11 */ /* 0x000fe400008f0c04 */
[----:B------:R-:W-:-:S04]  /*e590*/  IADD3 R8, P1, R9, R8, RZ ;  /* 0x0000000809087210 */ /* 0x000fc80007f3e0ff */
[----:B------:R-:W4:Y:S01]  /*e5a0*/  LDG.E.128 R4, [R6.64] ;  /* 0x0000000606047981 */ /* 0x000f22000c1e1d00 */
[----:B------:R-:W-:Y:S02]  /*e5b0*/  LEA.HI.X.SX32 R9, R9, R2, 0x1, P1 ;  /* 0x0000000209097211 */ /* 0x000fe400008f0eff */
[----:B------:R-:W-:-:S04]  /*e5c0*/  LEA R10, P1, R8, c[0x0][0x2a8], 0x1 ;  /* 0x0000aa00080a7a11 */ /* 0x000fc800078208ff */
[----:B------:R-:W-:-:S06]  /*e5d0*/  LEA.HI.X R11, R8, c[0x0][0x2ac], R9, 0x1, P1 ;  /* 0x0000ab00080b7a11 */ /* 0x000fcc00008f0c09 */
[----:B------:R-:W5:Y:S01]  /*e5e0*/  LDG.E.128 R8, [R10.64] ;  /* 0x000000060a087981 */ /* 0x000f62000c1e1d00 */
        /* <DEDUP_REMOVED lines=22> */
[----:B-----5:R-:W-:Y:S01]  /*e750*/  HADD2.F32 R4, -RZ, R8.H0_H0 ;  /* 0x20000008ff047230 */ /* 0x020fe20000004100 */
        /* <DEDUP_REMOVED lines=37> */
.L_x_5570:
[----:B------:R-:W-:Y:S05]  /*e9b0*/  BSYNC B0 ;  /* 0x0000000000007941 */ /* 0x000fea0003800000 */
.L_x_5569:
[----:B---3--:R3:W5:Y:S01]  /*e9c0*/  LDG.E.128 R24, [R22.64+0x100] ;  /* 0x0001000616187981 */ /* 0x008762000c1e1d00 */
[----:B------:R-:W-:Y:S01]  /*e9d0*/  IADD3 R2, R18, 0x80, RZ ;  /* 0x0000008012027810 */ /* 0x000fe20007ffe0ff */
[----:B------:R-:W-:Y:S02]  /*e9e0*/  BSSY B0, `(.L_x_5571) ;  /* 0x0000057000007945 */ /* 0x000fe40003800000 */
[----:B------:R3:W-:Y:S01]  /*e9f0*/  STS.128 [R200+0x2800], R28 ;  /* 0x0028001cc8007388 */ /* 0x0007e20000000c00 */
        /* <DEDUP_REMOVED lines=24> */
[----:B--2---:R-:W2:Y:S01]  /*eb80*/  LDG.E.128 R8, [R8.64] ;  /* 0x0000000608087981 */ /* 0x004ea2000c1e1d00 */
        /* <DEDUP_REMOVED lines=24> */
[----:B-----5:R-:W-:Y:S01]  /*ed10*/  HADD2.F32 R2, -RZ, R24.H0_H0 ;  /* 0x20000018ff027230 */ /* 0x020fe20000004100 */
        /* <DEDUP_REMOVED lines=35> */
.L_x_5572:
[----:B------:R-:W-:Y:S05]  /*ef50*/  BSYNC B0 ;  /* 0x0000000000007941 */ /* 0x000fea0003800000 */
.L_x_5571:
[----:B-----5:R4:W-:Y:S02]  /*ef60*/  STS.128 [R200+0x4800], R24 ;  /* 0x00480018c8007388 */ /* 0x0209e40000000c00 */
.L_x_5566:
[----:B------:R-:W-:Y:S05]  /*ef70*/  BSYNC B1 ;  /* 0x0000000000017941 */ /* 0x000fea0003800000 */
.L_x_5565:
        /* <DEDUP_REMOVED lines=10> */
[----:B------:R-:W-:Y:S02]  /*f020*/  MOV R7, R135 ;  /* 0x0000008700077202 */ /* 0x000fe40000000f00 */
[----:B-----5:R-:W-:Y:S02]  /*f030*/  MOV R11, RZ ;  /* 0x000000ff000b7202 */ /* 0x020fe40000000f00 */
[----:B------:R-:W-:-:S07]  /*f040*/  MOV R9, RZ ;  /* 0x000000ff00097202 */ /* 0x000fce0000000f00 */
[----:B------:R-:W-:-:S04]  /*f050*/  @P0 SHF.R.S32.HI R135, RZ, 0x1, R139 ;  /* 0x00000001ff870819 */ /* 0x000fc8000001148b */
[C---:B------:R-:W-:Y:S02]  /*f060*/  SHF.L.U32 R2, R135.reuse, 0x5, RZ ;  /* 0x0000000587027819 */ /* 0x040fe400000006ff */
[C---:B------:R-:W-:Y:S02]  /*f070*/  @P0 IADD3 R11, -R135.reuse, RZ, RZ ;  /* 0x000000ff870b0210 */ /* 0x040fe40007ffe1ff */
[C---:B------:R-:W-:Y:S02]  /*f080*/  IADD3 R8, P1, R2.reuse, R3, RZ ;  /* 0x0000000302087210 */ /* 0x040fe40007f3e0ff */
[----:B------:R-:W-:Y:S02]  /*f090*/  @P0 IADD3 R7, -R135, RZ, RZ ;  /* 0x000000ff87070210 */ /* 0x000fe40007ffe1ff */
[----:B------:R-:W-:Y:S02]  /*f0a0*/  LEA.HI.X.SX32 R2, R2, R13, 0x1, P1 ;  /* 0x0000000d02027211 */ /* 0x000fe400008f0eff */
[----:B------:R-:W-:Y:S01]  /*f0b0*/  IADD3 R5, P1, R11, R8, RZ ;  /* 0x000000080b057210 */ /* 0x000fe20007f3e0ff */
[----:B---3--:R-:W-:Y:S01]  /*f0c0*/  IMAD.WIDE R28, R7, 0x2, R20 ;  /* 0x00000002071c7825 */ /* 0x008fe200078e0214 */
[----:B------:R-:W-:-:S02]  /*f0d0*/  @P0 IADD3 R9, -R135, RZ, RZ ;  /* 0x000000ff87090210 */ /* 0x000fc40007ffe1ff */
[----:B------:R-:W-:Y:S02]  /*f0e0*/  LEA.HI.X.SX32 R4, R11, R2, 0x1, P1 ;  /* 0x000000020b047211 */ /* 0x000fe400008f0eff */
[C---:B------:R-:W-:Y:S01]  /*f0f0*/  LEA R6, P1, R5.reuse, c[0x0][0x2b0], 0x1 ;  /* 0x0000ac0005067a11 */ /* 0x040fe200078208ff */
[----:B------:R-:W3:Y:S03]  /*f100*/  LDG.E.128 R28, [R28.64] ;  /* 0x000000061c1c7981 */ /* 0x000ee6000c1e1d00 */
        /* <DEDUP_REMOVED lines=23> */
[----:B------:R-:W-:Y:S02]  /*f280*/  @!P0 FADD.FTZ R5, -R5, -RZ ;  /* 0x800000ff05058221 */ /* 0x000fe40000010100 */
[----:B------:R-:W-:Y:S01]  /*f290*/  @!P0 FADD.FTZ R7, -R7, -RZ ;  /* 0x800000ff07078221 */ /* 0x000fe20000010100 */
[----:B------:R-:W-:Y:S01]  /*f2a0*/  HADD2.F32 R29, -RZ, R29.H1_H1 ;  /* 0x3000001dff1d7230 */ /* 0x000fe20000004100 */
        /* <DEDUP_REMOVED lines=9> */
[----:B------:R-:W-:Y:S01]  /*f340*/  HADD2.F32 R39, -RZ, R31.H0_H0 ;  /* 0x2000001fff277230 */ /* 0x000fe20000004100 */
[----:B------:R-:W-:Y:S01]  /*f350*/  FMUL.FTZ R29, R29, R22 ;  /* 0x000000161d1d7220 */ /* 0x000fe20000410000 */
[----:B------:R-:W-:Y:S01]  /*f360*/  HADD2.F32 R22, -RZ, R8.H1_H1 ;  /* 0x30000008ff167230 */ /* 0x000fe20000004100 */
        /* <DEDUP_REMOVED lines=29> */
.L_x_5576:
[----:B------:R-:W-:Y:S05]  /*f540*/  BSYNC B0 ;  /* 0x0000000000007941 */ /* 0x000fea0003800000 */
.L_x_5575:
        /* <DEDUP_REMOVED lines=8> */
[----:B------:R-:W-:Y:S02]  /*f5d0*/  MOV R11, RZ ;  /* 0x000000ff000b7202 */ /* 0x000fe40000000f00 */
[----:B------:R-:W-:-:S07]  /*f5e0*/  MOV R9, RZ ;  /* 0x000000ff00097202 */ /* 0x000fce0000000f00 */
[----:B------:R-:W-:-:S04]  /*f5f0*/  @P0 SHF.R.S32.HI R135, RZ, 0x1, R139 ;  /* 0x00000001ff870819 */ /* 0x000fc8000001148b */
[C---:B------:R-:W-:Y:S02]  /*f600*/  LEA R2, R135.reuse, 0x40, 0x5 ;  /* 0x0000004087027811 */ /* 0x040fe400078e28ff */
        /* <DEDUP_REMOVED lines=9> */
[----:B------:R-:W3:Y:S03]  /*f6a0*/  LDG.E.128 R24, [R24.64+0x80] ;  /* 0x0000800618187981 */ /* 0x000ee6000c1e1d00 */
        /* <DEDUP_REMOVED lines=67> */
.L_x_5578:
[----:B------:R-:W-:Y:S05]  /*fae0*/  BSYNC B0 ;  /* 0x0000000000007941 */ /* 0x000fea0003800000 */
.L_x_5577:
        /* <DEDUP_REMOVED lines=17> */
[----:B--23--:R-:W-:Y:S01]  /*fc00*/  IMAD.WIDE R20, R7, 0x2, R20 ;  /* 0x0000000207147825 */ /* 0x00cfe200078e0214 */
[----:B------:R-:W-:-:S02]  /*fc10*/  @P0 IADD3 R9, -R135, RZ, RZ ;  /* 0x000000ff87090210 */ /* 0x000fc40007ffe1ff */
[----:B------:R-:W-:Y:S02]  /*fc20*/  LEA.HI.X.SX32 R4, R11, R2, 0x1, P1 ;  /* 0x000000020b047211 */ /* 0x000fe400008f0eff */
[C---:B------:R-:W-:Y:S01]  /*fc30*/  LEA R6, P1, R5.reuse, c[0x0][0x2b0], 0x1 ;  /* 0x0000ac0005067a11 */ /* 0x040fe200078208ff */
[----:B------:R-:W2:Y:S03]  /*fc40*/  LDG.E.128 R20, [R20.64+0x100] ;  /* 0x0001000614147981 */ /* 0x000ea6000c1e1d00 */
[----:B------:R-:W-:Y:S02]  /*fc50*/  LEA.HI.X R7, R5, c[0x0][0x2b4], R4, 0x1, P1 ;  /* 0x0000ad0005077a11 */ /* 0x000fe400008f0c04 */
[----:B------:R-:W-:-:S04]  /*fc60*/  IADD3 R8, P1, R9, R8, RZ ;  /* 0x0000000809087210 */ /* 0x000fc80007f3e0ff */
[----:B------:R-:W3:Y:S01]  /*fc70*/  LDG.E.128 R4, [R6.64] ;  /* 0x0000000606047981 */ /* 0x000ee2000c1e1d00 */
[----:B------:R-:W-:Y:S02]  /*fc80*/  LEA.HI.X.SX32 R9, R9, R2, 0x1, P1 ;  /* 0x0000000209097211 */ /* 0x000fe400008f0eff */
[----:B------:R-:W-:-:S04]  /*fc90*/  LEA R10, P1, R8, c[0x0][0x2a8], 0x1 ;  /* 0x0000aa00080a7a11 */ /* 0x000fc800078208ff */
[----:B------:R-:W-:-:S06]  /*fca0*/  LEA.HI.X R11, R8, c[0x0][0x2ac], R9, 0x1, P1 ;  /* 0x0000ab00080b7a11 */ /* 0x000fcc00008f0c09 */
[----:B------:R-:W4:Y:S01]  /*fcb0*/  LDG.E.128 R8, [R10.64] ;  /* 0x000000060a087981 */ /* 0x000f22000c1e1d00 */
[----:B--2---:R-:W-:Y:S02]  /*fcc0*/  HADD2.F32 R31, -RZ, R20.H0_H0 ;  /* 0x20000014ff1f7230 */ /* 0x004fe40000004100 */
[----:B-1----:R-:W-:Y:S02]  /*fcd0*/  HADD2.F32 R33, -RZ, R21.H0_H0 ;  /* 0x20000015ff217230 */ /* 0x002fe40000004100 */
        /* <DEDUP_REMOVED lines=22> */
[----:B-----5:R-:W-:Y:S01]  /*fe40*/  HADD2.F32 R2, -RZ, R24.H0_H0 ;  /* 0x20000018ff027230 */ /* 0x020fe20000004100 */
        /* <DEDUP_REMOVED lines=35> */
.L_x_5580:
[----:B------:R-:W-:Y:S05]  /*10080*/  BSYNC B0 ;  /* 0x0000000000007941 */ /* 0x000fea0003800000 */
.L_x_5579:
[----:B-----5:R4:W-:Y:S02]  /*10090*/  STS.128 [R200+0x5000], R24 ;  /* 0x00500018c8007388 */ /* 0x0209e40000000c00 */
.L_x_5574:
[----:B------:R-:W-:Y:S05]  /*100a0*/  BSYNC B1 ;  /* 0x0000000000017941 */ /* 0x000fea0003800000 */
.L_x_5573:
[----:B------:R-:W-:-:S04]  /*100b0*/  IADD3 R16, R146, 0x30, RZ ;  /* 0x0000003092107810 */ /* 0x000fc80007ffe0ff */
[----:B------:R-:W-:-:S04]  /*100c0*/  ISETP.GE.AND P0, PT, R16, R17, PT ;  /* 0x000000111000720c */ /* 0x000fc80003f06270 */
[----:B------:R-:W-:-:S13]  /*100d0*/  ISETP.LT.OR P0, PT, R56, -0x187, P0 ;  /* 0xfffffe793800780c */ /* 0x000fda0000701670 */
[----:B------:R-:W-:Y:S05]  /*100e0*/  @P0 BRA `(.L_x_5550) ;  /* 0x000013c000000947 */ /* 0x000fea0003800000 */
[----:B--23--:R2:W5:Y:S01]  /*100f0*/  LDG.E.128 R20, [R14.64] ;  /* 0x000000060e147981 */ /* 0x00c562000c1e1d00 */
        /* <DEDUP_REMOVED lines=8> */
[C---:B------:R-:W-:Y:S01]  /*10180*/  @P0 IADD3 R11, -R135.reuse, RZ, RZ ;  /* 0x000000ff870b0210 */ /* 0x040fe20007ffe1ff */
[C---:B------:R-:W-:Y:S01]  /*10190*/  IMAD R2, R135.reuse, 0x30, RZ ;  /* 0x0000003087027824 */ /* 0x040fe200078e02ff */
[C---:B------:R-:W-:Y:S02]  /*101a0*/  @P0 IADD3 R7, -R135.reuse, RZ, RZ ;  /* 0x000000ff87070210 */ /* 0x040fe40007ffe1ff */
[----:B------:R-:W-:Y:S02]  /*101b0*/  @P0 IADD3 R9, -R135, RZ, RZ ;  /* 0x000000ff87090210 */ /* 0x000fe40007ffe1ff */
[----:B------:R-:W-:Y:S01]  /*101c0*/  IADD3 R8, P1, R2, R3, RZ ;  /* 0x0000000302087210 */ /* 0x000fe20007f3e0ff */
[----:B----4-:R-:W-:-:S03]  /*101d0*/  IMAD.WIDE R24, R7, 0x2, R14 ;  /* 0x0000000207187825 */ /* 0x010fc600078e020e */
[----:B------:R-:W-:Y:S02]  /*101e0*/  LEA.HI.X.SX32 R2, R2, R13, 0x1, P1 ;  /* 0x0000000d02027211 */ /* 0x000fe400008f0eff */
[C---:B------:R-:W-:Y:S01]  /*101f0*/  IADD3 R5, P1, R11.reuse, R8, RZ ;  /* 0x000000080b057210 */ /* 0x040fe20007f3e0ff */
[----:B------:R-:W3:Y:S03]  /*10200*/  LDG.E.128 R24, [R24.64] ;  /* 0x0000000618187981 */ /* 0x000ee6000c1e1d00 */
[----:B------:R-:W-:Y:S02]  /*10210*/  LEA.HI.X.SX32 R4, R11, R2, 0x1, P1 ;  /* 0x000000020b047211 */ /* 0x000fe400008f0eff */
[----:B------:R-:W-:-:S04]  /*10220*/  LEA R6, P1, R5, c[0x0][0x2b0], 0x1 ;  /* 0x0000ac0005067a11 */ /* 0x000fc800078208ff */
[----:B------:R-:W-:Y:S02]  /*10230*/  LEA.HI.X R7, R5, c[0x0][0x2b4], R4, 0x1, P1 ;  /* 0x0000ad0005077a11 */ /* 0x000fe400008f0c04 */
[----:B------:R-:W-:-:S04]  /*10240*/  IADD3 R8, P1, R9, R8, RZ ;  /* 0x0000000809087210 */ /* 0x000fc80007f3e0ff */
[----:B------:R-:W4:Y:S01]  /*10250*/  LDG.E.128 R4, [R6.64] ;  /* 0x0000000606047981 */ /* 0x000f22000c1e1d00 */
[----:B------:R-:W-:Y:S02]  /*10260*/  LEA.HI.X.SX32 R9, R9, R2, 0x1, P1 ;  /* 0x0000000209097211 */ /* 0x000fe400008f0eff */
[----:B------:R-:W-:-:S04]  /*10270*/  LEA R10, P1, R8, c[0x0][0x2a8], 0x1 ;  /* 0x0000aa00080a7a11 */ /* 0x000fc800078208ff */
[----:B------:R-:W-:-:S06]  /*10280*/  LEA.HI.X R11, R8, c[0x0][0x2ac], R9, 0x1, P1 ;  /* 0x0000ab00080b7a11 */ /* 0x000fcc00008f0c09 */
[----:B--2---:R-:W2:Y:S01]  /*10290*/  LDG.E.128 R8, [R10.64] ;  /* 0x000000060a087981 */ /* 0x004ea2000c1e1d00 */
[--C-:B---3--:R-:W-:Y:S02]  /*102a0*/  HADD2.F32 R31, -RZ, R24.reuse.H0_H0 ;  /* 0x20000018ff1f7230 */ /* 0x108fe40000004100 */
[----:B-1----:R-:W-:Y:S02]  /*102b0*/  HADD2.F32 R33, -RZ, R25.H0_H0 ;  /* 0x20000019ff217230 */ /* 0x002fe40000004100 */
[----:B------:R-:W-:Y:S02]  /*102c0*/  HADD2.F32 R24, -RZ, R24.H1_H1 ;  /* 0x30000018ff187230 */ /* 0x000fe40000004100 */
[--C-:B----4-:R-:W-:Y:S02]  /*102d0*/  HADD2.F32 R2, -RZ, R4.reuse.H0_H0 ;  /* 0x20000004ff027230 */ /* 0x110fe40000004100 */
[----:B------:R-:W-:Y:S02]  /*102e0*/  HADD2.F32 R17, -RZ, R4.H1_H1 ;  /* 0x30000004ff117230 */ /* 0x000fe40000004100 */
[----:B------:R-:W-:-:S02]  /*102f0*/  HADD2.F32 R4, -RZ, R5.H0_H0 ;  /* 0x20000005ff047230 */ /* 0x000fc40000004100 */
        /* <DEDUP_REMOVED lines=11> */
[----:B------:R-:W-:-:S02]  /*103b0*/  @!P0 FADD.FTZ R17, -R17, -RZ ;  /* 0x800000ff11118221 */ /* 0x000fc40000010100 */
        /* <DEDUP_REMOVED lines=8> */
[----:B--2---:R-:W-:Y:S01]  /*10440*/  HADD2.F32 R4, -RZ, R8.H0_H0 ;  /* 0x20000008ff047230 */ /* 0x004fe20000004100 */
[----:B------:R-:W-:Y:S01]  /*10450*/  FMUL.FTZ R7, R2, R7 ;  /* 0x0000000702077220 */ /* 0x000fe20000410000 */
[----:B------:R-:W-:Y:S01]  /*10460*/  HADD2.F32 R2, -RZ, R20.H0_H0 ;  /* 0x20000014ff027230 */ /* 0x000fe20000004100 */
        /* <DEDUP_REMOVED lines=31> */
.L_x_5582:
[----:B------:R-:W-:Y:S05]  /*10660*/  BSYNC B0 ;  /* 0x0000000000007941 */ /* 0x000fea0003800000 */
.L_x_5581:
[----:B----4-:R3:W5:Y:S01]  /*10670*/  LDG.E.128 R24, [R14.64+0x80] ;  /* 0x000080060e187981 */ /* 0x010762000c1e1d00 */
[----:B------:R-:W-:Y:S01]  /*10680*/  IADD3 R2, R18, 0x40, RZ ;  /* 0x0000004012027810 */ /* 0x000fe20007ffe0ff */
[----:B------:R-:W-:Y:S02]  /*10690*/  BSSY B0, `(.L_x_5583) ;  /* 0x0000058000007945 */ /* 0x000fe40003800000 */
[----:B-----5:R3:W-:Y:S01]  /*106a0*/  STS.128 [R200+0x1800], R20 ;  /* 0x00180014c8007388 */ /* 0x0207e20000000c00 */
[----:B------:R-:W-:-:S13]  /*106b0*/  ISETP.GE.AND P0, PT, R2, c[0x0][0x230], PT ;  /* 0x00008c0002007a0c */ /* 0x000fda0003f06270 */
[----:B------:R-:W-:Y:S05]  /*106c0*/  @P0 BRA `(.L_x_5584) ;  /* 0x0000054000000947 */ /* 0x000fea0003800000 */
[-C--:B------:R-:W-:Y:S02]  /*106d0*/  ISETP.GE.AND P0, PT, R2, R135.reuse, PT ;  /* 0x000000870200720c */ /* 0x080fe40003f06270 */
[----:B------:R-:W-:Y:S02]  /*106e0*/  MOV R7, R135 ;  /* 0x0000008700077202 */ /* 0x000fe40000000f00 */
[----:B------:R-:W-:Y:S02]  /*106f0*/  MOV R2, 0x30 ;  /* 0x0000003000027802 */ /* 0x000fe40000000f00 */
[----:B------:R-:W-:Y:S02]  /*10700*/  MOV R11, RZ ;  /* 0x000000ff000b7202 */ /* 0x000fe40000000f00 */
[----:B------:R-:W-:-:S05]  /*10710*/  MOV R9, RZ ;  /* 0x000000ff00097202 */ /* 0x000fca0000000f00 */
[----:B------:R-:W-:-:S04]  /*10720*/  @P0 SHF.R.S32.HI R135, RZ, 0x1, R139 ;  /* 0x00000001ff870819 */ /* 0x000fc8000001148b */
[C---:B------:R-:W-:Y:S01]  /*10730*/  @P0 IADD3 R11, -R135.reuse, RZ, RZ ;  /* 0x000000ff870b0210 */ /* 0x040fe20007ffe1ff */
[C---:B------:R-:W-:Y:S01]  /*10740*/  IMAD R2, R135.reuse, R2, 0x40 ;  /* 0x0000004087027424 */ /* 0x040fe200078e0202 */
[C---:B------:R-:W-:Y:S02]  /*10750*/  @P0 IADD3 R7, -R135.reuse, RZ, RZ ;  /* 0x000000ff87070210 */ /* 0x040fe40007ffe1ff */
[----:B------:R-:W-:Y:S02]  /*10760*/  @P0 IADD3 R9, -R135, RZ, RZ ;  /* 0x000000ff87090210 */ /* 0x000fe40007ffe1ff */
[----:B------:R-:W-:Y:S01]  /*10770*/  IADD3 R8, P1, R2, R3, RZ ;  /* 0x0000000302087210 */ /* 0x000fe20007f3e0ff */
[----:B---3--:R-:W-:-:S03]  /*10780*/  IMAD.WIDE R20, R7, 0x2, R14 ;  /* 0x0000000207147825 */ /* 0x008fc600078e020e */
[----:B------:R-:W-:Y:S02]  /*10790*/  LEA.HI.X.SX32 R2, R2, R13, 0x1, P1 ;  /* 0x0000000d02027211 */ /* 0x000fe400008f0eff */
[C---:B------:R-:W-:Y:S01]  /*107a0*/  IADD3 R5, P1, R11.reuse, R8, RZ ;  /* 0x000000080b057210 */ /* 0x040fe20007f3e0ff */
[----:B------:R-:W3:Y:S03]  /*107b0*/  LDG.E.128 R20, [R20.64+0x80] ;  /* 0x0000800614147981 */ /* 0x000ee6000c1e1d00 */
        /* <DEDUP_REMOVED lines=8> */
[----:B------:R-:W5:Y:S01]  /*10840*/  LDG.E.128 R8, [R10.64] ;  /* 0x000000060a087981 */ /* 0x000f62000c1e1d00 */
        /* <DEDUP_REMOVED lines=26> */
[----:B-----5:R-:W-:Y:S01]  /*109f0*/  HADD2.F32 R4, -RZ, R8.H0_H0 ;  /* 0x20000008ff047230 */ /* 0x020fe20000004100 */
[----:B------:R-:W-:Y:S01]  /*10a00*/  FMUL.FTZ R7, R2, R7 ;  /* 0x0000000702077220 */ /* 0x000fe20000410000 */
[----:B------:R-:W-:Y:S01]  /*10a10*/  HADD2.F32 R2, -RZ, R24.H0_H0 ;  /* 0x20000018ff027230 */ /* 0x000fe20000004100 */
        /* <DEDUP_REMOVED lines=31> */
.L_x_5584:
[----:B------:R-:W-:Y:S05]  /*10c10*/  BSYNC B0 ;  /* 0x0000000000007941 */ /* 0x000fea0003800000 */
.L_x_5583:
        /* <DEDUP_REMOVED lines=16> */
[----:B---3--:R-:W-:Y:S01]  /*10d20*/  IMAD.WIDE R24, R5, 0x2, R14 ;  /* 0x0000000205187825 */ /* 0x008fe200078e020e */
[----:B------:R-:W-:-:S04]  /*10d30*/  IADD3 R3, P1, R6, R3, RZ ;  /* 0x0000000306037210 */ /* 0x000fc80007f3e0ff */
[----:B------:R-:W-:Y:S01]  /*10d40*/  LEA.HI.X.SX32 R13, R6, R13, 0x1, P1 ;  /* 0x0000000d060d7211 */ /* 0x000fe200008f0eff */
[----:B------:R-:W3:Y:S01]  /*10d50*/  LDG.E.128 R24, [R24.64+0x100] ;  /* 0x0001000618187981 */ /* 0x000ee2000c1e1d00 */
[----:B------:R-:W-:-:S04]  /*10d60*/  IADD3 R4, P1, R2, R3, RZ ;  /* 0x0000000302047210 */ /* 0x000fc80007f3e0ff */
[----:B------:R-:W-:Y:S02]  /*10d70*/  LEA.HI.X.SX32 R7, R2, R13, 0x1, P1 ;  /* 0x0000000d02077211 */ /* 0x000fe400008f0eff */
[C---:B------:R-:W-:Y:S02]  /*10d80*/  LEA R6, P1, R4.reuse, c[0x0][0x2b0], 0x1 ;  /* 0x0000ac0004067a11 */ /* 0x040fe400078208ff */
[----:B------:R-:W-:Y:S02]  /*10d90*/  MOV R2, RZ ;  /* 0x000000ff00027202 */ /* 0x000fe40000000f00 */
        /* <DEDUP_REMOVED lines=9> */
[--C-:B------:R-:W-:Y:S02]  /*10e30*/  HADD2.F32 R28, -RZ, R24.reuse.H0_H0 ;  /* 0x20000018ff1c7230 */ /* 0x100fe40000004100 */
[----:B------:R-:W-:Y:S02]  /*10e40*/  HADD2.F32 R24, -RZ, R24.H1_H1 ;  /* 0x30000018ff187230 */ /* 0x000fe40000004100 */
[----:B------:R-:W-:Y:S02]  /*10e50*/  HADD2.F32 R18, -RZ, R25.H1_H1 ;  /* 0x30000019ff127230 */ /* 0x000fe40000004100 */
[----:B----4-:R-:W-:Y:S02]  /*10e60*/  HADD2.F32 R2, -RZ, R5.H0_H0 ;  /* 0x20000005ff027230 */ /* 0x010fe40000004100 */
[----:B------:R-:W-:-:S02]  /*10e70*/  HADD2.F32 R3, -RZ, R4.H0_H0 ;  /* 0x20000004ff037230 */ /* 0x000fc40000004100 */
[----:B------:R-:W-:Y:S01]  /*10e80*/  HADD2.F32 R13, -RZ, R4.H1_H1 ;  /* 0x30000004ff0d7230 */ /* 0x000fe20000004100 */
[----:B------:R-:W-:Y:S01]  /*10e90*/  @!P0 FADD.FTZ R2, -R2, -RZ ;  /* 0x800000ff02028221 */ /* 0x000fe20000010100 */
[--C-:B------:R-:W-:Y:S01]  /*10ea0*/  HADD2.F32 R4, -RZ, R6.reuse.H0_H0 ;  /* 0x20000006ff047230 */ /* 0x100fe20000004100 */
[----:B------:R-:W-:Y:S01]  /*10eb0*/  @!P0 FADD.FTZ R3, -R3, -RZ ;  /* 0x800000ff03038221 */ /* 0x000fe20000010100 */
[----:B------:R-:W-:Y:S02]  /*10ec0*/  HADD2.F32 R14, -RZ, R6.H1_H1 ;  /* 0x30000006ff0e7230 */ /* 0x000fe40000004100 */
[----:B------:R-:W-:Y:S02]  /*10ed0*/  HADD2.F32 R6, -RZ, R7.H0_H0 ;  /* 0x20000007ff067230 */ /* 0x000fe40000004100 */
[----:B------:R-:W-:Y:S02]  /*10ee0*/  HADD2.F32 R5, -RZ, R5.H1_H1 ;  /* 0x30000005ff057230 */ /* 0x000fe40000004100 */
[----:B------:R-:W-:Y:S01]  /*10ef0*/  HADD2.F32 R7, -RZ, R7.H1_H1 ;  /* 0x30000007ff077230 */ /* 0x000fe20000004100 */
[----:B------:R-:W-:-:S02]  /*10f00*/  @!P0 FADD.FTZ R13, -R13, -RZ ;  /* 0x800000ff0d0d8221 */ /* 0x000fc40000010100 */
[----:B------:R-:W-:Y:S01]  /*10f10*/  FMUL.FTZ R15, R15, R2 ;  /* 0x000000020f0f7220 */ /* 0x000fe20000410000 */
[--C-:B------:R-:W-:Y:S01]  /*10f20*/  HADD2.F32 R2, -RZ, R27.reuse.H1_H1 ;  /* 0x3000001bff027230 */ /* 0x100fe20000004100 */
[----:B------:R-:W-:Y:S01]  /*10f30*/  FMUL.FTZ R28, R28, R3 ;  /* 0x000000031c1c7220 */ /* 0x000fe20000410000 */
[----:B------:R-:W-:Y:S01]  /*10f40*/  HADD2.F32 R3, -RZ, R27.H0_H0 ;  /* 0x2000001bff037230 */ /* 0x000fe20000004100 */
[----:B------:R-:W-:Y:S02]  /*10f50*/  @!P0 FADD.FTZ R5, -R5, -RZ ;  /* 0x800000ff05058221 */ /* 0x000fe40000010100 */
[----:B------:R-:W-:Y:S02]  /*10f60*/  @!P0 FADD.FTZ R6, -R6, -RZ ;  /* 0x800000ff06068221 */ /* 0x000fe40000010100 */
[----:B------:R-:W-:Y:S02]  /*10f70*/  @!P0 FADD.FTZ R7, -R7, -RZ ;  /* 0x800000ff07078221 */ /* 0x000fe40000010100 */
[----:B------:R-:W-:Y:S01]  /*10f80*/  FMUL.FTZ R24, R24, R13 ;  /* 0x0000000d18187220 */ /* 0x000fe20000410000 */
[----:B------:R-:W-:Y:S01]  /*10f90*/  HADD2.F32 R13, -RZ, R26.H0_H0 ;  /* 0x2000001aff0d7230 */ /* 0x000fe20000004100 */
[----:B------:R-:W-:-:S02]  /*10fa0*/  @!P0 FADD.FTZ R4, -R4, -RZ ;  /* 0x800000ff04048221 */ /* 0x000fc40000010100 */
[----:B------:R-:W-:Y:S01]  /*10fb0*/  FMUL.FTZ R18, R18, R5 ;  /* 0x0000000512127220 */ /* 0x000fe20000410000 */
[----:B------:R-:W-:Y:S01]  /*10fc0*/  HADD2.F32 R5, -RZ, R26.H1_H1 ;  /* 0x3000001aff057230 */ /* 0x000fe20000004100 */
[----:B------:R-:W-:Y:S01]  /*10fd0*/  FMUL.FTZ R6, R3, R6 ;  /* 0x0000000603067220 */ /* 0x000fe20000410000 */
[----:B--2---:R-:W-:Y:S01]  /*10fe0*/  HADD2.F32 R3, -RZ, R9.H0_H0 ;  /* 0x20000009ff037230 */ /* 0x004fe20000004100 */
[----:B------:R-:W-:Y:S01]  /*10ff0*/  FMUL.FTZ R7, R2, R7 ;  /* 0x0000000702077220 */ /* 0x000fe20000410000 */
[----:B-----5:R-:W-:Y:S01]  /*11000*/  HADD2.F32 R2, -RZ, R21.H0_H0 ;  /* 0x20000015ff027230 */ /* 0x020fe20000004100 */
[----:B------:R-:W-:Y:S01]  /*11010*/  @!P0 FADD.FTZ R14, -R14, -RZ ;  /* 0x800000ff0e0e8221 */ /* 0x000fe20000010100 */
[--C-:B------:R-:W-:Y:S01]  /*11020*/  HADD2.F32 R19, -RZ, R8.reuse.H1_H1 ;  /* 0x30000008ff137230 */ /* 0x100fe20000004100 */
[----:B------:R-:W-:Y:S01]  /*11030*/  FMUL.FTZ R4, R13, R4 ;  /* 0x000000040d047220 */ /* 0x000fe20000410000 */
[----:B------:R-:W-:Y:S01]  /*11040*/  HADD2.F32 R13, -RZ, R8.H0_H0 ;  /* 0x20000008ff0d7230 */ /* 0x000fe20000004100 */
[----:B------:R-:W-:Y:S01]  /*11050*/  FMUL.FTZ R14, R5, R14 ;  /* 0x0000000e050e7220 */ /* 0x000fe20000410000 */
[--C-:B------:R-:W-:Y:S01]  /*11060*/  HADD2.F32 R17, -RZ, R11.reuse.H0_H0 ;  /* 0x2000000bff117230 */ /* 0x100fe20000004100 */
[----:B------:R-:W-:Y:S01]  /*11070*/  FFMA.FTZ R2, R2, R3, R15 ;  /* 0x0000000302027223 */ /* 0x000fe2000001000f */
[----:B------:R-:W-:-:S02]  /*11080*/  HADD2.F32 R8, -RZ, R11.H1_H1 ;  /* 0x3000000bff087230 */ /* 0x000fc40000004100 */
[--C-:B------:R-:W-:Y:S02]  /*11090*/  HADD2.F32 R11, -RZ, R10.reuse.H0_H0 ;  /* 0x2000000aff0b7230 */ /* 0x100fe40000004100 */
[----:B------:R-:W-:Y:S02]  /*110a0*/  HADD2.F32 R25, -RZ, R10.H1_H1 ;  /* 0x3000000aff197230 */ /* 0x000fe40000004100 */
        /* <DEDUP_REMOVED lines=19> */
.L_x_5586:
[----:B------:R-:W-:Y:S05]  /*111e0*/  BSYNC B0 ;  /* 0x0000000000007941 */ /* 0x000fea0003800000 */
.L_x_5585:
[----:B-----5:R4:W-:Y:S01]  /*111f0*/  STS.128 [R200+0x5800], R20 ;  /* 0x00580014c8007388 */ /* 0x0209e20000000c00 */
[----:B------:R-:W-:Y:S05]  /*11200*/  BRA `(.L_x_5550) ;  /* 0x000002a000007947 */ /* 0x000fea0003800000 */
.L_x_5524:
[----:B------:R-:W-:Y:S01]  /*11210*/  IMAD.IADD R9, R196, 0x1, -R59 ;  /* 0x00000001c4097824 */ /* 0x000fe200078e0a3b */
[C---:B------:R-:W-:Y:S02]  /*11220*/  IADD3 R0, R146.reuse, 0x10, RZ ;  /* 0x0000001092007810 */ /* 0x040fe40007ffe0ff */
[----:B------:R-:W-:Y:S02]  /*11230*/  IADD3 R16, R146, 0x30, RZ ;  /* 0x0000003092107810 */ /* 0x000fe40007ffe0ff */
[-C--:B------:R-:W-:Y:S02]  /*11240*/  ISETP.GE.AND P5, PT, R0, R9.reuse, PT ;  /* 0x000000090000720c */ /* 0x080fe40003fa6270 */
[C---:B------:R-:W-:Y:S02]  /*11250*/  ISETP.GE.AND P6, PT, R146.reuse, R9, PT ;  /* 0x000000099200720c */ /* 0x040fe40003fc6270 */
[----:B------:R-:W-:-:S02]  /*11260*/  IADD3 R12, R146, 0x20, RZ ;  /* 0x00000020920c7810 */ /* 0x000fc40007ffe0ff */
        /* <DEDUP_REMOVED lines=8> */
[----:B-----5:R-:W-:Y:S01]  /*112f0*/  @!P2 IMAD.MOV.U32 R11, RZ, RZ, R143 ;  /* 0x000000ffff0ba224 */ /* 0x020fe200078e008f */
        /* <DEDUP_REMOVED lines=27> */
.L_x_5550:
[----:B------:R-:W-:Y:S05]  /*114b0*/  BSYNC B2 ;  /* 0x0000000000027941 */ /* 0x000fea0003800000 */
.L_x_5523:
[----:B------:R-:W-:Y:S01]  /*114c0*/  IADD3 R204, R134, -0x1, RZ ;  /* 0xffffffff86cc7810 */ /* 0x000fe20007ffe0ff */
[----:B------:R-:W-:Y:S01]  /*114d0*/  IMAD.SHL.U32 R40, R64, 0x40, RZ ;  /* 0x0000004040287824 */ /* 0x000fe200078e00ff */
[----:B------:R-:W-:Y:S01]  /*114e0*/  LEA R202, P4, R144, c[0x0][0x168], 0x1 ;  /* 0x00005a0090ca7a11 */ /* 0x000fe200078808ff */
[----:B------:R-:W-:Y:S01]  /*114f0*/  IMAD R211, R58, 0x10, R59 ;  /* 0x000000103ad37824 */ /* 0x000fe200078e023b */
[----:B-1----:R-:W-:Y:S01]  /*11500*/  SHF.R.S32.HI R4, RZ, 0x4, R141 ;  /* 0x00000004ff047819 */ /* 0x002fe2000001148d */
[----:B------:R-:W-:Y:S01]  /*11510*/  IMAD.SHL.U32 R2, R204, 0x40, RZ ;  /* 0x00000040cc027824 */ /* 0x000fe200078e00ff */
[----:B------:R-:W-:Y:S01]  /*11520*/  LEA.HI.X R201, R144, c[0x0][0x16c], R52, 0x1, P4 ;  /* 0x00005b0090c97a11 */ /* 0x000fe200020f0c34 */
[----:B------:R-:W-:Y:S01]  /*11530*/  IMAD.SHL.U32 R135, R56, 0x2, RZ ;  /* 0x0000000238877824 */ /* 0x000fe200078e00ff */
[----:B------:R-:W-:Y:S01]  /*11540*/  LEA.HI R141, R141, R4, RZ, 0x1 ;  /* 0x000000048d8d7211 */ /* 0x000fe200078f08ff */
[----:B------:R-:W-:Y:S01]  /*11550*/  IMAD.IADD R3, R61, 0x1, -R2 ;  /* 0x000000013d037824 */ /* 0x000fe200078e0a02 */
[----:B------:R-:W-:-:S02]  /*11560*/  LOP3.LUT R40, R40, 0xfffffe00, RZ, 0xc0, !PT ;  /* 0xfffffe0028287812 */ /* 0x000fc400078ec0ff */
[----:B------:R-:W-:Y:S02]  /*11570*/  LOP3.LUT R141, R141, 0xfffffffe, RZ, 0xc0, !PT ;  /* 0xfffffffe8d8d7812 */ /* 0x000fe400078ec0ff */
[-C--:B------:R-:W-:Y:S01]  /*11580*/  ISETP.GE.AND P0, PT, R146, R3.reuse, PT ;  /* 0x000000039200720c */ /* 0x080fe20003f06270 */
[----:B------:R-:W-:Y:S01]  /*11590*/  IMAD R194, R58, 0x400, R40 ;  /* 0x000004003ac27824 */ /* 0x000fe200078e0228 */
[-C--:B------:R-:W-:Y:S01]  /*115a0*/  ISETP.GE.AND P2, PT, R0, R3.reuse, PT ;  /* 0x000000030000720c */ /* 0x080fe20003f46270 */
[----:B------:R-:W-:Y:S01]  /*115b0*/  IMAD.IADD R141, R4, 0x1, -R141 ;  /* 0x00000001048d7824 */ /* 0x000fe200078e0a8d */
[-C--:B------:R-:W-:Y:S02]  /*115c0*/  ISETP.GE.AND P1, PT, R16, R3.reuse, PT ;  /* 0x000000031000720c */ /* 0x080fe40003f26270 */
[-C--:B------:R-:W-:Y:S01]  /*115d0*/  ISETP.GE.AND P5, PT, R0, R3.reuse, PT ;  /* 0x000000030000720c */ /* 0x080fe20003fa6270 */
[----:B------:R-:W-:Y:S01]  /*115e0*/  IMAD.SHL.U32 R0, R60, 0x40, RZ ;  /* 0x000000403c007824 */ /* 0x000fe200078e00ff */
[C---:B------:R-:W-:Y:S01]  /*115f0*/  ISETP.GE.AND P6, PT, R146.reuse, R3, PT ;  /* 0x000000039200720c */ /* 0x040fe20003fc6270 */
[----:B------:R-:W-:Y:S01]  /*11600*/  IMAD.SHL.U32 R146, R146, 0x8, RZ ;  /* 0x0000000892927824 */ /* 0x000fe200078e00ff */
[----:B------:R-:W-:Y:S01]  /*11610*/  LOP3.LUT R135, R135, 0x6, RZ, 0xc0, !PT ;  /* 0x0000000687877812 */ /* 0x000fe200078ec0ff */
[----:B------:R-:W-:Y:S01]  /*11620*/  IMAD.SHL.U32 R4, R141, 0x8, RZ ;  /* 0x000000088d047824 */ /* 0x000fe200078e00ff */
[----:B------:R-:W-:Y:S01]  /*11630*/  LOP3.LUT R7, R0, 0x1c0, RZ, 0xc0, !PT ;  /* 0x000001c000077812 */ /* 0x000fe200078ec0ff */
[----:B------:R-:W-:-:S02]  /*11640*/  @!P0 IMAD.MOV.U32 R203, RZ, RZ, R201 ;  /* 0x000000ffffcb8224 */ /* 0x000fc400078e00c9 */
[C---:B--23--:R-:W-:Y:S02]  /*11650*/  @!P2 LEA R14, P4, R54.reuse, R202, 0x1 ;  /* 0x000000ca360ea211 */ /* 0x04cfe400078808ff */
[----:B------:R-:W-:Y:S01]  /*11660*/  @!P1 IMAD.MOV.U32 R5, RZ, RZ, c[0x0][0x19c] ;  /* 0x00006700ff059624 */ /* 0x000fe200078e00ff */
[----:B------:R-:W-:Y:S01]  /*11670*/  @!PT LDS RZ, [RZ] ;  /* 0x00000000fffff984 */ /* 0x000fe20000000800 */
[----:B------:R-:W-:Y:S01]  /*11680*/  @!PT LDS RZ, [RZ] ;  /* 0x00000000fffff984 */ /* 0x000fe20000000800 */
[----:B------:R-:W-:Y:S01]  /*11690*/  @!PT LDS RZ, [RZ] ;  /* 0x00000000fffff984 */ /* 0x000fe20000000800 */
[----:B------:R1:W-:Y:S01]  /*116a0*/  @!P0 LDGSTS.E.BYPASS.LTC128B.128 [R200+0x6000], [R202.64] ;  /* 0x06000000cac88fae */ /* 0x0003e2000b901d46 */
[----:B------:R-:W-:Y:S01]  /*116b0*/  @!P2 LEA.HI.X R15, R54, R201, R57, 0x1, P4 ;  /* 0x000000c9360fa211 */ /* 0x000fe200020f0c39 */
[----:B----4-:R-:W-:Y:S01]  /*116c0*/  @!P1 IMAD.MOV.U32 R8, RZ, RZ, c[0x0][0x198] ;  /* 0x00006600ff089624 */ /* 0x010fe200078e00ff */
[CC--:B------:R-:W-:Y:S01]  /*116d0*/  ISETP.GE.AND P4, PT, R12.reuse, R3.reuse, PT ;  /* 0x000000030c00720c */ /* 0x0c0fe20003f86270 */
[----:B------:R1:W-:Y:S01]  /*116e0*/  @!P0 LDGSTS.E.BYPASS.LTC128B.128 [R200+0x8000], [R202.64+0x80] ;  /* 0x08000080cac88fae */ /* 0x0003e2000b901d46 */
[----:B-----5:R-:W-:Y:S01]  /*116f0*/  @!P1 IMAD R11, R5, 0x60, RZ ;  /* 0x00000060050b9824 */ /* 0x020fe200078e02ff */
[----:B------:R-:W-:Y:S02]  /*11700*/  LOP3.LUT R146, R7, 0x8, R146, 0xf8, !PT ;  /* 0x0000000807927812 */ /* 0x000fe400078ef892 */
[----:B------:R1:W-:Y:S01]  /*11710*/  @!P0 LDGSTS.E.BYPASS.LTC128B.128 [R200+0xa000], [R202.64+0x100] ;  /* 0x0a000100cac88fae */ /* 0x0003e2000b901d46 */
[----:B------:R-:W-:-:S02]  /*11720*/  ISETP.GE.AND P0, PT, R12, R3, PT ;  /* 0x000000030c00720c */ /* 0x000fc40003f06270 */
[----:B------:R-:W-:Y:S01]  /*11730*/  SHF.R.U32.HI R7, RZ, 0x3, R7 ;  /* 0x00000003ff077819 */ /* 0x000fe20000011607 */
[----:B------:R2:W-:Y:S03]  /*11740*/  @!P2 LDGSTS.E.BYPASS.LTC128B.128 [R200+0x6800], [R14.64] ;  /* 0x068000000ec8afae */ /* 0x0005e6000b901d46 */
[----:B------:R-:W-:Y:S01]  /*11750*/  LOP3.LUT R146, R146, R7, RZ, 0x3c, !PT ;  /* 0x0000000792927212 */ /* 0x000fe200078e3cff */
[----:B------:R2:W-:Y:S01]  /*11760*/  @!P2 LDGSTS.E.BYPASS.LTC128B.128 [R200+0x8800], [R14.64+0x80] ;  /* 0x088000800ec8afae */ /* 0x0005e2000b901d46 */
[----:B------:R-:W-:-:S03]  /*11770*/  IMAD.SHL.U32 R7, R140, 0x40, RZ ;  /* 0x000000408c077824 */ /* 0x000fc600078e00ff */
[----:B------:R2:W-:Y:S01]  /*11780*/  @!P2 LDGSTS.E.BYPASS.LTC128B.128 [R200+0xa800], [R14.64+0x100] ;  /* 0x0a8001000ec8afae */ /* 0x0005e2000b901d46 */
[----:B------:R-:W-:Y:S01]  /*11790*/  IMAD R193, R141, 0x200, R146 ;  /* 0x000002008dc17824 */ /* 0x000fe200078e0292 */
[----:B------:R-:W-:Y:S01]  /*117a0*/  LOP3.LUT R7, R7, 0x1c0, RZ, 0xc0, !PT ;  /* 0x000001c007077812 */ /* 0x000fe200078ec0ff */
[----:B------:R-:W-:Y:S02]  /*117b0*/  @!P0 IMAD.MOV.U32 R0, RZ, RZ, c[0x0][0x198] ;  /* 0x00006600ff008624 */ /* 0x000fe400078e00ff */
[----:B------:R-:W-:Y:S01]  /*117c0*/  @!P0 IMAD.MOV.U32 R5, RZ, RZ, c[0x0][0x19c] ;  /* 0x00006700ff058624 */ /* 0x000fe200078e00ff */
[----:B------:R-:W-:Y:S01]  /*117d0*/  LOP3.LUT R4, R7, 0x8, R4, 0xf8, !PT ;  /* 0x0000000807047812 */ /* 0x000fe200078ef804 */
[----:B------:R-:W-:Y:S01]  /*117e0*/  IMAD.SHL.U32 R193, R193, 0x2, RZ ;  /* 0x00000002c1c17824 */ /* 0x000fe200078e00ff */
[----:B------:R-:W-:Y:S02]  /*117f0*/  @!P0 LEA R10, P2, R0, R202, 0x6 ;  /* 0x000000ca000a8211 */ /* 0x000fe400078430ff */
[----:B------:R-:W-:-:S02]  /*11800*/  SHF.R.U32.HI R7, RZ, 0x3, R7 ;  /* 0x00000003ff077819 */ /* 0x000fc40000011607 */
[----:B------:R-:W-:Y:S01]  /*11810*/  IADD3 R191, R193, 0x6020, RZ ;  /* 0x00006020c1bf7810 */ /* 0x000fe20007ffe0ff */
[----:B-1----:R-:W-:-:S04]  /*11820*/  @!P1 IMAD.MOV.U32 R203, RZ, RZ, R201 ;  /* 0x000000ffffcb9224 */ /* 0x002fc800078e00c9 */
[----:B------:R-:W-:-:S04]  /*11830*/  @!P1 IMAD.WIDE.U32 R8, R8, 0x60, R202 ;  /* 0x0000006008089825 */ /* 0x000fc800078e00ca */
[----:B------:R-:W-:Y:S01]  /*11840*/  @!P1 IMAD.IADD R9, R9, 0x1, R11 ;  /* 0x0000000109099824 */ /* 0x000fe200078e020b */
[----:B------:R-:W-:Y:S02]  /*11850*/  @!P0 LEA.HI.X R11, R0, R201, R5, 0x6, P2 ;  /* 0x000000c9000b8211 */ /* 0x000fe400010f3405 */
[----:B------:R-:W-:Y:S01]  /*11860*/  ISETP.GE.AND P2, PT, R16, R3, PT ;  /* 0x000000031000720c */ /* 0x000fe20003f46270 */
[----:B------:R-:W-:Y:S02]  /*11870*/  @!P4 IMAD.MOV.U32 R3, RZ, RZ, c[0x0][0x1a4] ;  /* 0x00006900ff03c624 */ /* 0x000fe400078e00ff */
[----:B------:R1:W-:Y:S04]  /*11880*/  @!P0 LDGSTS.E.BYPASS.LTC128B.128 [R200+0x7000], [R10.64] ;  /* 0x070000000ac88fae */ /* 0x0003e8000b901d46 */
[----:B------:R1:W-:Y:S04]  /*11890*/  @!P0 LDGSTS.E.BYPASS.LTC128B.128 [R200+0x9000], [R10.64+0x80] ;  /* 0x090000800ac88fae */ /* 0x0003e8000b901d46 */
[----:B------:R1:W-:Y:S01]  /*118a0*/  @!P0 LDGSTS.E.BYPASS.LTC128B.128 [R200+0xb000], [R10.64+0x100] ;  /* 0x0b0001000ac88fae */ /* 0x0003e2000b901d46 */
[----:B------:R-:W-:Y:S01]  /*118b0*/  LEA R206, P0, R136, c[0x0][0x170], 0x1 ;  /* 0x00005c0088ce7a11 */ /* 0x000fe200078008ff */
[----:B------:R-:W-:-:S02]  /*118c0*/  @!P2 IMAD.MOV.U32 R0, RZ, RZ, c[0x0][0x1a0] ;  /* 0x00006800ff00a624 */ /* 0x000fc400078e00ff */
[----:B------:R3:W-:Y:S01]  /*118d0*/  @!P1 LDGSTS.E.BYPASS.LTC128B.128 [R200+0x7800], [R8.64] ;  /* 0x0780000008c89fae */ /* 0x0007e2000b901d46 */
[----:B------:R-:W-:Y:S01]  /*118e0*/  LEA.HI.X R205, R136, c[0x0][0x174], R133, 0x1, P0 ;  /* 0x00005d0088cd7a11 */ /* 0x000fe200000f0c85 */
[----:B------:R-:W-:Y:S02]  /*118f0*/  @!P2 IMAD.MOV.U32 R5, RZ, RZ, c[0x0][0x1a4] ;  /* 0x00006900ff05a624 */ /* 0x000fe400078e00ff */
[----:B------:R3:W-:Y:S02]  /*11900*/  @!P1 LDGSTS.E.BYPASS.LTC128B.128 [R200+0x9800], [R8.64+0x80] ;  /* 0x0980008008c89fae */ /* 0x0007e4000b901d46 */
[----:B------:R-:W-:Y:S02]  /*11910*/  @!P2 IMAD.MOV.U32 R207, RZ, RZ, R205 ;  /* 0x000000ffffcfa224 */ /* 0x000fe400078e00cd */
[----:B------:R3:W-:Y:S01]  /*11920*/  @!P1 LDGSTS.E.BYPASS.LTC128B.128 [R200+0xb800], [R8.64+0x100] ;  /* 0x0b80010008c89fae */ /* 0x0007e2000b901d46 */
[----:B------:R-:W-:-:S03]  /*11930*/  @!P2 IMAD R5, R5, 0x60, RZ ;  /* 0x000000600505a824 */ /* 0x000fc600078e02ff */
[----:B------:R-:W0:Y:S01]  /*11940*/  LDGDEPBAR ;  /* 0x00000000000079af */ /* 0x000e220000000000 */
[----:B-1----:R-:W-:-:S04]  /*11950*/  @!P2 IMAD.WIDE.U32 R10, R0, 0x60, R206 ;  /* 0x00000060000aa825 */ /* 0x002fc800078e00ce */
[----:B------:R-:W-:Y:S02]  /*11960*/  @!P4 IMAD.MOV.U32 R0, RZ, RZ, c[0x0][0x1a0] ;  /* 0x00006800ff00c624 */ /* 0x000fe400078e00ff */
[----:B------:R-:W-:Y:S02]  /*11970*/  @!P6 IMAD.MOV.U32 R207, RZ, RZ, R205 ;  /* 0x000000ffffcfe224 */ /* 0x000fe400078e00cd */
[----:B------:R-:W-:Y:S01]  /*11980*/  @!P2 IMAD.IADD R5, R11, 0x1, R5 ;  /* 0x000000010b05a824 */ /* 0x000fe200078e0205 */
[-C--:B------:R-:W-:Y:S02]  /*11990*/  @!P4 LEA R12, P0, R0, R206.reuse, 0x6 ;  /* 0x000000ce000cc211 */ /* 0x080fe400078030ff */
[----:B---3--:R-:W-:Y:S01]  /*119a0*/  @!P5 LEA R8, P1, R63, R206, 0x1 ;  /* 0x000000ce3f08d211 */ /* 0x008fe200078208ff */
[----:B------:R-:W-:-:S04]  /*119b0*/  DEPBAR.LE SB0, 0x0 ;  /* 0x000080000000791a */ /* 0x000fc80000000000 */
[----:B------:R-:W-:Y:S01]  /*119c0*/  BAR.SYNC.DEFER_BLOCKING 0x0 ;  /* 0x0000000000007b1d */ /* 0x000fe20000010000 */
[-C--:B------:R-:W-:Y:S02]  /*119d0*/  @!P5 LEA.HI.X R9, R63, R205.reuse, R62, 0x1, P1 ;  /* 0x000000cd3f09d211 */ /* 0x080fe400008f0c3e */
[----:B------:R-:W-:Y:S02]  /*119e0*/  @!P4 LEA.HI.X R13, R0, R205, R3, 0x6, P0 ;  /* 0x000000cd000dc211 */ /* 0x000fe400000f3403 */
[----:B------:R-:W-:Y:S01]  /*119f0*/  LOP3.LUT R3, R4, R7, RZ, 0x3c, !PT ;  /* 0x0000000704037212 */ /* 0x000fe200078e3cff */
[----:B------:R-:W-:Y:S01]  /*11a00*/  @!P2 IMAD.MOV.U32 R4, RZ, RZ, R10 ;  /* 0x000000ffff04a224 */ /* 0x000fe200078e000a */
[----:B------:R-:W-:-:S03]  /*11a10*/  IADD3 R0, R193, 0x6000, RZ ;  /* 0x00006000c1007810 */ /* 0x000fc60007ffe0ff */
[----:B------:R-:W-:-:S04]  /*11a20*/  IMAD.IADD R194, R3, 0x1, R194 ;  /* 0x0000000103c27824 */ /* 0x000fc800078e02c2 */
[----:B------:R-:W-:-:S04]  /*11a30*/  IMAD.SHL.U32 R194, R194, 0x2, RZ ;  /* 0x00000002c2c27824 */ /* 0x000fc800078e00ff */
[--C-:B------:R-:W-:Y:S02]  /*11a40*/  IMAD R192, R45, 0x2, R194.reuse ;  /* 0x000000022dc07824 */ /* 0x100fe400078e02c2 */
[C---:B------:R-:W-:Y:S02]  /*11a50*/  IMAD R190, R43.reuse, 0x2, R194 ;  /* 0x000000022bbe7824 */ /* 0x040fe400078e02c2 */
[----:B------:R-:W-:Y:S01]  /*11a60*/  IMAD R189, R43, 0x2, R192 ;  /* 0x000000022bbd7824 */ /* 0x000fe200078e02c0 */
        /* <DEDUP_REMOVED lines=36> */
[----:B------:R-:W-:-:S03]  /*11cb0*/  R2P PR, R60, 0x6 ;  /* 0x000000063c007804 */ /* 0x000fc60000000000 */
[----:B---3--:R-:W-:Y:S04]  /*11cc0*/  LDSM.16.M88.4 R8, [R194] ;  /* 0x00000000c208783b */ /* 0x008fe80000000200 */
[----:B------:R-:W4:Y:S04]  /*11cd0*/  LDSM.16.M88.4 R72, [R193+0x6000] ;  /* 0x00600000c148783b */ /* 0x000f280000000200 */
[----:B------:R-:W3:Y:S02]  /*11ce0*/  LDSM.16.M88.4 R64, [R193+0x6800] ;  /* 0x00680000c140783b */ /* 0x000ee40000000200 */
[----:B------:R-:W-:Y:S01]  /*11cf0*/  @P1 IADD3 R191, R0, -0x20, RZ ;  /* 0xffffffe000bf1810 */ /* 0x000fe20007ffe0ff */
[----:B------:R-:W-:Y:S01]  /*11d00*/  IMAD.MOV.U32 R0, RZ, RZ, 0x40 ;  /* 0x00000040ff007424 */ /* 0x000fe200078e00ff */
[----:B------:R-:W1:Y:S02]  /*11d10*/  LDSM.16.M88.4 R36, [R193+0x7000] ;  /* 0x00700000c124783b */ /* 0x000e640000000200 */
[----:B------:R-:W-:-:S02]  /*11d20*/  IADD3 R183, R191, 0x800, RZ ;  /* 0x00000800bfb77810 */ /* 0x000fc40007ffe0ff */
[----:B------:R-:W1:Y:S01]  /*11d30*/  LDSM.16.M88.4 R84, [R193+0x7800] ;  /* 0x00780000c154783b */ /* 0x000e620000000200 */
[----:B------:R-:W-:Y:S02]  /*11d40*/  SEL R0, R0, 0xffffffc0, !P2 ;  /* 0xffffffc000007807 */ /* 0x000fe40005000000 */
[C---:B------:R-:W-:Y:S01]  /*11d50*/  IADD3 R182, R191.reuse, 0x1000, RZ ;  /* 0x00001000bfb67810 */ /* 0x040fe20007ffe0ff */
[----:B------:R-:W-:Y:S01]  /*11d60*/  LDSM.16.M88.4 R28, [R192] ;  /* 0x00000000c01c783b */ /* 0x000fe20000000200 */
[----:B------:R-:W-:Y:S01]  /*11d70*/  IADD3 R181, R191, 0x1800, RZ ;  /* 0x00001800bfb57810 */ /* 0x000fe20007ffe0ff */
[----:B------:R-:W-:Y:S01]  /*11d80*/  IMAD.IADD R187, R193, 0x1, R0 ;  /* 0x00000001c1bb7824 */ /* 0x000fe200078e0200 */
[C---:B------:R-:W-:Y:S01]  /*11d90*/  IADD3 R179, R191.reuse, 0x2000, RZ ;  /* 0x00002000bfb37810 */ /* 0x040fe20007ffe0ff */
[----:B------:R-:W1:Y:S01]  /*11da0*/  LDSM.16.M88.4 R20, [R191] ;  /* 0x00000000bf14783b */ /* 0x000e620000000200 */
[----:B------:R-:W-:Y:S01]  /*11db0*/  IMAD.IADD R180, R0, 0x1, R191 ;  /* 0x0000000100b47824 */ /* 0x000fe200078e02bf */
[----:B------:R-:W-:-:S02]  /*11dc0*/  IADD3 R178, R191, 0x2800, RZ ;  /* 0x00002800bfb27810 */ /* 0x000fc40007ffe0ff */
[----:B------:R-:W1:Y:S01]  /*11dd0*/  LDSM.16.M88.4 R16, [R191+0x800] ;  /* 0x00080000bf10783b */ /* 0x000e620000000200 */
[C---:B------:R-:W-:Y:S02]  /*11de0*/  IADD3 R177, R191.reuse, 0x3000, RZ ;  /* 0x00003000bfb17810 */ /* 0x040fe40007ffe0ff */
[C---:B------:R-:W-:Y:S01]  /*11df0*/  IADD3 R176, R191.reuse, 0x3800, RZ ;  /* 0x00003800bfb07810 */ /* 0x040fe20007ffe0ff */
[----:B------:R-:W1:Y:S01]  /*11e00*/  LDSM.16.M88.4 R80, [R191+0x1000] ;  /* 0x00100000bf50783b */ /* 0x000e620000000200 */
[C---:B------:R-:W-:Y:S02]  /*11e10*/  IADD3 R175, R191.reuse, 0x4000, RZ ;  /* 0x00004000bfaf7810 */ /* 0x040fe40007ffe0ff */
[C---:B------:R-:W-:Y:S01]  /*11e20*/  IADD3 R174, R191.reuse, 0x4800, RZ ;  /* 0x00004800bfae7810 */ /* 0x040fe20007ffe0ff */
[----:B------:R-:W1:Y:S01]  /*11e30*/  LDSM.16.M88.4 R76, [R191+0x1800] ;  /* 0x00180000bf4c783b */ /* 0x000e620000000200 */
[C---:B------:R-:W-:Y:S02]  /*11e40*/  IADD3 R173, R191.reuse, 0x5000, RZ ;  /* 0x00005000bfad7810 */ /* 0x040fe40007ffe0ff */
[----:B------:R-:W-:Y:S01]  /*11e50*/  IADD3 R172, R191, 0x5800, RZ ;  /* 0x00005800bfac7810 */ /* 0x000fe20007ffe0ff */
[----:B--2---:R-:W-:Y:S01]  /*11e60*/  LDSM.16.M88.4 R12, [R190] ;  /* 0x00000000be0c783b */ /* 0x004fe20000000200 */
[C---:B----4-:R-:W-:Y:S03]  /*11e70*/  HMMA.16816.F32 R4, R8.reuse, R72, RZ ;  /* 0x000000480804723c */ /* 0x050fe600000018ff */
[----:B------:R-:W-:Y:S04]  /*11e80*/  LDSM.16.M88.4 R24, [R187+0x6000] ;  /* 0x00600000bb18783b */ /* 0x000fe80000000200 */
[----:B------:R-:W-:Y:S01]  /*11e90*/  LDSM.16.M88.4 R96, [R187+0x7800] ;  /* 0x00780000bb60783b */ /* 0x000fe20000000200 */
[C---:B---3--:R-:W-:Y:S03]  /*11ea0*/  HMMA.16816.F32 R68, R8.reuse, R64, RZ ;  /* 0x000000400844723c */ /* 0x048fe600000018ff */
[----:B------:R-:W-:Y:S04]  /*11eb0*/  LDSM.16.M88.4 R92, [R189] ;  /* 0x00000000bd5c783b */ /* 0x000fe80000000200 */
[----:B------:R-:W-:Y:S01]  /*11ec0*/  LDSM.16.M88.4 R88, [R180] ;  /* 0x00000000b458783b */ /* 0x000fe20000000200 */
[C---:B------:R-:W-:Y:S03]  /*11ed0*/  HMMA.16816.F32 R72, R8.reuse, R74, RZ ;  /* 0x0000004a0848723c */ /* 0x040fe600000018ff */
[----:B------:R-:W0:Y:S05]  /*11ee0*/  LDGDEPBAR ;  /* 0x00000000000079af */ /* 0x000e2a0000000000 */
[C---:B------:R-:W-:Y:S08]  /*11ef0*/  HMMA.16816.F32 R64, R8.reuse, R66, RZ ;  /* 0x000000420840723c */ /* 0x040ff000000018ff */
[C---:B-1----:R-:W-:Y:S08]  /*11f00*/  HMMA.16816.F32 R48, R8.reuse, R36, RZ ;  /* 0x000000240830723c */ /* 0x042ff000000018ff */
[C---:B------:R-:W-:Y:S08]  /*11f10*/  HMMA.16816.F32 R36, R8.reuse, R38, RZ ;  /* 0x000000260824723c */ /* 0x040ff000000018ff */
[C---:B------:R-:W-:Y:S08]  /*11f20*/  HMMA.16816.F32 R32, R8.reuse, R84, RZ ;  /* 0x000000540820723c */ /* 0x040ff000000018ff */
[----:B------:R-:W-:Y:S01]  /*11f30*/  HMMA.16816.F32 R8, R8, R86, RZ ;  /* 0x000000560808723c */ /* 0x000fe200000018ff */
[----:B------:R-:W-:Y:S07]  /*11f40*/  LDSM.16.M88.4 R84, [R180+0x800] ;  /* 0x00080000b454783b */ /* 0x000fee0000000200 */
[C---:B------:R-:W-:Y:S08]  /*11f50*/  HMMA.16816.F32 R4, R28.reuse, R20, R4 ;  /* 0x000000141c04723c */ /* 0x040ff00000001804 */
[C---:B------:R-:W-:Y:S01]  /*11f60*/  HMMA.16816.F32 R72, R28.reuse, R22, R72 ;  /* 0x000000161c48723c */ /* 0x040fe20000001848 */
[----:B------:R-:W1:Y:S07]  /*11f70*/  LDSM.16.M88.4 R20, [R187+0x6800] ;  /* 0x00680000bb14783b */ /* 0x000e6e0000000200 */
[C---:B------:R-:W-:Y:S08]  /*11f80*/  HMMA.16816.F32 R68, R28.reuse, R16, R68 ;  /* 0x000000101c44723c */ /* 0x040ff00000001844 */
[C---:B------:R-:W-:Y:S01]  /*11f90*/  HMMA.16816.F32 R64, R28.reuse, R18, R64 ;  /* 0x000000121c40723c */ /* 0x040fe20000001840 */
[----:B------:R-:W2:Y:S07]  /*11fa0*/  LDSM.16.M88.4 R16, [R187+0x7000] ;  /* 0x00700000bb10783b */ /* 0x000eae0000000200 */
[C---:B------:R-:W-:Y:S08]  /*11fb0*/  HMMA.16816.F32 R48, R28.reuse, R80, R48 ;  /* 0x000000501c30723c */ /* 0x040ff00000001830 */
        /* <DEDUP_REMOVED lines=9> */
[C---:B--2---:R-:W-:Y:S08]  /*12050*/  HMMA.16816.F32 R48, R12.reuse, R16, R48 ;  /* 0x000000100c30723c */ /* 0x044ff00000001830 */
[C---:B------:R-:W-:Y:S01]  /*12060*/  HMMA.16816.F32 R36, R12.reuse, R18, R36 ;  /* 0x000000120c24723c */ /* 0x040fe20000001824 */
[----:B------:R-:W2:Y:S07]  /*12070*/  LDSM.16.M88.4 R16, [R193+0x9000] ;  /* 0x00900000c110783b */ /* 0x000eae0000000200 */
[C---:B------:R-:W-:Y:S08]  /*12080*/  HMMA.16816.F32 R4, R12.reuse, R24, R4 ;  /* 0x000000180c04723c */ /* 0x040ff00000001804 */
[C---:B------:R-:W-:Y:S01]  /*12090*/  HMMA.16816.F32 R72, R12.reuse, R26, R72 ;  /* 0x0000001a0c48723c */ /* 0x040fe20000001848 */
[----:B------:R-:W-:Y:S07]  /*120a0*/  LDSM.16.M88.4 R24, [R193+0x8000] ;  /* 0x00800000c118783b */ /* 0x000fee0000000200 */
[C---:B------:R-:W-:Y:S08]  /*120b0*/  HMMA.16816.F32 R32, R12.reuse, R96, R32 ;  /* 0x000000600c20723c */ /* 0x040ff00000001820 */
[----:B------:R-:W-:Y:S01]  /*120c0*/  HMMA.16816.F32 R8, R12, R98, R8 ;  /* 0x000000620c08723c */ /* 0x000fe20000001808 */
[----:B------:R-:W1:Y:S07]  /*120d0*/  LDSM.16.M88.4 R12, [R193+0x9800] ;  /* 0x00980000c10c783b */ /* 0x000e6e0000000200 */
[C---:B------:R-:W-:Y:S08]  /*120e0*/  HMMA.16816.F32 R68, R92.reuse, R84, R68 ;  /* 0x000000545c44723c */ /* 0x040ff00000001844 */
[C---:B------:R-:W-:Y:S01]  /*120f0*/  HMMA.16816.F32 R64, R92.reuse, R86, R64 ;  /* 0x000000565c40723c */ /* 0x040fe20000001840 */
[----:B------:R-:W-:Y:S07]  /*12100*/  LDSM.16.M88.4 R84, [R192+0x2000] ;  /* 0x00200000c054783b */ /* 0x000fee0000000200 */
[C---:B---3--:R-:W-:Y:S08]  /*12110*/  HMMA.16816.F32 R48, R92.reuse, R80, R48 ;  /* 0x000000505c30723c */ /* 0x048ff00000001830 */
[C---:B------:R-:W-:Y:S01]  /*12120*/  HMMA.16816.F32 R36, R92.reuse, R82, R36 ;  /* 0x000000525c24723c */ /* 0x040fe20000001824 */
[----:B------:R-:W-:Y:S07]  /*12130*/  LDSM.16.M88.4 R80, [R191+0x2000] ;  /* 0x00200000bf50783b */ /* 0x000fee0000000200 */
[C---:B------:R-:W-:Y:S08]  /*12140*/  HMMA.16816.F32 R4, R92.reuse, R88, R4 ;  /* 0x000000585c04723c */ /* 0x040ff00000001804 */
[C---:B------:R-:W-:Y:S08]  /*12150*/  HMMA.16816.F32 R72, R92.reuse, R90, R72 ;  /* 0x0000005a5c48723c */ /* 0x040ff00000001848 */
[C---:B----4-:R-:W-:Y:S01]  /*12160*/  HMMA.16816.F32 R88, R92.reuse, R76, R32 ;  /* 0x0000004c5c58723c */ /* 0x050fe20000001820 */
[----:B------:R-:W-:Y:S07]  /*12170*/  LDSM.16.M88.4 R32, [R191+0x2800] ;  /* 0x00280000bf20783b */ /* 0x000fee0000000200 */
[----:B------:R-:W-:Y:S01]  /*12180*/  HMMA.16816.F32 R76, R92, R78, R8 ;  /* 0x0000004e5c4c723c */ /* 0x000fe20000001808 */
[----:B------:R-:W3:Y:S07]  /*12190*/  LDSM.16.M88.4 R8, [R191+0x3000] ;  /* 0x00300000bf08783b */ /* 0x000eee0000000200 */
[C---:B-1----:R-:W-:Y:S08]  /*121a0*/  HMMA.16816.F32 R68, R28.reuse, R20, R68 ;  /* 0x000000141c44723c */ /* 0x042ff00000001844 */
[C---:B------:R-:W-:Y:S01]  /*121b0*/  HMMA.16816.F32 R64, R28.reuse, R22, R64 ;  /* 0x000000161c40723c */ /* 0x040fe20000001840 */
[----:B------:R-:W1:Y:S07]  /*121c0*/  LDSM.16.M88.4 R20, [R191+0x3800] ;  /* 0x00380000bf14783b */ /* 0x000e6e0000000200 */
        /* <DEDUP_REMOVED lines=30> */
[C---:B------:R-:W-:Y:S01]  /*123b0*/  HMMA.16816.F32 R36, R24.reuse, R14, R36 ;  /* 0x0000000e1824723c */ /* 0x040fe20000001824 */
[----:B------:R-:W3:Y:S07]  /*123c0*/  LDSM.16.M88.4 R12, [R193+0xa000] ;  /* 0x00a00000c10c783b */ /* 0x000eee0000000200 */
[C---:B------:R-:W-:Y:S08]  /*123d0*/  HMMA.16816.F32 R68, R24.reuse, R28, R68 ;  /* 0x0000001c1844723c */ /* 0x040ff00000001844 */
[----:B------:R-:W-:Y:S01]  /*123e0*/  HMMA.16816.F32 R64, R24, R30, R64 ;  /* 0x0000001e1840723c */ /* 0x000fe20000001840 */
[----:B------:R-:W4:Y:S04]  /*123f0*/  LDSM.16.M88.4 R24, [R193+0xa800] ;  /* 0x00a80000c118783b */ /* 0x000f280000000200 */
[----:B------:R-:W3:Y:S03]  /*12400*/  LDSM.16.M88.4 R28, [R193+0xb000] ;  /* 0x00b00000c11c783b */ /* 0x000ee60000000200 */
[C---:B-1----:R-:W-:Y:S08]  /*12410*/  HMMA.16816.F32 R4, R80.reuse, R32, R4 ;  /* 0x000000205004723c */ /* 0x042ff00000001804 */
[C---:B------:R-:W-:Y:S01]  /*12420*/  HMMA.16816.F32 R72, R80.reuse, R34, R72 ;  /* 0x000000225048723c */ /* 0x040fe20000001848 */
[----:B------:R-:W-:Y:S07]  /*12430*/  LDSM.16.M88.4 R32, [R192+0x4000] ;  /* 0x00400000c020783b */ /* 0x000fee0000000200 */
[C---:B--2---:R-:W-:Y:S08]  /*12440*/  HMMA.16816.F32 R88, R80.reuse, R8, R88 ;  /* 0x000000085058723c */ /* 0x044ff00000001858 */
[C---:B------:R-:W-:Y:S01]  /*12450*/  HMMA.16816.F32 R76, R80.reuse, R10, R76 ;  /* 0x0000000a504c723c */ /* 0x040fe2000000184c */
[----:B------:R-:W1:Y:S07]  /*12460*/  LDSM.16.M88.4 R8, [R191+0x4000] ;  /* 0x00400000bf08783b */ /* 0x000e6e0000000200 */
        /* <DEDUP_REMOVED lines=10> */
[C---:B----4-:R-:W-:Y:S08]  /*12510*/  HMMA.16816.F32 R68, R16.reuse, R24, R68 ;  /* 0x000000181044723c */ /* 0x050ff00000001844 */
[C---:B------:R-:W-:Y:S01]  /*12520*/  HMMA.16816.F32 R64, R16.reuse, R26, R64 ;  /* 0x0000001a1040723c */ /* 0x040fe20000001840 */
[----:B------:R-:W-:Y:S07]  /*12530*/  LDSM.16.M88.4 R24, [R191+0x5800] ;  /* 0x00580000bf18783b */ /* 0x000fee0000000200 */
[C---:B------:R-:W-:Y:S08]  /*12540*/  HMMA.16816.F32 R48, R16.reuse, R28, R48 ;  /* 0x0000001c1030723c */ /* 0x040ff00000001830 */
[----:B------:R-:W-:Y:S01]  /*12550*/  HMMA.16816.F32 R36, R16, R30, R36 ;  /* 0x0000001e1024723c */ /* 0x000fe20000001824 */
[----:B------:R-:W4:Y:S07]  /*12560*/  LDSM.16.M88.4 R28, [R191+0x5000] ;  /* 0x00500000bf1c783b */ /* 0x000f2e0000000200 */
[C---:B-1----:R-:W-:Y:S08]  /*12570*/  HMMA.16816.F32 R4, R32.reuse, R8, R4 ;  /* 0x000000082004723c */ /* 0x042ff00000001804 */
[----:B------:R-:W-:Y:S01]  /*12580*/  HMMA.16816.F32 R72, R32, R10, R72 ;  /* 0x0000000a2048723c */ /* 0x000fe20000001848 */
[----:B------:R-:W1:Y:S07]  /*12590*/  LDSM.16.M88.4 R8, [R187+0xa800] ;  /* 0x00a80000bb08783b */ /* 0x000e6e0000000200 */
[C---:B--2---:R-:W-:Y:S08]  /*125a0*/  HMMA.16816.F32 R88, R16.reuse, R20, R88 ;  /* 0x000000141058723c */ /* 0x044ff00000001858 */
[----:B------:R-:W-:Y:S01]  /*125b0*/  HMMA.16816.F32 R76, R16, R22, R76 ;  /* 0x00000016104c723c */ /* 0x000fe2000000184c */
[----:B------:R-:W2:Y:S04]  /*125c0*/  LDSM.16.M88.4 R16, [R187+0xb000] ;  /* 0x00b00000bb10783b */ /* 0x000ea80000000200 */
[----:B------:R-:W-:Y:S03]  /*125d0*/  LDSM.16.M88.4 R20, [R180+0x4000] ;  /* 0x00400000b414783b */ /* 0x000fe60000000200 */
[C---:B---3--:R-:W-:Y:S08]  /*125e0*/  HMMA.16816.F32 R68, R32.reuse, R12, R68 ;  /* 0x0000000c2044723c */ /* 0x048ff00000001844 */
[C---:B------:R-:W-:Y:S01]  /*125f0*/  HMMA.16816.F32 R64, R32.reuse, R14, R64 ;  /* 0x0000000e2040723c */ /* 0x040fe20000001840 */
[----:B------:R-:W3:Y:S07]  /*12600*/  LDSM.16.M88.4 R12, [R187+0xb800] ;  /* 0x00b80000bb0c783b */ /* 0x000eee0000000200 */
[C---:B----4-:R-:W-:Y:S08]  /*12610*/  HMMA.16816.F32 R48, R32.reuse, R28, R48 ;  /* 0x0000001c2030723c */ /* 0x050ff00000001830 */
[C---:B------:R-:W-:Y:S08]  /*12620*/  HMMA.16816.F32 R88, R32.reuse, R24, R88 ;  /* 0x000000182058723c */ /* 0x040ff00000001858 */
[----:B------:R-:W-:Y:S08]  /*12630*/  HMMA.16816.F32 R76, R32, R26, R76 ;  /* 0x0000001a204c723c */ /* 0x000ff0000000184c */
[C---:B------:R-:W-:Y:S01]  /*12640*/  HMMA.16816.F32 R24, R80.reuse, R84, R4 ;  /* 0x000000545018723c */ /* 0x040fe20000001804 */
[----:B------:R-:W4:Y:S07]  /*12650*/  LDSM.16.M88.4 R4, [R189+0x4000] ;  /* 0x00400000bd04783b */ /* 0x000f2e0000000200 */
[C---:B-1----:R-:W-:Y:S07]  /*12660*/  HMMA.16816.F32 R68, R80.reuse, R8, R68 ;  /* 0x000000085044723c */ /* 0x042fee0000001844 */
[----:B------:R-:W-:Y:S01]  /*12670*/  SHF.R.S32.HI R9, RZ, 0x1f, R56 ;  /* 0x0000001fff097819 */ /* 0x000fe20000011438 */
[----:B------:R-:W-:Y:S03]  /*12680*/  HMMA.16816.F32 R64, R80, R10, R64 ;  /* 0x0000000a5040723c */ /* 0x000fe60000001840 */
[----:B------:R-:W-:-:S04]  /*12690*/  LEA.HI R0, R9, R56, RZ, 0x5 ;  /* 0x0000003809007211 */ /* 0x000fc800078f28ff */
[----:B------:R-:W-:Y:S01]  /*126a0*/  LOP3.LUT R9, R0, 0xffffffe0, RZ, 0xc0, !PT ;  /* 0xffffffe000097812 */ /* 0x000fe200078ec0ff */
[----:B------:R-:W-:Y:S04]  /*126b0*/  HMMA.16816.F32 R36, R32, R30, R36 ;  /* 0x0000001e2024723c */ /* 0x000fe80000001824 */
[----:B------:R-:W-:Y:S02]  /*126c0*/  IMAD.IADD R0, R56, 0x1, -R9 ;  /* 0x0000000138007824 */ /* 0x000fe400078e0a09 */
[----:B------:R-:W1:Y:S02]  /*126d0*/  LDSM.16.M88.4 R8, [R180+0x4800] ;  /* 0x00480000b408783b */ /* 0x000e640000000200 */
[C---:B--2---:R-:W-:Y:S07]  /*126e0*/  HMMA.16816.F32 R48, R80.reuse, R16, R48 ;  /* 0x000000105030723c */ /* 0x044fee0000001830 */
[----:B------:R-:W-:Y:S01]  /*126f0*/  SHF.R.S32.HI R17, RZ, 0x1f, R0 ;  /* 0x0000001fff117819 */ /* 0x000fe20000011400 */
[----:B---3--:R-:W-:Y:S03]  /*12700*/  HMMA.16816.F32 R88, R80, R12, R88 ;  /* 0x0000000c5058723c */ /* 0x008fe60000001858 */
[----:B------:R-:W-:-:S04]  /*12710*/  LEA.HI R0, R17, R0, RZ, 0x2 ;  /* 0x0000000011007211 */ /* 0x000fc800078f10ff */
[----:B------:R-:W-:Y:S01]  /*12720*/  SHF.R.S32.HI R12, RZ, 0x2, R0 ;  /* 0x00000002ff0c7819 */ /* 0x000fe20000011400 */
[----:B------:R-:W-:Y:S01]  /*12730*/  HMMA.16816.F32 R72, R80, R86, R72 ;  /* 0x000000565048723c */ /* 0x000fe20000001848 */
[----:B------:R-:W-:-:S03]  /*12740*/  IADD3 R0, R61, 0x1, -R196 ;  /* 0x000000013d007810 */ /* 0x000fc60007ffe8c4 */
[----:B------:R-:W-:Y:S01]  /*12750*/  IMAD.IADD R211, R12, 0x1, R211 ;  /* 0x000000010cd37824 */ /* 0x000fe200078e02d3 */
[----:B------:R-:W-:Y:S02]  /*12760*/  IADD3 R0, R0, c[0x0][0x2e8], RZ ;  /* 0x0000ba0000007a10 */ /* 0x000fe40007ffe0ff */
[----:B------:R-:W-:Y:S01]  /*12770*/  IADD3 R12, R61, -c[0x0][0x2e4], -R196 ;  /* 0x8000b9003d0c7a10 */ /* 0x000fe20007ffe8c4 */
[----:B----4-:R-:W-:Y:S01]  /*12780*/  HMMA.16816.F32 R24, R4, R20, R24 ;  /* 0x000000140418723c */ /* 0x010fe20000001818 */
[C---:B------:R-:W-:Y:S01]  /*12790*/  IADD3 R210, R211.reuse, 0x8, RZ ;  /* 0x00000008d3d27810 */ /* 0x040fe20007ffe0ff */
[C---:B------:R-:W-:Y:S02]  /*127a0*/  IMAD.IADD R208, R211.reuse, 0x1, R0 ;  /* 0x00000001d3d07824 */ /* 0x040fe400078e0200 */
[----:B------:R-:W-:Y:S02]  /*127b0*/  IMAD.IADD R211, R211, 0x1, R12 ;  /* 0x00000001d3d37824 */ /* 0x000fe400078e020c */
[--C-:B------:R-:W-:Y:S01]  /*127c0*/  IMAD.IADD R0, R0, 0x1, R210.reuse ;  /* 0x0000000100007824 */ /* 0x100fe200078e02d2 */
[----:B------:R-:W-:Y:S01]  /*127d0*/  IMNMX R208, R208, R61, PT ;  /* 0x0000003dd0d07217 */ /* 0x000fe20003800200 */
[----:B------:R-:W-:Y:S01]  /*127e0*/  HMMA.16816.F32 R36, R80, R18, R36 ;  /* 0x000000125024723c */ /* 0x000fe20000001824 */
[----:B------:R-:W-:Y:S01]  /*127f0*/  IMAD.IADD R210, R12, 0x1, R210 ;  /* 0x000000010cd27824 */ /* 0x000fe200078e02d2 */
[----:B------:R-:W-:-:S02]  /*12800*/  IMNMX R211, RZ, R211, !PT ;  /* 0x000000d3ffd37217 */ /* 0x000fc40007800200 */
[----:B------:R-:W-:Y:S02]  /*12810*/  IMNMX R209, R0, R61, PT ;  /* 0x0000003d00d17217 */ /* 0x000fe40003800200 */
[----:B------:R-:W-:Y:S01]  /*12820*/  IMNMX R210, RZ, R210, !PT ;  /* 0x000000d2ffd27217 */ /* 0x000fe20007800200 */
[----:B------:R-:W-:Y:S01]  /*12830*/  IMAD.IADD R19, R2, 0x1, R135 ;  /* 0x0000000102137824 */ /* 0x000fe200078e0287 */
[----:B------:R-:W-:Y:S01]  /*12840*/  HMMA.16816.F32 R76, R80, R14, R76 ;  /* 0x0000000e504c723c */ /* 0x000fe2000000184c */
[----:B------:R-:W-:-:S03]  /*12850*/  LOP3.LUT R0, R3, R40, RZ, 0xfc, !PT ;  /* 0x0000002803007212 */ /* 0x000fc600078efcff */
[C---:B------:R-:W-:Y:S02]  /*12860*/  IADD3 R12, R19.reuse, 0x1, RZ ;  /* 0x00000001130c7810 */ /* 0x040fe40007ffe0ff */
[----:B------:R-:W-:Y:S02]  /*12870*/  IADD3 R3, R19, 0x8, RZ ;  /* 0x0000000813037810 */ /* 0x000fe40007ffe0ff */
[C---:B------:R-:W-:Y:S01]  /*12880*/  ISETP.GE.AND P4, PT, R12.reuse, R208, PT ;  /* 0x000000d00c00720c */ /* 0x040fe20003f86270 */
[----:B-1----:R-:W-:Y:S01]  /*12890*/  HMMA.16816.F32 R68, R4, R8, R68 ;  /* 0x000000080444723c */ /* 0x002fe20000001844 */
[C---:B------:R-:W-:Y:S02]  /*128a0*/  ISETP.GE.AND P0, PT, R12.reuse, R209, PT ;  /* 0x000000d10c00720c */ /* 0x040fe40003f06270 */
[C---:B------:R-:W-:Y:S02]  /*128b0*/  ISETP.LT.OR P4, PT, R12.reuse, R211, P4 ;  /* 0x000000d30c00720c */ /* 0x040fe40002781670 */
[----:B------:R-:W-:-:S02]  /*128c0*/  ISETP.LT.OR P0, PT, R12, R210, P0 ;  /* 0x000000d20c00720c */ /* 0x000fc40000701670 */
[----:B------:R-:W1:Y:S01]  /*128d0*/  LDSM.16.M88.4 R12, [R180+0x5000] ;  /* 0x00500000b40c783b */ /* 0x000e620000000200 */
[----:B------:R-:W-:Y:S01]  /*128e0*/  IADD3 R8, R19, 0x9, RZ ;  /* 0x0000000913087810 */ /* 0x000fe20007ffe0ff */
[C---:B------:R-:W-:Y:S01]  /*128f0*/  HMMA.16816.F32 R72, R4.reuse, R22, R72 ;  /* 0x000000160448723c */ /* 0x040fe20000001848 */
[----:B------:R-:W-:Y:S02]  /*12900*/  FSEL R25, R25, -INF , !P4 ;  /* 0xff80000019197808 */ /* 0x000fe40006000000 */
[CC--:B------:R-:W-:Y:S02]  /*12910*/  ISETP.GE.AND P4, PT, R8.reuse, R208.reuse, PT ;  /* 0x000000d00800720c */ /* 0x0c0fe40003f86270 */
[----:B------:R-:W-:Y:S02]  /*12920*/  ISETP.GE.AND P6, PT, R3, R208, PT ;  /* 0x000000d00300720c */ /* 0x000fe40003fc6270 */
[----:B------:R-:W-:Y:S01]  /*12930*/  FSEL R22, R27, -INF , !P0 ;  /* 0xff8000001b167808 */ /* 0x000fe20004000000 */
[----:B------:R-:W-:Y:S01]  /*12940*/  HMMA.16816.F32 R64, R4, R10, R64 ;  /* 0x0000000a0440723c */ /* 0x000fe20000001840 */
[----:B------:R-:W-:-:S02]  /*12950*/  ISETP.GE.AND P0, PT, R8, R209, PT ;  /* 0x000000d10800720c */ /* 0x000fc40003f06270 */
[C---:B------:R-:W-:Y:S02]  /*12960*/  ISETP.LT.OR P4, PT, R8.reuse, R211, P4 ;  /* 0x000000d30800720c */ /* 0x040fe40002781670 */
[----:B------:R-:W-:Y:S02]  /*12970*/  ISETP.LT.OR P0, PT, R8, R210, P0 ;  /* 0x000000d20800720c */ /* 0x000fe40000701670 */
[----:B------:R-:W2:Y:S01]  /*12980*/  LDSM.16.M88.4 R8, [R180+0x5800] ;  /* 0x00580000b408783b */ /* 0x000ea20000000200 */
[----:B------:R-:W-:Y:S01]  /*12990*/  ISETP.GE.AND P1, PT, R3, R209, PT ;  /* 0x000000d10300720c */ /* 0x000fe20003f26270 */
[----:B------:R-:W-:-:S04]  /*129a0*/  DEPBAR.LE SB0, 0x0 ;  /* 0x000080000000791a */ /* 0x000fc80000000000 */
[C---:B------:R-:W-:Y:S02]  /*129b0*/  ISETP.GE.AND P5, PT, R19.reuse, R208, PT ;  /* 0x000000d01300720c */ /* 0x040fe40003fa6270 */
[----:B------:R-:W-:Y:S02]  /*129c0*/  ISETP.GE.AND P2, PT, R19, R209, PT ;  /* 0x000000d11300720c */ /* 0x000fe40003f46270 */
[CC--:B------:R-:W-:Y:S02]  /*129d0*/  ISETP.LT.OR P6, PT, R3.reuse, R211.reuse, P6 ;  /* 0x000000d30300720c */ /* 0x0c0fe400037c1670 */
[-C--:B------:R-:W-:Y:S02]  /*129e0*/  ISETP.LT.OR P1, PT, R3, R210.reuse, P1 ;  /* 0x000000d20300720c */ /* 0x080fe40000f21670 */
[C---:B------:R-:W-:Y:S02]  /*129f0*/  ISETP.LT.OR P5, PT, R19.reuse, R211, P5 ;  /* 0x000000d31300720c */ /* 0x040fe40002fa1670 */
[----:B------:R-:W-:-:S02]  /*12a00*/  ISETP.LT.OR P2, PT, R19, R210, P2 ;  /* 0x000000d21300720c */ /* 0x000fc40001741670 */
[----:B------:R-:W-:Y:S02]  /*12a10*/  IADD3 R3, R19, 0x10, RZ ;  /* 0x0000001013037810 */ /* 0x000fe40007ffe0ff */
[----:B------:R-:W-:Y:S02]  /*12a20*/  FSEL R24, R24, -INF , !P5 ;  /* 0xff80000018187808 */ /* 0x000fe40006800000 */
[----:B------:R-:W-:Y:S01]  /*12a30*/  FSEL R26, R26, -INF , !P2 ;  /* 0xff8000001a1a7808 */ /* 0x000fe20005000000 */
[----:B-1----:R-:W-:Y:S01]  /*12a40*/  HMMA.16816.F32 R48, R4, R12, R48 ;  /* 0x0000000c0430723c */ /* 0x002fe20000001830 */
[C---:B------:R-:W-:Y:S02]  /*12a50*/  ISETP.GE.AND P5, PT, R3.reuse, R208, PT ;  /* 0x000000d00300720c */ /* 0x040fe40003fa6270 */
[C---:B------:R-:W-:Y:S02]  /*12a60*/  ISETP.GE.AND P2, PT, R3.reuse, R209, PT ;  /* 0x000000d10300720c */ /* 0x040fe40003f46270 */
[----:B------:R-:W-:-:S02]  /*12a70*/  ISETP.LT.OR P5, PT, R3, R211, P5 ;  /* 0x000000d30300720c */ /* 0x000fc40002fa1670 */
[----:B------:R-:W-:Y:S01]  /*12a80*/  ISETP.LT.OR P2, PT, R3, R210, P2 ;  /* 0x000000d20300720c */ /* 0x000fe20001741670 */
[C---:B------:R-:W-:Y:S01]  /*12a90*/  HMMA.16816.F32 R36, R4.reuse, R14, R36 ;  /* 0x0000000e0424723c */ /* 0x040fe20000001824 */
[C---:B------:R-:W-:Y:S02]  /*12aa0*/  IADD3 R16, R19.reuse, 0x11, RZ ;  /* 0x0000001113107810 */ /* 0x040fe40007ffe0ff */
[----:B------:R-:W-:Y:S02]  /*12ab0*/  IADD3 R3, R19, 0x18, RZ ;  /* 0x0000001813037810 */ /* 0x000fe40007ffe0ff */
[----:B------:R-:W-:Y:S02]  /*12ac0*/  FSEL R21, R72, -INF , !P6 ;  /* 0xff80000048157808 */ /* 0x000fe40007000000 */
[----:B------:R-:W-:Y:S02]  /*12ad0*/  FSEL R74, R74, -INF , !P1 ;  /* 0xff8000004a4a7808 */ /* 0x000fe40004800000 */
[----:B------:R-:W-:Y:S01]  /*12ae0*/  FSEL R73, R73, -INF , !P4 ;  /* 0xff80000049497808 */ /* 0x000fe20006000000 */
[----:B--2---:R-:W-:Y:S01]  /*12af0*/  HMMA.16816.F32 R88, R4, R8, R88 ;  /* 0x000000080458723c */ /* 0x004fe20000001858 */
[----:B------:R-:W-:-:S02]  /*12b00*/  FSEL R20, R75, -INF , !P0 ;  /* 0xff8000004b147808 */ /* 0x000fc40004000000 */
[CC--:B------:R-:W-:Y:S02]  /*12b10*/  ISETP.GE.AND P4, PT, R16.reuse, R208.reuse, PT ;  /* 0x000000d01000720c */ /* 0x0c0fe40003f86270 */
[CC--:B------:R-:W-:Y:S02]  /*12b20*/  ISETP.GE.AND P0, PT, R16.reuse, R209.reuse, PT ;  /* 0x000000d11000720c */ /* 0x0c0fe40003f06270 */
[C---:B------:R-:W-:Y:S01]  /*12b30*/  ISETP.GE.AND P6, PT, R3.reuse, R208, PT ;  /* 0x000000d00300720c */ /* 0x040fe20003fc6270 */
[----:B------:R-:W-:Y:S01]  /*12b40*/  HMMA.16816.F32 R76, R4, R10, R76 ;  /* 0x0000000a044c723c */ /* 0x000fe2000000184c */
        /* <DEDUP_REMOVED lines=11> */
[CC--:B------:R-:W-:Y:S02]  /*12c00*/  ISETP.GE.AND P2, PT, R12.reuse, R208.reuse, PT ;  /* 0x000000d00c00720c */ /* 0x0c0fe40003f46270 */
[-C--:B------:R-:W-:Y:S02]  /*12c10*/  ISETP.GE.AND P0, PT, R12, R209.reuse, PT ;  /* 0x000000d10c00720c */ /* 0x080fe40003f06270 */
[C---:B------:R-:W-:Y:S02]  /*12c20*/  ISETP.GE.AND P5, PT, R3.reuse, R208, PT ;  /* 0x000000d00300720c */ /* 0x040fe40003fa6270 */
[----:B------:R-:W-:-:S02]  /*12c30*/  ISETP.GE.AND P4, PT, R3, R209, PT ;  /* 0x000000d10300720c */ /* 0x000fc40003f86270 */
[CC--:B------:R-:W-:Y:S02]  /*12c40*/  ISETP.LT.OR P2, PT, R12.reuse, R211.reuse, P2 ;  /* 0x000000d30c00720c */ /* 0x0c0fe40001741670 */
[-C--:B------:R-:W-:Y:S02]  /*12c50*/  ISETP.LT.OR P0, PT, R12, R210.reuse, P0 ;  /* 0x000000d20c00720c */ /* 0x080fe40000701670 */
[C---:B------:R-:W-:Y:S02]  /*12c60*/  ISETP.LT.OR P5, PT, R3.reuse, R211, P5 ;  /* 0x000000d30300720c */ /* 0x040fe40002fa1670 */
[----:B------:R-:W-:Y:S02]  /*12c70*/  ISETP.LT.OR P4, PT, R3, R210, P4 ;  /* 0x000000d20300720c */ /* 0x000fe40002781670 */
[C---:B------:R-:W-:Y:S02]  /*12c80*/  IADD3 R23, R19.reuse, 0x21, RZ ;  /* 0x0000002113177810 */ /* 0x040fe40007ffe0ff */
[----:B------:R-:W-:-:S02]  /*12c90*/  IADD3 R3, R19, 0x28, RZ ;  /* 0x0000002813037810 */ /* 0x000fc40007ffe0ff */
[----:B------:R-:W-:Y:S02]  /*12ca0*/  FSEL R15, R64, -INF , !P6 ;  /* 0xff800000400f7808 */ /* 0x000fe40007000000 */
[----:B------:R-:W-:Y:S02]  /*12cb0*/  FSEL R13, R65, -INF , !P2 ;  /* 0xff800000410d7808 */ /* 0x000fe40005000000 */
[----:B------:R-:W-:Y:S02]  /*12cc0*/  FSEL R12, R67, -INF , !P0 ;  /* 0xff800000430c7808 */ /* 0x000fe40004000000 */
[-C--:B------:R-:W-:Y:S02]  /*12cd0*/  ISETP.GE.AND P6, PT, R23, R209.reuse, PT ;  /* 0x000000d11700720c */ /* 0x080fe40003fc6270 */
[C---:B------:R-:W-:Y:S02]  /*12ce0*/  ISETP.GE.AND P0, PT, R3.reuse, R208, PT ;  /* 0x000000d00300720c */ /* 0x040fe40003f06270 */
[----:B------:R-:W-:-:S02]  /*12cf0*/  ISETP.GE.AND P2, PT, R3, R209, PT ;  /* 0x000000d10300720c */ /* 0x000fc40003f46270 */
[-C--:B------:R-:W-:Y:S02]  /*12d00*/  ISETP.LT.OR P6, PT, R23, R210.reuse, P6 ;  /* 0x000000d21700720c */ /* 0x080fe400037c1670 */
[C---:B------:R-:W-:Y:S02]  /*12d10*/  ISETP.LT.OR P0, PT, R3.reuse, R211, P0 ;  /* 0x000000d30300720c */ /* 0x040fe40000701670 */
[----:B------:R-:W-:Y:S02]  /*12d20*/  ISETP.LT.OR P2, PT, R3, R210, P2 ;  /* 0x000000d20300720c */ /* 0x000fe40001741670 */
[C---:B------:R-:W-:Y:S02]  /*12d30*/  IADD3 R3, R19.reuse, 0x31, RZ ;  /* 0x0000003113037810 */ /* 0x040fe40007ffe0ff */
[----:B------:R-:W-:Y:S02]  /*12d40*/  IADD3 R8, R19, 0x30, RZ ;  /* 0x0000003013087810 */ /* 0x000fe40007ffe0ff */
[----:B------:R-:W-:-:S02]  /*12d50*/  FSEL R214, R51, -INF , !P6 ;  /* 0xff80000033d67808 */ /* 0x000fc40007000000 */
[----:B------:R-:W-:Y:S01]  /*12d60*/  FSEL R170, R38, -INF , !P2 ;  /* 0xff80000026aa7808 */ /* 0x000fe20005000000 */
[----:B------:R-:W-:Y:S01]  /*12d70*/  BAR.SYNC.DEFER_BLOCKING 0x0 ;  /* 0x0000000000007b1d */ /* 0x000fe20000010000 */
[C---:B------:R-:W-:Y:S02]  /*12d80*/  ISETP.GE.AND P6, PT, R3.reuse, R208, PT ;  /* 0x000000d00300720c */ /* 0x040fe40003fc6270 */
[----:B------:R-:W-:Y:S02]  /*12d90*/  FSEL R169, R36, -INF , !P0 ;  /* 0xff80000024a97808 */ /* 0x000fe40004000000 */
[CC--:B------:R-:W-:Y:S02]  /*12da0*/  ISETP.GE.AND P2, PT, R3.reuse, R209.reuse, PT ;  /* 0x000000d10300720c */ /* 0x0c0fe40003f46270 */
[----:B------:R-:W-:Y:S02]  /*12db0*/  ISETP.GE.AND P0, PT, R8, R209, PT ;  /* 0x000000d10800720c */ /* 0x000fe40003f06270 */
[----:B------:R-:W-:-:S02]  /*12dc0*/  ISETP.LT.OR P6, PT, R3, R211, P6 ;  /* 0x000000d30300720c */ /* 0x000fc400037c1670 */
[-C--:B------:R-:W-:Y:S02]  /*12dd0*/  ISETP.LT.OR P2, PT, R3, R210.reuse, P2 ;  /* 0x000000d20300720c */ /* 0x080fe40001741670 */
[C---:B------:R-:W-:Y:S02]  /*12de0*/  IADD3 R9, R19.reuse, 0x29, RZ ;  /* 0x0000002913097810 */ /* 0x040fe40007ffe0ff */
[----:B------:R-:W-:Y:S02]  /*12df0*/  ISETP.LT.OR P0, PT, R8, R210, P0 ;  /* 0x000000d20800720c */ /* 0x000fe40000701670 */
[C---:B------:R-:W-:Y:S02]  /*12e00*/  IADD3 R3, R19.reuse, 0x38, RZ ;  /* 0x0000003813037810 */ /* 0x040fe40007ffe0ff */
[----:B------:R-:W-:Y:S02]  /*12e10*/  IADD3 R19, R19, 0x39, RZ ;  /* 0x0000003913137810 */ /* 0x000fe40007ffe0ff */
[----:B------:R-:W-:-:S02]  /*12e20*/  FSEL R14, R66, -INF , !P1 ;  /* 0xff800000420e7808 */ /* 0x000fc40004800000 */
[----:B------:R-:W-:Y:S02]  /*12e30*/  ISETP.GE.AND P1, PT, R23, R208, PT ;  /* 0x000000d01700720c */ /* 0x000fe40003f26270 */
[----:B------:R-:W-:Y:S02]  /*12e40*/  FSEL R168, R90, -INF , !P0 ;  /* 0xff8000005aa87808 */ /* 0x000fe40004000000 */
[----:B------:R-:W-:Y:S02]  /*12e50*/  ISETP.GE.AND P0, PT, R19, R209, PT ;  /* 0x000000d11300720c */ /* 0x000fe40003f06270 */
[----:B------:R-:W-:Y:S02]  /*12e60*/  ISETP.LT.OR P1, PT, R23, R211, P1 ;  /* 0x000000d31700720c */ /* 0x000fe40000f21670 */
[----:B------:R-:W-:Y:S02]  /*12e70*/  ISETP.LT.OR P0, PT, R19, R210, P0 ;  /* 0x000000d21300720c */ /* 0x000fe40000701670 */
[----:B------:R-:W-:-:S02]  /*12e80*/  FSEL R203, R48, -INF , !P5 ;  /* 0xff80000030cb7808 */ /* 0x000fc40006800000 */
[----:B------:R-:W-:Y:S02]  /*12e90*/  FSEL R166, R50, -INF , !P4 ;  /* 0xff80000032a67808 */ /* 0x000fe40006000000 */
[----:B------:R-:W-:Y:S02]  /*12ea0*/  FSEL R163, R49, -INF , !P1 ;  /* 0xff80000031a37808 */ /* 0x000fe40004800000 */
[CC--:B------:R-:W-:Y:S02]  /*12eb0*/  ISETP.GE.AND P5, PT, R9.reuse, R208.reuse, PT ;  /* 0x000000d00900720c */ /* 0x0c0fe40003fa6270 */
[----:B------:R-:W-:Y:S02]  /*12ec0*/  ISETP.GE.AND P4, PT, R9, R209, PT ;  /* 0x000000d10900720c */ /* 0x000fe40003f86270 */
[----:B------:R-:W-:Y:S02]  /*12ed0*/  ISETP.GE.AND P1, PT, R8, R208, PT ;  /* 0x000000d00800720c */ /* 0x000fe40003f26270 */
[----:B------:R-:W-:-:S02]  /*12ee0*/  FSEL R162, R79, -INF , !P0 ;  /* 0xff8000004fa27808 */ /* 0x000fc40004000000 */
[----:B------:R-:W-:Y:S02]  /*12ef0*/  ISETP.GT.AND P0, PT, R204, R195, PT ;  /* 0x000000c3cc00720c */ /* 0x000fe40003f04270 */
[CC--:B------:R-:W-:Y:S02]  /*12f00*/  ISETP.LT.OR P5, PT, R9.reuse, R211.reuse, P5 ;  /* 0x000000d30900720c */ /* 0x0c0fe40002fa1670 */
[----:B------:R-:W-:Y:S02]  /*12f10*/  ISETP.LT.OR P4, PT, R9, R210, P4 ;  /* 0x000000d20900720c */ /* 0x000fe40002781670 */
[----:B------:R-:W-:Y:S02]  /*12f20*/  ISETP.LT.OR P1, PT, R8, R211, P1 ;  /* 0x000000d30800720c */ /* 0x000fe40000f21670 */
[----:B------:R-:W-:Y:S02]  /*12f30*/  FSEL R165, R37, -INF , !P5 ;  /* 0xff80000025a57808 */ /* 0x000fe40006800000 */
[----:B------:R-:W-:-:S02]  /*12f40*/  FSEL R212, R39, -INF , !P4 ;  /* 0xff80000027d47808 */ /* 0x000fc40006000000 */
[----:B------:R-:W-:Y:S02]  /*12f50*/  FSEL R213, R88, -INF , !P1 ;  /* 0xff80000058d57808 */ /* 0x000fe40004800000 */
[-C--:B------:R-:W-:Y:S02]  /*12f60*/  ISETP.GE.AND P5, PT, R3, R208.reuse, PT ;  /* 0x000000d00300720c */ /* 0x080fe40003fa6270 */
[----:B------:R-:W-:Y:S02]  /*12f70*/  ISETP.GE.AND P4, PT, R19, R208, PT ;  /* 0x000000d01300720c */ /* 0x000fe40003f86270 */
[C---:B------:R-:W-:Y:S02]  /*12f80*/  ISETP.GE.AND P1, PT, R3.reuse, R209, PT ;  /* 0x000000d10300720c */ /* 0x040fe40003f26270 */
[C---:B------:R-:W-:Y:S02]  /*12f90*/  ISETP.LT.OR P5, PT, R3.reuse, R211, P5 ;  /* 0x000000d30300720c */ /* 0x040fe40002fa1670 */
        /* <DEDUP_REMOVED lines=67> */
.L_x_5588:
[----:B------:R-:W-:-:S05]  /*133d0*/  IMAD.MOV.U32 R5, RZ, RZ, c[0x0][0x198] ;  /* 0x00006600ff057624 */ /* 0x000fca00078e00ff */
[----:B------:R-:W-:-:S04]  /*133e0*/  LEA R5, -R5, RZ, 0x6 ;  /* 0x000000ff05057211 */ /* 0x000fc800078e31ff */
[----:B------:R-:W-:Y:S02]  /*133f0*/  SHF.R.S32.HI R3, RZ, 0x1f, R5 ;  /* 0x0000001fff037819 */ /* 0x000fe40000011405 */
.L_x_5589:
        /* <DEDUP_REMOVED lines=8> */
[C---:B------:R-:W-:Y:S01]  /*13480*/  LEA R4, P2, R144.reuse, c[0x0][0x168], 0x1 ;  /* 0x00005a0090047a11 */ /* 0x040fe200078408ff */
[----:B------:R-:W-:Y:S01]  /*13490*/  USHF.L.U64.HI UR5, UR4, UR8, UR5 ;  /* 0x0000000804057299 */ /* 0x000fe20008010205 */
[----:B------:R-:W-:Y:S01]  /*134a0*/  LEA.HI.X R201, R5, R201, R3, 0x1, P5 ;  /* 0x000000c905c97211 */ /* 0x000fe200028f0c03 */
[----:B------:R-:W-:Y:S01]  /*134b0*/  IMAD.MOV.U32 R32, RZ, RZ, R202 ;  /* 0x000000ffff207224 */ /* 0x000fe200078e00ca */
[----:B------:R-:W-:-:S02]  /*134c0*/  LEA.HI.X R5, R144, c[0x0][0x16c], R7, 0x1, P2 ;  /* 0x00005b0090057a11 */ /* 0x000fc400010f0c07 */
        /* <DEDUP_REMOVED lines=9> */
[----:B------:R-:W-:Y:S02]  /*13560*/  IADD3 R28, P2, R8, UR9, RZ ;  /* 0x00000009081c7c10 */ /* 0x000fe4000ff5e0ff */
[----:B------:R-:W-:Y:S01]  /*13570*/  IADD3 R6, P1, R2, UR9, RZ ;  /* 0x0000000902067c10 */ /* 0x000fe2000ff3e0ff */
[----:B------:R1:W-:Y:S01]  /*13580*/  LDGSTS.E.BYPASS.LTC128B.128 [R200+0x8000], [R4.64+0x80] ;  /* 0x0800008004c87fae */ /* 0x0003e2000b901d46 */
[----:B------:R-:W-:-:S02]  /*13590*/  IADD3.X R29, R9, UR5, RZ, P2, !PT ;  /* 0x00000005091d7c10 */ /* 0x000fc400097fe4ff */
[----:B------:R-:W-:Y:S01]  /*135a0*/  IADD3.X R7, R3, UR5, RZ, P1, !PT ;  /* 0x0000000503077c10 */ /* 0x000fe20008ffe4ff */
[----:B------:R1:W-:Y:S01]  /*135b0*/  LDGSTS.E.BYPASS.LTC128B.128 [R200+0xa000], [R4.64+0x100] ;  /* 0x0a00010004c87fae */ /* 0x0003e2000b901d46 */
[----:B------:R-:W-:Y:S02]  /*135c0*/  IADD3 R10, P2, R28, UR9, RZ ;  /* 0x000000091c0a7c10 */ /* 0x000fe4000ff5e0ff */
[----:B------:R-:W-:Y:S01]  /*135d0*/  IADD3 R30, P1, R6, UR9, RZ ;  /* 0x00000009061e7c10 */ /* 0x000fe2000ff3e0ff */
[----:B------:R1:W-:Y:S01]  /*135e0*/  LDGSTS.E.BYPASS.LTC128B.128 [R200+0x6800], [R8.64] ;  /* 0x0680000008c87fae */ /* 0x0003e2000b901d46 */
[----:B------:R-:W-:Y:S02]  /*135f0*/  IADD3.X R11, R29, UR5, RZ, P2, !PT ;  /* 0x000000051d0b7c10 */ /* 0x000fe400097fe4ff */
        /* <DEDUP_REMOVED lines=10> */
.L_x_5587:
        /* <DEDUP_REMOVED lines=83> */
[--C-:B------:R-:W-:Y:S01]  /*13bd0*/  FFMA.FTZ R151, R14, c[0x0][0x23c], -R167.reuse ;  /* 0x00008f000e977a23 */ /* 0x100fe200000108a7 */
[----:B------:R-:W-:Y:S01]  /*13be0*/  LDSM.16.MT88.4 R24, [R186+0xe800] ;  /* 0x00e80000ba18783b */ /* 0x000fe20000004200 */
        /* <DEDUP_REMOVED lines=56> */
[C---:B--2---:R-:W-:Y:S02]  /*13f70*/  HMMA.16816.F32 R68, R96.reuse, R72, RZ ;  /* 0x000000486044723c */ /* 0x044fe400000018ff */
[----:B------:R-:W-:Y:S06]  /*13f80*/  MUFU.EX2 R166, R166 ;  /* 0x000000a600a67308 */ /* 0x000fec0000000800 */
[C---:B------:R-:W-:Y:S02]  /*13f90*/  HMMA.16816.F32 R76, R96.reuse, R80, RZ ;  /* 0x00000050604c723c */ /* 0x040fe400000018ff */
[----:B------:R-:W2:Y:S06]  /*13fa0*/  MUFU.EX2 R169, R169 ;  /* 0x000000a900a97308 */ /* 0x000eac0000000800 */
        /* <DEDUP_REMOVED lines=223> */
.L_x_5591:
[----:B------:R-:W-:-:S05]  /*14da0*/  IMAD.MOV.U32 R5, RZ, RZ, c[0x0][0x1a0] ;  /* 0x00006800ff057624 */ /* 0x000fca00078e00ff */
[----:B------:R-:W-:-:S04]  /*14db0*/  LEA R5, -R5, RZ, 0x6 ;  /* 0x000000ff05057211 */ /* 0x000fc800078e31ff */
[----:B------:R-:W-:Y:S02]  /*14dc0*/  SHF.R.S32.HI R0, RZ, 0x1f, R5 ;  /* 0x0000001fff007819 */ /* 0x000fe40000011405 */
.L_x_5592:
[----:B------:R-:W-:Y:S01]  /*14dd0*/  ULDC.64 UR4, c[0x0][0x1a0] ;  /* 0x0000680000047ab9 */ /* 0x000fe20000000a00 */
[C---:B------:R-:W-:Y:S01]  /*14de0*/  IADD3 R7, P1, R5.reuse, R136, RZ ;  /* 0x0000008805077210 */ /* 0x040fe20007f3e0ff */
[----:B------:R-:W-:Y:S01]  /*14df0*/  USHF.L.U32 UR6, UR4, 0x4, URZ ;  /* 0x0000000404067899 */ /* 0x000fe2000800063f */
[----:B------:R-:W-:Y:S01]  /*14e00*/  LEA R206, P0, R5, R206, 0x1 ;  /* 0x000000ce05ce7211 */ /* 0x000fe200078008ff */
[----:B------:R-:W-:Y:S01]  /*14e10*/  UMOV UR7, 0x4 ;  /* 0x0000000400077882 */ /* 0x000fe20000000000 */
[----:B------:R-:W-:Y:S01]  /*14e20*/  LEA R6, P2, R7, c[0x0][0x170], 0x1 ;  /* 0x00005c0007067a11 */ /* 0x000fe200078408ff */
[----:B------:R-:W-:Y:S01]  /*14e30*/  USHF.L.U64.HI UR7, UR4, UR7, UR5 ;  /* 0x0000000704077299 */ /* 0x000fe20008010205 */
[----:B------:R-:W-:Y:S01]  /*14e40*/  IMAD.X R2, R0, 0x1, R133, P1 ;  /* 0x0000000100027824 */ /* 0x000fe200008e0685 */
[----:B------:R-:W-:Y:S01]  /*14e50*/  LEA.HI.X R205, R5, R205, R0, 0x1, P0 ;  /* 0x000000cd05cd7211 */ /* 0x000fe200000f0c00 */
[----:B------:R-:W-:Y:S01]  /*14e60*/  USHF.L.U32 UR10, UR4, 0x5, URZ ;  /* 0x00000005040a7899 */ /* 0x000fe2000800063f */
[----:B------:R-:W-:Y:S01]  /*14e70*/  IADD3 R5, P1, P0, R136, UR6, R5 ;  /* 0x0000000688057c10 */ /* 0x000fe2000f83e005 */
[----:B------:R-:W-:Y:S01]  /*14e80*/  UMOV UR6, 0x5 ;  /* 0x0000000500067882 */ /* 0x000fe20000000000 */
[----:B------:R-:W-:Y:S01]  /*14e90*/  LEA.HI.X R7, R7, c[0x0][0x174], R2, 0x1, P2 ;  /* 0x00005d0007077a11 */ /* 0x000fe200010f0c02 */
[----:B------:R-:W-:Y:S01]  /*14ea0*/  USHF.L.U64.HI UR4, UR4, UR6, UR5 ;  /* 0x0000000604047299 */ /* 0x000fe20008010205 */
[----:B------:R-:W-:Y:S01]  /*14eb0*/  IADD3.X R0, R133, UR7, R0, P1, P0 ;  /* 0x0000000785007c10 */ /* 0x000fe20008fe0400 */
[----:B------:R-:W-:Y:S01]  /*14ec0*/  IMAD.MOV.U32 R207, RZ, RZ, R205 ;  /* 0x000000ffffcf7224 */ /* 0x000fe200078e00cd */
[----:B------:R-:W-:Y:S01]  /*14ed0*/  IADD3 R8, P1, R206, UR10, RZ ;  /* 0x0000000ace087c10 */ /* 0x000fe2000ff3e0ff */
[----:B------:R-:W-:Y:S01]  /*14ee0*/  IMAD R135, R204, 0x40, R135 ;  /* 0x00000040cc877824 */ /* 0x000fe200078e0287 */
[----:B------:R-:W-:-:S02]  /*14ef0*/  LEA R4, P0, R5, c[0x0][0x170], 0x1 ;  /* 0x00005c0005047a11 */ /* 0x000fc400078008ff */
[----:B------:R-:W-:Y:S01]  /*14f00*/  IADD3.X R9, R205, UR4, RZ, P1, !PT ;  /* 0x00000004cd097c10 */ /* 0x000fe20008ffe4ff */
[----:B------:R-:W-:Y:S01]  /*14f10*/  @!PT LDS RZ, [RZ] ;  /* 0x00000000fffff984 */ /* 0x000fe20000000800 */
[----:B------:R-:W-:Y:S01]  /*14f20*/  @!PT LDS RZ, [RZ] ;  /* 0x00000000fffff984 */ /* 0x000fe20000000800 */
[----:B------:R-:W-:Y:S01]  /*14f30*/  @!PT LDS RZ, [RZ] ;  /* 0x00000000fffff984 */ /* 0x000fe20000000800 */
[----:B------:R1:W-:Y:S01]  /*14f40*/  LDGSTS.E.BYPASS.LTC128B.128 [R200+0xc000], [R206.64] ;  /* 0x0c000000cec87fae */ /* 0x0003e2000b901d48 */
[----:B------:R-:W-:Y:S02]  /*14f50*/  LEA.HI.X R5, R5, c[0x0][0x174], R0, 0x1, P0 ;  /* 0x00005d0005057a11 */ /* 0x000fe400000f0c00 */
[----:B------:R-:W-:Y:S01]  /*14f60*/  IADD3 R10, P1, R8, UR10, RZ ;  /* 0x0000000a080a7c10 */ /* 0x000fe2000ff3e0ff */
[----:B------:R2:W-:Y:S01]  /*14f70*/  LDGSTS.E.BYPASS.LTC128B.128 [R200+0xe000], [R6.64+0x80] ;  /* 0x0e00008006c87fae */ /* 0x0005e2000b901d48 */
[----:B------:R-:W-:Y:S02]  /*14f80*/  IADD3 R16, P0, R4, UR10, RZ ;  /* 0x0000000a04107c10 */ /* 0x000fe4000ff1e0ff */
[----:B------:R-:W-:Y:S01]  /*14f90*/  IADD3.X R11, R9, UR4, RZ, P1, !PT ;  /* 0x00000004090b7c10 */ /* 0x000fe20008ffe4ff */
[----:B------:R2:W-:Y:S01]  /*14fa0*/  LDGSTS.E.BYPASS.LTC128B.128 [R200+0x10000], [R6.64+0x100] ;  /* 0x1000010006c87fae */ /* 0x0005e2000b901d48 */
[----:B------:R-:W-:-:S02]  /*14fb0*/  IADD3 R28, P1, R10, UR10, RZ ;  /* 0x0000000a0a1c7c10 */ /* 0x000fc4000ff3e0ff */
[----:B------:R-:W-:Y:S01]  /*14fc0*/  IADD3.X R17, R5, UR4, RZ, P0, !PT ;  /* 0x0000000405117c10 */ /* 0x000fe200087fe4ff */
[----:B------:R3:W-:Y:S01]  /*14fd0*/  LDGSTS.E.BYPASS.LTC128B.128 [R200+0xc800], [R8.64] ;  /* 0x0c80000008c87fae */ /* 0x0007e2000b901d48 */
[----:B------:R-:W-:Y:S02]  /*14fe0*/  IADD3 R30, P0, R16, UR10, RZ ;  /* 0x0000000a101e7c10 */ /* 0x000fe4000ff1e0ff */
[----:B------:R-:W-:Y:S01]  /*14ff0*/  IADD3.X R29, R11, UR4, RZ, P1, !PT ;  /* 0x000000040b1d7c10 */ /* 0x000fe20008ffe4ff */
[----:B------:R2:W-:Y:S01]  /*15000*/  LDGSTS.E.BYPASS.LTC128B.128 [R200+0xe800], [R4.64+0x80] ;  /* 0x0e80008004c87fae */ /* 0x0005e2000b901d48 */
[----:B------:R-:W-:Y:S02]  /*15010*/  IADD3.X R31, R17, UR4, RZ, P0, !PT ;  /* 0x00000004111f7c10 */ /* 0x000fe400087fe4ff */
[C---:B------:R-:W-:Y:S01]  /*15020*/  IADD3 R0, R135.reuse, 0x1, RZ ;  /* 0x0000000187007810 */ /* 0x040fe20007ffe0ff */
[----:B------:R2:W-:Y:S01]  /*15030*/  LDGSTS.E.BYPASS.LTC128B.128 [R200+0x10800], [R4.64+0x100] ;  /* 0x1080010004c87fae */ /* 0x0005e2000b901d48 */
[----:B------:R-:W-:-:S02]  /*15040*/  ISETP.GE.AND P0, PT, R135, R208, PT ;  /* 0x000000d08700720c */ /* 0x000fc40003f06270 */
[C---:B------:R-:W-:Y:S01]  /*15050*/  ISETP.GE.AND P4, PT, R0.reuse, R208, PT ;  /* 0x000000d00000720c */ /* 0x040fe20003f86270 */
[----:B------:R3:W-:Y:S01]  /*15060*/  LDGSTS.E.BYPASS.LTC128B.128 [R200+0xd000], [R10.64] ;  /* 0x0d0000000ac87fae */ /* 0x0007e2000b901d48 */
[C---:B------:R-:W-:Y:S02]  /*15070*/  ISETP.LT.OR P0, PT, R135.reuse, R211, P0 ;  /* 0x000000d38700720c */ /* 0x040fe40000701670 */
[C---:B------:R-:W-:Y:S01]  /*15080*/  IADD3 R2, R135.reuse, 0x9, RZ ;  /* 0x0000000987027810 */ /* 0x040fe20007ffe0ff */
[----:B------:R4:W-:Y:S01]  /*15090*/  LDGSTS.E.BYPASS.LTC128B.128 [R200+0xf000], [R16.64+0x80] ;  /* 0x0f00008010c87fae */ /* 0x0009e2000b901d48 */
[C---:B------:R-:W-:Y:S02]  /*150a0*/  ISETP.GE.AND P2, PT, R0.reuse, R209, PT ;  /* 0x000000d10000720c */ /* 0x040fe40003f46270 */
[----:B------:R-:W-:Y:S01]  /*150b0*/  ISETP.LT.OR P4, PT, R0, R211, P4 ;  /* 0x000000d30000720c */ /* 0x000fe20002781670 */
[----:B------:R4:W-:Y:S01]  /*150c0*/  LDGSTS.E.BYPASS.LTC128B.128 [R200+0x11000], [R16.64+0x100] ;  /* 0x1100010010c87fae */ /* 0x0009e2000b901d48 */
[----:B------:R-:W-:-:S02]  /*150d0*/  ISETP.GE.AND P5, PT, R135, R209, PT ;  /* 0x000000d18700720c */ /* 0x000fc40003fa6270 */
[-C--:B------:R-:W-:Y:S01]  /*150e0*/  ISETP.LT.OR P2, PT, R0, R210.reuse, P2 ;  /* 0x000000d20000720c */ /* 0x080fe20001741670 */
[----:B------:R5:W-:Y:S01]  /*150f0*/  LDGSTS.E.BYPASS.LTC128B.128 [R200+0xd800], [R28.64] ;  /* 0x0d8000001cc87fae */ /* 0x000be2000b901d48 */
[----:B------:R-:W-:-:S03]  /*15100*/  ISETP.LT.OR P5, PT, R135, R210, P5 ;  /* 0x000000d28700720c */ /* 0x000fc60002fa1670 */
        /* <DEDUP_REMOVED lines=12> */
[----:B------:R-:W3:Y:S01]  /*151d0*/  LDSM.16.M88.4 R168, [R182] ;  /* 0x00000000b6a8783b */ /* 0x000ee20000000200 */
        /* <DEDUP_REMOVED lines=8> */
[----:B------:R-:W-:Y:S08]  /*15260*/  HMMA.16816.F32 R16, R24, R4, R16 ;  /* 0x000000041810723c */ /* 0x000ff00000001810 */
[C---:B-1----:R-:W-:Y:S08]  /*15270*/  HMMA.16816.F32 R152, R140.reuse, R148, RZ ;  /* 0x000000948c98723c */ /* 0x042ff000000018ff */
[C---:B------:R-:W-:Y:S08]  /*15280*/  HMMA.16816.F32 R156, R140.reuse, R158, RZ ;  /* 0x0000009e8c9c723c */ /* 0x040ff000000018ff */
[C---:B------:R-:W-:Y:S08]  /*15290*/  HMMA.16816.F32 R148, R140.reuse, R150, RZ ;  /* 0x000000968c94723c */ /* 0x040ff000000018ff */
[C---:B------:R-:W-:Y:S08]  /*152a0*/  HMMA.16816.F32 R144, R140.reuse, R20, RZ ;  /* 0x000000148c90723c */ /* 0x040ff000000018ff */
[----:B------:R-:W-:Y:S01]  /*152b0*/  HMMA.16816.F32 R140, R140, R22, RZ ;  /* 0x000000168c8c723c */ /* 0x000fe200000018ff */
[----:B------:R-:W-:Y:S07]  /*152c0*/  LDSM.16.M88.4 R20, [R189] ;  /* 0x00000000bd14783b */ /* 0x000fee0000000200 */
[----:B------:R-:W-:Y:S01]  /*152d0*/  HMMA.16816.F32 R12, R24, R6, R12 ;  /* 0x00000006180c723c */ /* 0x000fe2000000180c */
[----:B------:R-:W1:Y:S07]  /*152e0*/  LDSM.16.M88.4 R4, [R180] ;  /* 0x00000000b404783b */ /* 0x000e6e0000000200 */
[----:B---3--:R-:W-:Y:S08]  /*152f0*/  HMMA.16816.F32 R16, R28, R8, R16 ;  /* 0x000000081c10723c */ /* 0x008ff00000001810 */
        /* <DEDUP_REMOVED lines=121> */
[C---:B------:R-:W-:Y:S02]  /*15a90*/  ISETP.GE.AND P0, PT, R2.reuse, R208, PT ;  /* 0x000000d00200720c */ /* 0x040fe40003f06270 */
[----:B------:R-:W-:Y:S02]  /*15aa0*/  FSEL R0, R17, -INF , !P4 ;  /* 0xff80000011007808 */ /* 0x000fe40006000000 */
[C---:B------:R-:W-:Y:S01]  /*15ab0*/  ISETP.GE.AND P4, PT, R2.reuse, R209, PT ;  /* 0x000000d10200720c */ /* 0x040fe20003f86270 */
[----:B------:R-:W-:Y:S01]  /*15ac0*/  HMMA.16816.F32 R12, R8, R6, R12 ;  /* 0x00000006080c723c */ /* 0x000fe2000000180c */
[C---:B------:R-:W-:Y:S02]  /*15ad0*/  ISETP.LT.OR P0, PT, R2.reuse, R211, P0 ;  /* 0x000000d30200720c */ /* 0x040fe40000701670 */
[----:B------:R-:W-:-:S02]  /*15ae0*/  ISETP.LT.OR P4, PT, R2, R210, P4 ;  /* 0x000000d20200720c */ /* 0x000fc40002781670 */
[----:B------:R-:W-:Y:S02]  /*15af0*/  FSEL R18, R18, -INF , !P5 ;  /* 0xff80000012127808 */ /* 0x000fe40006800000 */
[----:B------:R-:W-:Y:S01]  /*15b00*/  FSEL R19, R19, -INF , !P2 ;  /* 0xff80000013137808 */ /* 0x000fe20005000000 */
[C---:B------:R-:W-:Y:S01]  /*15b10*/  HMMA.16816.F32 R160, R136.reuse, R28, R160 ;  /* 0x0000001c88a0723c */ /* 0x040fe200000018a0 */
[C---:B------:R-:W-:Y:S02]  /*15b20*/  ISETP.GE.AND P2, PT, R4.reuse, R208, PT ;  /* 0x000000d00400720c */ /* 0x040fe40003f46270 */
[C---:B------:R-:W-:Y:S02]  /*15b30*/  ISETP.GE.AND P5, PT, R4.reuse, R209, PT ;  /* 0x000000d10400720c */ /* 0x040fe40003fa6270 */
[C---:B------:R-:W-:Y:S02]  /*15b40*/  ISETP.LT.OR P2, PT, R4.reuse, R211, P2 ;  /* 0x000000d30400720c */ /* 0x040fe40001741670 */
[----:B------:R-:W-:Y:S01]  /*15b50*/  ISETP.LT.OR P5, PT, R4, R210, P5 ;  /* 0x000000d20400720c */ /* 0x000fe20002fa1670 */
[----:B------:R-:W-:Y:S01]  /*15b60*/  HMMA.16816.F32 R152, R136, R24, R152 ;  /* 0x000000188898723c */ /* 0x000fe20000001898 */
[----:B------:R-:W-:-:S07]  /*15b70*/  IADD3 R17, R135, 0x18, RZ ;  /* 0x0000001887117810 */ /* 0x000fce0007ffe0ff */
[C---:B------:R-:W-:Y:S01]  /*15b80*/  HMMA.16816.F32 R148, R136.reuse, R26, R148 ;  /* 0x0000001a8894723c */ /* 0x040fe20000001894 */
[----:B------:R-:W2:Y:S01]  /*15b90*/  LDSM.16.M88.4 R24, [R180+0x5000] ;  /* 0x00500000b418783b */ /* 0x000ea20000000200 */
[----:B------:R-:W-:Y:S02]  /*15ba0*/  FSEL R12, R12, -INF , !P1 ;  /* 0xff8000000c0c7808 */ /* 0x000fe40004800000 */
[----:B------:R-:W-:Y:S02]  /*15bb0*/  FSEL R2, R13, -INF , !P0 ;  /* 0xff8000000d027808 */ /* 0x000fe40004000000 */
[C---:B------:R-:W-:Y:S02]  /*15bc0*/  ISETP.GE.AND P1, PT, R5.reuse, R208, PT ;  /* 0x000000d00500720c */ /* 0x040fe40003f26270 */
[----:B------:R-:W-:Y:S01]  /*15bd0*/  HMMA.16816.F32 R156, R136, R30, R156 ;  /* 0x0000001e889c723c */ /* 0x000fe2000000189c */
[C---:B------:R-:W-:Y:S02]  /*15be0*/  ISETP.GE.AND P0, PT, R5.reuse, R209, PT ;  /* 0x000000d10500720c */ /* 0x040fe40003f06270 */
[----:B------:R-:W-:-:S02]  /*15bf0*/  ISETP.LT.OR P1, PT, R5, R211, P1 ;  /* 0x000000d30500720c */ /* 0x000fc40000f21670 */
[----:B------:R-:W-:Y:S02]  /*15c00*/  ISETP.LT.OR P0, PT, R5, R210, P0 ;  /* 0x000000d20500720c */ /* 0x000fe40000701670 */
[----:B------:R-:W3:Y:S01]  /*15c10*/  LDSM.16.M88.4 R4, [R180+0x5800] ;  /* 0x00580000b404783b */ /* 0x000ee20000000200 */
[----:B-1----:R-:W-:Y:S01]  /*15c20*/  HMMA.16816.F32 R160, R8, R164, R160 ;  /* 0x000000a408a0723c */ /* 0x002fe200000018a0 */
[----:B------:R-:W-:Y:S01]  /*15c30*/  FSEL R13, R14, -INF , !P6 ;  /* 0xff8000000e0d7808 */ /* 0x000fe20007000000 */
[----:B------:R-:W-:-:S04]  /*15c40*/  DEPBAR.LE SB0, 0x0 ;  /* 0x000080000000791a */ /* 0x000fc80000000000 */
[----:B------:R-:W-:Y:S02]  /*15c50*/  IADD3 R14, R135, 0x19, RZ ;  /* 0x00000019870e7810 */ /* 0x000fe40007ffe0ff */
[----:B------:R-:W-:Y:S01]  /*15c60*/  HMMA.16816.F32 R144, R136, R20, R144 ;  /* 0x000000148890723c */ /* 0x000fe20000001890 */
[----:B------:R-:W-:Y:S02]  /*15c70*/  FSEL R15, R15, -INF , !P4 ;  /* 0xff8000000f0f7808 */ /* 0x000fe40006000000 */
[C---:B------:R-:W-:Y:S02]  /*15c80*/  ISETP.GE.AND P4, PT, R17.reuse, R208, PT ;  /* 0x000000d01100720c */ /* 0x040fe40003f86270 */
[C---:B------:R-:W-:Y:S02]  /*15c90*/  ISETP.GE.AND P6, PT, R17.reuse, R209, PT ;  /* 0x000000d11100720c */ /* 0x040fe40003fc6270 */
[C---:B------:R-:W-:Y:S01]  /*15ca0*/  ISETP.LT.OR P4, PT, R17.reuse, R211, P4 ;  /* 0x000000d31100720c */ /* 0x040fe20002781670 */
[----:B------:R-:W-:Y:S01]  /*15cb0*/  HMMA.16816.F32 R156, R8, R166, R156 ;  /* 0x000000a6089c723c */ /* 0x000fe2000000189c */
[----:B------:R-:W-:Y:S01]  /*15cc0*/  BAR.SYNC.DEFER_BLOCKING 0x0 ;  /* 0x0000000000007b1d */ /* 0x000fe20000010000 */
[----:B------:R-:W-:-:S02]  /*15cd0*/  ISETP.LT.OR P6, PT, R17, R210, P6 ;  /* 0x000000d21100720c */ /* 0x000fc400037c1670 */
[----:B------:R-:W-:-:S04]  /*15ce0*/  IADD3 R17, R135, 0x21, RZ ;  /* 0x0000002187117810 */ /* 0x000fc80007ffe0ff */
[----:B------:R-:W-:Y:S01]  /*15cf0*/  FSEL R160, R160, -INF , !P2 ;  /* 0xff800000a0a07808 */ /* 0x000fe20005000000 */
[C---:B--2---:R-:W-:Y:S01]  /*15d00*/  HMMA.16816.F32 R152, R8.reuse, R24, R152 ;  /* 0x000000180898723c */ /* 0x044fe20000001898 */
[----:B------:R-:W-:Y:S02]  /*15d10*/  FSEL R28, R161, -INF , !P1 ;  /* 0xff800000a11c7808 */ /* 0x000fe40004800000 */
[C---:B------:R-:W-:Y:S02]  /*15d20*/  ISETP.GE.AND P2, PT, R14.reuse, R208, PT ;  /* 0x000000d00e00720c */ /* 0x040fe40003f46270 */
[C---:B------:R-:W-:Y:S02]  /*15d30*/  ISETP.GE.AND P1, PT, R14.reuse, R209, PT ;  /* 0x000000d10e00720c */ /* 0x040fe40003f26270 */
[C---:B------:R-:W-:Y:S01]  /*15d40*/  ISETP.LT.OR P2, PT, R14.reuse, R211, P2 ;  /* 0x000000d30e00720c */ /* 0x040fe20001741670 */
[----:B------:R-:W-:Y:S01]  /*15d50*/  HMMA.16816.F32 R148, R8, R26, R148 ;  /* 0x0000001a0894723c */ /* 0x000fe20000001894 */
[----:B------:R-:W-:-:S02]  /*15d60*/  ISETP.LT.OR P1, PT, R14, R210, P1 ;  /* 0x000000d20e00720c */ /* 0x000fc40000f21670 */
[----:B------:R-:W-:Y:S02]  /*15d70*/  IADD3 R14, R135, 0x20, RZ ;  /* 0x00000020870e7810 */ /* 0x000fe40007ffe0ff */
[----:B------:R-:W-:Y:S02]  /*15d80*/  FSEL R25, R163, -INF , !P0 ;  /* 0xff800000a3197808 */ /* 0x000fe40004000000 */
[----:B------:R-:W-:Y:S01]  /*15d90*/  FSEL R24, R156, -INF , !P4 ;  /* 0xff8000009c187808 */ /* 0x000fe20006000000 */
[----:B------:R-:W-:Y:S01]  /*15da0*/  HMMA.16816.F32 R140, R136, R22, R140 ;  /* 0x00000016888c723c */ /* 0x000fe2000000188c */
[----:B------:R-:W-:Y:S02]  /*15db0*/  FSEL R20, R157, -INF , !P2 ;  /* 0xff8000009d147808 */ /* 0x000fe40005000000 */
[-C--:B------:R-:W-:Y:S02]  /*15dc0*/  ISETP.GE.AND P0, PT, R14, R208.reuse, PT ;  /* 0x000000d00e00720c */ /* 0x080fe40003f06270 */
[----:B------:R-:W-:-:S02]  /*15dd0*/  ISETP.GE.AND P2, PT, R17, R208, PT ;  /* 0x000000d01100720c */ /* 0x000fc40003f46270 */
[C---:B------:R-:W-:Y:S01]  /*15de0*/  ISETP.GE.AND P4, PT, R17.reuse, R209, PT ;  /* 0x000000d11100720c */ /* 0x040fe20003f86270 */
[----:B---3--:R-:W-:Y:S01]  /*15df0*/  HMMA.16816.F32 R144, R8, R4, R144 ;  /* 0x000000040890723c */ /* 0x008fe20000001890 */
[-C--:B------:R-:W-:Y:S02]  /*15e00*/  ISETP.LT.OR P0, PT, R14, R211.reuse, P0 ;  /* 0x000000d30e00720c */ /* 0x080fe40000701670 */
[C---:B------:R-:W-:Y:S02]  /*15e10*/  ISETP.LT.OR P2, PT, R17.reuse, R211, P2 ;  /* 0x000000d31100720c */ /* 0x040fe40001741670 */
[----:B------:R-:W-:Y:S02]  /*15e20*/  ISETP.LT.OR P4, PT, R17, R210, P4 ;  /* 0x000000d21100720c */ /* 0x000fe40002781670 */
[----:B------:R-:W-:Y:S02]  /*15e30*/  FSEL R27, R162, -INF , !P5 ;  /* 0xff800000a21b7808 */ /* 0x000fe40006800000 */
[----:B------:R-:W-:-:S02]  /*15e40*/  IADD3 R17, R135, 0x29, RZ ;  /* 0x0000002987117810 */ /* 0x000fc40007ffe0ff */
[----:B------:R-:W-:Y:S02]  /*15e50*/  ISETP.GE.AND P5, PT, R14, R209, PT ;  /* 0x000000d10e00720c */ /* 0x000fe40003fa6270 */
[----:B------:R-:W-:Y:S02]  /*15e60*/  FSEL R166, R152, -INF , !P0 ;  /* 0xff80000098a67808 */ /* 0x000fe40004000000 */
[----:B------:R-:W-:Y:S01]  /*15e70*/  ISETP.GE.AND P0, PT, R17, R208, PT ;  /* 0x000000d01100720c */ /* 0x000fe20003f06270 */
[----:B------:R-:W-:Y:S01]  /*15e80*/  HMMA.16816.F32 R140, R8, R6, R140 ;  /* 0x00000006088c723c */ /* 0x000fe2000000188c */
[----:B------:R-:W-:Y:S02]  /*15e90*/  ISETP.LT.OR P5, PT, R14, R210, P5 ;  /* 0x000000d20e00720c */ /* 0x000fe40002fa1670 */
[----:B------:R-:W-:Y:S02]  /*15ea0*/  IADD3 R14, R135, 0x28, RZ ;  /* 0x00000028870e7810 */ /* 0x000fe40007ffe0ff */
[----:B------:R-:W-:-:S02]  /*15eb0*/  ISETP.LT.OR P0, PT, R17, R211, P0 ;  /* 0x000000d31100720c */ /* 0x000fc40000701670 */
[----:B------:R-:W-:Y:S02]  /*15ec0*/  FSEL R21, R159, -INF , !P1 ;  /* 0xff8000009f157808 */ /* 0x000fe40004800000 */
[----:B------:R-:W-:Y:S02]  /*15ed0*/  IADD3 R5, R135, 0x31, RZ ;  /* 0x0000003187057810 */ /* 0x000fe40007ffe0ff */
[CC--:B------:R-:W-:Y:S02]  /*15ee0*/  ISETP.GE.AND P1, PT, R14.reuse, R208.reuse, PT ;  /* 0x000000d00e00720c */ /* 0x0c0fe40003f26270 */
[----:B------:R-:W-:Y:S02]  /*15ef0*/  FSEL R164, R149, -INF , !P0 ;  /* 0xff80000095a47808 */ /* 0x000fe40004000000 */
[----:B------:R-:W-:Y:S02]  /*15f00*/  ISETP.GE.AND P0, PT, R5, R208, PT ;  /* 0x000000d00500720c */ /* 0x000fe40003f06270 */
[----:B------:R-:W-:-:S02]  /*15f10*/  ISETP.LT.OR P1, PT, R14, R211, P1 ;  /* 0x000000d30e00720c */ /* 0x000fc40000f21670 */
[----:B------:R-:W-:Y:S02]  /*15f20*/  IADD3 R4, R135, 0x30, RZ ;  /* 0x0000003087047810 */ /* 0x000fe40007ffe0ff */
[----:B------:R-:W-:Y:S02]  /*15f30*/  ISETP.LT.OR P0, PT, R5, R211, P0 ;  /* 0x000000d30500720c */ /* 0x000fe40000701670 */
[----:B------:R-:W-:Y:S02]  /*15f40*/  FSEL R168, R153, -INF , !P2 ;  /* 0xff80000099a87808 */ /* 0x000fe40005000000 */
[----:B------:R-:W-:Y:S02]  /*15f50*/  FSEL R167, R154, -INF , !P5 ;  /* 0xff8000009aa77808 */ /* 0x000fe40006800000 */
[----:B------:R-:W-:Y:S02]  /*15f60*/  FSEL R170, R148, -INF , !P1 ;  /* 0xff80000094aa7808 */ /* 0x000fe40004800000 */
[----:B------:R-:W-:-:S02]  /*15f70*/  FSEL R23, R158, -INF , !P6 ;  /* 0xff8000009e177808 */ /* 0x000fc40007000000 */
[-C--:B------:R-:W-:Y:S02]  /*15f80*/  ISETP.GE.AND P2, PT, R17, R209.reuse, PT ;  /* 0x000000d11100720c */ /* 0x080fe40003f46270 */
[C---:B------:R-:W-:Y:S02]  /*15f90*/  ISETP.GE.AND P5, PT, R4.reuse, R208, PT ;  /* 0x000000d00400720c */ /* 0x040fe40003fa6270 */
[-C--:B------:R-:W-:Y:S02]  /*15fa0*/  ISETP.GE.AND P1, PT, R4, R209.reuse, PT ;  /* 0x000000d10400720c */ /* 0x080fe40003f26270 */
[----:B------:R-:W-:Y:S02]  /*15fb0*/  ISETP.GE.AND P6, PT, R14, R209, PT ;  /* 0x000000d10e00720c */ /* 0x000fe40003fc6270 */
[----:B------:R-:W-:Y:S02]  /*15fc0*/  FSEL R152, R145, -INF , !P0 ;  /* 0xff80000091987808 */ /* 0x000fe40004000000 */
[----:B------:R-:W-:-:S02]  /*15fd0*/  ISETP.GT.AND P0, PT, R204, R195, PT ;  /* 0x000000c3cc00720c */ /* 0x000fc40003f04270 */
[-C--:B------:R-:W-:Y:S02]  /*15fe0*/  ISETP.LT.OR P2, PT, R17, R210.reuse, P2 ;  /* 0x000000d21100720c */ /* 0x080fe40001741670 */
[C---:B------:R-:W-:Y:S02]  /*15ff0*/  ISETP.LT.OR P5, PT, R4.reuse, R211, P5 ;  /* 0x000000d30400720c */ /* 0x040fe40002fa1670 */
[-C--:B------:R-:W-:Y:S02]  /*16000*/  ISETP.LT.OR P1, PT, R4, R210.reuse, P1 ;  /* 0x000000d20400720c */ /* 0x080fe40000f21670 */
[----:B------:R-:W-:Y:S02]  /*16010*/  ISETP.LT.OR P6, PT, R14, R210, P6 ;  /* 0x000000d20e00720c */ /* 0x000fe400037c1670 */
[C---:B------:R-:W-:Y:S02]  /*16020*/  IADD3 R4, R135.reuse, 0x38, RZ ;  /* 0x0000003887047810 */ /* 0x040fe40007ffe0ff */
[----:B------:R-:W-:-:S02]  /*16030*/  IADD3 R135, R135, 0x39, RZ ;  /* 0x0000003987877810 */ /* 0x000fc40007ffe0ff */
[----:B------:R-:W-:Y:S02]  /*16040*/  FSEL R163, R151, -INF , !P2 ;  /* 0xff80000097a37808 */ /* 0x000fe40005000000 */
[----:B------:R-:W-:Y:S02]  /*16050*/  FSEL R165, R155, -INF , !P4 ;  /* 0xff8000009ba57808 */ /* 0x000fe40006000000 */
[----:B------:R-:W-:Y:S02]  /*16060*/  FSEL R169, R150, -INF , !P6 ;  /* 0xff80000096a97808 */ /* 0x000fe40007000000 */
[----:B------:R-:W-:Y:S02]  /*16070*/  FSEL R154, R144, -INF , !P5 ;  /* 0xff800000909a7808 */ /* 0x000fe40006800000 */
[----:B------:R-:W-:Y:S02]  /*16080*/  FSEL R151, R146, -INF , !P1 ;  /* 0xff80000092977808 */ /* 0x000fe40004800000 */
[----:B------:R-:W-:-:S02]  /*16090*/  ISETP.GE.AND P4, PT, R5, R209, PT ;  /* 0x000000d10500720c */ /* 0x000fc40003f86270 */
[CC--:B------:R-:W-:Y:S02]  /*160a0*/  ISETP.GE.AND P6, PT, R4.reuse, R208.reuse, PT ;  /* 0x000000d00400720c */ /* 0x0c0fe40003fc6270 */
[CC--:B------:R-:W-:Y:S02]  /*160b0*/  ISETP.GE.AND P2, PT, R4.reuse, R209.reuse, PT ;  /* 0x000000d10400720c */ /* 0x0c0fe40003f46270 */
[C---:B------:R-:W-:Y:S02]  /*160c0*/  ISETP.GE.AND P5, PT, R135.reuse, R208, PT ;  /* 0x000000d08700720c */ /* 0x040fe40003fa6270 */
[----:B------:R-:W-:Y:S02]  /*160d0*/  ISETP.GE.AND P1, PT, R135, R209, PT ;  /* 0x000000d18700720c */ /* 0x000fe40003f26270 */
[----:B------:R-:W-:Y:S02]  /*160e0*/  ISETP.LT.OR P4, PT, R5, R210, P4 ;  /* 0x000000d20500720c */ /* 0x000fe40002781670 */
[----:B------:R-:W-:-:S02]  /*160f0*/  ISETP.LT.OR P6, PT, R4, R211, P6 ;  /* 0x000000d30400720c */ /* 0x000fc400037c1670 */
[-C--:B------:R-:W-:Y:S02]  /*16100*/  ISETP.LT.OR P2, PT, R4, R210.reuse, P2 ;  /* 0x000000d20400720c */ /* 0x080fe40001741670 */
[C---:B------:R-:W-:Y:S02]  /*16110*/  ISETP.LT.OR P5, PT, R135.reuse, R211, P5 ;  /* 0x000000d38700720c */ /* 0x040fe40002fa1670 */
[----:B------:R-:W-:Y:S02]  /*16120*/  ISETP.LT.OR P1, PT, R135, R210, P1 ;  /* 0x000000d28700720c */ /* 0x000fe40000f21670 */
[----:B------:R-:W-:Y:S02]  /*16130*/  FSEL R139, R147, -INF , !P4 ;  /* 0xff800000938b7808 */ /* 0x000fe40006000000 */
[----:B------:R-:W-:Y:S02]  /*16140*/  FSEL R138, R140, -INF , !P6 ;  /* 0xff8000008c8a7808 */ /* 0x000fe40007000000 */
[----:B------:R-:W-:-:S02]  /*16150*/  FSEL R137, R142, -INF , !P2 ;  /* 0xff8000008e897808 */ /* 0x000fc40005000000 */
        /* <DEDUP_REMOVED lines=61> */
[----:B------:R-:W-:Y:S05]  /*16530*/  BRA `(.L_x_5595) ;  /* 0x0000003000007947 */ /* 0x000fea0003800000 */
.L_x_5594:
[----:B------:R-:W-:-:S05]  /*16540*/  IMAD.MOV.U32 R6, RZ, RZ, c[0x0][0x198] ;  /* 0x00006600ff067624 */ /* 0x000fca00078e00ff */
[----:B------:R-:W-:-:S04]  /*16550*/  LEA R6, -R6, RZ, 0x6 ;  /* 0x000000ff06067211 */ /* 0x000fc800078e31ff */
[----:B------:R-:W-:Y:S02]  /*16560*/  SHF.R.S32.HI R4, RZ, 0x1f, R6 ;  /* 0x0000001fff047819 */ /* 0x000fe40000011406 */
.L_x_5595:
[----:B------:R-:W-:Y:S01]  /*16570*/  ULDC.64 UR4, c[0x0][0x198] ;  /* 0x0000660000047ab9 */ /* 0x000fe20000000a00 */
[C---:B------:R-:W-:Y:S01]  /*16580*/  LEA R202, P1, R6.reuse, R202, 0x1 ;  /* 0x000000ca06ca7211 */ /* 0x040fe200078208ff */
[----:B------:R-:W-:Y:S02]  /*16590*/  USHF.L.U32 UR7, UR4, 0x5, URZ ;  /* 0x0000000504077899 */ /* 0x000fe4000800063f */
[----:B------:R-:W-:Y:S01]  /*165a0*/  USHF.L.U64.HI UR5, UR4, UR6, UR5 ;  /* 0x0000000604057299 */ /* 0x000fe20008010205 */
[----:B------:R-:W-:-:S03]  /*165b0*/  LEA.HI.X R201, R6, R201, R4, 0x1, P1 ;  /* 0x000000c906c97211 */ /* 0x000fc600008f0c04 */
        /* <DEDUP_REMOVED lines=10> */
[----:B------:R-:W-:-:S03]  /*16660*/  IADD3 R4, P1, R6, UR7, RZ ;  /* 0x0000000706047c10 */ /* 0x000fc6000ff3e0ff */
[----:B------:R1:W-:Y:S01]  /*16670*/  LDGSTS.E.BYPASS.LTC128B.128 [R200+0xa000], [R202.64+0x100] ;  /* 0x0a000100cac87fae */ /* 0x0003e2000b901d48 */
[----:B------:R-:W-:-:S03]  /*16680*/  IADD3.X R5, R7, UR5, RZ, P1, !PT ;  /* 0x0000000507057c10 */ /* 0x000fc60008ffe4ff */
        /* <DEDUP_REMOVED lines=10> */
.L_x_5593:
        /* <DEDUP_REMOVED lines=55> */
[----:B------:R-:W1:Y:S01]  /*16aa0*/  LDSM.16.MT88.4 R12, [R186+0xc000] ;  /* 0x00c00000ba0c783b */ /* 0x000e620000004200 */
[----:B------:R-:W-:Y:S02]  /*16ab0*/  FADD.FTZ R4, R132, -R5 ;  /* 0x8000000584047221 */ /* 0x000fe40000010000 */
[----:B------:R-:W-:Y:S01]  /*16ac0*/  FADD.FTZ R6, R3, -R6 ;  /* 0x8000000603067221 */ /* 0x000fe20000010000 */
[----:B------:R-:W-:Y:S01]  /*16ad0*/  LDSM.16.MT88.4 R132, [R186+0xc800] ;  /* 0x00c80000ba84783b */ /* 0x000fe20000004200 */
        /* <DEDUP_REMOVED lines=8> */
[----:B------:R-:W3:Y:S01]  /*16b60*/  MUFU.EX2 R144, R144 ;  /* 0x0000009000907308 */ /* 0x000ee20000000800 */
[--C-:B------:R-:W-:Y:S02]  /*16b70*/  FFMA.FTZ R155, R160, c[0x0][0x23c], -R153.reuse ;  /* 0x00008f00a09b7a23 */ /* 0x100fe40000010899 */
[--C-:B------:R-:W-:Y:S02]  /*16b80*/  FFMA.FTZ R156, R28, c[0x0][0x23c], -R153.reuse ;  /* 0x00008f001c9c7a23 */ /* 0x100fe40000010899 */
[--C-:B------:R-:W-:Y:S01]  /*16b90*/  FFMA.FTZ R157, R24, c[0x0][0x23c], -R153.reuse ;  /* 0x00008f00189d7a23 */ /* 0x100fe20000010899 */
[----:B------:R-:W-:Y:S01]  /*16ba0*/  LDSM.16.MT88.4 R28, [R184+0xc800] ;  /* 0x00c80000b81c783b */ /* 0x000fe20000004200 */
[----:B------:R-:W-:Y:S01]  /*16bb0*/  FFMA.FTZ R158, R20, c[0x0][0x23c], -R153 ;  /* 0x00008f00149e7a23 */ /* 0x000fe20000010899 */
[----:B------:R-:W4:Y:S01]  /*16bc0*/  MUFU.EX2 R141, R141 ;  /* 0x0000008d008d7308 */ /* 0x000f220000000800 */
[----:B------:R-:W-:-:S02]  /*16bd0*/  FFMA.FTZ R159, R27, c[0x0][0x23c], -R150 ;  /* 0x00008f001b9f7a23 */ /* 0x000fc40000010896 */
[--C-:B------:R-:W-:Y:S02]  /*16be0*/  FFMA.FTZ R162, R25, c[0x0][0x23c], -R150.reuse ;  /* 0x00008f0019a27a23 */ /* 0x100fe40000010896 */
[--C-:B------:R-:W-:Y:S01]  /*16bf0*/  FFMA.FTZ R160, R23, c[0x0][0x23c], -R150.reuse ;  /* 0x00008f0017a07a23 */ /* 0x100fe20000010896 */
[----:B------:R-:W-:Y:S01]  /*16c00*/  LDSM.16.MT88.4 R24, [R188+0xe800] ;  /* 0x00e80000bc18783b */ /* 0x000fe20000004200 */
[----:B------:R-:W-:Y:S01]  /*16c10*/  FFMA.FTZ R161, R21, c[0x0][0x23c], -R150 ;  /* 0x00008f0015a17a23 */ /* 0x000fe20000010896 */
[----:B------:R-:W-:Y:S01]  /*16c20*/  MUFU.EX2 R140, R140 ;  /* 0x0000008c008c7308 */ /* 0x000fe20000000800 */
[----:B---3--:R-:W-:Y:S01]  /*16c30*/  F2FP.PACK_AB R4, R143, R144 ;  /* 0x000000908f04723e */ /* 0x008fe200000000ff */
[----:B------:R-:W-:Y:S01]  /*16c40*/  LDSM.16.MT88.4 R20, [R186+0xe800] ;  /* 0x00e80000ba14783b */ /* 0x000fe20000004200 */
[--C-:B------:R-:W-:Y:S02]  /*16c50*/  FFMA.FTZ R171, R168, c[0x0][0x23c], -R153.reuse ;  /* 0x00008f00a8ab7a23 */ /* 0x100fe40000010899 */
[----:B------:R-:W-:-:S02]  /*16c60*/  FFMA.FTZ R203, R164, c[0x0][0x23c], -R153 ;  /* 0x00008f00a4cb7a23 */ /* 0x000fc40000010899 */
[--C-:B------:R-:W-:Y:S01]  /*16c70*/  FFMA.FTZ R168, R170, c[0x0][0x23c], -R153.reuse ;  /* 0x00008f00aaa87a23 */ /* 0x100fe20000010899 */
[----:B------:R-:W3:Y:S01]  /*16c80*/  MUFU.EX2 R2, R2 ;  /* 0x0000000200027308 */ /* 0x000ee20000000800 */
        /* <DEDUP_REMOVED lines=323> */
.L_x_5590:
[----:B------:R-:W-:Y:S05]  /*180c0*/  @!P0 BRA `(.L_x_5596) ;  /* 0x0000370000008947 */ /* 0x000fea0003800000 */
[----:B------:R-:W1:Y:S01]  /*180d0*/  S2R R217, SR_TID.X ;  /* 0x0000000000d97919 */ /* 0x000e620000002100 */
[----:B------:R-:W-:Y:S01]  /*180e0*/  ULDC UR8, c[0x0][0x1a0] ;  /* 0x0000680000087ab9 */ /* 0x000fe20000000800 */
[----:B------:R-:W-:Y:S01]  /*180f0*/  IMAD.MOV.U32 R0, RZ, RZ, R3 ;  /* 0x000000ffff007224 */ /* 0x000fe200078e0003 */
[----:B------:R-:W-:Y:S01]  /*18100*/  ULEA UR5, -UR8, URZ, 0x6 ;  /* 0x0000003f08057291 */ /* 0x000fe2000f8e313f */
[----:B------:R-:W-:Y:S01]  /*18110*/  IMAD.MOV.U32 R2, RZ, RZ, R132 ;  /* 0x000000ffff027224 */ /* 0x000fe200078e0084 */
[----:B------:R-:W-:-:S02]  /*18120*/  UMOV UR10, 0x5 ;  /* 0x00000005000a7882 */ /* 0x000fc40000000000 */
[----:B------:R-:W-:Y:S02]  /*18130*/  USHF.R.S32.HI UR4, URZ, 0x1f, UR5 ;  /* 0x0000001f3f047899 */ /* 0x000fe40008011405 */
[----:B------:R-:W-:Y:S01]  /*18140*/  ULDC UR9, c[0x0][0x1a4] ;  /* 0x0000690000097ab9 */ /* 0x000fe20000000800 */
[----:B------:R-:W-:Y:S01]  /*18150*/  MOV R214, UR5 ;  /* 0x0000000500d67c02 */ /* 0x000fe20008000f00 */
[----:B------:R-:W-:Y:S02]  /*18160*/  USHF.L.U64.HI UR9, UR8, UR10, UR9 ;  /* 0x0000000a08097299 */ /* 0x000fe40008010209 */
[----:B------:R-:W-:Y:S01]  /*18170*/  IMAD.U32 R212, RZ, RZ, UR4 ;  /* 0x00000004ffd47e24 */ /* 0x000fe2000f8e00ff */
[----:B------:R-:W-:Y:S02]  /*18180*/  USHF.L.U32 UR8, UR8, 0x5, URZ ;  /* 0x0000000508087899 */ /* 0x000fe4000800063f */
[----:B------:R-:W-:Y:S02]  /*18190*/  ULDC.64 UR12, c[0x0][0x118] ;  /* 0x00004600000c7ab9 */ /* 0x000fe40000000a00 */
[----:B------:R-:W-:Y:S01]  /*181a0*/  ULDC UR4, c[0x0][0x19c] ;  /* 0x0000670000047ab9 */ /* 0x000fe20000000800 */
[----:B-1----:R-:W-:-:S04]  /*181b0*/  SHF.L.U32 R217, R217, 0x1, RZ ;  /* 0x00000001d9d97819 */ /* 0x002fc800000006ff */
[----:B------:R-:W-:Y:S02]  /*181c0*/  LOP3.LUT R217, R217, 0x6, RZ, 0xc0, !PT ;  /* 0x00000006d9d97812 */ /* 0x000fe400078ec0ff */
.L_x_5600:
        /* <DEDUP_REMOVED lines=65> */
.L_x_5597:
        /* <DEDUP_REMOVED lines=26> */
[----:B------:R-:W3:Y:S04]  /*18780*/  LDSM.16.M88.4 R8, [R193+0x6000] ;  /* 0x00600000c108783b */ /* 0x000ee80000000200 */
[----:B------:R-:W2:Y:S04]  /*18790*/  LDSM.16.M88.4 R16, [R193+0x6800] ;  /* 0x00680000c110783b */ /* 0x000ea80000000200 */
        /* <DEDUP_REMOVED lines=8> */
[C---:B---3--:R-:W-:Y:S03]  /*18820*/  HMMA.16816.F32 R4, R32.reuse, R8, RZ ;  /* 0x000000082004723c */ /* 0x048fe600000018ff */
[----:B------:R-:W-:Y:S04]  /*18830*/  LDSM.16.M88.4 R156, [R190] ;  /* 0x00000000be9c783b */ /* 0x000fe80000000200 */
[----:B------:R-:W3:Y:S01]  /*18840*/  LDSM.16.M88.4 R160, [R187+0x6000] ;  /* 0x00600000bba0783b */ /* 0x000ee20000000200 */
[C---:B------:R-:W-:Y:S03]  /*18850*/  HMMA.16816.F32 R8, R32.reuse, R10, RZ ;  /* 0x0000000a2008723c */ /* 0x040fe600000018ff */
[----:B------:R-:W1:Y:S04]  /*18860*/  LDSM.16.M88.4 R164, [R187+0x6800] ;  /* 0x00680000bba4783b */ /* 0x000e680000000200 */
[----:B------:R-:W-:Y:S01]  /*18870*/  LDSM.16.M88.4 R168, [R187+0x7800] ;  /* 0x00780000bba8783b */ /* 0x000fe20000000200 */
[C---:B--2---:R-:W-:Y:S08]  /*18880*/  HMMA.16816.F32 R12, R32.reuse, R16, RZ ;  /* 0x00000010200c723c */ /* 0x044ff000000018ff */
[C---:B------:R-:W-:Y:S08]  /*18890*/  HMMA.16816.F32 R16, R32.reuse, R18, RZ ;  /* 0x000000122010723c */ /* 0x040ff000000018ff */
[C---:B----4-:R-:W-:Y:S08]  /*188a0*/  HMMA.16816.F32 R20, R32.reuse, R24, RZ ;  /* 0x000000182014723c */ /* 0x050ff000000018ff */
[C---:B------:R-:W-:Y:S08]  /*188b0*/  HMMA.16816.F32 R24, R32.reuse, R26, RZ ;  /* 0x0000001a2018723c */ /* 0x040ff000000018ff */
[C---:B-----5:R-:W-:Y:S08]  /*188c0*/  HMMA.16816.F32 R28, R32.reuse, R132, RZ ;  /* 0x00000084201c723c */ /* 0x060ff000000018ff */
[----:B------:R-:W-:Y:S01]  /*188d0*/  HMMA.16816.F32 R32, R32, R134, RZ ;  /* 0x000000862020723c */ /* 0x000fe200000018ff */
[----:B------:R-:W2:Y:S07]  /*188e0*/  LDSM.16.M88.4 R132, [R187+0x7000] ;  /* 0x00700000bb84783b */ /* 0x000eae0000000200 */
        /* <DEDUP_REMOVED lines=13> */
[C---:B---3--:R-:W-:Y:S08]  /*189c0*/  HMMA.16816.F32 R4, R156.reuse, R160, R4 ;  /* 0x000000a09c04723c */ /* 0x048ff00000001804 */
[C---:B------:R-:W-:Y:S01]  /*189d0*/  HMMA.16816.F32 R8, R156.reuse, R162, R8 ;  /* 0x000000a29c08723c */ /* 0x040fe20000001808 */
[----:B------:R-:W-:Y:S07]  /*189e0*/  LDSM.16.M88.4 R160, [R193+0x8000] ;  /* 0x00800000c1a0783b */ /* 0x000fee0000000200 */
[C---:B------:R-:W-:Y:S08]  /*189f0*/  HMMA.16816.F32 R12, R156.reuse, R164, R12 ;  /* 0x000000a49c0c723c */ /* 0x040ff0000000180c */
[C---:B------:R-:W-:Y:S01]  /*18a00*/  HMMA.16816.F32 R16, R156.reuse, R166, R16 ;  /* 0x000000a69c10723c */ /* 0x040fe20000001810 */
[----:B------:R-:W-:Y:S07]  /*18a10*/  LDSM.16.M88.4 R164, [R193+0x8800] ;  /* 0x00880000c1a4783b */ /* 0x000fee0000000200 */
[C---:B--2---:R-:W-:Y:S08]  /*18a20*/  HMMA.16816.F32 R20, R156.reuse, R132, R20 ;  /* 0x000000849c14723c */ /* 0x044ff00000001814 */
        /* <DEDUP_REMOVED lines=181> */
.L_x_5599:
        /* <DEDUP_REMOVED lines=27> */
.L_x_5598:
[----:B------:R-:W-:Y:S05]  /*19730*/  IMAD R3, R204, 0x40, R217 ;  /* 0x00000040cc037824 */ /* 0x000fea00078e02d9 */
[C---:B-1----:R-:W-:Y:S02]  /*19740*/  IADD3 R132, R3.reuse, 0x1, RZ ;  /* 0x0000000103847810 */ /* 0x042fe40007ffe0ff */
        /* <DEDUP_REMOVED lines=10> */
[----:B------:R-:W-:Y:S02]  /*197f0*/  FSEL R134, R4, -INF , !P2 ;  /* 0xff80000004867808 */ /* 0x000fe40005000000 */
        /* <DEDUP_REMOVED lines=21> */
[----:B------:R-:W-:Y:S02]  /*19950*/  ISETP.GE.OR P0, PT, R132, R209, !P0 ;  /* 0x000000d18400720c */ /* 0x000fe40004706670 */
[-C--:B------:R-:W-:Y:S02]  /*19960*/  ISETP.GE.AND P2, PT, R5, R210.reuse, PT ;  /* 0x000000d20500720c */ /* 0x080fe40003f46270 */
        /* <DEDUP_REMOVED lines=43> */
[-C--:B------:R-:W-:Y:S02]  /*19c20*/  ISETP.GE.OR P6, PT, R4, R209.reuse, !P6 ;  /* 0x000000d10400720c */ /* 0x080fe400077c6670 */
[----:B------:R-:W-:Y:S02]  /*19c30*/  IADD3 R4, R3, 0x28, RZ ;  /* 0x0000002803047810 */ /* 0x000fe40007ffe0ff */
[----:B------:R-:W-:Y:S02]  /*19c40*/  FMNMX.FTZ R10, R163, R10, !PT ;  /* 0x0000000aa30a7209 */ /* 0x000fe40007810000 */
[C---:B------:R-:W-:Y:S02]  /*19c50*/  ISETP.GE.OR P2, PT, R6.reuse, R208, !P2 ;  /* 0x000000d00600720c */ /* 0x040fe40005746670 */
[----:B------:R-:W-:Y:S02]  /*19c60*/  ISETP.GE.OR P0, PT, R6, R209, !P0 ;  /* 0x000000d10600720c */ /* 0x000fe40004706670 */
[----:B------:R-:W-:Y:S02]  /*19c70*/  IADD3 R6, R3, 0x31, RZ ;  /* 0x0000003103067810 */ /* 0x000fe40007ffe0ff */
[----:B------:R-:W-:Y:S02]  /*19c80*/  FSEL R143, R18, -INF , !P4 ;  /* 0xff800000128f7808 */ /* 0x000fe40006000000 */
[----:B------:R-:W-:Y:S02]  /*19c90*/  FMNMX.FTZ R9, R140, R9, !PT ;  /* 0x000000098c097209 */ /* 0x000fe40007810000 */
[CC--:B------:R-:W-:Y:S02]  /*19ca0*/  ISETP.GE.AND P4, PT, R4.reuse, R211.reuse, PT ;  /* 0x000000d30400720c */ /* 0x0c0fe40003f86270 */
        /* <DEDUP_REMOVED lines=270> */
[----:B------:R-:W-:Y:S01]  /*1ad90*/  FMUL.FTZ R82, R0, R82 ;  /* 0x0000005200527220 */ /* 0x000fe20000410000 */
        /* <DEDUP_REMOVED lines=32> */
[----:B------:R-:W-:Y:S01]  /*1afa0*/  FADD.FTZ R165, R165, R166 ;  /* 0x000000a6a5a57221 */ /* 0x000fe20000010000 */
[----:B---3--:R-:W-:Y:S01]  /*1afb0*/  F2FP.PACK_AB R137, R234, R233 ;  /* 0x000000e9ea89723e */ /* 0x008fe200000000ff */
[C---:B------:R-:W-:Y:S01]  /*1afc0*/  HMMA.16816.F32 R8, R100.reuse, R114, R8 ;  /* 0x000000726408723c */ /* 0x040fe20000001808 */
[----:B------:R-:W-:Y:S03]  /*1afd0*/  LDSM.16.MT88.4 R112, [R186+0x10800] ;  /* 0x01080000ba70783b */ /* 0x000fe60000004200 */
[----:B----4-:R-:W-:Y:S01]  /*1afe0*/  F2FP.PACK_AB R139, R236, R235 ;  /* 0x000000ebec8b723e */ /* 0x010fe200000000ff */
[----:B------:R-:W-:Y:S02]  /*1aff0*/  FADD.FTZ R164, R164, R165 ;  /* 0x000000a5a4a47221 */ /* 0x000fe40000010000 */
[----:B------:R-:W-:Y:S01]  /*1b000*/  IMAD.MOV.U32 R2, RZ, RZ, R132 ;  /* 0x000000ffff027224 */ /* 0x000fe200078e0084 */
[C---:B-1----:R-:W-:Y:S04]  /*1b010*/  HMMA.16816.F32 R12, R100.reuse, R108, R12 ;  /* 0x0000006c640c723c */ /* 0x042fe8000000180c */
[----:B------:R-:W-:Y:S04]  /*1b020*/  FADD.FTZ R207, R207, R164 ;  /* 0x000000a4cfcf7221 */ /* 0x000fe80000010000 */
[----:B------:R-:W-:Y:S01]  /*1b030*/  FADD.FTZ R218, R218, R207 ;  /* 0x000000cfdada7221 */ /* 0x000fe20000010000 */
[C---:B------:R-:W-:Y:S01]  /*1b040*/  HMMA.16816.F32 R16, R100.reuse, R110, R16 ;  /* 0x0000006e6410723c */ /* 0x040fe20000001810 */
[----:B------:R-:W1:Y:S02]  /*1b050*/  LDSM.16.MT88.4 R108, [R188+0x10800] ;  /* 0x01080000bc6c783b */ /* 0x000e640000004200 */
[----:B------:R-:W-:Y:S05]  /*1b060*/  FADD.FTZ R219, R219, R218 ;  /* 0x000000dadbdb7221 */ /* 0x000fea0000010000 */
        /* <DEDUP_REMOVED lines=32> */
[----:B------:R-:W-:Y:S01]  /*1b270*/  F2FP.PACK_AB R101, R226, R225 ;  /* 0x000000e1e265723e */ /* 0x000fe200000000ff */
[----:B------:R-:W-:Y:S01]  /*1b280*/  FADD.FTZ R225, R225, R220 ;  /* 0x000000dce1e17221 */ /* 0x000fe20000010000 */
[----:B------:R-:W-:Y:S03]  /*1b290*/  F2FP.PACK_AB R103, R228, R227 ;  /* 0x000000e3e467723e */ /* 0x000fe600000000ff */
[----:B------:R-:W-:Y:S04]  /*1b2a0*/  FADD.FTZ R226, R226, R225 ;  /* 0x000000e1e2e27221 */ /* 0x000fe80000010000 */
[C---:B-1----:R-:W-:Y:S03]  /*1b2b0*/  HMMA.16816.F32 R4, R100.reuse, R108, R4 ;  /* 0x0000006c6404723c */ /* 0x042fe60000001804 */
[----:B------:R-:W-:Y:S04]  /*1b2c0*/  FADD.FTZ R227, R227, R226 ;  /* 0x000000e2e3e37221 */ /* 0x000fe80000010000 */
[----:B------:R-:W-:Y:S01]  /*1b2d0*/  FADD.FTZ R228, R228, R227 ;  /* 0x000000e3e4e47221 */ /* 0x000fe20000010000 */
[C---:B------:R-:W-:Y:S01]  /*1b2e0*/  HMMA.16816.F32 R8, R100.reuse, R110, R8 ;  /* 0x0000006e6408723c */ /* 0x040fe20000001808 */
[----:B------:R-:W1:Y:S03]  /*1b2f0*/  LDSM.16.MT88.4 R108, [R185+0xf000] ;  /* 0x00f00000b96c783b */ /* 0x000e660000004200 */
[----:B------:R-:W-:Y:S04]  /*1b300*/  FADD.FTZ R233, R233, R228 ;  /* 0x000000e4e9e97221 */ /* 0x000fe80000010000 */
[C---:B------:R-:W-:Y:S04]  /*1b310*/  HMMA.16816.F32 R12, R100.reuse, R120, R12 ;  /* 0x00000078640c723c */ /* 0x040fe8000000180c */
[----:B------:R-:W-:Y:S04]  /*1b320*/  FADD.FTZ R234, R234, R233 ;  /* 0x000000e9eaea7221 */ /* 0x000fe80000010000 */
[C---:B------:R-:W-:Y:S04]  /*1b330*/  HMMA.16816.F32 R16, R100.reuse, R122, R16 ;  /* 0x0000007a6410723c */ /* 0x040fe80000001810 */
[----:B------:R-:W-:Y:S04]  /*1b340*/  FADD.FTZ R213, R235, R234 ;  /* 0x000000eaebd57221 */ /* 0x000fe80000010000 */
[C---:B---3--:R-:W-:Y:S04]  /*1b350*/  HMMA.16816.F32 R20, R100.reuse, R112, R20 ;  /* 0x000000706414723c */ /* 0x048fe80000001814 */
[----:B------:R-:W-:Y:S04]  /*1b360*/  FADD.FTZ R213, R236, R213 ;  /* 0x000000d5ecd57221 */ /* 0x000fe80000010000 */
        /* <DEDUP_REMOVED lines=70> */
.L_x_5596:
        /* <DEDUP_REMOVED lines=257> */
.L_x_5601:
[----:B------:R-:W2:Y:S04]  /*1c7e0*/  S2R R58, SR_CTAID.Z ;  /* 0x00000000003a7919 */ /* 0x000ea80000002700 */
[----:B------:R-:W2:Y:S02]  /*1c7f0*/  S2R R3, SR_CTAID.Y ;  /* 0x0000000000037919 */ /* 0x000ea40000002600 */
[----:B--2---:R-:W-:-:S04]  /*1c800*/  IMAD R57, R3, c[0x0][0x1c0], R58 ;  /* 0x0000700003397a24 */ /* 0x004fc800078e023a */
[----:B------:R-:W-:Y:S02]  /*1c810*/  IMAD R57, R57, c[0x0][0x214], RZ ;  /* 0x0000850039397a24 */ /* 0x000fe400078e02ff */
.L_x_5602:
[----:B------:R-:W-:Y:S01]  /*1c820*/  BAR.SYNC.DEFER_BLOCKING 0x0 ;  /* 0x0000000000007b1d */ /* 0x000fe20000010000 */
[----:B------:R-:W-:Y:S01]  /*1c830*/  LOP3.LUT R5, R5, 0xffffffe0, RZ, 0xc0, !PT ;  /* 0xffffffe005057812 */ /* 0x000fe200078ec0ff */
[C---:B------:R-:W-:Y:S01]  /*1c840*/  IMAD.WIDE.U32 R64, R197.reuse, c[0x0][0x1e8], RZ ;  /* 0x00007a00c5407a25 */ /* 0x040fe200078e00ff */
[----:B------:R-:W-:Y:S02]  /*1c850*/  SHF.R.S32.HI R61, RZ, 0x1f, R6 ;  /* 0x0000001fff3d7819 */ /* 0x000fe40000011406 */
[----:B------:R-:W-:Y:S01]  /*1c860*/  ISETP.NE.AND P0, PT, R197, -0x1, PT ;  /* 0xffffffffc500780c */ /* 0x000fe20003f05270 */
[----:B------:R-:W2:Y:S01]  /*1c870*/  S2R R0, SR_TID.X ;  /* 0x0000000000007919 */ /* 0x000ea20000002100 */
        /* <DEDUP_REMOVED lines=35> */
[----:B----4-:R-:W4:Y:S01]  /*1cab0*/  S2R R6, SR_CTAID.X ;  /* 0x0000000000067919 */ /* 0x010f220000002500 */
[----:B------:R-:W-:Y:S01]  /*1cac0*/  IADD3 R59, R5, 0x8, RZ ;  /* 0x00000008053b7810 */ /* 0x000fe20007ffe0ff */
[----:B----4-:R-:W-:-:S02]  /*1cad0*/  IMAD R62, R6, 0x40, R57 ;  /* 0x00000040063e7824 */ /* 0x010fc400078e0239 */
        /* <DEDUP_REMOVED lines=10> */
.L_x_5604:
[----:B----4-:R-:W-:Y:S05]  /*1cb80*/  BSYNC B0 ;  /* 0x0000000000007941 */ /* 0x010fea0003800000 */
.L_x_5603:
[----:B------:R-:W4:Y:S01]  /*1cb90*/  S2R R2, SR_CTAID.X ;  /* 0x0000000000027919 */ /* 0x000f220000002500 */
[----:B------:R-:W-:Y:S01]  /*1cba0*/  LEA.HI R5, R7, R4, RZ, 0x3 ;  /* 0x0000000407057211 */ /* 0x000fe200078f18ff */
[----:B------:R-:W-:Y:S03]  /*1cbb0*/  BSSY B0, `(.L_x_5605) ;  /* 0x0000022000007945 */ /* 0x000fe60003800000 */
[----:B------:R-:W-:-:S05]  /*1cbc0*/  LOP3.LUT R5, R5, 0xfffffff8, RZ, 0xc0, !PT ;  /* 0xfffffff805057812 */ /* 0x000fca00078ec0ff */
[----:B------:R-:W-:-:S04]  /*1cbd0*/  IMAD.IADD R4, R4, 0x1, -R5 ;  /* 0x0000000104047824 */ /* 0x000fc800078e0a05 */
[----:B------:R-:W-:-:S05]  /*1cbe0*/  IMAD.SHL.U32 R4, R4, 0x8, RZ ;  /* 0x0000000804047824 */ /* 0x000fca00078e00ff */
[----:B------:R-:W-:Y:S01]  /*1cbf0*/  SHF.R.S32.HI R5, RZ, 0x1f, R4 ;  /* 0x0000001fff057819 */ /* 0x000fe20000011404 */
[----:B----4-:R-:W-:-:S04]  /*1cc00*/  IMAD.SHL.U32 R7, R2, 0x40, RZ ;  /* 0x0000004002077824 */ /* 0x010fc800078e00ff */
[----:B------:R-:W-:Y:S01]  /*1cc10*/  IMAD.WIDE.U32 R56, R7, c[0x0][0x1e8], R4 ;  /* 0x00007a0007387a25 */ /* 0x000fe200078e0004 */
[----:B------:R-:W-:Y:S02]  /*1cc20*/  SHF.R.S32.HI R2, RZ, 0x1f, R7 ;  /* 0x0000001fff027819 */ /* 0x000fe40000011407 */
[----:B------:R-:W-:Y:S02]  /*1cc30*/  SHF.R.S32.HI R5, RZ, 0x1f, R0 ;  /* 0x0000001fff057819 */ /* 0x000fe40000011400 */
[----:B------:R-:W-:Y:S01]  /*1cc40*/  IADD3 R56, P0, R3, R56, RZ ;  /* 0x0000003803387210 */ /* 0x000fe20007f1e0ff */
[----:B------:R-:W-:Y:S01]  /*1cc50*/  IMAD R2, R2, c[0x0][0x1e8], RZ ;  /* 0x00007a0002027a24 */ /* 0x000fe200078e02ff */
[----:B------:R-:W-:Y:S02]  /*1cc60*/  LEA.HI R5, R5, R0, RZ, 0x3 ;  /* 0x0000000005057211 */ /* 0x000fe400078f18ff */
[----:B------:R-:W-:Y:S01]  /*1cc70*/  SHF.R.S32.HI R4, RZ, 0x1f, R58 ;  /* 0x0000001fff047819 */ /* 0x000fe2000001143a */
[----:B------:R-:W-:Y:S01]  /*1cc80*/  IMAD R2, R7, c[0x0][0x1ec], R2 ;  /* 0x00007b0007027a24 */ /* 0x000fe200078e0202 */
[----:B------:R-:W-:Y:S01]  /*1cc90*/  SHF.R.S32.HI R0, RZ, 0x3, R5 ;  /* 0x00000003ff007819 */ /* 0x000fe20000011405 */
[----:B------:R-:W-:-:S02]  /*1cca0*/  IMAD.IADD R7, R196, 0x1, -R7 ;  /* 0x00000001c4077824 */ /* 0x000fc400078e0a07 */
[----:B------:R-:W-:Y:S01]  /*1ccb0*/  IMAD R3, R4, c[0x0][0x1f0], RZ ;  /* 0x00007c0004037a24 */ /* 0x000fe200078e02ff */
[----:B------:R-:W-:Y:S02]  /*1ccc0*/  IADD3.X R57, R197, R2, R57, P0, !PT ;  /* 0x00000002c5397210 */ /* 0x000fe400007fe439 */
[----:B------:R-:W-:Y:S01]  /*1ccd0*/  ISETP.GE.AND P0, PT, R0, R7, PT ;  /* 0x000000070000720c */ /* 0x000fe20003f06270 */
[C---:B------:R-:W-:Y:S01]  /*1cce0*/  IMAD R3, R58.reuse, c[0x0][0x1f4], R3 ;  /* 0x00007d003a037a24 */ /* 0x040fe200078e0203 */
[----:B------:R-:W-:Y:S01]  /*1ccf0*/  SHF.R.S32.HI R2, RZ, 0x1f, R0 ;  /* 0x0000001fff027819 */ /* 0x000fe20000011400 */
        /* <DEDUP_REMOVED lines=13> */
.L_x_5606:
[----:B------:R-:W-:Y:S05]  /*1cdd0*/  BSYNC B0 ;  /* 0x0000000000007941 */ /* 0x000fea0003800000 */
.L_x_5605:
[----:B------:R-:W-:Y:S01]  /*1cde0*/  IADD3 R4, R0, 0x10, RZ ;  /* 0x0000001000047810 */ /* 0x000fe20007ffe0ff */
[----:B------:R-:W-:Y:S03]  /*1cdf0*/  BSSY B0, `(.L_x_5607) ;  /* 0x0000010000007945 */ /* 0x000fe60003800000 */
[----:B------:R-:W-:-:S13]  /*1ce00*/  ISETP.GE.AND P0, PT, R4, R7, PT ;  /* 0x000000070400720c */ /* 0x000fda0003f06270 */
[----:B------:R-:W-:Y:S05]  /*1ce10*/  @P0 BRA `(.L_x_5608) ;  /* 0x000000d000000947 */ /* 0x000fea0003800000 */
[----:B------:R-:W-:Y:S01]  /*1ce20*/  IADD3 R4, P0, R0, 0x10, RZ ;  /* 0x0000001000047810 */ /* 0x000fe20007f1e0ff */
[----:B-1--4-:R-:W-:Y:S01]  /*1ce30*/  IMAD.MOV.U32 R16, RZ, RZ, R58 ;  /* 0x000000ffff107224 */ /* 0x012fe200078e003a */
[----:B------:R-:W-:-:S03]  /*1ce40*/  MOV R17, R57 ;  /* 0x0000003900117202 */ /* 0x000fc60000000f00 */
[----:B------:R-:W-:Y:S02]  /*1ce50*/  IMAD.X R3, RZ, RZ, R2, P0 ;  /* 0x000000ffff037224 */ /* 0x000fe400000e0602 */
[----:B------:R-:W-:-:S04]  /*1ce60*/  IMAD.WIDE.U32 R16, R4, c[0x0][0x1e8], R16 ;  /* 0x00007a0004107a25 */ /* 0x000fc800078e0010 */
[----:B------:R-:W-:-:S04]  /*1ce70*/  IMAD R3, R3, c[0x0][0x1e8], RZ ;  /* 0x00007a0003037a24 */ /* 0x000fc800078e02ff */
[----:B------:R-:W-:Y:S01]  /*1ce80*/  IMAD R3, R4, c[0x0][0x1ec], R3 ;  /* 0x00007b0004037a24 */ /* 0x000fe200078e0203 */
[----:B------:R-:W-:-:S04]  /*1ce90*/  LEA R4, P0, R16, c[0x0][0x1d0], 0x1 ;  /* 0x0000740010047a11 */ /* 0x000fc800078008ff */
[----:B------:R-:W-:-:S04]  /*1cea0*/  IADD3 R3, R3, R17, RZ ;  /* 0x0000001103037210 */ /* 0x000fc80007ffe0ff */
[----:B------:R-:W-:-:S05]  /*1ceb0*/  LEA.HI.X R5, R16, c[0x0][0x1d4], R3, 0x1, P0 ;  /* 0x0000750010057a11 */ /* 0x000fca00000f0c03 */
[----:B------:R1:W-:Y:S04]  /*1cec0*/  STG.E.128 [R4.64], R44 ;  /* 0x0000002c04007986 */ /* 0x0003e8000c101d04 */
[----:B------:R1:W-:Y:S04]  /*1ced0*/  STG.E.128 [R4.64+0x80], R28 ;  /* 0x0000801c04007986 */ /* 0x0003e8000c101d04 */
[----:B------:R1:W-:Y:S02]  /*1cee0*/  STG.E.128 [R4.64+0x100], R12 ;  /* 0x0001000c04007986 */ /* 0x0003e4000c101d04 */
.L_x_5608:
[----:B------:R-:W-:Y:S05]  /*1cef0*/  BSYNC B0 ;  /* 0x0000000000007941 */ /* 0x000fea0003800000 */
.L_x_5607:
        /* <DEDUP_REMOVED lines=14> */
[----:B--2---:R1:W-:Y:S04]  /*1cfe0*/  STG.E.128 [R4.64], R40 ;  /* 0x0000002804007986 */ /* 0x0043e8000c101d04 */
[----:B------:R1:W-:Y:S04]  /*1cff0*/  STG.E.128 [R4.64+0x80], R24 ;  /* 0x0000801804007986 */ /* 0x0003e8000c101d04 */
[----:B------:R1:W-:Y:S02]  /*1d000*/  STG.E.128 [R4.64+0x100], R8 ;  /* 0x0001000804007986 */ /* 0x0003e4000c101d04 */
.L_x_5610:
[----:B------:R-:W-:Y:S05]  /*1d010*/  BSYNC B0 ;  /* 0x0000000000007941 */ /* 0x000fea0003800000 */
.L_x_5609:
[----:B-1----:R-:W-:-:S04]  /*1d020*/  IADD3 R4, R0, 0x30, RZ ;  /* 0x0000003000047810 */ /* 0x002fc80007ffe0ff */
[----:B------:R-:W-:-:S13]  /*1d030*/  ISETP.GE.AND P0, PT, R4, R7, PT ;  /* 0x000000070400720c */ /* 0x000fda0003f06270 */
[----:B------:R-:W-:Y:S05]  /*1d040*/  @P0 EXIT ;  /* 0x000000000000094d */ /* 0x000fea0003800000 */
        /* <DEDUP_REMOVED lines=14> */
.L_x_5611:
        /* <DEDUP_REMOVED lines=13> */
.L_x_7388:


//--------------------- .text._ZN5flash24flash_fwd_splitkv_kernelI23Flash_fwd_kernel_traitsILi192ELi64ELi64ELi4ELb0ELb0EN7cutlass6half_tE19Flash_kernel_traitsILi192ELi64ELi64ELi4ES3_EELb0ELb1ELb0ELb0ELb1ELb1ELb0ELb1EEEvNS_16Flash_fwd_paramsE --------------------------
	.section	.text._ZN5flash24flash_fwd_splitkv_kernelI23Flash_fwd_kernel_traitsILi192ELi64ELi64ELi4ELb0ELb0EN7cutlass6half_tE19Flash_kernel_traitsILi192ELi64ELi64ELi4ES3_EELb0ELb1ELb0ELb0ELb1ELb1ELb0ELb1EEEvNS_16Flash_fwd_paramsE,"ax",@progbits
	.sectioninfo	@"SHI_REGISTERS=242"
	.align	128
        .global         _ZN5flash24flash_fwd_splitkv_kernelI23Flash_fwd_kernel_traitsILi192ELi64ELi64ELi4ELb0ELb0EN7cutlass6half_tE19Flash_kernel_traitsILi192ELi64ELi64ELi4ES3_EELb0ELb1ELb0ELb0ELb1ELb1ELb0ELb1EEEvNS_16Flash_fwd_paramsE
        .type           _ZN5flash24flash_fwd_splitkv_kernelI23Flash_fwd_kernel_traitsILi192ELi64ELi64ELi4ELb0ELb0EN7cutlass6half_tE19Flash_kernel_traitsILi192ELi64ELi64ELi4ES3_EELb0ELb1ELb0ELb0ELb1ELb1ELb0ELb1EEEvNS_16Flash_fwd_paramsE,@function
        .size           _ZN5flash24flash_fwd_splitkv_kernelI23Flash_fwd_kernel_traitsILi192ELi64ELi64ELi4ELb0ELb0EN7cutlass6half_tE19Flash_kernel_traitsILi192ELi64ELi64ELi4ES3_EELb0ELb1ELb0ELb0ELb1ELb1ELb0ELb1EEEvNS_16Flash_fwd_paramsE,(.L_x_7389 - _ZN5flash24flash_fwd_splitkv_kernelI23Flash_fwd_kernel_traitsILi192ELi64ELi64ELi4ELb0ELb0EN7cutlass6half_tE19Flash_kernel_traitsILi192ELi64ELi64ELi4ES3_EELb0ELb1ELb0ELb0ELb1ELb1ELb0ELb1EEEvNS_16Flash_fwd_paramsE)
        .other          _ZN5flash24flash_fwd_splitkv_kernelI23Flash_fwd_kernel_traitsILi192ELi64ELi64ELi4ELb0ELb0EN7cutlass6half_tE19Flash_kernel_traitsILi192ELi64ELi64ELi4ES3_EELb0ELb1ELb0ELb0ELb1ELb1ELb0ELb1EEEvNS_16Flash_fwd_paramsE,@"STO_CUDA_ENTRY STV_DEFAULT"
_ZN5flash24flash_fwd_splitkv_kernelI23Flash_fwd_kernel_traitsILi192ELi64ELi64ELi4ELb0ELb0EN7cutlass6half_tE19Flash_kernel_traitsILi192ELi64ELi64ELi4ES3_EELb0ELb1ELb0ELb0ELb1ELb1ELb0ELb1EEEvNS_16Flash_fwd_paramsE:
.text._ZN5flash24flash_fwd_splitkv_kernelI23Flash_fwd_kernel_traitsILi192ELi64ELi64ELi4ELb0ELb0EN7cutlass6half_tE19Flash_kernel_traitsILi192ELi64ELi64ELi4ES3_EELb0ELb1ELb0ELb0ELb1ELb1ELb0ELb1EEEvNS_16Flash_fwd_paramsE:
        /* <DEDUP_REMOVED lines=37> */
.L_x_5612:
[----:B--2-4-:R-:W-:Y:S02]  /*0250*/  MOV R2, c[0x0][0x218] ;  /* 0x0000860000027a02 */ /* 0x014fe40000000f00 */
.L_x_5613:
        /* <DEDUP_REMOVED lines=80> */
.L_x_5616:
[----:B------:R-:W-:Y:S05]  /*0760*/  BSYNC B0 ;  /* 0x0000000000007941 */ /* 0x000fea0003800000 */
.L_x_5615:
        /* <DEDUP_REMOVED lines=17> */
.L_x_5618:
[----:B------:R-:W-:Y:S05]  /*0880*/  BSYNC B0 ;  /* 0x0000000000007941 */ /* 0x000fea0003800000 */
.L_x_5617:
        /* <DEDUP_REMOVED lines=17> */
.L_x_5620:
[----:B------:R-:W-:Y:S05]  /*09a0*/  BSYNC B0 ;  /* 0x0000000000007941 */ /* 0x000fea0003800000 */
.L_x_5619:
        /* <DEDUP_REMOVED lines=16> */
.L_x_5622:
[----:B------:R-:W-:Y:S05]  /*0ab0*/  BSYNC B0 ;  /* 0x0000000000007941 */ /* 0x000fea0003800000 */
.L_x_5621:
        /* <DEDUP_REMOVED lines=19> */
.L_x_5614:
        /* <DEDUP_REMOVED lines=92> */
.L_x_5623:
        /* <DEDUP_REMOVED lines=16> */
.L_x_5625:
        /* <DEDUP_REMOVED lines=53> */
.L_x_5624:
        /* <DEDUP_REMOVED lines=230> */
.L_x_5672:
        /* <DEDUP_REMOVED lines=205> */
.L_x_5630:
[----:B------:R-:W-:Y:S05]  /*3130*/  BSYNC B0 ;  /* 0x0000000000007941 */ /* 0x000fea0003800000 */
.L_x_5629:
        /* <DEDUP_REMOVED lines=159> */
.L_x_5632:
[----:B------:R-:W-:Y:S05]  /*3b30*/  BSYNC B0 ;  /* 0x0000000000007941 */ /* 0x000fea0003800000 */
.L_x_5631:
        /* <DEDUP_REMOVED lines=167> */
.L_x_5634:
[----:B------:R-:W-:Y:S05]  /*45b0*/  BSYNC B0 ;  /* 0x0000000000007941 */ /* 0x000fea0003800000 */
.L_x_5633:
        /* <DEDUP_REMOVED lines=171> */
.L_x_5636:
[----:B------:R-:W-:Y:S05]  /*5070*/  BSYNC B0 ;  /* 0x0000000000007941 */ /* 0x000fea0003800000 */
.L_x_5635:
        /* <DEDUP_REMOVED lines=8> */
.L_x_5628:
        /* <DEDUP_REMOVED lines=92> */
.L_x_5641:
[----:B------:R-:W-:Y:S05]  /*56c0*/  BSYNC B0 ;  /* 0x0000000000007941 */ /* 0x000fea0003800000 */
.L_x_5640:
        /* <DEDUP_REMOVED lines=93> */
.L_x_5643:
[----:B------:R-:W-:Y:S05]  /*5ca0*/  BSYNC B0 ;  /* 0x0000000000007941 */ /* 0x000fea0003800000 */
.L_x_5642:
        /* <DEDUP_REMOVED lines=92> */
.L_x_5645:
[----:B------:R-:W-:Y:S05]  /*6270*/  BSYNC B0 ;  /* 0x0000000000007941 */ /* 0x000fea0003800000 */
.L_x_5644:
[----:B-----5:R4:W-:Y:S02]  /*6280*/  STG.E.128 [R100.64+0x100], R36 ;  /* 0x0001002464007986 */ /* 0x0209e4000c101d06 */
.L_x_5639:
[----:B------:R-:W-:Y:S05]  /*6290*/  BSYNC B1 ;  /* 0x0000000000017941 */ /* 0x000fea0003800000 */
.L_x_5638:
        /* <DEDUP_REMOVED lines=97> */
.L_x_5649:
[----:B------:R-:W-:Y:S05]  /*68b0*/  BSYNC B0 ;  /* 0x0000000000007941 */ /* 0x000fea0003800000 */
.L_x_5648:
        /* <DEDUP_REMOVED lines=98> */
.L_x_5651:
[----:B------:R-:W-:Y:S05]  /*6ee0*/  BSYNC B0 ;  /* 0x0000000000007941 */ /* 0x000fea0003800000 */
.L_x_5650:
        /* <DEDUP_REMOVED lines=99> */
.L_x_5653:
[----:B------:R-:W-:Y:S05]  /*7520*/  BSYNC B0 ;  /* 0x0000000000007941 */ /* 0x000fea0003800000 */
.L_x_5652:
[----:B-----5:R4:W-:Y:S02]  /*7530*/  STG.E.128 [R160.64+0x100], R4 ;  /* 0x00010004a0007986 */ /* 0x0209e4000c101d06 */
.L_x_5647:
[----:B------:R-:W-:Y:S05]  /*7540*/  BSYNC B1 ;  /* 0x0000000000017941 */ /* 0x000fea0003800000 */
.L_x_5646:
        /* <DEDUP_REMOVED lines=99> */
.L_x_5657:
[----:B------:R-:W-:Y:S05]  /*7b80*/  BSYNC B0 ;  /* 0x0000000000007941 */ /* 0x000fea0003800000 */
.L_x_5656:
        /* <DEDUP_REMOVED lines=99> */
.L_x_5659:
[----:B------:R-:W-:Y:S05]  /*81c0*/  BSYNC B0 ;  /* 0x0000000000007941 */ /* 0x000fea0003800000 */
.L_x_5658:
        /* <DEDUP_REMOVED lines=100> */
.L_x_5661:
[----:B------:R-:W-:Y:S05]  /*8810*/  BSYNC B0 ;  /* 0x0000000000007941 */ /* 0x000fea0003800000 */
.L_x_5660:
[C---:B----4-:R-:W-:Y:S04]  /*8820*/  LEA R2, P0, R83.reuse, R100, 0x1 ;  /* 0x0000006453027211 */ /* 0x050fe800078008ff */
[----:B------:R-:W-:Y:S05]  /*8830*/  LEA.HI.X R3, R83, R99, R82, 0x1, P0 ;  /* 0x0000006353037211 */ /* 0x000fea00000f0c52 */
[----:B-----5:R4:W-:Y:S04]  /*8840*/  STG.E.128 [R2.64], R8 ;  /* 0x0000000802007986 */ /* 0x0209e8000c101d06 */
.L_x_5655:
[----:B------:R-:W-:Y:S05]  /*8850*/  BSYNC B1 ;  /* 0x0000000000017941 */ /* 0x000fea0003800000 */
.L_x_5654:
        /* <DEDUP_REMOVED lines=101> */
.L_x_5665:
[----:B------:R-:W-:Y:S05]  /*8eb0*/  BSYNC B0 ;  /* 0x0000000000007941 */ /* 0x000fea0003800000 */
.L_x_5664:
        /* <DEDUP_REMOVED lines=101> */
.L_x_5667:
[----:B------:R-:W-:Y:S05]  /*9510*/  BSYNC B0 ;  /* 0x0000000000007941 */ /* 0x000fea0003800000 */
.L_x_5666:
        /* <DEDUP_REMOVED lines=100> */
.L_x_5669:
[----:B------:R-:W-:Y:S05]  /*9b60*/  BSYNC B0 ;  /* 0x0000000000007941 */ /* 0x000fea0003800000 */
.L_x_5668:
[C---:B----4-:R-:W-:Y:S04]  /*9b70*/  LEA R2, P0, R91.reuse, R100, 0x1 ;  /* 0x000000645b027211 */ /* 0x050fe800078008ff */
[----:B------:R-:W-:Y:S05]  /*9b80*/  LEA.HI.X R3, R91, R99, R90, 0x1, P0 ;  /* 0x000000635b037211 */ /* 0x000fea00000f0c5a */
[----:B-----5:R4:W-:Y:S04]  /*9b90*/  STG.E.128 [R2.64], R8 ;  /* 0x0000000802007986 */ /* 0x0209e8000c101d06 */
.L_x_5663:
[----:B------:R-:W-:Y:S05]  /*9ba0*/  BSYNC B1 ;  /* 0x0000000000017941 */ /* 0x000fea0003800000 */
.L_x_5662:
        /* <DEDUP_REMOVED lines=8> */
.L_x_5627:
        /* <DEDUP_REMOVED lines=42> */
.L_x_5637:
        /* <DEDUP_REMOVED lines=80> */
.L_x_5670:
        /* <DEDUP_REMOVED lines=9> */
.L_x_5671:
[----:B------:R-:W-:Y:S04]  /*a460*/  IADD3 R13, R13, -0x1, RZ ;  /* 0xffffffff0d0d7810 */ /* 0x000fe80007ffe0ff */
[----:B------:R-:W-:Y:S11]  /*a470*/  ISETP.GT.AND P0, PT, R13, R68, PT ;  /* 0x000000440d00720c */ /* 0x000ff60003f04270 */
[----:B------:R-:W-:Y:S02]  /*a480*/  @!UPT UIADD3 URZ, URZ, URZ, URZ ;  /* 0x0000003f3f3ff290 */ /* 0x000fe4000fffe03f */
[----:B------:R-:W-:-:S05]  /*a490*/  @P0 BRA `(.L_x_5672) ;  /* 0xffff7fc000000947 */ /* 0x000fca000383ffff */
.L_x_5626:
        /* <DEDUP_REMOVED lines=96> */
.L_x_5679:
[----:B------:R-:W-:Y:S05]  /*aaa0*/  BSYNC B0 ;  /* 0x0000000000007941 */ /* 0x000fea0003800000 */
.L_x_5678:
        /* <DEDUP_REMOVED lines=47> */
.L_x_5681:
[----:B------:R-:W-:Y:S05]  /*ada0*/  BSYNC B0 ;  /* 0x0000000000007941 */ /* 0x000fea0003800000 */
.L_x_5680:
        /* <DEDUP_REMOVED lines=47> */
.L_x_5683:
[----:B------:R-:W-:Y:S05]  /*b0a0*/  BSYNC B0 ;  /* 0x0000000000007941 */ /* 0x000fea0003800000 */
.L_x_5682:
[----:B-----5:R3:W-:Y:S02]  /*b0b0*/  STS.128 [R208+0x4000], R8 ;  /* 0x00400008d0007388 */ /* 0x0207e40000000c00 */
.L_x_5677:
[----:B------:R-:W-:Y:S05]  /*b0c0*/  BSYNC B1 ;  /* 0x0000000000017941 */ /* 0x000fea0003800000 */
.L_x_5676:
        /* <DEDUP_REMOVED lines=58> */
.L_x_5687:
[----:B------:R-:W-:Y:S05]  /*b470*/  BSYNC B0 ;  /* 0x0000000000007941 */ /* 0x000fea0003800000 */
.L_x_5686:
        /* <DEDUP_REMOVED lines=45> */
.L_x_5689:
[----:B------:R-:W-:Y:S05]  /*b750*/  BSYNC B0 ;  /* 0x0000000000007941 */ /* 0x000fea0003800000 */
.L_x_5688:
        /* <DEDUP_REMOVED lines=46> */
.L_x_5691:
[----:B------:R-:W-:Y:S05]  /*ba40*/  BSYNC B0 ;  /* 0x0000000000007941 */ /* 0x000fea0003800000 */
.L_x_5690:
[----:B-----5:R4:W-:Y:S02]  /*ba50*/  STS.128 [R208+0x4800], R8 ;  /* 0x00480008d0007388 */ /* 0x0209e40000000c00 */
.L_x_5685:
[----:B------:R-:W-:Y:S05]  /*ba60*/  BSYNC B1 ;  /* 0x0000000000017941 */ /* 0x000fea0003800000 */
.L_x_5684:
        /* <DEDUP_REMOVED lines=58> */
.L_x_5695:
[----:B--2---:R-:W-:Y:S05]  /*be10*/  BSYNC B0 ;  /* 0x0000000000007941 */ /* 0x004fea0003800000 */
.L_x_5694:
        /* <DEDUP_REMOVED lines=47> */
.L_x_5697:
[----:B------:R-:W-:Y:S05]  /*c110*/  BSYNC B0 ;  /* 0x0000000000007941 */ /* 0x000fea0003800000 */
.L_x_5696:
        /* <DEDUP_REMOVED lines=47> */
.L_x_5699:
[----:B------:R-:W-:Y:S05]  /*c410*/  BSYNC B0 ;  /* 0x0000000000007941 */ /* 0x000fea0003800000 */
.L_x_5698:
[----:B------:R3:W-:Y:S02]  /*c420*/  STS.128 [R208+0x5000], R20 ;  /* 0x00500014d0007388 */ /* 0x0007e40000000c00 */
.L_x_5693:
[----:B------:R-:W-:Y:S05]  /*c430*/  BSYNC B1 ;  /* 0x0000000000017941 */ /* 0x000fea0003800000 */
.L_x_5692:
        /* <DEDUP_REMOVED lines=58> */
.L_x_5702:
[----:B--2---:R-:W-:Y:S05]  /*c7e0*/  BSYNC B0 ;  /* 0x0000000000007941 */ /* 0x004fea0003800000 */
.L_x_5701:
        /* <DEDUP_REMOVED lines=47> */
.L_x_5704:
[----:B------:R-:W-:Y:S05]  /*cae0*/  BSYNC B0 ;  /* 0x0000000000007941 */ /* 0x000fea0003800000 */
.L_x_5703:
        /* <DEDUP_REMOVED lines=45> */
.L_x_5706:
[----:B------:R-:W-:Y:S05]  /*cdc0*/  BSYNC B0 ;  /* 0x0000000000007941 */ /* 0x000fea0003800000 */
.L_x_5705:
[----:B-----5:R3:W-:Y:S01]  /*cdd0*/  STS.128 [R208+0x5800], R8 ;  /* 0x00580008d0007388 */ /* 0x0207e20000000c00 */
[----:B------:R-:W-:Y:S05]  /*cde0*/  BRA `(.L_x_5700) ;  /* 0x000046c000007947 */ /* 0x000fea0003800000 */
.L_x_5675:
        /* <DEDUP_REMOVED lines=86> */
.L_x_5710:
[----:B------:R-:W-:Y:S05]  /*d350*/  BSYNC B0 ;  /* 0x0000000000007941 */ /* 0x000fea0003800000 */
.L_x_5709:
        /* <DEDUP_REMOVED lines=86> */
.L_x_5712:
[----:B------:R-:W-:Y:S05]  /*d8c0*/  BSYNC B0 ;  /* 0x0000000000007941 */ /* 0x000fea0003800000 */
.L_x_5711:
        /* <DEDUP_REMOVED lines=86> */
.L_x_5714:
[----:B------:R-:W-:Y:S05]  /*de30*/  BSYNC B0 ;  /* 0x0000000000007941 */ /* 0x000fea0003800000 */
.L_x_5713:
[----:B-----5:R3:W-:Y:S02]  /*de40*/  STS.128 [R208+0x4000], R28 ;  /* 0x0040001cd0007388 */ /* 0x0207e40000000c00 */
.L_x_5708:
[----:B------:R-:W-:Y:S05]  /*de50*/  BSYNC B1 ;  /* 0x0000000000017941 */ /* 0x000fea0003800000 */
.L_x_5707:
        /* <DEDUP_REMOVED lines=91> */
.L_x_5718:
[----:B------:R-:W-:Y:S05]  /*e410*/  BSYNC B0 ;  /* 0x0000000000007941 */ /* 0x000fea0003800000 */
.L_x_5717:
        /* <DEDUP_REMOVED lines=89> */
.L_x_5720:
[----:B------:R-:W-:Y:S05]  /*e9b0*/  BSYNC B0 ;  /* 0x0000000000007941 */ /* 0x000fea0003800000 */
.L_x_5719:
        /* <DEDUP_REMOVED lines=89> */
.L_x_5722:
[----:B------:R-:W-:Y:S05]  /*ef50*/  BSYNC B0 ;  /* 0x0000000000007941 */ /* 0x000fea0003800000 */
.L_x_5721:
[----:B-----5:R4:W-:Y:S02]  /*ef60*/  STS.128 [R208+0x4800], R24 ;  /* 0x00480018d0007388 */ /* 0x0209e40000000c00 */
.L_x_5716:
[----:B------:R-:W-:Y:S05]  /*ef70*/  BSYNC B1 ;  /* 0x0000000000017941 */ /* 0x000fea0003800000 */
.L_x_5715:
        /* <DEDUP_REMOVED lines=92> */
.L_x_5726:
[----:B------:R-:W-:Y:S05]  /*f540*/  BSYNC B0 ;  /* 0x0000000000007941 */ /* 0x000fea0003800000 */
.L_x_5725:
        /* <DEDUP_REMOVED lines=89> */
.L_x_5728:
[----:B------:R-:W-:Y:S05]  /*fae0*/  BSYNC B0 ;  /* 0x0000000000007941 */ /* 0x000fea0003800000 */
.L_x_5727:
        /* <DEDUP_REMOVED lines=89> */
.L_x_5730:
[----:B------:R-:W-:Y:S05]  /*10080*/  BSYNC B0 ;  /* 0x0000000000007941 */ /* 0x000fea0003800000 */
.L_x_5729:
[----:B-----5:R4:W-:Y:S02]  /*10090*/  STS.128 [R208+0x5000], R24 ;  /* 0x00500018d0007388 */ /* 0x0209e40000000c00 */
.L_x_5724:
[----:B------:R-:W-:Y:S05]  /*100a0*/  BSYNC B1 ;  /* 0x0000000000017941 */ /* 0x000fea0003800000 */
.L_x_5723:
        /* <DEDUP_REMOVED lines=91> */
.L_x_5732:
[----:B------:R-:W-:Y:S05]  /*10660*/  BSYNC B0 ;  /* 0x0000000000007941 */ /* 0x000fea0003800000 */
.L_x_5731:
        /* <DEDUP_REMOVED lines=90> */
.L_x_5734:
[----:B------:R-:W-:Y:S05]  /*10c10*/  BSYNC B0 ;  /* 0x0000000000007941 */ /* 0x000fea0003800000 */
.L_x_5733:
        /* <DEDUP_REMOVED lines=92> */
.L_x_5736:
[----:B------:R-:W-:Y:S05]  /*111e0*/  BSYNC B0 ;  /* 0x0000000000007941 */ /* 0x000fea0003800000 */
.L_x_5735:
[----:B-----5:R4:W-:Y:S01]  /*111f0*/  STS.128 [R208+0x5800], R20 ;  /* 0x00580014d0007388 */ /* 0x0209e20000000c00 */
[----:B------:R-:W-:Y:S05]  /*11200*/  BRA `(.L_x_5700) ;  /* 0x000002a000007947 */ /* 0x000fea0003800000 */
.L_x_5674:
        /* <DEDUP_REMOVED lines=42> */
.L_x_5700:
[----:B------:R-:W-:Y:S05]  /*114b0*/  BSYNC B2 ;  /* 0x0000000000027941 */ /* 0x000fea0003800000 */
.L_x_5673:
[----:B------:R-:W-:Y:S01]  /*114c0*/  IADD3 R212, R134, -0x1, RZ ;  /* 0xffffffff86d47810 */ /* 0x000fe20007ffe0ff */
[----:B------:R-:W-:Y:S01]  /*114d0*/  IMAD.SHL.U32 R40, R64, 0x40, RZ ;  /* 0x0000004040287824 */ /* 0x000fe200078e00ff */
[----:B------:R-:W-:Y:S01]  /*114e0*/  LEA R210, P4, R144, c[0x0][0x168], 0x1 ;  /* 0x00005a0090d27a11 */ /* 0x000fe200078808ff */
[----:B------:R-:W-:Y:S01]  /*114f0*/  IMAD.SHL.U32 R135, R56, 0x2, RZ ;  /* 0x0000000238877824 */ /* 0x000fe200078e00ff */
[----:B-1----:R-:W-:Y:S01]  /*11500*/  SHF.R.S32.HI R4, RZ, 0x4, R141 ;  /* 0x00000004ff047819 */ /* 0x002fe2000001148d */
[----:B------:R-:W-:Y:S01]  /*11510*/  IMAD.SHL.U32 R2, R212, 0x40, RZ ;  /* 0x00000040d4027824 */ /* 0x000fe200078e00ff */
[----:B------:R-:W-:-:S02]  /*11520*/  LEA.HI.X R209, R144, c[0x0][0x16c], R52, 0x1, P4 ;  /* 0x00005b0090d17a11 */ /* 0x000fc400020f0c34 */
[----:B------:R-:W-:Y:S01]  /*11530*/  LEA.HI R141, R141, R4, RZ, 0x1 ;  /* 0x000000048d8d7211 */ /* 0x000fe200078f08ff */
[----:B------:R-:W-:Y:S01]  /*11540*/  IMAD.IADD R3, R61, 0x1, -R2 ;  /* 0x000000013d037824 */ /* 0x000fe200078e0a02 */
[----:B------:R-:W-:Y:S02]  /*11550*/  LOP3.LUT R40, R40, 0xfffffe00, RZ, 0xc0, !PT ;  /* 0xfffffe0028287812 */ /* 0x000fe400078ec0ff */
[----:B------:R-:W-:Y:S02]  /*11560*/  LOP3.LUT R141, R141, 0xfffffffe, RZ, 0xc0, !PT ;  /* 0xfffffffe8d8d7812 */ /* 0x000fe400078ec0ff */
[-C--:B------:R-:W-:Y:S01]  /*11570*/  ISETP.GE.AND P0, PT, R146, R3.reuse, PT ;  /* 0x000000039200720c */ /* 0x080fe20003f06270 */
[----:B------:R-:W-:Y:S01]  /*11580*/  IMAD R202, R58, 0x400, R40 ;  /* 0x000004003aca7824 */ /* 0x000fe200078e0228 */
[-C--:B------:R-:W-:Y:S01]  /*11590*/  ISETP.GE.AND P2, PT, R0, R3.reuse, PT ;  /* 0x000000030000720c */ /* 0x080fe20003f46270 */
[----:B------:R-:W-:Y:S01]  /*115a0*/  IMAD.IADD R141, R4, 0x1, -R141 ;  /* 0x00000001048d7824 */ /* 0x000fe200078e0a8d */
[-C--:B------:R-:W-:Y:S01]  /*115b0*/  ISETP.GE.AND P1, PT, R16, R3.reuse, PT ;  /* 0x000000031000720c */ /* 0x080fe20003f26270 */
[----:B------:R-:W-:Y:S01]  /*115c0*/  IMAD R58, R58, 0x10, R59 ;  /* 0x000000103a3a7824 */ /* 0x000fe200078e023b */
        /* <DEDUP_REMOVED lines=40> */
[----:B------:R-:W-:Y:S01]  /*11850*/  @!P0 LEA.HI.X R11, R0, R209, R5, 0x6, P2 ;  /* 0x000000d1000b8211 */ /* 0x000fe200010f3405 */
[----:B------:R-:W-:Y:S01]  /*11860*/  @!P4 IMAD.MOV.U32 R0, RZ, RZ, c[0x0][0x1a0] ;  /* 0x00006800ff00c624 */ /* 0x000fe200078e00ff */
        /* <DEDUP_REMOVED lines=13> */
[----:B------:R-:W-:Y:S02]  /*11940*/  @!P2 IMAD R5, R5, 0x60, RZ ;  /* 0x000000600505a824 */ /* 0x000fe400078e02ff */
[----:B------:R-:W-:Y:S01]  /*11950*/  @!P2 IMAD.WIDE.U32 R12, R12, 0x60, R214 ;  /* 0x000000600c0ca825 */ /* 0x000fe200078e00d6 */
[----:B------:R-:W0:Y:S03]  /*11960*/  LDGDEPBAR ;  /* 0x00000000000079af */ /* 0x000e260000000000 */
[----:B------:R-:W-:-:S02]  /*11970*/  @!P6 IMAD.MOV.U32 R215, RZ, RZ, R213 ;  /* 0x000000ffffd7e224 */ /* 0x000fc400078e00d5 */
[----:B------:R-:W-:Y:S01]  /*11980*/  @!P2 IMAD.IADD R5, R13, 0x1, R5 ;  /* 0x000000010d05a824 */ /* 0x000fe200078e0205 */
[----:B-1----:R-:W-:-:S04]  /*11990*/  @!P5 LEA R10, P1, R63, R214, 0x1 ;  /* 0x000000d63f0ad211 */ /* 0x002fc800078208ff */
[----:B------:R-:W-:Y:S02]  /*119a0*/  @!P5 LEA.HI.X R11, R63, R213, R62, 0x1, P1 ;  /* 0x000000d53f0bd211 */ /* 0x000fe400008f0c3e */
[----:B---3--:R-:W-:Y:S01]  /*119b0*/  @!P4 LEA R8, P0, R0, R214, 0x6 ;  /* 0x000000d60008c211 */ /* 0x008fe200078030ff */
[----:B------:R-:W-:-:S04]  /*119c0*/  DEPBAR.LE SB0, 0x0 ;  /* 0x000080000000791a */ /* 0x000fc80000000000 */
[----:B------:R-:W-:Y:S01]  /*119d0*/  BAR.SYNC.DEFER_BLOCKING 0x0 ;  /* 0x0000000000007b1d */ /* 0x000fe20000010000 */
        /* <DEDUP_REMOVED lines=46> */
[----:B------:R-:W-:Y:S04]  /*11cc0*/  LDSM.16.M88.4 R20, [R202] ;  /* 0x00000000ca14783b */ /* 0x000fe80000000200 */
[----:B------:R-:W1:Y:S04]  /*11cd0*/  LDSM.16.M88.4 R24, [R201+0x6000] ;  /* 0x00600000c918783b */ /* 0x000e680000000200 */
[----:B------:R-:W1:Y:S02]  /*11ce0*/  LDSM.16.M88.4 R64, [R201+0x6800] ;  /* 0x00680000c940783b */ /* 0x000e640000000200 */
[----:B------:R-:W-:Y:S01]  /*11cf0*/  @P1 IADD3 R199, R0, -0x20, RZ ;  /* 0xffffffe000c71810 */ /* 0x000fe20007ffe0ff */
[----:B------:R-:W-:Y:S01]  /*11d00*/  IMAD.MOV.U32 R0, RZ, RZ, 0x40 ;  /* 0x00000040ff007424 */ /* 0x000fe200078e00ff */
[----:B------:R-:W-:Y:S02]  /*11d10*/  LDSM.16.M88.4 R76, [R200] ;  /* 0x00000000c84c783b */ /* 0x000fe40000000200 */
[----:B------:R-:W-:-:S02]  /*11d20*/  IADD3 R191, R199, 0x800, RZ ;  /* 0x00000800c7bf7810 */ /* 0x000fc40007ffe0ff */
[----:B------:R-:W1:Y:S01]  /*11d30*/  LDSM.16.M88.4 R28, [R199] ;  /* 0x00000000c71c783b */ /* 0x000e620000000200 */
[----:B------:R-:W-:Y:S02]  /*11d40*/  SEL R0, R0, 0xffffffc0, !P2 ;  /* 0xffffffc000007807 */ /* 0x000fe40005000000 */
[C---:B------:R-:W-:Y:S01]  /*11d50*/  IADD3 R190, R199.reuse, 0x1000, RZ ;  /* 0x00001000c7be7810 */ /* 0x040fe20007ffe0ff */
[----:B------:R-:W1:Y:S01]  /*11d60*/  LDSM.16.M88.4 R36, [R201+0x7000] ;  /* 0x00700000c924783b */ /* 0x000e620000000200 */
[----:B------:R-:W-:Y:S01]  /*11d70*/  IADD3 R189, R199, 0x1800, RZ ;  /* 0x00001800c7bd7810 */ /* 0x000fe20007ffe0ff */
[----:B------:R-:W-:Y:S01]  /*11d80*/  IMAD.IADD R195, R201, 0x1, R0 ;  /* 0x00000001c9c37824 */ /* 0x000fe200078e0200 */
[C---:B------:R-:W-:Y:S01]  /*11d90*/  IADD3 R187, R199.reuse, 0x2000, RZ ;  /* 0x00002000c7bb7810 */ /* 0x040fe20007ffe0ff */
[----:B------:R-:W1:Y:S01]  /*11da0*/  LDSM.16.M88.4 R32, [R201+0x7800] ;  /* 0x00780000c920783b */ /* 0x000e620000000200 */
[----:B------:R-:W-:Y:S01]  /*11db0*/  IMAD.IADD R188, R0, 0x1, R199 ;  /* 0x0000000100bc7824 */ /* 0x000fe200078e02c7 */
[----:B------:R-:W-:-:S02]  /*11dc0*/  IADD3 R186, R199, 0x2800, RZ ;  /* 0x00002800c7ba7810 */ /* 0x000fc40007ffe0ff */
[----:B----4-:R-:W4:Y:S01]  /*11dd0*/  LDSM.16.M88.4 R4, [R199+0x800] ;  /* 0x00080000c704783b */ /* 0x010f220000000200 */
[C---:B------:R-:W-:Y:S02]  /*11de0*/  IADD3 R185, R199.reuse, 0x3000, RZ ;  /* 0x00003000c7b97810 */ /* 0x040fe40007ffe0ff */
[C---:B------:R-:W-:Y:S01]  /*11df0*/  IADD3 R184, R199.reuse, 0x3800, RZ ;  /* 0x00003800c7b87810 */ /* 0x040fe20007ffe0ff */
[----:B------:R-:W-:Y:S01]  /*11e00*/  LDSM.16.M88.4 R84, [R198] ;  /* 0x00000000c654783b */ /* 0x000fe20000000200 */
[C---:B------:R-:W-:Y:S02]  /*11e10*/  IADD3 R183, R199.reuse, 0x4000, RZ ;  /* 0x00004000c7b77810 */ /* 0x040fe40007ffe0ff */
[C---:B------:R-:W-:Y:S01]  /*11e20*/  IADD3 R182, R199.reuse, 0x4800, RZ ;  /* 0x00004800c7b67810 */ /* 0x040fe20007ffe0ff */
[----:B--2---:R-:W2:Y:S01]  /*11e30*/  LDSM.16.M88.4 R12, [R195+0x6000] ;  /* 0x00600000c30c783b */ /* 0x004ea20000000200 */
[C---:B------:R-:W-:Y:S02]  /*11e40*/  IADD3 R181, R199.reuse, 0x5000, RZ ;  /* 0x00005000c7b57810 */ /* 0x040fe40007ffe0ff */
[----:B------:R-:W-:Y:S01]  /*11e50*/  IADD3 R180, R199, 0x5800, RZ ;  /* 0x00005800c7b47810 */ /* 0x000fe20007ffe0ff */
[----:B---3--:R-:W3:Y:S01]  /*11e60*/  LDSM.16.M88.4 R8, [R195+0x6800] ;  /* 0x00680000c308783b */ /* 0x008ee20000000200 */
[C---:B-1----:R-:W-:Y:S03]  /*11e70*/  HMMA.16816.F32 R16, R20.reuse, R24, RZ ;  /* 0x000000181410723c */ /* 0x042fe600000018ff */
[----:B------:R-:W1:Y:S04]  /*11e80*/  LDSM.16.M88.4 R92, [R199+0x1000] ;  /* 0x00100000c75c783b */ /* 0x000e680000000200 */
[----:B------:R-:W1:Y:S01]  /*11e90*/  LDSM.16.M88.4 R80, [R199+0x1800] ;  /* 0x00180000c750783b */ /* 0x000e620000000200 */
[C---:B------:R-:W-:Y:S03]  /*11ea0*/  HMMA.16816.F32 R24, R20.reuse, R26, RZ ;  /* 0x0000001a1418723c */ /* 0x040fe600000018ff */
[----:B------:R-:W-:Y:S04]  /*11eb0*/  LDSM.16.M88.4 R72, [R195+0x7000] ;  /* 0x00700000c348783b */ /* 0x000fe80000000200 */
[----:B------:R-:W-:Y:S01]  /*11ec0*/  LDSM.16.M88.4 R96, [R201+0x8000] ;  /* 0x00800000c960783b */ /* 0x000fe20000000200 */
[C---:B------:R-:W-:Y:S03]  /*11ed0*/  HMMA.16816.F32 R68, R20.reuse, R64, RZ ;  /* 0x000000401444723c */ /* 0x040fe600000018ff */
[----:B------:R-:W-:Y:S04]  /*11ee0*/  LDSM.16.M88.4 R104, [R188+0x1000] ;  /* 0x00100000bc68783b */ /* 0x000fe80000000200 */
[----:B------:R-:W-:Y:S01]  /*11ef0*/  LDSM.16.M88.4 R100, [R201+0x9000] ;  /* 0x00900000c964783b */ /* 0x000fe20000000200 */
[----:B------:R-:W-:Y:S03]  /*11f00*/  HMMA.16816.F32 R64, R20, R66, RZ ;  /* 0x000000421440723c */ /* 0x000fe600000018ff */
[----:B------:R-:W0:Y:S05]  /*11f10*/  LDGDEPBAR ;  /* 0x00000000000079af */ /* 0x000e2a0000000000 */
[----:B------:R-:W-:Y:S08]  /*11f20*/  HMMA.16816.F32 R16, R76, R28, R16 ;  /* 0x0000001c4c10723c */ /* 0x000ff00000001810 */
[----:B------:R-:W-:Y:S08]  /*11f30*/  HMMA.16816.F32 R48, R20, R36, RZ ;  /* 0x000000241430723c */ /* 0x000ff000000018ff */
[----:B------:R-:W-:Y:S01]  /*11f40*/  HMMA.16816.F32 R24, R76, R30, R24 ;  /* 0x0000001e4c18723c */ /* 0x000fe20000001818 */
[----:B------:R-:W-:Y:S07]  /*11f50*/  LDSM.16.M88.4 R28, [R195+0x7800] ;  /* 0x00780000c31c783b */ /* 0x000fee0000000200 */
[C---:B------:R-:W-:Y:S08]  /*11f60*/  HMMA.16816.F32 R36, R20.reuse, R38, RZ ;  /* 0x000000261424723c */ /* 0x040ff000000018ff */
[C---:B------:R-:W-:Y:S08]  /*11f70*/  HMMA.16816.F32 R88, R20.reuse, R32, RZ ;  /* 0x000000201458723c */ /* 0x040ff000000018ff */
[----:B------:R-:W-:Y:S01]  /*11f80*/  HMMA.16816.F32 R20, R20, R34, RZ ;  /* 0x000000221414723c */ /* 0x000fe200000018ff */
[----:B------:R-:W-:Y:S07]  /*11f90*/  LDSM.16.M88.4 R32, [R197] ;  /* 0x00000000c520783b */ /* 0x000fee0000000200 */
[C---:B----4-:R-:W-:Y:S08]  /*11fa0*/  HMMA.16816.F32 R68, R76.reuse, R4, R68 ;  /* 0x000000044c44723c */ /* 0x050ff00000001844 */
[----:B------:R-:W-:Y:S01]  /*11fb0*/  HMMA.16816.F32 R64, R76, R6, R64 ;  /* 0x000000064c40723c */ /* 0x000fe20000001840 */
[----:B------:R-:W4:Y:S07]  /*11fc0*/  LDSM.16.M88.4 R4, [R188] ;  /* 0x00000000bc04783b */ /* 0x000f2e0000000200 */
[C---:B--2---:R-:W-:Y:S08]  /*11fd0*/  HMMA.16816.F32 R16, R84.reuse, R12, R16 ;  /* 0x0000000c5410723c */ /* 0x044ff00000001810 */
[C---:B------:R-:W-:Y:S01]  /*11fe0*/  HMMA.16816.F32 R24, R84.reuse, R14, R24 ;  /* 0x0000000e5418723c */ /* 0x040fe20000001818 */
[----:B------:R-:W-:Y:S07]  /*11ff0*/  LDSM.16.M88.4 R12, [R188+0x800] ;  /* 0x00080000bc0c783b */ /* 0x000fee0000000200 */
[C---:B---3--:R-:W-:Y:S08]  /*12000*/  HMMA.16816.F32 R68, R84.reuse, R8, R68 ;  /* 0x000000085444723c */ /* 0x048ff00000001844 */
[----:B------:R-:W-:Y:S01]  /*12010*/  HMMA.16816.F32 R64, R84, R10, R64 ;  /* 0x0000000a5440723c */ /* 0x000fe20000001840 */
[----:B------:R-:W2:Y:S07]  /*12020*/  LDSM.16.M88.4 R8, [R202+0x2000] ;  /* 0x00200000ca08783b */ /* 0x000eae0000000200 */
[C---:B-1----:R-:W-:Y:S08]  /*12030*/  HMMA.16816.F32 R48, R76.reuse, R92, R48 ;  /* 0x0000005c4c30723c */ /* 0x042ff00000001830 */
[C---:B------:R-:W-:Y:S01]  /*12040*/  HMMA.16816.F32 R36, R76.reuse, R94, R36 ;  /* 0x0000005e4c24723c */ /* 0x040fe20000001824 */
        /* <DEDUP_REMOVED lines=8> */
[C---:B------:R-:W-:Y:S08]  /*120d0*/  HMMA.16816.F32 R48, R84.reuse, R72, R48 ;  /* 0x000000485430723c */ /* 0x040ff00000001830 */
[C---:B------:R-:W-:Y:S01]  /*120e0*/  HMMA.16816.F32 R36, R84.reuse, R74, R36 ;  /* 0x0000004a5424723c */ /* 0x040fe20000001824 */
[----:B------:R-:W-:Y:S07]  /*120f0*/  LDSM.16.M88.4 R72, [R199+0x2800] ;  /* 0x00280000c748783b */ /* 0x000fee0000000200 */
[C---:B------:R-:W-:Y:S08]  /*12100*/  HMMA.16816.F32 R88, R84.reuse, R28, R88 ;  /* 0x0000001c5458723c */ /* 0x040ff00000001858 */
[----:B------:R-:W-:Y:S01]  /*12110*/  HMMA.16816.F32 R84, R84, R30, R20 ;  /* 0x0000001e5454723c */ /* 0x000fe20000001814 */
[----:B------:R-:W3:Y:S04]  /*12120*/  LDSM.16.M88.4 R28, [R201+0x8800] ;  /* 0x00880000c91c783b */ /* 0x000ee80000000200 */
[----:B------:R-:W-:Y:S03]  /*12130*/  LDSM.16.M88.4 R20, [R201+0x9800] ;  /* 0x00980000c914783b */ /* 0x000fe60000000200 */
[C---:B--2---:R-:W-:Y:S08]  /*12140*/  HMMA.16816.F32 R16, R8.reuse, R96, R16 ;  /* 0x000000600810723c */ /* 0x044ff00000001810 */
[----:B------:R-:W-:Y:S01]  /*12150*/  HMMA.16816.F32 R24, R8, R98, R24 ;  /* 0x000000620818723c */ /* 0x000fe20000001818 */
[----:B------:R-:W-:Y:S07]  /*12160*/  LDSM.16.M88.4 R96, [R197+0x2000] ;  /* 0x00200000c560783b */ /* 0x000fee0000000200 */
[C---:B------:R-:W-:Y:S08]  /*12170*/  HMMA.16816.F32 R68, R32.reuse, R12, R68 ;  /* 0x0000000c2044723c */ /* 0x040ff00000001844 */
        /* <DEDUP_REMOVED lines=30> */
[----:B------:R-:W-:Y:S07]  /*12360*/  LDSM.16.M88.4 R76, [R201+0xa800] ;  /* 0x00a80000c94c783b */ /* 0x000fee0000000200 */
[C---:B---3--:R-:W-:Y:S08]  /*12370*/  HMMA.16816.F32 R48, R4.reuse, R28, R48 ;  /* 0x0000001c0430723c */ /* 0x048ff00000001830 */
[C---:B------:R-:W-:Y:S01]  /*12380*/  HMMA.16816.F32 R36, R4.reuse, R30, R36 ;  /* 0x0000001e0424723c */ /* 0x040fe20000001824 */
[----:B------:R-:W-:Y:S07]  /*12390*/  LDSM.16.M88.4 R28, [R195+0x9800] ;  /* 0x00980000c31c783b */ /* 0x000fee0000000200 */
[C---:B------:R-:W-:Y:S08]  /*123a0*/  HMMA.16816.F32 R88, R4.reuse, R32, R88 ;  /* 0x000000200458723c */ /* 0x040ff00000001858 */
[----:B------:R-:W-:Y:S01]  /*123b0*/  HMMA.16816.F32 R84, R4, R34, R84 ;  /* 0x000000220454723c */ /* 0x000fe20000001854 */
[----:B------:R-:W1:Y:S04]  /*123c0*/  LDSM.16.M88.4 R32, [R200+0x4000] ;  /* 0x00400000c820783b */ /* 0x000e680000000200 */
[----:B------:R-:W3:Y:S03]  /*123d0*/  LDSM.16.M88.4 R4, [R188+0x2800] ;  /* 0x00280000bc04783b */ /* 0x000ee60000000200 */
        /* <DEDUP_REMOVED lines=8> */
[----:B------:R-:W2:Y:S07]  /*12460*/  LDSM.16.M88.4 R8, [R198+0x4000] ;  /* 0x00400000c608783b */ /* 0x000eae0000000200 */
[----:B-1----:R-:W-:Y:S08]  /*12470*/  HMMA.16816.F32 R16, R32, R104, R16 ;  /* 0x000000682010723c */ /* 0x002ff00000001810 */
[C---:B------:R-:W-:Y:S08]  /*12480*/  HMMA.16816.F32 R88, R12.reuse, R28, R88 ;  /* 0x0000001c0c58723c */ /* 0x040ff00000001858 */
[----:B------:R-:W-:Y:S01]  /*12490*/  HMMA.16816.F32 R84, R12, R30, R84 ;  /* 0x0000001e0c54723c */ /* 0x000fe20000001854 */
[----:B------:R-:W-:Y:S04]  /*124a0*/  LDSM.16.M88.4 R12, [R188+0x4000] ;  /* 0x00400000bc0c783b */ /* 0x000fe80000000200 */
[----:B------:R-:W-:Y:S03]  /*124b0*/  LDSM.16.M88.4 R28, [R199+0x4800] ;  /* 0x00480000c71c783b */ /* 0x000fe60000000200 */
[----:B------:R-:W-:Y:S08]  /*124c0*/  HMMA.16816.F32 R24, R32, R106, R24 ;  /* 0x0000006a2018723c */ /* 0x000ff00000001818 */
[C---:B---3--:R-:W-:Y:S08]  /*124d0*/  HMMA.16816.F32 R68, R96.reuse, R4, R68 ;  /* 0x000000046044723c */ /* 0x048ff00000001844 */
[C---:B------:R-:W-:Y:S01]  /*124e0*/  HMMA.16816.F32 R64, R96.reuse, R6, R64 ;  /* 0x000000066040723c */ /* 0x040fe20000001840 */
[----:B------:R-:W1:Y:S07]  /*124f0*/  LDSM.16.M88.4 R4, [R197+0x4000] ;  /* 0x00400000c504783b */ /* 0x000e6e0000000200 */
[C---:B------:R-:W-:Y:S08]  /*12500*/  HMMA.16816.F32 R48, R96.reuse, R100, R48 ;  /* 0x000000646030723c */ /* 0x040ff00000001830 */
[----:B------:R-:W-:Y:S01]  /*12510*/  HMMA.16816.F32 R36, R96, R102, R36 ;  /* 0x000000666024723c */ /* 0x000fe20000001824 */
[----:B------:R-:W3:Y:S07]  /*12520*/  LDSM.16.M88.4 R100, [R201+0xb800] ;  /* 0x00b80000c964783b */ /* 0x000eee0000000200 */
[----:B--2---:R-:W-:Y:S08]  /*12530*/  HMMA.16816.F32 R16, R8, R20, R16 ;  /* 0x000000140810723c */ /* 0x004ff00000001810 */
[C---:B------:R-:W-:Y:S01]  /*12540*/  HMMA.16816.F32 R104, R96.reuse, R92, R88 ;  /* 0x0000005c6068723c */ /* 0x040fe20000001858 */
[----:B------:R-:W-:Y:S07]  /*12550*/  LDSM.16.M88.4 R88, [R195+0xa800] ;  /* 0x00a80000c358783b */ /* 0x000fee0000000200 */
[----:B------:R-:W-:Y:S01]  /*12560*/  HMMA.16816.F32 R92, R96, R94, R84 ;  /* 0x0000005e605c723c */ /* 0x000fe20000001854 */
[----:B------:R-:W2:Y:S07]  /*12570*/  LDSM.16.M88.4 R84, [R199+0x5000] ;  /* 0x00500000c754783b */ /* 0x000eae0000000200 */
[----:B------:R-:W-:Y:S01]  /*12580*/  HMMA.16816.F32 R24, R8, R22, R24 ;  /* 0x000000160818723c */ /* 0x000fe20000001818 */
[----:B------:R-:W4:Y:S07]  /*12590*/  LDSM.16.M88.4 R20, [R199+0x5800] ;  /* 0x00580000c714783b */ /* 0x000f2e0000000200 */
[C---:B------:R-:W-:Y:S08]  /*125a0*/  HMMA.16816.F32 R68, R80.reuse, R76, R68 ;  /* 0x0000004c5044723c */ /* 0x040ff00000001844 */
[C---:B------:R-:W-:Y:S08]  /*125b0*/  HMMA.16816.F32 R64, R80.reuse, R78, R64 ;  /* 0x0000004e5040723c */ /* 0x040ff00000001840 */
[----:B------:R-:W-:Y:S01]  /*125c0*/  HMMA.16816.F32 R76, R80, R72, R48 ;  /* 0x00000048504c723c */ /* 0x000fe20000001830 */
[----:B------:R-:W-:Y:S07]  /*125d0*/  LDSM.16.M88.4 R48, [R188+0x4800] ;  /* 0x00480000bc30783b */ /* 0x000fee0000000200 */
[C---:B-1----:R-:W-:Y:S08]  /*125e0*/  HMMA.16816.F32 R16, R4.reuse, R12, R16 ;  /* 0x0000000c0410723c */ /* 0x042ff00000001810 */
[----:B------:R-:W-:Y:S01]  /*125f0*/  HMMA.16816.F32 R24, R4, R14, R24 ;  /* 0x0000000e0418723c */ /* 0x000fe20000001818 */
[----:B------:R-:W1:Y:S07]  /*12600*/  LDSM.16.M88.4 R12, [R195+0xb000] ;  /* 0x00b00000c30c783b */ /* 0x000e6e0000000200 */
[C---:B---3--:R-:W-:Y:S08]  /*12610*/  HMMA.16816.F32 R104, R80.reuse, R100, R104 ;  /* 0x000000645068723c */ /* 0x048ff00000001868 */
[----:B------:R-:W-:Y:S01]  /*12620*/  HMMA.16816.F32 R36, R80, R74, R36 ;  /* 0x0000004a5024723c */ /* 0x000fe20000001824 */
[----:B------:R-:W-:-:S02]  /*12630*/  FMUL.FTZ R17, R17, c[0x0][0x2ec] ;  /* 0x0000bb0011117a20 */ /* 0x000fc40000410000 */
[----:B------:R-:W-:Y:S02]  /*12640*/  FMUL.FTZ R16, R16, c[0x0][0x2ec] ;  /* 0x0000bb0010107a20 */ /* 0x000fe40000410000 */
[----:B------:R-:W-:Y:S02]  /*12650*/  FMUL.FTZ R18, R18, c[0x0][0x2ec] ;  /* 0x0000bb0012127a20 */ /* 0x000fe40000410000 */
[----:B------:R-:W-:Y:S01]  /*12660*/  FMUL.FTZ R19, R19, c[0x0][0x2ec] ;  /* 0x0000bb0013137a20 */ /* 0x000fe20000410000 */
[----:B------:R-:W-:Y:S01]  /*12670*/  HMMA.16816.F32 R92, R80, R102, R92 ;  /* 0x00000066505c723c */ /* 0x000fe2000000185c */
[----:B------:R-:W-:Y:S02]  /*12680*/  FMUL.FTZ R26, R26, c[0x0][0x2ec] ;  /* 0x0000bb001a1a7a20 */ /* 0x000fe40000410000 */
[----:B------:R-:W-:Y:S02]  /*12690*/  FMUL.FTZ R24, R24, c[0x0][0x2ec] ;  /* 0x0000bb0018187a20 */ /* 0x000fe40000410000 */
[----:B------:R-:W-:-:S02]  /*126a0*/  FMUL.FTZ R25, R25, c[0x0][0x2ec] ;  /* 0x0000bb0019197a20 */ /* 0x000fc40000410000 */
[----:B------:R-:W-:Y:S01]  /*126b0*/  FMUL.FTZ R27, R27, c[0x0][0x2ec] ;  /* 0x0000bb001b1b7a20 */ /* 0x000fe20000410000 */
[C---:B--2---:R-:W-:Y:S01]  /*126c0*/  HMMA.16816.F32 R76, R32.reuse, R84, R76 ;  /* 0x00000054204c723c */ /* 0x044fe2000000184c */
[----:B------:R-:W-:Y:S07]  /*126d0*/  MUFU.TANH R24, R24 ;  /* 0x0000001800187308 */ /* 0x000fee0000002400 */
[C---:B------:R-:W-:Y:S01]  /*126e0*/  HMMA.16816.F32 R68, R32.reuse, R28, R68 ;  /* 0x0000001c2044723c */ /* 0x040fe20000001844 */
[----:B------:R2:W-:Y:S07]  /*126f0*/  MUFU.TANH R28, R17 ;  /* 0x00000011001c7308 */ /* 0x0005ee0000002400 */
[C---:B----4-:R-:W-:Y:S01]  /*12700*/  HMMA.16816.F32 R104, R32.reuse, R20, R104 ;  /* 0x000000142068723c */ /* 0x050fe20000001868 */
[----:B------:R-:W3:Y:S07]  /*12710*/  MUFU.TANH R29, R16 ;  /* 0x00000010001d7308 */ /* 0x000eee0000002400 */
[----:B------:R-:W-:Y:S01]  /*12720*/  HMMA.16816.F32 R36, R32, R86, R36 ;  /* 0x000000562024723c */ /* 0x000fe20000001824 */
[----:B--2---:R-:W-:Y:S01]  /*12730*/  SHF.R.S32.HI R17, RZ, 0x1f, R56 ;  /* 0x0000001fff117819 */ /* 0x004fe20000011438 */
[----:B------:R-:W-:Y:S03]  /*12740*/  MUFU.TANH R25, R25 ;  /* 0x0000001900197308 */ /* 0x000fe60000002400 */
[----:B------:R-:W-:-:S03]  /*12750*/  LEA.HI R0, R17, R56, RZ, 0x5 ;  /* 0x0000003811007211 */ /* 0x000fc600078f28ff */
[----:B------:R-:W-:Y:S01]  /*12760*/  HMMA.16816.F32 R92, R32, R22, R92 ;  /* 0x00000016205c723c */ /* 0x000fe2000000185c */
[----:B------:R-:W-:Y:S01]  /*12770*/  LOP3.LUT R21, R0, 0xffffffe0, RZ, 0xc0, !PT ;  /* 0xffffffe000157812 */ /* 0x000fe200078ec0ff */
[----:B------:R-:W-:Y:S04]  /*12780*/  MUFU.TANH R27, R27 ;  /* 0x0000001b001b7308 */ /* 0x000fe80000002400 */
[----:B------:R-:W-:Y:S02]  /*12790*/  IMAD.IADD R0, R56, 0x1, -R21 ;  /* 0x0000000138007824 */ /* 0x000fe400078e0a15 */
[----:B-1----:R-:W-:Y:S01]  /*127a0*/  HMMA.16816.F32 R76, R8, R12, R76 ;  /* 0x0000000c084c723c */ /* 0x002fe2000000184c */
[----:B------:R-:W1:Y:S06]  /*127b0*/  LDSM.16.M88.4 R20, [R195+0xb800] ;  /* 0x00b80000c314783b */ /* 0x000e6c0000000200 */
[----:B------:R-:W-:Y:S01]  /*127c0*/  SHF.R.S32.HI R13, RZ, 0x1f, R0 ;  /* 0x0000001fff0d7819 */ /* 0x000fe20000011400 */
[----:B------:R-:W-:Y:S01]  /*127d0*/  HMMA.16816.F32 R64, R32, R30, R64 ;  /* 0x0000001e2040723c */ /* 0x000fe20000001840 */
[----:B------:R2:W-:Y:S02]  /*127e0*/  MUFU.TANH R32, R26 ;  /* 0x0000001a00207308 */ /* 0x0005e40000002400 */
[----:B------:R-:W-:-:S04]  /*127f0*/  LEA.HI R0, R13, R0, RZ, 0x2 ;  /* 0x000000000d007211 */ /* 0x000fc800078f10ff */
[----:B------:R-:W-:Y:S01]  /*12800*/  SHF.R.S32.HI R13, RZ, 0x2, R0 ;  /* 0x00000002ff0d7819 */ /* 0x000fe20000011400 */
[C---:B------:R-:W-:Y:S01]  /*12810*/  HMMA.16816.F32 R36, R8.reuse, R14, R36 ;  /* 0x0000000e0824723c */ /* 0x040fe20000001824 */
[----:B------:R-:W4:Y:S03]  /*12820*/  MUFU.TANH R31, R18 ;  /* 0x00000012001f7308 */ /* 0x000f260000002400 */
[----:B------:R-:W-:Y:S01]  /*12830*/  IMAD.IADD R0, R13, 0x1, R58 ;  /* 0x000000010d007824 */ /* 0x000fe200078e023a */
[C-C-:B------:R-:W-:Y:S02]  /*12840*/  IADD3 R13, R61.reuse, 0x1, -R204.reuse ;  /* 0x000000013d0d7810 */ /* 0x140fe40007ffe8cc */
[----:B------:R-:W-:Y:S01]  /*12850*/  IADD3 R15, R61, -c[0x0][0x2e4], -R204 ;  /* 0x8000b9003d0f7a10 */ /* 0x000fe20007ffe8cc */
[----:B------:R-:W-:Y:S01]  /*12860*/  HMMA.16816.F32 R68, R8, R88, R68 ;  /* 0x000000580844723c */ /* 0x000fe20000001844 */
[----:B------:R-:W-:Y:S01]  /*12870*/  IADD3 R13, R13, c[0x0][0x2e8], RZ ;  /* 0x0000ba000d0d7a10 */ /* 0x000fe20007ffe0ff */
[----:B--2---:R-:W-:Y:S01]  /*12880*/  IMAD.IADD R26, R2, 0x1, R135 ;  /* 0x00000001021a7824 */ /* 0x004fe200078e0287 */
[C---:B------:R-:W-:Y:S01]  /*12890*/  IADD3 R12, R0.reuse, 0x8, RZ ;  /* 0x00000008000c7810 */ /* 0x040fe20007ffe0ff */
[C---:B------:R-:W-:Y:S01]  /*128a0*/  IMAD.IADD R219, R0.reuse, 0x1, R15 ;  /* 0x0000000100db7824 */ /* 0x040fe200078e020f */
[----:B------:R2:W2:Y:S01]  /*128b0*/  MUFU.TANH R30, R19 ;  /* 0x00000013001e7308 */ /* 0x0004a20000002400 */
[----:B------:R-:W-:-:S02]  /*128c0*/  IMAD.IADD R216, R0, 0x1, R13 ;  /* 0x0000000100d87824 */ /* 0x000fc400078e020d */
[--C-:B------:R-:W-:Y:S01]  /*128d0*/  IMAD.IADD R0, R13, 0x1, R12.reuse ;  /* 0x000000010d007824 */ /* 0x100fe200078e020c */
[----:B------:R-:W-:Y:S01]  /*128e0*/  IMNMX R219, RZ, R219, !PT ;  /* 0x000000dbffdb7217 */ /* 0x000fe20007800200 */
[----:B------:R-:W-:Y:S01]  /*128f0*/  IMAD.IADD R218, R15, 0x1, R12 ;  /* 0x000000010fda7824 */ /* 0x000fe200078e020c */
[-C--:B------:R-:W-:Y:S01]  /*12900*/  IMNMX R216, R216, R61.reuse, PT ;  /* 0x0000003dd8d87217 */ /* 0x080fe20003800200 */
[C---:B------:R-:W-:Y:S01]  /*12910*/  HMMA.16816.F32 R64, R8.reuse, R90, R64 ;  /* 0x0000005a0840723c */ /* 0x040fe20000001840 */
[----:B------:R-:W-:Y:S02]  /*12920*/  IMNMX R217, R0, R61, PT ;  /* 0x0000003d00d97217 */ /* 0x000fe40003800200 */
[----:B------:R-:W-:Y:S02]  /*12930*/  IADD3 R12, R26, 0x1, RZ ;  /* 0x000000011a0c7810 */ /* 0x000fe40007ffe0ff */
[----:B------:R-:W-:Y:S02]  /*12940*/  IMNMX R218, RZ, R218, !PT ;  /* 0x000000daffda7217 */ /* 0x000fe40007800200 */
[C---:B------:R-:W-:Y:S01]  /*12950*/  ISETP.GE.AND P0, PT, R12.reuse, R216, PT ;  /* 0x000000d80c00720c */ /* 0x040fe20003f06270 */
[----:B-1----:R-:W-:Y:S01]  /*12960*/  HMMA.16816.F32 R104, R8, R20, R104 ;  /* 0x000000140868723c */ /* 0x002fe20000001868 */
[----:B--2---:R-:W1:Y:S01]  /*12970*/  LDSM.16.M88.4 R16, [R188+0x5000] ;  /* 0x00500000bc10783b */ /* 0x004e620000000200 */
[----:B------:R-:W-:-:S02]  /*12980*/  ISETP.GE.AND P4, PT, R12, R217, PT ;  /* 0x000000d90c00720c */ /* 0x000fc40003f86270 */
[C---:B------:R-:W-:Y:S02]  /*12990*/  ISETP.GE.AND P2, PT, R26.reuse, R216, PT ;  /* 0x000000d81a00720c */ /* 0x040fe40003f46270 */
[----:B------:R-:W-:Y:S02]  /*129a0*/  ISETP.GE.AND P1, PT, R26, R217, PT ;  /* 0x000000d91a00720c */ /* 0x000fe40003f26270 */
[CC--:B------:R-:W-:Y:S01]  /*129b0*/  ISETP.LT.OR P0, PT, R12.reuse, R219.reuse, P0 ;  /* 0x000000db0c00720c */ /* 0x0c0fe20000701670 */
[----:B------:R-:W-:Y:S01]  /*129c0*/  HMMA.16816.F32 R68, R4, R48, R68 ;  /* 0x000000300444723c */ /* 0x000fe20000001844 */
[-C--:B------:R-:W-:Y:S02]  /*129d0*/  ISETP.LT.OR P4, PT, R12, R218.reuse, P4 ;  /* 0x000000da0c00720c */ /* 0x080fe40002781670 */
[C---:B------:R-:W-:Y:S02]  /*129e0*/  ISETP.LT.OR P2, PT, R26.reuse, R219, P2 ;  /* 0x000000db1a00720c */ /* 0x040fe40001741670 */
[----:B------:R-:W-:-:S02]  /*129f0*/  ISETP.LT.OR P1, PT, R26, R218, P1 ;  /* 0x000000da1a00720c */ /* 0x000fc40000f21670 */
[C---:B------:R-:W-:Y:S01]  /*12a00*/  IADD3 R12, R26.reuse, 0x8, RZ ;  /* 0x000000081a0c7810 */ /* 0x040fe20007ffe0ff */
[----:B------:R-:W-:Y:S01]  /*12a10*/  HMMA.16816.F32 R64, R4, R50, R64 ;  /* 0x000000320440723c */ /* 0x000fe20000001840 */
[----:B------:R-:W-:Y:S02]  /*12a20*/  IADD3 R13, R26, 0x9, RZ ;  /* 0x000000091a0d7810 */ /* 0x000fe40007ffe0ff */
[----:B---3--:R-:W-:Y:S02]  /*12a30*/  FSEL R29, R29, -INF , !P2 ;  /* 0xff8000001d1d7808 */ /* 0x008fe40005000000 */
[----:B----4-:R-:W-:Y:S02]  /*12a40*/  FSEL R20, R31, -INF , !P1 ;  /* 0xff8000001f147808 */ /* 0x010fe40004800000 */
[-C--:B------:R-:W-:Y:S01]  /*12a50*/  ISETP.GE.AND P6, PT, R12, R216.reuse, PT ;  /* 0x000000d80c00720c */ /* 0x080fe20003fc6270 */
[----:B------:R-:W-:Y:S01]  /*12a60*/  HMMA.16816.F32 R92, R8, R22, R92 ;  /* 0x00000016085c723c */ /* 0x000fe2000000185c */
[----:B------:R-:W-:-:S02]  /*12a70*/  ISETP.GE.AND P5, PT, R13, R216, PT ;  /* 0x000000d80d00720c */ /* 0x000fc40003fa6270 */
[CC--:B------:R-:W-:Y:S02]  /*12a80*/  ISETP.GE.AND P2, PT, R12.reuse, R217.reuse, PT ;  /* 0x000000d90c00720c */ /* 0x0c0fe40003f46270 */
[C---:B------:R-:W-:Y:S02]  /*12a90*/  ISETP.GE.AND P1, PT, R13.reuse, R217, PT ;  /* 0x000000d90d00720c */ /* 0x040fe40003f26270 */
[-C--:B------:R-:W-:Y:S01]  /*12aa0*/  ISETP.LT.OR P6, PT, R12, R219.reuse, P6 ;  /* 0x000000db0c00720c */ /* 0x080fe200037c1670 */
[----:B------:R-:W-:Y:S01]  /*12ab0*/  FMUL.FTZ R33, R68, c[0x0][0x2ec] ;  /* 0x0000bb0044217a20 */ /* 0x000fe20000410000 */
[-C--:B------:R-:W-:Y:S01]  /*12ac0*/  ISETP.LT.OR P2, PT, R12, R218.reuse, P2 ;  /* 0x000000da0c00720c */ /* 0x080fe20001741670 */
[----:B------:R-:W-:Y:S01]  /*12ad0*/  FMUL.FTZ R41, R70, c[0x0][0x2ec] ;  /* 0x0000bb0046297a20 */ /* 0x000fe20000410000 */
[----:B------:R-:W-:Y:S01]  /*12ae0*/  ISETP.LT.OR P5, PT, R13, R219, P5 ;  /* 0x000000db0d00720c */ /* 0x000fe20002fa1670 */
[----:B------:R-:W-:Y:S01]  /*12af0*/  FMUL.FTZ R35, R71, c[0x0][0x2ec] ;  /* 0x0000bb0047237a20 */ /* 0x000fe20000410000 */
[----:B------:R-:W-:Y:S01]  /*12b00*/  ISETP.LT.OR P1, PT, R13, R218, P1 ;  /* 0x000000da0d00720c */ /* 0x000fe20000f21670 */
[----:B------:R-:W2:Y:S01]  /*12b10*/  MUFU.TANH R33, R33 ;  /* 0x0000002100217308 */ /* 0x000ea20000002400 */
[----:B------:R-:W3:Y:S01]  /*12b20*/  LDSM.16.M88.4 R12, [R188+0x5800] ;  /* 0x00580000bc0c783b */ /* 0x000ee20000000200 */
[C---:B-1----:R-:W-:Y:S01]  /*12b30*/  HMMA.16816.F32 R76, R4.reuse, R16, R76 ;  /* 0x00000010044c723c */ /* 0x042fe2000000184c */
[----:B------:R-:W-:Y:S01]  /*12b40*/  FMUL.FTZ R42, R64, c[0x0][0x2ec] ;  /* 0x0000bb00402a7a20 */ /* 0x000fe20000410000 */
[----:B------:R-:W-:Y:S01]  /*12b50*/  LOP3.LUT R0, R3, R40, RZ, 0xfc, !PT ;  /* 0x0000002803007212 */ /* 0x000fe200078efcff */
[----:B------:R-:W-:Y:S01]  /*12b60*/  FMUL.FTZ R40, R66, c[0x0][0x2ec] ;  /* 0x0000bb0042287a20 */ /* 0x000fe20000410000 */
[----:B------:R-:W-:Y:S01]  /*12b70*/  FSEL R28, R28, -INF , !P0 ;  /* 0xff8000001c1c7808 */ /* 0x000fe20004000000 */
[----:B------:R-:W-:Y:S01]  /*12b80*/  FMUL.FTZ R21, R67, c[0x0][0x2ec] ;  /* 0x0000bb0043157a20 */ /* 0x000fe20000410000 */
[----:B------:R-:W1:Y:S01]  /*12b90*/  MUFU.TANH R41, R41 ;  /* 0x0000002900297308 */ /* 0x000e620000002400 */
[----:B------:R-:W-:Y:S01]  /*12ba0*/  IADD3 R16, R26, 0x11, RZ ;  /* 0x000000111a107810 */ /* 0x000fe20007ffe0ff */
[----:B------:R-:W-:Y:S01]  /*12bb0*/  HMMA.16816.F32 R36, R4, R18, R36 ;  /* 0x000000120424723c */ /* 0x000fe20000001824 */
[----:B------:R-:W-:Y:S01]  /*12bc0*/  FSEL R17, R24, -INF , !P6 ;  /* 0xff80000018117808 */ /* 0x000fe20007000000 */
[----:B------:R-:W-:Y:S01]  /*12bd0*/  FMUL.FTZ R3, R65, c[0x0][0x2ec] ;  /* 0x0000bb0041037a20 */ /* 0x000fe20000410000 */
[----:B------:R-:W-:Y:S01]  /*12be0*/  FSEL R30, R30, -INF , !P4 ;  /* 0xff8000001e1e7808 */ /* 0x000fe20006000000 */
[----:B------:R-:W-:Y:S01]  /*12bf0*/  FMUL.FTZ R34, R69, c[0x0][0x2ec] ;  /* 0x0000bb0045227a20 */ /* 0x000fe20000410000 */
[C---:B------:R-:W-:Y:S01]  /*12c00*/  IADD3 R8, R26.reuse, 0x18, RZ ;  /* 0x000000181a087810 */ /* 0x040fe20007ffe0ff */
[----:B------:R-:W4:Y:S01]  /*12c10*/  MUFU.TANH R42, R42 ;  /* 0x0000002a002a7308 */ /* 0x000f220000002400 */
[----:B------:R-:W-:Y:S01]  /*12c20*/  IADD3 R19, R26, 0x10, RZ ;  /* 0x000000101a137810 */ /* 0x000fe20007ffe0ff */
[----:B------:R-:W-:-:S04]  /*12c30*/  DEPBAR.LE SB0, 0x0 ;  /* 0x000080000000791a */ /* 0x000fc80000000000 */
[CC--:B------:R-:W-:Y:S02]  /*12c40*/  ISETP.GE.AND P0, PT, R19.reuse, R216.reuse, PT ;  /* 0x000000d81300720c */ /* 0x0c0fe40003f06270 */
[-C--:B------:R-:W-:Y:S01]  /*12c50*/  ISETP.GE.AND P6, PT, R19, R217.reuse, PT ;  /* 0x000000d91300720c */ /* 0x080fe20003fc6270 */
[----:B------:R-:W1:Y:S01]  /*12c60*/  MUFU.TANH R35, R35 ;  /* 0x0000002300237308 */ /* 0x000e620000002400 */
[----:B------:R-:W-:Y:S01]  /*12c70*/  FSEL R18, R32, -INF , !P2 ;  /* 0xff80000020127808 */ /* 0x000fe20005000000 */
[----:B------:R-:W-:Y:S01]  /*12c80*/  FMUL.FTZ R78, R78, c[0x0][0x2ec] ;  /* 0x0000bb004e4e7a20 */ /* 0x000fe20000410000 */
[C---:B------:R-:W-:Y:S01]  /*12c90*/  ISETP.GE.AND P4, PT, R16.reuse, R216, PT ;  /* 0x000000d81000720c */ /* 0x040fe20003f86270 */
[----:B------:R-:W-:Y:S01]  /*12ca0*/  FMUL.FTZ R79, R79, c[0x0][0x2ec] ;  /* 0x0000bb004f4f7a20 */ /* 0x000fe20000410000 */
[----:B------:R-:W-:Y:S01]  /*12cb0*/  ISETP.GE.AND P2, PT, R16, R217, PT ;  /* 0x000000d91000720c */ /* 0x000fe20003f46270 */
[----:B------:R-:W-:Y:S01]  /*12cc0*/  FMUL.FTZ R77, R77, c[0x0][0x2ec] ;  /* 0x0000bb004d4d7a20 */ /* 0x000fe20000410000 */
[CC--:B------:R-:W-:Y:S01]  /*12cd0*/  ISETP.LT.OR P0, PT, R19.reuse, R219.reuse, P0 ;  /* 0x000000db1300720c */ /* 0x0c0fe20000701670 */
[----:B------:R-:W1:Y:S01]  /*12ce0*/  MUFU.TANH R40, R40 ;  /* 0x0000002800287308 */ /* 0x000e620000002400 */
[----:B------:R-:W-:Y:S01]  /*12cf0*/  ISETP.LT.OR P6, PT, R19, R218, P6 ;  /* 0x000000da1300720c */ /* 0x000fe200037c1670 */
[----:B------:R-:W-:Y:S01]  /*12d00*/  FMUL.FTZ R36, R36, c[0x0][0x2ec] ;  /* 0x0000bb0024247a20 */ /* 0x000fe20000410000 */
[----:B------:R-:W-:Y:S01]  /*12d10*/  IADD3 R9, R26, 0x19, RZ ;  /* 0x000000191a097810 */ /* 0x000fe20007ffe0ff */
[----:B------:R-:W-:Y:S01]  /*12d20*/  FMUL.FTZ R76, R76, c[0x0][0x2ec] ;  /* 0x0000bb004c4c7a20 */ /* 0x000fe20000410000 */
[----:B------:R-:W-:Y:S01]  /*12d30*/  FSEL R25, R25, -INF , !P5 ;  /* 0xff80000019197808 */ /* 0x000fe20006800000 */
[----:B------:R-:W-:Y:S01]  /*12d40*/  FMUL.FTZ R37, R37, c[0x0][0x2ec] ;  /* 0x0000bb0025257a20 */ /* 0x000fe20000410000 */
[----:B------:R-:W-:Y:S01]  /*12d50*/  ISETP.GE.AND P5, PT, R8, R216, PT ;  /* 0x000000d80800720c */ /* 0x000fe20003fa6270 */
[----:B---3--:R-:W-:Y:S01]  /*12d60*/  HMMA.16816.F32 R104, R4, R12, R104 ;  /* 0x0000000c0468723c */ /* 0x008fe20000001868 */
[----:B------:R-:W3:Y:S01]  /*12d70*/  MUFU.TANH R21, R21 ;  /* 0x0000001500157308 */ /* 0x000ee20000002400 */
[----:B------:R-:W-:Y:S01]  /*12d80*/  ISETP.LT.OR P4, PT, R16, R219, P4 ;  /* 0x000000db1000720c */ /* 0x000fe20002781670 */
[----:B------:R-:W-:Y:S01]  /*12d90*/  FMUL.FTZ R38, R38, c[0x0][0x2ec] ;  /* 0x0000bb0026267a20 */ /* 0x000fe20000410000 */
[----:B------:R-:W-:Y:S01]  /*12da0*/  ISETP.LT.OR P2, PT, R16, R218, P2 ;  /* 0x000000da1000720c */ /* 0x000fe20001741670 */
[----:B------:R-:W-:Y:S01]  /*12db0*/  FMUL.FTZ R39, R39, c[0x0][0x2ec] ;  /* 0x0000bb0027277a20 */ /* 0x000fe20000410000 */
[----:B------:R-:W-:-:S02]  /*12dc0*/  FSEL R22, R27, -INF , !P1 ;  /* 0xff8000001b167808 */ /* 0x000fc40004800000 */
[----:B--2---:R-:W-:Y:S01]  /*12dd0*/  FSEL R11, R33, -INF , !P0 ;  /* 0xff800000210b7808 */ /* 0x004fe20004000000 */
[----:B------:R-:W2:Y:S01]  /*12de0*/  MUFU.TANH R166, R78 ;  /* 0x0000004e00a67308 */ /* 0x000ea20000002400 */
[----:B-1----:R-:W-:Y:S01]  /*12df0*/  FSEL R16, R41, -INF , !P6 ;  /* 0xff80000029107808 */ /* 0x002fe20007000000 */
[----:B------:R-:W-:Y:S01]  /*12e00*/  HMMA.16816.F32 R92, R4, R14, R92 ;  /* 0x0000000e045c723c */ /* 0x000fe2000000185c */
[C---:B------:R-:W-:Y:S02]  /*12e10*/  ISETP.GE.AND P1, PT, R9.reuse, R216, PT ;  /* 0x000000d80900720c */ /* 0x040fe40003f26270 */
[CC--:B------:R-:W-:Y:S02]  /*12e20*/  ISETP.GE.AND P0, PT, R8.reuse, R217.reuse, PT ;  /* 0x000000d90800720c */ /* 0x0c0fe40003f06270 */
[----:B------:R-:W-:Y:S01]  /*12e30*/  ISETP.GE.AND P6, PT, R9, R217, PT ;  /* 0x000000d90900720c */ /* 0x000fe20003fc6270 */
[----:B------:R-:W1:Y:S01]  /*12e40*/  MUFU.TANH R3, R3 ;  /* 0x0000000300037308 */ /* 0x000e620000002400 */
[----:B------:R-:W-:-:S02]  /*12e50*/  ISETP.LT.OR P5, PT, R8, R219, P5 ;  /* 0x000000db0800720c */ /* 0x000fc40002fa1670 */
[----:B------:R-:W-:Y:S02]  /*12e60*/  IADD3 R19, R26, 0x20, RZ ;  /* 0x000000201a137810 */ /* 0x000fe40007ffe0ff */
[-C--:B------:R-:W-:Y:S02]  /*12e70*/  ISETP.LT.OR P0, PT, R8, R218.reuse, P0 ;  /* 0x000000da0800720c */ /* 0x080fe40000701670 */
[C---:B------:R-:W-:Y:S01]  /*12e80*/  ISETP.LT.OR P1, PT, R9.reuse, R219, P1 ;  /* 0x000000db0900720c */ /* 0x040fe20000f21670 */
[----:B------:R-:W1:Y:S01]  /*12e90*/  MUFU.TANH R34, R34 ;  /* 0x0000002200227308 */ /* 0x000e620000002400 */
[----:B------:R-:W-:Y:S01]  /*12ea0*/  ISETP.LT.OR P6, PT, R9, R218, P6 ;  /* 0x000000da0900720c */ /* 0x000fe200037c1670 */
[----:B------:R-:W-:Y:S01]  /*12eb0*/  FMUL.FTZ R105, R105, c[0x0][0x2ec] ;  /* 0x0000bb0069697a20 */ /* 0x000fe20000410000 */
[----:B------:R-:W-:Y:S01]  /*12ec0*/  IADD3 R10, R26, 0x21, RZ ;  /* 0x000000211a0a7810 */ /* 0x000fe20007ffe0ff */
[----:B------:R-:W-:Y:S01]  /*12ed0*/  FMUL.FTZ R104, R104, c[0x0][0x2ec] ;  /* 0x0000bb0068687a20 */ /* 0x000fe20000410000 */
[----:B----4-:R-:W-:Y:S01]  /*12ee0*/  FSEL R9, R42, -INF , !P5 ;  /* 0xff8000002a097808 */ /* 0x010fe20006800000 */
[----:B------:R-:W-:Y:S01]  /*12ef0*/  FMUL.FTZ R106, R106, c[0x0][0x2ec] ;  /* 0x0000bb006a6a7a20 */ /* 0x000fe20000410000 */
[-C--:B------:R-:W-:Y:S01]  /*12f00*/  ISETP.GE.AND P5, PT, R19, R217.reuse, PT ;  /* 0x000000d91300720c */ /* 0x080fe20003fa6270 */
[----:B------:R-:W4:Y:S01]  /*12f10*/  MUFU.TANH R174, R79 ;  /* 0x0000004f00ae7308 */ /* 0x000f220000002400 */
[----:B------:R-:W-:Y:S01]  /*12f20*/  FSEL R12, R35, -INF , !P2 ;  /* 0xff800000230c7808 */ /* 0x000fe20005000000 */
[----:B------:R-:W-:Y:S01]  /*12f30*/  FMUL.FTZ R107, R107, c[0x0][0x2ec] ;  /* 0x0000bb006b6b7a20 */ /* 0x000fe20000410000 */
[----:B------:R-:W-:Y:S01]  /*12f40*/  FSEL R8, R40, -INF , !P0 ;  /* 0xff80000028087808 */ /* 0x000fe20004000000 */
[----:B------:R-:W-:Y:S01]  /*12f50*/  FMUL.FTZ R92, R92, c[0x0][0x2ec] ;  /* 0x0000bb005c5c7a20 */ /* 0x000fe20000410000 */
[C---:B------:R-:W-:Y:S01]  /*12f60*/  ISETP.GE.AND P2, PT, R10.reuse, R216, PT ;  /* 0x000000d80a00720c */ /* 0x040fe20003f46270 */
[----:B------:R-:W-:Y:S01]  /*12f70*/  FMUL.FTZ R93, R93, c[0x0][0x2ec] ;  /* 0x0000bb005d5d7a20 */ /* 0x000fe20000410000 */
[----:B------:R-:W-:Y:S01]  /*12f80*/  ISETP.GE.AND P0, PT, R10, R217, PT ;  /* 0x000000d90a00720c */ /* 0x000fe20003f06270 */
[----:B------:R-:W1:Y:S01]  /*12f90*/  MUFU.TANH R163, R77 ;  /* 0x0000004d00a37308 */ /* 0x000e620000002400 */
[----:B------:R-:W-:Y:S01]  /*12fa0*/  ISETP.LT.OR P5, PT, R19, R218, P5 ;  /* 0x000000da1300720c */ /* 0x000fe20002fa1670 */
[----:B------:R-:W-:Y:S01]  /*12fb0*/  FMUL.FTZ R94, R94, c[0x0][0x2ec] ;  /* 0x0000bb005e5e7a20 */ /* 0x000fe20000410000 */
[----:B------:R-:W-:Y:S01]  /*12fc0*/  IADD3 R4, R26, 0x29, RZ ;  /* 0x000000291a047810 */ /* 0x000fe20007ffe0ff */
[----:B------:R-:W-:Y:S01]  /*12fd0*/  FMUL.FTZ R95, R95, c[0x0][0x2ec] ;  /* 0x0000bb005f5f7a20 */ /* 0x000fe20000410000 */
[----:B------:R-:W-:-:S02]  /*12fe0*/  ISETP.LT.OR P2, PT, R10, R219, P2 ;  /* 0x000000db0a00720c */ /* 0x000fc40001741670 */
[----:B------:R-:W-:Y:S01]  /*12ff0*/  ISETP.LT.OR P0, PT, R10, R218, P0 ;  /* 0x000000da0a00720c */ /* 0x000fe20000701670 */
[----:B------:R-:W4:Y:S01]  /*13000*/  MUFU.TANH R169, R36 ;  /* 0x0000002400a97308 */ /* 0x000f220000002400 */
[----:B---3--:R-:W-:Y:S02]  /*13010*/  FSEL R10, R21, -INF , !P6 ;  /* 0xff800000150a7808 */ /* 0x008fe40007000000 */
[----:B--2---:R-:W-:Y:S02]  /*13020*/  FSEL R166, R166, -INF , !P5 ;  /* 0xff800000a6a67808 */ /* 0x004fe40006800000 */
[C---:B------:R-:W-:Y:S02]  /*13030*/  ISETP.GE.AND P6, PT, R4.reuse, R216, PT ;  /* 0x000000d80400720c */ /* 0x040fe40003fc6270 */
[----:B------:R-:W-:Y:S01]  /*13040*/  ISETP.GE.AND P5, PT, R4, R217, PT ;  /* 0x000000d90400720c */ /* 0x000fe20003fa6270 */
[----:B------:R-:W2:Y:S01]  /*13050*/  MUFU.TANH R173, R76 ;  /* 0x0000004c00ad7308 */ /* 0x000ea20000002400 */
[----:B------:R-:W-:-:S02]  /*13060*/  IADD3 R6, R26, 0x28, RZ ;  /* 0x000000281a067810 */ /* 0x000fc40007ffe0ff */
[C---:B------:R-:W-:Y:S02]  /*13070*/  ISETP.LT.OR P6, PT, R4.reuse, R219, P6 ;  /* 0x000000db0400720c */ /* 0x040fe400037c1670 */
[----:B------:R-:W-:Y:S02]  /*13080*/  ISETP.LT.OR P5, PT, R4, R218, P5 ;  /* 0x000000da0400720c */ /* 0x000fe40002fa1670 */
[----:B-1----:R-:W-:Y:S01]  /*13090*/  FSEL R5, R3, -INF , !P1 ;  /* 0xff80000003057808 */ /* 0x002fe20004800000 */
[----:B------:R-:W1:Y:S01]  /*130a0*/  MUFU.TANH R175, R105 ;  /* 0x0000006900af7308 */ /* 0x000e620000002400 */
[----:B------:R-:W-:Y:S02]  /*130b0*/  IADD3 R4, R26, 0x31, RZ ;  /* 0x000000311a047810 */ /* 0x000fe40007ffe0ff */
[----:B------:R-:W-:Y:S02]  /*130c0*/  FSEL R13, R34, -INF , !P4 ;  /* 0xff800000220d7808 */ /* 0x000fe40006000000 */
[----:B------:R-:W-:-:S02]  /*130d0*/  ISETP.GE.AND P1, PT, R6, R216, PT ;  /* 0x000000d80600720c */ /* 0x000fc40003f26270 */
[CC--:B------:R-:W-:Y:S01]  /*130e0*/  ISETP.GE.AND P4, PT, R19.reuse, R216.reuse, PT ;  /* 0x000000d81300720c */ /* 0x0c0fe20003f86270 */
[----:B------:R-:W-:Y:S01]  /*130f0*/  MUFU.TANH R165, R37 ;  /* 0x0000002500a57308 */ /* 0x000fe20000002400 */
[----:B----4-:R-:W-:Y:S02]  /*13100*/  FSEL R174, R174, -INF , !P0 ;  /* 0xff800000aeae7808 */ /* 0x010fe40004000000 */
[----:B------:R-:W-:Y:S02]  /*13110*/  ISETP.GE.AND P0, PT, R4, R216, PT ;  /* 0x000000d80400720c */ /* 0x000fe40003f06270 */
[-C--:B------:R-:W-:Y:S02]  /*13120*/  ISETP.LT.OR P1, PT, R6, R219.reuse, P1 ;  /* 0x000000db0600720c */ /* 0x080fe40000f21670 */
[----:B------:R-:W-:Y:S01]  /*13130*/  ISETP.LT.OR P4, PT, R19, R219, P4 ;  /* 0x000000db1300720c */ /* 0x000fe20002781670 */
[----:B------:R-:W3:Y:S01]  /*13140*/  MUFU.TANH R170, R38 ;  /* 0x0000002600aa7308 */ /* 0x000ee20000002400 */
[----:B------:R-:W-:-:S02]  /*13150*/  IADD3 R3, R26, 0x30, RZ ;  /* 0x000000301a037810 */ /* 0x000fc40007ffe0ff */
[----:B------:R-:W-:Y:S02]  /*13160*/  ISETP.LT.OR P0, PT, R4, R219, P0 ;  /* 0x000000db0400720c */ /* 0x000fe40000701670 */
[----:B------:R-:W-:Y:S02]  /*13170*/  FSEL R163, R163, -INF , !P2 ;  /* 0xff800000a3a37808 */ /* 0x000fe40005000000 */
[----:B------:R-:W-:Y:S01]  /*13180*/  FSEL R169, R169, -INF , !P1 ;  /* 0xff800000a9a97808 */ /* 0x000fe20004800000 */
[----:B------:R-:W4:Y:S01]  /*13190*/  MUFU.TANH R172, R39 ;  /* 0x0000002700ac7308 */ /* 0x000f220000002400 */
[----:B--2---:R-:W-:Y:S02]  /*131a0*/  FSEL R173, R173, -INF , !P4 ;  /* 0xff800000adad7808 */ /* 0x004fe40006000000 */
[C---:B------:R-:W-:Y:S02]  /*131b0*/  ISETP.GE.AND P2, PT, R3.reuse, R216, PT ;  /* 0x000000d80300720c */ /* 0x040fe40003f46270 */
[----:B------:R-:W-:-:S02]  /*131c0*/  ISETP.GE.AND P1, PT, R3, R217, PT ;  /* 0x000000d90300720c */ /* 0x000fc40003f26270 */
[----:B------:R-:W-:Y:S01]  /*131d0*/  ISETP.GE.AND P4, PT, R6, R217, PT ;  /* 0x000000d90600720c */ /* 0x000fe20003f86270 */
[----:B------:R-:W2:Y:S01]  /*131e0*/  MUFU.TANH R177, R104 ;  /* 0x0000006800b17308 */ /* 0x000ea20000002400 */
[----:B-1----:R-:W-:Y:S02]  /*131f0*/  FSEL R175, R175, -INF , !P0 ;  /* 0xff800000afaf7808 */ /* 0x002fe40004000000 */
[----:B------:R-:W-:Y:S02]  /*13200*/  ISETP.GT.AND P0, PT, R212, R203, PT ;  /* 0x000000cbd400720c */ /* 0x000fe40003f04270 */
[C---:B------:R-:W-:Y:S02]  /*13210*/  ISETP.LT.OR P2, PT, R3.reuse, R219, P2 ;  /* 0x000000db0300720c */ /* 0x040fe40001741670 */
[-C--:B------:R-:W-:Y:S01]  /*13220*/  ISETP.LT.OR P1, PT, R3, R218.reuse, P1 ;  /* 0x000000da0300720c */ /* 0x080fe20000f21670 */
[----:B------:R-:W1:Y:S01]  /*13230*/  MUFU.TANH R168, R106 ;  /* 0x0000006a00a87308 */ /* 0x000e620000002400 */
[----:B------:R-:W-:-:S02]  /*13240*/  ISETP.LT.OR P4, PT, R6, R218, P4 ;  /* 0x000000da0600720c */ /* 0x000fc40002781670 */
[C---:B------:R-:W-:Y:S02]  /*13250*/  IADD3 R3, R26.reuse, 0x38, RZ ;  /* 0x000000381a037810 */ /* 0x040fe40007ffe0ff */
[----:B------:R-:W-:Y:S02]  /*13260*/  IADD3 R26, R26, 0x39, RZ ;  /* 0x000000391a1a7810 */ /* 0x000fe40007ffe0ff */
[----:B---3--:R-:W-:Y:S01]  /*13270*/  FSEL R170, R170, -INF , !P4 ;  /* 0xff800000aaaa7808 */ /* 0x008fe20006000000 */
[----:B------:R-:W3:Y:S01]  /*13280*/  MUFU.TANH R164, R107 ;  /* 0x0000006b00a47308 */ /* 0x000ee20000002400 */
[----:B------:R-:W-:Y:S02]  /*13290*/  FSEL R165, R165, -INF , !P6 ;  /* 0xff800000a5a57808 */ /* 0x000fe40007000000 */
[----:B----4-:R-:W-:Y:S02]  /*132a0*/  FSEL R172, R172, -INF , !P5 ;  /* 0xff800000acac7808 */ /* 0x010fe40006800000 */
[----:B--2---:R-:W-:-:S02]  /*132b0*/  FSEL R177, R177, -INF , !P2 ;  /* 0xff800000b1b17808 */ /* 0x004fc40005000000 */
[-C--:B------:R-:W-:Y:S01]  /*132c0*/  ISETP.GE.AND P4, PT, R4, R217.reuse, PT ;  /* 0x000000d90400720c */ /* 0x080fe20003f86270 */
[----:B------:R-:W2:Y:S01]  /*132d0*/  MUFU.TANH R171, R92 ;  /* 0x0000005c00ab7308 */ /* 0x000ea20000002400 */
[----:B-1----:R-:W-:Y:S02]  /*132e0*/  FSEL R168, R168, -INF , !P1 ;  /* 0xff800000a8a87808 */ /* 0x002fe40004800000 */
[CC--:B------:R-:W-:Y:S02]  /*132f0*/  ISETP.GE.AND P6, PT, R3.reuse, R216.reuse, PT ;  /* 0x000000d80300720c */ /* 0x0c0fe40003fc6270 */
[C---:B------:R-:W-:Y:S02]  /*13300*/  ISETP.GE.AND P5, PT, R26.reuse, R216, PT ;  /* 0x000000d81a00720c */ /* 0x040fe40003fa6270 */
[-C--:B------:R-:W-:Y:S01]  /*13310*/  ISETP.GE.AND P2, PT, R3, R217.reuse, PT ;  /* 0x000000d90300720c */ /* 0x080fe20003f46270 */
[----:B------:R-:W1:Y:S01]  /*13320*/  MUFU.TANH R147, R93 ;  /* 0x0000005d00937308 */ /* 0x000e620000002400 */
[----:B------:R-:W-:Y:S01]  /*13330*/  BAR.SYNC.DEFER_BLOCKING 0x0 ;  /* 0x0000000000007b1d */ /* 0x000fe20000010000 */
[----:B------:R-:W-:-:S02]  /*13340*/  ISETP.GE.AND P1, PT, R26, R217, PT ;  /* 0x000000d91a00720c */ /* 0x000fc40003f26270 */
[-C--:B------:R-:W-:Y:S02]  /*13350*/  ISETP.LT.OR P4, PT, R4, R218.reuse, P4 ;  /* 0x000000da0400720c */ /* 0x080fe40002781670 */
[CC--:B------:R-:W-:Y:S02]  /*13360*/  ISETP.LT.OR P6, PT, R3.reuse, R219.reuse, P6 ;  /* 0x000000db0300720c */ /* 0x0c0fe400037c1670 */
[----:B------:R-:W4:Y:S01]  /*13370*/  MUFU.TANH R146, R94 ;  /* 0x0000005e00927308 */ /* 0x000f220000002400 */
[-C--:B------:R-:W-:Y:S02]  /*13380*/  ISETP.LT.OR P2, PT, R3, R218.reuse, P2 ;  /* 0x000000da0300720c */ /* 0x080fe40001741670 */
[C---:B------:R-:W-:Y:S02]  /*13390*/  ISETP.LT.OR P5, PT, R26.reuse, R219, P5 ;  /* 0x000000db1a00720c */ /* 0x040fe40002fa1670 */
[----:B------:R-:W-:Y:S02]  /*133a0*/  ISETP.LT.OR P1, PT, R26, R218, P1 ;  /* 0x000000da1a00720c */ /* 0x000fe40000f21670 */
[----:B---3--:R-:W-:Y:S01]  /*133b0*/  FSEL R164, R164, -INF , !P4 ;  /* 0xff800000a4a47808 */ /* 0x008fe20006000000 */
[----:B------:R-:W3:Y:S01]  /*133c0*/  MUFU.TANH R162, R95 ;  /* 0x0000005f00a27308 */ /* 0x000ee20000002400 */
[----:B--2---:R-:W-:-:S02]  /*133d0*/  FSEL R171, R171, -INF , !P6 ;  /* 0xff800000abab7808 */ /* 0x004fc40007000000 */
[----:B-1----:R-:W-:Y:S02]  /*133e0*/  FSEL R147, R147, -INF , !P5 ;  /* 0xff80000093937808 */ /* 0x002fe40006800000 */
[----:B----4-:R-:W-:Y:S02]  /*133f0*/  FSEL R146, R146, -INF , !P2 ;  /* 0xff80000092927808 */ /* 0x010fe40005000000 */
[----:B---3--:R-:W-:Y:S01]  /*13400*/  FSEL R162, R162, -INF , !P1 ;  /* 0xff800000a2a27808 */ /* 0x008fe20004800000 */
        /* <DEDUP_REMOVED lines=60> */
.L_x_5738:
[----:B------:R-:W-:-:S05]  /*137d0*/  IMAD.MOV.U32 R7, RZ, RZ, c[0x0][0x198] ;  /* 0x00006600ff077624 */ /* 0x000fca00078e00ff */
[----:B------:R-:W-:-:S04]  /*137e0*/  LEA R7, -R7, RZ, 0x6 ;  /* 0x000000ff07077211 */ /* 0x000fc800078e31ff */
[----:B------:R-:W-:Y:S02]  /*137f0*/  SHF.R.S32.HI R3, RZ, 0x1f, R7 ;  /* 0x0000001fff037819 */ /* 0x000fe40000011407 */
.L_x_5739:
        /* <DEDUP_REMOVED lines=41> */
.L_x_5737:
        /* <DEDUP_REMOVED lines=368> */
.L_x_5741:
[----:B------:R-:W-:-:S05]  /*15190*/  IMAD.MOV.U32 R5, RZ, RZ, c[0x0][0x1a0] ;  /* 0x00006800ff057624 */ /* 0x000fca00078e00ff */
[----:B------:R-:W-:-:S04]  /*151a0*/  LEA R5, -R5, RZ, 0x6 ;  /* 0x000000ff05057211 */ /* 0x000fc800078e31ff */
[----:B------:R-:W-:Y:S02]  /*151b0*/  SHF.R.S32.HI R0, RZ, 0x1f, R5 ;  /* 0x0000001fff007819 */ /* 0x000fe40000011405 */
.L_x_5742:
        /* <DEDUP_REMOVED lines=37> */
[C---:B------:R-:W-:Y:S01]  /*15410*/  ISETP.GE.AND P5, PT, R135.reuse, R216, PT ;  /* 0x000000d88700720c */ /* 0x040fe20003fa6270 */
[----:B------:R2:W-:Y:S03]  /*15420*/  LDGSTS.E.BYPASS.LTC128B.128 [R208+0x10800], [R4.64+0x100] ;  /* 0x1080010004d07fae */ /* 0x0005e6000b901d48 */
[----:B------:R-:W-:Y:S01]  /*15430*/  ISETP.LT.OR P5, PT, R135, R219, P5 ;  /* 0x000000db8700720c */ /* 0x000fe20002fa1670 */
        /* <DEDUP_REMOVED lines=8> */
[----:B---3--:R-:W-:Y:S04]  /*154c0*/  LDSM.16.M88.4 R8, [R200] ;  /* 0x00000000c808783b */ /* 0x008fe80000000200 */
[----:B------:R-:W-:Y:S04]  /*154d0*/  LDSM.16.M88.4 R20, [R199] ;  /* 0x00000000c714783b */ /* 0x000fe80000000200 */
[----:B------:R-:W-:Y:S04]  /*154e0*/  LDSM.16.M88.4 R144, [R198] ;  /* 0x00000000c690783b */ /* 0x000fe80000000200 */
[----:B------:R-:W-:Y:S04]  /*154f0*/  LDSM.16.M88.4 R224, [R195+0x6000] ;  /* 0x00600000c3e0783b */ /* 0x000fe80000000200 */
[----:B------:R-:W3:Y:S04]  /*15500*/  LDSM.16.M88.4 R136, [R201+0x6800] ;  /* 0x00680000c988783b */ /* 0x000ee80000000200 */
[----:B------:R-:W3:Y:S04]  /*15510*/  LDSM.16.M88.4 R152, [R201+0x7000] ;  /* 0x00700000c998783b */ /* 0x000ee80000000200 */
[----:B--2---:R-:W2:Y:S04]  /*15520*/  LDSM.16.M88.4 R4, [R201+0x7800] ;  /* 0x00780000c904783b */ /* 0x004ea80000000200 */
[----:B-----5:R-:W-:Y:S04]  /*15530*/  LDSM.16.M88.4 R24, [R197] ;  /* 0x00000000c518783b */ /* 0x020fe80000000200 */
[----:B------:R-:W5:Y:S01]  /*15540*/  LDSM.16.M88.4 R164, [R188] ;  /* 0x00000000bca4783b */ /* 0x000f620000000200 */
[C---:B----4-:R-:W-:Y:S03]  /*15550*/  HMMA.16816.F32 R16, R172.reuse, R12, RZ ;  /* 0x0000000cac10723c */ /* 0x050fe600000018ff */
[----:B------:R-:W4:Y:S04]  /*15560*/  LDSM.16.M88.4 R160, [R191] ;  /* 0x00000000bfa0783b */ /* 0x000f280000000200 */
[----:B-1----:R-:W1:Y:S01]  /*15570*/  LDSM.16.M88.4 R28, [R189] ;  /* 0x00000000bd1c783b */ /* 0x002e620000000200 */
[C---:B------:R-:W-:Y:S03]  /*15580*/  HMMA.16816.F32 R12, R172.reuse, R14, RZ ;  /* 0x0000000eac0c723c */ /* 0x040fe600000018ff */
[----:B------:R-:W1:Y:S04]  /*15590*/  LDSM.16.M88.4 R32, [R190] ;  /* 0x00000000be20783b */ /* 0x000e680000000200 */
[----:B------:R-:W-:Y:S04]  /*155a0*/  LDSM.16.M88.4 R232, [R201+0x8000] ;  /* 0x00800000c9e8783b */ /* 0x000fe80000000200 */
[----:B------:R-:W-:Y:S01]  /*155b0*/  LDSM.16.M88.4 R148, [R195+0x6800] ;  /* 0x00680000c394783b */ /* 0x000fe20000000200 */
[----:B---3--:R-:W-:Y:S03]  /*155c0*/  HMMA.16816.F32 R140, R172, R136, RZ ;  /* 0x00000088ac8c723c */ /* 0x008fe600000018ff */
[----:B------:R-:W-:Y:S04]  /*155d0*/  LDSM.16.M88.4 R168, [R195+0x7800] ;  /* 0x00780000c3a8783b */ /* 0x000fe80000000200 */
[----:B------:R-:W-:Y:S01]  /*155e0*/  LDSM.16.M88.4 R228, [R198+0x2000] ;  /* 0x00200000c6e4783b */ /* 0x000fe20000000200 */
[C---:B------:R-:W-:Y:S03]  /*155f0*/  HMMA.16816.F32 R16, R8.reuse, R20, R16 ;  /* 0x000000140810723c */ /* 0x040fe60000001810 */
[----:B------:R-:W-:Y:S04]  /*15600*/  LDSM.16.M88.4 R236, [R184] ;  /* 0x00000000b8ec783b */ /* 0x000fe80000000200 */
[----:B------:R-:W0:Y:S01]  /*15610*/  LDGDEPBAR ;  /* 0x00000000000079af */ /* 0x000e220000000000 */
[----:B------:R-:W-:Y:S03]  /*15620*/  HMMA.16816.F32 R12, R8, R22, R12 ;  /* 0x00000016080c723c */ /* 0x000fe6000000180c */
[----:B------:R-:W-:Y:S05]  /*15630*/  LDSM.16.M88.4 R20, [R195+0x7000] ;  /* 0x00700000c314783b */ /* 0x000fea0000000200 */
[----:B------:R-:W-:Y:S08]  /*15640*/  HMMA.16816.F32 R156, R172, R152, RZ ;  /* 0x00000098ac9c723c */ /* 0x000ff000000018ff */
[C---:B------:R-:W-:Y:S08]  /*15650*/  HMMA.16816.F32 R16, R144.reuse, R224, R16 ;  /* 0x000000e09010723c */ /* 0x040ff00000001810 */
[----:B------:R-:W-:Y:S01]  /*15660*/  HMMA.16816.F32 R12, R144, R226, R12 ;  /* 0x000000e2900c723c */ /* 0x000fe2000000180c */
[----:B------:R-:W-:Y:S07]  /*15670*/  LDSM.16.M88.4 R224, [R195+0x8000] ;  /* 0x00800000c3e0783b */ /* 0x000fee0000000200 */
[C---:B------:R-:W-:Y:S08]  /*15680*/  HMMA.16816.F32 R136, R172.reuse, R138, RZ ;  /* 0x0000008aac88723c */ /* 0x040ff000000018ff */
[C---:B------:R-:W-:Y:S08]  /*15690*/  HMMA.16816.F32 R152, R172.reuse, R154, RZ ;  /* 0x0000009aac98723c */ /* 0x040ff000000018ff */
[C---:B--2---:R-:W-:Y:S08]  /*156a0*/  HMMA.16816.F32 R176, R172.reuse, R4, RZ ;  /* 0x00000004acb0723c */ /* 0x044ff000000018ff */
[----:B------:R-:W-:Y:S01]  /*156b0*/  HMMA.16816.F32 R172, R172, R6, RZ ;  /* 0x00000006acac723c */ /* 0x000fe200000018ff */
[----:B------:R-:W2:Y:S07]  /*156c0*/  LDSM.16.M88.4 R4, [R202+0x2000] ;  /* 0x00200000ca04783b */ /* 0x000eae0000000200 */
[C---:B-----5:R-:W-:Y:S08]  /*156d0*/  HMMA.16816.F32 R16, R24.reuse, R164, R16 ;  /* 0x000000a41810723c */ /* 0x060ff00000001810 */
[----:B------:R-:W-:Y:S01]  /*156e0*/  HMMA.16816.F32 R12, R24, R166, R12 ;  /* 0x000000a6180c723c */ /* 0x000fe2000000180c */
[----:B------:R-:W-:Y:S07]  /*156f0*/  LDSM.16.M88.4 R164, [R201+0x9000] ;  /* 0x00900000c9a4783b */ /* 0x000fee0000000200 */
[C---:B----4-:R-:W-:Y:S08]  /*15700*/  HMMA.16816.F32 R140, R8.reuse, R160, R140 ;  /* 0x000000a0088c723c */ /* 0x050ff0000000188c */
[C---:B------:R-:W-:Y:S01]  /*15710*/  HMMA.16816.F32 R136, R8.reuse, R162, R136 ;  /* 0x000000a20888723c */ /* 0x040fe20000001888 */
[----:B------:R-:W-:Y:S07]  /*15720*/  LDSM.16.M88.4 R160, [R187] ;  /* 0x00000000bba0783b */ /* 0x000fee0000000200 */
[C---:B-1----:R-:W-:Y:S08]  /*15730*/  HMMA.16816.F32 R176, R8.reuse, R28, R176 ;  /* 0x0000001c08b0723c */ /* 0x042ff000000018b0 */
[C---:B------:R-:W-:Y:S01]  /*15740*/  HMMA.16816.F32 R172, R8.reuse, R30, R172 ;  /* 0x0000001e08ac723c */ /* 0x040fe200000018ac */
[----:B------:R-:W1:Y:S07]  /*15750*/  LDSM.16.M88.4 R28, [R200+0x2000] ;  /* 0x00200000c81c783b */ /* 0x000e6e0000000200 */
[C---:B------:R-:W-:Y:S08]  /*15760*/  HMMA.16816.F32 R156, R8.reuse, R32, R156 ;  /* 0x00000020089c723c */ /* 0x040ff0000000189c */
[----:B------:R-:W-:Y:S01]  /*15770*/  HMMA.16816.F32 R152, R8, R34, R152 ;  /* 0x000000220898723c */ /* 0x000fe20000001898 */
[----:B------:R-:W3:Y:S04]  /*15780*/  LDSM.16.M88.4 R32, [R188+0x800] ;  /* 0x00080000bc20783b */ /* 0x000ee80000000200 */
[----:B------:R-:W4:Y:S03]  /*15790*/  LDSM.16.M88.4 R8, [R188+0x1000] ;  /* 0x00100000bc08783b */ /* 0x000f260000000200 */
[C---:B--2---:R-:W-:Y:S08]  /*157a0*/  HMMA.16816.F32 R16, R4.reuse, R232, R16 ;  /* 0x000000e80410723c */ /* 0x044ff00000001810 */
[----:B------:R-:W-:Y:S01]  /*157b0*/  HMMA.16816.F32 R12, R4, R234, R12 ;  /* 0x000000ea040c723c */ /* 0x000fe2000000180c */
[----:B------:R-:W-:Y:S07]  /*157c0*/  LDSM.16.M88.4 R232, [R183] ;  /* 0x00000000b7e8783b */ /* 0x000fee0000000200 */
[C---:B------:R-:W-:Y:S08]  /*157d0*/  HMMA.16816.F32 R140, R144.reuse, R148, R140 ;  /* 0x00000094908c723c */ /* 0x040ff0000000188c */
[C---:B------:R-:W-:Y:S01]  /*157e0*/  HMMA.16816.F32 R136, R144.reuse, R150, R136 ;  /* 0x000000969088723c */ /* 0x040fe20000001888 */
[----:B------:R-:W2:Y:S07]  /*157f0*/  LDSM.16.M88.4 R148, [R188+0x1800] ;  /* 0x00180000bc94783b */ /* 0x000eae0000000200 */
[C---:B------:R-:W-:Y:S08]  /*15800*/  HMMA.16816.F32 R156, R144.reuse, R20, R156 ;  /* 0x00000014909c723c */ /* 0x040ff0000000189c */
[----:B------:R-:W-:Y:S01]  /*15810*/  HMMA.16816.F32 R152, R144, R22, R152 ;  /* 0x000000169098723c */ /* 0x000fe20000001898 */
[----:B------:R-:W5:Y:S07]  /*15820*/  LDSM.16.M88.4 R20, [R201+0x8800] ;  /* 0x00880000c914783b */ /* 0x000f6e0000000200 */
[C---:B-1----:R-:W-:Y:S08]  /*15830*/  HMMA.16816.F32 R16, R28.reuse, R160, R16 ;  /* 0x000000a01c10723c */ /* 0x042ff00000001810 */
[----:B------:R-:W-:Y:S01]  /*15840*/  HMMA.16816.F32 R12, R28, R162, R12 ;  /* 0x000000a21c0c723c */ /* 0x000fe2000000180c */
[----:B------:R-:W-:Y:S07]  /*15850*/  LDSM.16.M88.4 R160, [R201+0xa000] ;  /* 0x00a00000c9a0783b */ /* 0x000fee0000000200 */
[C---:B------:R-:W-:Y:S08]  /*15860*/  HMMA.16816.F32 R176, R144.reuse, R168, R176 ;  /* 0x000000a890b0723c */ /* 0x040ff000000018b0 */
[----:B------:R-:W-:Y:S01]  /*15870*/  HMMA.16816.F32 R172, R144, R170, R172 ;  /* 0x000000aa90ac723c */ /* 0x000fe200000018ac */
[----:B------:R-:W-:Y:S04]  /*15880*/  LDSM.16.M88.4 R168, [R197+0x2000] ;  /* 0x00200000c5a8783b */ /* 0x000fe80000000200 */
[----:B------:R-:W1:Y:S03]  /*15890*/  LDSM.16.M88.4 R144, [R188+0x2000] ;  /* 0x00200000bc90783b */ /* 0x000e660000000200 */
[C---:B---3--:R-:W-:Y:S08]  /*158a0*/  HMMA.16816.F32 R140, R24.reuse, R32, R140 ;  /* 0x00000020188c723c */ /* 0x048ff0000000188c */
[C---:B------:R-:W-:Y:S01]  /*158b0*/  HMMA.16816.F32 R136, R24.reuse, R34, R136 ;  /* 0x000000221888723c */ /* 0x040fe20000001888 */
[----:B------:R-:W3:Y:S07]  /*158c0*/  LDSM.16.M88.4 R32, [R186] ;  /* 0x00000000ba20783b */ /* 0x000eee0000000200 */
[C---:B----4-:R-:W-:Y:S08]  /*158d0*/  HMMA.16816.F32 R156, R24.reuse, R8, R156 ;  /* 0x00000008189c723c */ /* 0x050ff0000000189c */
[----:B------:R-:W-:Y:S01]  /*158e0*/  HMMA.16816.F32 R152, R24, R10, R152 ;  /* 0x0000000a1898723c */ /* 0x000fe20000001898 */
[----:B------:R-:W4:Y:S07]  /*158f0*/  LDSM.16.M88.4 R8, [R201+0x9800] ;  /* 0x00980000c908783b */ /* 0x000f2e0000000200 */
[C---:B------:R-:W-:Y:S08]  /*15900*/  HMMA.16816.F32 R16, R228.reuse, R224, R16 ;  /* 0x000000e0e410723c */ /* 0x040ff00000001810 */
[----:B------:R-:W-:Y:S01]  /*15910*/  HMMA.16816.F32 R12, R228, R226, R12 ;  /* 0x000000e2e40c723c */ /* 0x000fe2000000180c */
[----:B------:R-:W-:Y:S07]  /*15920*/  LDSM.16.M88.4 R224, [R195+0x9800] ;  /* 0x00980000c3e0783b */ /* 0x000fee0000000200 */
[C---:B--2---:R-:W-:Y:S08]  /*15930*/  HMMA.16816.F32 R176, R24.reuse, R148, R176 ;  /* 0x0000009418b0723c */ /* 0x044ff000000018b0 */
[----:B------:R-:W-:Y:S01]  /*15940*/  HMMA.16816.F32 R172, R24, R150, R172 ;  /* 0x0000009618ac723c */ /* 0x000fe200000018ac */
[----:B------:R-:W2:Y:S04]  /*15950*/  LDSM.16.M88.4 R148, [R202+0x4000] ;  /* 0x00400000ca94783b */ /* 0x000ea80000000200 */
[----:B------:R-:W2:Y:S03]  /*15960*/  LDSM.16.M88.4 R24, [R185] ;  /* 0x00000000b918783b */ /* 0x000ea60000000200 */
[C---:B-----5:R-:W-:Y:S08]  /*15970*/  HMMA.16816.F32 R140, R4.reuse, R20, R140 ;  /* 0x00000014048c723c */ /* 0x060ff0000000188c */
[----:B------:R-:W-:Y:S01]  /*15980*/  HMMA.16816.F32 R136, R4, R22, R136 ;  /* 0x000000160488723c */ /* 0x000fe20000001888 */
[----:B------:R-:W5:Y:S07]  /*15990*/  LDSM.16.M88.4 R20, [R195+0x8800] ;  /* 0x00880000c314783b */ /* 0x000f6e0000000200 */
[C---:B-1----:R-:W-:Y:S08]  /*159a0*/  HMMA.16816.F32 R16, R168.reuse, R144, R16 ;  /* 0x00000090a810723c */ /* 0x042ff00000001810 */
[----:B------:R-:W-:Y:S01]  /*159b0*/  HMMA.16816.F32 R12, R168, R146, R12 ;  /* 0x00000092a80c723c */ /* 0x000fe2000000180c */
[----:B------:R-:W-:Y:S07]  /*159c0*/  LDSM.16.M88.4 R144, [R201+0xa800] ;  /* 0x00a80000c990783b */ /* 0x000fee0000000200 */
[C---:B------:R-:W-:Y:S08]  /*159d0*/  HMMA.16816.F32 R156, R4.reuse, R164, R156 ;  /* 0x000000a4049c723c */ /* 0x040ff0000000189c */
[----:B------:R-:W-:Y:S01]  /*159e0*/  HMMA.16816.F32 R152, R4, R166, R152 ;  /* 0x000000a60498723c */ /* 0x000fe20000001898 */
[----:B------:R-:W-:Y:S07]  /*159f0*/  LDSM.16.M88.4 R164, [R188+0x3000] ;  /* 0x00300000bca4783b */ /* 0x000fee0000000200 */
[C---:B---3--:R-:W-:Y:S08]  /*15a00*/  HMMA.16816.F32 R140, R28.reuse, R32, R140 ;  /* 0x000000201c8c723c */ /* 0x048ff0000000188c */
[----:B------:R-:W-:Y:S01]  /*15a10*/  HMMA.16816.F32 R136, R28, R34, R136 ;  /* 0x000000221c88723c */ /* 0x000fe20000001888 */
[----:B------:R-:W1:Y:S07]  /*15a20*/  LDSM.16.M88.4 R32, [R200+0x4000] ;  /* 0x00400000c820783b */ /* 0x000e6e0000000200 */
[C---:B----4-:R-:W-:Y:S08]  /*15a30*/  HMMA.16816.F32 R176, R4.reuse, R8, R176 ;  /* 0x0000000804b0723c */ /* 0x050ff000000018b0 */
[----:B------:R-:W-:Y:S01]  /*15a40*/  HMMA.16816.F32 R172, R4, R10, R172 ;  /* 0x0000000a04ac723c */ /* 0x000fe200000018ac */
[----:B------:R-:W3:Y:S04]  /*15a50*/  LDSM.16.M88.4 R8, [R195+0x9000] ;  /* 0x00900000c308783b */ /* 0x000ee80000000200 */
[----:B------:R-:W4:Y:S03]  /*15a60*/  LDSM.16.M88.4 R4, [R188+0x2800] ;  /* 0x00280000bc04783b */ /* 0x000f260000000200 */
[C---:B--2---:R-:W-:Y:S08]  /*15a70*/  HMMA.16816.F32 R16, R148.reuse, R160, R16 ;  /* 0x000000a09410723c */ /* 0x044ff00000001810 */
[----:B------:R-:W-:Y:S01]  /*15a80*/  HMMA.16816.F32 R12, R148, R162, R12 ;  /* 0x000000a2940c723c */ /* 0x000fe2000000180c */
[----:B------:R-:W-:Y:S07]  /*15a90*/  LDSM.16.M88.4 R160, [R188+0x3800] ;  /* 0x00380000bca0783b */ /* 0x000fee0000000200 */
[C---:B------:R-:W-:Y:S08]  /*15aa0*/  HMMA.16816.F32 R156, R28.reuse, R24, R156 ;  /* 0x000000181c9c723c */ /* 0x040ff0000000189c */
[----:B------:R-:W-:Y:S01]  /*15ab0*/  HMMA.16816.F32 R152, R28, R26, R152 ;  /* 0x0000001a1c98723c */ /* 0x000fe20000001898 */
[----:B------:R-:W-:Y:S07]  /*15ac0*/  LDSM.16.M88.4 R24, [R198+0x4000] ;  /* 0x00400000c618783b */ /* 0x000fee0000000200 */
[C---:B-----5:R-:W-:Y:S08]  /*15ad0*/  HMMA.16816.F32 R140, R228.reuse, R20, R140 ;  /* 0x00000014e48c723c */ /* 0x060ff0000000188c */
[----:B------:R-:W-:Y:S01]  /*15ae0*/  HMMA.16816.F32 R136, R228, R22, R136 ;  /* 0x00000016e488723c */ /* 0x000fe20000001888 */
[----:B------:R-:W2:Y:S07]  /*15af0*/  LDSM.16.M88.4 R20, [R195+0xa000] ;  /* 0x00a00000c314783b */ /* 0x000eae0000000200 */
[C---:B-1----:R-:W-:Y:S08]  /*15b00*/  HMMA.16816.F32 R16, R32.reuse, R232, R16 ;  /* 0x000000e82010723c */ /* 0x042ff00000001810 */
[----:B------:R-:W-:Y:S08]  /*15b10*/  HMMA.16816.F32 R12, R32, R234, R12 ;  /* 0x000000ea200c723c */ /* 0x000ff0000000180c */
[C---:B---3--:R-:W-:Y:S08]  /*15b20*/  HMMA.16816.F32 R156, R228.reuse, R8, R156 ;  /* 0x00000008e49c723c */ /* 0x048ff0000000189c */
[----:B------:R-:W-:Y:S01]  /*15b30*/  HMMA.16816.F32 R152, R228, R10, R152 ;  /* 0x0000000ae498723c */ /* 0x000fe20000001898 */
[----:B------:R-:W-:Y:S07]  /*15b40*/  LDSM.16.M88.4 R8, [R197+0x4000] ;  /* 0x00400000c508783b */ /* 0x000fee0000000200 */
[C---:B----4-:R-:W-:Y:S08]  /*15b50*/  HMMA.16816.F32 R140, R168.reuse, R4, R140 ;  /* 0x00000004a88c723c */ /* 0x050ff0000000188c */
[----:B------:R-:W-:Y:S01]  /*15b60*/  HMMA.16816.F32 R136, R168, R6, R136 ;  /* 0x00000006a888723c */ /* 0x000fe20000001888 */
[----:B------:R-:W1:Y:S07]  /*15b70*/  LDSM.16.M88.4 R4, [R188+0x4000] ;  /* 0x00400000bc04783b */ /* 0x000e6e0000000200 */
[C---:B------:R-:W-:Y:S08]  /*15b80*/  HMMA.16816.F32 R176, R28.reuse, R236, R176 ;  /* 0x000000ec1cb0723c */ /* 0x040ff000000018b0 */
[----:B------:R-:W-:Y:S01]  /*15b90*/  HMMA.16816.F32 R172, R28, R238, R172 ;  /* 0x000000ee1cac723c */ /* 0x000fe200000018ac */
[----:B------:R-:W3:Y:S07]  /*15ba0*/  LDSM.16.M88.4 R28, [R182] ;  /* 0x00000000b61c783b */ /* 0x000eee0000000200 */
[C---:B--2---:R-:W-:Y:S08]  /*15bb0*/  HMMA.16816.F32 R16, R24.reuse, R20, R16 ;  /* 0x000000141810723c */ /* 0x044ff00000001810 */
[----:B------:R-:W-:Y:S01]  /*15bc0*/  HMMA.16816.F32 R12, R24, R22, R12 ;  /* 0x00000016180c723c */ /* 0x000fe2000000180c */
[----:B------:R-:W-:Y:S07]  /*15bd0*/  LDSM.16.M88.4 R20, [R181] ;  /* 0x00000000b514783b */ /* 0x000fee0000000200 */
[----:B------:R-:W-:Y:S08]  /*15be0*/  HMMA.16816.F32 R140, R148, R144, R140 ;  /* 0x00000090948c723c */ /* 0x000ff0000000188c */
[C---:B------:R-:W-:Y:S08]  /*15bf0*/  HMMA.16816.F32 R176, R228.reuse, R224, R176 ;  /* 0x000000e0e4b0723c */ /* 0x040ff000000018b0 */
[----:B------:R-:W-:Y:S01]  /*15c00*/  HMMA.16816.F32 R172, R228, R226, R172 ;  /* 0x000000e2e4ac723c */ /* 0x000fe200000018ac */
[----:B------:R-:W2:Y:S07]  /*15c10*/  LDSM.16.M88.4 R224, [R201+0xb000] ;  /* 0x00b00000c9e0783b */ /* 0x000eae0000000200 */
[----:B------:R-:W-:Y:S01]  /*15c20*/  HMMA.16816.F32 R144, R148, R146, R136 ;  /* 0x000000929490723c */ /* 0x000fe20000001888 */
[----:B------:R-:W4:Y:S07]  /*15c30*/  LDSM.16.M88.4 R136, [R195+0xa800] ;  /* 0x00a80000c388783b */ /* 0x000f2e0000000200 */
[C---:B-1----:R-:W-:Y:S08]  /*15c40*/  HMMA.16816.F32 R16, R8.reuse, R4, R16 ;  /* 0x000000040810723c */ /* 0x042ff00000001810 */
[----:B------:R-:W-:Y:S01]  /*15c50*/  HMMA.16816.F32 R12, R8, R6, R12 ;  /* 0x00000006080c723c */ /* 0x000fe2000000180c */
[----:B------:R-:W1:Y:S07]  /*15c60*/  LDSM.16.M88.4 R4, [R201+0xb800] ;  /* 0x00b80000c904783b */ /* 0x000e6e0000000200 */
[C---:B------:R-:W-:Y:S08]  /*15c70*/  HMMA.16816.F32 R156, R168.reuse, R164, R156 ;  /* 0x000000a4a89c723c */ /* 0x040ff0000000189c */
[----:B------:R-:W-:Y:S01]  /*15c80*/  HMMA.16816.F32 R152, R168, R166, R152 ;  /* 0x000000a6a898723c */ /* 0x000fe20000001898 */
[----:B------:R-:W-:-:S02]  /*15c90*/  FMUL.FTZ R0, R16, c[0x0][0x2ec] ;  /* 0x0000bb0010007a20 */ /* 0x000fc40000410000 */
[----:B------:R-:W-:-:S04]  /*15ca0*/  FMUL.FTZ R2, R17, c[0x0][0x2ec] ;  /* 0x0000bb0011027a20 */ /* 0x000fc80000410000 */
[----:B------:R-:W5:Y:S01]  /*15cb0*/  MUFU.TANH R0, R0 ;  /* 0x0000000000007308 */ /* 0x000f620000002400 */
[C---:B---3--:R-:W-:Y:S01]  /*15cc0*/  HMMA.16816.F32 R140, R32.reuse, R28, R140 ;  /* 0x0000001c208c723c */ /* 0x048fe2000000188c */
[----:B------:R-:W-:Y:S02]  /*15cd0*/  FMUL.FTZ R12, R12, c[0x0][0x2ec] ;  /* 0x0000bb000c0c7a20 */ /* 0x000fe40000410000 */
[----:B------:R-:W-:Y:S02]  /*15ce0*/  FMUL.FTZ R13, R13, c[0x0][0x2ec] ;  /* 0x0000bb000d0d7a20 */ /* 0x000fe40000410000 */
[----:B------:R-:W-:Y:S02]  /*15cf0*/  FMUL.FTZ R14, R14, c[0x0][0x2ec] ;  /* 0x0000bb000e0e7a20 */ /* 0x000fe40000410000 */
[----:B------:R3:W-:Y:S01]  /*15d00*/  MUFU.TANH R133, R12 ;  /* 0x0000000c00857308 */ /* 0x0007e20000002400 */
[----:B------:R-:W-:Y:S01]  /*15d10*/  HMMA.16816.F32 R144, R32, R30, R144 ;  /* 0x0000001e2090723c */ /* 0x000fe20000001890 */
[----:B------:R-:W-:Y:S01]  /*15d20*/  LDSM.16.M88.4 R28, [R188+0x4800] ;  /* 0x00480000bc1c783b */ /* 0x000fe20000000200 */
[----:B------:R-:W-:-:S05]  /*15d30*/  FMUL.FTZ R15, R15, c[0x0][0x2ec] ;  /* 0x0000bb000f0f7a20 */ /* 0x000fca0000410000 */
[----:B------:R-:W1:Y:S01]  /*15d40*/  MUFU.TANH R2, R2 ;  /* 0x0000000200027308 */ /* 0x000e620000002400 */
[----:B------:R-:W-:Y:S01]  /*15d50*/  HMMA.16816.F32 R176, R168, R160, R176 ;  /* 0x000000a0a8b0723c */ /* 0x000fe200000018b0 */
[----:B-----5:R-:W-:Y:S02]  /*15d60*/  FSEL R0, R0, -INF , !P5 ;  /* 0xff80000000007808 */ /* 0x020fe40006800000 */
[----:B---3--:R-:W-:-:S05]  /*15d70*/  IADD3 R12, R135, 0x1, RZ ;  /* 0x00000001870c7810 */ /* 0x008fca0007ffe0ff */
[----:B------:R-:W-:Y:S01]  /*15d80*/  HMMA.16816.F32 R172, R168, R162, R172 ;  /* 0x000000a2a8ac723c */ /* 0x000fe200000018ac */
[----:B------:R-:W3:Y:S01]  /*15d90*/  LDSM.16.M88.4 R160, [R180] ;  /* 0x00000000b4a0783b */ /* 0x000ee20000000200 */
[C---:B------:R-:W-:Y:S02]  /*15da0*/  ISETP.GE.AND P6, PT, R12.reuse, R216, PT ;  /* 0x000000d80c00720c */ /* 0x040fe40003fc6270 */
[C---:B------:R-:W-:Y:S02]  /*15db0*/  ISETP.GE.AND P4, PT, R12.reuse, R217, PT ;  /* 0x000000d90c00720c */ /* 0x040fe40003f86270 */
[C---:B------:R-:W-:Y:S02]  /*15dc0*/  ISETP.LT.OR P6, PT, R12.reuse, R219, P6 ;  /* 0x000000db0c00720c */ /* 0x040fe400037c1670 */
[----:B--2---:R-:W-:Y:S01]  /*15dd0*/  HMMA.16816.F32 R156, R148, R224, R156 ;  /* 0x000000e0949c723c */ /* 0x004fe2000000189c */
[----:B------:R-:W-:Y:S02]  /*15de0*/  ISETP.LT.OR P4, PT, R12, R218, P4 ;  /* 0x000000da0c00720c */ /* 0x000fe40002781670 */
[----:B-1----:R-:W-:-:S02]  /*15df0*/  FSEL R2, R2, -INF , !P6 ;  /* 0xff80000002027808 */ /* 0x002fc40007000000 */
[----:B------:R-:W-:-:S03]  /*15e00*/  ISETP.GE.AND P6, PT, R135, R217, PT ;  /* 0x000000d98700720c */ /* 0x000fc60003fc6270 */
[----:B------:R-:W-:Y:S01]  /*15e10*/  HMMA.16816.F32 R152, R148, R226, R152 ;  /* 0x000000e29498723c */ /* 0x000fe20000001898 */
[----:B------:R-:W-:-:S07]  /*15e20*/  ISETP.LT.OR P6, PT, R135, R218, P6 ;  /* 0x000000da8700720c */ /* 0x000fce00037c1670 */
[C---:B----4-:R-:W-:Y:S08]  /*15e30*/  HMMA.16816.F32 R140, R24.reuse, R136, R140 ;  /* 0x00000088188c723c */ /* 0x050ff0000000188c */
[----:B------:R-:W-:Y:S01]  /*15e40*/  HMMA.16816.F32 R144, R24, R138, R144 ;  /* 0x0000008a1890723c */ /* 0x000fe20000001890 */
[----:B------:R-:W1:Y:S07]  /*15e50*/  LDSM.16.M88.4 R136, [R195+0xb000] ;  /* 0x00b00000c388783b */ /* 0x000e6e0000000200 */
[C---:B------:R-:W-:Y:S08]  /*15e60*/  HMMA.16816.F32 R176, R148.reuse, R4, R176 ;  /* 0x0000000494b0723c */ /* 0x040ff000000018b0 */
[----:B------:R-:W-:Y:S01]  /*15e70*/  HMMA.16816.F32 R172, R148, R6, R172 ;  /* 0x0000000694ac723c */ /* 0x000fe200000018ac */
[----:B------:R-:W2:Y:S07]  /*15e80*/  LDSM.16.M88.4 R4, [R195+0xb800] ;  /* 0x00b80000c304783b */ /* 0x000eae0000000200 */
[C---:B------:R-:W-:Y:S01]  /*15e90*/  HMMA.16816.F32 R156, R32.reuse, R20, R156 ;  /* 0x00000014209c723c */ /* 0x040fe2000000189c */
[----:B------:R-:W-:Y:S06]  /*15ea0*/  MUFU.TANH R20, R13 ;  /* 0x0000000d00147308 */ /* 0x000fec0000002400 */
[----:B------:R-:W-:Y:S01]  /*15eb0*/  FMUL.FTZ R21, R18, c[0x0][0x2ec] ;  /* 0x0000bb0012157a20 */ /* 0x000fe20000410000 */
[C---:B------:R-:W-:Y:S01]  /*15ec0*/  HMMA.16816.F32 R152, R32.reuse, R22, R152 ;  /* 0x000000162098723c */ /* 0x040fe20000001898 */
[----:B------:R-:W-:Y:S06]  /*15ed0*/  MUFU.TANH R23, R14 ;  /* 0x0000000e00177308 */ /* 0x000fec0000002400 */
[----:B------:R-:W-:Y:S01]  /*15ee0*/  FMUL.FTZ R22, R19, c[0x0][0x2ec] ;  /* 0x0000bb0013167a20 */ /* 0x000fe20000410000 */
[----:B---3--:R-:W-:Y:S01]  /*15ef0*/  HMMA.16816.F32 R176, R32, R160, R176 ;  /* 0x000000a020b0723c */ /* 0x008fe200000018b0 */
[----:B------:R-:W3:Y:S01]  /*15f00*/  LDSM.16.M88.4 R16, [R188+0x5000] ;  /* 0x00500000bc10783b */ /* 0x000ee20000000200 */
[----:B------:R-:W4:Y:S06]  /*15f10*/  MUFU.TANH R21, R21 ;  /* 0x0000001500157308 */ /* 0x000f2c0000002400 */
[----:B------:R-:W-:Y:S02]  /*15f20*/  HMMA.16816.F32 R140, R8, R28, R140 ;  /* 0x0000001c088c723c */ /* 0x000fe4000000188c */
[----:B------:R5:W-:Y:S06]  /*15f30*/  MUFU.TANH R28, R15 ;  /* 0x0000000f001c7308 */ /* 0x000bec0000002400 */
[----:B-1----:R-:W-:Y:S02]  /*15f40*/  HMMA.16816.F32 R156, R24, R136, R156 ;  /* 0x00000088189c723c */ /* 0x002fe4000000189c */
[----:B------:R-:W-:Y:S06]  /*15f50*/  MUFU.TANH R22, R22 ;  /* 0x0000001600167308 */ /* 0x000fec0000002400 */
[----:B------:R-:W-:Y:S01]  /*15f60*/  HMMA.16816.F32 R172, R32, R162, R172 ;  /* 0x000000a220ac723c */ /* 0x000fe200000018ac */
[----:B-----5:R-:W1:Y:S01]  /*15f70*/  LDSM.16.M88.4 R12, [R188+0x5800] ;  /* 0x00580000bc0c783b */ /* 0x020e620000000200 */
[----:B------:R-:W-:-:S06]  /*15f80*/  DEPBAR.LE SB0, 0x0 ;  /* 0x000080000000791a */ /* 0x000fcc0000000000 */
[----:B------:R-:W-:Y:S01]  /*15f90*/  HMMA.16816.F32 R152, R24, R138, R152 ;  /* 0x0000008a1898723c */ /* 0x000fe20000001898 */
[----:B------:R-:W-:Y:S02]  /*15fa0*/  FMUL.FTZ R29, R140, c[0x0][0x2ec] ;  /* 0x0000bb008c1d7a20 */ /* 0x000fe40000410000 */
[----:B------:R-:W-:-:S04]  /*15fb0*/  FMUL.FTZ R32, R142, c[0x0][0x2ec] ;  /* 0x0000bb008e207a20 */ /* 0x000fc80000410000 */
[----:B------:R-:W5:Y:S01]  /*15fc0*/  MUFU.TANH R29, R29 ;  /* 0x0000001d001d7308 */ /* 0x000f620000002400 */
[----:B------:R-:W-:Y:S07]  /*15fd0*/  HMMA.16816.F32 R144, R8, R30, R144 ;  /* 0x0000001e0890723c */ /* 0x000fee0000001890 */
[----:B------:R-:W-:Y:S01]  /*15fe0*/  FMUL.FTZ R30, R141, c[0x0][0x2ec] ;  /* 0x0000bb008d1e7a20 */ /* 0x000fe20000410000 */
[----:B--2---:R-:W-:Y:S01]  /*15ff0*/  HMMA.16816.F32 R176, R24, R4, R176 ;  /* 0x0000000418b0723c */ /* 0x004fe200000018b0 */
[----:B------:R-:W-:Y:S06]  /*16000*/  MUFU.TANH R32, R32 ;  /* 0x0000002000207308 */ /* 0x000fec0000002400 */
[C---:B------:R-:W-:Y:S01]  /*16010*/  IADD3 R5, R135.reuse, 0x8, RZ ;  /* 0x0000000887057810 */ /* 0x040fe20007ffe0ff */
[----:B---3--:R-:W-:Y:S01]  /*16020*/  HMMA.16816.F32 R156, R8, R16, R156 ;  /* 0x00000010089c723c */ /* 0x008fe2000000189c */
[----:B------:R-:W-:Y:S01]  /*16030*/  IADD3 R4, R135, 0x9, RZ ;  /* 0x0000000987047810 */ /* 0x000fe20007ffe0ff */
[----:B------:R-:W2:Y:S01]  /*16040*/  MUFU.TANH R30, R30 ;  /* 0x0000001e001e7308 */ /* 0x000ea20000002400 */
[----:B------:R-:W-:-:S02]  /*16050*/  ISETP.GE.AND P0, PT, R5, R216, PT ;  /* 0x000000d80500720c */ /* 0x000fc40003f06270 */
[C---:B------:R-:W-:Y:S02]  /*16060*/  ISETP.GE.AND P2, PT, R4.reuse, R216, PT ;  /* 0x000000d80400720c */ /* 0x040fe40003f46270 */
[----:B------:R-:W-:Y:S01]  /*16070*/  ISETP.GE.AND P5, PT, R4, R217, PT ;  /* 0x000000d90400720c */ /* 0x000fe20003fa6270 */
[----:B------:R-:W-:Y:S01]  /*16080*/  HMMA.16816.F32 R172, R24, R6, R172 ;  /* 0x0000000618ac723c */ /* 0x000fe200000018ac */
[----:B------:R-:W-:Y:S01]  /*16090*/  FMUL.FTZ R31, R144, c[0x0][0x2ec] ;  /* 0x0000bb00901f7a20 */ /* 0x000fe20000410000 */
[-C--:B------:R-:W-:Y:S01]  /*160a0*/  ISETP.LT.OR P0, PT, R5, R219.reuse, P0 ;  /* 0x000000db0500720c */ /* 0x080fe20000701670 */
[----:B------:R-:W-:Y:S01]  /*160b0*/  FMUL.FTZ R134, R145, c[0x0][0x2ec] ;  /* 0x0000bb0091867a20 */ /* 0x000fe20000410000 */
[C---:B------:R-:W-:Y:S01]  /*160c0*/  ISETP.LT.OR P2, PT, R4.reuse, R219, P2 ;  /* 0x000000db0400720c */ /* 0x040fe20001741670 */
[----:B------:R-:W-:Y:S01]  /*160d0*/  FMUL.FTZ R16, R143, c[0x0][0x2ec] ;  /* 0x0000bb008f107a20 */ /* 0x000fe20000410000 */
[----:B------:R-:W-:Y:S01]  /*160e0*/  ISETP.LT.OR P5, PT, R4, R218, P5 ;  /* 0x000000da0400720c */ /* 0x000fe20002fa1670 */
[----:B------:R-:W3:Y:S01]  /*160f0*/  MUFU.TANH R31, R31 ;  /* 0x0000001f001f7308 */ /* 0x000ee20000002400 */
[----:B------:R-:W-:Y:S01]  /*16100*/  HMMA.16816.F32 R152, R8, R18, R152 ;  /* 0x000000120898723c */ /* 0x000fe20000001898 */
[C---:B------:R-:W-:Y:S01]  /*16110*/  IADD3 R24, R135.reuse, 0x10, RZ ;  /* 0x0000001087187810 */ /* 0x040fe20007ffe0ff */
[----:B------:R-:W-:Y:S01]  /*16120*/  FMUL.FTZ R17, R146, c[0x0][0x2ec] ;  /* 0x0000bb0092117a20 */ /* 0x000fe20000410000 */
[----:B------:R-:W-:-:S02]  /*16130*/  IADD3 R7, R135, 0x11, RZ ;  /* 0x0000001187077810 */ /* 0x000fc40007ffe0ff */
[----:B----4-:R-:W-:Y:S02]  /*16140*/  FSEL R4, R21, -INF , !P6 ;  /* 0xff80000015047808 */ /* 0x010fe40007000000 */
[----:B------:R-:W-:Y:S01]  /*16150*/  FSEL R18, R133, -INF , !P0 ;  /* 0xff80000085127808 */ /* 0x000fe20004000000 */
[C---:B-1----:R-:W-:Y:S01]  /*16160*/  HMMA.16816.F32 R176, R8.reuse, R12, R176 ;  /* 0x0000000c08b0723c */ /* 0x042fe200000018b0 */
[-C--:B------:R-:W-:Y:S01]  /*16170*/  ISETP.GE.AND P1, PT, R5, R217.reuse, PT ;  /* 0x000000d90500720c */ /* 0x080fe20003f26270 */
[----:B------:R-:W-:Y:S01]  /*16180*/  FMUL.FTZ R156, R156, c[0x0][0x2ec] ;  /* 0x0000bb009c9c7a20 */ /* 0x000fe20000410000 */
[-C--:B------:R-:W-:Y:S01]  /*16190*/  ISETP.GE.AND P0, PT, R24, R216.reuse, PT ;  /* 0x000000d81800720c */ /* 0x080fe20003f06270 */
[----:B------:R-:W-:Y:S01]  /*161a0*/  FMUL.FTZ R157, R157, c[0x0][0x2ec] ;  /* 0x0000bb009d9d7a20 */ /* 0x000fe20000410000 */
[----:B------:R-:W-:Y:S01]  /*161b0*/  ISETP.GE.AND P6, PT, R7, R216, PT ;  /* 0x000000d80700720c */ /* 0x000fe20003fc6270 */
[----:B------:R-:W1:Y:S01]  /*161c0*/  MUFU.TANH R134, R134 ;  /* 0x0000008600867308 */ /* 0x000e620000002400 */
[----:B------:R-:W-:Y:S01]  /*161d0*/  FSEL R6, R20, -INF , !P2 ;  /* 0xff80000014067808 */ /* 0x000fe20005000000 */
[----:B------:R-:W-:Y:S01]  /*161e0*/  FMUL.FTZ R19, R147, c[0x0][0x2ec] ;  /* 0x0000bb0093137a20 */ /* 0x000fe20000410000 */
[----:B------:R-:W-:Y:S01]  /*161f0*/  ISETP.GE.AND P2, PT, R24, R217, PT ;  /* 0x000000d91800720c */ /* 0x000fe20003f46270 */
[----:B------:R-:W-:Y:S01]  /*16200*/  HMMA.16816.F32 R172, R8, R14, R172 ;  /* 0x0000000e08ac723c */ /* 0x000fe200000018ac */
[-C--:B------:R-:W-:Y:S01]  /*16210*/  ISETP.LT.OR P1, PT, R5, R218.reuse, P1 ;  /* 0x000000da0500720c */ /* 0x080fe20000f21670 */
[----:B------:R-:W-:Y:S01]  /*16220*/  FMUL.FTZ R158, R158, c[0x0][0x2ec] ;  /* 0x0000bb009e9e7a20 */ /* 0x000fe20000410000 */
[-C--:B------:R-:W-:Y:S01]  /*16230*/  ISETP.LT.OR P0, PT, R24, R219.reuse, P0 ;  /* 0x000000db1800720c */ /* 0x080fe20000701670 */
[----:B------:R-:W4:Y:S01]  /*16240*/  MUFU.TANH R170, R156 ;  /* 0x0000009c00aa7308 */ /* 0x000f220000002400 */
[----:B------:R-:W-:Y:S01]  /*16250*/  ISETP.LT.OR P6, PT, R7, R219, P6 ;  /* 0x000000db0700720c */ /* 0x000fe200037c1670 */
[----:B------:R-:W-:Y:S01]  /*16260*/  FMUL.FTZ R152, R152, c[0x0][0x2ec] ;  /* 0x0000bb0098987a20 */ /* 0x000fe20000410000 */
[----:B------:R-:W-:Y:S01]  /*16270*/  IADD3 R20, R135, 0x18, RZ ;  /* 0x0000001887147810 */ /* 0x000fe20007ffe0ff */
[----:B------:R-:W-:Y:S01]  /*16280*/  FMUL.FTZ R159, R159, c[0x0][0x2ec] ;  /* 0x0000bb009f9f7a20 */ /* 0x000fe20000410000 */
[----:B------:R-:W-:Y:S01]  /*16290*/  IADD3 R12, R135, 0x19, RZ ;  /* 0x00000019870c7810 */ /* 0x000fe20007ffe0ff */
[----:B------:R-:W-:Y:S01]  /*162a0*/  FMUL.FTZ R153, R153, c[0x0][0x2ec] ;  /* 0x0000bb0099997a20 */ /* 0x000fe20000410000 */
[----:B------:R-:W-:Y:S01]  /*162b0*/  ISETP.LT.OR P2, PT, R24, R218, P2 ;  /* 0x000000da1800720c */ /* 0x000fe20001741670 */
[----:B------:R-:W1:Y:S01]  /*162c0*/  MUFU.TANH R168, R157 ;  /* 0x0000009d00a87308 */ /* 0x000e620000002400 */
[----:B------:R-:W-:Y:S01]  /*162d0*/  FSEL R13, R23, -INF , !P1 ;  /* 0xff800000170d7808 */ /* 0x000fe20004800000 */
[----:B------:R-:W-:Y:S01]  /*162e0*/  FMUL.FTZ R154, R154, c[0x0][0x2ec] ;  /* 0x0000bb009a9a7a20 */ /* 0x000fe20000410000 */
[----:B-----5:R-:W-:Y:S01]  /*162f0*/  FSEL R26, R29, -INF , !P0 ;  /* 0xff8000001d1a7808 */ /* 0x020fe20004000000 */
[----:B------:R-:W-:Y:S01]  /*16300*/  FMUL.FTZ R151, R178, c[0x0][0x2ec] ;  /* 0x0000bb00b2977a20 */ /* 0x000fe20000410000 */
[----:B--2---:R-:W-:Y:S01]  /*16310*/  FSEL R24, R30, -INF , !P6 ;  /* 0xff8000001e187808 */ /* 0x004fe20007000000 */
[----:B------:R-:W-:Y:S01]  /*16320*/  FMUL.FTZ R155, R155, c[0x0][0x2ec] ;  /* 0x0000bb009b9b7a20 */ /* 0x000fe20000410000 */
[-C--:B------:R-:W-:Y:S01]  /*16330*/  ISETP.GE.AND P1, PT, R20, R216.reuse, PT ;  /* 0x000000d81400720c */ /* 0x080fe20003f26270 */
[----:B------:R-:W2:Y:S01]  /*16340*/  MUFU.TANH R16, R16 ;  /* 0x0000001000107308 */ /* 0x000ea20000002400 */
[C---:B------:R-:W-:Y:S01]  /*16350*/  ISETP.GE.AND P0, PT, R12.reuse, R216, PT ;  /* 0x000000d80c00720c */ /* 0x040fe20003f06270 */
[----:B------:R-:W-:Y:S01]  /*16360*/  FMUL.FTZ R139, R179, c[0x0][0x2ec] ;  /* 0x0000bb00b38b7a20 */ /* 0x000fe20000410000 */
[----:B------:R-:W-:Y:S01]  /*16370*/  ISETP.GE.AND P6, PT, R12, R217, PT ;  /* 0x000000d90c00720c */ /* 0x000fe20003fc6270 */
[----:B------:R-:W-:Y:S01]  /*16380*/  FMUL.FTZ R138, R172, c[0x0][0x2ec] ;  /* 0x0000bb00ac8a7a20 */ /* 0x000fe20000410000 */
[-C--:B------:R-:W-:Y:S01]  /*16390*/  ISETP.LT.OR P1, PT, R20, R219.reuse, P1 ;  /* 0x000000db1400720c */ /* 0x080fe20000f21670 */
[----:B------:R-:W-:Y:S01]  /*163a0*/  FMUL.FTZ R136, R173, c[0x0][0x2ec] ;  /* 0x0000bb00ad887a20 */ /* 0x000fe20000410000 */
[C---:B------:R-:W-:Y:S01]  /*163b0*/  ISETP.LT.OR P0, PT, R12.reuse, R219, P0 ;  /* 0x000000db0c00720c */ /* 0x040fe20000701670 */
[----:B------:R-:W5:Y:S01]  /*163c0*/  MUFU.TANH R17, R17 ;  /* 0x0000001100117308 */ /* 0x000f620000002400 */
[----:B------:R-:W-:Y:S01]  /*163d0*/  ISETP.LT.OR P6, PT, R12, R218, P6 ;  /* 0x000000da0c00720c */ /* 0x000fe200037c1670 */
[----:B------:R-:W-:Y:S01]  /*163e0*/  FMUL.FTZ R137, R174, c[0x0][0x2ec] ;  /* 0x0000bb00ae897a20 */ /* 0x000fe20000410000 */
[----:B------:R-:W-:Y:S01]  /*163f0*/  FSEL R5, R22, -INF , !P4 ;  /* 0xff80000016057808 */ /* 0x000fe20006000000 */
[----:B------:R-:W-:Y:S01]  /*16400*/  FMUL.FTZ R149, R175, c[0x0][0x2ec] ;  /* 0x0000bb00af957a20 */ /* 0x000fe20000410000 */
[----:B------:R-:W-:-:S02]  /*16410*/  IADD3 R12, R135, 0x20, RZ ;  /* 0x00000020870c7810 */ /* 0x000fc40007ffe0ff */
[----:B------:R-:W-:Y:S01]  /*16420*/  IADD3 R21, R135, 0x21, RZ ;  /* 0x0000002187157810 */ /* 0x000fe20007ffe0ff */
[----:B------:R-:W1:Y:S01]  /*16430*/  MUFU.TANH R19, R19 ;  /* 0x0000001300137308 */ /* 0x000e620000002400 */
[----:B------:R-:W-:Y:S02]  /*16440*/  ISETP.GE.AND P4, PT, R7, R217, PT ;  /* 0x000000d90700720c */ /* 0x000fe40003f86270 */
[----:B---3--:R-:W-:Y:S02]  /*16450*/  FSEL R22, R31, -INF , !P1 ;  /* 0xff8000001f167808 */ /* 0x008fe40004800000 */
[----:B------:R-:W-:Y:S02]  /*16460*/  FSEL R27, R32, -INF , !P2 ;  /* 0xff800000201b7808 */ /* 0x000fe40005000000 */
[-C--:B------:R-:W-:Y:S01]  /*16470*/  ISETP.GE.AND P1, PT, R12, R216.reuse, PT ;  /* 0x000000d80c00720c */ /* 0x080fe20003f26270 */
[----:B------:R-:W3:Y:S01]  /*16480*/  MUFU.TANH R169, R158 ;  /* 0x0000009e00a97308 */ /* 0x000ee20000002400 */
[----:B------:R-:W-:-:S02]  /*16490*/  ISETP.GE.AND P2, PT, R21, R216, PT ;  /* 0x000000d81500720c */ /* 0x000fc40003f46270 */
[----:B------:R-:W-:Y:S02]  /*164a0*/  ISETP.LT.OR P4, PT, R7, R218, P4 ;  /* 0x000000da0700720c */ /* 0x000fe40002781670 */
[----:B------:R-:W-:Y:S02]  /*164b0*/  FSEL R7, R28, -INF , !P5 ;  /* 0xff8000001c077808 */ /* 0x000fe40006800000 */
[----:B------:R-:W-:Y:S01]  /*164c0*/  ISETP.GE.AND P5, PT, R20, R217, PT ;  /* 0x000000d91400720c */ /* 0x000fe20003fa6270 */
[----:B------:R2:W-:Y:S01]  /*164d0*/  MUFU.TANH R166, R152 ;  /* 0x0000009800a67308 */ /* 0x0005e20000002400 */
[-C--:B------:R-:W-:Y:S02]  /*164e0*/  ISETP.LT.OR P1, PT, R12, R219.reuse, P1 ;  /* 0x000000db0c00720c */ /* 0x080fe40000f21670 */
[----:B------:R-:W-:Y:S02]  /*164f0*/  ISETP.LT.OR P2, PT, R21, R219, P2 ;  /* 0x000000db1500720c */ /* 0x000fe40001741670 */
[----:B------:R-:W-:-:S02]  /*16500*/  IADD3 R8, R135, 0x29, RZ ;  /* 0x0000002987087810 */ /* 0x000fc40007ffe0ff */
[----:B------:R-:W-:Y:S01]  /*16510*/  ISETP.LT.OR P5, PT, R20, R218, P5 ;  /* 0x000000da1400720c */ /* 0x000fe20002fa1670 */
[----:B------:R-:W3:Y:S01]  /*16520*/  MUFU.TANH R167, R159 ;  /* 0x0000009f00a77308 */ /* 0x000ee20000002400 */
[----:B-1----:R-:W-:Y:S02]  /*16530*/  FSEL R20, R134, -INF , !P0 ;  /* 0xff80000086147808 */ /* 0x002fe40004000000 */
[----:B----4-:R-:W-:Y:S02]  /*16540*/  FSEL R170, R170, -INF , !P1 ;  /* 0xff800000aaaa7808 */ /* 0x010fe40004800000 */
[----:B------:R-:W-:Y:S02]  /*16550*/  FSEL R168, R168, -INF , !P2 ;  /* 0xff800000a8a87808 */ /* 0x000fe40005000000 */
[----:B------:R-:W-:Y:S01]  /*16560*/  ISETP.GE.AND P0, PT, R12, R217, PT ;  /* 0x000000d90c00720c */ /* 0x000fe20003f06270 */
[----:B--2---:R-:W-:Y:S01]  /*16570*/  FMUL.FTZ R152, R177, c[0x0][0x2ec] ;  /* 0x0000bb00b1987a20 */ /* 0x004fe20000410000 */
[----:B------:R-:W1:Y:S01]  /*16580*/  MUFU.TANH R164, R153 ;  /* 0x0000009900a47308 */ /* 0x000e620000002400 */
[----:B------:R-:W-:-:S02]  /*16590*/  FSEL R25, R16, -INF , !P4 ;  /* 0xff80000010197808 */ /* 0x000fc40006000000 */
[C---:B------:R-:W-:Y:S02]  /*165a0*/  ISETP.GE.AND P1, PT, R8.reuse, R216, PT ;  /* 0x000000d80800720c */ /* 0x040fe40003f26270 */
[-C--:B------:R-:W-:Y:S02]  /*165b0*/  ISETP.GE.AND P2, PT, R8, R217.reuse, PT ;  /* 0x000000d90800720c */ /* 0x080fe40003f46270 */
[----:B------:R-:W-:Y:S01]  /*165c0*/  ISETP.GE.AND P4, PT, R21, R217, PT ;  /* 0x000000d91500720c */ /* 0x000fe20003f86270 */
[----:B------:R2:W-:Y:S01]  /*165d0*/  MUFU.TANH R165, R154 ;  /* 0x0000009a00a57308 */ /* 0x0005e20000002400 */
[----:B------:R-:W-:Y:S02]  /*165e0*/  IADD3 R9, R135, 0x28, RZ ;  /* 0x0000002887097810 */ /* 0x000fe40007ffe0ff */
[----:B------:R-:W-:Y:S02]  /*165f0*/  ISETP.LT.OR P0, PT, R12, R218, P0 ;  /* 0x000000da0c00720c */ /* 0x000fe40000701670 */
[----:B------:R-:W-:-:S02]  /*16600*/  ISETP.LT.OR P1, PT, R8, R219, P1 ;  /* 0x000000db0800720c */ /* 0x000fc40000f21670 */
[-C--:B------:R-:W-:Y:S01]  /*16610*/  ISETP.LT.OR P2, PT, R8, R218.reuse, P2 ;  /* 0x000000da0800720c */ /* 0x080fe20001741670 */
[----:B------:R-:W4:Y:S01]  /*16620*/  MUFU.TANH R152, R152 ;  /* 0x0000009800987308 */ /* 0x000f220000002400 */
[----:B------:R-:W-:Y:S02]  /*16630*/  ISETP.LT.OR P4, PT, R21, R218, P4 ;  /* 0x000000da1500720c */ /* 0x000fe40002781670 */
[----:B------:R-:W-:Y:S02]  /*16640*/  IADD3 R8, R135, 0x31, RZ ;  /* 0x0000003187087810 */ /* 0x000fe40007ffe0ff */
[----:B-----5:R-:W-:Y:S02]  /*16650*/  FSEL R23, R17, -INF , !P5 ;  /* 0xff80000011177808 */ /* 0x020fe40006800000 */
[----:B------:R-:W-:Y:S01]  /*16660*/  FSEL R21, R19, -INF , !P6 ;  /* 0xff80000013157808 */ /* 0x000fe20007000000 */
[----:B--2---:R-:W-:Y:S01]  /*16670*/  FMUL.FTZ R154, R176, c[0x0][0x2ec] ;  /* 0x0000bb00b09a7a20 */ /* 0x004fe20000410000 */
[C---:B------:R-:W-:Y:S01]  /*16680*/  ISETP.GE.AND P5, PT, R9.reuse, R216, PT ;  /* 0x000000d80900720c */ /* 0x040fe20003fa6270 */
[----:B------:R-:W2:Y:S01]  /*16690*/  MUFU.TANH R163, R155 ;  /* 0x0000009b00a37308 */ /* 0x000ea20000002400 */
[----:B------:R-:W-:-:S02]  /*166a0*/  ISETP.GE.AND P6, PT, R9, R217, PT ;  /* 0x000000d90900720c */ /* 0x000fc40003fc6270 */
[----:B---3--:R-:W-:Y:S02]  /*166b0*/  FSEL R169, R169, -INF , !P0 ;  /* 0xff800000a9a97808 */ /* 0x008fe40004000000 */
[C---:B------:R-:W-:Y:S02]  /*166c0*/  ISETP.GE.AND P0, PT, R8.reuse, R216, PT ;  /* 0x000000d80800720c */ /* 0x040fe40003f06270 */
[CC--:B------:R-:W-:Y:S01]  /*166d0*/  ISETP.LT.OR P5, PT, R9.reuse, R219.reuse, P5 ;  /* 0x000000db0900720c */ /* 0x0c0fe20002fa1670 */
[----:B------:R-:W3:Y:S01]  /*166e0*/  MUFU.TANH R154, R154 ;  /* 0x0000009a009a7308 */ /* 0x000ee20000002400 */
[----:B------:R-:W-:Y:S02]  /*166f0*/  ISETP.LT.OR P6, PT, R9, R218, P6 ;  /* 0x000000da0900720c */ /* 0x000fe400037c1670 */
[----:B------:R-:W-:Y:S02]  /*16700*/  IADD3 R9, R135, 0x30, RZ ;  /* 0x0000003087097810 */ /* 0x000fe40007ffe0ff */
[----:B------:R-:W-:-:S02]  /*16710*/  ISETP.LT.OR P0, PT, R8, R219, P0 ;  /* 0x000000db0800720c */ /* 0x000fc40000701670 */
[----:B------:R-:W-:Y:S01]  /*16720*/  FSEL R167, R167, -INF , !P4 ;  /* 0xff800000a7a77808 */ /* 0x000fe20006000000 */
[----:B------:R-:W5:Y:S01]  /*16730*/  MUFU.TANH R151, R151 ;  /* 0x0000009700977308 */ /* 0x000f620000002400 */
[----:B------:R-:W-:Y:S02]  /*16740*/  FSEL R166, R166, -INF , !P5 ;  /* 0xff800000a6a67808 */ /* 0x000fe40006800000 */
[----:B-1----:R-:W-:Y:S02]  /*16750*/  FSEL R164, R164, -INF , !P1 ;  /* 0xff800000a4a47808 */ /* 0x002fe40004800000 */
[-C--:B------:R-:W-:Y:S02]  /*16760*/  ISETP.GE.AND P4, PT, R8, R217.reuse, PT ;  /* 0x000000d90800720c */ /* 0x080fe40003f86270 */
[C---:B------:R-:W-:Y:S01]  /*16770*/  ISETP.GE.AND P5, PT, R9.reuse, R216, PT ;  /* 0x000000d80900720c */ /* 0x040fe20003fa6270 */
[----:B------:R-:W1:Y:S01]  /*16780*/  MUFU.TANH R139, R139 ;  /* 0x0000008b008b7308 */ /* 0x000e620000002400 */
[----:B------:R-:W-:-:S02]  /*16790*/  ISETP.GE.AND P1, PT, R9, R217, PT ;  /* 0x000000d90900720c */ /* 0x000fc40003f26270 */
[----:B----4-:R-:W-:Y:S02]  /*167a0*/  FSEL R152, R152, -INF , !P0 ;  /* 0xff80000098987808 */ /* 0x010fe40004000000 */
[----:B------:R-:W-:Y:S02]  /*167b0*/  ISETP.GT.AND P0, PT, R212, R203, PT ;  /* 0x000000cbd400720c */ /* 0x000fe40003f04270 */
[-C--:B------:R-:W-:Y:S01]  /*167c0*/  ISETP.LT.OR P4, PT, R8, R218.reuse, P4 ;  /* 0x000000da0800720c */ /* 0x080fe20002781670 */
[----:B------:R-:W4:Y:S01]  /*167d0*/  MUFU.TANH R138, R138 ;  /* 0x0000008a008a7308 */ /* 0x000f220000002400 */
[C---:B------:R-:W-:Y:S02]  /*167e0*/  ISETP.LT.OR P5, PT, R9.reuse, R219, P5 ;  /* 0x000000db0900720c */ /* 0x040fe40002fa1670 */
[----:B------:R-:W-:Y:S02]  /*167f0*/  ISETP.LT.OR P1, PT, R9, R218, P1 ;  /* 0x000000da0900720c */ /* 0x000fe40000f21670 */
[----:B------:R-:W-:-:S02]  /*16800*/  IADD3 R8, R135, 0x38, RZ ;  /* 0x0000003887087810 */ /* 0x000fc40007ffe0ff */
[----:B------:R-:W-:Y:S01]  /*16810*/  IADD3 R135, R135, 0x39, RZ ;  /* 0x0000003987877810 */ /* 0x000fe20007ffe0ff */
[----:B------:R-:W-:Y:S01]  /*16820*/  MUFU.TANH R136, R136 ;  /* 0x0000008800887308 */ /* 0x000fe20000002400 */
[----:B------:R-:W-:Y:S02]  /*16830*/  FSEL R165, R165, -INF , !P6 ;  /* 0xff800000a5a57808 */ /* 0x000fe40007000000 */
[----:B--2---:R-:W-:Y:S02]  /*16840*/  FSEL R163, R163, -INF , !P2 ;  /* 0xff800000a3a37808 */ /* 0x004fe40005000000 */
[----:B---3--:R-:W-:Y:S02]  /*16850*/  FSEL R154, R154, -INF , !P5 ;  /* 0xff8000009a9a7808 */ /* 0x008fe40006800000 */
[----:B-----5:R-:W-:Y:S01]  /*16860*/  FSEL R151, R151, -INF , !P1 ;  /* 0xff80000097977808 */ /* 0x020fe20004800000 */
[----:B------:R-:W2:Y:S01]  /*16870*/  MUFU.TANH R137, R137 ;  /* 0x0000008900897308 */ /* 0x000ea20000002400 */
[----:B------:R-:W-:Y:S01]  /*16880*/  BAR.SYNC.DEFER_BLOCKING 0x0 ;  /* 0x0000000000007b1d */ /* 0x000fe20000010000 */
[----:B------:R-:W-:-:S02]  /*16890*/  ISETP.GE.AND P6, PT, R8, R216, PT ;  /* 0x000000d80800720c */ /* 0x000fc40003fc6270 */
[CC--:B------:R-:W-:Y:S02]  /*168a0*/  ISETP.GE.AND P2, PT, R8.reuse, R217.reuse, PT ;  /* 0x000000d90800720c */ /* 0x0c0fe40003f46270 */
[C---:B------:R-:W-:Y:S02]  /*168b0*/  ISETP.GE.AND P5, PT, R135.reuse, R216, PT ;  /* 0x000000d88700720c */ /* 0x040fe40003fa6270 */
[----:B------:R-:W3:Y:S01]  /*168c0*/  MUFU.TANH R149, R149 ;  /* 0x0000009500957308 */ /* 0x000ee20000002400 */
[C---:B------:R-:W-:Y:S02]  /*168d0*/  ISETP.GE.AND P1, PT, R135.reuse, R217, PT ;  /* 0x000000d98700720c */ /* 0x040fe40003f26270 */
[CC--:B------:R-:W-:Y:S02]  /*168e0*/  ISETP.LT.OR P6, PT, R8.reuse, R219.reuse, P6 ;  /* 0x000000db0800720c */ /* 0x0c0fe400037c1670 */
[----:B------:R-:W-:Y:S02]  /*168f0*/  ISETP.LT.OR P2, PT, R8, R218, P2 ;  /* 0x000000da0800720c */ /* 0x000fe40001741670 */
[----:B------:R-:W-:-:S02]  /*16900*/  ISETP.LT.OR P5, PT, R135, R219, P5 ;  /* 0x000000db8700720c */ /* 0x000fc40002fa1670 */
[----:B------:R-:W-:Y:S02]  /*16910*/  ISETP.LT.OR P1, PT, R135, R218, P1 ;  /* 0x000000da8700720c */ /* 0x000fe40000f21670 */
[----:B-1----:R-:W-:Y:S02]  /*16920*/  FSEL R139, R139, -INF , !P4 ;  /* 0xff8000008b8b7808 */ /* 0x002fe40006000000 */
[----:B----4-:R-:W-:Y:S02]  /*16930*/  FSEL R138, R138, -INF , !P6 ;  /* 0xff8000008a8a7808 */ /* 0x010fe40007000000 */
[----:B--2---:R-:W-:Y:S02]  /*16940*/  FSEL R137, R137, -INF , !P2 ;  /* 0xff80000089897808 */ /* 0x004fe40005000000 */
[----:B------:R-:W-:Y:S02]  /*16950*/  FSEL R136, R136, -INF , !P5 ;  /* 0xff80000088887808 */ /* 0x000fe40006800000 */
[----:B---3--:R-:W-:Y:S01]  /*16960*/  FSEL R149, R149, -INF , !P1 ;  /* 0xff80000095957808 */ /* 0x008fe20004800000 */
        /* <DEDUP_REMOVED lines=60> */
.L_x_5744:
[----:B------:R-:W-:-:S05]  /*16d30*/  IMAD.MOV.U32 R10, RZ, RZ, c[0x0][0x198] ;  /* 0x00006600ff0a7624 */ /* 0x000fca00078e00ff */
[----:B------:R-:W-:-:S04]  /*16d40*/  LEA R10, -R10, RZ, 0x6 ;  /* 0x000000ff0a0a7211 */ /* 0x000fc800078e31ff */
[----:B------:R-:W-:Y:S02]  /*16d50*/  SHF.R.S32.HI R8, RZ, 0x1f, R10 ;  /* 0x0000001fff087819 */ /* 0x000fe4000001140a */
.L_x_5745:
        /* <DEDUP_REMOVED lines=28> */
.L_x_5743:
        /* <DEDUP_REMOVED lines=50> */
[--C-:B------:R-:W-:Y:S02]  /*17240*/  FFMA.FTZ R143, R2, c[0x0][0x23c], -R153.reuse ;  /* 0x00008f00028f7a23 */ /* 0x100fe40000010899 */
[--C-:B------:R-:W-:Y:S02]  /*17250*/  FFMA.FTZ R0, R13, c[0x0][0x23c], -R150.reuse ;  /* 0x00008f000d007a23 */ /* 0x100fe40000010896 */
[----:B------:R-:W1:Y:S01]  /*17260*/  LDSM.16.MT88.4 R12, [R194+0xc000] ;  /* 0x00c00000c20c783b */ /* 0x000e620000004200 */
[----:B------:R-:W-:Y:S01]  /*17270*/  FFMA.FTZ R141, R6, c[0x0][0x23c], -R153 ;  /* 0x00008f00068d7a23 */ /* 0x000fe20000010899 */
[----:B------:R-:W-:Y:S01]  /*17280*/  FSEL R6, R145, RZ, P1 ;  /* 0x000000ff91067208 */ /* 0x000fe20000800000 */
[--C-:B------:R-:W-:Y:S01]  /*17290*/  FFMA.FTZ R2, R5, c[0x0][0x23c], -R150.reuse ;  /* 0x00008f0005027a23 */ /* 0x100fe20000010896 */
[----:B------:R-:W-:Y:S01]  /*172a0*/  FSEL R5, R146, RZ, P2 ;  /* 0x000000ff92057208 */ /* 0x000fe20001000000 */
[----:B------:R-:W-:Y:S01]  /*172b0*/  FFMA.FTZ R140, R4, c[0x0][0x23c], -R150 ;  /* 0x00008f00048c7a23 */ /* 0x000fe20000010896 */
[----:B------:R-:W-:Y:S01]  /*172c0*/  MUFU.EX2 R144, R144 ;  /* 0x0000009000907308 */ /* 0x000fe20000000800 */
[----:B------:R-:W-:-:S02]  /*172d0*/  FADD.FTZ R6, R3, -R6 ;  /* 0x8000000603067221 */ /* 0x000fc40000010000 */
[----:B------:R-:W-:Y:S02]  /*172e0*/  FADD.FTZ R4, R132, -R5 ;  /* 0x8000000584047221 */ /* 0x000fe40000010000 */
[--C-:B------:R-:W-:Y:S01]  /*172f0*/  FFMA.FTZ R142, R18, c[0x0][0x23c], -R153.reuse ;  /* 0x00008f00128e7a23 */ /* 0x100fe20000010899 */
[----:B------:R-:W-:Y:S01]  /*17300*/  LDSM.16.MT88.4 R132, [R194+0xc800] ;  /* 0x00c80000c284783b */ /* 0x000fe20000004200 */
[----:B------:R-:W-:Y:S01]  /*17310*/  FFMA.FTZ R147, R7, c[0x0][0x23c], -R150 ;  /* 0x00008f0007937a23 */ /* 0x000fe20000010896 */
[----:B------:R-:W2:Y:S01]  /*17320*/  MUFU.EX2 R143, R143 ;  /* 0x0000008f008f7308 */ /* 0x000ea20000000800 */
[----:B------:R-:W-:Y:S01]  /*17330*/  FMUL.FTZ R148, R4, c[0x0][0x23c] ;  /* 0x00008f0004947a20 */ /* 0x000fe20000410000 */
[----:B------:R-:W3:Y:S01]  /*17340*/  LDSM.16.MT88.4 R16, [R196+0xc000] ;  /* 0x00c00000c410783b */ /* 0x000ee20000004200 */
[----:B------:R-:W-:Y:S02]  /*17350*/  FMUL.FTZ R3, R6, c[0x0][0x23c] ;  /* 0x00008f0006037a20 */ /* 0x000fe40000410000 */
[----:B------:R-:W-:-:S02]  /*17360*/  FFMA.FTZ R155, R26, c[0x0][0x23c], -R153 ;  /* 0x00008f001a9b7a23 */ /* 0x000fc40000010899 */
[--C-:B------:R-:W-:Y:S01]  /*17370*/  FFMA.FTZ R156, R24, c[0x0][0x23c], -R153.reuse ;  /* 0x00008f00189c7a23 */ /* 0x100fe20000010899 */
[----:B------:R-:W-:Y:S01]  /*17380*/  MUFU.EX2 R142, R142 ;  /* 0x0000008e008e7308 */ /* 0x000fe20000000800 */
[--C-:B------:R-:W-:Y:S02]  /*17390*/  FFMA.FTZ R157, R22, c[0x0][0x23c], -R153.reuse ;  /* 0x00008f00169d7a23 */ /* 0x100fe40000010899 */
[----:B------:R-:W-:Y:S02]  /*173a0*/  FFMA.FTZ R158, R20, c[0x0][0x23c], -R153 ;  /* 0x00008f00149e7a23 */ /* 0x000fe40000010899 */
[--C-:B------:R-:W-:Y:S02]  /*173b0*/  FFMA.FTZ R159, R27, c[0x0][0x23c], -R150.reuse ;  /* 0x00008f001b9f7a23 */ /* 0x100fe40000010896 */
[--C-:B------:R-:W-:Y:S01]  /*173c0*/  FFMA.FTZ R162, R25, c[0x0][0x23c], -R150.reuse ;  /* 0x00008f0019a27a23 */ /* 0x100fe20000010896 */
[----:B------:R-:W4:Y:S01]  /*173d0*/  MUFU.EX2 R141, R141 ;  /* 0x0000008d008d7308 */ /* 0x000f220000000800 */
[----:B--2---:R-:W-:Y:S01]  /*173e0*/  F2FP.PACK_AB R4, R143, R144 ;  /* 0x000000908f04723e */ /* 0x004fe200000000ff */
[--C-:B------:R-:W-:Y:S01]  /*173f0*/  FFMA.FTZ R160, R23, c[0x0][0x23c], -R150.reuse ;  /* 0x00008f0017a07a23 */ /* 0x100fe20000010896 */
[----:B------:R-:W-:Y:S01]  /*17400*/  LDSM.16.MT88.4 R24, [R196+0xe800] ;  /* 0x00e80000c418783b */ /* 0x000fe20000004200 */
[----:B------:R-:W-:-:S02]  /*17410*/  FFMA.FTZ R161, R21, c[0x0][0x23c], -R150 ;  /* 0x00008f0015a17a23 */ /* 0x000fc40000010896 */
[--C-:B------:R-:W-:Y:S01]  /*17420*/  FFMA.FTZ R171, R168, c[0x0][0x23c], -R153.reuse ;  /* 0x00008f00a8ab7a23 */ /* 0x100fe20000010899 */
[----:B------:R-:W-:Y:S01]  /*17430*/  LDSM.16.MT88.4 R20, [R194+0xe800] ;  /* 0x00e80000c214783b */ /* 0x000fe20000004200 */
        /* <DEDUP_REMOVED lines=18> */
[--C-:B------:R-:W-:Y:S02]  /*17560*/  FFMA.FTZ R169, R137, c[0x0][0x23c], -R150.reuse ;  /* 0x00008f0089a97a23 */ /* 0x100fe40000010896 */
[----:B------:R-:W-:Y:S02]  /*17570*/  FFMA.FTZ R153, R136, c[0x0][0x23c], -R153 ;  /* 0x00008f0088997a23 */ /* 0x000fe40000010899 */
[----:B------:R-:W2:Y:S01]  /*17580*/  MUFU.EX2 R148, R148 ;  /* 0x0000009400947308 */ /* 0x000ea20000000800 */
[----:B------:R-:W-:Y:S01]  /*17590*/  FFMA.FTZ R150, R149, c[0x0][0x23c], -R150 ;  /* 0x00008f0095967a23 */ /* 0x000fe20000010896 */
[----:B------:R-:W-:Y:S06]  /*175a0*/  LDSM.16.MT88.4 R136, [R194+0xd800] ;  /* 0x00d80000c288783b */ /* 0x000fec0000004200 */
[----:B------:R-:W5:Y:S01]  /*175b0*/  MUFU.EX2 R3, R3 ;  /* 0x0000000300037308 */ /* 0x000f620000000800 */
[----:B----4-:R-:W-:Y:S01]  /*175c0*/  F2FP.PACK_AB R7, R147, R0 ;  /* 0x000000009307723e */ /* 0x010fe200000000ff */
[----:B--2---:R-:W-:-:S06]  /*175d0*/  FMUL.FTZ R120, R120, R148 ;  /* 0x0000009478787220 */ /* 0x004fcc0000410000 */
        /* <DEDUP_REMOVED lines=301> */
.L_x_5740:
        /* <DEDUP_REMOVED lines=17> */
.L_x_5750:
        /* <DEDUP_REMOVED lines=65> */
.L_x_5747:
        /* <DEDUP_REMOVED lines=204> */
[----:B------:R-:W-:Y:S03]  /*19a90*/  FMUL.FTZ R4, R17, c[0x0][0x2ec] ;  /* 0x0000bb0011047a20 */ /* 0x000fe60000410000 */
        /* <DEDUP_REMOVED lines=42> */
[----:B------:R-:W1:Y:S01]  /*19d40*/  MUFU.TANH R6, R6 ;  /* 0x0000000600067308 */ /* 0x000e620000002400 */
        /* <DEDUP_REMOVED lines=13> */
[C---:B-1----:R-:W-:Y:S02]  /*19e20*/  IADD3 R13, R7.reuse, -0x40, RZ ;  /* 0xffffffc0070d7810 */ /* 0x042fe40007ffe0ff */
[----:B------:R-:W-:Y:S02]  /*19e30*/  IABS R11, R7 ;  /* 0x00000007000b7213 */ /* 0x000fe40000000000 */
[----:B------:R-:W-:Y:S02]  /*19e40*/  LOP3.LUT R7, R7, c[0x0][0x2d0], RZ, 0x3c, !PT ;  /* 0x0000b40007077a12 */ /* 0x000fe400078e3cff */
[----:B------:R-:W-:Y:S02]  /*19e50*/  IABS R9, R13 ;  /* 0x0000000d00097213 */ /* 0x000fe40000000000 */
[----:B------:R-:W-:Y:S02]  /*19e60*/  ISETP.GE.AND P2, PT, R7, RZ, PT ;  /* 0x000000ff0700720c */ /* 0x000fe40003f46270 */
[----:B------:R-:W-:Y:S04]  /*19e70*/  LOP3.LUT R13, R13, c[0x0][0x2d0], RZ, 0x3c, !PT ;  /* 0x0000b4000d0d7a12 */ /* 0x000fe800078e3cff */
[----:B------:R-:W-:Y:S01]  /*19e80*/  ISETP.GE.AND P0, PT, R13, RZ, PT ;  /* 0x000000ff0d00720c */ /* 0x000fe20003f06270 */
[--C-:B--23--:R-:W-:Y:S02]  /*19e90*/  IMAD.MOV R14, RZ, RZ, -R17.reuse ;  /* 0x000000ffff0e7224 */ /* 0x10cfe400078e0a11 */
        /* <DEDUP_REMOVED lines=45> */
.L_x_5749:
[C---:B------:R-:W-:Y:S01]  /*1a170*/  LEA R210, P0, R12.reuse, R210, 0x1 ;  /* 0x000000d20cd27211 */ /* 0x040fe200078008ff */
[----:B------:R-:W-:Y:S02]  /*1a180*/  USHF.L.U32 UR5, UR7, 0x5, URZ ;  /* 0x0000000507057899 */ /* 0x000fe4000800063f */
[----:B------:R-:W-:Y:S01]  /*1a190*/  USHF.L.U64.HI UR7, UR7, UR10, UR4 ;  /* 0x0000000a07077299 */ /* 0x000fe20008010204 */
[----:B------:R-:W-:Y:S03]  /*1a1a0*/  LEA.HI.X R209, R12, R209, R8, 0x1, P0 ;  /* 0x000000d10cd17211 */ /* 0x000fe600000f0c08 */
[----:B------:R-:W-:Y:S02]  /*1a1b0*/  IADD3 R12, P0, R210, UR5, RZ ;  /* 0x00000005d20c7c10 */ /* 0x000fe4000ff1e0ff */
[----:B------:R-:W-:Y:S02]  /*1a1c0*/  IMAD.MOV.U32 R211, RZ, RZ, R209 ;  /* 0x000000ffffd37224 */ /* 0x000fe400078e00d1 */
[----:B-1----:R-:W-:Y:S02]  /*1a1d0*/  IADD3.X R13, R209, UR7, RZ, P0, !PT ;  /* 0x00000007d10d7c10 */ /* 0x002fe400087fe4ff */
        /* <DEDUP_REMOVED lines=20> */
.L_x_5748:
[----:B-12-4-:R-:W-:Y:S01]  /*1a320*/  IMAD R8, R212, 0x40, R225 ;  /* 0x00000040d4087824 */ /* 0x016fe200078e02e1 */
[----:B---3--:R-:W-:Y:S04]  /*1a330*/  LDSM.16.MT88.4 R20, [R194+0xc000] ;  /* 0x00c00000c214783b */ /* 0x008fe80000004200 */
[CC--:B------:R-:W-:Y:S02]  /*1a340*/  ISETP.GE.AND P6, PT, R8.reuse, R219.reuse, PT ;  /* 0x000000db0800720c */ /* 0x0c0fe40003fc6270 */
[C---:B------:R-:W-:Y:S02]  /*1a350*/  IADD3 R7, R8.reuse, 0x1, RZ ;  /* 0x0000000108077810 */ /* 0x040fe40007ffe0ff */
[C---:B------:R-:W-:Y:S01]  /*1a360*/  ISETP.GE.OR P6, PT, R8.reuse, R216, !P6 ;  /* 0x000000d80800720c */ /* 0x040fe200077c6670 */
[----:B------:R-:W-:Y:S01]  /*1a370*/  LDSM.16.MT88.4 R28, [R193+0xc000] ;  /* 0x00c00000c11c783b */ /* 0x000fe20000004200 */
[C---:B------:R-:W-:Y:S02]  /*1a380*/  IADD3 R9, R8.reuse, 0x9, RZ ;  /* 0x0000000908097810 */ /* 0x040fe40007ffe0ff */
[C---:B------:R-:W-:Y:S02]  /*1a390*/  IADD3 R5, R8.reuse, 0x8, RZ ;  /* 0x0000000808057810 */ /* 0x040fe40007ffe0ff */
[CC--:B------:R-:W-:Y:S02]  /*1a3a0*/  ISETP.GE.AND P1, PT, R7.reuse, R219.reuse, PT ;  /* 0x000000db0700720c */ /* 0x0c0fe40003f26270 */
[-C--:B------:R-:W-:Y:S02]  /*1a3b0*/  ISETP.GE.AND P0, PT, R8, R218.reuse, PT ;  /* 0x000000da0800720c */ /* 0x080fe40003f06270 */
[----:B------:R-:W-:Y:S02]  /*1a3c0*/  ISETP.GE.AND P4, PT, R7, R218, PT ;  /* 0x000000da0700720c */ /* 0x000fe40003f86270 */
[----:B------:R-:W-:Y:S02]  /*1a3d0*/  FSEL R136, R136, -INF , !P6 ;  /* 0xff80000088887808 */ /* 0x000fe40007000000 */
[-C--:B------:R-:W-:Y:S02]  /*1a3e0*/  ISETP.GE.AND P6, PT, R9, R219.reuse, PT ;  /* 0x000000db0900720c */ /* 0x080fe40003fc6270 */
[----:B------:R-:W-:Y:S02]  /*1a3f0*/  ISETP.GE.OR P1, PT, R7, R216, !P1 ;  /* 0x000000d80700720c */ /* 0x000fe40004f26670 */
[----:B------:R-:W-:Y:S02]  /*1a400*/  ISETP.GE.AND P2, PT, R5, R219, PT ;  /* 0x000000db0500720c */ /* 0x000fe40003f46270 */
[-C--:B------:R-:W-:Y:S02]  /*1a410*/  ISETP.GE.OR P4, PT, R7, R217.reuse, !P4 ;  /* 0x000000d90700720c */ /* 0x080fe40006786670 */
[CC--:B------:R-:W-:Y:S02]  /*1a420*/  ISETP.GE.OR P0, PT, R8.reuse, R217.reuse, !P0 ;  /* 0x000000d90800720c */ /* 0x0c0fe40004706670 */
[C---:B------:R-:W-:Y:S02]  /*1a430*/  IADD3 R7, R8.reuse, 0x10, RZ ;  /* 0x0000001008077810 */ /* 0x040fe40007ffe0ff */
[----:B------:R-:W-:Y:S02]  /*1a440*/  ISETP.GE.AND P5, PT, R5, R218, PT ;  /* 0x000000da0500720c */ /* 0x000fe40003fa6270 */
[-C--:B------:R-:W-:Y:S02]  /*1a450*/  ISETP.GE.OR P6, PT, R9, R216.reuse, !P6 ;  /* 0x000000d80900720c */ /* 0x080fe400077c6670 */
[----:B------:R-:W-:Y:S02]  /*1a460*/  IADD3 R11, R8, 0x11, RZ ;  /* 0x00000011080b7810 */ /* 0x000fe40007ffe0ff */
[----:B------:R-:W-:Y:S02]  /*1a470*/  FSEL R14, R137, -INF , !P1 ;  /* 0xff800000890e7808 */ /* 0x000fe40004800000 */
[C---:B------:R-:W-:Y:S02]  /*1a480*/  ISETP.GE.OR P2, PT, R5.reuse, R216, !P2 ;  /* 0x000000d80500720c */ /* 0x040fe40005746670 */
[----:B------:R-:W-:Y:S02]  /*1a490*/  ISETP.GE.OR P5, PT, R5, R217, !P5 ;  /* 0x000000d90500720c */ /* 0x000fe40006fa6670 */
[----:B------:R-:W-:Y:S02]  /*1a4a0*/  FSEL R5, R138, -INF , !P0 ;  /* 0xff8000008a057808 */ /* 0x000fe40004000000 */
[-C--:B------:R-:W-:Y:S02]  /*1a4b0*/  ISETP.GE.AND P1, PT, R7, R219.reuse, PT ;  /* 0x000000db0700720c */ /* 0x080fe40003f26270 */
[----:B------:R-:W-:Y:S02]  /*1a4c0*/  ISETP.GE.AND P0, PT, R9, R218, PT ;  /* 0x000000da0900720c */ /* 0x000fe40003f06270 */
[----:B------:R-:W-:Y:S02]  /*1a4d0*/  FSEL R10, R140, -INF , !P6 ;  /* 0xff8000008c0a7808 */ /* 0x000fe40007000000 */
[----:B------:R-:W-:Y:S02]  /*1a4e0*/  ISETP.GE.AND P6, PT, R11, R219, PT ;  /* 0x000000db0b00720c */ /* 0x000fe40003fc6270 */
[----:B------:R-:W-:Y:S02]  /*1a4f0*/  ISETP.GE.OR P0, PT, R9, R217, !P0 ;  /* 0x000000d90900720c */ /* 0x000fe40004706670 */
[C---:B------:R-:W-:Y:S02]  /*1a500*/  IADD3 R9, R8.reuse, 0x18, RZ ;  /* 0x0000001808097810 */ /* 0x040fe40007ffe0ff */
[-C--:B------:R-:W-:Y:S02]  /*1a510*/  ISETP.GE.OR P1, PT, R7, R216.reuse, !P1 ;  /* 0x000000d80700720c */ /* 0x080fe40004f26670 */
[-C--:B------:R-:W-:Y:S02]  /*1a520*/  ISETP.GE.OR P6, PT, R11, R216.reuse, !P6 ;  /* 0x000000d80b00720c */ /* 0x080fe400077c6670 */
[----:B------:R-:W-:Y:S02]  /*1a530*/  IADD3 R15, R8, 0x19, RZ ;  /* 0x00000019080f7810 */ /* 0x000fe40007ffe0ff */
[----:B------:R-:W-:Y:S02]  /*1a540*/  FSEL R170, R170, -INF , !P1 ;  /* 0xff800000aaaa7808 */ /* 0x000fe40004800000 */
[-C--:B------:R-:W-:Y:S02]  /*1a550*/  ISETP.GE.AND P1, PT, R9, R219.reuse, PT ;  /* 0x000000db0900720c */ /* 0x080fe40003f26270 */
[----:B------:R-:W-:Y:S02]  /*1a560*/  FSEL R162, R162, -INF , !P6 ;  /* 0xff800000a2a27808 */ /* 0x000fe40007000000 */
[----:B------:R-:W-:Y:S02]  /*1a570*/  ISETP.GE.AND P6, PT, R15, R219, PT ;  /* 0x000000db0f00720c */ /* 0x000fe40003fc6270 */
[----:B------:R-:W-:Y:S02]  /*1a580*/  FSEL R12, R139, -INF , !P2 ;  /* 0xff8000008b0c7808 */ /* 0x000fe40005000000 */
[----:B------:R-:W-:Y:S02]  /*1a590*/  ISETP.GE.OR P1, PT, R9, R216, !P1 ;  /* 0x000000d80900720c */ /* 0x000fe40004f26670 */
[----:B------:R-:W-:Y:S02]  /*1a5a0*/  ISETP.GE.AND P2, PT, R7, R218, PT ;  /* 0x000000da0700720c */ /* 0x000fe40003f46270 */
[----:B------:R-:W-:Y:S02]  /*1a5b0*/  IADD3 R13, R8, 0x20, RZ ;  /* 0x00000020080d7810 */ /* 0x000fe40007ffe0ff */
[----:B------:R-:W-:Y:S02]  /*1a5c0*/  ISETP.GE.OR P6, PT, R15, R216, !P6 ;  /* 0x000000d80f00720c */ /* 0x000fe400077c6670 */
[----:B------:R-:W-:Y:S02]  /*1a5d0*/  FSEL R142, R142, -INF , !P1 ;  /* 0xff8000008e8e7808 */ /* 0x000fe40004800000 */
[----:B------:R-:W-:Y:S02]  /*1a5e0*/  ISETP.GE.OR P2, PT, R7, R217, !P2 ;  /* 0x000000d90700720c */ /* 0x000fe40005746670 */
[----:B------:R-:W-:Y:S02]  /*1a5f0*/  FSEL R7, R3, -INF , !P4 ;  /* 0xff80000003077808 */ /* 0x000fe40006000000 */
[----:B------:R-:W-:Y:S02]  /*1a600*/  ISETP.GE.AND P1, PT, R11, R218, PT ;  /* 0x000000da0b00720c */ /* 0x000fe40003f26270 */
[----:B------:R-:W-:Y:S02]  /*1a610*/  FMNMX.FTZ R16, R5, R0, !PT ;  /* 0x0000000005107209 */ /* 0x000fe40007810000 */
[----:B------:R-:W-:Y:S02]  /*1a620*/  FSEL R140, R4, -INF , !P6 ;  /* 0xff800000048c7808 */ /* 0x000fe40007000000 */
[----:B------:R-:W-:Y:S02]  /*1a630*/  ISETP.GE.AND P4, PT, R13, R219, PT ;  /* 0x000000db0d00720c */ /* 0x000fe40003f86270 */
[----:B------:R-:W-:Y:S02]  /*1a640*/  ISETP.GE.AND P6, PT, R9, R218, PT ;  /* 0x000000da0900720c */ /* 0x000fe40003fc6270 */
[C---:B------:R-:W-:Y:S02]  /*1a650*/  IADD3 R4, R8.reuse, 0x28, RZ ;  /* 0x0000002808047810 */ /* 0x040fe40007ffe0ff */
[-C--:B------:R-:W-:Y:S02]  /*1a660*/  ISETP.GE.OR P1, PT, R11, R217.reuse, !P1 ;  /* 0x000000d90b00720c */ /* 0x080fe40004f26670 */
[----:B------:R-:W-:Y:S02]  /*1a670*/  FSEL R11, R133, -INF , !P5 ;  /* 0xff800000850b7808 */ /* 0x000fe40006800000 */
[----:B------:R-:W-:Y:S02]  /*1a680*/  FMNMX.FTZ R16, R7, R16, !PT ;  /* 0x0000001007107209 */ /* 0x000fe40007810000 */
        /* <DEDUP_REMOVED lines=38> */
[----:B------:R-:W-:Y:S02]  /*1a8f0*/  IADD3 R13, R8, 0x30, RZ ;  /* 0x00000030080d7810 */ /* 0x000fe40007ffe0ff */
[----:B------:R-:W-:Y:S02]  /*1a900*/  FSEL R159, R159, -INF , !P4 ;  /* 0xff8000009f9f7808 */ /* 0x000fe40006000000 */
[----:B------:R-:W-:Y:S02]  /*1a910*/  FMNMX.FTZ R16, R141, R16, !PT ;  /* 0x000000108d107209 */ /* 0x000fe40007810000 */
[----:B------:R-:W-:Y:S02]  /*1a920*/  ISETP.GE.AND P1, PT, R4, R218, PT ;  /* 0x000000da0400720c */ /* 0x000fe40003f26270 */
[----:B------:R-:W-:Y:S02]  /*1a930*/  FMNMX.FTZ R15, R142, R15, !PT ;  /* 0x0000000f8e0f7209 */ /* 0x000fe40007810000 */
[----:B------:R-:W-:Y:S02]  /*1a940*/  ISETP.GE.AND P6, PT, R13, R219, PT ;  /* 0x000000db0d00720c */ /* 0x000fe40003fc6270 */
[----:B------:R-:W-:Y:S02]  /*1a950*/  FSEL R157, R157, -INF , !P2 ;  /* 0xff8000009d9d7808 */ /* 0x000fe40005000000 */
[----:B------:R-:W-:Y:S02]  /*1a960*/  FMNMX.FTZ R16, R159, R16, !PT ;  /* 0x000000109f107209 */ /* 0x000fe40007810000 */
[----:B------:R-:W-:Y:S02]  /*1a970*/  ISETP.GE.OR P1, PT, R4, R217, !P1 ;  /* 0x000000d90400720c */ /* 0x000fe40004f26670 */
[----:B------:R-:W-:Y:S02]  /*1a980*/  FMNMX.FTZ R15, R140, R15, !PT ;  /* 0x0000000f8c0f7209 */ /* 0x000fe40007810000 */
[C---:B------:R-:W-:Y:S02]  /*1a990*/  ISETP.GE.OR P6, PT, R13.reuse, R216, !P6 ;  /* 0x000000d80d00720c */ /* 0x040fe400077c6670 */
[----:B------:R-:W-:Y:S02]  /*1a9a0*/  ISETP.GE.AND P2, PT, R13, R218, PT ;  /* 0x000000da0d00720c */ /* 0x000fe40003f46270 */
[----:B------:R-:W-:Y:S02]  /*1a9b0*/  FSEL R155, R155, -INF , !P1 ;  /* 0xff8000009b9b7808 */ /* 0x000fe40004800000 */
[----:B------:R-:W-:Y:S02]  /*1a9c0*/  FMNMX.FTZ R16, R157, R16, !PT ;  /* 0x000000109d107209 */ /* 0x000fe40007810000 */
[----:B------:R-:W-:Y:S02]  /*1a9d0*/  IADD3 R4, R8, 0x31, RZ ;  /* 0x0000003108047810 */ /* 0x000fe40007ffe0ff */
[----:B------:R-:W-:Y:S02]  /*1a9e0*/  FMNMX.FTZ R15, R160, R15, !PT ;  /* 0x0000000fa00f7209 */ /* 0x000fe40007810000 */
[----:B------:R-:W-:Y:S02]  /*1a9f0*/  FSEL R152, R152, -INF , !P6 ;  /* 0xff80000098987808 */ /* 0x000fe40007000000 */
[----:B------:R-:W-:Y:S02]  /*1aa00*/  ISETP.GE.OR P2, PT, R13, R217, !P2 ;  /* 0x000000d90d00720c */ /* 0x000fe40005746670 */
[----:B------:R-:W-:Y:S02]  /*1aa10*/  FSEL R153, R153, -INF , !P0 ;  /* 0xff80000099997808 */ /* 0x000fe40004000000 */
[----:B------:R-:W-:Y:S02]  /*1aa20*/  FMNMX.FTZ R18, R155, R16, !PT ;  /* 0x000000109b127209 */ /* 0x000fe40007810000 */
[----:B------:R-:W-:Y:S02]  /*1aa30*/  IADD3 R3, R8, 0x38, RZ ;  /* 0x0000003808037810 */ /* 0x000fe40007ffe0ff */
[C---:B------:R-:W-:Y:S02]  /*1aa40*/  ISETP.GE.AND P6, PT, R4.reuse, R219, PT ;  /* 0x000000db0400720c */ /* 0x040fe40003fc6270 */
[----:B------:R-:W-:Y:S02]  /*1aa50*/  ISETP.GE.AND P1, PT, R4, R218, PT ;  /* 0x000000da0400720c */ /* 0x000fe40003f26270 */
[----:B------:R-:W-:Y:S02]  /*1aa60*/  FMNMX.FTZ R15, R158, R15, !PT ;  /* 0x0000000f9e0f7209 */ /* 0x000fe40007810000 */
[----:B------:R-:W-:Y:S02]  /*1aa70*/  FSEL R149, R149, -INF , !P2 ;  /* 0xff80000095957808 */ /* 0x000fe40005000000 */
[----:B------:R-:W-:Y:S02]  /*1aa80*/  FMNMX.FTZ R18, R153, R18, !PT ;  /* 0x0000001299127209 */ /* 0x000fe40007810000 */
[----:B------:R-:W-:Y:S02]  /*1aa90*/  IADD3 R8, R8, 0x39, RZ ;  /* 0x0000003908087810 */ /* 0x000fe40007ffe0ff */
[C---:B------:R-:W-:Y:S02]  /*1aaa0*/  ISETP.GE.OR P6, PT, R4.reuse, R216, !P6 ;  /* 0x000000d80400720c */ /* 0x040fe400077c6670 */
[----:B------:R-:W-:Y:S02]  /*1aab0*/  ISETP.GE.OR P1, PT, R4, R217, !P1 ;  /* 0x000000d90400720c */ /* 0x000fe40004f26670 */
[----:B------:R-:W-:Y:S02]  /*1aac0*/  ISETP.GE.AND P0, PT, R3, R218, PT ;  /* 0x000000da0300720c */ /* 0x000fe40003f06270 */
[----:B------:R-:W-:Y:S02]  /*1aad0*/  FMNMX.FTZ R15, R156, R15, !PT ;  /* 0x0000000f9c0f7209 */ /* 0x000fe40007810000 */
[----:B------:R-:W-:Y:S02]  /*1aae0*/  FSEL R150, R150, -INF , !P6 ;  /* 0xff80000096967808 */ /* 0x000fe40007000000 */
[----:B------:R-:W-:Y:S02]  /*1aaf0*/  FSEL R147, R147, -INF , !P1 ;  /* 0xff80000093937808 */ /* 0x000fe40004800000 */
[----:B------:R-:W-:Y:S02]  /*1ab00*/  FMNMX.FTZ R18, R149, R18, !PT ;  /* 0x0000001295127209 */ /* 0x000fe40007810000 */
[C---:B------:R-:W-:Y:S02]  /*1ab10*/  ISETP.GE.AND P6, PT, R8.reuse, R219, PT ;  /* 0x000000db0800720c */ /* 0x040fe40003fc6270 */
[C---:B------:R-:W-:Y:S02]  /*1ab20*/  ISETP.GE.OR P2, PT, R3.reuse, R217, !P0 ;  /* 0x000000d90300720c */ /* 0x040fe40004746670 */
[----:B------:R-:W-:Y:S02]  /*1ab30*/  ISETP.GE.AND P0, PT, R8, R218, PT ;  /* 0x000000da0800720c */ /* 0x000fe40003f06270 */
[----:B------:R-:W-:Y:S02]  /*1ab40*/  FMNMX.FTZ R15, R154, R15, !PT ;  /* 0x0000000f9a0f7209 */ /* 0x000fe40007810000 */
[----:B------:R-:W-:Y:S02]  /*1ab50*/  ISETP.GE.AND P5, PT, R3, R219, PT ;  /* 0x000000db0300720c */ /* 0x000fe40003fa6270 */
[----:B------:R-:W-:Y:S02]  /*1ab60*/  FSEL R145, R145, -INF , !P2 ;  /* 0xff80000091917808 */ /* 0x000fe40005000000 */
[C---:B------:R-:W-:Y:S02]  /*1ab70*/  ISETP.GE.OR P6, PT, R8.reuse, R216, !P6 ;  /* 0x000000d80800720c */ /* 0x040fe400077c6670 */
[----:B------:R-:W-:Y:S02]  /*1ab80*/  ISETP.GE.OR P0, PT, R8, R217, !P0 ;  /* 0x000000d90800720c */ /* 0x000fe40004706670 */
[----:B------:R-:W-:Y:S02]  /*1ab90*/  FMNMX.FTZ R8, R147, R18, !PT ;  /* 0x0000001293087209 */ /* 0x000fe40007810000 */
[----:B------:R-:W-:Y:S02]  /*1aba0*/  FMNMX.FTZ R15, R152, R15, !PT ;  /* 0x0000000f980f7209 */ /* 0x000fe40007810000 */
[----:B------:R-:W-:Y:S02]  /*1abb0*/  ISETP.GE.OR P5, PT, R3, R216, !P5 ;  /* 0x000000d80300720c */ /* 0x000fe40006fa6670 */
[----:B------:R-:W-:Y:S02]  /*1abc0*/  FMNMX.FTZ R8, R145, R8, !PT ;  /* 0x0000000891087209 */ /* 0x000fe40007810000 */
[----:B------:R-:W-:Y:S02]  /*1abd0*/  FSEL R133, R6, -INF , !P0 ;  /* 0xff80000006857808 */ /* 0x000fe40004000000 */
[----:B------:R-:W-:Y:S02]  /*1abe0*/  FSEL R148, R148, -INF , !P5 ;  /* 0xff80000094947808 */ /* 0x000fe40006800000 */
[----:B------:R-:W-:Y:S02]  /*1abf0*/  FMNMX.FTZ R15, R150, R15, !PT ;  /* 0x0000000f960f7209 */ /* 0x000fe40007810000 */
        /* <DEDUP_REMOVED lines=20> */
[----:B------:R-:W1:Y:S01]  /*1ad40*/  LDSM.16.MT88.4 R12, [R196+0xc000] ;  /* 0x00c00000c40c783b */ /* 0x000e620000004200 */
[--C-:B------:R-:W-:Y:S01]  /*1ad50*/  FFMA.FTZ R135, R136, c[0x0][0x23c], -R151.reuse ;  /* 0x00008f0088877a23 */ /* 0x100fe20000010897 */
[----:B------:R-:W-:Y:S01]  /*1ad60*/  MUFU.EX2 R134, R134 ;  /* 0x0000008600867308 */ /* 0x000fe20000000800 */
[--C-:B------:R-:W-:Y:S02]  /*1ad70*/  FFMA.FTZ R168, R10, c[0x0][0x23c], -R151.reuse ;  /* 0x00008f000aa87a23 */ /* 0x100fe40000010897 */
        /* <DEDUP_REMOVED lines=356> */
.L_x_5746:
        /* <DEDUP_REMOVED lines=257> */
.L_x_5751:
[----:B------:R-:W2:Y:S04]  /*1d3d0*/  S2R R58, SR_CTAID.Z ;  /* 0x00000000003a7919 */ /* 0x000ea80000002700 */
[----:B------:R-:W2:Y:S02]  /*1d3e0*/  S2R R3, SR_CTAID.Y ;  /* 0x0000000000037919 */ /* 0x000ea40000002600 */
[----:B--2---:R-:W-:-:S04]  /*1d3f0*/  IMAD R57, R3, c[0x0][0x1c0], R58 ;  /* 0x0000700003397a24 */ /* 0x004fc800078e023a */
[----:B------:R-:W-:Y:S02]  /*1d400*/  IMAD R57, R57, c[0x0][0x214], RZ ;  /* 0x0000850039397a24 */ /* 0x000fe400078e02ff */
.L_x_5752:
        /* <DEDUP_REMOVED lines=54> */
.L_x_5754:
[----:B----4-:R-:W-:Y:S05]  /*1d770*/  BSYNC B0 ;  /* 0x0000000000007941 */ /* 0x010fea0003800000 */
.L_x_5753:
        /* <DEDUP_REMOVED lines=36> */
.L_x_5756:
[----:B------:R-:W-:Y:S05]  /*1d9c0*/  BSYNC B0 ;  /* 0x0000000000007941 */ /* 0x000fea0003800000 */
.L_x_5755:
        /* <DEDUP_REMOVED lines=17> */
.L_x_5758:
[----:B------:R-:W-:Y:S05]  /*1dae0*/  BSYNC B0 ;  /* 0x0000000000007941 */ /* 0x000fea0003800000 */
.L_x_5757:
        /* <DEDUP_REMOVED lines=17> */
.L_x_5760:
[----:B------:R-:W-:Y:S05]  /*1dc00*/  BSYNC B0 ;  /* 0x0000000000007941 */ /* 0x000fea0003800000 */
.L_x_5759:
        /* <DEDUP_REMOVED lines=17> */
.L_x_5761:
        /* <DEDUP_REMOVED lines=14> */
.L_x_7389:


//--------------------- .text._ZN5flash24flash_fwd_splitkv_kernelI23Flash_fwd_kernel_traitsILi192ELi64ELi64ELi4ELb0ELb0EN7cutlass6half_tE19Flash_kernel_traitsILi192ELi64ELi64ELi4ES3_EELb0ELb1ELb1ELb0ELb0ELb0ELb0ELb1EEEvNS_16Flash_fwd_paramsE --------------------------
	.section	.text._ZN5flash24flash_fwd_splitkv_kernelI23Flash_fwd_kernel_traitsILi192ELi64ELi64ELi4ELb0ELb0EN7cutlass6half_tE19Flash_kernel_traitsILi192ELi64ELi64ELi4ES3_EELb0ELb1ELb1ELb0ELb0ELb0ELb0ELb1EEEvNS_16Flash_fwd_paramsE,"ax",@progbits
	.sectioninfo	@"SHI_REGISTERS=243"
	.align	128
        .global         _ZN5flash24flash_fwd_splitkv_kernelI23Flash_fwd_kernel_traitsILi192ELi64ELi64ELi4ELb0ELb0EN7cutlass6half_tE19Flash_kernel_traitsILi192ELi64ELi64ELi4ES3_EELb0ELb1ELb1ELb0ELb0ELb0ELb0ELb1EEEvNS_16Flash_fwd_paramsE
        .type           _ZN5flash24flash_fwd_splitkv_kernelI23Flash_fwd_kernel_traitsILi192ELi64ELi64ELi4ELb0ELb0EN7cutlass6half_tE19Flash_kernel_traitsILi192ELi64ELi64ELi4ES3_EELb0ELb1ELb1ELb0ELb0ELb0ELb0ELb1EEEvNS_16Flash_fwd_paramsE,@function
        .size           _ZN5flash24flash_fwd_splitkv_kernelI23Flash_fwd_kernel_traitsILi192ELi64ELi64ELi4ELb0ELb0EN7cutlass6half_tE19Flash_kernel_traitsILi192ELi64ELi64ELi4ES3_EELb0ELb1ELb1ELb0ELb0ELb0ELb0ELb1EEEvNS_16Flash_fwd_paramsE,(.L_x_7390 - _ZN5flash24flash_fwd_splitkv_kernelI23Flash_fwd_kernel_traitsILi192ELi64ELi64ELi4ELb0ELb0EN7cutlass6half_tE19Flash_kernel_traitsILi192ELi64ELi64ELi4ES3_EELb0ELb1ELb1ELb0ELb0ELb0ELb0ELb1EEEvNS_16Flash_fwd_paramsE)
        .other          _ZN5flash24flash_fwd_splitkv_kernelI23Flash_fwd_kernel_traitsILi192ELi64ELi64ELi4ELb0ELb0EN7cutlass6half_tE19Flash_kernel_traitsILi192ELi64ELi64ELi4ES3_EELb0ELb1ELb1ELb0ELb0ELb0ELb0ELb1EEEvNS_16Flash_fwd_paramsE,@"STO_CUDA_ENTRY STV_DEFAULT"
_ZN5flash24flash_fwd_splitkv_kernelI23Flash_fwd_kernel_traitsILi192ELi64ELi64ELi4ELb0ELb0EN7cutlass6half_tE19Flash_kernel_traitsILi192ELi64ELi64ELi4ES3_EELb0ELb1ELb1ELb0ELb0ELb0ELb0ELb1EEEvNS_16Flash_fwd_paramsE:
.text._ZN5flash24flash_fwd_splitkv_kernelI23Flash_fwd_kernel_traitsILi192ELi64ELi64ELi4ELb0ELb0EN7cutlass6half_tE19Flash_kernel_traitsILi192ELi64ELi64ELi4ES3_EELb0ELb1ELb1ELb0ELb0ELb0ELb0ELb1EEEvNS_16Flash_fwd_paramsE:
        /* <DEDUP_REMOVED lines=36> */
.L_x_5762:
[----:B-1-34-:R-:W-:Y:S02]  /*0240*/  MOV R71, c[0x0][0x218] ;  /* 0x0000860000477a02 */ /* 0x01afe40000000f00 */
.L_x_5763:
        /* <DEDUP_REMOVED lines=48> */
[----:B------:R-:W-:Y:S02]  /*0550*/  @!P0 IMAD R2, R72, c[0x0][0x1e0], RZ ;  /* 0x0000780048028a24 */ /* 0x000fe400078e02ff */
[----:B------:R-:W-:Y:S02]  /*0560*/  IMAD.SHL.U32 R4, R139, 0x8, RZ ;  /* 0x000000088b047824 */ /* 0x000fe400078e00ff */
[----:B------:R-:W-:-:S03]  /*0570*/  @!P0 IMAD.WIDE.U32 R12, R3, c[0x0][0x1e0], RZ ;  /* 0x00007800030c8a25 */ /* 0x000fc600078e00ff */
[----:B------:R-:W-:Y:S01]  /*0580*/  SHF.R.S32.HI R5, RZ, 0x1f, R4 ;  /* 0x0000001fff057819 */ /* 0x000fe20000011404 */
[----:B------:R-:W-:Y:S01]  /*0590*/  @P0 IMAD.WIDE.U32 R8, R197, c[0x0][0x1e8], RZ ;  /* 0x00007a00c5080a25 */ /* 0x000fe200078e00ff */
[----:B------:R-:W-:Y:S02]  /*05a0*/  @!P0 MOV R8, R12 ;  /* 0x0000000c00088202 */ /* 0x000fe40000000f00 */
[----:B------:R-:W-:Y:S01]  /*05b0*/  IADD3 R6, R4, 0x80, RZ ;  /* 0x0000008004067810 */ /* 0x000fe20007ffe0ff */
[----:B------:R-:W-:Y:S02]  /*05c0*/  @!P0 IMAD R2, R3, c[0x0][0x1e4], R2 ;  /* 0x0000790003028a24 */ /* 0x000fe400078e0202 */
[----:B------:R-:W-:Y:S02]  /*05d0*/  IMAD R0, R0, c[0x0][0x1e8], RZ ;  /* 0x00007a0000007a24 */ /* 0x000fe400078e02ff */
[----:B------:R-:W-:-:S04]  /*05e0*/  IMAD.WIDE.U32 R10, R65, c[0x0][0x1e8], R4 ;  /* 0x00007a00410a7a25 */ /* 0x000fc800078e0004 */
[----:B------:R-:W-:Y:S02]  /*05f0*/  @P0 IMAD R197, R197, c[0x0][0x1ec], R9 ;  /* 0x00007b00c5c50a24 */ /* 0x000fe400078e0209 */
[----:B------:R-:W-:Y:S01]  /*0600*/  @!P0 IMAD.IADD R197, R13, 0x1, R2 ;  /* 0x000000010dc58824 */ /* 0x000fe200078e0202 */
[----:B------:R-:W-:Y:S01]  /*0610*/  IADD3 R8, P0, R8, R10, RZ ;  /* 0x0000000a08087210 */ /* 0x000fe20007f1e0ff */
[----:B------:R-:W-:Y:S02]  /*0620*/  IMAD R0, R65, c[0x0][0x1ec], R0 ;  /* 0x00007b0041007a24 */ /* 0x000fe400078e0200 */
        /* <DEDUP_REMOVED lines=8> */
[----:B------:R-:W-:Y:S01]  /*06b0*/  IMAD R0, R0, c[0x0][0x214], R65 ;  /* 0x0000850000007a24 */ /* 0x000fe200078e0241 */
        /* <DEDUP_REMOVED lines=15> */
.L_x_5766:
[----:B------:R-:W-:Y:S05]  /*07b0*/  BSYNC B0 ;  /* 0x0000000000007941 */ /* 0x000fea0003800000 */
.L_x_5765:
        /* <DEDUP_REMOVED lines=20> */
.L_x_5768:
[----:B------:R-:W-:Y:S05]  /*0900*/  BSYNC B0 ;  /* 0x0000000000007941 */ /* 0x000fea0003800000 */
.L_x_5767:
        /* <DEDUP_REMOVED lines=20> */
.L_x_5770:
[----:B------:R-:W-:Y:S05]  /*0a50*/  BSYNC B0 ;  /* 0x0000000000007941 */ /* 0x000fea0003800000 */
.L_x_5769:
        /* <DEDUP_REMOVED lines=19> */
.L_x_5772:
[----:B------:R-:W-:Y:S05]  /*0b90*/  BSYNC B0 ;  /* 0x0000000000007941 */ /* 0x000fea0003800000 */
.L_x_5771:
        /* <DEDUP_REMOVED lines=19> */
.L_x_5764:
        /* <DEDUP_REMOVED lines=45> */
[----:B------:R-:W-:Y:S01]  /*0fa0*/  IMAD.MOV R7, RZ, RZ, -R7 ;  /* 0x000000ffff077224 */ /* 0x000fe200078e0a07 */
[----:B------:R-:W-:Y:S02]  /*0fb0*/  IABS R3, R164 ;  /* 0x000000a400037213 */ /* 0x000fe40000000000 */
[----:B------:R-:W1:Y:S08]  /*0fc0*/  I2F.RP R6, R5 ;  /* 0x0000000500067306 */ /* 0x000e700000209400 */
[----:B-1----:R-:W1:Y:S02]  /*0fd0*/  MUFU.RCP R8, R6 ;  /* 0x0000000600087308 */ /* 0x002e640000001000 */
[----:B-1----:R-:W-:-:S06]  /*0fe0*/  IADD3 R8, R8, 0xffffffe, RZ ;  /* 0x0ffffffe08087810 */ /* 0x002fcc0007ffe0ff */
[----:B------:R-:W1:Y:S02]  /*0ff0*/  F2I.FTZ.U32.TRUNC.NTZ R9, R8 ;  /* 0x0000000800097305 */ /* 0x000e64000021f000 */
[----:B-1----:R-:W-:Y:S01]  /*1000*/  IMAD.MOV R2, RZ, RZ, -R9 ;  /* 0x000000ffff027224 */ /* 0x002fe200078e0a09 */
[----:B------:R-:W-:-:S03]  /*1010*/  MOV R8, RZ ;  /* 0x000000ff00087202 */ /* 0x000fc60000000f00 */
[----:B------:R-:W-:-:S04]  /*1020*/  IMAD R4, R2, R5, RZ ;  /* 0x0000000502047224 */ /* 0x000fc800078e02ff */
[----:B------:R-:W-:-:S04]  /*1030*/  IMAD.HI.U32 R4, R9, R4, R8 ;  /* 0x0000000409047227 */ /* 0x000fc800078e0008 */
[----:B------:R-:W-:Y:S02]  /*1040*/  IMAD R9, R7, c[0x0][0x2d0], R120 ;  /* 0x0000b40007097a24 */ /* 0x000fe400078e0278 */
[----:B------:R-:W-:-:S03]  /*1050*/  IMAD.HI.U32 R4, R4, R3, RZ ;  /* 0x0000000304047227 */ /* 0x000fc600078e00ff */
[----:B------:R-:W-:Y:S01]  /*1060*/  SHF.R.S32.HI R133, RZ, 0x1f, R9 ;  /* 0x0000001fff857819 */ /* 0x000fe20000011409 */
[----:B------:R-:W-:-:S04]  /*1070*/  IMAD.MOV R2, RZ, RZ, -R4 ;  /* 0x000000ffff027224 */ /* 0x000fc800078e0a04 */
[----:B------:R-:W-:-:S05]  /*1080*/  IMAD R2, R5, R2, R3 ;  /* 0x0000000205027224 */ /* 0x000fca00078e0203 */
[----:B------:R-:W-:-:S13]  /*1090*/  ISETP.GT.U32.AND P0, PT, R5, R2, PT ;  /* 0x000000020500720c */ /* 0x000fda0003f04070 */
        /* <DEDUP_REMOVED lines=28> */
.L_x_5773:
        /* <DEDUP_REMOVED lines=16> */
.L_x_5775:
[----:B------:R-:W-:Y:S02]  /*1360*/  IABS R8, c[0x0][0x1c8] ;  /* 0x0000720000087a13 */ /* 0x000fe40000000000 */
[----:B------:R-:W-:Y:S02]  /*1370*/  IABS R5, R164 ;  /* 0x000000a400057213 */ /* 0x000fe40000000000 */
[----:B------:R-:W1:Y:S01]  /*1380*/  I2F.RP R9, R8 ;  /* 0x0000000800097306 */ /* 0x000e620000209400 */
[----:B------:R-:W-:Y:S02]  /*1390*/  LEA R120, R134, 0xffffffc0, 0x6 ;  /* 0xffffffc086787811 */ /* 0x000fe400078e30ff */
[----:B------:R-:W-:Y:S02]  /*13a0*/  @P4 IADD3 R17, R0, R17, RZ ;  /* 0x0000001100114210 */ /* 0x000fe40007ffe0ff */
[----:B------:R-:W-:Y:S01]  /*13b0*/  SHF.R.S32.HI R133, RZ, 0x1f, R120 ;  /* 0x0000001fff857819 */ /* 0x000fe20000011478 */
[----:B------:R-:W-:-:S04]  /*13c0*/  IMAD.WIDE.U32 R6, R120, c[0x0][0x198], R6 ;  /* 0x0000660078067a25 */ /* 0x000fc800078e0006 */
[----:B------:R-:W-:-:S04]  /*13d0*/  @P4 IMAD.WIDE.U32 R20, R17, c[0x0][0x1a0], RZ ;  /* 0x0000680011144a25 */ /* 0x000fc800078e00ff */
[----:B------:R-:W-:Y:S01]  /*13e0*/  @P4 IMAD R17, R17, c[0x0][0x1a4], R21 ;  /* 0x0000690011114a24 */ /* 0x000fe200078e0215 */
[----:B-1----:R-:W1:Y:S02]  /*13f0*/  MUFU.RCP R10, R9 ;  /* 0x00000009000a7308 */ /* 0x002e640000001000 */
[----:B-1----:R-:W-:Y:S01]  /*1400*/  IADD3 R10, R10, 0xffffffe, RZ ;  /* 0x0ffffffe0a0a7810 */ /* 0x002fe20007ffe0ff */
[----:B------:R-:W-:-:S05]  /*1410*/  IMAD.MOV.U32 R9, RZ, RZ, R120 ;  /* 0x000000ffff097224 */ /* 0x000fca00078e0078 */
[----:B------:R-:W1:Y:S02]  /*1420*/  F2I.FTZ.U32.TRUNC.NTZ R11, R10 ;  /* 0x0000000a000b7305 */ /* 0x000e64000021f000 */
[----:B-1----:R-:W-:Y:S01]  /*1430*/  IMAD.MOV R2, RZ, RZ, -R11 ;  /* 0x000000ffff027224 */ /* 0x002fe200078e0a0b */
[----:B------:R-:W-:-:S03]  /*1440*/  MOV R10, RZ ;  /* 0x000000ff000a7202 */ /* 0x000fc60000000f00 */
[----:B------:R-:W-:-:S04]  /*1450*/  IMAD R4, R2, R8, RZ ;  /* 0x0000000802047224 */ /* 0x000fc800078e02ff */
        /* <DEDUP_REMOVED lines=11> */
[----:B------:R-:W-:-:S03]  /*1510*/  ISETP.NE.AND P0, PT, RZ, c[0x0][0x1c8], PT ;  /* 0x00007200ff007a0c */ /* 0x000fc60003f05270 */
[----:B------:R-:W-:-:S04]  /*1520*/  IMAD R5, R120, c[0x0][0x19c], R5 ;  /* 0x0000670078057a24 */ /* 0x000fc800078e0205 */
[----:B------:R-:W-:-:S04]  /*1530*/  IMAD.IADD R7, R7, 0x1, R5 ;  /* 0x0000000107077824 */ /* 0x000fc800078e0205 */
        /* <DEDUP_REMOVED lines=19> */
.L_x_5774:
        /* <DEDUP_REMOVED lines=16> */
[----:B------:R-:W-:Y:S01]  /*1770*/  SHF.R.S32.HI R163, RZ, 0x1f, R162 ;  /* 0x0000001fffa37819 */ /* 0x000fe200000114a2 */
[----:B------:R-:W-:Y:S01]  /*1780*/  @P0 IMAD.WIDE.U32 R22, R197, c[0x0][0x190], RZ ;  /* 0x00006400c5160a25 */ /* 0x000fe200078e00ff */
[----:B------:R-:W-:Y:S02]  /*1790*/  LEA.HI R70, R70, R71, RZ, 0x6 ;  /* 0x0000004746467211 */ /* 0x000fe400078f30ff */
[----:B------:R-:W-:Y:S01]  /*17a0*/  SHF.R.S32.HI R155, RZ, 0x1, R154 ;  /* 0x00000001ff9b7819 */ /* 0x000fe2000001149a */
[----:B------:R-:W-:Y:S01]  /*17b0*/  IMAD.IADD R62, R139, 0x1, -R62 ;  /* 0x000000018b3e7824 */ /* 0x000fe200078e0a3e */
[----:B------:R-:W-:Y:S01]  /*17c0*/  SHF.R.S32.HI R70, RZ, 0x6, R70 ;  /* 0x00000006ff467819 */ /* 0x000fe20000011446 */
[----:B------:R-:W-:Y:S01]  /*17d0*/  IMAD.SHL.U32 R13, R162, 0x40, RZ ;  /* 0x00000040a20d7824 */ /* 0x000fe200078e00ff */
[----:B------:R-:W-:Y:S01]  /*17e0*/  SHF.R.S32.HI R165, RZ, 0x1f, R164 ;  /* 0x0000001fffa57819 */ /* 0x000fe200000114a4 */
[----:B------:R-:W-:Y:S01]  /*17f0*/  @!P0 IMAD.WIDE.U32 R10, R73, c[0x0][0x178], RZ ;  /* 0x00005e00490a8a25 */ /* 0x000fe200078e00ff */
[----:B------:R-:W-:-:S02]  /*1800*/  IMNMX R70, R195, R70, !PT ;  /* 0x00000046c3467217 */ /* 0x000fc40007800200 */
[----:B------:R-:W-:Y:S01]  /*1810*/  LOP3.LUT R13, R13, 0x1c0, RZ, 0xc0, !PT ;  /* 0x000001c00d0d7812 */ /* 0x000fe200078ec0ff */
[----:B------:R-:W-:Y:S01]  /*1820*/  @!P0 IMAD R0, R73, c[0x0][0x17c], R0 ;  /* 0x00005f0049008a24 */ /* 0x000fe200078e0200 */
[C---:B------:R-:W-:Y:S01]  /*1830*/  SHF.L.U32 R151, R62.reuse, 0x2, RZ ;  /* 0x000000023e977819 */ /* 0x040fe200000006ff */
[----:B------:R-:W-:Y:S01]  /*1840*/  @P0 IMAD R7, R197, c[0x0][0x194], R23 ;  /* 0x00006500c5070a24 */ /* 0x000fe200078e0217 */
[----:B------:R-:W-:Y:S01]  /*1850*/  SHF.R.U32.HI R158, RZ, 0x3, R13 ;  /* 0x00000003ff9e7819 */ /* 0x000fe2000001160d */
[----:B------:R-:W-:Y:S02]  /*1860*/  IMAD.SHL.U32 R12, R62, 0x8, RZ ;  /* 0x000000083e0c7824 */ /* 0x000fe400078e00ff */
[----:B------:R-:W-:Y:S01]  /*1870*/  @!P0 IMAD.IADD R7, R11, 0x1, R0 ;  /* 0x000000010b078824 */ /* 0x000fe200078e0200 */
[C---:B------:R-:W-:Y:S01]  /*1880*/  LOP3.LUT R0, R64.reuse, 0xfffffff0, RZ, 0xc0, !PT ;  /* 0xfffffff040007812 */ /* 0x040fe200078ec0ff */
[----:B------:R-:W-:Y:S01]  /*1890*/  @!P0 IMAD.MOV.U32 R22, RZ, RZ, R10 ;  /* 0x000000ffff168224 */ /* 0x000fe200078e000a */
[----:B------:R-:W-:Y:S01]  /*18a0*/  LOP3.LUT R19, R13, 0x38, R12, 0xf8, !PT ;  /* 0x000000380d137812 */ /* 0x000fe200078ef80c */
[----:B------:R-:W-:Y:S01]  /*18b0*/  IMAD.WIDE R24, R25, 0x40, R162 ;  /* 0x0000004019187825 */ /* 0x000fe200078e02a2 */
[----:B------:R-:W-:-:S02]  /*18c0*/  LEA.HI R64, R64, R3, RZ, 0x1 ;  /* 0x0000000340407211 */ /* 0x000fc400078f08ff */
[C---:B------:R-:W-:Y:S01]  /*18d0*/  IADD3 R22, P0, R12.reuse, R22, RZ ;  /* 0x000000160c167210 */ /* 0x040fe20007f1e0ff */
[----:B------:R-:W-:Y:S01]  /*18e0*/  IMAD.IADD R11, R139, 0x1, -R0 ;  /* 0x000000018b0b7824 */ /* 0x000fe200078e0a00 */
[----:B------:R-:W-:Y:S01]  /*18f0*/  SHF.R.S32.HI R13, RZ, 0x1f, R12 ;  /* 0x0000001fff0d7819 */ /* 0x000fe2000001140c */
[----:B------:R-:W-:Y:S01]  /*1900*/  IMAD R166, R25, c[0x0][0x190], RZ ;  /* 0x0000640019a67a24 */ /* 0x000fe200078e02ff */
[----:B------:R-:W-:Y:S01]  /*1910*/  IADD3 R10, R12, 0x40, RZ ;  /* 0x000000400c0a7810 */ /* 0x000fe20007ffe0ff */
[----:B------:R-:W-:Y:S01]  /*1920*/  IMAD R152, R162, R155, R151 ;  /* 0x0000009ba2987224 */ /* 0x000fe200078e0297 */
[----:B------:R-:W-:Y:S01]  /*1930*/  LOP3.LUT R64, R64, 0xfffffffe, RZ, 0xc0, !PT ;  /* 0xfffffffe40407812 */ /* 0x000fe200078ec0ff */
[----:B------:R-:W-:Y:S01]  /*1940*/  IMAD.X R23, R13, 0x1, R7, P0 ;  /* 0x000000010d177824 */ /* 0x000fe200000e0607 */
[----:B------:R-:W-:Y:S01]  /*1950*/  SHF.R.S32.HI R0, RZ, 0x1f, R11 ;  /* 0x0000001fff007819 */ /* 0x000fe2000001140b */
[----:B------:R-:W-:Y:S01]  /*1960*/  IMAD R166, R24, c[0x0][0x194], R166 ;  /* 0x0000650018a67a24 */ /* 0x000fe200078e02a6 */
[----:B------:R-:W-:Y:S01]  /*1970*/  ISETP.GE.AND P0, PT, R10, c[0x0][0x220], PT ;  /* 0x000088000a007a0c */ /* 0x000fe20003f06270 */
[----:B------:R-:W-:Y:S01]  /*1980*/  IMAD.IADD R64, R3, 0x1, -R64 ;  /* 0x0000000103407824 */ /* 0x000fe200078e0a40 */
[----:B------:R-:W-:Y:S01]  /*1990*/  LEA.HI R3, R0, R11, RZ, 0x3 ;  /* 0x0000000b00037211 */ /* 0x000fe200078f18ff */
[----:B------:R-:W-:Y:S01]  /*19a0*/  IMAD.WIDE.U32 R22, R24, c[0x0][0x190], R22 ;  /* 0x0000640018167a25 */ /* 0x000fe200078e0016 */
[----:B------:R-:W-:-:S02]  /*19b0*/  SEL R7, RZ, 0xffffffff, P0 ;  /* 0xffffffffff077807 */ /* 0x000fc40000000000 */
[C---:B------:R-:W-:Y:S01]  /*19c0*/  IADD3 R20, P0, R12.reuse, R20, RZ ;  /* 0x000000140c147210 */ /* 0x040fe20007f1e0ff */
[----:B------:R-:W-:Y:S01]  /*19d0*/  IMAD.IADD R167, R23, 0x1, R166 ;  /* 0x0000000117a77824 */ /* 0x000fe200078e02a6 */
[----:B------:R-:W-:Y:S01]  /*19e0*/  LOP3.LUT R46, R3, 0xfffffff8, RZ, 0xc0, !PT ;  /* 0xfffffff8032e7812 */ /* 0x000fe200078ec0ff */
[----:B------:R-:W-:Y:S01]  /*19f0*/  IMAD.SHL.U32 R7, R7, 0x2, RZ ;  /* 0x0000000207077824 */ /* 0x000fe200078e00ff */
[----:B------:R-:W-:Y:S01]  /*1a00*/  ISETP.GE.AND P1, PT, R12, c[0x0][0x220], PT ;  /* 0x000088000c007a0c */ /* 0x000fe20003f26270 */
[----:B------:R-:W-:Y:S01]  /*1a10*/  IMAD.X R21, R13, 0x1, R17, P0 ;  /* 0x000000010d157824 */ /* 0x000fe200000e0611 */
[----:B------:R-:W-:Y:S01]  /*1a20*/  IADD3 R136, P0, R162, R9, RZ ;  /* 0x00000009a2887210 */ /* 0x000fe20007f1e0ff */
[----:B------:R-:W-:Y:S01]  /*1a30*/  IMAD.IADD R46, R11, 0x1, -R46 ;  /* 0x000000010b2e7824 */ /* 0x000fe200078e0a2e */
[----:B------:R-:W-:Y:S01]  /*1a40*/  IADD3 R9, R12, 0x80, RZ ;  /* 0x000000800c097810 */ /* 0x000fe20007ffe0ff */
[----:B------:R-:W-:Y:S01]  /*1a50*/  IMAD R11, R2, c[0x0][0x1b8], RZ ;  /* 0x00006e00020b7a24 */ /* 0x000fe200078e02ff */
[----:B------:R-:W-:Y:S01]  /*1a60*/  SEL R0, RZ, 0x1, P1 ;  /* 0x00000001ff007807 */ /* 0x000fe20000800000 */
[----:B------:R-:W-:Y:S01]  /*1a70*/  IMAD.X R133, R163, 0x1, R133, P0 ;  /* 0x00000001a3857824 */ /* 0x000fe200000e0685 */
[----:B------:R-:W-:Y:S01]  /*1a80*/  ISETP.GE.AND P0, PT, R9, c[0x0][0x220], PT ;  /* 0x0000880009007a0c */ /* 0x000fe20003f06270 */
[----:B------:R-:W-:Y:S01]  /*1a90*/  IMAD R16, R4, c[0x0][0x1bc], R11 ;  /* 0x00006f0004107a24 */ /* 0x000fe200078e020b */
[----:B------:R-:W-:Y:S01]  /*1aa0*/  LOP3.LUT P2, RZ, R46, 0x4, RZ, 0xc0, !PT ;  /* 0x000000042eff7812 */ /* 0x000fe2000784c0ff */
[----:B------:R-:W-:Y:S01]  /*1ab0*/  IMAD.SHL.U32 R11, R64, 0x8, RZ ;  /* 0x00000008400b7824 */ /* 0x000fe200078e00ff */
[C---:B------:R-:W-:Y:S01]  /*1ac0*/  LOP3.LUT P1, RZ, R46.reuse, 0x2, RZ, 0xc0, !PT ;  /* 0x000000022eff7812 */ /* 0x040fe2000782c0ff */
[----:B------:R-:W-:Y:S01]  /*1ad0*/  IMAD.SHL.U32 R46, R46, 0x40, RZ ;  /* 0x000000402e2e7824 */ /* 0x000fe200078e00ff */
[----:B------:R-:W-:Y:S01]  /*1ae0*/  LOP3.LUT R158, R19, R158, RZ, 0x3c, !PT ;  /* 0x0000009e139e7212 */ /* 0x000fe200078e3cff */
[----:B------:R-:W-:Y:S01]  /*1af0*/  IMAD.SHL.U32 R3, R3, 0x40, RZ ;  /* 0x0000004003037824 */ /* 0x000fe200078e00ff */
[----:B------:R-:W-:Y:S01]  /*1b00*/  LEA.HI R19, R8, R139, RZ, 0x6 ;  /* 0x0000008b08137211 */ /* 0x000fe200078f30ff */
[----:B------:R-:W-:Y:S01]  /*1b10*/  IMAD R133, R133, c[0x0][0x1a0], RZ ;  /* 0x0000680085857a24 */ /* 0x000fe200078e02ff */
[----:B------:R-:W-:Y:S01]  /*1b20*/  SEL R156, RZ, 0x4, P0 ;  /* 0x00000004ff9c7807 */ /* 0x000fe20000000000 */
[----:B------:R-:W-:Y:S01]  /*1b30*/  IMAD.MOV.U32 R166, RZ, RZ, R22 ;  /* 0x000000ffffa67224 */ /* 0x000fe200078e0016 */
[----:B------:R-:W-:Y:S01]  /*1b40*/  IADD3 R160, P0, R12, R6, RZ ;  /* 0x000000060ca07210 */ /* 0x000fe20007f1e0ff */
[----:B------:R-:W-:Y:S01]  /*1b50*/  IMAD R169, R165, c[0x0][0x1a8], RZ ;  /* 0x00006a00a5a97a24 */ /* 0x000fe200078e02ff */
[----:B------:R-:W-:Y:S01]  /*1b60*/  SHF.L.U32 R19, R19, 0x3, RZ ;  /* 0x0000000313137819 */ /* 0x000fe200000006ff */
[----:B------:R-:W-:Y:S01]  /*1b70*/  IMAD R159, R163, c[0x0][0x198], RZ ;  /* 0x00006600a39f7a24 */ /* 0x000fe200078e02ff */
[----:B------:R-:W-:Y:S01]  /*1b80*/  LOP3.LUT R46, R46, 0x1c0, RZ, 0xc0, !PT ;  /* 0x000001c02e2e7812 */ /* 0x000fe200078ec0ff */
[----:B------:R-:W-:Y:S01]  /*1b90*/  IMAD.X R161, R13, 0x1, R5, P0 ;  /* 0x000000010da17824 */ /* 0x000fe200000e0605 */
[----:B------:R-:W-:Y:S01]  /*1ba0*/  LOP3.LUT R158, R158, 0xfffffe00, R19, 0xf8, !PT ;  /* 0xfffffe009e9e7812 */ /* 0x000fe200078ef813 */
[----:B------:R-:W-:Y:S01]  /*1bb0*/  IMAD.WIDE.U32 R18, R4, c[0x0][0x1b8], R20 ;  /* 0x00006e0004127a25 */ /* 0x000fe200078e0014 */
[----:B------:R-:W-:-:S02]  /*1bc0*/  LOP3.LUT R11, R46, 0x8, R11, 0xf8, !PT ;  /* 0x000000082e0b7812 */ /* 0x000fc400078ef80b */
[----:B------:R-:W-:Y:S01]  /*1bd0*/  ISETP.GT.AND P0, PT, R134, R70, PT ;  /* 0x000000468600720c */ /* 0x000fe20003f04270 */
[----:B------:R-:W-:Y:S01]  /*1be0*/  IMAD.IADD R17, R19, 0x1, R16 ;  /* 0x0000000113117824 */ /* 0x000fe200078e0210 */
[----:B------:R-:W-:Y:S01]  /*1bf0*/  SHF.R.U32.HI R46, RZ, 0x3, R46 ;  /* 0x00000003ff2e7819 */ /* 0x000fe2000001162e */
[----:B------:R-:W-:Y:S01]  /*1c00*/  IMAD R133, R136, c[0x0][0x1a4], R133 ;  /* 0x0000690088857a24 */ /* 0x000fe200078e0285 */
[----:B------:R-:W-:Y:S01]  /*1c10*/  LEA.HI R8, R8, R139, RZ, 0x5 ;  /* 0x0000008b08087211 */ /* 0x000fe200078f28ff */
[----:B------:R-:W-:Y:S01]  /*1c20*/  IMAD.MOV.U32 R174, RZ, RZ, c[0x0][0x198] ;  /* 0x00006600ffae7624 */ /* 0x000fe200078e00ff */
[----:B------:R-:W-:Y:S01]  /*1c30*/  LOP3.LUT R46, R11, R46, RZ, 0x3c, !PT ;  /* 0x0000002e0b2e7212 */ /* 0x000fe200078e3cff */
[----:B------:R-:W-:Y:S01]  /*1c40*/  IMAD.IADD R151, R151, 0x1, R152 ;  /* 0x0000000197977824 */ /* 0x000fe200078e0298 */
[----:B------:R-:W-:Y:S01]  /*1c50*/  MOV R16, R18 ;  /* 0x0000001200107202 */ /* 0x000fe20000000f00 */
[----:B------:R-:W-:Y:S01]  /*1c60*/  IMAD R169, R164, c[0x0][0x1ac], R169 ;  /* 0x00006b00a4a97a24 */ /* 0x000fe200078e02a9 */
[----:B------:R-:W-:Y:S01]  /*1c70*/  LOP3.LUT R7, R7, 0x2, R0, 0xe2, !PT ;  /* 0x0000000207077812 */ /* 0x000fe200078ee200 */
[----:B------:R-:W-:Y:S01]  /*1c80*/  IMAD.MOV.U32 R0, RZ, RZ, c[0x0][0x1a0] ;  /* 0x00006800ff007624 */ /* 0x000fe200078e00ff */
[----:B------:R-:W-:Y:S01]  /*1c90*/  LOP3.LUT R46, R46, 0xfffffe00, R3, 0xf8, !PT ;  /* 0xfffffe002e2e7812 */ /* 0x000fe200078ef803 */
[----:B------:R-:W-:Y:S01]  /*1ca0*/  IMAD.MOV.U32 R3, RZ, RZ, 0x20 ;  /* 0x00000020ff037424 */ /* 0x000fe200078e00ff */
[----:B------:R-:W-:Y:S01]  /*1cb0*/  SHF.R.S32.HI R63, RZ, 0x5, R8 ;  /* 0x00000005ff3f7819 */ /* 0x000fe20000011408 */
[----:B------:R-:W-:Y:S01]  /*1cc0*/  IMAD.WIDE.U32 R136, R136, c[0x0][0x1a0], R16 ;  /* 0x0000680088887a25 */ /* 0x000fe200078e0010 */
[----:B------:R-:W-:-:S02]  /*1cd0*/  LOP3.LUT R8, R8, 0xffffffe0, RZ, 0xc0, !PT ;  /* 0xffffffe008087812 */ /* 0x000fc400078ec0ff */
[----:B------:R-:W-:Y:S01]  /*1ce0*/  LOP3.LUT R156, R7, R156, RZ, 0xfc, !PT ;  /* 0x0000009c079c7212 */ /* 0x000fe200078efcff */
[----:B------:R-:W-:Y:S01]  /*1cf0*/  IMAD R159, R162, c[0x0][0x19c], R159 ;  /* 0x00006700a29f7a24 */ /* 0x000fe200078e029f */
[-C--:B------:R-:W-:Y:S01]  /*1d00*/  SHF.L.U64.HI R60, R174, R103.reuse, c[0x0][0x19c] ;  /* 0x00006700ae3c7619 */ /* 0x080fe20000010267 */
[----:B------:R-:W-:Y:S01]  /*1d10*/  IMAD.WIDE.U32 R160, R162, c[0x0][0x198], R160 ;  /* 0x00006600a2a07a25 */ /* 0x000fe200078e00a0 */
[----:B------:R-:W-:Y:S02]  /*1d20*/  SHF.L.U64.HI R122, R0, R103, c[0x0][0x1a4] ;  /* 0x00006900007a7619 */ /* 0x000fe40000010267 */
[----:B------:R-:W-:Y:S01]  /*1d30*/  SHF.R.S32.HI R138, RZ, 0x1f, R152 ;  /* 0x0000001fff8a7819 */ /* 0x000fe20000011498 */
[----:B------:R-:W-:Y:S01]  /*1d40*/  IMAD.WIDE.U32 R166, R164, c[0x0][0x1a8], R166 ;  /* 0x00006a00a4a67a25 */ /* 0x000fe200078e00a6 */
[----:B------:R-:W-:Y:S02]  /*1d50*/  SHF.R.S32.HI R135, RZ, 0x1f, R151 ;  /* 0x0000001fff877819 */ /* 0x000fe40000011497 */
        /* <DEDUP_REMOVED lines=12> */
[----:B------:R-:W-:Y:S01]  /*1e20*/  IMAD R14, R72, c[0x0][0x280], RZ ;  /* 0x0000a000480e7a24 */ /* 0x000fe200078e02ff */
[----:B------:R-:W-:Y:S01]  /*1e30*/  SHF.R.S32.HI R11, RZ, 0x1f, R71 ;  /* 0x0000001fff0b7819 */ /* 0x000fe20000011447 */
[----:B------:R-:W-:Y:S01]  /*1e40*/  IMAD.WIDE.U32 R18, R73, c[0x0][0x280], R12 ;  /* 0x0000a00049127a25 */ /* 0x000fe200078e000c */
[----:B------:R-:W-:Y:S01]  /*1e50*/  IADD3 R8, P1, P0, R120, R162, -R71 ;  /* 0x000000a278087210 */ /* 0x000fe2000783e847 */
[----:B------:R-:W-:Y:S01]  /*1e60*/  UMOV UR8, 0x60 ;  /* 0x0000006000087882 */ /* 0x000fe20000000000 */
[----:B------:R-:W-:Y:S01]  /*1e70*/  IADD3 R84, P4, R61, 0x40, RZ ;  /* 0x000000403d547810 */ /* 0x000fe20007f9e0ff */
[----:B------:R-:W-:Y:S01]  /*1e80*/  IMAD R7, R73, c[0x0][0x284], R14 ;  /* 0x0000a10049077a24 */ /* 0x000fe200078e020e */
[----:B------:R-:W-:Y:S01]  /*1e90*/  IADD3.X R5, R5, R163, ~R11, P1, P0 ;  /* 0x000000a305057210 */ /* 0x000fe20000fe0c0b */
[----:B------:R-:W-:Y:S01]  /*1ea0*/  IMAD R6, R72, c[0x0][0x278], RZ ;  /* 0x00009e0048067a24 */ /* 0x000fe200078e02ff */
[----:B------:R-:W-:Y:S01]  /*1eb0*/  IADD3 R92, P2, R61, 0x80, RZ ;  /* 0x000000803d5c7810 */ /* 0x000fe20007f5e0ff */
[----:B------:R-:W-:Y:S01]  /*1ec0*/  IMAD.IADD R19, R19, 0x1, R7 ;  /* 0x0000000113137824 */ /* 0x000fe200078e0207 */
[----:B------:R-:W-:Y:S01]  /*1ed0*/  IADD3 R145, R153, 0x40, RZ ;  /* 0x0000004099917810 */ /* 0x000fe20007ffe0ff */
[----:B------:R-:W-:Y:S01]  /*1ee0*/  IMAD R7, R5, c[0x0][0x290], RZ ;  /* 0x0000a40005077a24 */ /* 0x000fe200078e02ff */
[----:B------:R-:W-:Y:S01]  /*1ef0*/  IADD3 R144, R153, 0x80, RZ ;  /* 0x0000008099907810 */ /* 0x000fe20007ffe0ff */
[C---:B------:R-:W-:Y:S01]  /*1f00*/  IMAD.WIDE.U32 R16, R73.reuse, c[0x0][0x278], R12 ;  /* 0x00009e0049107a25 */ /* 0x040fe200078e000c */
[----:B------:R-:W-:Y:S01]  /*1f10*/  ULDC.64 UR4, c[0x0][0x1a0] ;  /* 0x0000680000047ab9 */ /* 0x000fe20000000a00 */
[----:B------:R-:W-:Y:S01]  /*1f20*/  LOP3.LUT R147, R156, 0xffff, RZ, 0xc0, !PT ;  /* 0x0000ffff9c937812 */ /* 0x000fe200078ec0ff */
[----:B------:R-:W-:Y:S01]  /*1f30*/  UIMAD UR9, UR8, UR5, URZ ;  /* 0x00000005080972a4 */ /* 0x000fe2000f8e023f */
[----:B------:R-:W-:Y:S01]  /*1f40*/  IMAD R6, R73, c[0x0][0x27c], R6 ;  /* 0x00009f0049067a24 */ /* 0x000fe200078e0206 */
[----:B------:R-:W-:Y:S01]  /*1f50*/  UIMAD.WIDE.U32 UR10, UR8, UR4, URZ ;  /* 0x00000004080a72a5 */ /* 0x000fe2000f8e003f */
[C---:B------:R-:W-:Y:S01]  /*1f60*/  IMAD R7, R8.reuse, c[0x0][0x294], R7 ;  /* 0x0000a50008077a24 */ /* 0x040fe200078e0207 */
[----:B------:R-:W-:Y:S01]  /*1f70*/  ULDC UR5, c[0x0][0x294] ;  /* 0x0000a50000057ab9 */ /* 0x000fe20000000800 */
[----:B------:R-:W-:Y:S01]  /*1f80*/  IMAD.WIDE.U32 R20, R8, c[0x0][0x290], R18 ;  /* 0x0000a40008147a25 */ /* 0x000fe200078e0012 */
[----:B------:R-:W-:Y:S01]  /*1f90*/  UIMAD UR5, UR8, UR5, URZ ;  /* 0x00000005080572a4 */ /* 0x000fe2000f8e023f */
[----:B------:R-:W-:Y:S01]  /*1fa0*/  LOP3.LUT R150, R147, 0x1, RZ, 0xc0, !PT ;  /* 0x0000000193967812 */ /* 0x000fe200078ec0ff */
[----:B------:R-:W-:Y:S01]  /*1fb0*/  ULDC UR4, c[0x0][0x230] ;  /* 0x00008c0000047ab9 */ /* 0x000fe20000000800 */
        /* <DEDUP_REMOVED lines=14> */
[----:B------:R-:W-:Y:S01]  /*20a0*/  UIADD3 UR9, UR11, UR9, URZ ;  /* 0x000000090b097290 */ /* 0x000fe2000fffe03f */
[----:B------:R-:W-:Y:S01]  /*20b0*/  SHF.R.S32.HI R128, RZ, 0x1f, R144 ;  /* 0x0000001fff807819 */ /* 0x000fe20000011490 */
[----:B------:R-:W-:Y:S01]  /*20c0*/  IMAD R5, R8, c[0x0][0x28c], R5 ;  /* 0x0000a30008057a24 */ /* 0x000fe200078e0205 */
[----:B------:R-:W-:Y:S01]  /*20d0*/  LEA R114, P1, R6, c[0x0][0x270], 0x1 ;  /* 0x00009c0006727a11 */ /* 0x000fe200078208ff */
[----:B------:R-:W-:Y:S01]  /*20e0*/  IMAD.WIDE.U32 R18, R8, c[0x0][0x288], R16 ;  /* 0x0000a20008127a25 */ /* 0x000fe200078e0010 */
[----:B------:R-:W-:-:S03]  /*20f0*/  ULDC.U8 UR8, c[0x0][0x313] ;  /* 0x0000c4c000087ab9 */ /* 0x000fc60000000000 */
        /* <DEDUP_REMOVED lines=93> */
.L_x_5869:
        /* <DEDUP_REMOVED lines=18> */
.L_x_5778:
[----:B------:R-:W-:Y:S05]  /*27f0*/  BSYNC B0 ;  /* 0x0000000000007941 */ /* 0x000fea0003800000 */
.L_x_5777:
        /* <DEDUP_REMOVED lines=18> */
.L_x_5780:
[----:B------:R-:W-:Y:S05]  /*2920*/  BSYNC B0 ;  /* 0x0000000000007941 */ /* 0x000fea0003800000 */
.L_x_5779:
        /* <DEDUP_REMOVED lines=18> */
.L_x_5782:
[----:B------:R-:W-:Y:S05]  /*2a50*/  BSYNC B0 ;  /* 0x0000000000007941 */ /* 0x000fea0003800000 */
.L_x_5781:
        /* <DEDUP_REMOVED lines=18> */
.L_x_5784:
[----:B------:R-:W-:Y:S05]  /*2b80*/  BSYNC B0 ;  /* 0x0000000000007941 */ /* 0x000fea0003800000 */
.L_x_5783:
        /* <DEDUP_REMOVED lines=65> */
.L_x_5790:
[----:B------:R-:W-:Y:S05]  /*2fa0*/  BSYNC B0 ;  /* 0x0000000000007941 */ /* 0x000fea0003800000 */
.L_x_5789:
        /* <DEDUP_REMOVED lines=54> */
.L_x_5792:
[----:B------:R-:W-:Y:S05]  /*3310*/  BSYNC B0 ;  /* 0x0000000000007941 */ /* 0x000fea0003800000 */
.L_x_5791:
        /* <DEDUP_REMOVED lines=53> */
.L_x_5788:
[----:B------:R-:W-:Y:S05]  /*3670*/  BSYNC B1 ;  /* 0x0000000000017941 */ /* 0x000fea0003800000 */
.L_x_5787:
        /* <DEDUP_REMOVED lines=64> */
.L_x_5796:
[----:B------:R-:W-:Y:S05]  /*3a80*/  BSYNC B0 ;  /* 0x0000000000007941 */ /* 0x000fea0003800000 */
.L_x_5795:
        /* <DEDUP_REMOVED lines=57> */
.L_x_5798:
[----:B------:R-:W-:Y:S05]  /*3e20*/  BSYNC B0 ;  /* 0x0000000000007941 */ /* 0x000fea0003800000 */
.L_x_5797:
        /* <DEDUP_REMOVED lines=56> */
.L_x_5794:
[----:B------:R-:W-:Y:S05]  /*41b0*/  BSYNC B1 ;  /* 0x0000000000017941 */ /* 0x000fea0003800000 */
.L_x_5793:
        /* <DEDUP_REMOVED lines=64> */
.L_x_5802:
[----:B------:R-:W-:Y:S05]  /*45c0*/  BSYNC B0 ;  /* 0x0000000000007941 */ /* 0x000fea0003800000 */
.L_x_5801:
        /* <DEDUP_REMOVED lines=57> */
.L_x_5804:
[----:B------:R-:W-:Y:S05]  /*4960*/  BSYNC B0 ;  /* 0x0000000000007941 */ /* 0x000fea0003800000 */
.L_x_5803:
        /* <DEDUP_REMOVED lines=56> */
.L_x_5800:
[----:B------:R-:W-:Y:S05]  /*4cf0*/  BSYNC B1 ;  /* 0x0000000000017941 */ /* 0x000fea0003800000 */
.L_x_5799:
        /* <DEDUP_REMOVED lines=67> */
.L_x_5808:
[----:B------:R-:W-:Y:S05]  /*5130*/  BSYNC B0 ;  /* 0x0000000000007941 */ /* 0x000fea0003800000 */
.L_x_5807:
        /* <DEDUP_REMOVED lines=57> */
.L_x_5810:
[----:B------:R-:W-:Y:S05]  /*54d0*/  BSYNC B0 ;  /* 0x0000000000007941 */ /* 0x000fea0003800000 */
.L_x_5809:
        /* <DEDUP_REMOVED lines=56> */
.L_x_5806:
[----:B------:R-:W-:Y:S05]  /*5860*/  BSYNC B1 ;  /* 0x0000000000017941 */ /* 0x000fea0003800000 */
.L_x_5805:
        /* <DEDUP_REMOVED lines=8> */
.L_x_5786:
        /* <DEDUP_REMOVED lines=95> */
.L_x_5817:
[----:B------:R-:W-:Y:S05]  /*5ee0*/  BSYNC B0 ;  /* 0x0000000000007941 */ /* 0x000fea0003800000 */
.L_x_5816:
[----:B-----5:R2:W-:Y:S02]  /*5ef0*/  STG.E.128 [R110.64], R52 ;  /* 0x000000346e007986 */ /* 0x0205e4000c101d06 */
.L_x_5815:
[----:B------:R-:W-:Y:S05]  /*5f00*/  BSYNC B1 ;  /* 0x0000000000017941 */ /* 0x000fea0003800000 */
.L_x_5814:
        /* <DEDUP_REMOVED lines=94> */
.L_x_5821:
[----:B------:R-:W-:Y:S05]  /*64f0*/  BSYNC B0 ;  /* 0x0000000000007941 */ /* 0x000fea0003800000 */
.L_x_5820:
[----:B-----5:R3:W-:Y:S02]  /*6500*/  STG.E.128 [R110.64+0x80], R52 ;  /* 0x000080346e007986 */ /* 0x0207e4000c101d06 */
.L_x_5819:
[----:B------:R-:W-:Y:S05]  /*6510*/  BSYNC B1 ;  /* 0x0000000000017941 */ /* 0x000fea0003800000 */
.L_x_5818:
        /* <DEDUP_REMOVED lines=93> */
.L_x_5823:
[----:B------:R-:W-:Y:S05]  /*6af0*/  BSYNC B0 ;  /* 0x0000000000007941 */ /* 0x000fea0003800000 */
.L_x_5822:
[----:B-----5:R3:W-:Y:S02]  /*6b00*/  STG.E.128 [R110.64+0x100], R52 ;  /* 0x000100346e007986 */ /* 0x0207e4000c101d06 */
.L_x_5813:
[----:B------:R-:W-:Y:S05]  /*6b10*/  BSYNC B2 ;  /* 0x0000000000027941 */ /* 0x000fea0003800000 */
.L_x_5812:
        /* <DEDUP_REMOVED lines=98> */
.L_x_5829:
[----:B------:R-:W-:Y:S05]  /*7140*/  BSYNC B0 ;  /* 0x0000000000007941 */ /* 0x000fea0003800000 */
.L_x_5828:
[C---:B------:R-:W-:Y:S04]  /*7150*/  LEA R2, P0, R61.reuse, R110, 0x1 ;  /* 0x0000006e3d027211 */ /* 0x040fe800078008ff */
[----:B------:R-:W-:Y:S05]  /*7160*/  LEA.HI.X R3, R61, R111, R60, 0x1, P0 ;  /* 0x0000006f3d037211 */ /* 0x000fea00000f0c3c */
[----:B-----5:R1:W-:Y:S04]  /*7170*/  STG.E.128 [R2.64], R56 ;  /* 0x0000003802007986 */ /* 0x0203e8000c101d06 */
.L_x_5827:
[----:B------:R-:W-:Y:S05]  /*7180*/  BSYNC B1 ;  /* 0x0000000000017941 */ /* 0x000fea0003800000 */
.L_x_5826:
        /* <DEDUP_REMOVED lines=96> */
.L_x_5833:
[----:B------:R-:W-:Y:S05]  /*7790*/  BSYNC B0 ;  /* 0x0000000000007941 */ /* 0x000fea0003800000 */
.L_x_5832:
[C---:B------:R-:W-:Y:S04]  /*77a0*/  LEA R2, P0, R84.reuse, R110, 0x1 ;  /* 0x0000006e54027211 */ /* 0x040fe800078008ff */
[----:B------:R-:W-:Y:S05]  /*77b0*/  LEA.HI.X R3, R84, R111, R83, 0x1, P0 ;  /* 0x0000006f54037211 */ /* 0x000fea00000f0c53 */
[----:B-----5:R4:W-:Y:S04]  /*77c0*/  STG.E.128 [R2.64], R56 ;  /* 0x0000003802007986 */ /* 0x0209e8000c101d06 */
.L_x_5831:
[----:B------:R-:W-:Y:S05]  /*77d0*/  BSYNC B1 ;  /* 0x0000000000017941 */ /* 0x000fea0003800000 */
.L_x_5830:
        /* <DEDUP_REMOVED lines=95> */
.L_x_5835:
[----:B------:R-:W-:Y:S05]  /*7dd0*/  BSYNC B0 ;  /* 0x0000000000007941 */ /* 0x000fea0003800000 */
.L_x_5834:
[C---:B------:R-:W-:Y:S04]  /*7de0*/  LEA R2, P0, R92.reuse, R110, 0x1 ;  /* 0x0000006e5c027211 */ /* 0x040fe800078008ff */
[----:B------:R-:W-:Y:S05]  /*7df0*/  LEA.HI.X R3, R92, R111, R91, 0x1, P0 ;  /* 0x0000006f5c037211 */ /* 0x000fea00000f0c5b */
[----:B-----5:R4:W-:Y:S04]  /*7e00*/  STG.E.128 [R2.64], R56 ;  /* 0x0000003802007986 */ /* 0x0209e8000c101d06 */
.L_x_5825:
[----:B------:R-:W-:Y:S05]  /*7e10*/  BSYNC B2 ;  /* 0x0000000000027941 */ /* 0x000fea0003800000 */
.L_x_5824:
        /* <DEDUP_REMOVED lines=98> */
.L_x_5841:
[----:B------:R-:W-:Y:S05]  /*8440*/  BSYNC B0 ;  /* 0x0000000000007941 */ /* 0x000fea0003800000 */
.L_x_5840:
[C---:B------:R-:W-:Y:S04]  /*8450*/  LEA R2, P0, R174.reuse, R110, 0x1 ;  /* 0x0000006eae027211 */ /* 0x040fe800078008ff */
[----:B------:R-:W-:Y:S05]  /*8460*/  LEA.HI.X R3, R174, R111, R78, 0x1, P0 ;  /* 0x0000006fae037211 */ /* 0x000fea00000f0c4e */
[----:B-----5:R4:W-:Y:S04]  /*8470*/  STG.E.128 [R2.64], R56 ;  /* 0x0000003802007986 */ /* 0x0209e8000c101d06 */
.L_x_5839:
[----:B------:R-:W-:Y:S05]  /*8480*/  BSYNC B1 ;  /* 0x0000000000017941 */ /* 0x000fea0003800000 */
.L_x_5838:
        /* <DEDUP_REMOVED lines=96> */
.L_x_5845:
[----:B------:R-:W-:Y:S05]  /*8a90*/  BSYNC B0 ;  /* 0x0000000000007941 */ /* 0x000fea0003800000 */
.L_x_5844:
[C---:B------:R-:W-:Y:S04]  /*8aa0*/  LEA R2, P0, R86.reuse, R110, 0x1 ;  /* 0x0000006e56027211 */ /* 0x040fe800078008ff */
[----:B------:R-:W-:Y:S05]  /*8ab0*/  LEA.HI.X R3, R86, R111, R85, 0x1, P0 ;  /* 0x0000006f56037211 */ /* 0x000fea00000f0c55 */
[----:B-----5:R4:W-:Y:S04]  /*8ac0*/  STG.E.128 [R2.64], R56 ;  /* 0x0000003802007986 */ /* 0x0209e8000c101d06 */
.L_x_5843:
[----:B------:R-:W-:Y:S05]  /*8ad0*/  BSYNC B1 ;  /* 0x0000000000017941 */ /* 0x000fea0003800000 */
.L_x_5842:
        /* <DEDUP_REMOVED lines=95> */
.L_x_5847:
[----:B------:R-:W-:Y:S05]  /*90d0*/  BSYNC B0 ;  /* 0x0000000000007941 */ /* 0x000fea0003800000 */
.L_x_5846:
[C---:B------:R-:W-:Y:S04]  /*90e0*/  LEA R2, P0, R94.reuse, R110, 0x1 ;  /* 0x0000006e5e027211 */ /* 0x040fe800078008ff */
[----:B------:R-:W-:Y:S05]  /*90f0*/  LEA.HI.X R3, R94, R111, R93, 0x1, P0 ;  /* 0x0000006f5e037211 */ /* 0x000fea00000f0c5d */
[----:B-----5:R4:W-:Y:S04]  /*9100*/  STG.E.128 [R2.64], R56 ;  /* 0x0000003802007986 */ /* 0x0209e8000c101d06 */
.L_x_5837:
[----:B------:R-:W-:Y:S05]  /*9110*/  BSYNC B2 ;  /* 0x0000000000027941 */ /* 0x000fea0003800000 */
.L_x_5836:
        /* <DEDUP_REMOVED lines=100> */
.L_x_5853:
[----:B------:R-:W-:Y:S05]  /*9760*/  BSYNC B0 ;  /* 0x0000000000007941 */ /* 0x000fea0003800000 */
.L_x_5852:
[C---:B------:R-:W-:Y:S02]  /*9770*/  IMAD R0, R181.reuse, c[0x0][0x19c], RZ ;  /* 0x00006700b5007a24 */ /* 0x040fe400078e02ff */
[----:B------:R-:W-:Y:S05]  /*9780*/  IMAD.WIDE.U32 R2, R181, c[0x0][0x198], R110 ;  /* 0x00006600b5027a25 */ /* 0x000fea00078e006e */
[----:B------:R-:W-:Y:S05]  /*9790*/  IADD3 R3, R3, R0, RZ ;  /* 0x0000000003037210 */ /* 0x000fea0007ffe0ff */
[----:B-----5:R4:W-:Y:S02]  /*97a0*/  STG.E.128 [R2.64], R56 ;  /* 0x0000003802007986 */ /* 0x0209e4000c101d06 */
.L_x_5851:
[----:B------:R-:W-:Y:S05]  /*97b0*/  BSYNC B1 ;  /* 0x0000000000017941 */ /* 0x000fea0003800000 */
.L_x_5850:
        /* <DEDUP_REMOVED lines=96> */
.L_x_5857:
[----:B------:R-:W-:Y:S05]  /*9dc0*/  BSYNC B0 ;  /* 0x0000000000007941 */ /* 0x000fea0003800000 */
.L_x_5856:
[C---:B------:R-:W-:Y:S04]  /*9dd0*/  LEA R2, P0, R98.reuse, R110, 0x1 ;  /* 0x0000006e62027211 */ /* 0x040fe800078008ff */
[----:B------:R-:W-:Y:S05]  /*9de0*/  LEA.HI.X R3, R98, R111, R97, 0x1, P0 ;  /* 0x0000006f62037211 */ /* 0x000fea00000f0c61 */
[----:B-----5:R4:W-:Y:S04]  /*9df0*/  STG.E.128 [R2.64], R56 ;  /* 0x0000003802007986 */ /* 0x0209e8000c101d06 */
.L_x_5855:
[----:B------:R-:W-:Y:S05]  /*9e00*/  BSYNC B1 ;  /* 0x0000000000017941 */ /* 0x000fea0003800000 */
.L_x_5854:
        /* <DEDUP_REMOVED lines=95> */
.L_x_5859:
[----:B------:R-:W-:Y:S05]  /*a400*/  BSYNC B0 ;  /* 0x0000000000007941 */ /* 0x000fea0003800000 */
.L_x_5858:
[C---:B------:R-:W-:Y:S04]  /*a410*/  LEA R2, P0, R102.reuse, R110, 0x1 ;  /* 0x0000006e66027211 */ /* 0x040fe800078008ff */
[----:B------:R-:W-:Y:S05]  /*a420*/  LEA.HI.X R3, R102, R111, R101, 0x1, P0 ;  /* 0x0000006f66037211 */ /* 0x000fea00000f0c65 */
[----:B-----5:R4:W-:Y:S04]  /*a430*/  STG.E.128 [R2.64], R56 ;  /* 0x0000003802007986 */ /* 0x0209e8000c101d06 */
.L_x_5849:
[----:B------:R-:W-:Y:S05]  /*a440*/  BSYNC B2 ;  /* 0x0000000000027941 */ /* 0x000fea0003800000 */
.L_x_5848:
        /* <DEDUP_REMOVED lines=8> */
.L_x_5785:
        /* <DEDUP_REMOVED lines=11> */
.L_x_5861:
[----:B------:R-:W-:Y:S05]  /*a580*/  BSYNC B0 ;  /* 0x0000000000007941 */ /* 0x000fea0003800000 */
.L_x_5860:
        /* <DEDUP_REMOVED lines=24> */
.L_x_5863:
[----:B------:R-:W-:Y:S05]  /*a710*/  BSYNC B0 ;  /* 0x0000000000007941 */ /* 0x000fea0003800000 */
.L_x_5862:
        /* <DEDUP_REMOVED lines=24> */
.L_x_5865:
[----:B------:R-:W-:Y:S05]  /*a8a0*/  BSYNC B0 ;  /* 0x0000000000007941 */ /* 0x000fea0003800000 */
.L_x_5864:
        /* <DEDUP_REMOVED lines=27> */
.L_x_5866:
[----:B------:R-:W-:Y:S05]  /*aa60*/  BSYNC B0 ;  /* 0x0000000000007941 */ /* 0x000fea0003800000 */
.L_x_5811:
        /* <DEDUP_REMOVED lines=80> */
.L_x_5867:
        /* <DEDUP_REMOVED lines=8> */
.L_x_5868:
[----:B------:R-:W-:Y:S04]  /*aff0*/  IADD3 R11, R11, -0x1, RZ ;  /* 0xffffffff0b0b7810 */ /* 0x000fe80007ffe0ff */
[----:B------:R-:W-:Y:S11]  /*b000*/  ISETP.GT.AND P0, PT, R11, R70, PT ;  /* 0x000000460b00720c */ /* 0x000ff60003f04270 */
[----:B------:R-:W-:Y:S02]  /*b010*/  @!UPT UIADD3 URZ, URZ, URZ, URZ ;  /* 0x0000003f3f3ff290 */ /* 0x000fe4000fffe03f */
[----:B------:R-:W-:-:S05]  /*b020*/  @P0 BRA `(.L_x_5869) ;  /* 0xffff76a000000947 */ /* 0x000fca000383ffff */
.L_x_5776:
        /* <DEDUP_REMOVED lines=100> */
.L_x_5878:
[----:B------:R-:W-:Y:S05]  /*b670*/  BSYNC B0 ;  /* 0x0000000000007941 */ /* 0x000fea0003800000 */
.L_x_5877:
[----:B-----5:R4:W-:Y:S02]  /*b680*/  STS.128 [R200], R16 ;  /* 0x00000010c8007388 */ /* 0x0209e40000000c00 */
.L_x_5876:
[----:B------:R-:W-:Y:S05]  /*b690*/  BSYNC B1 ;  /* 0x0000000000017941 */ /* 0x000fea0003800000 */
.L_x_5875:
        /* <DEDUP_REMOVED lines=46> */
.L_x_5882:
[----:B------:R-:W-:Y:S05]  /*b980*/  BSYNC B0 ;  /* 0x0000000000007941 */ /* 0x000fea0003800000 */
.L_x_5881:
[----:B-----5:R1:W-:Y:S02]  /*b990*/  STS.128 [R200+0x2000], R16 ;  /* 0x00200010c8007388 */ /* 0x0203e40000000c00 */
.L_x_5880:
[----:B------:R-:W-:Y:S05]  /*b9a0*/  BSYNC B1 ;  /* 0x0000000000017941 */ /* 0x000fea0003800000 */
.L_x_5879:
        /* <DEDUP_REMOVED lines=45> */
.L_x_5884:
[----:B------:R-:W-:Y:S05]  /*bc80*/  BSYNC B0 ;  /* 0x0000000000007941 */ /* 0x000fea0003800000 */
.L_x_5883:
[----:B-----5:R4:W-:Y:S02]  /*bc90*/  STS.128 [R200+0x4000], R16 ;  /* 0x00400010c8007388 */ /* 0x0209e40000000c00 */
.L_x_5874:
[----:B------:R-:W-:Y:S05]  /*bca0*/  BSYNC B2 ;  /* 0x0000000000027941 */ /* 0x000fea0003800000 */
.L_x_5873:
        /* <DEDUP_REMOVED lines=60> */
.L_x_5890:
[----:B------:R-:W-:Y:S05]  /*c070*/  BSYNC B0 ;  /* 0x0000000000007941 */ /* 0x000fea0003800000 */
.L_x_5889:
[----:B-----5:R4:W-:Y:S02]  /*c080*/  STS.128 [R200+0x800], R16 ;  /* 0x00080010c8007388 */ /* 0x0209e40000000c00 */
.L_x_5888:
[----:B------:R-:W-:Y:S05]  /*c090*/  BSYNC B1 ;  /* 0x0000000000017941 */ /* 0x000fea0003800000 */
.L_x_5887:
        /* <DEDUP_REMOVED lines=46> */
.L_x_5894:
[----:B------:R-:W-:Y:S05]  /*c380*/  BSYNC B0 ;  /* 0x0000000000007941 */ /* 0x000fea0003800000 */
.L_x_5893:
[----:B-----5:R1:W-:Y:S02]  /*c390*/  STS.128 [R200+0x2800], R16 ;  /* 0x00280010c8007388 */ /* 0x0203e40000000c00 */
.L_x_5892:
[----:B------:R-:W-:Y:S05]  /*c3a0*/  BSYNC B1 ;  /* 0x0000000000017941 */ /* 0x000fea0003800000 */
.L_x_5891:
        /* <DEDUP_REMOVED lines=44> */
.L_x_5896:
[----:B------:R-:W-:Y:S05]  /*c670*/  BSYNC B0 ;  /* 0x0000000000007941 */ /* 0x000fea0003800000 */
.L_x_5895:
[----:B-----5:R2:W-:Y:S02]  /*c680*/  STS.128 [R200+0x4800], R32 ;  /* 0x00480020c8007388 */ /* 0x0205e40000000c00 */
.L_x_5886:
[----:B------:R-:W-:Y:S05]  /*c690*/  BSYNC B2 ;  /* 0x0000000000027941 */ /* 0x000fea0003800000 */
.L_x_5885:
        /* <DEDUP_REMOVED lines=10> */
[C---:B--2-4-:R-:W-:Y:S02]  /*c740*/  IMAD.SHL.U32 R32, R5.reuse, 0x2, RZ ;  /* 0x0000000205207824 */ /* 0x054fe400078e00ff */
        /* <DEDUP_REMOVED lines=50> */
.L_x_5902:
[----:B------:R-:W-:Y:S05]  /*ca70*/  BSYNC B0 ;  /* 0x0000000000007941 */ /* 0x000fea0003800000 */
.L_x_5901:
[----:B-----5:R4:W-:Y:S02]  /*ca80*/  STS.128 [R200+0x1000], R16 ;  /* 0x00100010c8007388 */ /* 0x0209e40000000c00 */
.L_x_5900:
[----:B------:R-:W-:Y:S05]  /*ca90*/  BSYNC B1 ;  /* 0x0000000000017941 */ /* 0x000fea0003800000 */
.L_x_5899:
        /* <DEDUP_REMOVED lines=46> */
.L_x_5906:
[----:B------:R-:W-:Y:S05]  /*cd80*/  BSYNC B0 ;  /* 0x0000000000007941 */ /* 0x000fea0003800000 */
.L_x_5905:
[----:B-----5:R4:W-:Y:S02]  /*cd90*/  STS.128 [R200+0x3000], R16 ;  /* 0x00300010c8007388 */ /* 0x0209e40000000c00 */
.L_x_5904:
[----:B------:R-:W-:Y:S05]  /*cda0*/  BSYNC B1 ;  /* 0x0000000000017941 */ /* 0x000fea0003800000 */
.L_x_5903:
        /* <DEDUP_REMOVED lines=46> */
.L_x_5908:
[----:B------:R-:W-:Y:S05]  /*d090*/  BSYNC B0 ;  /* 0x0000000000007941 */ /* 0x000fea0003800000 */
.L_x_5907:
[----:B-----5:R4:W-:Y:S02]  /*d0a0*/  STS.128 [R200+0x5000], R16 ;  /* 0x00500010c8007388 */ /* 0x0209e40000000c00 */
.L_x_5898:
[----:B------:R-:W-:Y:S05]  /*d0b0*/  BSYNC B2 ;  /* 0x0000000000027941 */ /* 0x000fea0003800000 */
.L_x_5897:
        /* <DEDUP_REMOVED lines=60> */
.L_x_5913:
[----:B------:R-:W-:Y:S05]  /*d480*/  BSYNC B0 ;  /* 0x0000000000007941 */ /* 0x000fea0003800000 */
.L_x_5912:
[----:B-----5:R4:W-:Y:S02]  /*d490*/  STS.128 [R200+0x1800], R16 ;  /* 0x00180010c8007388 */ /* 0x0209e40000000c00 */
.L_x_5911:
[----:B------:R-:W-:Y:S05]  /*d4a0*/  BSYNC B1 ;  /* 0x0000000000017941 */ /* 0x000fea0003800000 */
.L_x_5910:
        /* <DEDUP_REMOVED lines=47> */
.L_x_5917:
[----:B------:R-:W-:Y:S05]  /*d7a0*/  BSYNC B0 ;  /* 0x0000000000007941 */ /* 0x000fea0003800000 */
.L_x_5916:
[----:B-----5:R1:W-:Y:S02]  /*d7b0*/  STS.128 [R200+0x3800], R12 ;  /* 0x0038000cc8007388 */ /* 0x0203e40000000c00 */
.L_x_5915:
[----:B------:R-:W-:Y:S05]  /*d7c0*/  BSYNC B1 ;  /* 0x0000000000017941 */ /* 0x000fea0003800000 */
.L_x_5914:
        /* <DEDUP_REMOVED lines=45> */
.L_x_5919:
[----:B------:R-:W-:Y:S05]  /*daa0*/  BSYNC B0 ;  /* 0x0000000000007941 */ /* 0x000fea0003800000 */
.L_x_5918:
[----:B-----5:R1:W-:Y:S01]  /*dab0*/  STS.128 [R200+0x5800], R12 ;  /* 0x0058000cc8007388 */ /* 0x0203e20000000c00 */
[----:B------:R-:W-:Y:S05]  /*dac0*/  BRA `(.L_x_5909) ;  /* 0x00004e1000007947 */ /* 0x000fea0003800000 */
.L_x_5872:
        /* <DEDUP_REMOVED lines=90> */
.L_x_5925:
[----:B------:R-:W-:Y:S05]  /*e070*/  BSYNC B0 ;  /* 0x0000000000007941 */ /* 0x000fea0003800000 */
.L_x_5924:
[----:B-----5:R4:W-:Y:S02]  /*e080*/  STS.128 [R200], R28 ;  /* 0x0000001cc8007388 */ /* 0x0209e40000000c00 */
.L_x_5923:
[----:B------:R-:W-:Y:S05]  /*e090*/  BSYNC B1 ;  /* 0x0000000000017941 */ /* 0x000fea0003800000 */
.L_x_5922:
        /* <DEDUP_REMOVED lines=87> */
.L_x_5929:
[----:B------:R-:W-:Y:S05]  /*e610*/  BSYNC B0 ;  /* 0x0000000000007941 */ /* 0x000fea0003800000 */
.L_x_5928:
[----:B-----5:R1:W-:Y:S02]  /*e620*/  STS.128 [R200+0x2000], R28 ;  /* 0x0020001cc8007388 */ /* 0x0203e40000000c00 */
.L_x_5927:
[----:B------:R-:W-:Y:S05]  /*e630*/  BSYNC B1 ;  /* 0x0000000000017941 */ /* 0x000fea0003800000 */
.L_x_5926:
        /* <DEDUP_REMOVED lines=86> */
.L_x_5931:
[----:B------:R-:W-:Y:S05]  /*eba0*/  BSYNC B0 ;  /* 0x0000000000007941 */ /* 0x000fea0003800000 */
.L_x_5930:
[----:B-----5:R4:W-:Y:S02]  /*ebb0*/  STS.128 [R200+0x4000], R28 ;  /* 0x0040001cc8007388 */ /* 0x0209e40000000c00 */
.L_x_5921:
[----:B------:R-:W-:Y:S05]  /*ebc0*/  BSYNC B2 ;  /* 0x0000000000027941 */ /* 0x000fea0003800000 */
.L_x_5920:
        /* <DEDUP_REMOVED lines=95> */
.L_x_5937:
[----:B------:R-:W-:Y:S05]  /*f1c0*/  BSYNC B0 ;  /* 0x0000000000007941 */ /* 0x000fea0003800000 */
.L_x_5936:
[----:B-----5:R4:W-:Y:S02]  /*f1d0*/  STS.128 [R200+0x800], R28 ;  /* 0x0008001cc8007388 */ /* 0x0209e40000000c00 */
.L_x_5935:
[----:B------:R-:W-:Y:S05]  /*f1e0*/  BSYNC B1 ;  /* 0x0000000000017941 */ /* 0x000fea0003800000 */
.L_x_5934:
        /* <DEDUP_REMOVED lines=90> */
.L_x_5941:
[----:B------:R-:W-:Y:S05]  /*f790*/  BSYNC B0 ;  /* 0x0000000000007941 */ /* 0x000fea0003800000 */
.L_x_5940:
[----:B-----5:R1:W-:Y:S02]  /*f7a0*/  STS.128 [R200+0x2800], R28 ;  /* 0x0028001cc8007388 */ /* 0x0203e40000000c00 */
.L_x_5939:
[----:B------:R-:W-:Y:S05]  /*f7b0*/  BSYNC B1 ;  /* 0x0000000000017941 */ /* 0x000fea0003800000 */
.L_x_5938:
        /* <DEDUP_REMOVED lines=89> */
.L_x_5943:
[----:B------:R-:W-:Y:S05]  /*fd50*/  BSYNC B0 ;  /* 0x0000000000007941 */ /* 0x000fea0003800000 */
.L_x_5942:
[----:B-----5:R1:W-:Y:S02]  /*fd60*/  STS.128 [R200+0x4800], R24 ;  /* 0x00480018c8007388 */ /* 0x0203e40000000c00 */
.L_x_5933:
[----:B------:R-:W-:Y:S05]  /*fd70*/  BSYNC B2 ;  /* 0x0000000000027941 */ /* 0x000fea0003800000 */
.L_x_5932:
        /* <DEDUP_REMOVED lines=96> */
.L_x_5949:
[----:B------:R-:W-:Y:S05]  /*10380*/  BSYNC B0 ;  /* 0x0000000000007941 */ /* 0x000fea0003800000 */
.L_x_5948:
[----:B-----5:R4:W-:Y:S02]  /*10390*/  STS.128 [R200+0x1000], R32 ;  /* 0x00100020c8007388 */ /* 0x0209e40000000c00 */
.L_x_5947:
[----:B------:R-:W-:Y:S05]  /*103a0*/  BSYNC B1 ;  /* 0x0000000000017941 */ /* 0x000fea0003800000 */
.L_x_5946:
        /* <DEDUP_REMOVED lines=90> */
.L_x_5953:
[----:B------:R-:W-:Y:S05]  /*10950*/  BSYNC B0 ;  /* 0x0000000000007941 */ /* 0x000fea0003800000 */
.L_x_5952:
[----:B-----5:R4:W-:Y:S02]  /*10960*/  STS.128 [R200+0x3000], R32 ;  /* 0x00300020c8007388 */ /* 0x0209e40000000c00 */
.L_x_5951:
[----:B------:R-:W-:Y:S05]  /*10970*/  BSYNC B1 ;  /* 0x0000000000017941 */ /* 0x000fea0003800000 */
.L_x_5950:
        /* <DEDUP_REMOVED lines=89> */
.L_x_5955:
[----:B------:R-:W-:Y:S05]  /*10f10*/  BSYNC B0 ;  /* 0x0000000000007941 */ /* 0x000fea0003800000 */
.L_x_5954:
[----:B-----5:R1:W-:Y:S02]  /*10f20*/  STS.128 [R200+0x5000], R28 ;  /* 0x0050001cc8007388 */ /* 0x0203e40000000c00 */
.L_x_5945:
[----:B------:R-:W-:Y:S05]  /*10f30*/  BSYNC B2 ;  /* 0x0000000000027941 */ /* 0x000fea0003800000 */
.L_x_5944:
        /* <DEDUP_REMOVED lines=95> */
.L_x_5959:
[----:B------:R-:W-:Y:S05]  /*11530*/  BSYNC B0 ;  /* 0x0000000000007941 */ /* 0x000fea0003800000 */
.L_x_5958:
[----:B-----5:R1:W-:Y:S02]  /*11540*/  STS.128 [R200+0x1800], R16 ;  /* 0x00180010c8007388 */ /* 0x0203e40000000c00 */
.L_x_5957:
[----:B------:R-:W-:Y:S05]  /*11550*/  BSYNC B1 ;  /* 0x0000000000017941 */ /* 0x000fea0003800000 */
.L_x_5956:
        /* <DEDUP_REMOVED lines=91> */
.L_x_5963:
[----:B------:R-:W-:Y:S05]  /*11b10*/  BSYNC B0 ;  /* 0x0000000000007941 */ /* 0x000fea0003800000 */
.L_x_5962:
[----:B-----5:R1:W-:Y:S02]  /*11b20*/  STS.128 [R200+0x3800], R16 ;  /* 0x00380010c8007388 */ /* 0x0203e40000000c00 */
.L_x_5961:
[----:B------:R-:W-:Y:S05]  /*11b30*/  BSYNC B1 ;  /* 0x0000000000017941 */ /* 0x000fea0003800000 */
.L_x_5960:
        /* <DEDUP_REMOVED lines=94> */
.L_x_5965:
[----:B------:R-:W-:Y:S05]  /*12120*/  BSYNC B0 ;  /* 0x0000000000007941 */ /* 0x000fea0003800000 */
.L_x_5964:
[----:B-----5:R4:W-:Y:S01]  /*12130*/  STS.128 [R200+0x5800], R12 ;  /* 0x0058000cc8007388 */ /* 0x0209e20000000c00 */
[----:B------:R-:W-:Y:S05]  /*12140*/  BRA `(.L_x_5909) ;  /* 0x0000079000007947 */ /* 0x000fea0003800000 */
.L_x_5871:
        /* <DEDUP_REMOVED lines=27> */
.L_x_5967:
[----:B------:R-:W-:Y:S05]  /*12300*/  BSYNC B0 ;  /* 0x0000000000007941 */ /* 0x000fea0003800000 */
.L_x_5966:
        /* <DEDUP_REMOVED lines=29> */
.L_x_5969:
[----:B------:R-:W-:Y:S05]  /*124e0*/  BSYNC B0 ;  /* 0x0000000000007941 */ /* 0x000fea0003800000 */
.L_x_5968:
        /* <DEDUP_REMOVED lines=30> */
.L_x_5971:
[----:B------:R-:W-:Y:S05]  /*126d0*/  BSYNC B0 ;  /* 0x0000000000007941 */ /* 0x000fea0003800000 */
.L_x_5970:
        /* <DEDUP_REMOVED lines=32> */
.L_x_5909:
[----:B------:R-:W-:Y:S05]  /*128e0*/  BSYNC B3 ;  /* 0x0000000000037941 */ /* 0x000fea0003800000 */
.L_x_5870:
        /* <DEDUP_REMOVED lines=31> */
.L_x_5974:
[----:B------:R2:W-:Y:S02]  /*12ae0*/  STS.128 [R200+0xa000], RZ ;  /* 0x00a000ffc8007388 */ /* 0x0005e40000000c00 */
.L_x_5973:
[----:B------:R-:W-:Y:S05]  /*12af0*/  BSYNC B0 ;  /* 0x0000000000007941 */ /* 0x000fea0003800000 */
.L_x_5972:
        /* <DEDUP_REMOVED lines=31> */
.L_x_5977:
[----:B------:R1:W-:Y:S02]  /*12cf0*/  STS.128 [R200+0xa800], RZ ;  /* 0x00a800ffc8007388 */ /* 0x0003e40000000c00 */
.L_x_5976:
[----:B------:R-:W-:Y:S05]  /*12d00*/  BSYNC B0 ;  /* 0x0000000000007941 */ /* 0x000fea0003800000 */
.L_x_5975:
        /* <DEDUP_REMOVED lines=35> */
.L_x_5980:
[----:B------:R1:W-:Y:S02]  /*12f40*/  STS.128 [R200+0xb000], RZ ;  /* 0x00b000ffc8007388 */ /* 0x0003e40000000c00 */
.L_x_5979:
[----:B------:R-:W-:Y:S05]  /*12f50*/  BSYNC B0 ;  /* 0x0000000000007941 */ /* 0x000fea0003800000 */
.L_x_5978:
        /* <DEDUP_REMOVED lines=35> */
.L_x_5982:
[----:B------:R-:W-:Y:S05]  /*13190*/  BSYNC B0 ;  /* 0x0000000000007941 */ /* 0x000fea0003800000 */
.L_x_5981:
[----:B------:R-:W-:Y:S01]  /*131a0*/  IMAD R72, R72, c[0x0][0x320], RZ ;  /* 0x0000c80048487a24 */ /* 0x000fe200078e02ff */
[----:B------:R-:W0:Y:S01]  /*131b0*/  LDGDEPBAR ;  /* 0x00000000000079af */ /* 0x000e220000000000 */
[----:B------:R-:W-:-:S04]  /*131c0*/  IMAD.WIDE.U32 R164, R73, c[0x0][0x320], R164 ;  /* 0x0000c80049a47a25 */ /* 0x000fc800078e00a4 */
[----:B------:R-:W-:Y:S01]  /*131d0*/  IMAD R72, R73, c[0x0][0x324], R72 ;  /* 0x0000c90049487a24 */ /* 0x000fe200078e0248 */
[----:B-1----:R-:W-:-:S03]  /*131e0*/  LEA R6, P0, R164, c[0x0][0x318], 0x2 ;  /* 0x0000c600a4067a11 */ /* 0x002fc600078010ff */
[----:B------:R-:W-:-:S05]  /*131f0*/  IMAD.IADD R72, R165, 0x1, R72 ;  /* 0x00000001a5487824 */ /* 0x000fca00078e0248 */
[----:B------:R-:W-:-:S05]  /*13200*/  LEA.HI.X R7, R164, c[0x0][0x31c], R72, 0x2, P0 ;  /* 0x0000c700a4077a11 */ /* 0x000fca00000f1448 */
[----:B------:R-:W5:Y:S01]  /*13210*/  LDG.E R0, [R6.64] ;  /* 0x0000000606007981 */ /* 0x000f62000c1e1900 */
[----:B------:R-:W-:Y:S01]  /*13220*/  ISETP.GE.AND P1, PT, R162, R5, PT ;  /* 0x00000005a200720c */ /* 0x000fe20003f26270 */
[----:B------:R-:W5:Y:S01]  /*13230*/  MUFU.RCP R205, c[0x0][0x238] ;  /* 0x00008e0000cd7b08 */ /* 0x000f620000001000 */
[----:B------:R-:W-:Y:S01]  /*13240*/  SHF.R.S32.HI R44, RZ, 0x1f, R157 ;  /* 0x0000001fff2c7819 */ /* 0x000fe2000001149d */
[----:B------:R-:W-:Y:S01]  /*13250*/  IMAD.SHL.U32 R215, R139, 0x2, RZ ;  /* 0x000000028bd77824 */ /* 0x000fe200078e00ff */
[----:B------:R-:W-:-:S04]  /*13260*/  DEPBAR.LE SB0, 0x0 ;  /* 0x000080000000791a */ /* 0x000fc80000000000 */
[----:B------:R-:W-:Y:S01]  /*13270*/  BAR.SYNC.DEFER_BLOCKING 0x0 ;  /* 0x0000000000007b1d */ /* 0x000fe20000010000 */
[----:B------:R-:W-:Y:S02]  /*13280*/  LEA R164, P0, R136, c[0x0][0x170], 0x1 ;  /* 0x00005c0088a47a11 */ /* 0x000fe400078008ff */
[----:B------:R-:W-:Y:S02]  /*13290*/  LEA.HI R44, R44, R157, RZ, 0x2 ;  /* 0x0000009d2c2c7211 */ /* 0x000fe400078f10ff */
[----:B------:R-:W-:Y:S01]  /*132a0*/  LOP3.LUT R215, R215, 0x6, RZ, 0xc0, !PT ;  /* 0x00000006d7d77812 */ /* 0x000fe200078ec0ff */
[----:B------:R-:W-:Y:S01]  /*132b0*/  BSSY B0, `(.L_x_5983) ;  /* 0x000001e000007945 */ /* 0x000fe20003800000 */
[----:B------:R-:W-:Y:S02]  /*132c0*/  LEA.HI.X R165, R136, c[0x0][0x174], R133, 0x1, P0 ;  /* 0x00005d0088a57a11 */ /* 0x000fe400000f0c85 */
[----:B------:R-:W-:Y:S01]  /*132d0*/  SHF.R.S32.HI R44, RZ, 0x2, R44 ;  /* 0x00000002ff2c7819 */ /* 0x000fe2000001142c */
        /* <DEDUP_REMOVED lines=26> */
.L_x_5985:
[----:B------:R1:W-:Y:S02]  /*13480*/  STS.128 [R200+0x10000], RZ ;  /* 0x010000ffc8007388 */ /* 0x0003e40000000c00 */
.L_x_5984:
[----:B-1----:R-:W-:Y:S05]  /*13490*/  BSYNC B0 ;  /* 0x0000000000007941 */ /* 0x002fea0003800000 */
.L_x_5983:
        /* <DEDUP_REMOVED lines=32> */
.L_x_5988:
[----:B------:R1:W-:Y:S02]  /*136a0*/  STS.128 [R200+0x10800], RZ ;  /* 0x010800ffc8007388 */ /* 0x0003e40000000c00 */
.L_x_5987:
[----:B------:R-:W-:Y:S05]  /*136b0*/  BSYNC B0 ;  /* 0x0000000000007941 */ /* 0x000fea0003800000 */
.L_x_5986:
        /* <DEDUP_REMOVED lines=36> */
.L_x_5991:
[----:B------:R1:W-:Y:S02]  /*13900*/  STS.128 [R200+0x11000], RZ ;  /* 0x011000ffc8007388 */ /* 0x0003e40000000c00 */
.L_x_5990:
[----:B------:R-:W-:Y:S05]  /*13910*/  BSYNC B0 ;  /* 0x0000000000007941 */ /* 0x000fea0003800000 */
.L_x_5989:
        /* <DEDUP_REMOVED lines=41> */
.L_x_5994:
[----:B------:R1:W-:Y:S02]  /*13bb0*/  STS.128 [R200+0x11800], RZ ;  /* 0x011800ffc8007388 */ /* 0x0003e40000000c00 */
.L_x_5993:
[----:B------:R-:W-:Y:S05]  /*13bc0*/  BSYNC B0 ;  /* 0x0000000000007941 */ /* 0x000fea0003800000 */
.L_x_5992:
        /* <DEDUP_REMOVED lines=35> */
[----:B------:R-:W-:Y:S01]  /*13e00*/  IADD3 R179, R191, 0x2000, RZ ;  /* 0x00002000bfb37810 */ /* 0x000fe20007ffe0ff */
[----:B------:R-:W-:Y:S01]  /*13e10*/  IMAD.IADD R180, R0, 0x1, R191 ;  /* 0x0000000100b47824 */ /* 0x000fe200078e02bf */
[----:B------:R-:W2:Y:S01]  /*13e20*/  LDSM.16.M88.4 R40, [R191+0x800] ;  /* 0x00080000bf28783b */ /* 0x000ea20000000200 */
[----:B------:R-:W-:Y:S02]  /*13e30*/  IADD3 R0, R67, 0x1, -R196 ;  /* 0x0000000143007810 */ /* 0x000fe40007ffe8c4 */
        /* <DEDUP_REMOVED lines=134> */
[----:B------:R-:W-:Y:S01]  /*146a0*/  HMMA.16816.F32 R76, R8, R54, R76 ;  /* 0x00000036084c723c */ /* 0x000fe2000000184c */
[----:B------:R-:W-:Y:S04]  /*146b0*/  LDSM.16.M88.4 R8, [R189+0x4000] ;  /* 0x00400000bd08783b */ /* 0x000fe80000000200 */
[----:B------:R-:W-:Y:S03]  /*146c0*/  LDSM.16.M88.4 R52, [R180+0x4800] ;  /* 0x00480000b434783b */ /* 0x000fe60000000200 */
[C---:B-1----:R-:W-:Y:S08]  /*146d0*/  HMMA.16816.F32 R24, R40.reuse, R4, R24 ;  /* 0x000000042818723c */ /* 0x042ff00000001818 */
[----:B------:R-:W-:Y:S01]  /*146e0*/  HMMA.16816.F32 R20, R40, R6, R20 ;  /* 0x000000062814723c */ /* 0x000fe20000001814 */
[----:B------:R-:W1:Y:S01]  /*146f0*/  LDSM.16.M88.4 R4, [R180+0x5800] ;  /* 0x00580000b404783b */ /* 0x000e620000000200 */
[----:B------:R-:W-:-:S06]  /*14700*/  DEPBAR.LE SB0, 0x0 ;  /* 0x000080000000791a */ /* 0x000fcc0000000000 */
[C---:B--2---:R-:W-:Y:S07]  /*14710*/  HMMA.16816.F32 R32, R40.reuse, R36, R32 ;  /* 0x000000242820723c */ /* 0x044fee0000001820 */
[----:B------:R-:W-:Y:S01]  /*14720*/  IMAD.IADD R37, R67, 0x1, -R196 ;  /* 0x0000000143257824 */ /* 0x000fe200078e0ac4 */
[----:B---3--:R-:W-:Y:S03]  /*14730*/  HMMA.16816.F32 R72, R40, R48, R72 ;  /* 0x000000302848723c */ /* 0x008fe60000001848 */
[----:B------:R-:W-:-:S05]  /*14740*/  IMAD.IADD R208, R44, 0x1, R37 ;  /* 0x000000012cd07824 */ /* 0x000fca00078e0225 */
[C---:B------:R-:W-:Y:S08]  /*14750*/  HMMA.16816.F32 R76, R40.reuse, R50, R76 ;  /* 0x00000032284c723c */ /* 0x040ff0000000184c */
[C---:B------:R-:W-:Y:S08]  /*14760*/  HMMA.16816.F32 R28, R40.reuse, R38, R28 ;  /* 0x00000026281c723c */ /* 0x040ff0000000181c */
[C---:B------:R-:W-:Y:S08]  /*14770*/  HMMA.16816.F32 R16, R40.reuse, R56, R16 ;  /* 0x000000382810723c */ /* 0x040ff00000001810 */
[----:B------:R-:W-:Y:S08]  /*14780*/  HMMA.16816.F32 R12, R40, R58, R12 ;  /* 0x0000003a280c723c */ /* 0x000ff0000000180c */
[C---:B-1----:R-:W-:Y:S07]  /*14790*/  HMMA.16816.F32 R72, R8.reuse, R4, R72 ;  /* 0x000000040848723c */ /* 0x042fee0000001848 */
[----:B------:R-:W-:Y:S01]  /*147a0*/  IADD3 R5, R0, c[0x0][0x2e8], RZ ;  /* 0x0000ba0000057a10 */ /* 0x000fe20007ffe0ff */
[----:B------:R-:W-:Y:S01]  /*147b0*/  HMMA.16816.F32 R76, R8, R6, R76 ;  /* 0x00000006084c723c */ /* 0x000fe2000000184c */
[----:B------:R-:W-:-:S03]  /*147c0*/  IADD3 R0, R44, 0x8, RZ ;  /* 0x000000082c007810 */ /* 0x000fc60007ffe0ff */
[----:B------:R-:W-:Y:S02]  /*147d0*/  IMAD.IADD R4, R44, 0x1, R5 ;  /* 0x000000012c047824 */ /* 0x000fe400078e0205 */
[--C-:B------:R-:W-:Y:S01]  /*147e0*/  IMAD.IADD R206, R37, 0x1, R0.reuse ;  /* 0x0000000125ce7824 */ /* 0x100fe200078e0200 */
[----:B------:R-:W-:Y:S01]  /*147f0*/  IADD3 R6, R208, -c[0x0][0x2e4], RZ ;  /* 0x8000b900d0067a10 */ /* 0x000fe20007ffe0ff */
[----:B------:R-:W-:Y:S01]  /*14800*/  IMAD.IADD R0, R5, 0x1, R0 ;  /* 0x0000000105007824 */ /* 0x000fe200078e0200 */
[-C--:B------:R-:W-:Y:S01]  /*14810*/  IMNMX R207, R4, R67.reuse, PT ;  /* 0x0000004304cf7217 */ /* 0x080fe20003800200 */
[----:B------:R-:W-:Y:S01]  /*14820*/  HMMA.16816.F32 R32, R8, R68, R32 ;  /* 0x000000440820723c */ /* 0x000fe20000001820 */
[----:B------:R-:W-:Y:S02]  /*14830*/  IADD3 R4, R206, -c[0x0][0x2e4], RZ ;  /* 0x8000b900ce047a10 */ /* 0x000fe40007ffe0ff */
[----:B------:R-:W-:Y:S02]  /*14840*/  IMNMX R209, R0, R67, PT ;  /* 0x0000004300d17217 */ /* 0x000fe40003800200 */
[----:B------:R-:W-:-:S02]  /*14850*/  IMNMX R6, RZ, R6, !PT ;  /* 0x00000006ff067217 */ /* 0x000fc40007800200 */
[----:B------:R-:W-:Y:S01]  /*14860*/  IMNMX R0, RZ, R4, !PT ;  /* 0x00000004ff007217 */ /* 0x000fe20007800200 */
[C---:B------:R-:W-:Y:S08]  /*14870*/  HMMA.16816.F32 R28, R8.reuse, R70, R28 ;  /* 0x00000046081c723c */ /* 0x040ff0000000181c */
        /* <DEDUP_REMOVED lines=66> */
.L_x_5996:
[----:B------:R-:W-:-:S05]  /*14ca0*/  IMAD.MOV.U32 R4, RZ, RZ, c[0x0][0x198] ;  /* 0x00006600ff047624 */ /* 0x000fca00078e00ff */
[----:B------:R-:W-:-:S04]  /*14cb0*/  LEA R4, -R4, RZ, 0x6 ;  /* 0x000000ff04047211 */ /* 0x000fc800078e31ff */
[----:B------:R-:W-:Y:S02]  /*14cc0*/  SHF.R.S32.HI R5, RZ, 0x1f, R4 ;  /* 0x0000001fff057819 */ /* 0x000fe40000011404 */
.L_x_5997:
        /* <DEDUP_REMOVED lines=112> */
.L_x_5995:
[----:B-1----:R-:W-:Y:S02]  /*153d0*/  IMAD.IADD R37, R2, 0x1, R215 ;  /* 0x0000000102257824 */ /* 0x002fe400078e02d7 */
[----:B------:R-:W-:-:S02]  /*153e0*/  IMAD.SHL.U32 R188, R46, 0x2, RZ ;  /* 0x000000022ebc7824 */ /* 0x000fc400078e00ff */
[C---:B------:R-:W-:Y:S01]  /*153f0*/  IMAD.IADD R4, R208.reuse, 0x1, -R37 ;  /* 0x00000001d0047824 */ /* 0x040fe200078e0a25 */
[----:B------:R-:W-:Y:S01]  /*15400*/  IADD3 R63, R37, 0x1, RZ ;  /* 0x00000001253f7810 */ /* 0x000fe20007ffe0ff */
[--C-:B------:R-:W-:Y:S01]  /*15410*/  IMAD R185, R45, 0x2, R188.reuse ;  /* 0x000000022db97824 */ /* 0x100fe200078e02bc */
        /* <DEDUP_REMOVED lines=10> */
[C---:B------:R-:W-:Y:S01]  /*154c0*/  IADD3 R55, R37.reuse, 0x10, RZ ;  /* 0x0000001025377810 */ /* 0x040fe20007ffe0ff */
[C---:B------:R-:W-:Y:S01]  /*154d0*/  IMAD.IADD R8, R208.reuse, 0x1, -R53 ;  /* 0x00000001d0087824 */ /* 0x040fe200078e0a35 */
[----:B------:R-:W-:Y:S01]  /*154e0*/  IADD3 R3, R37, 0x29, RZ ;  /* 0x0000002925037810 */ /* 0x000fe20007ffe0ff */
[----:B------:R-:W-:Y:S01]  /*154f0*/  IMAD R184, R45, 0x2, R186 ;  /* 0x000000022db87824 */ /* 0x000fe200078e02ba */
[C---:B------:R-:W-:Y:S01]  /*15500*/  IADD3 R43, R37.reuse, 0x19, RZ ;  /* 0x00000019252b7810 */ /* 0x040fe20007ffe0ff */
[----:B------:R-:W1:Y:S01]  /*15510*/  I2F R42, R42 ;  /* 0x0000002a002a7306 */ /* 0x000e620000201400 */
[----:B------:R-:W-:Y:S01]  /*15520*/  IABS R7, R7 ;  /* 0x0000000700077213 */ /* 0x000fe20000000000 */
[C---:B------:R-:W-:Y:S01]  /*15530*/  IMAD.IADD R5, R208.reuse, 0x1, -R55 ;  /* 0x00000001d0057824 */ /* 0x040fe200078e0a37 */
[C---:B------:R-:W-:Y:S01]  /*15540*/  IADD3 R9, R37.reuse, 0x21, RZ ;  /* 0x0000002125097810 */ /* 0x040fe20007ffe0ff */
[C---:B------:R-:W-:Y:S01]  /*15550*/  IMAD.IADD R2, R208.reuse, 0x1, -R3 ;  /* 0x00000001d0027824 */ /* 0x040fe200078e0a03 */
[----:B------:R-:W-:Y:S01]  /*15560*/  IADD3 R11, R37, 0x20, RZ ;  /* 0x00000020250b7810 */ /* 0x000fe20007ffe0ff */
[C---:B------:R-:W-:Y:S01]  /*15570*/  IMAD.IADD R36, R208.reuse, 0x1, -R43 ;  /* 0x00000001d0247824 */ /* 0x040fe200078e0a2b */
[----:B------:R-:W-:Y:S01]  /*15580*/  IABS R4, R4 ;  /* 0x0000000400047213 */ /* 0x000fe20000000000 */
[C---:B------:R-:W-:Y:S01]  /*15590*/  IMAD.IADD R10, R208.reuse, 0x1, -R9 ;  /* 0x00000001d00a7824 */ /* 0x040fe200078e0a09 */
[----:B------:R-:W-:Y:S01]  /*155a0*/  IABS R40, R40 ;  /* 0x0000002800287213 */ /* 0x000fe20000000000 */
[----:B------:R-:W2:Y:S01]  /*155b0*/  I2F R7, R7 ;  /* 0x0000000700077306 */ /* 0x000ea20000201400 */
[----:B------:R-:W-:Y:S01]  /*155c0*/  IABS R38, R38 ;  /* 0x0000002600267213 */ /* 0x000fe20000000000 */
[----:B------:R-:W-:Y:S01]  /*155d0*/  IMAD.IADD R229, R208, 0x1, -R11 ;  /* 0x00000001d0e57824 */ /* 0x000fe200078e0a0b */
[----:B------:R-:W-:Y:S01]  /*155e0*/  IABS R8, R8 ;  /* 0x0000000800087213 */ /* 0x000fe20000000000 */
[----:B------:R-:W-:Y:S01]  /*155f0*/  LDSM.16.MT88.4 R124, [R188+0xc000] ;  /* 0x00c00000bc7c783b */ /* 0x000fe20000004200 */
[----:B------:R-:W-:Y:S01]  /*15600*/  IABS R5, R5 ;  /* 0x0000000500057213 */ /* 0x000fe20000000000 */
[----:B-1----:R-:W-:Y:S01]  /*15610*/  FFMA.FTZ R33, -R205, R42, R33 ;  /* 0x0000002acd217223 */ /* 0x002fe20000010121 */
[----:B------:R-:W-:Y:S01]  /*15620*/  IABS R2, R2 ;  /* 0x0000000200027213 */ /* 0x000fe20000000000 */
[----:B------:R-:W1:Y:S01]  /*15630*/  I2F R4, R4 ;  /* 0x0000000400047306 */ /* 0x000e620000201400 */
[----:B------:R-:W-:Y:S01]  /*15640*/  IABS R36, R36 ;  /* 0x0000002400247213 */ /* 0x000fe20000000000 */
[----:B------:R-:W-:Y:S01]  /*15650*/  LDSM.16.MT88.4 R116, [R186+0xc000] ;  /* 0x00c00000ba74783b */ /* 0x000fe20000004200 */
[----:B------:R-:W-:-:S02]  /*15660*/  IABS R10, R10 ;  /* 0x0000000a000a7213 */ /* 0x000fc40000000000 */
[----:B------:R-:W-:Y:S01]  /*15670*/  IABS R229, R229 ;  /* 0x000000e500e57213 */ /* 0x000fe20000000000 */
[----:B------:R-:W-:Y:S01]  /*15680*/  LDSM.16.MT88.4 R108, [R185+0xc000] ;  /* 0x00c00000b96c783b */ /* 0x000fe20000004200 */
[----:B------:R-:W-:Y:S01]  /*15690*/  IADD3 R39, R37, 0x28, RZ ;  /* 0x0000002825277810 */ /* 0x000fe20007ffe0ff */
[----:B------:R-:W3:Y:S01]  /*156a0*/  I2F R40, R40 ;  /* 0x0000002800287306 */ /* 0x000ee20000201400 */
[----:B------:R-:W-:Y:S01]  /*156b0*/  ISETP.GE.AND P2, PT, R63, R207, PT ;  /* 0x000000cf3f00720c */ /* 0x000fe20003f46270 */
[----:B--2---:R-:W-:Y:S01]  /*156c0*/  FFMA.FTZ R7, -R205, R7, R20 ;  /* 0x00000007cd077223 */ /* 0x004fe20000010114 */
[----:B------:R-:W-:Y:S01]  /*156d0*/  IADD3 R65, R37, 0x31, RZ ;  /* 0x0000003125417810 */ /* 0x000fe20007ffe0ff */
[C---:B------:R-:W-:Y:S01]  /*156e0*/  IMAD.IADD R225, R208.reuse, 0x1, -R39 ;  /* 0x00000001d0e17824 */ /* 0x040fe200078e0a27 */
[----:B------:R-:W-:Y:S01]  /*156f0*/  ISETP.LT.OR P2, PT, R63, R6, P2 ;  /* 0x000000063f00720c */ /* 0x000fe20001741670 */
[----:B------:R-:W-:Y:S01]  /*15700*/  LDSM.16.MT88.4 R100, [R184+0xc000] ;  /* 0x00c00000b864783b */ /* 0x000fe20000004200 */
[----:B------:R-:W-:Y:S01]  /*15710*/  ISETP.GE.AND P4, PT, R37, R207, PT ;  /* 0x000000cf2500720c */ /* 0x000fe20003f86270 */
[----:B------:R-:W2:Y:S01]  /*15720*/  I2F R38, R38 ;  /* 0x0000002600267306 */ /* 0x000ea20000201400 */
[----:B------:R-:W-:Y:S01]  /*15730*/  IMAD.IADD R20, R208, 0x1, -R65 ;  /* 0x00000001d0147824 */ /* 0x000fe200078e0a41 */
[----:B------:R-:W-:Y:S01]  /*15740*/  IABS R225, R225 ;  /* 0x000000e100e17213 */ /* 0x000fe20000000000 */
[----:B-1----:R-:W-:Y:S01]  /*15750*/  FFMA.FTZ R4, -R205, R4, R32 ;  /* 0x00000004cd047223 */ /* 0x002fe20000010120 */
[----:B------:R-:W-:Y:S01]  /*15760*/  FSEL R41, R33, -INF , !P2 ;  /* 0xff80000021297808 */ /* 0x000fe20005000000 */
[----:B------:R-:W-:Y:S01]  /*15770*/  LDSM.16.MT88.4 R80, [R186+0x10000] ;  /* 0x01000000ba50783b */ /* 0x000fe20000004200 */
[----:B------:R-:W-:-:S02]  /*15780*/  ISETP.GE.AND P1, PT, R61, R207, PT ;  /* 0x000000cf3d00720c */ /* 0x000fc40003f26270 */
[----:B------:R-:W1:Y:S01]  /*15790*/  I2F R8, R8 ;  /* 0x0000000800087306 */ /* 0x000e620000201400 */
[-C--:B------:R-:W-:Y:S01]  /*157a0*/  ISETP.GE.AND P0, PT, R57, R207.reuse, PT ;  /* 0x000000cf3900720c */ /* 0x080fe20003f06270 */
[----:B---3--:R-:W-:Y:S01]  /*157b0*/  FFMA.FTZ R28, -R205, R40, R28 ;  /* 0x00000028cd1c7223 */ /* 0x008fe2000001011c */
[----:B------:R-:W-:Y:S01]  /*157c0*/  ISETP.GE.AND P2, PT, R53, R207, PT ;  /* 0x000000cf3500720c */ /* 0x000fe20003f46270 */
[----:B------:R-:W-:Y:S01]  /*157d0*/  LDSM.16.MT88.4 R88, [R185+0x10000] ;  /* 0x01000000b958783b */ /* 0x000fe20000004200 */
[C---:B------:R-:W-:Y:S02]  /*157e0*/  ISETP.LT.OR P4, PT, R37.reuse, R6, P4 ;  /* 0x000000062500720c */ /* 0x040fe40002781670 */
[----:B------:R-:W-:Y:S01]  /*157f0*/  IADD3 R67, R37, 0x30, RZ ;  /* 0x0000003025437810 */ /* 0x000fe20007ffe0ff */
[----:B------:R-:W3:Y:S01]  /*15800*/  I2F R5, R5 ;  /* 0x0000000500057306 */ /* 0x000ee20000201400 */
[----:B--2---:R-:W-:Y:S01]  /*15810*/  FFMA.FTZ R29, -R205, R38, R29 ;  /* 0x00000026cd1d7223 */ /* 0x004fe2000001011d */
[C---:B------:R-:W-:Y:S01]  /*15820*/  ISETP.GE.AND P6, PT, R37.reuse, R209, PT ;  /* 0x000000d12500720c */ /* 0x040fe20003fc6270 */
[----:B------:R-:W-:Y:S01]  /*15830*/  LDSM.16.MT88.4 R140, [R186+0xc800] ;  /* 0x00c80000ba8c783b */ /* 0x000fe20000004200 */
[----:B------:R-:W-:-:S02]  /*15840*/  IADD3 R59, R37, 0x38, RZ ;  /* 0x00000038253b7810 */ /* 0x000fc40007ffe0ff */
[----:B------:R-:W-:Y:S02]  /*15850*/  IABS R20, R20 ;  /* 0x0000001400147213 */ /* 0x000fe40000000000 */
[----:B------:R-:W2:Y:S01]  /*15860*/  I2F R2, R2 ;  /* 0x0000000200027306 */ /* 0x000ea20000201400 */
[----:B-1----:R-:W-:Y:S01]  /*15870*/  FFMA.FTZ R8, -R205, R8, R25 ;  /* 0x00000008cd087223 */ /* 0x002fe20000010119 */
[-C--:B------:R-:W-:Y:S02]  /*15880*/  ISETP.LT.OR P1, PT, R61, R6.reuse, P1 ;  /* 0x000000063d00720c */ /* 0x080fe40000f21670 */
[-C--:B------:R-:W-:Y:S02]  /*15890*/  ISETP.LT.OR P0, PT, R57, R6.reuse, P0 ;  /* 0x000000063900720c */ /* 0x080fe40000701670 */
[----:B------:R-:W-:Y:S02]  /*158a0*/  ISETP.LT.OR P2, PT, R53, R6, P2 ;  /* 0x000000063500720c */ /* 0x000fe40001741670 */
[----:B------:R-:W1:Y:S01]  /*158b0*/  I2F R36, R36 ;  /* 0x0000002400247306 */ /* 0x000e620000201400 */
[----:B------:R-:W-:Y:S01]  /*158c0*/  IADD3 R51, R37, 0x39, RZ ;  /* 0x0000003925337810 */ /* 0x000fe20007ffe0ff */
[----:B---3--:R-:W-:Y:S01]  /*158d0*/  FFMA.FTZ R24, -R205, R5, R24 ;  /* 0x00000005cd187223 */ /* 0x008fe20000010118 */
[----:B------:R-:W-:-:S02]  /*158e0*/  FSEL R4, R4, -INF , !P4 ;  /* 0xff80000004047808 */ /* 0x000fc40006000000 */
[-C--:B------:R-:W-:Y:S02]  /*158f0*/  ISETP.GE.AND P4, PT, R55, R207.reuse, PT ;  /* 0x000000cf3700720c */ /* 0x080fe40003f86270 */
[----:B------:R-:W-:Y:S01]  /*15900*/  ISETP.LT.OR P6, PT, R37, R0, P6 ;  /* 0x000000002500720c */ /* 0x000fe200037c1670 */
[----:B------:R-:W3:Y:S01]  /*15910*/  I2F R10, R10 ;  /* 0x0000000a000a7306 */ /* 0x000ee20000201400 */
[----:B--2---:R-:W-:Y:S01]  /*15920*/  FFMA.FTZ R163, -R205, R2, R13 ;  /* 0x00000002cda37223 */ /* 0x004fe2000001010d */
[----:B------:R-:W-:Y:S01]  /*15930*/  FSEL R33, R29, -INF , !P0 ;  /* 0xff8000001d217808 */ /* 0x000fe20004000000 */
[----:B------:R-:W-:Y:S01]  /*15940*/  IMAD.IADD R2, R206, 0x1, -R37 ;  /* 0x00000001ce027824 */ /* 0x000fe200078e0a25 */
[----:B------:R-:W-:Y:S01]  /*15950*/  FSEL R37, R28, -INF , !P1 ;  /* 0xff8000001c257808 */ /* 0x000fe20004800000 */
[----:B------:R-:W-:Y:S01]  /*15960*/  IMAD.IADD R13, R208, 0x1, -R67 ;  /* 0x00000001d00d7824 */ /* 0x000fe200078e0a43 */
[-C--:B------:R-:W-:Y:S01]  /*15970*/  ISETP.GE.AND P1, PT, R49, R207.reuse, PT ;  /* 0x000000cf3100720c */ /* 0x080fe20003f26270 */
[----:B------:R-:W-:Y:S01]  /*15980*/  IMAD.IADD R28, R206, 0x1, -R53 ;  /* 0x00000001ce1c7824 */ /* 0x000fe200078e0a35 */
[----:B------:R-:W2:Y:S01]  /*15990*/  I2F R229, R229 ;  /* 0x000000e500e57306 */ /* 0x000ea20000201400 */
[----:B-1----:R-:W-:Y:S01]  /*159a0*/  FFMA.FTZ R5, -R205, R36, R21 ;  /* 0x00000024cd057223 */ /* 0x002fe20000010115 */
[----:B------:R-:W-:Y:S01]  /*159b0*/  FSEL R21, R8, -INF , !P2 ;  /* 0xff80000008157808 */ /* 0x000fe20005000000 */
[C---:B------:R-:W-:Y:S01]  /*159c0*/  IMAD.IADD R8, R206.reuse, 0x1, -R61 ;  /* 0x00000001ce087824 */ /* 0x040fe200078e0a3d */
[----:B------:R-:W-:Y:S01]  /*159d0*/  ISETP.GE.AND P0, PT, R43, R207, PT ;  /* 0x000000cf2b00720c */ /* 0x000fe20003f06270 */
[----:B------:R-:W-:Y:S01]  /*159e0*/  IMAD.IADD R29, R206, 0x1, -R49 ;  /* 0x00000001ce1d7824 */ /* 0x000fe200078e0a31 */
[----:B------:R-:W-:-:S02]  /*159f0*/  ISETP.LT.OR P4, PT, R55, R6, P4 ;  /* 0x000000063700720c */ /* 0x000fc40002781670 */
[----:B------:R-:W1:Y:S01]  /*15a00*/  I2F R225, R225 ;  /* 0x000000e100e17306 */ /* 0x000e620000201400 */
[----:B---3--:R-:W-:Y:S01]  /*15a10*/  FFMA.FTZ R161, -R205, R10, R17 ;  /* 0x0000000acda17223 */ /* 0x008fe20000010111 */
[----:B------:R-:W-:Y:S01]  /*15a20*/  IABS R13, R13 ;  /* 0x0000000d000d7213 */ /* 0x000fe20000000000 */
[C---:B------:R-:W-:Y:S01]  /*15a30*/  IMAD.IADD R10, R208.reuse, 0x1, -R59 ;  /* 0x00000001d00a7824 */ /* 0x040fe200078e0a3b */
[----:B------:R-:W-:Y:S02]  /*15a40*/  ISETP.GE.AND P2, PT, R9, R207, PT ;  /* 0x000000cf0900720c */ /* 0x000fe40003f46270 */
[----:B------:R-:W-:Y:S01]  /*15a50*/  ISETP.LT.OR P1, PT, R49, R6, P1 ;  /* 0x000000063100720c */ /* 0x000fe20000f21670 */
[----:B--2---:R-:W-:Y:S01]  /*15a60*/  FFMA.FTZ R229, -R205, R229, R16 ;  /* 0x000000e5cde57223 */ /* 0x004fe20000010110 */
[----:B------:R-:W2:Y:S01]  /*15a70*/  I2F R20, R20 ;  /* 0x0000001400147306 */ /* 0x000ea20000201400 */
[----:B------:R-:W-:Y:S01]  /*15a80*/  IMAD.IADD R16, R208, 0x1, -R51 ;  /* 0x00000001d0107824 */ /* 0x000fe200078e0a33 */
[----:B------:R-:W-:-:S02]  /*15a90*/  IABS R10, R10 ;  /* 0x0000000a000a7213 */ /* 0x000fc40000000000 */
[----:B------:R-:W-:Y:S02]  /*15aa0*/  ISETP.LT.OR P0, PT, R43, R6, P0 ;  /* 0x000000062b00720c */ /* 0x000fe40000701670 */
[----:B------:R-:W-:Y:S01]  /*15ab0*/  FSEL R25, R24, -INF , !P4 ;  /* 0xff80000018197808 */ /* 0x000fe20006000000 */
[C---:B------:R-:W-:Y:S01]  /*15ac0*/  IMAD.IADD R24, R206.reuse, 0x1, -R57 ;  /* 0x00000001ce187824 */ /* 0x040fe200078e0a39 */
[----:B------:R-:W-:Y:S01]  /*15ad0*/  IABS R8, R8 ;  /* 0x0000000800087213 */ /* 0x000fe20000000000 */
[----:B------:R3:W4:Y:S01]  /*15ae0*/  I2F R17, R10 ;  /* 0x0000000a00117306 */ /* 0x0007220000201400 */
[----:B------:R-:W-:Y:S01]  /*15af0*/  IABS R16, R16 ;  /* 0x0000001000107213 */ /* 0x000fe20000000000 */
[----:B-1----:R-:W-:Y:S01]  /*15b00*/  FFMA.FTZ R225, -R205, R225, R12 ;  /* 0x000000e1cde17223 */ /* 0x002fe2000001010c */
[----:B------:R-:W-:Y:S01]  /*15b10*/  FSEL R7, R7, -INF , !P1 ;  /* 0xff80000007077808 */ /* 0x000fe20004800000 */
[----:B------:R-:W-:Y:S01]  /*15b20*/  IMAD.IADD R12, R206, 0x1, -R63 ;  /* 0x00000001ce0c7824 */ /* 0x000fe200078e0a3f */
[----:B------:R-:W-:-:S02]  /*15b30*/  FSEL R5, R5, -INF , !P0 ;  /* 0xff80000005057808 */ /* 0x000fc40004000000 */
[----:B------:R-:W-:Y:S01]  /*15b40*/  ISETP.LT.OR P2, PT, R9, R6, P2 ;  /* 0x000000060900720c */ /* 0x000fe20001741670 */
[----:B------:R-:W1:Y:S01]  /*15b50*/  I2F R13, R13 ;  /* 0x0000000d000d7306 */ /* 0x000e620000201400 */
[-C--:B------:R-:W-:Y:S01]  /*15b60*/  ISETP.GE.AND P4, PT, R11, R207.reuse, PT ;  /* 0x000000cf0b00720c */ /* 0x080fe20003f86270 */
[----:B--2---:R-:W-:Y:S01]  /*15b70*/  FFMA.FTZ R20, -R205, R20, R73 ;  /* 0x00000014cd147223 */ /* 0x004fe20000010149 */
[-C--:B------:R-:W-:Y:S02]  /*15b80*/  ISETP.GE.AND P1, PT, R39, R207.reuse, PT ;  /* 0x000000cf2700720c */ /* 0x080fe40003f26270 */
[-C--:B------:R-:W-:Y:S02]  /*15b90*/  ISETP.GE.AND P0, PT, R3, R207.reuse, PT ;  /* 0x000000cf0300720c */ /* 0x080fe40003f06270 */
[----:B------:R-:W-:Y:S01]  /*15ba0*/  FSEL R161, R161, -INF , !P2 ;  /* 0xff800000a1a17808 */ /* 0x000fe20005000000 */
[----:B---3--:R-:W-:Y:S01]  /*15bb0*/  IMAD.MOV.U32 R10, RZ, RZ, R8 ;  /* 0x000000ffff0a7224 */ /* 0x008fe200078e0008 */
[----:B------:R-:W-:Y:S01]  /*15bc0*/  IABS R8, R24 ;  /* 0x0000001800087213 */ /* 0x000fe20000000000 */
[----:B------:R-:W2:Y:S01]  /*15bd0*/  I2F R16, R16 ;  /* 0x0000001000107306 */ /* 0x000ea20000201400 */
[-C--:B------:R-:W-:Y:S01]  /*15be0*/  ISETP.LT.OR P4, PT, R11, R6.reuse, P4 ;  /* 0x000000060b00720c */ /* 0x080fe20002781670 */
[----:B------:R-:W-:Y:S01]  /*15bf0*/  IMAD.IADD R24, R206, 0x1, -R55 ;  /* 0x00000001ce187824 */ /* 0x000fe200078e0a37 */
[----:B------:R-:W-:Y:S01]  /*15c00*/  ISETP.GE.AND P2, PT, R65, R207, PT ;  /* 0x000000cf4100720c */ /* 0x000fe20003f46270 */
[----:B----4-:R-:W-:Y:S01]  /*15c10*/  FFMA.FTZ R17, -R205, R17, R76 ;  /* 0x00000011cd117223 */ /* 0x010fe2000001014c */
[-C--:B------:R-:W-:Y:S01]  /*15c20*/  ISETP.LT.OR P1, PT, R39, R6.reuse, P1 ;  /* 0x000000062700720c */ /* 0x080fe20000f21670 */
[----:B-1----:R-:W-:Y:S01]  /*15c30*/  FFMA.FTZ R72, -R205, R13, R72 ;  /* 0x0000000dcd487223 */ /* 0x002fe20000010148 */
[----:B------:R-:W-:Y:S01]  /*15c40*/  ISETP.LT.OR P0, PT, R3, R6, P0 ;  /* 0x000000060300720c */ /* 0x000fe20000701670 */
[----:B------:R-:W1:Y:S01]  /*15c50*/  I2F R8, R8 ;  /* 0x0000000800087306 */ /* 0x000e620000201400 */
[----:B------:R-:W-:-:S02]  /*15c60*/  FSEL R229, R229, -INF , !P4 ;  /* 0xff800000e5e57808 */ /* 0x000fc40006000000 */
[----:B------:R-:W-:Y:S02]  /*15c70*/  FSEL R225, R225, -INF , !P1 ;  /* 0xff800000e1e17808 */ /* 0x000fe40004800000 */
[----:B------:R-:W-:Y:S02]  /*15c80*/  FSEL R163, R163, -INF , !P0 ;  /* 0xff800000a3a37808 */ /* 0x000fe40004000000 */
[----:B------:R-:W-:Y:S01]  /*15c90*/  ISETP.LT.OR P2, PT, R65, R6, P2 ;  /* 0x000000064100720c */ /* 0x000fe20001741670 */
[----:B--2---:R-:W-:Y:S01]  /*15ca0*/  FFMA.FTZ R16, -R205, R16, R77 ;  /* 0x00000010cd107223 */ /* 0x004fe2000001014d */
[-C--:B------:R-:W-:Y:S01]  /*15cb0*/  ISETP.GE.AND P4, PT, R67, R207.reuse, PT ;  /* 0x000000cf4300720c */ /* 0x080fe20003f86270 */
[----:B------:R-:W2:Y:S01]  /*15cc0*/  I2F R10, R10 ;  /* 0x0000000a000a7306 */ /* 0x000ea20000201400 */
[-C--:B------:R-:W-:Y:S02]  /*15cd0*/  ISETP.GE.AND P1, PT, R59, R207.reuse, PT ;  /* 0x000000cf3b00720c */ /* 0x080fe40003f26270 */
[----:B------:R-:W-:-:S02]  /*15ce0*/  ISETP.GE.AND P0, PT, R51, R207, PT ;  /* 0x000000cf3300720c */ /* 0x000fc40003f06270 */
[----:B------:R-:W-:Y:S01]  /*15cf0*/  IABS R28, R28 ;  /* 0x0000001c001c7213 */ /* 0x000fe20000000000 */
[----:B-1----:R-:W-:Y:S01]  /*15d00*/  FFMA.FTZ R8, -R205, R8, R31 ;  /* 0x00000008cd087223 */ /* 0x002fe2000001011f */
[----:B------:R-:W-:Y:S02]  /*15d10*/  IABS R2, R2 ;  /* 0x0000000200027213 */ /* 0x000fe40000000000 */
[----:B------:R-:W-:Y:S01]  /*15d20*/  FSEL R219, R20, -INF , !P2 ;  /* 0xff80000014db7808 */ /* 0x000fe20005000000 */
[----:B------:R-:W-:Y:S01]  /*15d30*/  IMAD.IADD R20, R206, 0x1, -R43 ;  /* 0x00000001ce147824 */ /* 0x000fe200078e0a2b */
[----:B------:R-:W-:Y:S02]  /*15d40*/  IABS R24, R24 ;  /* 0x0000001800187213 */ /* 0x000fe40000000000 */
[-C--:B------:R-:W-:Y:S01]  /*15d50*/  ISETP.LT.OR P4, PT, R67, R6.reuse, P4 ;  /* 0x000000064300720c */ /* 0x080fe20002781670 */
[----:B------:R-:W1:Y:S01]  /*15d60*/  I2F R2, R2 ;  /* 0x0000000200027306 */ /* 0x000e620000201400 */
[----:B------:R-:W-:Y:S01]  /*15d70*/  ISETP.LT.OR P1, PT, R59, R6, P1 ;  /* 0x000000063b00720c */ /* 0x000fe20000f21670 */
[----:B--2---:R-:W-:Y:S01]  /*15d80*/  FFMA.FTZ R10, -R205, R10, R30 ;  /* 0x0000000acd0a7223 */ /* 0x004fe2000001011e */
[----:B------:R-:W-:Y:S01]  /*15d90*/  ISETP.LT.OR P0, PT, R51, R6, P0 ;  /* 0x000000063300720c */ /* 0x000fe20000701670 */
[----:B------:R-:W-:Y:S01]  /*15da0*/  IMAD.MOV.U32 R6, RZ, RZ, R28 ;  /* 0x000000ffff067224 */ /* 0x000fe200078e001c */
[----:B------:R-:W-:-:S02]  /*15db0*/  IABS R28, R29 ;  /* 0x0000001d001c7213 */ /* 0x000fc40000000000 */
[----:B------:R-:W-:Y:S01]  /*15dc0*/  IABS R12, R12 ;  /* 0x0000000c000c7213 */ /* 0x000fe20000000000 */
[----:B------:R2:W3:Y:S01]  /*15dd0*/  I2F R13, R24 ;  /* 0x00000018000d7306 */ /* 0x0004e20000201400 */
[----:B------:R-:W-:Y:S01]  /*15de0*/  FSEL R217, R17, -INF , !P1 ;  /* 0xff80000011d97808 */ /* 0x000fe20004800000 */
[----:B------:R-:W-:Y:S01]  /*15df0*/  IMAD.IADD R17, R206, 0x1, -R11 ;  /* 0x00000001ce117824 */ /* 0x000fe200078e0a0b */
[C---:B------:R-:W-:Y:S02]  /*15e00*/  ISETP.GE.AND P1, PT, R57.reuse, R209, PT ;  /* 0x000000d13900720c */ /* 0x040fe40003f26270 */
[----:B------:R-:W-:Y:S01]  /*15e10*/  FSEL R213, R16, -INF , !P0 ;  /* 0xff80000010d57808 */ /* 0x000fe20004000000 */
[----:B------:R-:W-:Y:S01]  /*15e20*/  IMAD.IADD R16, R206, 0x1, -R9 ;  /* 0x00000001ce107824 */ /* 0x000fe200078e0a09 */
[----:B------:R-:W-:Y:S01]  /*15e30*/  ISETP.LT.OR P1, PT, R57, R0, P1 ;  /* 0x000000003900720c */ /* 0x000fe20000f21670 */
[----:B------:R-:W4:Y:S01]  /*15e40*/  I2F R12, R12 ;  /* 0x0000000c000c7306 */ /* 0x000f220000201400 */
[----:B------:R-:W-:Y:S01]  /*15e50*/  IABS R17, R17 ;  /* 0x0000001100117213 */ /* 0x000fe20000000000 */
[----:B-1----:R-:W-:Y:S01]  /*15e60*/  FFMA.FTZ R2, -R205, R2, R34 ;  /* 0x00000002cd027223 */ /* 0x002fe20000010122 */
[----:B------:R-:W-:Y:S01]  /*15e70*/  FSEL R29, R8, -INF , !P1 ;  /* 0xff800000081d7808 */ /* 0x000fe20004800000 */
[----:B------:R-:W-:Y:S01]  /*15e80*/  IMAD.IADD R8, R206, 0x1, -R65 ;  /* 0x00000001ce087824 */ /* 0x000fe200078e0a41 */
[----:B------:R-:W-:-:S02]  /*15e90*/  ISETP.GE.AND P1, PT, R11, R209, PT ;  /* 0x000000d10b00720c */ /* 0x000fc40003f26270 */
[----:B------:R-:W-:Y:S01]  /*15ea0*/  FSEL R221, R72, -INF , !P4 ;  /* 0xff80000048dd7808 */ /* 0x000fe20006000000 */
[----:B------:R-:W1:Y:S01]  /*15eb0*/  I2F R6, R6 ;  /* 0x0000000600067306 */ /* 0x000e620000201400 */
[----:B--2---:R-:W-:Y:S01]  /*15ec0*/  IABS R24, R20 ;  /* 0x0000001400187213 */ /* 0x004fe20000000000 */
[----:B---3--:R-:W-:Y:S01]  /*15ed0*/  FFMA.FTZ R13, -R205, R13, R26 ;  /* 0x0000000dcd0d7223 */ /* 0x008fe2000001011a */
[----:B------:R-:W-:Y:S02]  /*15ee0*/  ISETP.LT.OR P1, PT, R11, R0, P1 ;  /* 0x000000000b00720c */ /* 0x000fe40000f21670 */
[-C--:B------:R-:W-:Y:S02]  /*15ef0*/  ISETP.GE.AND P4, PT, R63, R209.reuse, PT ;  /* 0x000000d13f00720c */ /* 0x080fe40003f86270 */
[-C--:B------:R-:W-:Y:S01]  /*15f00*/  ISETP.GE.AND P0, PT, R55, R209.reuse, PT ;  /* 0x000000d13700720c */ /* 0x080fe20003f06270 */
[----:B------:R-:W2:Y:S01]  /*15f10*/  I2F R20, R28 ;  /* 0x0000001c00147306 */ /* 0x000ea20000201400 */
[----:B------:R-:W-:Y:S01]  /*15f20*/  FSEL R2, R2, -INF , !P6 ;  /* 0xff80000002027808 */ /* 0x000fe20007000000 */
[----:B----4-:R-:W-:Y:S01]  /*15f30*/  FFMA.FTZ R35, -R205, R12, R35 ;  /* 0x0000000ccd237223 */ /* 0x010fe20000010123 */
[-C--:B------:R-:W-:Y:S01]  /*15f40*/  ISETP.GE.AND P6, PT, R53, R209.reuse, PT ;  /* 0x000000d13500720c */ /* 0x080fe20003fc6270 */
[----:B------:R-:W-:Y:S01]  /*15f50*/  IMAD.IADD R12, R206, 0x1, -R3 ;  /* 0x00000001ce0c7824 */ /* 0x000fe200078e0a03 */
[----:B------:R-:W-:-:S02]  /*15f60*/  ISETP.GE.AND P2, PT, R61, R209, PT ;  /* 0x000000d13d00720c */ /* 0x000fc40003f46270 */
[----:B------:R-:W-:Y:S01]  /*15f70*/  ISETP.LT.OR P4, PT, R63, R0, P4 ;  /* 0x000000003f00720c */ /* 0x000fe20002781670 */
[----:B-1----:R-:W-:Y:S01]  /*15f80*/  FFMA.FTZ R6, -R205, R6, R27 ;  /* 0x00000006cd067223 */ /* 0x002fe2000001011b */
[-C--:B------:R-:W-:Y:S01]  /*15f90*/  ISETP.LT.OR P0, PT, R55, R0.reuse, P0 ;  /* 0x000000003700720c */ /* 0x080fe20000701670 */
[----:B------:R-:W-:Y:S01]  /*15fa0*/  I2F R24, R24 ;  /* 0x0000001800187306 */ /* 0x000fe20000201400 */
[-C--:B------:R-:W-:Y:S02]  /*15fb0*/  ISETP.LT.OR P6, PT, R53, R0.reuse, P6 ;  /* 0x000000003500720c */ /* 0x080fe400037c1670 */
[----:B------:R-:W-:Y:S02]  /*15fc0*/  ISETP.LT.OR P2, PT, R61, R0, P2 ;  /* 0x000000003d00720c */ /* 0x000fe40001741670 */
[----:B------:R-:W-:Y:S01]  /*15fd0*/  FSEL R35, R35, -INF , !P4 ;  /* 0xff80000023237808 */ /* 0x000fe20006000000 */
[----:B--2---:R-:W-:Y:S01]  /*15fe0*/  FFMA.FTZ R11, -R205, R20, R22 ;  /* 0x00000014cd0b7223 */ /* 0x004fe20000010116 */
[----:B------:R-:W-:-:S02]  /*15ff0*/  IABS R28, R16 ;  /* 0x00000010001c7213 */ /* 0x000fc40000000000 */
[----:B------:R-:W1:Y:S01]  /*16000*/  I2F R16, R17 ;  /* 0x0000001100107306 */ /* 0x000e620000201400 */
[----:B------:R-:W-:Y:S02]  /*16010*/  FMNMX.FTZ R20, R4, R41, !PT ;  /* 0x0000002904147209 */ /* 0x000fe40007810000 */
[----:B------:R-:W-:Y:S01]  /*16020*/  FSEL R31, R10, -INF , !P2 ;  /* 0xff8000000a1f7808 */ /* 0x000fe20005000000 */
[----:B------:R-:W-:Y:S01]  /*16030*/  IMAD.IADD R10, R206, 0x1, -R67 ;  /* 0x00000001ce0a7824 */ /* 0x000fe200078e0a43 */
[----:B------:R-:W-:Y:S02]  /*16040*/  FMNMX.FTZ R20, R37, R20, !PT ;  /* 0x0000001425147209 */ /* 0x000fe40007810000 */
[----:B------:R-:W-:Y:S01]  /*16050*/  ISETP.GE.AND P4, PT, R49, R209, PT ;  /* 0x000000d13100720c */ /* 0x000fe20003f86270 */
[----:B------:R-:W2:Y:S01]  /*16060*/  I2F R28, R28 ;  /* 0x0000001c001c7306 */ /* 0x000ea20000201400 */
[----:B------:R-:W-:Y:S02]  /*16070*/  FMNMX.FTZ R20, R33, R20, !PT ;  /* 0x0000001421147209 */ /* 0x000fe40007810000 */
[----:B------:R-:W-:-:S02]  /*16080*/  ISETP.LT.OR P4, PT, R49, R0, P4 ;  /* 0x000000003100720c */ /* 0x000fc40002781670 */
[----:B------:R-:W-:Y:S02]  /*16090*/  FMNMX.FTZ R20, R25, R20, !PT ;  /* 0x0000001419147209 */ /* 0x000fe40007810000 */
[----:B------:R-:W-:Y:S01]  /*160a0*/  IABS R12, R12 ;  /* 0x0000000c000c7213 */ /* 0x000fe20000000000 */
[----:B-1----:R-:W-:Y:S01]  /*160b0*/  FFMA.FTZ R16, -R205, R16, R18 ;  /* 0x00000010cd107223 */ /* 0x002fe20000010112 */
[----:B------:R-:W-:Y:S02]  /*160c0*/  FSEL R17, R13, -INF , !P0 ;  /* 0xff8000000d117808 */ /* 0x000fe40004000000 */
[----:B------:R-:W-:Y:S01]  /*160d0*/  FSEL R13, R6, -INF , !P6 ;  /* 0xff800000060d7808 */ /* 0x000fe20007000000 */
[----:B------:R-:W-:Y:S01]  /*160e0*/  IMAD.IADD R6, R206, 0x1, -R39 ;  /* 0x00000001ce067824 */ /* 0x000fe200078e0a27 */
[----:B------:R-:W-:Y:S01]  /*160f0*/  FMNMX.FTZ R18, R2, R35, !PT ;  /* 0x0000002302127209 */ /* 0x000fe20007810000 */
[----:B------:R-:W1:Y:S01]  /*16100*/  I2F R12, R12 ;  /* 0x0000000c000c7306 */ /* 0x000e620000201400 */
[----:B------:R-:W-:Y:S01]  /*16110*/  FMNMX.FTZ R20, R21, R20, !PT ;  /* 0x0000001415147209 */ /* 0x000fe20007810000 */
[----:B--2---:R-:W-:Y:S01]  /*16120*/  FFMA.FTZ R19, -R205, R28, R19 ;  /* 0x0000001ccd137223 */ /* 0x004fe20000010113 */
[----:B------:R-:W-:-:S02]  /*16130*/  FMNMX.FTZ R18, R31, R18, !PT ;  /* 0x000000121f127209 */ /* 0x000fc40007810000 */
[----:B------:R-:W-:Y:S02]  /*16140*/  IABS R6, R6 ;  /* 0x0000000600067213 */ /* 0x000fe40000000000 */
[----:B------:R-:W-:Y:S02]  /*16150*/  FMNMX.FTZ R20, R7, R20, !PT ;  /* 0x0000001407147209 */ /* 0x000fe40007810000 */
[----:B------:R-:W-:Y:S02]  /*16160*/  FMNMX.FTZ R18, R29, R18, !PT ;  /* 0x000000121d127209 */ /* 0x000fe40007810000 */
[-C--:B------:R-:W-:Y:S01]  /*16170*/  ISETP.GE.AND P0, PT, R9, R209.reuse, PT ;  /* 0x000000d10900720c */ /* 0x080fe20003f06270 */
[----:B------:R-:W2:Y:S01]  /*16180*/  I2F R6, R6 ;  /* 0x0000000600067306 */ /* 0x000ea20000201400 */
[----:B------:R-:W-:Y:S02]  /*16190*/  FSEL R11, R11, -INF , !P4 ;  /* 0xff8000000b0b7808 */ /* 0x000fe40006000000 */
[-C--:B------:R-:W-:Y:S01]  /*161a0*/  ISETP.GE.AND P4, PT, R3, R209.reuse, PT ;  /* 0x000000d10300720c */ /* 0x080fe20003f86270 */
[----:B-1----:R-:W-:Y:S01]  /*161b0*/  FFMA.FTZ R12, -R205, R12, R15 ;  /* 0x0000000ccd0c7223 */ /* 0x002fe2000001010f */
[----:B------:R-:W-:-:S02]  /*161c0*/  ISETP.GE.AND P2, PT, R43, R209, PT ;  /* 0x000000d12b00720c */ /* 0x000fc40003f46270 */
[----:B------:R-:W-:Y:S02]  /*161d0*/  FMNMX.FTZ R20, R5, R20, !PT ;  /* 0x0000001405147209 */ /* 0x000fe40007810000 */
[----:B------:R-:W-:Y:S02]  /*161e0*/  FMNMX.FTZ R18, R17, R18, !PT ;  /* 0x0000001211127209 */ /* 0x000fe40007810000 */
[----:B------:R-:W-:Y:S02]  /*161f0*/  IABS R10, R10 ;  /* 0x0000000a000a7213 */ /* 0x000fe40000000000 */
[----:B------:R-:W-:Y:S01]  /*16200*/  ISETP.LT.OR P0, PT, R9, R0, P0 ;  /* 0x000000000900720c */ /* 0x000fe20000701670 */
[----:B------:R-:W-:Y:S01]  /*16210*/  FFMA.FTZ R9, -R205, R24, R23 ;  /* 0x00000018cd097223 */ /* 0x000fe20000010117 */
[-C--:B------:R-:W-:Y:S01]  /*16220*/  ISETP.LT.OR P4, PT, R3, R0.reuse, P4 ;  /* 0x000000000300720c */ /* 0x080fe20002781670 */
[----:B------:R-:W-:Y:S01]  /*16230*/  IMAD.IADD R3, R206, 0x1, -R59 ;  /* 0x00000001ce037824 */ /* 0x000fe200078e0a3b */
[----:B------:R-:W-:Y:S01]  /*16240*/  ISETP.LT.OR P2, PT, R43, R0, P2 ;  /* 0x000000002b00720c */ /* 0x000fe20001741670 */
[----:B------:R-:W1:Y:S01]  /*16250*/  I2F R10, R10 ;  /* 0x0000000a000a7306 */ /* 0x000e620000201400 */
[----:B------:R-:W-:Y:S01]  /*16260*/  FMNMX.FTZ R20, R229, R20, !PT ;  /* 0x00000014e5147209 */ /* 0x000fe20007810000 */
[----:B--2---:R-:W-:Y:S01]  /*16270*/  FFMA.FTZ R6, -R205, R6, R14 ;  /* 0x00000006cd067223 */ /* 0x004fe2000001010e */
[----:B------:R-:W-:-:S02]  /*16280*/  FMNMX.FTZ R18, R13, R18, !PT ;  /* 0x000000120d127209 */ /* 0x000fc40007810000 */
[----:B------:R-:W-:Y:S02]  /*16290*/  IABS R8, R8 ;  /* 0x0000000800087213 */ /* 0x000fe40000000000 */
[----:B------:R-:W-:Y:S01]  /*162a0*/  FSEL R227, R16, -INF , !P1 ;  /* 0xff80000010e37808 */ /* 0x000fe20004800000 */
[----:B------:R-:W-:Y:S01]  /*162b0*/  IMAD.IADD R16, R206, 0x1, -R51 ;  /* 0x00000001ce107824 */ /* 0x000fe200078e0a33 */
[----:B------:R-:W-:Y:S02]  /*162c0*/  FSEL R9, R9, -INF , !P2 ;  /* 0xff80000009097808 */ /* 0x000fe40005000000 */
[----:B------:R-:W-:Y:S01]  /*162d0*/  FMNMX.FTZ R20, R161, R20, !PT ;  /* 0x00000014a1147209 */ /* 0x000fe20007810000 */
[----:B------:R-:W2:Y:S01]  /*162e0*/  I2F R8, R8 ;  /* 0x0000000800087306 */ /* 0x000ea20000201400 */
[----:B------:R-:W-:Y:S02]  /*162f0*/  FMNMX.FTZ R18, R11, R18, !PT ;  /* 0x000000120b127209 */ /* 0x000fe40007810000 */
[----:B------:R-:W-:Y:S01]  /*16300*/  IABS R3, R3 ;  /* 0x0000000300037213 */ /* 0x000fe20000000000 */
[----:B-1----:R-:W-:Y:S01]  /*16310*/  FFMA.FTZ R10, -R205, R10, R74 ;  /* 0x0000000acd0a7223 */ /* 0x002fe2000001014a */
[----:B------:R-:W-:-:S02]  /*16320*/  ISETP.GE.AND P6, PT, R39, R209, PT ;  /* 0x000000d12700720c */ /* 0x000fc40003fc6270 */
[----:B------:R-:W-:Y:S02]  /*16330*/  FMNMX.FTZ R20, R225, R20, !PT ;  /* 0x00000014e1147209 */ /* 0x000fe40007810000 */
[----:B------:R-:W-:Y:S01]  /*16340*/  FMNMX.FTZ R18, R9, R18, !PT ;  /* 0x0000001209127209 */ /* 0x000fe20007810000 */
[----:B------:R-:W1:Y:S01]  /*16350*/  I2F R3, R3 ;  /* 0x0000000300037306 */ /* 0x000e620000201400 */
[----:B------:R-:W-:Y:S02]  /*16360*/  IABS R16, R16 ;  /* 0x0000001000107213 */ /* 0x000fe40000000000 */
[----:B------:R-:W-:Y:S02]  /*16370*/  ISETP.LT.OR P6, PT, R39, R0, P6 ;  /* 0x000000002700720c */ /* 0x000fe400037c1670 */
[----:B------:R-:W-:Y:S01]  /*16380*/  FSEL R169, R19, -INF , !P0 ;  /* 0xff80000013a97808 */ /* 0x000fe20004000000 */
[----:B--2---:R-:W-:Y:S01]  /*16390*/  FFMA.FTZ R8, -R205, R8, R75 ;  /* 0x00000008cd087223 */ /* 0x004fe2000001014b */
[----:B------:R-:W-:Y:S01]  /*163a0*/  FMNMX.FTZ R20, R163, R20, !PT ;  /* 0x00000014a3147209 */ /* 0x000fe20007810000 */
[----:B------:R-:W2:Y:S01]  /*163b0*/  I2F R16, R16 ;  /* 0x0000001000107306 */ /* 0x000ea20000201400 */
[----:B------:R-:W-:Y:S01]  /*163c0*/  FMNMX.FTZ R18, R227, R18, !PT ;  /* 0x00000012e3127209 */ /* 0x000fe20007810000 */
[----:B------:R-:W-:Y:S01]  /*163d0*/  LDSM.16.MT88.4 R72, [R188+0x10000] ;  /* 0x01000000bc48783b */ /* 0x000fe20000004200 */
[----:B------:R-:W-:-:S02]  /*163e0*/  ISETP.GE.AND P2, PT, R67, R209, PT ;  /* 0x000000d14300720c */ /* 0x000fc40003f46270 */
[----:B------:R-:W-:Y:S02]  /*163f0*/  FMNMX.FTZ R20, R221, R20, !PT ;  /* 0x00000014dd147209 */ /* 0x000fe40007810000 */
[----:B------:R-:W-:Y:S01]  /*16400*/  FSEL R223, R6, -INF , !P6 ;  /* 0xff80000006df7808 */ /* 0x000fe20007000000 */
[----:B-1----:R-:W-:Y:S01]  /*16410*/  FFMA.FTZ R3, -R205, R3, R78 ;  /* 0x00000003cd037223 */ /* 0x002fe2000001014e */
[----:B------:R-:W-:Y:S02]  /*16420*/  FMNMX.FTZ R18, R169, R18, !PT ;  /* 0x00000012a9127209 */ /* 0x000fe40007810000 */
[----:B------:R-:W-:Y:S02]  /*16430*/  ISETP.LT.OR P2, PT, R67, R0, P2 ;  /* 0x000000004300720c */ /* 0x000fe40001741670 */
[----:B------:R-:W-:Y:S02]  /*16440*/  ISETP.GE.AND P1, PT, R65, R209, PT ;  /* 0x000000d14100720c */ /* 0x000fe40003f26270 */
[----:B------:R-:W-:Y:S01]  /*16450*/  FMNMX.FTZ R20, R219, R20, !PT ;  /* 0x00000014db147209 */ /* 0x000fe20007810000 */
[----:B--2---:R-:W-:Y:S01]  /*16460*/  FFMA.FTZ R16, -R205, R16, R79 ;  /* 0x00000010cd107223 */ /* 0x004fe2000001014f */
[----:B------:R-:W-:-:S02]  /*16470*/  FSEL R211, R12, -INF , !P4 ;  /* 0xff8000000cd37808 */ /* 0x000fc40006000000 */
[----:B------:R-:W-:Y:S02]  /*16480*/  FMNMX.FTZ R18, R223, R18, !PT ;  /* 0x00000012df127209 */ /* 0x000fe40007810000 */
[----:B------:R-:W-:Y:S02]  /*16490*/  ISETP.LT.OR P1, PT, R65, R0, P1 ;  /* 0x000000004100720c */ /* 0x000fe40000f21670 */
[----:B------:R-:W-:Y:S01]  /*164a0*/  ISETP.GE.AND P0, PT, R59, R209, PT ;  /* 0x000000d13b00720c */ /* 0x000fe20003f06270 */
[----:B------:R-:W-:Y:S01]  /*164b0*/  LDSM.16.MT88.4 R64, [R184+0xe000] ;  /* 0x00e00000b840783b */ /* 0x000fe20000004200 */
[----:B------:R-:W-:Y:S02]  /*164c0*/  FMNMX.FTZ R6, R217, R20, !PT ;  /* 0x00000014d9067209 */ /* 0x000fe40007810000 */
[----:B------:R-:W-:Y:S02]  /*164d0*/  FSEL R171, R10, -INF , !P2 ;  /* 0xff8000000aab7808 */ /* 0x000fe40005000000 */
[----:B------:R-:W-:-:S02]  /*164e0*/  FMNMX.FTZ R18, R211, R18, !PT ;  /* 0x00000012d3127209 */ /* 0x000fc40007810000 */
[----:B------:R-:W-:Y:S02]  /*164f0*/  ISETP.LT.OR P0, PT, R59, R0, P0 ;  /* 0x000000003b00720c */ /* 0x000fe40000701670 */
[----:B------:R-:W-:Y:S01]  /*16500*/  FMNMX.FTZ R6, R213, R6, !PT ;  /* 0x00000006d5067209 */ /* 0x000fe20007810000 */
[----:B------:R-:W-:Y:S01]  /*16510*/  LDSM.16.MT88.4 R56, [R185+0xe000] ;  /* 0x00e00000b938783b */ /* 0x000fe20000004200 */
[----:B------:R-:W-:Y:S02]  /*16520*/  ISETP.GE.AND P4, PT, R51, R209, PT ;  /* 0x000000d13300720c */ /* 0x000fe40003f86270 */
[----:B------:R-:W-:Y:S01]  /*16530*/  FSEL R147, R8, -INF , !P1 ;  /* 0xff80000008937808 */ /* 0x000fe20004800000 */
[----:B------:R-:W1:Y:S01]  /*16540*/  SHFL.BFLY PT, R15, R6, 0x2, 0x1f ;  /* 0x0c401f00060f7f89 */ /* 0x000e6200000e0000 */
[----:B------:R-:W-:Y:S02]  /*16550*/  FMNMX.FTZ R18, R171, R18, !PT ;  /* 0x00000012ab127209 */ /* 0x000fe40007810000 */
[----:B------:R-:W-:-:S02]  /*16560*/  ISETP.LT.OR P4, PT, R51, R0, P4 ;  /* 0x000000003300720c */ /* 0x000fc40002781670 */
[----:B------:R-:W-:Y:S01]  /*16570*/  FSEL R145, R3, -INF , !P0 ;  /* 0xff80000003917808 */ /* 0x000fe20004000000 */
[----:B------:R-:W-:Y:S01]  /*16580*/  LDSM.16.MT88.4 R48, [R186+0xe000] ;  /* 0x00e00000ba30783b */ /* 0x000fe20000004200 */
[----:B------:R-:W-:Y:S02]  /*16590*/  FMNMX.FTZ R18, R147, R18, !PT ;  /* 0x0000001293127209 */ /* 0x000fe40007810000 */
        /* <DEDUP_REMOVED lines=24> */
[----:B------:R-:W2:Y:S01]  /*16720*/  MUFU.EX2 R157, R157 ;  /* 0x0000009d009d7308 */ /* 0x000ea20000000800 */
[--C-:B------:R-:W-:Y:S01]  /*16730*/  FFMA.FTZ R138, R21, c[0x0][0x23c], -R144.reuse ;  /* 0x00008f00158a7a23 */ /* 0x100fe20000010890 */
[----:B------:R-:W-:Y:S01]  /*16740*/  LDSM.16.MT88.4 R24, [R186+0xe800] ;  /* 0x00e80000ba18783b */ /* 0x000fe20000004200 */
[----:B------:R-:W-:Y:S02]  /*16750*/  FFMA.FTZ R158, R229, c[0x0][0x23c], -R144 ;  /* 0x00008f00e59e7a23 */ /* 0x000fe40000010890 */
[--C-:B------:R-:W-:Y:S01]  /*16760*/  FFMA.FTZ R154, R2, c[0x0][0x23c], -R162.reuse ;  /* 0x00008f00029a7a23 */ /* 0x100fe200000108a2 */
[----:B------:R-:W-:Y:S01]  /*16770*/  LDSM.16.MT88.4 R20, [R188+0xc800] ;  /* 0x00c80000bc14783b */ /* 0x000fe20000004200 */
        /* <DEDUP_REMOVED lines=8> */
[----:B------:R-:W3:Y:S01]  /*16800*/  MUFU.EX2 R148, R148 ;  /* 0x0000009400947308 */ /* 0x000ee20000000800 */
[--C-:B------:R-:W-:Y:S01]  /*16810*/  FFMA.FTZ R149, R11, c[0x0][0x23c], -R162.reuse ;  /* 0x00008f000b957a23 */ /* 0x100fe200000108a2 */
[----:B------:R-:W4:Y:S01]  /*16820*/  LDSM.16.MT88.4 R4, [R184+0x10000] ;  /* 0x01000000b804783b */ /* 0x000f220000004200 */
[--C-:B------:R-:W-:Y:S01]  /*16830*/  FFMA.FTZ R0, R9, c[0x0][0x23c], -R162.reuse ;  /* 0x00008f0009007a23 */ /* 0x100fe200000108a2 */
[----:B--2---:R-:W-:Y:S01]  /*16840*/  F2FP.PACK_AB R96, R152, R157 ;  /* 0x0000009d9860723e */ /* 0x004fe200000000ff */
[----:B------:R-:W-:Y:S01]  /*16850*/  FFMA.FTZ R135, R13, c[0x0][0x23c], -R162 ;  /* 0x00008f000d877a23 */ /* 0x000fe200000108a2 */
[----:B------:R-:W2:Y:S01]  /*16860*/  LDSM.16.MT88.4 R8, [R188+0xe800] ;  /* 0x00e80000bc08783b */ /* 0x000ea20000004200 */
[--C-:B------:R-:W-:Y:S01]  /*16870*/  FFMA.FTZ R161, R161, c[0x0][0x23c], -R144.reuse ;  /* 0x00008f00a1a17a23 */ /* 0x100fe20000010890 */
[----:B------:R-:W-:Y:S01]  /*16880*/  MUFU.EX2 R154, R154 ;  /* 0x0000009a009a7308 */ /* 0x000fe20000000800 */
[--C-:B------:R-:W-:Y:S01]  /*16890*/  FFMA.FTZ R160, R225, c[0x0][0x23c], -R144.reuse ;  /* 0x00008f00e1a07a23 */ /* 0x100fe20000010890 */
[----:B------:R-:W5:Y:S01]  /*168a0*/  LDSM.16.MT88.4 R16, [R185+0xe800] ;  /* 0x00e80000b910783b */ /* 0x000f620000004200 */
[----:B------:R-:W-:-:S02]  /*168b0*/  FFMA.FTZ R163, R163, c[0x0][0x23c], -R144 ;  /* 0x00008f00a3a37a23 */ /* 0x000fc40000010890 */
[--C-:B------:R-:W-:Y:S01]  /*168c0*/  FFMA.FTZ R166, R227, c[0x0][0x23c], -R162.reuse ;  /* 0x00008f00e3a67a23 */ /* 0x100fe200000108a2 */
[----:B------:R-:W1:Y:S01]  /*168d0*/  LDSM.16.MT88.4 R12, [R184+0xe800] ;  /* 0x00e80000b80c783b */ /* 0x000e620000004200 */
        /* <DEDUP_REMOVED lines=21> */
[C---:B---3--:R-:W-:Y:S02]  /*16a30*/  F2FP.PACK_AB R99, R151.reuse, R156 ;  /* 0x0000009c9763723e */ /* 0x048fe400000000ff */
[----:B------:R-:W3:Y:S01]  /*16a40*/  MUFU.EX2 R138, R138 ;  /* 0x0000008a008a7308 */ /* 0x000ee20000000800 */
        /* <DEDUP_REMOVED lines=60> */
[----:B--2---:R-:W-:Y:S01]  /*16e10*/  HMMA.16816.F32 R36, R4, R8, R36 ;  /* 0x000000080424723c */ /* 0x004fe20000001824 */
[----:B------:R-:W-:-:S07]  /*16e20*/  FADD.FTZ R149, R0, R149 ;  /* 0x0000009500957221 */ /* 0x000fce0000010000 */
[C---:B------:R-:W-:Y:S01]  /*16e30*/  HMMA.16816.F32 R40, R4.reuse, R10, R40 ;  /* 0x0000000a0428723c */ /* 0x040fe20000001828 */
[----:B------:R-:W1:Y:S07]  /*16e40*/  LDSM.16.MT88.4 R8, [R186+0x10800] ;  /* 0x01080000ba08783b */ /* 0x000e6e0000004200 */
[C---:B-----5:R-:W-:Y:S08]  /*16e50*/  HMMA.16816.F32 R52, R4.reuse, R16, R52 ;  /* 0x000000100434723c */ /* 0x060ff00000001834 */
        /* <DEDUP_REMOVED lines=185> */
.L_x_5999:
[----:B------:R-:W-:-:S05]  /*179f0*/  IMAD.MOV.U32 R11, RZ, RZ, c[0x0][0x1a0] ;  /* 0x00006800ff0b7624 */ /* 0x000fca00078e00ff */
[----:B------:R-:W-:-:S04]  /*17a00*/  LEA R11, -R11, RZ, 0x6 ;  /* 0x000000ff0b0b7211 */ /* 0x000fc800078e31ff */
[----:B------:R-:W-:Y:S02]  /*17a10*/  SHF.R.S32.HI R6, RZ, 0x1f, R11 ;  /* 0x0000001fff067819 */ /* 0x000fe4000001140b */
.L_x_6000:
        /* <DEDUP_REMOVED lines=88> */
[----:B------:R-:W-:Y:S01]  /*17fa0*/  @P1 LEA.HI.X R29, R136, c[0x0][0x174], R133, 0x1, P0 ;  /* 0x00005d00881d1a11 */ /* 0x000fe200000f0c85 */
[----:B------:R-:W-:Y:S01]  /*17fb0*/  IMAD.IADD R133, R208, 0x1, -R215 ;  /* 0x00000001d0857824 */ /* 0x000fe200078e0ad7 */
[C---:B------:R-:W-:Y:S01]  /*17fc0*/  IADD3 R2, R215.reuse, 0x1, RZ ;  /* 0x00000001d7027810 */ /* 0x040fe20007ffe0ff */
[----:B------:R-:W-:Y:S01]  /*17fd0*/  @!P4 STS.128 [R200+0xd000], RZ ;  /* 0x00d000ffc800c388 */ /* 0x000fe20000000c00 */
[C---:B------:R-:W-:Y:S02]  /*17fe0*/  ISETP.GE.AND P6, PT, R215.reuse, R207, PT ;  /* 0x000000cfd700720c */ /* 0x040fe40003fc6270 */
[----:B------:R-:W-:Y:S01]  /*17ff0*/  IABS R133, R133 ;  /* 0x0000008500857213 */ /* 0x000fe20000000000 */
        /* <DEDUP_REMOVED lines=25> */
[----:B------:R4:W-:Y:S04]  /*18190*/  @P1 LDGSTS.E.BYPASS.LTC128B.128 [R200+0x11800], [R28.64+0x100] ;  /* 0x118001001cc81fae */ /* 0x0009e8000b901d44 */
[----:B------:R-:W-:Y:S04]  /*181a0*/  @!P1 STS.128 [R200+0x11800], RZ ;  /* 0x011800ffc8009388 */ /* 0x000fe80000000c00 */
[----:B------:R-:W-:Y:S04]  /*181b0*/  LDSM.16.M88.4 R148, [R194] ;  /* 0x00000000c294783b */ /* 0x000fe80000000200 */
[----:B--2---:R-:W5:Y:S04]  /*181c0*/  LDSM.16.M88.4 R20, [R193+0x6000] ;  /* 0x00600000c114783b */ /* 0x004f680000000200 */
[----:B---3--:R-:W2:Y:S04]  /*181d0*/  LDSM.16.M88.4 R12, [R193+0x6800] ;  /* 0x00680000c10c783b */ /* 0x008ea80000000200 */
[----:B------:R-:W3:Y:S04]  /*181e0*/  LDSM.16.M88.4 R156, [R193+0x7000] ;  /* 0x00700000c19c783b */ /* 0x000ee80000000200 */
[----:B-1----:R-:W1:Y:S04]  /*181f0*/  LDSM.16.M88.4 R8, [R193+0x7800] ;  /* 0x00780000c108783b */ /* 0x002e680000000200 */
[----:B------:R-:W-:Y:S04]  /*18200*/  LDSM.16.M88.4 R32, [R192] ;  /* 0x00000000c020783b */ /* 0x000fe80000000200 */
[----:B------:R-:W1:Y:S04]  /*18210*/  LDSM.16.M88.4 R4, [R191] ;  /* 0x00000000bf04783b */ /* 0x000e680000000200 */
[----:B------:R-:W1:Y:S04]  /*18220*/  LDSM.16.M88.4 R144, [R183] ;  /* 0x00000000b790783b */ /* 0x000e680000000200 */
[----:B------:R-:W1:Y:S04]  /*18230*/  LDSM.16.M88.4 R140, [R182] ;  /* 0x00000000b68c783b */ /* 0x000e680000000200 */
[----:B------:R-:W-:Y:S04]  /*18240*/  LDSM.16.M88.4 R164, [R190] ;  /* 0x00000000bea4783b */ /* 0x000fe80000000200 */
[----:B----4-:R-:W4:Y:S01]  /*18250*/  LDSM.16.M88.4 R28, [R187+0x6000] ;  /* 0x00600000bb1c783b */ /* 0x010f220000000200 */
[C---:B-----5:R-:W-:Y:S03]  /*18260*/  HMMA.16816.F32 R24, R148.reuse, R20, RZ ;  /* 0x000000149418723c */ /* 0x060fe600000018ff */
[----:B------:R-:W5:Y:S04]  /*18270*/  LDSM.16.M88.4 R136, [R181] ;  /* 0x00000000b588783b */ /* 0x000f680000000200 */
[----:B------:R-:W-:Y:S01]  /*18280*/  LDSM.16.M88.4 R216, [R187+0x7800] ;  /* 0x00780000bbd8783b */ /* 0x000fe20000000200 */
[C---:B------:R-:W-:Y:S03]  /*18290*/  HMMA.16816.F32 R20, R148.reuse, R22, RZ ;  /* 0x000000169414723c */ /* 0x040fe600000018ff */
[----:B------:R-:W-:Y:S04]  /*182a0*/  LDSM.16.M88.4 R168, [R180+0x1800] ;  /* 0x00180000b4a8783b */ /* 0x000fe80000000200 */
[----:B------:R-:W-:Y:S01]  /*182b0*/  LDSM.16.M88.4 R220, [R193+0xa800] ;  /* 0x00a80000c1dc783b */ /* 0x000fe20000000200 */
[C---:B--2---:R-:W-:Y:S03]  /*182c0*/  HMMA.16816.F32 R16, R148.reuse, R12, RZ ;  /* 0x0000000c9410723c */ /* 0x044fe600000018ff */
[----:B------:R-:W0:Y:S05]  /*182d0*/  LDGDEPBAR ;  /* 0x00000000000079af */ /* 0x000e2a0000000000 */
[C---:B---3--:R-:W-:Y:S08]  /*182e0*/  HMMA.16816.F32 R160, R148.reuse, R156, RZ ;  /* 0x0000009c94a0723c */ /* 0x048ff000000018ff */
[C---:B------:R-:W-:Y:S08]  /*182f0*/  HMMA.16816.F32 R12, R148.reuse, R14, RZ ;  /* 0x0000000e940c723c */ /* 0x040ff000000018ff */
[C---:B------:R-:W-:Y:S08]  /*18300*/  HMMA.16816.F32 R156, R148.reuse, R158, RZ ;  /* 0x0000009e949c723c */ /* 0x040ff000000018ff */
[C---:B-1----:R-:W-:Y:S08]  /*18310*/  HMMA.16816.F32 R152, R148.reuse, R8, RZ ;  /* 0x000000089498723c */ /* 0x042ff000000018ff */
[----:B------:R-:W-:Y:S01]  /*18320*/  HMMA.16816.F32 R148, R148, R10, RZ ;  /* 0x0000000a9494723c */ /* 0x000fe200000018ff */
        /* <DEDUP_REMOVED lines=9> */
[----:B------:R-:W3:Y:S07]  /*183c0*/  LDSM.16.M88.4 R140, [R189] ;  /* 0x00000000bd8c783b */ /* 0x000eee0000000200 */
[C---:B----4-:R-:W-:Y:S08]  /*183d0*/  HMMA.16816.F32 R24, R164.reuse, R28, R24 ;  /* 0x0000001ca418723c */ /* 0x050ff00000001818 */
[----:B------:R-:W-:Y:S01]  /*183e0*/  HMMA.16816.F32 R20, R164, R30, R20 ;  /* 0x0000001ea414723c */ /* 0x000fe20000001814 */
[----:B------:R-:W4:Y:S07]  /*183f0*/  LDSM.16.M88.4 R28, [R180+0x1000] ;  /* 0x00100000b41c783b */ /* 0x000f2e0000000200 */
[C---:B-----5:R-:W-:Y:S08]  /*18400*/  HMMA.16816.F32 R152, R32.reuse, R136, R152 ;  /* 0x000000882098723c */ /* 0x060ff00000001898 */
[----:B------:R-:W-:Y:S01]  /*18410*/  HMMA.16816.F32 R148, R32, R138, R148 ;  /* 0x0000008a2094723c */ /* 0x000fe20000001894 */
[----:B------:R-:W5:Y:S04]  /*18420*/  LDSM.16.M88.4 R32, [R180+0x800] ;  /* 0x00080000b420783b */ /* 0x000f680000000200 */
[----:B------:R-:W-:Y:S03]  /*18430*/  LDSM.16.M88.4 R136, [R193+0x8800] ;  /* 0x00880000c188783b */ /* 0x000fe60000000200 */
        /* <DEDUP_REMOVED lines=9> */
[----:B------:R-:W-:Y:S03]  /*184d0*/  LDSM.16.M88.4 R216, [R194+0x4000] ;  /* 0x00400000c2d8783b */ /* 0x000fe60000000200 */
[C---:B---3--:R-:W-:Y:S08]  /*184e0*/  HMMA.16816.F32 R24, R140.reuse, R144, R24 ;  /* 0x000000908c18723c */ /* 0x048ff00000001818 */
[C---:B------:R-:W-:Y:S01]  /*184f0*/  HMMA.16816.F32 R20, R140.reuse, R146, R20 ;  /* 0x000000928c14723c */ /* 0x040fe20000001814 */
[----:B------:R-:W-:Y:S07]  /*18500*/  LDSM.16.M88.4 R144, [R179] ;  /* 0x00000000b390783b */ /* 0x000fee0000000200 */
[C---:B----4-:R-:W-:Y:S08]  /*18510*/  HMMA.16816.F32 R160, R140.reuse, R28, R160 ;  /* 0x0000001c8ca0723c */ /* 0x050ff000000018a0 */
[C---:B------:R-:W-:Y:S01]  /*18520*/  HMMA.16816.F32 R156, R140.reuse, R30, R156 ;  /* 0x0000001e8c9c723c */ /* 0x040fe2000000189c */
[----:B------:R-:W3:Y:S07]  /*18530*/  LDSM.16.M88.4 R28, [R193+0x9800] ;  /* 0x00980000c11c783b */ /* 0x000eee0000000200 */
[C---:B-----5:R-:W-:Y:S08]  /*18540*/  HMMA.16816.F32 R16, R140.reuse, R32, R16 ;  /* 0x000000208c10723c */ /* 0x060ff00000001810 */
[C---:B------:R-:W-:Y:S01]  /*18550*/  HMMA.16816.F32 R12, R140.reuse, R34, R12 ;  /* 0x000000228c0c723c */ /* 0x040fe2000000180c */
[----:B------:R-:W4:Y:S07]  /*18560*/  LDSM.16.M88.4 R32, [R192+0x2000] ;  /* 0x00200000c020783b */ /* 0x000f2e0000000200 */
        /* <DEDUP_REMOVED lines=9> */
[----:B------:R-:W5:Y:S07]  /*18600*/  LDSM.16.M88.4 R136, [R176] ;  /* 0x00000000b088783b */ /* 0x000f6e0000000200 */
[C---:B--2---:R-:W-:Y:S08]  /*18610*/  HMMA.16816.F32 R160, R4.reuse, R164, R160 ;  /* 0x000000a404a0723c */ /* 0x044ff000000018a0 */
[C---:B------:R-:W-:Y:S01]  /*18620*/  HMMA.16816.F32 R156, R4.reuse, R166, R156 ;  /* 0x000000a6049c723c */ /* 0x040fe2000000189c */
[----:B------:R-:W-:Y:S07]  /*18630*/  LDSM.16.M88.4 R164, [R187+0x8800] ;  /* 0x00880000bba4783b */ /* 0x000fee0000000200 */
[C---:B---3--:R-:W-:Y:S08]  /*18640*/  HMMA.16816.F32 R152, R4.reuse, R28, R152 ;  /* 0x0000001c0498723c */ /* 0x048ff00000001898 */
[----:B------:R-:W-:Y:S01]  /*18650*/  HMMA.16816.F32 R148, R4, R30, R148 ;  /* 0x0000001e0494723c */ /* 0x000fe20000001894 */
[----:B------:R-:W-:Y:S04]  /*18660*/  LDSM.16.M88.4 R4, [R190+0x2000] ;  /* 0x00200000be04783b */ /* 0x000fe80000000200 */
[----:B------:R-:W2:Y:S03]  /*18670*/  LDSM.16.M88.4 R28, [R187+0x9000] ;  /* 0x00900000bb1c783b */ /* 0x000ea60000000200 */
[C---:B----4-:R-:W-:Y:S08]  /*18680*/  HMMA.16816.F32 R24, R32.reuse, R144, R24 ;  /* 0x000000902018723c */ /* 0x050ff00000001818 */
[C---:B------:R-:W-:Y:S01]  /*18690*/  HMMA.16816.F32 R20, R32.reuse, R146, R20 ;  /* 0x000000922014723c */ /* 0x040fe20000001814 */
[----:B------:R-:W3:Y:S07]  /*186a0*/  LDSM.16.M88.4 R144, [R187+0x9800] ;  /* 0x00980000bb90783b */ /* 0x000eee0000000200 */
[C---:B-1----:R-:W-:Y:S08]  /*186b0*/  HMMA.16816.F32 R160, R32.reuse, R8, R160 ;  /* 0x0000000820a0723c */ /* 0x042ff000000018a0 */
[C---:B------:R-:W-:Y:S01]  /*186c0*/  HMMA.16816.F32 R156, R32.reuse, R10, R156 ;  /* 0x0000000a209c723c */ /* 0x040fe2000000189c */
[----:B------:R-:W-:Y:S07]  /*186d0*/  LDSM.16.M88.4 R8, [R189+0x2000] ;  /* 0x00200000bd08783b */ /* 0x000fee0000000200 */
[C---:B------:R-:W-:Y:S08]  /*186e0*/  HMMA.16816.F32 R16, R32.reuse, R140, R16 ;  /* 0x0000008c2010723c */ /* 0x040ff00000001810 */
[C---:B------:R-:W-:Y:S01]  /*186f0*/  HMMA.16816.F32 R12, R32.reuse, R142, R12 ;  /* 0x0000008e200c723c */ /* 0x040fe2000000180c */
[----:B------:R-:W1:Y:S07]  /*18700*/  LDSM.16.M88.4 R140, [R180+0x2000] ;  /* 0x00200000b48c783b */ /* 0x000e6e0000000200 */
[C---:B-----5:R-:W-:Y:S08]  /*18710*/  HMMA.16816.F32 R152, R32.reuse, R136, R152 ;  /* 0x000000882098723c */ /* 0x060ff00000001898 */
        /* <DEDUP_REMOVED lines=15> */
[----:B------:R-:W-:Y:S03]  /*18810*/  LDSM.16.M88.4 R144, [R192+0x4000] ;  /* 0x00400000c090783b */ /* 0x000fe60000000200 */
[C---:B-1----:R-:W-:Y:S08]  /*18820*/  HMMA.16816.F32 R24, R8.reuse, R140, R24 ;  /* 0x0000008c0818723c */ /* 0x042ff00000001818 */
[C---:B------:R-:W-:Y:S01]  /*18830*/  HMMA.16816.F32 R20, R8.reuse, R142, R20 ;  /* 0x0000008e0814723c */ /* 0x040fe20000001814 */
[----:B------:R-:W1:Y:S07]  /*18840*/  LDSM.16.M88.4 R140, [R175] ;  /* 0x00000000af8c783b */ /* 0x000e6e0000000200 */
[C---:B--2---:R-:W-:Y:S08]  /*18850*/  HMMA.16816.F32 R152, R8.reuse, R28, R152 ;  /* 0x0000001c0898723c */ /* 0x044ff00000001898 */
[C---:B------:R-:W-:Y:S01]  /*18860*/  HMMA.16816.F32 R148, R8.reuse, R30, R148 ;  /* 0x0000001e0894723c */ /* 0x040fe20000001894 */
[----:B------:R-:W2:Y:S07]  /*18870*/  LDSM.16.M88.4 R28, [R172] ;  /* 0x00000000ac1c783b */ /* 0x000eae0000000200 */
[C---:B------:R-:W-:Y:S08]  /*18880*/  HMMA.16816.F32 R160, R8.reuse, R32, R160 ;  /* 0x0000002008a0723c */ /* 0x040ff000000018a0 */
[----:B------:R-:W-:Y:S01]  /*18890*/  HMMA.16816.F32 R156, R8, R34, R156 ;  /* 0x00000022089c723c */ /* 0x000fe2000000189c */
[----:B------:R-:W4:Y:S07]  /*188a0*/  LDSM.16.M88.4 R32, [R173] ;  /* 0x00000000ad20783b */ /* 0x000f2e0000000200 */
[C---:B---3--:R-:W-:Y:S08]  /*188b0*/  HMMA.16816.F32 R24, R216.reuse, R4, R24 ;  /* 0x00000004d818723c */ /* 0x048ff00000001818 */
[----:B------:R-:W-:Y:S01]  /*188c0*/  HMMA.16816.F32 R20, R216, R6, R20 ;  /* 0x00000006d814723c */ /* 0x000fe20000001814 */
[----:B------:R-:W-:Y:S07]  /*188d0*/  LDSM.16.M88.4 R4, [R187+0xa000] ;  /* 0x00a00000bb04783b */ /* 0x000fee0000000200 */
[C---:B------:R-:W-:Y:S08]  /*188e0*/  HMMA.16816.F32 R16, R8.reuse, R136, R16 ;  /* 0x000000880810723c */ /* 0x040ff00000001810 */
[----:B------:R-:W-:Y:S01]  /*188f0*/  HMMA.16816.F32 R12, R8, R138, R12 ;  /* 0x0000008a080c723c */ /* 0x000fe2000000180c */
[----:B------:R-:W3:Y:S04]  /*18900*/  LDSM.16.M88.4 R136, [R174] ;  /* 0x00000000ae88783b */ /* 0x000ee80000000200 */
[----:B------:R-:W5:Y:S03]  /*18910*/  LDSM.16.M88.4 R8, [R190+0x4000] ;  /* 0x00400000be08783b */ /* 0x000f660000000200 */
[C---:B------:R-:W-:Y:S08]  /*18920*/  HMMA.16816.F32 R152, R216.reuse, R164, R152 ;  /* 0x000000a4d898723c */ /* 0x040ff00000001898 */
[C---:B------:R-:W-:Y:S01]  /*18930*/  HMMA.16816.F32 R164, R216.reuse, R166, R148 ;  /* 0x000000a6d8a4723c */ /* 0x040fe20000001894 */
[----:B------:R-:W-:Y:S07]  /*18940*/  LDSM.16.M88.4 R148, [R187+0xa800] ;  /* 0x00a80000bb94783b */ /* 0x000fee0000000200 */
[----:B------:R-:W-:Y:S08]  /*18950*/  HMMA.16816.F32 R160, R216, R168, R160 ;  /* 0x000000a8d8a0723c */ /* 0x000ff000000018a0 */
[C---:B-1----:R-:W-:Y:S08]  /*18960*/  HMMA.16816.F32 R24, R144.reuse, R140, R24 ;  /* 0x0000008c9018723c */ /* 0x042ff00000001818 */
[----:B------:R-:W-:Y:S01]  /*18970*/  HMMA.16816.F32 R20, R144, R142, R20 ;  /* 0x0000008e9014723c */ /* 0x000fe20000001814 */
[----:B------:R-:W1:Y:S07]  /*18980*/  LDSM.16.M88.4 R140, [R187+0xb000] ;  /* 0x00b00000bb8c783b */ /* 0x000e6e0000000200 */
[C---:B------:R-:W-:Y:S08]  /*18990*/  HMMA.16816.F32 R16, R216.reuse, R220, R16 ;  /* 0x000000dcd810723c */ /* 0x040ff00000001810 */
[C---:B------:R-:W-:Y:S08]  /*189a0*/  HMMA.16816.F32 R12, R216.reuse, R222, R12 ;  /* 0x000000ded80c723c */ /* 0x040ff0000000180c */
[----:B------:R-:W-:Y:S08]  /*189b0*/  HMMA.16816.F32 R156, R216, R170, R156 ;  /* 0x000000aad89c723c */ /* 0x000ff0000000189c */
[C---:B--2---:R-:W-:Y:S08]  /*189c0*/  HMMA.16816.F32 R152, R144.reuse, R28, R152 ;  /* 0x0000001c9098723c */ /* 0x044ff00000001898 */
[C---:B------:R-:W-:Y:S01]  /*189d0*/  HMMA.16816.F32 R164, R144.reuse, R30, R164 ;  /* 0x0000001e90a4723c */ /* 0x040fe200000018a4 */
[----:B------:R-:W2:Y:S07]  /*189e0*/  LDSM.16.M88.4 R28, [R187+0xb800] ;  /* 0x00b80000bb1c783b */ /* 0x000eae0000000200 */
[C---:B----4-:R-:W-:Y:S08]  /*189f0*/  HMMA.16816.F32 R160, R144.reuse, R32, R160 ;  /* 0x0000002090a0723c */ /* 0x050ff000000018a0 */
[C---:B---3--:R-:W-:Y:S07]  /*18a00*/  HMMA.16816.F32 R16, R144.reuse, R136, R16 ;  /* 0x000000889010723c */ /* 0x048fee0000001810 */
[----:B------:R-:W-:Y:S01]  /*18a10*/  IMAD.IADD R136, R208, 0x1, -R2 ;  /* 0x00000001d0887824 */ /* 0x000fe200078e0a02 */
[----:B------:R-:W-:Y:S04]  /*18a20*/  HMMA.16816.F32 R12, R144, R138, R12 ;  /* 0x0000008a900c723c */ /* 0x000fe8000000180c */
[----:B------:R-:W-:-:S04]  /*18a30*/  IABS R136, R136 ;  /* 0x0000008800887213 */ /* 0x000fc80000000000 */
[----:B------:R-:W-:Y:S01]  /*18a40*/  HMMA.16816.F32 R156, R144, R34, R156 ;  /* 0x00000022909c723c */ /* 0x000fe2000000189c */
[----:B------:R-:W-:Y:S06]  /*18a50*/  LDSM.16.M88.4 R32, [R189+0x4000] ;  /* 0x00400000bd20783b */ /* 0x000fec0000000200 */
[----:B------:R-:W-:Y:S01]  /*18a60*/  IMAD.MOV.U32 R145, RZ, RZ, R133 ;  /* 0x000000ffff917224 */ /* 0x000fe200078e0085 */
[----:B-----5:R-:W-:Y:S01]  /*18a70*/  HMMA.16816.F32 R24, R8, R4, R24 ;  /* 0x000000040818723c */ /* 0x020fe20000001818 */
[C---:B------:R-:W-:Y:S02]  /*18a80*/  IADD3 R133, R215.reuse, 0x8, RZ ;  /* 0x00000008d7857810 */ /* 0x040fe40007ffe0ff */
[----:B------:R-:W-:-:S02]  /*18a90*/  IADD3 R144, R215, 0x9, RZ ;  /* 0x00000009d7907810 */ /* 0x000fc40007ffe0ff */
[----:B------:R-:W-:Y:S01]  /*18aa0*/  IADD3 R146, R215, 0x10, RZ ;  /* 0x00000010d7927810 */ /* 0x000fe20007ffe0ff */
[----:B------:R-:W-:Y:S01]  /*18ab0*/  I2F R145, R145 ;  /* 0x0000009100917306 */ /* 0x000fe20000201400 */
[-C--:B------:R-:W-:Y:S01]  /*18ac0*/  ISETP.GE.AND P1, PT, R133, R207.reuse, PT ;  /* 0x000000cf8500720c */ /* 0x080fe20003f26270 */
[----:B------:R-:W-:Y:S01]  /*18ad0*/  HMMA.16816.F32 R20, R8, R6, R20 ;  /* 0x000000060814723c */ /* 0x000fe20000001814 */
[----:B------:R-:W3:Y:S01]  /*18ae0*/  LDSM.16.M88.4 R4, [R180+0x4000] ;  /* 0x00400000b404783b */ /* 0x000ee20000000200 */
[-C--:B------:R-:W-:Y:S02]  /*18af0*/  ISETP.GE.AND P0, PT, R144, R207.reuse, PT ;  /* 0x000000cf9000720c */ /* 0x080fe40003f06270 */
[----:B------:R-:W-:-:S04]  /*18b00*/  ISETP.GE.AND P5, PT, R146, R207, PT ;  /* 0x000000cf9200720c */ /* 0x000fc80003fa6270 */
[C---:B-1----:R-:W-:Y:S07]  /*18b10*/  HMMA.16816.F32 R160, R8.reuse, R140, R160 ;  /* 0x0000008c08a0723c */ /* 0x042fee00000018a0 */
[C---:B------:R-:W-:Y:S01]  /*18b20*/  IMAD.IADD R140, R208.reuse, 0x1, -R133 ;  /* 0x00000001d08c7824 */ /* 0x040fe200078e0a85 */
[----:B--2---:R-:W-:Y:S01]  /*18b30*/  HMMA.16816.F32 R152, R8, R28, R152 ;  /* 0x0000001c0898723c */ /* 0x004fe20000001898 */
[----:B------:R-:W-:-:S03]  /*18b40*/  IMAD.IADD R141, R208, 0x1, -R144 ;  /* 0x00000001d08d7824 */ /* 0x000fc600078e0a90 */
[----:B------:R-:W-:-:S03]  /*18b50*/  IABS R140, R140 ;  /* 0x0000008c008c7213 */ /* 0x000fc60000000000 */
[----:B------:R-:W-:Y:S01]  /*18b60*/  IADD3 R29, R215, 0x11, RZ ;  /* 0x00000011d71d7810 */ /* 0x000fe20007ffe0ff */
[----:B------:R-:W-:Y:S01]  /*18b70*/  HMMA.16816.F32 R16, R8, R148, R16 ;  /* 0x000000940810723c */ /* 0x000fe20000001810 */
[----:B------:R-:W-:Y:S01]  /*18b80*/  IMAD.MOV.U32 R147, RZ, RZ, R140 ;  /* 0x000000ffff937224 */ /* 0x000fe200078e008c */
[----:B------:R-:W-:-:S05]  /*18b90*/  IABS R140, R141 ;  /* 0x0000008d008c7213 */ /* 0x000fca0000000000 */
[----:B------:R-:W-:Y:S01]  /*18ba0*/  IMAD.MOV.U32 R148, RZ, RZ, R136 ;  /* 0x000000ffff947224 */ /* 0x000fe200078e0088 */
[----:B------:R-:W-:Y:S01]  /*18bb0*/  HMMA.16816.F32 R12, R8, R150, R12 ;  /* 0x00000096080c723c */ /* 0x000fe2000000180c */
[----:B------:R-:W1:Y:S01]  /*18bc0*/  LDSM.16.M88.4 R136, [R180+0x4800] ;  /* 0x00480000b488783b */ /* 0x000e620000000200 */
[----:B------:R-:W-:Y:S01]  /*18bd0*/  IMAD.MOV.U32 R28, RZ, RZ, R140 ;  /* 0x000000ffff1c7224 */ /* 0x000fe200078e008c */
[----:B------:R-:W-:Y:S01]  /*18be0*/  I2F R147, R147 ;  /* 0x0000009300937306 */ /* 0x000fe20000201400 */
[----:B------:R-:W-:-:S04]  /*18bf0*/  IMAD.IADD R149, R208, 0x1, -R146 ;  /* 0x00000001d0957824 */ /* 0x000fc800078e0a92 */
[C---:B------:R-:W-:Y:S01]  /*18c00*/  HMMA.16816.F32 R156, R8.reuse, R142, R156 ;  /* 0x0000008e089c723c */ /* 0x040fe2000000189c */
[----:B------:R-:W2:Y:S01]  /*18c10*/  LDSM.16.M88.4 R140, [R180+0x5000] ;  /* 0x00500000b48c783b */ /* 0x000ea20000000200 */
[----:B------:R-:W-:Y:S01]  /*18c20*/  IABS R149, R149 ;  /* 0x0000009500957213 */ /* 0x000fe20000000000 */
[----:B------:R-:W4:Y:S05]  /*18c30*/  I2F R148, R148 ;  /* 0x0000009400947306 */ /* 0x000f2a0000201400 */
[----:B------:R-:W-:Y:S03]  /*18c40*/  HMMA.16816.F32 R164, R8, R30, R164 ;  /* 0x0000001e08a4723c */ /* 0x000fe600000018a4 */
[----:B------:R-:W5:Y:S04]  /*18c50*/  I2F R28, R28 ;  /* 0x0000001c001c7306 */ /* 0x000f680000201400 */
[----:B------:R-:W-:Y:S01]  /*18c60*/  IMAD.IADD R8, R208, 0x1, -R29 ;  /* 0x00000001d0087824 */ /* 0x000fe200078e0a1d */
[----:B------:R-:W-:Y:S01]  /*18c70*/  IADD3 R31, R215, 0x18, RZ ;  /* 0x00000018d71f7810 */ /* 0x000fe20007ffe0ff */
[----:B---3--:R-:W-:Y:S01]  /*18c80*/  HMMA.16816.F32 R24, R32, R4, R24 ;  /* 0x000000042018723c */ /* 0x008fe20000001818 */
[----:B------:R-:W-:-:S02]  /*18c90*/  IMAD.MOV.U32 R30, RZ, RZ, R149 ;  /* 0x000000ffff1e7224 */ /* 0x000fc400078e0095 */
[----:B------:R-:W-:-:S04]  /*18ca0*/  IABS R8, R8 ;  /* 0x0000000800087213 */ /* 0x000fc80000000000 */
[----:B------:R-:W-:Y:S01]  /*18cb0*/  IMAD.IADD R5, R208, 0x1, -R31 ;  /* 0x00000001d0057824 */ /* 0x000fe200078e0a1f */
[----:B------:R-:W-:Y:S01]  /*18cc0*/  IADD3 R4, R215, 0x19, RZ ;  /* 0x00000019d7047810 */ /* 0x000fe20007ffe0ff */
[----:B------:R-:W-:Y:S01]  /*18cd0*/  IMAD.MOV.U32 R150, RZ, RZ, R8 ;  /* 0x000000ffff967224 */ /* 0x000fe200078e0008 */
[----:B------:R-:W-:Y:S01]  /*18ce0*/  HMMA.16816.F32 R20, R32, R6, R20 ;  /* 0x000000062014723c */ /* 0x000fe20000001814 */
[----:B------:R-:W3:Y:S01]  /*18cf0*/  LDSM.16.M88.4 R8, [R180+0x5800] ;  /* 0x00580000b408783b */ /* 0x000ee20000000200 */
[----:B------:R-:W-:Y:S01]  /*18d00*/  IABS R5, R5 ;  /* 0x0000000500057213 */ /* 0x000fe20000000000 */
[----:B------:R-:W2:Y:S01]  /*18d10*/  I2F R30, R30 ;  /* 0x0000001e001e7306 */ /* 0x000ea20000201400 */
[----:B------:R-:W-:-:S04]  /*18d20*/  DEPBAR.LE SB0, 0x0 ;  /* 0x000080000000791a */ /* 0x000fc80000000000 */
[----:B------:R-:W-:Y:S01]  /*18d30*/  IMAD.MOV.U32 R149, RZ, RZ, R5 ;  /* 0x000000ffff957224 */ /* 0x000fe200078e0005 */
[----:B------:R-:W-:Y:S01]  /*18d40*/  IADD3 R5, R215, 0x20, RZ ;  /* 0x00000020d7057810 */ /* 0x000fe20007ffe0ff */
[C---:B------:R-:W-:Y:S01]  /*18d50*/  IMAD.IADD R6, R208.reuse, 0x1, -R4 ;  /* 0x00000001d0067824 */ /* 0x040fe200078e0a04 */
[----:B-1----:R-:W-:Y:S01]  /*18d60*/  HMMA.16816.F32 R16, R32, R136, R16 ;  /* 0x000000882010723c */ /* 0x002fe20000001810 */
[----:B------:R-:W1:Y:S02]  /*18d70*/  I2F R150, R150 ;  /* 0x0000009600967306 */ /* 0x000e640000201400 */
[----:B------:R-:W-:Y:S01]  /*18d80*/  IMAD.IADD R7, R208, 0x1, -R5 ;  /* 0x00000001d0077824 */ /* 0x000fe200078e0a05 */
[----:B------:R-:W-:Y:S01]  /*18d90*/  IABS R6, R6 ;  /* 0x0000000600067213 */ /* 0x000fe20000000000 */
[----:B----4-:R-:W-:-:S03]  /*18da0*/  FFMA.FTZ R25, -R205, R148, R25 ;  /* 0x00000094cd197223 */ /* 0x010fc60000010119 */
[C---:B------:R-:W-:Y:S01]  /*18db0*/  HMMA.16816.F32 R12, R32.reuse, R138, R12 ;  /* 0x0000008a200c723c */ /* 0x040fe2000000180c */
[----:B------:R-:W-:Y:S01]  /*18dc0*/  IABS R7, R7 ;  /* 0x0000000700077213 */ /* 0x000fe20000000000 */
[----:B------:R-:W-:Y:S01]  /*18dd0*/  IMAD.MOV.U32 R136, RZ, RZ, R6 ;  /* 0x000000ffff887224 */ /* 0x000fe200078e0006 */
[----:B------:R-:W-:Y:S01]  /*18de0*/  IADD3 R6, R215, 0x21, RZ ;  /* 0x00000021d7067810 */ /* 0x000fe20007ffe0ff */
[----:B------:R-:W-:Y:S01]  /*18df0*/  I2F R149, R149 ;  /* 0x0000009500957306 */ /* 0x000fe20000201400 */
[----:B-----5:R-:W-:Y:S02]  /*18e00*/  FFMA.FTZ R21, -R205, R28, R21 ;  /* 0x0000001ccd157223 */ /* 0x020fe40000010115 */
[C---:B------:R-:W-:Y:S01]  /*18e10*/  IADD3 R139, R215.reuse, 0x29, RZ ;  /* 0x00000029d78b7810 */ /* 0x040fe20007ffe0ff */
[C---:B--2---:R-:W-:Y:S01]  /*18e20*/  HMMA.16816.F32 R160, R32.reuse, R140, R160 ;  /* 0x0000008c20a0723c */ /* 0x044fe200000018a0 */
[----:B------:R-:W-:Y:S01]  /*18e30*/  IMAD.MOV.U32 R137, RZ, RZ, R7 ;  /* 0x000000ffff897224 */ /* 0x000fe200078e0007 */
[----:B------:R-:W-:Y:S01]  /*18e40*/  IADD3 R7, R215, 0x28, RZ ;  /* 0x00000028d7077810 */ /* 0x000fe20007ffe0ff */
[C---:B------:R-:W-:Y:S01]  /*18e50*/  IMAD.IADD R138, R208.reuse, 0x1, -R6 ;  /* 0x00000001d08a7824 */ /* 0x040fe200078e0a06 */
[----:B------:R-:W2:Y:S03]  /*18e60*/  I2F R136, R136 ;  /* 0x0000008800887306 */ /* 0x000ea60000201400 */
[C---:B------:R-:W-:Y:S01]  /*18e70*/  IMAD.IADD R141, R208.reuse, 0x1, -R139 ;  /* 0x00000001d08d7824 */ /* 0x040fe200078e0a8b */
[C---:B------:R-:W-:Y:S01]  /*18e80*/  HMMA.16816.F32 R156, R32.reuse, R142, R156 ;  /* 0x0000008e209c723c */ /* 0x040fe2000000189c */
[----:B------:R-:W-:Y:S01]  /*18e90*/  IMAD.IADD R140, R208, 0x1, -R7 ;  /* 0x00000001d08c7824 */ /* 0x000fe200078e0a07 */
[----:B------:R-:W-:Y:S01]  /*18ea0*/  IABS R138, R138 ;  /* 0x0000008a008a7213 */ /* 0x000fe20000000000 */
[C---:B------:R-:W-:Y:S01]  /*18eb0*/  FFMA.FTZ R30, -R205.reuse, R30, R16 ;  /* 0x0000001ecd1e7223 */ /* 0x040fe20000010110 */
[----:B------:R-:W-:Y:S01]  /*18ec0*/  IABS R141, R141 ;  /* 0x0000008d008d7213 */ /* 0x000fe20000000000 */
[----:B-1----:R-:W-:Y:S01]  /*18ed0*/  FFMA.FTZ R28, -R205, R150, R17 ;  /* 0x00000096cd1c7223 */ /* 0x002fe20000010111 */
[----:B------:R-:W-:Y:S01]  /*18ee0*/  IABS R140, R140 ;  /* 0x0000008c008c7213 */ /* 0x000fe20000000000 */
[----:B------:R-:W1:Y:S01]  /*18ef0*/  I2F R137, R137 ;  /* 0x0000008900897306 */ /* 0x000e620000201400 */
[----:B---3--:R-:W-:Y:S01]  /*18f00*/  HMMA.16816.F32 R152, R32, R8, R152 ;  /* 0x000000082098723c */ /* 0x008fe20000001898 */
[----:B------:R-:W-:-:S02]  /*18f10*/  IADD3 R16, R206, -c[0x0][0x2e4], RZ ;  /* 0x8000b900ce107a10 */ /* 0x000fc40007ffe0ff */
[----:B------:R-:W-:Y:S01]  /*18f20*/  IADD3 R17, R215, 0x39, RZ ;  /* 0x00000039d7117810 */ /* 0x000fe20007ffe0ff */
[C---:B--2---:R-:W-:Y:S01]  /*18f30*/  FFMA.FTZ R13, -R205.reuse, R136, R13 ;  /* 0x00000088cd0d7223 */ /* 0x044fe2000001010d */
[----:B------:R-:W-:Y:S02]  /*18f40*/  IMNMX R16, RZ, R16, !PT ;  /* 0x00000010ff107217 */ /* 0x000fe40007800200 */
[----:B------:R2:W3:Y:S01]  /*18f50*/  I2F R8, R141 ;  /* 0x0000008d00087306 */ /* 0x0004e20000201400 */
[----:B------:R-:W-:Y:S01]  /*18f60*/  HMMA.16816.F32 R164, R32, R10, R164 ;  /* 0x0000000a20a4723c */ /* 0x000fe200000018a4 */
[----:B------:R-:W-:Y:S01]  /*18f70*/  FFMA.FTZ R9, -R205, R145, R24 ;  /* 0x00000091cd097223 */ /* 0x000fe20000010118 */
[----:B------:R-:W-:Y:S01]  /*18f80*/  ISETP.LT.OR P4, PT, R215, R16, P4 ;  /* 0x00000010d700720c */ /* 0x000fe20002781670 */
[----:B------:R-:W-:-:S04]  /*18f90*/  FFMA.FTZ R24, -R205, R149, R12 ;  /* 0x00000095cd187223 */ /* 0x000fc8000001010c */
[C---:B------:R-:W-:Y:S01]  /*18fa0*/  IADD3 R32, R208.reuse, -c[0x0][0x2e4], RZ ;  /* 0x8000b900d0207a10 */ /* 0x040fe20007ffe0ff */
[C---:B------:R-:W-:Y:S01]  /*18fb0*/  FFMA.FTZ R10, -R205.reuse, R147, R20 ;  /* 0x00000093cd0a7223 */ /* 0x040fe20000010114 */
[----:B------:R-:W4:Y:S01]  /*18fc0*/  I2F R138, R138 ;  /* 0x0000008a008a7306 */ /* 0x000f220000201400 */
[----:B------:R-:W-:Y:S01]  /*18fd0*/  IMAD.IADD R34, R208, 0x1, -R17 ;  /* 0x00000001d0227824 */ /* 0x000fe200078e0a11 */
[----:B------:R-:W-:Y:S01]  /*18fe0*/  IMNMX R32, RZ, R32, !PT ;  /* 0x00000020ff207217 */ /* 0x000fe20007800200 */
[----:B-1----:R-:W-:Y:S01]  /*18ff0*/  FFMA.FTZ R137, -R205, R137, R160 ;  /* 0x00000089cd897223 */ /* 0x002fe200000101a0 */
[C---:B------:R-:W-:Y:S02]  /*19000*/  IADD3 R35, R215.reuse, 0x31, RZ ;  /* 0x00000031d7237810 */ /* 0x040fe40007ffe0ff */
[----:B--2---:R-:W-:Y:S01]  /*19010*/  IADD3 R141, R215, 0x30, RZ ;  /* 0x00000030d78d7810 */ /* 0x004fe20007ffe0ff */
[----:B---3--:R-:W-:Y:S01]  /*19020*/  FFMA.FTZ R157, -R205, R8, R157 ;  /* 0x00000008cd9d7223 */ /* 0x008fe2000001019d */
[-C--:B------:R-:W-:Y:S01]  /*19030*/  ISETP.LT.OR P1, PT, R133, R32.reuse, P1 ;  /* 0x000000208500720c */ /* 0x080fe20000f21670 */
[----:B------:R-:W1:Y:S01]  /*19040*/  I2F R140, R140 ;  /* 0x0000008c008c7306 */ /* 0x000e620000201400 */
[-C--:B------:R-:W-:Y:S01]  /*19050*/  ISETP.LT.OR P2, PT, R2, R32.reuse, P2 ;  /* 0x000000200200720c */ /* 0x080fe20001741670 */
[C---:B------:R-:W-:Y:S01]  /*19060*/  IMAD.IADD R20, R208.reuse, 0x1, -R141 ;  /* 0x00000001d0147824 */ /* 0x040fe200078e0a8d */
[----:B------:R-:W-:Y:S01]  /*19070*/  ISETP.LT.OR P6, PT, R215, R32, P6 ;  /* 0x00000020d700720c */ /* 0x000fe200037c1670 */
[----:B------:R-:W-:Y:S01]  /*19080*/  IMAD.IADD R142, R208, 0x1, -R35 ;  /* 0x00000001d08e7824 */ /* 0x000fe200078e0a23 */
[----:B------:R-:W-:-:S02]  /*19090*/  FSEL R10, R10, -INF , !P1 ;  /* 0xff8000000a0a7808 */ /* 0x000fc40004800000 */
[-C--:B------:R-:W-:Y:S01]  /*190a0*/  ISETP.GE.AND P1, PT, R4, R207.reuse, PT ;  /* 0x000000cf0400720c */ /* 0x080fe20003f26270 */
[----:B----4-:R-:W-:Y:S01]  /*190b0*/  FFMA.FTZ R138, -R205, R138, R161 ;  /* 0x0000008acd8a7223 */ /* 0x010fe200000101a1 */
[----:B------:R-:W-:Y:S02]  /*190c0*/  FSEL R12, R25, -INF , !P2 ;  /* 0xff800000190c7808 */ /* 0x000fe40005000000 */
[----:B------:R-:W-:Y:S02]  /*190d0*/  FSEL R9, R9, -INF , !P6 ;  /* 0xff80000009097808 */ /* 0x000fe40007000000 */
[-C--:B------:R-:W-:Y:S02]  /*190e0*/  ISETP.GE.AND P2, PT, R31, R207.reuse, PT ;  /* 0x000000cf1f00720c */ /* 0x080fe40003f46270 */
[----:B------:R-:W-:Y:S01]  /*190f0*/  ISETP.LT.OR P0, PT, R144, R32, P0 ;  /* 0x000000209000720c */ /* 0x000fe20000701670 */
[----:B-1----:R-:W-:Y:S01]  /*19100*/  FFMA.FTZ R140, -R205, R140, R156 ;  /* 0x0000008ccd8c7223 */ /* 0x002fe2000001019c */
[----:B------:R-:W-:-:S02]  /*19110*/  ISETP.GE.AND P6, PT, R29, R207, PT ;  /* 0x000000cf1d00720c */ /* 0x000fc40003fc6270 */
[----:B------:R-:W-:Y:S01]  /*19120*/  IABS R20, R20 ;  /* 0x0000001400147213 */ /* 0x000fe20000000000 */
[----:B------:R-:W-:Y:S01]  /*19130*/  BAR.SYNC.DEFER_BLOCKING 0x0 ;  /* 0x0000000000007b1d */ /* 0x000fe20000010000 */
[-C--:B------:R-:W-:Y:S02]  /*19140*/  ISETP.LT.OR P1, PT, R4, R32.reuse, P1 ;  /* 0x000000200400720c */ /* 0x080fe40000f21670 */
[----:B------:R-:W-:Y:S02]  /*19150*/  FSEL R8, R21, -INF , !P0 ;  /* 0xff80000015087808 */ /* 0x000fe40004000000 */
[-C--:B------:R-:W-:Y:S01]  /*19160*/  ISETP.LT.OR P2, PT, R31, R32.reuse, P2 ;  /* 0x000000201f00720c */ /* 0x080fe20001741670 */
[----:B------:R-:W1:Y:S01]  /*19170*/  I2F R21, R20 ;  /* 0x0000001400157306 */ /* 0x000e620000201400 */
[----:B------:R-:W-:Y:S01]  /*19180*/  IADD3 R33, R215, 0x38, RZ ;  /* 0x00000038d7217810 */ /* 0x000fe20007ffe0ff */
[----:B------:R-:W-:Y:S01]  /*19190*/  IMAD.IADD R215, R206, 0x1, -R215 ;  /* 0x00000001ced77824 */ /* 0x000fe200078e0ad7 */
[----:B------:R-:W-:-:S02]  /*191a0*/  ISETP.LT.OR P5, PT, R146, R32, P5 ;  /* 0x000000209200720c */ /* 0x000fc40002fa1670 */
[----:B------:R-:W-:Y:S01]  /*191b0*/  ISETP.LT.OR P6, PT, R29, R32, P6 ;  /* 0x000000201d00720c */ /* 0x000fe200037c1670 */
[----:B------:R-:W-:Y:S01]  /*191c0*/  IMAD.IADD R25, R208, 0x1, -R33 ;  /* 0x00000001d0197824 */ /* 0x000fe200078e0a21 */
[----:B------:R-:W-:Y:S02]  /*191d0*/  FSEL R24, R24, -INF , !P2 ;  /* 0xff80000018187808 */ /* 0x000fe40005000000 */
[----:B------:R-:W-:Y:S02]  /*191e0*/  FSEL R30, R30, -INF , !P5 ;  /* 0xff8000001e1e7808 */ /* 0x000fe40006800000 */
[----:B------:R-:W-:Y:S02]  /*191f0*/  FSEL R28, R28, -INF , !P6 ;  /* 0xff8000001c1c7808 */ /* 0x000fe40007000000 */
[-C--:B------:R-:W-:Y:S02]  /*19200*/  ISETP.GE.AND P2, PT, R139, R207.reuse, PT ;  /* 0x000000cf8b00720c */ /* 0x080fe40003f46270 */
[----:B------:R-:W-:Y:S01]  /*19210*/  ISETP.GE.AND P0, PT, R5, R207, PT ;  /* 0x000000cf0500720c */ /* 0x000fe20003f06270 */
[----:B-1----:R-:W-:Y:S01]  /*19220*/  FFMA.FTZ R152, -R205, R21, R152 ;  /* 0x00000015cd987223 */ /* 0x002fe20000010198 */
[----:B------:R-:W-:-:S02]  /*19230*/  FSEL R20, R13, -INF , !P1 ;  /* 0xff8000000d147808 */ /* 0x000fc40004800000 */
[----:B------:R-:W-:Y:S01]  /*19240*/  IABS R13, R34 ;  /* 0x00000022000d7213 */ /* 0x000fe20000000000 */
[----:B------:R-:W-:Y:S01]  /*19250*/  IMAD.IADD R34, R206, 0x1, -R2 ;  /* 0x00000001ce227824 */ /* 0x000fe200078e0a02 */
[-C--:B------:R-:W-:Y:S02]  /*19260*/  ISETP.GE.AND P5, PT, R6, R207.reuse, PT ;  /* 0x000000cf0600720c */ /* 0x080fe40003fa6270 */
[----:B------:R-:W-:Y:S01]  /*19270*/  ISETP.GE.AND P6, PT, R7, R207, PT ;  /* 0x000000cf0700720c */ /* 0x000fe20003fc6270 */
[----:B------:R-:W-:Y:S01]  /*19280*/  IMAD.MOV.U32 R136, RZ, RZ, R13 ;  /* 0x000000ffff887224 */ /* 0x000fe200078e000d */
[----:B------:R-:W-:Y:S01]  /*19290*/  IABS R11, R215 ;  /* 0x000000d7000b7213 */ /* 0x000fe20000000000 */
[----:B------:R-:W-:Y:S01]  /*192a0*/  IMAD.IADD R13, R206, 0x1, -R133 ;  /* 0x00000001ce0d7824 */ /* 0x000fe200078e0a85 */
[-C--:B------:R-:W-:Y:S02]  /*192b0*/  ISETP.LT.OR P2, PT, R139, R32.reuse, P2 ;  /* 0x000000208b00720c */ /* 0x080fe40001741670 */
[-C--:B------:R-:W-:Y:S01]  /*192c0*/  ISETP.LT.OR P0, PT, R5, R32.reuse, P0 ;  /* 0x000000200500720c */ /* 0x080fe20000701670 */
[----:B------:R-:W1:Y:S01]  /*192d0*/  I2F R136, R136 ;  /* 0x0000008800887306 */ /* 0x000e620000201400 */
[----:B------:R-:W-:-:S02]  /*192e0*/  ISETP.LT.OR P5, PT, R6, R32, P5 ;  /* 0x000000200600720c */ /* 0x000fc40002fa1670 */
[----:B------:R-:W-:Y:S02]  /*192f0*/  ISETP.LT.OR P6, PT, R7, R32, P6 ;  /* 0x000000200700720c */ /* 0x000fe400037c1670 */
[----:B------:R-:W-:Y:S02]  /*19300*/  IABS R142, R142 ;  /* 0x0000008e008e7213 */ /* 0x000fe40000000000 */
[----:B------:R-:W-:Y:S01]  /*19310*/  FSEL R168, R157, -INF , !P2 ;  /* 0xff8000009da87808 */ /* 0x000fe20005000000 */
[----:B------:R-:W-:Y:S01]  /*19320*/  I2F R11, R11 ;  /* 0x0000000b000b7306 */ /* 0x000fe20000201400 */
[----:B------:R-:W-:Y:S02]  /*19330*/  IABS R25, R25 ;  /* 0x0000001900197213 */ /* 0x000fe40000000000 */
[----:B------:R-:W-:Y:S01]  /*19340*/  FSEL R212, R137, -INF , !P0 ;  /* 0xff80000089d47808 */ /* 0x000fe20004000000 */
[----:B------:R-:W-:Y:S01]  /*19350*/  IMAD.IADD R137, R206, 0x1, -R144 ;  /* 0x00000001ce897824 */ /* 0x000fe200078e0a90 */
[----:B------:R-:W-:-:S02]  /*19360*/  IABS R34, R34 ;  /* 0x0000002200227213 */ /* 0x000fc40000000000 */
[----:B------:R-:W-:Y:S01]  /*19370*/  FSEL R210, R138, -INF , !P5 ;  /* 0xff8000008ad27808 */ /* 0x000fe20006800000 */
[----:B------:R-:W2:Y:S01]  /*19380*/  I2F R142, R142 ;  /* 0x0000008e008e7306 */ /* 0x000ea20000201400 */
[----:B------:R-:W-:Y:S01]  /*19390*/  FSEL R170, R140, -INF , !P6 ;  /* 0xff8000008caa7808 */ /* 0x000fe20007000000 */
[----:B-1----:R-:W-:Y:S01]  /*193a0*/  FFMA.FTZ R136, -R205, R136, R165 ;  /* 0x00000088cd887223 */ /* 0x002fe200000101a5 */
[----:B------:R-:W-:Y:S01]  /*193b0*/  IABS R13, R13 ;  /* 0x0000000d000d7213 */ /* 0x000fe20000000000 */
[----:B------:R-:W-:Y:S01]  /*193c0*/  IMAD.MOV.U32 R165, RZ, RZ, R135 ;  /* 0x000000ffffa57224 */ /* 0x000fe200078e0087 */
[----:B------:R-:W-:Y:S02]  /*193d0*/  ISETP.GE.AND P2, PT, R2, R209, PT ;  /* 0x000000d10200720c */ /* 0x000fe40003f46270 */
[-C--:B------:R-:W-:Y:S01]  /*193e0*/  ISETP.GE.AND P1, PT, R141, R207.reuse, PT ;  /* 0x000000cf8d00720c */ /* 0x080fe20003f26270 */
[----:B------:R-:W1:Y:S01]  /*193f0*/  I2F R25, R25 ;  /* 0x0000001900197306 */ /* 0x000e620000201400 */
[----:B------:R-:W-:-:S02]  /*19400*/  ISETP.GE.AND P0, PT, R35, R207, PT ;  /* 0x000000cf2300720c */ /* 0x000fc40003f06270 */
[-C--:B------:R-:W-:Y:S02]  /*19410*/  ISETP.GE.AND P5, PT, R33, R207.reuse, PT ;  /* 0x000000cf2100720c */ /* 0x080fe40003fa6270 */
[----:B------:R-:W-:Y:S02]  /*19420*/  ISETP.GE.AND P6, PT, R17, R207, PT ;  /* 0x000000cf1100720c */ /* 0x000fe40003fc6270 */
[----:B------:R-:W-:Y:S01]  /*19430*/  ISETP.LT.OR P2, PT, R2, R16, P2 ;  /* 0x000000100200720c */ /* 0x000fe20001741670 */
[C---:B------:R-:W-:Y:S01]  /*19440*/  IMAD.IADD R2, R206.reuse, 0x1, -R29 ;  /* 0x00000001ce027824 */ /* 0x040fe200078e0a1d */
[-C--:B------:R-:W-:Y:S01]  /*19450*/  ISETP.LT.OR P1, PT, R141, R32.reuse, P1 ;  /* 0x000000208d00720c */ /* 0x080fe20000f21670 */
[----:B------:R-:W3:Y:S01]  /*19460*/  I2F R34, R34 ;  /* 0x0000002200227306 */ /* 0x000ee20000201400 */
[----:B------:R-:W-:Y:S01]  /*19470*/  ISETP.LT.OR P0, PT, R35, R32, P0 ;  /* 0x000000202300720c */ /* 0x000fe20000701670 */
[----:B--2---:R-:W-:Y:S01]  /*19480*/  FFMA.FTZ R138, -R205, R142, R153 ;  /* 0x0000008ecd8a7223 */ /* 0x004fe20000010199 */
[-C--:B------:R-:W-:Y:S01]  /*19490*/  ISETP.LT.OR P5, PT, R33, R32.reuse, P5 ;  /* 0x000000202100720c */ /* 0x080fe20002fa1670 */
[C---:B------:R-:W-:Y:S01]  /*194a0*/  IMAD.IADD R142, R206.reuse, 0x1, -R4 ;  /* 0x00000001ce8e7824 */ /* 0x040fe200078e0a04 */
[----:B------:R-:W-:Y:S01]  /*194b0*/  ISETP.LT.OR P6, PT, R17, R32, P6 ;  /* 0x000000201100720c */ /* 0x000fe200037c1670 */
[----:B------:R-:W-:Y:S01]  /*194c0*/  IMAD.IADD R32, R206, 0x1, -R146 ;  /* 0x00000001ce207824 */ /* 0x000fe200078e0a92 */
[----:B------:R-:W-:Y:S01]  /*194d0*/  IABS R137, R137 ;  /* 0x0000008900897213 */ /* 0x000fe20000000000 */
[----:B------:R-:W2:Y:S01]  /*194e0*/  I2F R13, R13 ;  /* 0x0000000d000d7306 */ /* 0x000ea20000201400 */
[----:B------:R-:W-:Y:S01]  /*194f0*/  IABS R2, R2 ;  /* 0x0000000200027213 */ /* 0x000fe20000000000 */
[----:B-1----:R-:W-:Y:S01]  /*19500*/  FFMA.FTZ R25, -R205, R25, R164 ;  /* 0x00000019cd197223 */ /* 0x002fe200000101a4 */
[----:B------:R-:W-:Y:S01]  /*19510*/  IABS R21, R32 ;  /* 0x0000002000157213 */ /* 0x000fe20000000000 */
[----:B------:R-:W-:Y:S01]  /*19520*/  IMAD.MOV.U32 R164, RZ, RZ, R134 ;  /* 0x000000ffffa47224 */ /* 0x000fe200078e0086 */
[----:B------:R-:W-:-:S02]  /*19530*/  FSEL R152, R152, -INF , !P1 ;  /* 0xff80000098987808 */ /* 0x000fc40004800000 */
[-C--:B------:R-:W-:Y:S01]  /*19540*/  ISETP.GE.AND P1, PT, R133, R209.reuse, PT ;  /* 0x000000d18500720c */ /* 0x080fe20003f26270 */
[----:B------:R1:W4:Y:S01]  /*19550*/  I2F R32, R137 ;  /* 0x0000008900207306 */ /* 0x0003220000201400 */
[----:B---3--:R-:W-:Y:S01]  /*19560*/  FFMA.FTZ R27, -R205, R34, R27 ;  /* 0x00000022cd1b7223 */ /* 0x008fe2000001011b */
[----:B------:R-:W-:Y:S02]  /*19570*/  FSEL R138, R138, -INF , !P0 ;  /* 0xff8000008a8a7808 */ /* 0x000fe40004000000 */
[----:B------:R-:W-:Y:S01]  /*19580*/  ISETP.LT.OR P1, PT, R133, R16, P1 ;  /* 0x000000108500720c */ /* 0x000fe20000f21670 */
[----:B------:R-:W-:Y:S01]  /*19590*/  IMAD.IADD R133, R206, 0x1, -R31 ;  /* 0x00000001ce857824 */ /* 0x000fe200078e0a1f */
[----:B------:R-:W-:Y:S02]  /*195a0*/  ISETP.GE.AND P0, PT, R144, R209, PT ;  /* 0x000000d19000720c */ /* 0x000fe40003f06270 */
[----:B------:R3:W5:Y:S01]  /*195b0*/  I2F R140, R2 ;  /* 0x00000002008c7306 */ /* 0x0007620000201400 */
[----:B--2---:R-:W-:Y:S01]  /*195c0*/  FFMA.FTZ R13, -R205, R13, R22 ;  /* 0x0000000dcd0d7223 */ /* 0x004fe20000010116 */
[----:B------:R-:W-:-:S02]  /*195d0*/  IABS R133, R133 ;  /* 0x0000008500857213 */ /* 0x000fc40000000000 */
[----:B------:R-:W-:Y:S02]  /*195e0*/  ISETP.LT.OR P0, PT, R144, R16, P0 ;  /* 0x000000109000720c */ /* 0x000fe40000701670 */
[----:B------:R-:W-:Y:S02]  /*195f0*/  FSEL R13, R13, -INF , !P1 ;  /* 0xff8000000d0d7808 */ /* 0x000fe40004800000 */
[----:B------:R-:W2:Y:S01]  /*19600*/  I2F R21, R21 ;  /* 0x0000001500157306 */ /* 0x000ea20000201400 */
[----:B-1----:R-:W-:Y:S01]  /*19610*/  FSEL R137, R25, -INF , !P5 ;  /* 0xff80000019897808 */ /* 0x002fe20006800000 */
[----:B------:R-:W-:Y:S01]  /*19620*/  IMAD.IADD R25, R206, 0x1, -R5 ;  /* 0x00000001ce197824 */ /* 0x000fe200078e0a05 */
[-C--:B------:R-:W-:Y:S01]  /*19630*/  ISETP.GE.AND P1, PT, R5, R209.reuse, PT ;  /* 0x000000d10500720c */ /* 0x080fe20003f26270 */
[C---:B----4-:R-:W-:Y:S01]  /*19640*/  FFMA.FTZ R23, -R205.reuse, R32, R23 ;  /* 0x00000020cd177223 */ /* 0x050fe20000010117 */
[----:B------:R-:W-:Y:S02]  /*19650*/  FSEL R136, R136, -INF , !P6 ;  /* 0xff80000088887808 */ /* 0x000fe40007000000 */
[----:B------:R-:W-:Y:S01]  /*19660*/  ISETP.GE.AND P5, PT, R146, R209, PT ;  /* 0x000000d19200720c */ /* 0x000fe20003fa6270 */
[----:B---3--:R-:W-:Y:S01]  /*19670*/  FFMA.FTZ R2, -R205, R11, R26 ;  /* 0x0000000bcd027223 */ /* 0x008fe2000001011a */
[----:B------:R-:W-:Y:S01]  /*19680*/  ISETP.GE.AND P6, PT, R29, R209, PT ;  /* 0x000000d11d00720c */ /* 0x000fe20003fc6270 */
[----:B------:R-:W-:Y:S01]  /*19690*/  IMAD.IADD R11, R206, 0x1, -R6 ;  /* 0x00000001ce0b7824 */ /* 0x000fe200078e0a06 */
[----:B------:R-:W-:Y:S01]  /*196a0*/  ISETP.LT.OR P1, PT, R5, R16, P1 ;  /* 0x000000100500720c */ /* 0x000fe20000f21670 */
[----:B------:R-:W1:Y:S01]  /*196b0*/  I2F R133, R133 ;  /* 0x0000008500857306 */ /* 0x000e620000201400 */
[----:B------:R-:W-:Y:S01]  /*196c0*/  FSEL R2, R2, -INF , !P4 ;  /* 0xff80000002027808 */ /* 0x000fe20006000000 */
[C---:B-----5:R-:W-:Y:S01]  /*196d0*/  FFMA.FTZ R19, -R205.reuse, R140, R19 ;  /* 0x0000008ccd137223 */ /* 0x060fe20000010113 */
[----:B------:R-:W-:Y:S01]  /*196e0*/  IABS R11, R11 ;  /* 0x0000000b000b7213 */ /* 0x000fe20000000000 */
[----:B--2---:R-:W-:Y:S01]  /*196f0*/  FFMA.FTZ R21, -R205, R21, R18 ;  /* 0x00000015cd157223 */ /* 0x004fe20000010112 */
[----:B------:R-:W-:-:S02]  /*19700*/  ISETP.GE.AND P4, PT, R31, R209, PT ;  /* 0x000000d11f00720c */ /* 0x000fc40003f86270 */
[----:B------:R-:W-:Y:S01]  /*19710*/  IABS R25, R25 ;  /* 0x0000001900197213 */ /* 0x000fe20000000000 */
[----:B------:R-:W-:Y:S01]  /*19720*/  IMAD.MOV.U32 R34, RZ, RZ, R11 ;  /* 0x000000ffff227224 */ /* 0x000fe200078e000b */
[----:B------:R-:W-:Y:S01]  /*19730*/  FSEL R11, R27, -INF , !P2 ;  /* 0xff8000001b0b7808 */ /* 0x000fe20005000000 */
[----:B------:R-:W-:Y:S01]  /*19740*/  IMAD.IADD R27, R206, 0x1, -R141 ;  /* 0x00000001ce1b7824 */ /* 0x000fe200078e0a8d */
[-C--:B------:R-:W-:Y:S01]  /*19750*/  ISETP.GE.AND P2, PT, R4, R209.reuse, PT ;  /* 0x000000d10400720c */ /* 0x080fe20003f46270 */
[----:B------:R-:W2:Y:S01]  /*19760*/  I2F R22, R34 ;  /* 0x0000002200167306 */ /* 0x000ea20000201400 */
[-C--:B------:R-:W-:Y:S01]  /*19770*/  ISETP.LT.OR P4, PT, R31, R16.reuse, P4 ;  /* 0x000000101f00720c */ /* 0x080fe20002781670 */
[----:B------:R-:W-:Y:S01]  /*19780*/  IMAD.IADD R31, R206, 0x1, -R7 ;  /* 0x00000001ce1f7824 */ /* 0x000fe200078e0a07 */
[----:B------:R-:W-:Y:S01]  /*19790*/  ISETP.LT.OR P2, PT, R4, R16, P2 ;  /* 0x000000100400720c */ /* 0x000fe20001741670 */
[C---:B------:R-:W-:Y:S01]  /*197a0*/  IMAD.IADD R4, R206.reuse, 0x1, -R139 ;  /* 0x00000001ce047824 */ /* 0x040fe200078e0a8b */
[----:B------:R-:W-:Y:S01]  /*197b0*/  FSEL R5, R23, -INF , !P0 ;  /* 0xff80000017057808 */ /* 0x000fe20004000000 */
[----:B------:R-:W-:Y:S01]  /*197c0*/  IMAD.IADD R23, R206, 0x1, -R35 ;  /* 0x00000001ce177824 */ /* 0x000fe200078e0a23 */
[----:B------:R-:W-:Y:S01]  /*197d0*/  ISETP.GE.AND P0, PT, R6, R209, PT ;  /* 0x000000d10600720c */ /* 0x000fe20003f06270 */
[----:B-1----:R-:W-:Y:S01]  /*197e0*/  FFMA.FTZ R14, -R205, R133, R14 ;  /* 0x00000085cd0e7223 */ /* 0x002fe2000001010e */
[----:B------:R-:W-:-:S02]  /*197f0*/  IABS R27, R27 ;  /* 0x0000001b001b7213 */ /* 0x000fc40000000000 */
[----:B------:R-:W-:Y:S02]  /*19800*/  IABS R31, R31 ;  /* 0x0000001f001f7213 */ /* 0x000fe40000000000 */
[-C--:B------:R-:W-:Y:S02]  /*19810*/  ISETP.LT.OR P5, PT, R146, R16.reuse, P5 ;  /* 0x000000109200720c */ /* 0x080fe40002fa1670 */
[----:B------:R-:W-:Y:S01]  /*19820*/  ISETP.LT.OR P6, PT, R29, R16, P6 ;  /* 0x000000101d00720c */ /* 0x000fe200037c1670 */
[----:B--2---:R-:W-:Y:S01]  /*19830*/  FFMA.FTZ R22, -R205, R22, R163 ;  /* 0x00000016cd167223 */ /* 0x004fe200000101a3 */
[----:B------:R1:W2:Y:S01]  /*19840*/  I2F R29, R25 ;  /* 0x00000019001d7306 */ /* 0x0002a20000201400 */
[----:B------:R-:W-:Y:S01]  /*19850*/  ISETP.LT.OR P0, PT, R6, R16, P0 ;  /* 0x000000100600720c */ /* 0x000fe20000701670 */
[----:B------:R-:W-:Y:S01]  /*19860*/  IMAD.MOV.U32 R6, RZ, RZ, R27 ;  /* 0x000000ffff067224 */ /* 0x000fe200078e001b */
[----:B------:R-:W-:Y:S02]  /*19870*/  FSEL R27, R21, -INF , !P5 ;  /* 0xff800000151b7808 */ /* 0x000fe40006800000 */
[----:B------:R-:W-:-:S02]  /*19880*/  ISETP.GE.AND P5, PT, R7, R209, PT ;  /* 0x000000d10700720c */ /* 0x000fc40003fa6270 */
[----:B------:R-:W-:Y:S01]  /*19890*/  IABS R142, R142 ;  /* 0x0000008e008e7213 */ /* 0x000fe20000000000 */
[----:B------:R-:W3:Y:S01]  /*198a0*/  I2F R6, R6 ;  /* 0x0000000600067306 */ /* 0x000ee20000201400 */
[----:B------:R-:W-:Y:S01]  /*198b0*/  ISETP.LT.OR P5, PT, R7, R16, P5 ;  /* 0x000000100700720c */ /* 0x000fe20002fa1670 */
[----:B------:R-:W-:Y:S01]  /*198c0*/  IMAD.IADD R7, R206, 0x1, -R17 ;  /* 0x00000001ce077824 */ /* 0x000fe200078e0a11 */
[----:B------:R-:W-:Y:S02]  /*198d0*/  IABS R21, R23 ;  /* 0x0000001700157213 */ /* 0x000fe40000000000 */
[----:B------:R-:W-:Y:S02]  /*198e0*/  FSEL R23, R14, -INF , !P4 ;  /* 0xff8000000e177808 */ /* 0x000fe40006000000 */
[----:B------:R-:W-:Y:S01]  /*198f0*/  IABS R7, R7 ;  /* 0x0000000700077213 */ /* 0x000fe20000000000 */
[----:B------:R-:W4:Y:S01]  /*19900*/  I2F R26, R142 ;  /* 0x0000008e001a7306 */ /* 0x000f220000201400 */
[----:B-1----:R-:W-:Y:S01]  /*19910*/  IABS R25, R4 ;  /* 0x0000000400197213 */ /* 0x002fe20000000000 */
[----:B--2---:R-:W-:Y:S01]  /*19920*/  FFMA.FTZ R29, -R205, R29, R162 ;  /* 0x0000001dcd1d7223 */ /* 0x004fe200000101a2 */
[----:B------:R-:W-:-:S02]  /*19930*/  FSEL R171, R22, -INF , !P0 ;  /* 0xff80000016ab7808 */ /* 0x000fc40004000000 */
[-C--:B------:R-:W-:Y:S02]  /*19940*/  ISETP.GE.AND P4, PT, R141, R209.reuse, PT ;  /* 0x000000d18d00720c */ /* 0x080fe40003f86270 */
[----:B------:R-:W-:Y:S01]  /*19950*/  FSEL R215, R29, -INF , !P1 ;  /* 0xff8000001dd77808 */ /* 0x000fe20004800000 */
[----:B------:R-:W1:Y:S01]  /*19960*/  I2F R4, R31 ;  /* 0x0000001f00047306 */ /* 0x000e620000201400 */
[-C--:B------:R-:W-:Y:S01]  /*19970*/  ISETP.GE.AND P1, PT, R33, R209.reuse, PT ;  /* 0x000000d12100720c */ /* 0x080fe20003f26270 */
[----:B---3--:R-:W-:Y:S01]  /*19980*/  FFMA.FTZ R6, -R205, R6, R154 ;  /* 0x00000006cd067223 */ /* 0x008fe2000001019a */
[----:B------:R-:W-:Y:S02]  /*19990*/  ISETP.GE.AND P0, PT, R17, R209, PT ;  /* 0x000000d11100720c */ /* 0x000fe40003f06270 */
[-C--:B------:R-:W-:Y:S02]  /*199a0*/  ISETP.LT.OR P4, PT, R141, R16.reuse, P4 ;  /* 0x000000108d00720c */ /* 0x080fe40002781670 */
[----:B------:R-:W-:Y:S01]  /*199b0*/  ISETP.LT.OR P1, PT, R33, R16, P1 ;  /* 0x000000102100720c */ /* 0x000fe20000f21670 */
[----:B------:R2:W3:Y:S01]  /*199c0*/  I2F R18, R25 ;  /* 0x0000001900127306 */ /* 0x0004e20000201400 */
[----:B----4-:R-:W-:Y:S01]  /*199d0*/  FFMA.FTZ R15, -R205, R26, R15 ;  /* 0x0000001acd0f7223 */ /* 0x010fe2000001010f */
[----:B------:R-:W-:-:S02]  /*199e0*/  ISETP.LT.OR P0, PT, R17, R16, P0 ;  /* 0x000000101100720c */ /* 0x000fc40000701670 */
[----:B------:R-:W-:-:S04]  /*199f0*/  FSEL R153, R6, -INF , !P4 ;  /* 0xff80000006997808 */ /* 0x000fc80006000000 */
[----:B------:R-:W4:Y:S01]  /*19a00*/  I2F R32, R21 ;  /* 0x0000001500207306 */ /* 0x000f220000201400 */
[----:B-1----:R-:W-:-:S05]  /*19a10*/  FFMA.FTZ R4, -R205, R4, R158 ;  /* 0x00000004cd047223 */ /* 0x002fca000001019e */
[----:B------:R-:W-:Y:S02]  /*19a20*/  FSEL R169, R4, -INF , !P5 ;  /* 0xff80000004a97808 */ /* 0x000fe40006800000 */
[----:B--2---:R-:W-:Y:S01]  /*19a30*/  FSEL R25, R19, -INF , !P6 ;  /* 0xff80000013197808 */ /* 0x004fe20007000000 */
[----:B------:R-:W-:Y:S01]  /*19a40*/  IMAD.IADD R19, R206, 0x1, -R33 ;  /* 0x00000001ce137824 */ /* 0x000fe200078e0a21 */
[----:B------:R-:W1:Y:S01]  /*19a50*/  I2F R14, R7 ;  /* 0x00000007000e7306 */ /* 0x000e620000201400 */
[----:B------:R-:W-:Y:S01]  /*19a60*/  ISETP.GT.AND P5, PT, R204, R195, PT ;  /* 0x000000c3cc00720c */ /* 0x000fe20003fa4270 */
[----:B---3--:R-:W-:Y:S01]  /*19a70*/  FFMA.FTZ R18, -R205, R18, R159 ;  /* 0x00000012cd127223 */ /* 0x008fe2000001019f */
[----:B------:R-:W-:Y:S02]  /*19a80*/  ISETP.GE.AND P6, PT, R139, R209, PT ;  /* 0x000000d18b00720c */ /* 0x000fe40003fc6270 */
[----:B------:R-:W-:Y:S01]  /*19a90*/  IABS R19, R19 ;  /* 0x0000001300137213 */ /* 0x000fe20000000000 */
[----:B----4-:R-:W-:Y:S01]  /*19aa0*/  FFMA.FTZ R32, -R205, R32, R155 ;  /* 0x00000020cd207223 */ /* 0x010fe2000001019b */
[----:B------:R-:W-:-:S02]  /*19ab0*/  FSEL R21, R15, -INF , !P2 ;  /* 0xff8000000f157808 */ /* 0x000fc40005000000 */
[----:B------:R-:W-:Y:S02]  /*19ac0*/  ISETP.GE.AND P2, PT, R35, R209, PT ;  /* 0x000000d12300720c */ /* 0x000fe40003f46270 */
[----:B------:R-:W2:Y:S01]  /*19ad0*/  I2F R19, R19 ;  /* 0x0000001300137306 */ /* 0x000ea20000201400 */
[-C--:B------:R-:W-:Y:S02]  /*19ae0*/  ISETP.LT.OR P6, PT, R139, R16.reuse, P6 ;  /* 0x000000108b00720c */ /* 0x080fe400037c1670 */
[----:B------:R-:W-:Y:S01]  /*19af0*/  ISETP.LT.OR P2, PT, R35, R16, P2 ;  /* 0x000000102300720c */ /* 0x000fe20001741670 */
[C---:B-1----:R-:W-:Y:S01]  /*19b00*/  FFMA.FTZ R14, -R205.reuse, R14, R167 ;  /* 0x0000000ecd0e7223 */ /* 0x042fe200000101a7 */
[----:B------:R-:W-:Y:S02]  /*19b10*/  FSEL R167, R18, -INF , !P6 ;  /* 0xff80000012a77808 */ /* 0x000fe40007000000 */
[----:B------:R-:W-:Y:S02]  /*19b20*/  FSEL R151, R32, -INF , !P2 ;  /* 0xff80000020977808 */ /* 0x000fe40005000000 */
[----:B------:R-:W-:Y:S01]  /*19b30*/  FSEL R149, R14, -INF , !P0 ;  /* 0xff8000000e957808 */ /* 0x000fe20004000000 */
[----:B--2---:R-:W-:-:S05]  /*19b40*/  FFMA.FTZ R19, -R205, R19, R166 ;  /* 0x00000013cd137223 */ /* 0x004fca00000101a6 */
        /* <DEDUP_REMOVED lines=62> */
.L_x_6002:
[----:B------:R-:W-:-:S05]  /*19f30*/  IMAD.MOV.U32 R7, RZ, RZ, c[0x0][0x198] ;  /* 0x00006600ff077624 */ /* 0x000fca00078e00ff */
[----:B------:R-:W-:-:S04]  /*19f40*/  LEA R7, -R7, RZ, 0x6 ;  /* 0x000000ff07077211 */ /* 0x000fc800078e31ff */
[----:B------:R-:W-:Y:S02]  /*19f50*/  SHF.R.S32.HI R6, RZ, 0x1f, R7 ;  /* 0x0000001fff067819 */ /* 0x000fe40000011407 */
.L_x_6003:
        /* <DEDUP_REMOVED lines=109> */
.L_x_6001:
        /* <DEDUP_REMOVED lines=63> */
[--C-:B------:R-:W-:Y:S01]  /*1aa20*/  FFMA.FTZ R147, R5, c[0x0][0x23c], -R150.reuse ;  /* 0x00008f0005937a23 */ /* 0x100fe20000010896 */
[----:B------:R-:W2:Y:S01]  /*1aa30*/  LDSM.16.MT88.4 R8, [R185+0xc000] ;  /* 0x00c00000b908783b */ /* 0x000ea20000004200 */
[----:B------:R-:W-:Y:S02]  /*1aa40*/  FMUL.FTZ R148, R4, c[0x0][0x23c] ;  /* 0x00008f0004947a20 */ /* 0x000fe40000410000 */
[----:B------:R-:W-:Y:S01]  /*1aa50*/  FMUL.FTZ R3, R6, c[0x0][0x23c] ;  /* 0x00008f0006037a20 */ /* 0x000fe20000410000 */
[----:B------:R-:W3:Y:S01]  /*1aa60*/  MUFU.EX2 R144, R144 ;  /* 0x0000009000907308 */ /* 0x000ee20000000800 */
[--C-:B------:R-:W-:Y:S02]  /*1aa70*/  FFMA.FTZ R154, R30, c[0x0][0x23c], -R155.reuse ;  /* 0x00008f001e9a7a23 */ /* 0x100fe4000001089b */
[--C-:B------:R-:W-:Y:S02]  /*1aa80*/  FFMA.FTZ R157, R28, c[0x0][0x23c], -R155.reuse ;  /* 0x00008f001c9d7a23 */ /* 0x100fe4000001089b */
[--C-:B------:R-:W-:Y:S01]  /*1aa90*/  FFMA.FTZ R156, R24, c[0x0][0x23c], -R155.reuse ;  /* 0x00008f00189c7a23 */ /* 0x100fe2000001089b */
[----:B------:R-:W-:Y:S01]  /*1aaa0*/  LDSM.16.MT88.4 R28, [R184+0xc800] ;  /* 0x00c80000b81c783b */ /* 0x000fe20000004200 */
[----:B------:R-:W-:Y:S01]  /*1aab0*/  FFMA.FTZ R159, R20, c[0x0][0x23c], -R155 ;  /* 0x00008f00149f7a23 */ /* 0x000fe2000001089b */
[----:B------:R-:W-:Y:S01]  /*1aac0*/  MUFU.EX2 R142, R142 ;  /* 0x0000008e008e7308 */ /* 0x000fe20000000800 */
[----:B------:R-:W-:-:S02]  /*1aad0*/  FFMA.FTZ R158, R27, c[0x0][0x23c], -R150 ;  /* 0x00008f001b9e7a23 */ /* 0x000fc40000010896 */
[--C-:B------:R-:W-:Y:S02]  /*1aae0*/  FFMA.FTZ R161, R25, c[0x0][0x23c], -R150.reuse ;  /* 0x00008f0019a17a23 */ /* 0x100fe40000010896 */
[--C-:B------:R-:W-:Y:S01]  /*1aaf0*/  FFMA.FTZ R160, R23, c[0x0][0x23c], -R150.reuse ;  /* 0x00008f0017a07a23 */ /* 0x100fe20000010896 */
[----:B------:R-:W-:Y:S01]  /*1ab00*/  LDSM.16.MT88.4 R24, [R188+0xe800] ;  /* 0x00e80000bc18783b */ /* 0x000fe20000004200 */
[----:B------:R-:W-:Y:S01]  /*1ab10*/  FFMA.FTZ R163, R21, c[0x0][0x23c], -R150 ;  /* 0x00008f0015a37a23 */ /* 0x000fe20000010896 */
[----:B------:R-:W4:Y:S01]  /*1ab20*/  MUFU.EX2 R141, R141 ;  /* 0x0000008d008d7308 */ /* 0x000f220000000800 */
[----:B---3--:R-:W-:Y:S01]  /*1ab30*/  F2FP.PACK_AB R4, R143, R144 ;  /* 0x000000908f04723e */ /* 0x008fe200000000ff */
[----:B------:R-:W-:Y:S01]  /*1ab40*/  LDSM.16.MT88.4 R20, [R186+0xe800] ;  /* 0x00e80000ba14783b */ /* 0x000fe20000004200 */
[--C-:B------:R-:W-:Y:S02]  /*1ab50*/  FFMA.FTZ R166, R170, c[0x0][0x23c], -R155.reuse ;  /* 0x00008f00aaa67a23 */ /* 0x100fe4000001089b */
[----:B------:R-:W-:-:S02]  /*1ab60*/  FFMA.FTZ R219, R168, c[0x0][0x23c], -R155 ;  /* 0x00008f00a8db7a23 */ /* 0x000fc4000001089b */
[--C-:B------:R-:W-:Y:S01]  /*1ab70*/  FFMA.FTZ R162, R212, c[0x0][0x23c], -R155.reuse ;  /* 0x00008f00d4a27a23 */ /* 0x100fe2000001089b */
[----:B------:R-:W3:Y:S01]  /*1ab80*/  MUFU.EX2 R2, R2 ;  /* 0x0000000200027308 */ /* 0x000ee20000000800 */
[----:B------:R-:W-:Y:S02]  /*1ab90*/  FFMA.FTZ R217, R210, c[0x0][0x23c], -R155 ;  /* 0x00008f00d2d97a23 */ /* 0x000fe4000001089b */
[--C-:B------:R-:W-:Y:S02]  /*1aba0*/  FFMA.FTZ R168, R215, c[0x0][0x23c], -R150.reuse ;  /* 0x00008f00d7a87a23 */ /* 0x100fe40000010896 */
[--C-:B------:R-:W-:Y:S02]  /*1abb0*/  FFMA.FTZ R171, R171, c[0x0][0x23c], -R150.reuse ;  /* 0x00008f00abab7a23 */ /* 0x100fe40000010896 */
[--C-:B------:R-:W-:Y:S01]  /*1abc0*/  FFMA.FTZ R169, R169, c[0x0][0x23c], -R150.reuse ;  /* 0x00008f00a9a97a23 */ /* 0x100fe20000010896 */
[----:B------:R-:W-:Y:S01]  /*1abd0*/  MUFU.EX2 R0, R0 ;  /* 0x0000000000007308 */ /* 0x000fe20000000800 */
[----:B----4-:R-:W-:Y:S01]  /*1abe0*/  F2FP.PACK_AB R6, R141, R142 ;  /* 0x0000008e8d06723e */ /* 0x010fe200000000ff */
[----:B------:R-:W-:-:S02]  /*1abf0*/  FFMA.FTZ R170, R167, c[0x0][0x23c], -R150 ;  /* 0x00008f00a7aa7a23 */ /* 0x000fc40000010896 */
[--C-:B------:R-:W-:Y:S02]  /*1ac00*/  FFMA.FTZ R212, R151, c[0x0][0x23c], -R150.reuse ;  /* 0x00008f0097d47a23 */ /* 0x100fe40000010896 */
[--C-:B------:R-:W-:Y:S02]  /*1ac10*/  FFMA.FTZ R152, R152, c[0x0][0x23c], -R155.reuse ;  /* 0x00008f0098987a23 */ /* 0x100fe4000001089b */
[----:B------:R-:W4:Y:S01]  /*1ac20*/  MUFU.EX2 R147, R147 ;  /* 0x0000009300937308 */ /* 0x000f220000000800 */
[----:B---3--:R-:W-:Y:S01]  /*1ac30*/  F2FP.PACK_AB R5, R2, R140 ;  /* 0x0000008c0205723e */ /* 0x008fe200000000ff */
[--C-:B------:R-:W-:Y:S02]  /*1ac40*/  FFMA.FTZ R167, R138, c[0x0][0x23c], -R155.reuse ;  /* 0x00008f008aa77a23 */ /* 0x100fe4000001089b */
[----:B------:R-:W-:Y:S02]  /*1ac50*/  FFMA.FTZ R210, R137, c[0x0][0x23c], -R155 ;  /* 0x00008f0089d27a23 */ /* 0x000fe4000001089b */
        /* <DEDUP_REMOVED lines=45> */
[C---:B--2---:R-:W-:Y:S01]  /*1af30*/  HMMA.16816.F32 R112, R4.reuse, R8, R112 ;  /* 0x000000080470723c */ /* 0x044fe20000001870 */
[-C--:B------:R-:W-:Y:S02]  /*1af40*/  FMUL.FTZ R37, R37, R148.reuse ;  /* 0x0000009425257220 */ /* 0x080fe40000410000 */
[-C--:B------:R-:W-:Y:S01]  /*1af50*/  FMUL.FTZ R38, R38, R3.reuse ;  /* 0x0000000326267220 */ /* 0x080fe20000410000 */
[----:B------:R-:W-:Y:S01]  /*1af60*/  MUFU.EX2 R160, R160 ;  /* 0x000000a000a07308 */ /* 0x000fe20000000800 */
[----:B------:R-:W-:Y:S02]  /*1af70*/  FMUL.FTZ R39, R39, R3 ;  /* 0x0000000327277220 */ /* 0x000fe40000410000 */
[-C--:B------:R-:W-:Y:S01]  /*1af80*/  FMUL.FTZ R40, R40, R148.reuse ;  /* 0x0000009428287220 */ /* 0x080fe20000410000 */
[----:B------:R-:W-:Y:S01]  /*1af90*/  HMMA.16816.F32 R108, R4, R10, R108 ;  /* 0x0000000a046c723c */ /* 0x000fe2000000186c */
[----:B------:R-:W2:Y:S01]  /*1afa0*/  LDSM.16.MT88.4 R8, [R186+0xe000] ;  /* 0x00e00000ba08783b */ /* 0x000ea20000004200 */
        /* <DEDUP_REMOVED lines=31> */
[----:B--2---:R-:W-:Y:S01]  /*1b1a0*/  HMMA.16816.F32 R44, R4, R8, R44 ;  /* 0x00000008042c723c */ /* 0x004fe2000000182c */
[----:B------:R-:W-:-:S02]  /*1b1b0*/  FMUL.FTZ R61, R61, R148 ;  /* 0x000000943d3d7220 */ /* 0x000fc40000410000 */
[-C--:B------:R-:W-:Y:S01]  /*1b1c0*/  FMUL.FTZ R62, R62, R3.reuse ;  /* 0x000000033e3e7220 */ /* 0x080fe20000410000 */
[----:B------:R-:W2:Y:S01]  /*1b1d0*/  MUFU.EX2 R168, R168 ;  /* 0x000000a800a87308 */ /* 0x000ea20000000800 */
        /* <DEDUP_REMOVED lines=81> */
[----:B------:R-:W-:Y:S01]  /*1b6f0*/  FADD.FTZ R0, R0, R3 ;  /* 0x0000000300007221 */ /* 0x000fe20000010000 */
[----:B------:R-:W-:Y:S01]  /*1b700*/  MOV R3, R145 ;  /* 0x0000009100037202 */ /* 0x000fe20000000f00 */
[----:B------:R-:W-:Y:S02]  /*1b710*/  FADD.FTZ R141, R141, R142 ;  /* 0x0000008e8d8d7221 */ /* 0x000fe40000010000 */
[----:B------:R-:W-:Y:S01]  /*1b720*/  FADD.FTZ R147, R147, R0 ;  /* 0x0000000093937221 */ /* 0x000fe20000010000 */
[----:B---3--:R-:W-:Y:S01]  /*1b730*/  F2FP.PACK_AB R4, R157, R154 ;  /* 0x0000009a9d04723e */ /* 0x008fe200000000ff */
        /* <DEDUP_REMOVED lines=12> */
[----:B------:R-:W-:Y:S01]  /*1b800*/  FADD.FTZ R0, R168, R163 ;  /* 0x000000a3a8007221 */ /* 0x000fe20000010000 */
        /* <DEDUP_REMOVED lines=123> */
.L_x_5998:
[----:B------:R-:W-:Y:S05]  /*1bfc0*/  @!P5 BRA `(.L_x_6004) ;  /* 0x000047a00000d947 */ /* 0x000fea0003800000 */
[----:B------:R-:W1:Y:S01]  /*1bfd0*/  S2R R215, SR_TID.X ;  /* 0x0000000000d77919 */ /* 0x000e620000002100 */
[----:B------:R-:W-:Y:S01]  /*1bfe0*/  ULDC UR5, c[0x0][0x1a0] ;  /* 0x0000680000057ab9 */ /* 0x000fe20000000800 */
[----:B------:R-:W-:Y:S01]  /*1bff0*/  IADD3 R216, R206, -c[0x0][0x2e4], RZ ;  /* 0x8000b900ced87a10 */ /* 0x000fe20007ffe0ff */
[----:B------:R-:W-:Y:S01]  /*1c000*/  ULEA UR5, -UR5, URZ, 0x6 ;  /* 0x0000003f05057291 */ /* 0x000fe2000f8e313f */
[----:B------:R-:W-:Y:S01]  /*1c010*/  IADD3 R214, R208, -c[0x0][0x2e4], RZ ;  /* 0x8000b900d0d67a10 */ /* 0x000fe20007ffe0ff */
[----:B------:R-:W-:Y:S01]  /*1c020*/  IMAD.MOV.U32 R0, RZ, RZ, R3 ;  /* 0x000000ffff007224 */ /* 0x000fe200078e0003 */
[----:B------:R-:W-:Y:S01]  /*1c030*/  IMNMX R216, RZ, R216, !PT ;  /* 0x000000d8ffd87217 */ /* 0x000fe20007800200 */
[----:B------:R-:W-:Y:S01]  /*1c040*/  USHF.R.S32.HI UR4, URZ, 0x1f, UR5 ;  /* 0x0000001f3f047899 */ /* 0x000fe20008011405 */
[----:B------:R-:W-:Y:S01]  /*1c050*/  IMAD.MOV.U32 R2, RZ, RZ, R132 ;  /* 0x000000ffff027224 */ /* 0x000fe200078e0084 */
[----:B------:R-:W-:Y:S01]  /*1c060*/  IMNMX R214, RZ, R214, !PT ;  /* 0x000000d6ffd67217 */ /* 0x000fe20007800200 */
[----:B------:R-:W-:Y:S01]  /*1c070*/  IMAD.U32 R212, RZ, RZ, UR5 ;  /* 0x00000005ffd47e24 */ /* 0x000fe2000f8e00ff */
[----:B------:R-:W-:-:S02]  /*1c080*/  ULDC.64 UR8, c[0x0][0x118] ;  /* 0x0000460000087ab9 */ /* 0x000fc40000000a00 */
[----:B------:R-:W-:Y:S01]  /*1c090*/  IMAD.U32 R210, RZ, RZ, UR4 ;  /* 0x00000004ffd27e24 */ /* 0x000fe2000f8e00ff */
[----:B------:R-:W-:Y:S01]  /*1c0a0*/  UMOV UR6, 0x4 ;  /* 0x0000000400067882 */ /* 0x000fe20000000000 */
[----:B-1----:R-:W-:-:S05]  /*1c0b0*/  IMAD.SHL.U32 R215, R215, 0x2, RZ ;  /* 0x00000002d7d77824 */ /* 0x002fca00078e00ff */
[----:B------:R-:W-:Y:S02]  /*1c0c0*/  LOP3.LUT R215, R215, 0x6, RZ, 0xc0, !PT ;  /* 0x00000006d7d77812 */ /* 0x000fe400078ec0ff */
.L_x_6008:
        /* <DEDUP_REMOVED lines=66> */
.L_x_6005:
        /* <DEDUP_REMOVED lines=321> */
.L_x_6007:
        /* <DEDUP_REMOVED lines=92> */
.L_x_6006:
[----:B------:R-:W-:Y:S04]  /*1dec0*/  IMAD R3, R204, 0x40, R215 ;  /* 0x00000040cc037824 */ /* 0x000fe800078e02d7 */
[----:B------:R-:W-:Y:S01]  /*1ded0*/  IMAD.IADD R133, R208, 0x1, -R3 ;  /* 0x00000001d0857824 */ /* 0x000fe200078e0a03 */
[C---:B-1----:R-:W-:Y:S02]  /*1dee0*/  IADD3 R139, R3.reuse, 0x1, RZ ;  /* 0x00000001038b7810 */ /* 0x042fe40007ffe0ff */
[C---:B------:R-:W-:Y:S02]  /*1def0*/  IADD3 R137, R3.reuse, 0x8, RZ ;  /* 0x0000000803897810 */ /* 0x040fe40007ffe0ff */
[----:B------:R-:W-:Y:S02]  /*1df00*/  IABS R132, R133 ;  /* 0x0000008500847213 */ /* 0x000fe40000000000 */
[----:B------:R-:W-:Y:S02]  /*1df10*/  IADD3 R133, R206, -R3, RZ ;  /* 0x80000003ce857210 */ /* 0x000fe40007ffe0ff */
[C---:B------:R-:W-:Y:S02]  /*1df20*/  IADD3 R153, R3.reuse, 0x9, RZ ;  /* 0x0000000903997810 */ /* 0x040fe40007ffe0ff */
[----:B------:R-:W-:Y:S01]  /*1df30*/  IABS R135, R133 ;  /* 0x0000008500877213 */ /* 0x000fe20000000000 */
[C---:B------:R-:W-:Y:S01]  /*1df40*/  IMAD.IADD R133, R208.reuse, 0x1, -R139 ;  /* 0x00000001d0857824 */ /* 0x040fe200078e0a8b */
[C---:B------:R-:W-:Y:S01]  /*1df50*/  IADD3 R145, R3.reuse, 0x19, RZ ;  /* 0x0000001903917810 */ /* 0x040fe20007ffe0ff */
[----:B------:R-:W-:Y:S01]  /*1df60*/  I2F R132, R132 ;  /* 0x0000008400847306 */ /* 0x000fe20000201400 */
[C---:B------:R-:W-:Y:S02]  /*1df70*/  ISETP.GE.AND P5, PT, R3.reuse, R216, PT ;  /* 0x000000d80300720c */ /* 0x040fe40003fa6270 */
[----:B------:R-:W-:Y:S01]  /*1df80*/  IABS R136, R133 ;  /* 0x0000008500887213 */ /* 0x000fe20000000000 */
[C---:B------:R-:W-:Y:S01]  /*1df90*/  IMAD.IADD R133, R208.reuse, 0x1, -R137 ;  /* 0x00000001d0857824 */ /* 0x040fe200078e0a89 */
[----:B------:R-:W-:Y:S01]  /*1dfa0*/  ISETP.GE.OR P5, PT, R3, R209, !P5 ;  /* 0x000000d10300720c */ /* 0x000fe20006fa6670 */
[C---:B------:R-:W-:Y:S01]  /*1dfb0*/  IMAD.IADD R141, R208.reuse, 0x1, -R145 ;  /* 0x00000001d08d7824 */ /* 0x040fe200078e0a91 */
[C---:B------:R-:W-:Y:S02]  /*1dfc0*/  ISETP.GE.AND P0, PT, R137.reuse, R214, PT ;  /* 0x000000d68900720c */ /* 0x040fe40003f06270 */
[----:B------:R-:W-:Y:S01]  /*1dfd0*/  IABS R134, R133 ;  /* 0x0000008500867213 */ /* 0x000fe20000000000 */
[----:B------:R-:W-:Y:S01]  /*1dfe0*/  I2F R136, R136 ;  /* 0x0000008800887306 */ /* 0x000fe20000201400 */
[----:B------:R-:W-:Y:S02]  /*1dff0*/  IADD3 R133, R208, -R153, RZ ;  /* 0x80000099d0857210 */ /* 0x000fe40007ffe0ff */
[----:B------:R-:W-:Y:S02]  /*1e000*/  ISETP.GE.AND P1, PT, R137, R216, PT ;  /* 0x000000d88900720c */ /* 0x000fe40003f26270 */
[----:B------:R-:W-:Y:S02]  /*1e010*/  IABS R152, R133 ;  /* 0x0000008500987213 */ /* 0x000fe40000000000 */
[----:B------:R-:W-:Y:S02]  /*1e020*/  IADD3 R133, R3, 0x10, RZ ;  /* 0x0000001003857810 */ /* 0x000fe40007ffe0ff */
[----:B------:R-:W-:Y:S01]  /*1e030*/  IABS R150, R141 ;  /* 0x0000008d00967213 */ /* 0x000fe20000000000 */
[----:B------:R-:W-:Y:S01]  /*1e040*/  I2F R135, R135 ;  /* 0x0000008700877306 */ /* 0x000fe20000201400 */
[----:B------:R-:W-:Y:S01]  /*1e050*/  IADD3 R141, R206, -R137, RZ ;  /* 0x80000089ce8d7210 */ /* 0x000fe20007ffe0ff */
[C---:B------:R-:W-:Y:S01]  /*1e060*/  IMAD.IADD R138, R208.reuse, 0x1, -R133 ;  /* 0x00000001d08a7824 */ /* 0x040fe200078e0a85 */
[C---:B------:R-:W-:Y:S02]  /*1e070*/  ISETP.GE.OR P1, PT, R137.reuse, R209, !P1 ;  /* 0x000000d18900720c */ /* 0x040fe40004f26670 */
[----:B------:R-:W-:Y:S02]  /*1e080*/  ISETP.GE.OR P0, PT, R137, R207, !P0 ;  /* 0x000000cf8900720c */ /* 0x000fe40004706670 */
[----:B------:R-:W-:Y:S02]  /*1e090*/  IADD3 R149, R3, 0x11, RZ ;  /* 0x0000001103957810 */ /* 0x000fe40007ffe0ff */
[----:B------:R-:W-:Y:S01]  /*1e0a0*/  ISETP.GE.AND P2, PT, R139, R214, PT ;  /* 0x000000d68b00720c */ /* 0x000fe20003f46270 */
[----:B------:R-:W-:Y:S01]  /*1e0b0*/  I2F R134, R134 ;  /* 0x0000008600867306 */ /* 0x000fe20000201400 */
[C---:B------:R-:W-:Y:S02]  /*1e0c0*/  IADD3 R140, R208.reuse, -R149, RZ ;  /* 0x80000095d08c7210 */ /* 0x040fe40007ffe0ff */
[----:B------:R-:W-:Y:S02]  /*1e0d0*/  IADD3 R147, R3, 0x18, RZ ;  /* 0x0000001803937810 */ /* 0x000fe40007ffe0ff */
[----:B------:R-:W-:Y:S02]  /*1e0e0*/  IABS R151, R138 ;  /* 0x0000008a00977213 */ /* 0x000fe40000000000 */
[----:B------:R-:W-:Y:S02]  /*1e0f0*/  ISETP.GE.OR P2, PT, R139, R207, !P2 ;  /* 0x000000cf8b00720c */ /* 0x000fe40005746670 */
[----:B------:R-:W-:Y:S01]  /*1e100*/  IABS R138, R140 ;  /* 0x0000008c008a7213 */ /* 0x000fe20000000000 */
[----:B------:R-:W-:Y:S01]  /*1e110*/  I2F R152, R152 ;  /* 0x0000009800987306 */ /* 0x000fe20000201400 */
[----:B------:R-:W-:Y:S01]  /*1e120*/  IMAD.IADD R140, R208, 0x1, -R147 ;  /* 0x00000001d08c7824 */ /* 0x000fe200078e0a93 */
[C---:B------:R-:W-:Y:S02]  /*1e130*/  ISETP.GE.AND P4, PT, R3.reuse, R214, PT ;  /* 0x000000d60300720c */ /* 0x040fe40003f86270 */
[C---:B------:R-:W-:Y:S02]  /*1e140*/  IADD3 R143, R3.reuse, 0x20, RZ ;  /* 0x00000020038f7810 */ /* 0x040fe40007ffe0ff */
[----:B------:R-:W-:Y:S02]  /*1e150*/  IABS R142, R140 ;  /* 0x0000008c008e7213 */ /* 0x000fe40000000000 */
[----:B------:R-:W-:Y:S02]  /*1e160*/  IADD3 R140, R206, -R139, RZ ;  /* 0x8000008bce8c7210 */ /* 0x000fe40007ffe0ff */
[----:B------:R-:W-:Y:S01]  /*1e170*/  I2F R151, R151 ;  /* 0x0000009700977306 */ /* 0x000fe20000201400 */
[----:B------:R-:W-:Y:S02]  /*1e180*/  ISETP.GE.OR P4, PT, R3, R207, !P4 ;  /* 0x000000cf0300720c */ /* 0x000fe40006786670 */
[----:B------:R-:W-:Y:S02]  /*1e190*/  IABS R148, R140 ;  /* 0x0000008c00947213 */ /* 0x000fe40000000000 */
[----:B------:R-:W-:Y:S01]  /*1e1a0*/  IABS R140, R141 ;  /* 0x0000008d008c7213 */ /* 0x000fe20000000000 */
[----:B------:R-:W-:Y:S01]  /*1e1b0*/  IMAD.IADD R141, R208, 0x1, -R143 ;  /* 0x00000001d08d7824 */ /* 0x000fe200078e0a8f */
[C---:B------:R-:W-:Y:S02]  /*1e1c0*/  IADD3 R146, R206.reuse, -R153, RZ ;  /* 0x80000099ce927210 */ /* 0x040fe40007ffe0ff */
[----:B------:R-:W-:Y:S01]  /*1e1d0*/  ISETP.GE.AND P6, PT, R139, R216, PT ;  /* 0x000000d88b00720c */ /* 0x000fe20003fc6270 */
[----:B------:R-:W-:Y:S01]  /*1e1e0*/  I2F R138, R138 ;  /* 0x0000008a008a7306 */ /* 0x000fe20000201400 */
[----:B------:R-:W-:Y:S02]  /*1e1f0*/  IABS R144, R141 ;  /* 0x0000008d00907213 */ /* 0x000fe40000000000 */
[----:B------:R-:W-:Y:S02]  /*1e200*/  IADD3 R141, R3, 0x21, RZ ;  /* 0x00000021038d7810 */ /* 0x000fe40007ffe0ff */
[----:B------:R-:W-:Y:S02]  /*1e210*/  IABS R146, R146 ;  /* 0x0000009200927213 */ /* 0x000fe40000000000 */
[----:B------:R-:W-:Y:S02]  /*1e220*/  ISETP.GE.OR P6, PT, R139, R209, !P6 ;  /* 0x000000d18b00720c */ /* 0x000fe400077c6670 */
[----:B------:R-:W-:Y:S01]  /*1e230*/  IADD3 R139, R3, 0x28, RZ ;  /* 0x00000028038b7810 */ /* 0x000fe20007ffe0ff */
[----:B------:R-:W-:Y:S10]  /*1e240*/  I2F R142, R142 ;  /* 0x0000008e008e7306 */ /* 0x000ff40000201400 */
[----:B------:R-:W-:Y:S10]  /*1e250*/  I2F R148, R148 ;  /* 0x0000009400947306 */ /* 0x000ff40000201400 */
[----:B------:R-:W-:Y:S10]  /*1e260*/  I2F R146, R146 ;  /* 0x0000009200927306 */ /* 0x000ff40000201400 */
[----:B------:R-:W-:Y:S10]  /*1e270*/  I2F R140, R140 ;  /* 0x0000008c008c7306 */ /* 0x000ff40000201400 */
[----:B------:R-:W-:Y:S10]  /*1e280*/  I2F R144, R144 ;  /* 0x0000009000907306 */ /* 0x000ff40000201400 */
[----:B------:R-:W1:Y:S02]  /*1e290*/  I2F R150, R150 ;  /* 0x0000009600967306 */ /* 0x000e640000201400 */
[C---:B-1----:R-:W-:Y:S02]  /*1e2a0*/  FFMA.FTZ R17, -R205.reuse, R150, R17 ;  /* 0x00000096cd117223 */ /* 0x042fe40000010111 */
[C---:B------:R-:W-:Y:S01]  /*1e2b0*/  FFMA.FTZ R5, -R205.reuse, R136, R5 ;  /* 0x00000088cd057223 */ /* 0x040fe20000010105 */
[----:B------:R-:W-:Y:S01]  /*1e2c0*/  IADD3 R136, R206, -R133, RZ ;  /* 0x80000085ce887210 */ /* 0x000fe20007ffe0ff */
[C---:B------:R-:W-:Y:S02]  /*1e2d0*/  FFMA.FTZ R6, -R205.reuse, R135, R6 ;  /* 0x00000087cd067223 */ /* 0x040fe40000010106 */
[C---:B------:R-:W-:Y:S01]  /*1e2e0*/  FFMA.FTZ R8, -R205.reuse, R134, R8 ;  /* 0x00000086cd087223 */ /* 0x040fe20000010108 */
[----:B------:R-:W-:Y:S01]  /*1e2f0*/  IABS R136, R136 ;  /* 0x0000008800887213 */ /* 0x000fe20000000000 */
[C---:B------:R-:W-:Y:S01]  /*1e300*/  FFMA.FTZ R4, -R205.reuse, R132, R4 ;  /* 0x00000084cd047223 */ /* 0x040fe20000010104 */
[----:B------:R-:W-:Y:S01]  /*1e310*/  FSEL R137, R6, -INF , !P5 ;  /* 0xff80000006897808 */ /* 0x000fe20006800000 */
[----:B------:R-:W-:Y:S01]  /*1e320*/  FFMA.FTZ R9, -R205, R152, R9 ;  /* 0x00000098cd097223 */ /* 0x000fe20000010109 */
[----:B------:R-:W1:Y:S01]  /*1e330*/  I2F R6, R136 ;  /* 0x0000008800067306 */ /* 0x000e620000201400 */
[----:B------:R-:W-:Y:S01]  /*1e340*/  FSEL R134, R5, -INF , !P2 ;  /* 0xff80000005867808 */ /* 0x000fe20005000000 */
[C---:B------:R-:W-:Y:S01]  /*1e350*/  FFMA.FTZ R12, -R205.reuse, R151, R12 ;  /* 0x00000097cd0c7223 */ /* 0x040fe2000001010c */
[----:B------:R-:W-:Y:S01]  /*1e360*/  IADD3 R5, R206, -R149, RZ ;  /* 0x80000095ce057210 */ /* 0x000fe20007ffe0ff */
[C---:B------:R-:W-:Y:S01]  /*1e370*/  FFMA.FTZ R13, -R205.reuse, R138, R13 ;  /* 0x0000008acd0d7223 */ /* 0x040fe2000001010d */
[----:B------:R-:W-:Y:S01]  /*1e380*/  FSEL R135, R4, -INF , !P4 ;  /* 0xff80000004877808 */ /* 0x000fe20006000000 */
[----:B------:R-:W-:Y:S01]  /*1e390*/  FFMA.FTZ R16, -R205, R142, R16 ;  /* 0x0000008ecd107223 */ /* 0x000fe20000010110 */
[----:B------:R-:W-:Y:S01]  /*1e3a0*/  IABS R5, R5 ;  /* 0x0000000500057213 */ /* 0x000fe20000000000 */
[C---:B------:R-:W-:Y:S01]  /*1e3b0*/  IMAD.IADD R132, R208.reuse, 0x1, -R141 ;  /* 0x00000001d0847824 */ /* 0x040fe200078e0a8d */
[----:B------:R-:W-:Y:S01]  /*1e3c0*/  ISETP.GE.AND P4, PT, R153, R214, PT ;  /* 0x000000d69900720c */ /* 0x000fe20003f86270 */
[----:B------:R-:W-:Y:S01]  /*1e3d0*/  FFMA.FTZ R7, -R205, R148, R7 ;  /* 0x00000094cd077223 */ /* 0x000fe20000010107 */
[----:B------:R-:W-:Y:S01]  /*1e3e0*/  ISETP.GE.AND P2, PT, R133, R214, PT ;  /* 0x000000d68500720c */ /* 0x000fe20003f46270 */
[----:B------:R-:W-:Y:S01]  /*1e3f0*/  IMAD.IADD R4, R208, 0x1, -R139 ;  /* 0x00000001d0047824 */ /* 0x000fe200078e0a8b */
[-C--:B------:R-:W-:Y:S01]  /*1e400*/  ISETP.GE.OR P4, PT, R153, R207.reuse, !P4 ;  /* 0x000000cf9900720c */ /* 0x080fe20006786670 */
[----:B------:R-:W-:Y:S01]  /*1e410*/  FFMA.FTZ R11, -R205, R146, R11 ;  /* 0x00000092cd0b7223 */ /* 0x000fe2000001010b */
[-C--:B------:R-:W-:Y:S01]  /*1e420*/  ISETP.GE.OR P2, PT, R133, R207.reuse, !P2 ;  /* 0x000000cf8500720c */ /* 0x080fe20005746670 */
[----:B------:R-:W-:Y:S01]  /*1e430*/  FFMA.FTZ R10, -R205, R140, R10 ;  /* 0x0000008ccd0a7223 */ /* 0x000fe2000001010a */
[----:B------:R-:W-:Y:S01]  /*1e440*/  FSEL R138, R9, -INF , !P4 ;  /* 0xff800000098a7808 */ /* 0x000fe20006000000 */
[C---:B------:R-:W-:Y:S01]  /*1e450*/  IMAD.IADD R9, R206.reuse, 0x1, -R147 ;  /* 0x00000001ce097824 */ /* 0x040fe200078e0a93 */
[----:B------:R-:W-:Y:S01]  /*1e460*/  ISETP.GE.AND P4, PT, R149, R214, PT ;  /* 0x000000d69500720c */ /* 0x000fe20003f86270 */
[----:B------:R-:W-:Y:S01]  /*1e470*/  IMAD.IADD R140, R206, 0x1, -R145 ;  /* 0x00000001ce8c7824 */ /* 0x000fe200078e0a91 */
[----:B------:R-:W-:Y:S01]  /*1e480*/  FSEL R218, R12, -INF , !P2 ;  /* 0xff8000000cda7808 */ /* 0x000fe20005000000 */
[----:B------:R-:W-:Y:S01]  /*1e490*/  FFMA.FTZ R20, -R205, R144, R20 ;  /* 0x00000090cd147223 */ /* 0x000fe20000010114 */
[----:B------:R-:W-:Y:S01]  /*1e4a0*/  ISETP.GE.AND P2, PT, R147, R214, PT ;  /* 0x000000d69300720c */ /* 0x000fe20003f46270 */
[----:B-1----:R-:W-:Y:S01]  /*1e4b0*/  FFMA.FTZ R14, -R205, R6, R14 ;  /* 0x00000006cd0e7223 */ /* 0x002fe2000001010e */
[----:B------:R-:W-:Y:S02]  /*1e4c0*/  FSEL R136, R8, -INF , !P0 ;  /* 0xff80000008887808 */ /* 0x000fe40004000000 */
[----:B------:R1:W2:Y:S01]  /*1e4d0*/  I2F R8, R5 ;  /* 0x0000000500087306 */ /* 0x0002a20000201400 */
[-C--:B------:R-:W-:Y:S02]  /*1e4e0*/  ISETP.GE.OR P4, PT, R149, R207.reuse, !P4 ;  /* 0x000000cf9500720c */ /* 0x080fe40006786670 */
[----:B------:R-:W-:Y:S02]  /*1e4f0*/  ISETP.GE.OR P2, PT, R147, R207, !P2 ;  /* 0x000000cf9300720c */ /* 0x000fe40005746670 */
[----:B------:R-:W-:Y:S02]  /*1e500*/  FSEL R162, R13, -INF , !P4 ;  /* 0xff8000000da27808 */ /* 0x000fe40006000000 */
[----:B------:R-:W-:Y:S02]  /*1e510*/  FSEL R142, R16, -INF , !P2 ;  /* 0xff800000108e7808 */ /* 0x000fe40005000000 */
[----:B------:R-:W-:Y:S02]  /*1e520*/  IABS R132, R132 ;  /* 0x0000008400847213 */ /* 0x000fe40000000000 */
[----:B------:R-:W-:Y:S02]  /*1e530*/  IABS R4, R4 ;  /* 0x0000000400047213 */ /* 0x000fe40000000000 */
[-C--:B------:R-:W-:Y:S02]  /*1e540*/  ISETP.GE.AND P2, PT, R147, R216.reuse, PT ;  /* 0x000000d89300720c */ /* 0x080fe40003f46270 */
[----:B------:R-:W3:Y:S01]  /*1e550*/  I2F R132, R132 ;  /* 0x0000008400847306 */ /* 0x000ee20000201400 */
[-C--:B------:R-:W-:Y:S02]  /*1e560*/  ISETP.GE.AND P5, PT, R153, R216.reuse, PT ;  /* 0x000000d89900720c */ /* 0x080fe40003fa6270 */
[----:B------:R-:W-:Y:S02]  /*1e570*/  ISETP.GE.AND P0, PT, R133, R216, PT ;  /* 0x000000d88500720c */ /* 0x000fe40003f06270 */
[----:B------:R-:W-:Y:S02]  /*1e580*/  ISETP.GE.OR P2, PT, R147, R209, !P2 ;  /* 0x000000d19300720c */ /* 0x000fe40005746670 */
[C---:B------:R-:W-:Y:S02]  /*1e590*/  IADD3 R147, R3.reuse, 0x31, RZ ;  /* 0x0000003103937810 */ /* 0x040fe40007ffe0ff */
[----:B-1----:R-:W-:Y:S01]  /*1e5a0*/  IABS R5, R9 ;  /* 0x0000000900057213 */ /* 0x002fe20000000000 */
[----:B------:R-:W1:Y:S01]  /*1e5b0*/  I2F R4, R4 ;  /* 0x0000000400047306 */ /* 0x000e620000201400 */
[----:B------:R-:W-:Y:S01]  /*1e5c0*/  IADD3 R9, R3, 0x30, RZ ;  /* 0x0000003003097810 */ /* 0x000fe20007ffe0ff */
[----:B--2---:R-:W-:Y:S01]  /*1e5d0*/  FFMA.FTZ R15, -R205, R8, R15 ;  /* 0x00000008cd0f7223 */ /* 0x004fe2000001010f */
[----:B------:R-:W-:Y:S02]  /*1e5e0*/  ISETP.GE.OR P5, PT, R153, R209, !P5 ;  /* 0x000000d19900720c */ /* 0x000fe40006fa6670 */
[C---:B------:R-:W-:Y:S02]  /*1e5f0*/  IADD3 R13, R208.reuse, -R9, RZ ;  /* 0x80000009d00d7210 */ /* 0x040fe40007ffe0ff */
[----:B------:R-:W-:Y:S02]  /*1e600*/  ISETP.GE.OR P0, PT, R133, R209, !P0 ;  /* 0x000000d18500720c */ /* 0x000fe40004706670 */
[----:B------:R-:W-:Y:S01]  /*1e610*/  IABS R13, R13 ;  /* 0x0000000d000d7213 */ /* 0x000fe20000000000 */
[----:B------:R-:W2:Y:S01]  /*1e620*/  I2F R16, R5 ;  /* 0x0000000500107306 */ /* 0x000ea20000201400 */
[----:B------:R-:W-:Y:S02]  /*1e630*/  IADD3 R133, R3, 0x29, RZ ;  /* 0x0000002903857810 */ /* 0x000fe40007ffe0ff */
[----:B------:R-:W-:Y:S01]  /*1e640*/  FSEL R11, R11, -INF , !P5 ;  /* 0xff8000000b0b7808 */ /* 0x000fe20006800000 */
[----:B---3--:R-:W-:Y:S01]  /*1e650*/  FFMA.FTZ R21, -R205, R132, R21 ;  /* 0x00000084cd157223 */ /* 0x008fe20000010115 */
[C---:B------:R-:W-:Y:S01]  /*1e660*/  ISETP.GE.AND P5, PT, R141.reuse, R214, PT ;  /* 0x000000d68d00720c */ /* 0x040fe20003fa6270 */
[----:B------:R-:W-:Y:S01]  /*1e670*/  IMAD.IADD R151, R208, 0x1, -R133 ;  /* 0x00000001d0977824 */ /* 0x000fe200078e0a85 */
[----:B------:R-:W-:Y:S02]  /*1e680*/  IABS R144, R140 ;  /* 0x0000008c00907213 */ /* 0x000fe40000000000 */
[----:B------:R-:W-:Y:S01]  /*1e690*/  ISETP.GE.OR P5, PT, R141, R207, !P5 ;  /* 0x000000cf8d00720c */ /* 0x000fe20006fa6670 */
[----:B------:R3:W4:Y:S01]  /*1e6a0*/  I2F R148, R13 ;  /* 0x0000000d00947306 */ /* 0x0007220000201400 */
[----:B------:R-:W-:Y:S02]  /*1e6b0*/  IABS R151, R151 ;  /* 0x0000009700977213 */ /* 0x000fe40000000000 */
[----:B------:R-:W-:Y:S01]  /*1e6c0*/  FSEL R156, R21, -INF , !P5 ;  /* 0xff800000159c7808 */ /* 0x000fe20006800000 */
[----:B-1----:R-:W-:Y:S01]  /*1e6d0*/  FFMA.FTZ R24, -R205, R4, R24 ;  /* 0x00000004cd187223 */ /* 0x002fe20000010118 */
[C---:B------:R-:W-:Y:S02]  /*1e6e0*/  ISETP.GE.AND P5, PT, R141.reuse, R216, PT ;  /* 0x000000d88d00720c */ /* 0x040fe40003fa6270 */
[----:B------:R-:W-:Y:S02]  /*1e6f0*/  MOV R12, R151 ;  /* 0x00000097000c7202 */ /* 0x000fe40000000f00 */
[----:B------:R-:W-:Y:S01]  /*1e700*/  ISETP.GE.OR P5, PT, R141, R209, !P5 ;  /* 0x000000d18d00720c */ /* 0x000fe20006fa6670 */
[----:B------:R-:W-:Y:S01]  /*1e710*/  IMAD.IADD R141, R206, 0x1, -R141 ;  /* 0x00000001ce8d7824 */ /* 0x000fe200078e0a8d */
[----:B------:R-:W-:Y:S01]  /*1e720*/  FSEL R7, R7, -INF , !P6 ;  /* 0xff80000007077808 */ /* 0x000fe20007000000 */
[----:B------:R-:W1:Y:S01]  /*1e730*/  I2F R144, R144 ;  /* 0x0000009000907306 */ /* 0x000e620000201400 */
[----:B------:R-:W-:Y:S01]  /*1e740*/  ISETP.GE.AND P6, PT, R145, R214, PT ;  /* 0x000000d69100720c */ /* 0x000fe20003fc6270 */
[----:B--2---:R-:W-:Y:S01]  /*1e750*/  FFMA.FTZ R18, -R205, R16, R18 ;  /* 0x00000010cd127223 */ /* 0x004fe20000010112 */
[----:B------:R-:W-:Y:S02]  /*1e760*/  IADD3 R5, R208, -R147, RZ ;  /* 0x80000093d0057210 */ /* 0x000fe40007ffe0ff */
[----:B------:R-:W-:Y:S02]  /*1e770*/  IABS R141, R141 ;  /* 0x0000008d008d7213 */ /* 0x000fe40000000000 */
[----:B------:R-:W-:Y:S02]  /*1e780*/  ISETP.GE.OR P6, PT, R145, R207, !P6 ;  /* 0x000000cf9100720c */ /* 0x000fe400077c6670 */
[----:B------:R-:W-:Y:S01]  /*1e790*/  FSEL R163, R14, -INF , !P0 ;  /* 0xff8000000ea37808 */ /* 0x000fe20004000000 */
[----:B------:R-:W2:Y:S01]  /*1e7a0*/  I2F R12, R12 ;  /* 0x0000000c000c7306 */ /* 0x000ea20000201400 */
[----:B------:R-:W-:Y:S01]  /*1e7b0*/  FSEL R140, R17, -INF , !P6 ;  /* 0xff800000118c7808 */ /* 0x000fe20007000000 */
[----:B------:R-:W-:Y:S01]  /*1e7c0*/  IMAD.IADD R17, R206, 0x1, -R143 ;  /* 0x00000001ce117824 */ /* 0x000fe200078e0a8f */
[----:B---3--:R-:W-:Y:S01]  /*1e7d0*/  IABS R13, R5 ;  /* 0x00000005000d7213 */ /* 0x008fe20000000000 */
[----:B----4-:R-:W-:Y:S01]  /*1e7e0*/  FFMA.FTZ R28, -R205, R148, R28 ;  /* 0x00000094cd1c7223 */ /* 0x010fe2000001011c */
[----:B------:R-:W-:Y:S02]  /*1e7f0*/  FSEL R5, R10, -INF , !P1 ;  /* 0xff8000000a057808 */ /* 0x000fe40004800000 */
[----:B------:R-:W-:Y:S02]  /*1e800*/  IABS R17, R17 ;  /* 0x0000001100117213 */ /* 0x000fe40000000000 */
[----:B------:R-:W-:Y:S01]  /*1e810*/  ISETP.GE.AND P0, PT, R139, R214, PT ;  /* 0x000000d68b00720c */ /* 0x000fe20003f06270 */
[----:B------:R-:W3:Y:S01]  /*1e820*/  I2F R10, R13 ;  /* 0x0000000d000a7306 */ /* 0x000ee20000201400 */
[----:B------:R-:W-:Y:S02]  /*1e830*/  ISETP.GE.AND P1, PT, R145, R216, PT ;  /* 0x000000d89100720c */ /* 0x000fe40003f26270 */
[----:B------:R-:W-:Y:S01]  /*1e840*/  ISETP.GE.OR P0, PT, R139, R207, !P0 ;  /* 0x000000cf8b00720c */ /* 0x000fe20004706670 */
[----:B-1----:R-:W-:Y:S01]  /*1e850*/  FFMA.FTZ R19, -R205, R144, R19 ;  /* 0x00000090cd137223 */ /* 0x002fe20000010113 */
[----:B------:R-:W-:Y:S02]  /*1e860*/  ISETP.GE.OR P1, PT, R145, R209, !P1 ;  /* 0x000000d19100720c */ /* 0x000fe40004f26670 */
[----:B------:R-:W-:Y:S02]  /*1e870*/  FSEL R158, R24, -INF , !P0 ;  /* 0xff800000189e7808 */ /* 0x000fe40004000000 */
[----:B------:R-:W-:Y:S01]  /*1e880*/  ISETP.GE.AND P0, PT, R133, R214, PT ;  /* 0x000000d68500720c */ /* 0x000fe20003f06270 */
[----:B------:R-:W1:Y:S01]  /*1e890*/  I2F R4, R141 ;  /* 0x0000008d00047306 */ /* 0x000e620000201400 */
[----:B------:R-:W-:Y:S02]  /*1e8a0*/  ISETP.GE.AND P4, PT, R149, R216, PT ;  /* 0x000000d89500720c */ /* 0x000fe40003f86270 */
[----:B------:R-:W-:Y:S01]  /*1e8b0*/  ISETP.GE.OR P0, PT, R133, R207, !P0 ;  /* 0x000000cf8500720c */ /* 0x000fe20004706670 */
[----:B--2---:R-:W-:Y:S01]  /*1e8c0*/  FFMA.FTZ R25, -R205, R12, R25 ;  /* 0x0000000ccd197223 */ /* 0x004fe20000010119 */
[----:B------:R-:W-:Y:S02]  /*1e8d0*/  ISETP.GE.OR P4, PT, R149, R209, !P4 ;  /* 0x000000d19500720c */ /* 0x000fe40006786670 */
[----:B------:R-:W-:Y:S02]  /*1e8e0*/  FMNMX.FTZ R14, R137, R0, !PT ;  /* 0x00000000890e7209 */ /* 0x000fe40007810000 */
[----:B------:R-:W-:Y:S01]  /*1e8f0*/  FSEL R154, R25, -INF , !P0 ;  /* 0xff800000199a7808 */ /* 0x000fe20004000000 */
[----:B------:R-:W2:Y:S01]  /*1e900*/  I2F R6, R17 ;  /* 0x0000001100067306 */ /* 0x000ea20000201400 */
[----:B------:R-:W-:Y:S02]  /*1e910*/  ISETP.GE.AND P0, PT, R9, R214, PT ;  /* 0x000000d60900720c */ /* 0x000fe40003f06270 */
[----:B------:R-:W-:Y:S01]  /*1e920*/  FSEL R161, R15, -INF , !P4 ;  /* 0xff8000000fa17808 */ /* 0x000fe20006000000 */
[----:B---3--:R-:W-:Y:S01]  /*1e930*/  FFMA.FTZ R29, -R205, R10, R29 ;  /* 0x0000000acd1d7223 */ /* 0x008fe2000001011d */
[C---:B------:R-:W-:Y:S01]  /*1e940*/  IADD3 R13, R3.reuse, 0x38, RZ ;  /* 0x00000038030d7810 */ /* 0x040fe20007ffe0ff */
[----:B------:R-:W-:Y:S01]  /*1e950*/  IMAD.IADD R10, R206, 0x1, -R139 ;  /* 0x00000001ce0a7824 */ /* 0x000fe200078e0a8b */
[----:B------:R-:W-:Y:S02]  /*1e960*/  IADD3 R3, R3, 0x39, RZ ;  /* 0x0000003903037810 */ /* 0x000fe40007ffe0ff */
[----:B------:R-:W-:Y:S02]  /*1e970*/  ISETP.GE.OR P0, PT, R9, R207, !P0 ;  /* 0x000000cf0900720c */ /* 0x000fe40004706670 */
[----:B------:R-:W-:Y:S02]  /*1e980*/  IABS R10, R10 ;  /* 0x0000000a000a7213 */ /* 0x000fe40000000000 */
[----:B------:R-:W-:Y:S01]  /*1e990*/  IADD3 R8, R208, -R3, RZ ;  /* 0x80000003d0087210 */ /* 0x000fe20007ffe0ff */
[----:B-1----:R-:W-:Y:S01]  /*1e9a0*/  FFMA.FTZ R23, -R205, R4, R23 ;  /* 0x00000004cd177223 */ /* 0x002fe20000010117 */
[----:B------:R-:W-:Y:S02]  /*1e9b0*/  FSEL R141, R19, -INF , !P1 ;  /* 0xff800000138d7808 */ /* 0x000fe40004800000 */
[----:B------:R-:W-:Y:S01]  /*1e9c0*/  IABS R8, R8 ;  /* 0x0000000800087213 */ /* 0x000fe20000000000 */
[----:B------:R-:W1:Y:S01]  /*1e9d0*/  I2F R10, R10 ;  /* 0x0000000a000a7306 */ /* 0x000e620000201400 */
[C---:B------:R-:W-:Y:S02]  /*1e9e0*/  ISETP.GE.AND P1, PT, R9.reuse, R216, PT ;  /* 0x000000d80900720c */ /* 0x040fe40003f26270 */
[----:B------:R-:W-:Y:S02]  /*1e9f0*/  FSEL R152, R28, -INF , !P0 ;  /* 0xff8000001c987808 */ /* 0x000fe40004000000 */
[----:B------:R-:W-:Y:S01]  /*1ea00*/  ISETP.GE.OR P1, PT, R9, R209, !P1 ;  /* 0x000000d10900720c */ /* 0x000fe20004f26670 */
[C---:B------:R-:W-:Y:S01]  /*1ea10*/  IMAD.IADD R9, R206.reuse, 0x1, -R9 ;  /* 0x00000001ce097824 */ /* 0x040fe200078e0a09 */
[----:B------:R-:W-:Y:S01]  /*1ea20*/  ISETP.GE.AND P0, PT, R147, R214, PT ;  /* 0x000000d69300720c */ /* 0x000fe20003f06270 */
[----:B--2---:R-:W-:Y:S01]  /*1ea30*/  FFMA.FTZ R22, -R205, R6, R22 ;  /* 0x00000006cd167223 */ /* 0x004fe20000010116 */
[----:B------:R-:W-:Y:S01]  /*1ea40*/  FMNMX.FTZ R15, R135, R2, !PT ;  /* 0x00000002870f7209 */ /* 0x000fe20007810000 */
[----:B------:R-:W2:Y:S01]  /*1ea50*/  I2F R8, R8 ;  /* 0x0000000800087306 */ /* 0x000ea20000201400 */
[----:B------:R-:W-:Y:S02]  /*1ea60*/  IABS R9, R9 ;  /* 0x0000000900097213 */ /* 0x000fe40000000000 */
[----:B------:R-:W-:Y:S02]  /*1ea70*/  ISETP.GE.AND P6, PT, R143, R214, PT ;  /* 0x000000d68f00720c */ /* 0x000fe40003fc6270 */
[----:B------:R-:W-:Y:S02]  /*1ea80*/  IADD3 R6, R206, -R133, RZ ;  /* 0x80000085ce067210 */ /* 0x000fe40007ffe0ff */
[----:B------:R-:W-:Y:S02]  /*1ea90*/  ISETP.GE.OR P0, PT, R147, R207, !P0 ;  /* 0x000000cf9300720c */ /* 0x000fe40004706670 */
[----:B------:R-:W-:Y:S01]  /*1eaa0*/  FMNMX.FTZ R14, R7, R14, !PT ;  /* 0x0000000e070e7209 */ /* 0x000fe20007810000 */
[----:B------:R-:W3:Y:S01]  /*1eab0*/  I2F R4, R9 ;  /* 0x0000000900047306 */ /* 0x000ee20000201400 */
[----:B------:R-:W-:Y:S02]  /*1eac0*/  FMNMX.FTZ R15, R134, R15, !PT ;  /* 0x0000000f860f7209 */ /* 0x000fe40007810000 */
[----:B------:R-:W-:Y:S01]  /*1ead0*/  ISETP.GE.OR P6, PT, R143, R207, !P6 ;  /* 0x000000cf8f00720c */ /* 0x000fe200077c6670 */
[----:B-1----:R-:W-:Y:S01]  /*1eae0*/  FFMA.FTZ R26, -R205, R10, R26 ;  /* 0x0000000acd1a7223 */ /* 0x002fe2000001011a */
[----:B------:R-:W-:Y:S01]  /*1eaf0*/  IABS R6, R6 ;  /* 0x0000000600067213 */ /* 0x000fe20000000000 */
[----:B------:R-:W-:Y:S01]  /*1eb00*/  IMAD.IADD R10, R206, 0x1, -R13 ;  /* 0x00000001ce0a7824 */ /* 0x000fe200078e0a0d */
[----:B------:R-:W-:Y:S02]  /*1eb10*/  FSEL R150, R29, -INF , !P0 ;  /* 0xff8000001d967808 */ /* 0x000fe40004000000 */
[----:B------:R-:W-:Y:S02]  /*1eb20*/  ISETP.GE.AND P0, PT, R147, R216, PT ;  /* 0x000000d89300720c */ /* 0x000fe40003f06270 */
[----:B------:R-:W-:Y:S01]  /*1eb30*/  FMNMX.FTZ R15, R136, R15, !PT ;  /* 0x0000000f880f7209 */ /* 0x000fe20007810000 */
[----:B------:R-:W1:Y:S01]  /*1eb40*/  I2F R6, R6 ;  /* 0x0000000600067306 */ /* 0x000e620000201400 */
[----:B------:R-:W-:Y:S01]  /*1eb50*/  FMNMX.FTZ R14, R5, R14, !PT ;  /* 0x0000000e050e7209 */ /* 0x000fe20007810000 */
[----:B--2---:R-:W-:Y:S01]  /*1eb60*/  FFMA.FTZ R33, -R205, R8, R33 ;  /* 0x00000008cd217223 */ /* 0x004fe20000010121 */
[----:B------:R-:W-:Y:S02]  /*1eb70*/  FSEL R160, R20, -INF , !P6 ;  /* 0xff80000014a07808 */ /* 0x000fe40007000000 */
[----:B------:R-:W-:Y:S02]  /*1eb80*/  IADD3 R20, R208, -R13, RZ ;  /* 0x8000000dd0147210 */ /* 0x000fe40007ffe0ff */
[----:B------:R-:W-:Y:S02]  /*1eb90*/  ISETP.GE.OR P0, PT, R147, R209, !P0 ;  /* 0x000000d19300720c */ /* 0x000fe40004706670 */
[----:B------:R-:W-:Y:S02]  /*1eba0*/  IADD3 R147, R206, -R147, RZ ;  /* 0x80000093ce937210 */ /* 0x000fe40007ffe0ff */
[----:B------:R-:W-:Y:S01]  /*1ebb0*/  FMNMX.FTZ R14, R11, R14, !PT ;  /* 0x0000000e0b0e7209 */ /* 0x000fe20007810000 */
[----:B---3--:R-:W-:Y:S01]  /*1ebc0*/  FFMA.FTZ R30, -R205, R4, R30 ;  /* 0x00000004cd1e7223 */ /* 0x008fe2000001011e */
[----:B------:R-:W-:Y:S02]  /*1ebd0*/  FMNMX.FTZ R15, R138, R15, !PT ;  /* 0x0000000f8a0f7209 */ /* 0x000fe40007810000 */
[----:B------:R-:W-:Y:S02]  /*1ebe0*/  IABS R20, R20 ;  /* 0x0000001400147213 */ /* 0x000fe40000000000 */
[----:B------:R-:W-:Y:S02]  /*1ebf0*/  IABS R147, R147 ;  /* 0x0000009300937213 */ /* 0x000fe40000000000 */
[----:B------:R-:W-:Y:S02]  /*1ec00*/  FMNMX.FTZ R14, R163, R14, !PT ;  /* 0x0000000ea30e7209 */ /* 0x000fe40007810000 */
[----:B------:R-:W-:Y:S01]  /*1ec10*/  ISETP.GE.AND P6, PT, R143, R216, PT ;  /* 0x000000d88f00720c */ /* 0x000fe20003fc6270 */
[----:B------:R-:W2:Y:S01]  /*1ec20*/  I2F R20, R20 ;  /* 0x0000001400147306 */ /* 0x000ea20000201400 */
[----:B------:R-:W-:Y:S01]  /*1ec30*/  FMNMX.FTZ R15, R218, R15, !PT ;  /* 0x0000000fda0f7209 */ /* 0x000fe20007810000 */
[----:B-1----:R-:W-:Y:S01]  /*1ec40*/  FFMA.FTZ R27, -R205, R6, R27 ;  /* 0x00000006cd1b7223 */ /* 0x002fe2000001011b */
[----:B------:R-:W-:Y:S02]  /*1ec50*/  IABS R10, R10 ;  /* 0x0000000a000a7213 */ /* 0x000fe40000000000 */
[----:B------:R-:W-:Y:S02]  /*1ec60*/  IADD3 R8, R206, -R3, RZ ;  /* 0x80000003ce087210 */ /* 0x000fe40007ffe0ff */
[----:B------:R-:W-:Y:S02]  /*1ec70*/  FMNMX.FTZ R15, R162, R15, !PT ;  /* 0x0000000fa20f7209 */ /* 0x000fe40007810000 */
[----:B------:R-:W-:Y:S01]  /*1ec80*/  FMNMX.FTZ R14, R161, R14, !PT ;  /* 0x0000000ea10e7209 */ /* 0x000fe20007810000 */
[----:B------:R-:W1:Y:S01]  /*1ec90*/  I2F R12, R147 ;  /* 0x00000093000c7306 */ /* 0x000e620000201400 */
[----:B------:R-:W-:Y:S02]  /*1eca0*/  ISETP.GE.OR P6, PT, R143, R209, !P6 ;  /* 0x000000d18f00720c */ /* 0x000fe400077c6670 */
[----:B------:R-:W-:Y:S02]  /*1ecb0*/  FSEL R143, R18, -INF , !P2 ;  /* 0xff800000128f7808 */ /* 0x000fe40005000000 */
[----:B------:R-:W-:Y:S02]  /*1ecc0*/  IABS R8, R8 ;  /* 0x0000000800087213 */ /* 0x000fe40000000000 */
[----:B------:R-:W-:Y:S02]  /*1ecd0*/  FMNMX.FTZ R15, R142, R15, !PT ;  /* 0x0000000f8e0f7209 */ /* 0x000fe40007810000 */
[----:B------:R-:W-:Y:S01]  /*1ece0*/  FMNMX.FTZ R14, R143, R14, !PT ;  /* 0x0000000e8f0e7209 */ /* 0x000fe20007810000 */
[----:B------:R-:W3:Y:S01]  /*1ecf0*/  I2F R10, R10 ;  /* 0x0000000a000a7306 */ /* 0x000ee20000201400 */
[----:B------:R-:W-:Y:S02]  /*1ed00*/  FSEL R159, R22, -INF , !P6 ;  /* 0xff800000169f7808 */ /* 0x000fe40007000000 */
[----:B------:R-:W-:Y:S01]  /*1ed10*/  FMNMX.FTZ R9, R140, R15, !PT ;  /* 0x0000000f8c097209 */ /* 0x000fe20007810000 */
[----:B--2---:R-:W-:Y:S01]  /*1ed20*/  FFMA.FTZ R32, -R205, R20, R32 ;  /* 0x00000014cd207223 */ /* 0x004fe20000010120 */
[----:B------:R-:W-:Y:S02]  /*1ed30*/  FMNMX.FTZ R14, R141, R14, !PT ;  /* 0x0000000e8d0e7209 */ /* 0x000fe40007810000 */
[----:B------:R-:W-:Y:S02]  /*1ed40*/  ISETP.GE.AND P4, PT, R139, R216, PT ;  /* 0x000000d88b00720c */ /* 0x000fe40003f86270 */
[----:B------:R-:W-:Y:S01]  /*1ed50*/  FMNMX.FTZ R9, R160, R9, !PT ;  /* 0x00000009a0097209 */ /* 0x000fe20007810000 */
[----:B------:R-:W2:Y:S01]  /*1ed60*/  I2F R8, R8 ;  /* 0x0000000800087306 */ /* 0x000ea20000201400 */
[----:B------:R-:W-:Y:S02]  /*1ed70*/  FSEL R157, R23, -INF , !P5 ;  /* 0xff800000179d7808 */ /* 0x000fe40006800000 */
[----:B------:R-:W-:Y:S01]  /*1ed80*/  FMNMX.FTZ R14, R159, R14, !PT ;  /* 0x0000000e9f0e7209 */ /* 0x000fe20007810000 */
[----:B-1----:R-:W-:Y:S01]  /*1ed90*/  FFMA.FTZ R31, -R205, R12, R31 ;  /* 0x0000000ccd1f7223 */ /* 0x002fe2000001011f */
[----:B------:R-:W-:Y:S01]  /*1eda0*/  ISETP.GE.OR P4, PT, R139, R209, !P4 ;  /* 0x000000d18b00720c */ /* 0x000fe20006786670 */
[----:B------:R-:W-:Y:S01]  /*1edb0*/  LDSM.16.MT88.4 R20, [R186+0xc000] ;  /* 0x00c00000ba14783b */ /* 0x000fe20000004200 */
[----:B------:R-:W-:Y:S02]  /*1edc0*/  ISETP.GE.AND P2, PT, R133, R216, PT ;  /* 0x000000d88500720c */ /* 0x000fe40003f46270 */
[----:B------:R-:W-:Y:S02]  /*1edd0*/  FMNMX.FTZ R9, R156, R9, !PT ;  /* 0x000000099c097209 */ /* 0x000fe40007810000 */
[----:B------:R-:W-:Y:S02]  /*1ede0*/  FSEL R155, R26, -INF , !P4 ;  /* 0xff8000001a9b7808 */ /* 0x000fe40006000000 */
[----:B------:R-:W-:Y:S01]  /*1edf0*/  FMNMX.FTZ R14, R157, R14, !PT ;  /* 0x0000000e9d0e7209 */ /* 0x000fe20007810000 */
[----:B---3--:R-:W-:Y:S01]  /*1ee00*/  FFMA.FTZ R34, -R205, R10, R34 ;  /* 0x0000000acd227223 */ /* 0x008fe20000010122 */
[----:B------:R-:W-:Y:S02]  /*1ee10*/  ISETP.GE.OR P2, PT, R133, R209, !P2 ;  /* 0x000000d18500720c */ /* 0x000fe40005746670 */
[----:B------:R-:W-:Y:S02]  /*1ee20*/  ISETP.GE.AND P6, PT, R13, R214, PT ;  /* 0x000000d60d00720c */ /* 0x000fe40003fc6270 */
[----:B------:R-:W-:Y:S02]  /*1ee30*/  FMNMX.FTZ R9, R158, R9, !PT ;  /* 0x000000099e097209 */ /* 0x000fe40007810000 */
[----:B------:R-:W-:Y:S02]  /*1ee40*/  FSEL R153, R27, -INF , !P2 ;  /* 0xff8000001b997808 */ /* 0x000fe40005000000 */
[----:B------:R-:W-:Y:S01]  /*1ee50*/  FMNMX.FTZ R14, R155, R14, !PT ;  /* 0x0000000e9b0e7209 */ /* 0x000fe20007810000 */
[----:B--2---:R-:W-:Y:S01]  /*1ee60*/  FFMA.FTZ R35, -R205, R8, R35 ;  /* 0x00000008cd237223 */ /* 0x004fe20000010123 */
[C---:B------:R-:W-:Y:S02]  /*1ee70*/  ISETP.GE.OR P6, PT, R13.reuse, R207, !P6 ;  /* 0x000000cf0d00720c */ /* 0x040fe400077c6670 */
[----:B------:R-:W-:Y:S02]  /*1ee80*/  FMNMX.FTZ R9, R154, R9, !PT ;  /* 0x000000099a097209 */ /* 0x000fe40007810000 */
[----:B------:R-:W-:Y:S02]  /*1ee90*/  ISETP.GE.AND P4, PT, R13, R216, PT ;  /* 0x000000d80d00720c */ /* 0x000fe40003f86270 */
[----:B------:R-:W-:Y:S02]  /*1eea0*/  FSEL R149, R30, -INF , !P1 ;  /* 0xff8000001e957808 */ /* 0x000fe40004800000 */
[----:B------:R-:W-:Y:S02]  /*1eeb0*/  FMNMX.FTZ R14, R153, R14, !PT ;  /* 0x0000000e990e7209 */ /* 0x000fe40007810000 */
[----:B------:R-:W-:Y:S02]  /*1eec0*/  FSEL R148, R32, -INF , !P6 ;  /* 0xff80000020947808 */ /* 0x000fe40007000000 */
[----:B------:R-:W-:Y:S02]  /*1eed0*/  FMNMX.FTZ R9, R152, R9, !PT ;  /* 0x0000000998097209 */ /* 0x000fe40007810000 */
[----:B------:R-:W-:Y:S02]  /*1eee0*/  ISETP.GE.OR P4, PT, R13, R209, !P4 ;  /* 0x000000d10d00720c */ /* 0x000fe40006786670 */
[----:B------:R-:W-:Y:S02]  /*1eef0*/  FSEL R147, R31, -INF , !P0 ;  /* 0xff8000001f937808 */ /* 0x000fe40004000000 */
[----:B------:R-:W-:Y:S01]  /*1ef00*/  FMNMX.FTZ R14, R149, R14, !PT ;  /* 0x0000000e950e7209 */ /* 0x000fe20007810000 */
[----:B------:R-:W-:Y:S01]  /*1ef10*/  LDSM.16.MT88.4 R28, [R185+0xc000] ;  /* 0x00c00000b91c783b */ /* 0x000fe20000004200 */
[C---:B------:R-:W-:Y:S02]  /*1ef20*/  ISETP.GE.AND P6, PT, R3.reuse, R214, PT ;  /* 0x000000d60300720c */ /* 0x040fe40003fc6270 */
[----:B------:R-:W-:Y:S02]  /*1ef30*/  ISETP.GE.AND P1, PT, R3, R216, PT ;  /* 0x000000d80300720c */ /* 0x000fe40003f26270 */
[----:B------:R-:W-:Y:S02]  /*1ef40*/  FMNMX.FTZ R9, R150, R9, !PT ;  /* 0x0000000996097209 */ /* 0x000fe40007810000 */
        /* <DEDUP_REMOVED lines=9> */
[----:B------:R-:W-:Y:S01]  /*1efe0*/  FMNMX.FTZ R6, R133, R8, !PT ;  /* 0x0000000885067209 */ /* 0x000fe20007810000 */
[----:B------:R-:W-:Y:S08]  /*1eff0*/  LDSM.16.MT88.4 R12, [R188+0xc000] ;  /* 0x00c00000bc0c783b */ /* 0x000ff00000004200 */
[----:B------:R-:W-:Y:S08]  /*1f000*/  SHFL.BFLY PT, R3, R6, 0x2, 0x1f ;  /* 0x0c401f0006037f89 */ /* 0x000ff000000e0000 */
        /* <DEDUP_REMOVED lines=25> */
[----:B------:R-:W1:Y:S01]  /*1f1a0*/  MUFU.EX2 R134, R134 ;  /* 0x0000008600867308 */ /* 0x000e620000000800 */
[----:B------:R-:W-:Y:S01]  /*1f1b0*/  FMUL.FTZ R2, R4, c[0x0][0x23c] ;  /* 0x00008f0004027a20 */ /* 0x000fe20000410000 */
[----:B------:R-:W-:Y:S01]  /*1f1c0*/  ISETP.GT.AND P0, PT, R204, R195, PT ;  /* 0x000000c3cc00720c */ /* 0x000fe20003f04270 */
[----:B------:R-:W-:Y:S02]  /*1f1d0*/  FADD.FTZ R5, -R5, R0 ;  /* 0x0000000005057221 */ /* 0x000fe40000010100 */
[--C-:B------:R-:W-:Y:S02]  /*1f1e0*/  FFMA.FTZ R219, R142, c[0x0][0x23c], -R151.reuse ;  /* 0x00008f008edb7a23 */ /* 0x100fe40000010897 */
[----:B------:R-:W-:Y:S02]  /*1f1f0*/  FMUL.FTZ R0, R5, c[0x0][0x23c] ;  /* 0x00008f0005007a20 */ /* 0x000fe40000410000 */
        /* <DEDUP_REMOVED lines=9> */
[--C-:B------:R-:W-:Y:S01]  /*1f290*/  FFMA.FTZ R226, R156, c[0x0][0x23c], -R151.reuse ;  /* 0x00008f009ce27a23 */ /* 0x100fe20000010897 */
[----:B-1----:R-:W-:Y:S01]  /*1f2a0*/  F2FP.PACK_AB R136, R134, R135 ;  /* 0x000000878688723e */ /* 0x002fe200000000ff */
[--C-:B------:R-:W-:Y:S02]  /*1f2b0*/  FFMA.FTZ R227, R158, c[0x0][0x23c], -R151.reuse ;  /* 0x00008f009ee37a23 */ /* 0x100fe40000010897 */
[--C-:B------:R-:W-:Y:S02]  /*1f2c0*/  FFMA.FTZ R228, R154, c[0x0][0x23c], -R151.reuse ;  /* 0x00008f009ae47a23 */ /* 0x100fe40000010897 */
[--C-:B------:R-:W-:Y:S01]  /*1f2d0*/  FFMA.FTZ R229, R159, c[0x0][0x23c], -R144.reuse ;  /* 0x00008f009fe57a23 */ /* 0x100fe20000010890 */
[----:B------:R-:W-:Y:S01]  /*1f2e0*/  MUFU.EX2 R171, R171 ;  /* 0x000000ab00ab7308 */ /* 0x000fe20000000800 */
[--C-:B------:R-:W-:Y:S02]  /*1f2f0*/  FFMA.FTZ R230, R157, c[0x0][0x23c], -R144.reuse ;  /* 0x00008f009de67a23 */ /* 0x100fe40000010890 */
[----:B------:R-:W-:Y:S01]  /*1f300*/  LDSM.16.MT88.4 R156, [R184+0xf800] ;  /* 0x00f80000b89c783b */ /* 0x000fe20000004200 */
[C---:B--2---:R-:W-:Y:S02]  /*1f310*/  FMUL.FTZ R4, R2.reuse, R128 ;  /* 0x0000008002047220 */ /* 0x044fe40000410000 */
[C---:B------:R-:W-:Y:S02]  /*1f320*/  FMUL.FTZ R5, R2.reuse, R129 ;  /* 0x0000008102057220 */ /* 0x040fe40000410000 */
[C---:B------:R-:W-:Y:S02]  /*1f330*/  FMUL.FTZ R8, R2.reuse, R124 ;  /* 0x0000007c02087220 */ /* 0x040fe40000410000 */
[----:B------:R-:W1:Y:S01]  /*1f340*/  MUFU.EX2 R170, R170 ;  /* 0x000000aa00aa7308 */ /* 0x000e620000000800 */
        /* <DEDUP_REMOVED lines=12> */
[----:B------:R-:W2:Y:S01]  /*1f410*/  MUFU.EX2 R168, R168 ;  /* 0x000000a800a87308 */ /* 0x000ea20000000800 */
[----:B------:R-:W-:Y:S01]  /*1f420*/  LDSM.16.MT88.4 R116, [R185+0xc800] ;  /* 0x00c80000b974783b */ /* 0x000fe20000004200 */
[----:B------:R-:W-:Y:S01]  /*1f430*/  FMUL.FTZ R25, R2, R109 ;  /* 0x0000006d02197220 */ /* 0x000fe20000410000 */
[----:B-1----:R-:W-:Y:S01]  /*1f440*/  F2FP.PACK_AB R138, R170, R171 ;  /* 0x000000abaa8a723e */ /* 0x002fe200000000ff */
        /* <DEDUP_REMOVED lines=26> */
[----:B-1----:R-:W-:Y:S01]  /*1f5f0*/  F2FP.PACK_AB R139, R166, R167 ;  /* 0x000000a7a68b723e */ /* 0x002fe200000000ff */
[C---:B------:R-:W-:Y:S02]  /*1f600*/  FMUL.FTZ R38, R0.reuse, R38 ;  /* 0x0000002600267220 */ /* 0x040fe40000410000 */
[----:B------:R-:W-:Y:S02]  /*1f610*/  FMUL.FTZ R39, R0, R39 ;  /* 0x0000002700277220 */ /* 0x000fe40000410000 */
[C---:B------:R-:W-:Y:S02]  /*1f620*/  FMUL.FTZ R40, R2.reuse, R40 ;  /* 0x0000002802287220 */ /* 0x040fe40000410000 */
[C---:B------:R-:W-:Y:S01]  /*1f630*/  HMMA.16816.F32 R4, R136.reuse, R12, R4 ;  /* 0x0000000c8804723c */ /* 0x040fe20000001804 */
[----:B------:R1:W-:Y:S01]  /*1f640*/  MUFU.EX2 R240, R144 ;  /* 0x0000009000f07308 */ /* 0x0003e20000000800 */
[----:B------:R-:W-:Y:S02]  /*1f650*/  FMUL.FTZ R41, R2, R41 ;  /* 0x0000002902297220 */ /* 0x000fe40000410000 */
[C---:B------:R-:W-:Y:S02]  /*1f660*/  FMUL.FTZ R42, R0.reuse, R42 ;  /* 0x0000002a002a7220 */ /* 0x040fe40000410000 */
[----:B------:R-:W-:Y:S02]  /*1f670*/  FMUL.FTZ R43, R0, R43 ;  /* 0x0000002b002b7220 */ /* 0x000fe40000410000 */
[C---:B------:R-:W-:Y:S01]  /*1f680*/  HMMA.16816.F32 R8, R136.reuse, R14, R8 ;  /* 0x0000000e8808723c */ /* 0x040fe20000001808 */
[C---:B------:R-:W-:Y:S02]  /*1f690*/  FMUL.FTZ R12, R2.reuse, R120 ;  /* 0x00000078020c7220 */ /* 0x040fe40000410000 */
[----:B------:R-:W-:Y:S01]  /*1f6a0*/  MUFU.EX2 R221, R221 ;  /* 0x000000dd00dd7308 */ /* 0x000fe20000000800 */
[C---:B------:R-:W-:Y:S02]  /*1f6b0*/  FMUL.FTZ R13, R2.reuse, R121 ;  /* 0x00000079020d7220 */ /* 0x040fe40000410000 */
[----:B------:R-:W-:Y:S02]  /*1f6c0*/  FMUL.FTZ R44, R2, R44 ;  /* 0x0000002c022c7220 */ /* 0x000fe40000410000 */
[C---:B------:R-:W-:Y:S04]  /*1f6d0*/  FMUL.FTZ R14, R0.reuse, R122 ;  /* 0x0000007a000e7220 */ /* 0x040fe80000410000 */
[----:B------:R-:W-:Y:S01]  /*1f6e0*/  FMUL.FTZ R15, R0, R123 ;  /* 0x0000007b000f7220 */ /* 0x000fe20000410000 */
[----:B------:R-:W-:Y:S01]  /*1f6f0*/  MUFU.EX2 R222, R222 ;  /* 0x000000de00de7308 */ /* 0x000fe20000000800 */
[----:B------:R-:W2:Y:S01]  /*1f700*/  LDSM.16.MT88.4 R120, [R184+0xc000] ;  /* 0x00c00000b878783b */ /* 0x000ea20000004200 */
[----:B------:R-:W-:Y:S02]  /*1f710*/  FMUL.FTZ R45, R2, R45 ;  /* 0x0000002d022d7220 */ /* 0x000fe40000410000 */
[C---:B------:R-:W-:Y:S02]  /*1f720*/  FMUL.FTZ R46, R0.reuse, R46 ;  /* 0x0000002e002e7220 */ /* 0x040fe40000410000 */
[C---:B------:R-:W-:Y:S01]  /*1f730*/  HMMA.16816.F32 R12, R136.reuse, R20, R12 ;  /* 0x00000014880c723c */ /* 0x040fe2000000180c */
[----:B------:R-:W-:Y:S02]  /*1f740*/  FMUL.FTZ R47, R0, R47 ;  /* 0x0000002f002f7220 */ /* 0x000fe40000410000 */
[C---:B------:R-:W-:Y:S01]  /*1f750*/  FMUL.FTZ R48, R2.reuse, R48 ;  /* 0x0000003002307220 */ /* 0x040fe20000410000 */
[----:B------:R-:W-:Y:S01]  /*1f760*/  MUFU.EX2 R223, R223 ;  /* 0x000000df00df7308 */ /* 0x000fe20000000800 */
[C---:B------:R-:W-:Y:S02]  /*1f770*/  FMUL.FTZ R49, R2.reuse, R49 ;  /* 0x0000003102317220 */ /* 0x040fe40000410000 */
[C---:B------:R-:W-:Y:S01]  /*1f780*/  FMUL.FTZ R20, R2.reuse, R112 ;  /* 0x0000007002147220 */ /* 0x040fe20000410000 */
[C---:B------:R-:W-:Y:S01]  /*1f790*/  HMMA.16816.F32 R16, R136.reuse, R22, R16 ;  /* 0x000000168810723c */ /* 0x040fe20000001810 */
[----:B------:R-:W-:Y:S03]  /*1f7a0*/  FMUL.FTZ R21, R2, R113 ;  /* 0x0000007102157220 */ /* 0x000fe60000410000 */
[C---:B------:R-:W-:Y:S02]  /*1f7b0*/  FMUL.FTZ R50, R0.reuse, R50 ;  /* 0x0000003200327220 */ /* 0x040fe40000410000 */
[C---:B------:R-:W-:Y:S01]  /*1f7c0*/  FMUL.FTZ R51, R0.reuse, R51 ;  /* 0x0000003300337220 */ /* 0x040fe20000410000 */
[----:B------:R-:W-:Y:S01]  /*1f7d0*/  MUFU.EX2 R224, R224 ;  /* 0x000000e000e07308 */ /* 0x000fe20000000800 */
[C---:B------:R-:W-:Y:S04]  /*1f7e0*/  FMUL.FTZ R22, R0.reuse, R114 ;  /* 0x0000007200167220 */ /* 0x040fe80000410000 */
[----:B------:R-:W-:Y:S02]  /*1f7f0*/  FMUL.FTZ R23, R0, R115 ;  /* 0x0000007300177220 */ /* 0x000fe40000410000 */
[----:B------:R-:W3:Y:S01]  /*1f800*/  LDSM.16.MT88.4 R112, [R188+0xe000] ;  /* 0x00e00000bc70783b */ /* 0x000ee20000004200 */
[C---:B------:R-:W-:Y:S02]  /*1f810*/  FMUL.FTZ R52, R2.reuse, R52 ;  /* 0x0000003402347220 */ /* 0x040fe40000410000 */
[----:B------:R-:W-:Y:S01]  /*1f820*/  FMUL.FTZ R53, R2, R53 ;  /* 0x0000003502357220 */ /* 0x000fe20000410000 */
[----:B------:R-:W-:Y:S01]  /*1f830*/  MUFU.EX2 R225, R225 ;  /* 0x000000e100e17308 */ /* 0x000fe20000000800 */
[C---:B------:R-:W-:Y:S01]  /*1f840*/  HMMA.16816.F32 R20, R136.reuse, R28, R20 ;  /* 0x0000001c8814723c */ /* 0x040fe20000001814 */
[C---:B------:R-:W-:Y:S02]  /*1f850*/  FMUL.FTZ R54, R0.reuse, R54 ;  /* 0x0000003600367220 */ /* 0x040fe40000410000 */
[----:B------:R-:W-:Y:S02]  /*1f860*/  FMUL.FTZ R55, R0, R55 ;  /* 0x0000003700377220 */ /* 0x000fe40000410000 */
[C---:B------:R-:W-:Y:S02]  /*1f870*/  FMUL.FTZ R56, R2.reuse, R56 ;  /* 0x0000003802387220 */ /* 0x040fe40000410000 */
[C---:B------:R-:W-:Y:S01]  /*1f880*/  FMUL.FTZ R28, R2.reuse, R104 ;  /* 0x00000068021c7220 */ /* 0x040fe20000410000 */
[C---:B------:R-:W-:Y:S01]  /*1f890*/  HMMA.16816.F32 R24, R136.reuse, R30, R24 ;  /* 0x0000001e8818723c */ /* 0x040fe20000001818 */
[C---:B------:R-:W-:Y:S01]  /*1f8a0*/  FMUL.FTZ R29, R2.reuse, R105 ;  /* 0x00000069021d7220 */ /* 0x040fe20000410000 */
[----:B------:R-:W-:Y:S02]  /*1f8b0*/  MUFU.EX2 R226, R226 ;  /* 0x000000e200e27308 */ /* 0x000fe40000000800 */
[----:B------:R-:W-:Y:S02]  /*1f8c0*/  FMUL.FTZ R57, R2, R57 ;  /* 0x0000003902397220 */ /* 0x000fe40000410000 */
[C---:B------:R-:W-:Y:S02]  /*1f8d0*/  FMUL.FTZ R58, R0.reuse, R58 ;  /* 0x0000003a003a7220 */ /* 0x040fe40000410000 */
[C---:B------:R-:W-:Y:S04]  /*1f8e0*/  FMUL.FTZ R30, R0.reuse, R106 ;  /* 0x0000006a001e7220 */ /* 0x040fe80000410000 */
[C---:B------:R-:W-:Y:S01]  /*1f8f0*/  FMUL.FTZ R31, R0.reuse, R107 ;  /* 0x0000006b001f7220 */ /* 0x040fe20000410000 */
[----:B------:R-:W-:Y:S01]  /*1f900*/  MUFU.EX2 R227, R227 ;  /* 0x000000e300e37308 */ /* 0x000fe20000000800 */
[----:B------:R-:W4:Y:S01]  /*1f910*/  LDSM.16.MT88.4 R104, [R186+0xe000] ;  /* 0x00e00000ba68783b */ /* 0x000f220000004200 */
[----:B------:R-:W-:Y:S02]  /*1f920*/  FMUL.FTZ R59, R0, R59 ;  /* 0x0000003b003b7220 */ /* 0x000fe40000410000 */
[C---:B------:R-:W-:Y:S02]  /*1f930*/  FMUL.FTZ R60, R2.reuse, R60 ;  /* 0x0000003c023c7220 */ /* 0x040fe40000410000 */
[C---:B--2---:R-:W-:Y:S01]  /*1f940*/  HMMA.16816.F32 R28, R136.reuse, R120, R28 ;  /* 0x00000078881c723c */ /* 0x044fe2000000181c */
[----:B------:R-:W-:Y:S02]  /*1f950*/  FMUL.FTZ R61, R2, R61 ;  /* 0x0000003d023d7220 */ /* 0x000fe40000410000 */
[C---:B------:R-:W-:Y:S01]  /*1f960*/  FMUL.FTZ R62, R0.reuse, R62 ;  /* 0x0000003e003e7220 */ /* 0x040fe20000410000 */
[----:B------:R-:W-:Y:S01]  /*1f970*/  MUFU.EX2 R228, R228 ;  /* 0x000000e400e47308 */ /* 0x000fe20000000800 */
[----:B------:R-:W-:Y:S02]  /*1f980*/  FMUL.FTZ R63, R0, R63 ;  /* 0x0000003f003f7220 */ /* 0x000fe40000410000 */
[C---:B------:R-:W-:Y:S01]  /*1f990*/  FMUL.FTZ R64, R2.reuse, R64 ;  /* 0x0000004002407220 */ /* 0x040fe20000410000 */
[C---:B------:R-:W-:Y:S01]  /*1f9a0*/  HMMA.16816.F32 R32, R136.reuse, R122, R32 ;  /* 0x0000007a8820723c */ /* 0x040fe20000001820 */
[----:B------:R-:W-:Y:S03]  /*1f9b0*/  LDSM.16.MT88.4 R120, [R184+0xc800] ;  /* 0x00c80000b878783b */ /* 0x000fe60000004200 */
[----:B------:R-:W-:Y:S02]  /*1f9c0*/  FMUL.FTZ R65, R2, R65 ;  /* 0x0000004102417220 */ /* 0x000fe40000410000 */
[C---:B------:R-:W-:Y:S01]  /*1f9d0*/  FMUL.FTZ R66, R0.reuse, R66 ;  /* 0x0000004200427220 */ /* 0x040fe20000410000 */
[----:B------:R-:W-:Y:S01]  /*1f9e0*/  MUFU.EX2 R229, R229 ;  /* 0x000000e500e57308 */ /* 0x000fe20000000800 */
[C---:B---3--:R-:W-:Y:S01]  /*1f9f0*/  HMMA.16816.F32 R36, R136.reuse, R112, R36 ;  /* 0x000000708824723c */ /* 0x048fe20000001824 */
[----:B------:R-:W-:Y:S03]  /*1fa00*/  FMUL.FTZ R67, R0, R67 ;  /* 0x0000004300437220 */ /* 0x000fe60000410000 */
        /* <DEDUP_REMOVED lines=8> */
[C---:B----4-:R-:W-:Y:S03]  /*1fa90*/  HMMA.16816.F32 R44, R136.reuse, R104, R44 ;  /* 0x00000068882c723c */ /* 0x050fe6000000182c */
[----:B------:R-:W-:Y:S01]  /*1faa0*/  FMUL.FTZ R73, R2, R73 ;  /* 0x0000004902497220 */ /* 0x000fe20000410000 */
[----:B------:R-:W-:Y:S01]  /*1fab0*/  MUFU.EX2 R231, R231 ;  /* 0x000000e700e77308 */ /* 0x000fe20000000800 */
[C---:B------:R-:W-:Y:S02]  /*1fac0*/  FMUL.FTZ R74, R0.reuse, R74 ;  /* 0x0000004a004a7220 */ /* 0x040fe40000410000 */
[----:B------:R-:W-:Y:S02]  /*1fad0*/  FMUL.FTZ R75, R0, R75 ;  /* 0x0000004b004b7220 */ /* 0x000fe40000410000 */
[C---:B------:R-:W-:Y:S01]  /*1fae0*/  FMUL.FTZ R84, R2.reuse, R84 ;  /* 0x0000005402547220 */ /* 0x040fe20000410000 */
[C---:B------:R-:W-:Y:S01]  /*1faf0*/  HMMA.16816.F32 R48, R136.reuse, R106, R48 ;  /* 0x0000006a8830723c */ /* 0x040fe20000001830 */
[----:B------:R-:W2:Y:S01]  /*1fb00*/  LDSM.16.MT88.4 R104, [R188+0x10000] ;  /* 0x01000000bc68783b */ /* 0x000ea20000004200 */
[----:B------:R-:W-:Y:S02]  /*1fb10*/  FMUL.FTZ R85, R2, R85 ;  /* 0x0000005502557220 */ /* 0x000fe40000410000 */
[----:B------:R-:W-:Y:S01]  /*1fb20*/  MUFU.EX2 R232, R232 ;  /* 0x000000e800e87308 */ /* 0x000fe20000000800 */
[C---:B------:R-:W-:Y:S03]  /*1fb30*/  FMUL.FTZ R86, R0.reuse, R86 ;  /* 0x0000005600567220 */ /* 0x040fe60000410000 */
[C---:B------:R-:W-:Y:S01]  /*1fb40*/  HMMA.16816.F32 R52, R136.reuse, R100, R52 ;  /* 0x000000648834723c */ /* 0x040fe20000001834 */
[----:B------:R-:W-:Y:S03]  /*1fb50*/  FMUL.FTZ R87, R0, R87 ;  /* 0x0000005700577220 */ /* 0x000fe60000410000 */
[--C-:B------:R-:W-:Y:S02]  /*1fb60*/  FFMA.FTZ R217, R218, c[0x0][0x23c], -R151.reuse ;  /* 0x00008f00dad97a23 */ /* 0x100fe40000010897 */
[--C-:B------:R-:W-:Y:S01]  /*1fb70*/  FFMA.FTZ R218, R162, c[0x0][0x23c], -R151.reuse ;  /* 0x00008f00a2da7a23 */ /* 0x100fe20000010897 */
[----:B------:R-:W-:Y:S01]  /*1fb80*/  MUFU.EX2 R233, R233 ;  /* 0x000000e900e97308 */ /* 0x000fe20000000800 */
[C---:B------:R-:W-:Y:S01]  /*1fb90*/  HMMA.16816.F32 R56, R136.reuse, R102, R56 ;  /* 0x000000668838723c */ /* 0x040fe20000001838 */
[----:B------:R-:W3:Y:S03]  /*1fba0*/  LDSM.16.MT88.4 R100, [R186+0x10000] ;  /* 0x01000000ba64783b */ /* 0x000ee60000004200 */
[----:B------:R-:W-:Y:S02]  /*1fbb0*/  FFMA.FTZ R151, R146, c[0x0][0x23c], -R151 ;  /* 0x00008f0092977a23 */ /* 0x000fe40000010897 */
[C---:B------:R-:W-:Y:S02]  /*1fbc0*/  FMUL.FTZ R88, R2.reuse, R88 ;  /* 0x0000005802587220 */ /* 0x040fe40000410000 */
[C---:B------:R-:W-:Y:S01]  /*1fbd0*/  HMMA.16816.F32 R60, R136.reuse, R108, R60 ;  /* 0x0000006c883c723c */ /* 0x040fe2000000183c */
[----:B-1----:R-:W-:Y:S01]  /*1fbe0*/  LDSM.16.MT88.4 R144, [R188+0xf800] ;  /* 0x00f80000bc90783b */ /* 0x002fe20000004200 */
[----:B------:R1:W-:Y:S02]  /*1fbf0*/  MUFU.EX2 R236, R151 ;  /* 0x0000009700ec7308 */ /* 0x0003e40000000800 */
[----:B------:R-:W-:Y:S02]  /*1fc00*/  FMUL.FTZ R89, R2, R89 ;  /* 0x0000005902597220 */ /* 0x000fe40000410000 */
[C---:B------:R-:W-:Y:S02]  /*1fc10*/  FMUL.FTZ R90, R0.reuse, R90 ;  /* 0x0000005a005a7220 */ /* 0x040fe40000410000 */
[C---:B------:R-:W-:Y:S01]  /*1fc20*/  HMMA.16816.F32 R64, R136.reuse, R110, R64 ;  /* 0x0000006e8840723c */ /* 0x040fe20000001840 */
[----:B------:R-:W4:Y:S03]  /*1fc30*/  LDSM.16.MT88.4 R108, [R185+0x10000] ;  /* 0x01000000b96c783b */ /* 0x000f260000004200 */
[----:B------:R-:W-:Y:S01]  /*1fc40*/  FMUL.FTZ R91, R0, R91 ;  /* 0x0000005b005b7220 */ /* 0x000fe20000410000 */
[----:B------:R-:W-:Y:S01]  /*1fc50*/  MUFU.EX2 R217, R217 ;  /* 0x000000d900d97308 */ /* 0x000fe20000000800 */
[C---:B------:R-:W-:Y:S02]  /*1fc60*/  FMUL.FTZ R92, R2.reuse, R92 ;  /* 0x0000005c025c7220 */ /* 0x040fe40000410000 */
[----:B------:R-:W-:Y:S01]  /*1fc70*/  FMUL.FTZ R93, R2, R93 ;  /* 0x0000005d025d7220 */ /* 0x000fe20000410000 */
[C---:B--2---:R-:W-:Y:S01]  /*1fc80*/  HMMA.16816.F32 R68, R136.reuse, R104, R68 ;  /* 0x000000688844723c */ /* 0x044fe20000001844 */
[----:B------:R-:W-:Y:S02]  /*1fc90*/  LDSM.16.MT88.4 R160, [R188+0x11800] ;  /* 0x01180000bca0783b */ /* 0x000fe40000004200 */
[C---:B------:R-:W-:Y:S02]  /*1fca0*/  FMUL.FTZ R94, R0.reuse, R94 ;  /* 0x0000005e005e7220 */ /* 0x040fe40000410000 */
[----:B------:R-:W-:Y:S01]  /*1fcb0*/  FMUL.FTZ R95, R0, R95 ;  /* 0x0000005f005f7220 */ /* 0x000fe20000410000 */
[----:B------:R-:W2:Y:S01]  /*1fcc0*/  MUFU.EX2 R218, R218 ;  /* 0x000000da00da7308 */ /* 0x000ea20000000800 */
[C---:B------:R-:W-:Y:S01]  /*1fcd0*/  FMUL.FTZ R96, R2.reuse, R96 ;  /* 0x0000006002607220 */ /* 0x040fe20000410000 */
[C---:B------:R-:W-:Y:S01]  /*1fce0*/  HMMA.16816.F32 R72, R136.reuse, R106, R72 ;  /* 0x0000006a8848723c */ /* 0x040fe20000001848 */
[----:B------:R-:W5:Y:S03]  /*1fcf0*/  LDSM.16.MT88.4 R104, [R184+0x10000] ;  /* 0x01000000b868783b */ /* 0x000f660000004200 */
[C---:B------:R-:W-:Y:S02]  /*1fd00*/  FMUL.FTZ R76, R2.reuse, R76 ;  /* 0x0000004c024c7220 */ /* 0x040fe40000410000 */
[----:B------:R-:W-:Y:S02]  /*1fd10*/  FMUL.FTZ R77, R2, R77 ;  /* 0x0000004d024d7220 */ /* 0x000fe40000410000 */
[C---:B------:R-:W-:Y:S01]  /*1fd20*/  FMUL.FTZ R78, R0.reuse, R78 ;  /* 0x0000004e004e7220 */ /* 0x040fe20000410000 */
[----:B-1----:R-:W-:Y:S01]  /*1fd30*/  LDSM.16.MT88.4 R148, [R186+0xf800] ;  /* 0x00f80000ba94783b */ /* 0x002fe20000004200 */
[----:B------:R-:W1:Y:S02]  /*1fd40*/  MUFU.EX2 R234, R234 ;  /* 0x000000ea00ea7308 */ /* 0x000e640000000800 */
[----:B------:R-:W-:Y:S02]  /*1fd50*/  FMUL.FTZ R79, R0, R79 ;  /* 0x0000004f004f7220 */ /* 0x000fe40000410000 */
[----:B------:R-:W-:Y:S02]  /*1fd60*/  FMUL.FTZ R97, R2, R97 ;  /* 0x0000006102617220 */ /* 0x000fe40000410000 */
[C---:B------:R-:W-:Y:S02]  /*1fd70*/  FMUL.FTZ R98, R0.reuse, R98 ;  /* 0x0000006200627220 */ /* 0x040fe40000410000 */
[----:B------:R-:W-:Y:S01]  /*1fd80*/  FMUL.FTZ R99, R0, R99 ;  /* 0x0000006300637220 */ /* 0x000fe20000410000 */
[C---:B---3--:R-:W-:Y:S01]  /*1fd90*/  HMMA.16816.F32 R76, R136.reuse, R100, R76 ;  /* 0x00000064884c723c */ /* 0x048fe2000000184c */
[C---:B------:R-:W-:Y:S01]  /*1fda0*/  FMUL.FTZ R80, R2.reuse, R80 ;  /* 0x0000005002507220 */ /* 0x040fe20000410000 */
[----:B------:R-:W3:Y:S01]  /*1fdb0*/  MUFU.EX2 R235, R235 ;  /* 0x000000eb00eb7308 */ /* 0x000ee20000000800 */
[----:B------:R-:W-:Y:S02]  /*1fdc0*/  FMUL.FTZ R81, R2, R81 ;  /* 0x0000005102517220 */ /* 0x000fe40000410000 */
[C---:B------:R-:W-:Y:S02]  /*1fdd0*/  FMUL.FTZ R82, R0.reuse, R82 ;  /* 0x0000005200527220 */ /* 0x040fe40000410000 */
[----:B------:R-:W-:Y:S01]  /*1fde0*/  FMUL.FTZ R83, R0, R83 ;  /* 0x0000005300537220 */ /* 0x000fe20000410000 */
[----:B--2---:R-:W-:Y:S01]  /*1fdf0*/  F2FP.PACK_AB R100, R218, R217 ;  /* 0x000000d9da64723e */ /* 0x004fe200000000ff */
[----:B------:R-:W-:Y:S03]  /*1fe00*/  FFMA.FTZ R135, R2, R213, R135 ;  /* 0x000000d502877223 */ /* 0x000fe60000010087 */
[----:B------:R-:W-:Y:S01]  /*1fe10*/  F2FP.PACK_AB R101, R222, R221 ;  /* 0x000000ddde65723e */ /* 0x000fe200000000ff */
[----:B------:R-:W-:Y:S01]  /*1fe20*/  MUFU.EX2 R237, R237 ;  /* 0x000000ed00ed7308 */ /* 0x000fe20000000800 */
[C---:B------:R-:W-:Y:S01]  /*1fe30*/  HMMA.16816.F32 R80, R136.reuse, R102, R80 ;  /* 0x000000668850723c */ /* 0x040fe20000001850 */
[----:B------:R-:W-:Y:S01]  /*1fe40*/  MOV R2, R132 ;  /* 0x0000008400027202 */ /* 0x000fe20000000f00 */
[----:B------:R-:W-:Y:S02]  /*1fe50*/  FFMA.FTZ R169, R0, R211, R169 ;  /* 0x000000d300a97223 */ /* 0x000fe400000100a9 */
[----:B------:R-:W-:Y:S02]  /*1fe60*/  FADD.FTZ R134, R134, R135 ;  /* 0x0000008786867221 */ /* 0x000fe40000010000 */
[----:B------:R-:W-:Y:S01]  /*1fe70*/  FADD.FTZ R168, R168, R169 ;  /* 0x000000a9a8a87221 */ /* 0x000fe20000010000 */
[----:B------:R-:W-:Y:S01]  /*1fe80*/  F2FP.PACK_AB R102, R220, R219 ;  /* 0x000000dbdc66723e */ /* 0x000fe200000000ff */
[C---:B----4-:R-:W-:Y:S01]  /*1fe90*/  HMMA.16816.F32 R84, R136.reuse, R108, R84 ;  /* 0x0000006c8854723c */ /* 0x050fe20000001854 */
[----:B------:R-:W-:Y:S01]  /*1fea0*/  F2FP.PACK_AB R103, R224, R223 ;  /* 0x000000dfe067723e */ /* 0x000fe200000000ff */
[----:B------:R-:W2:Y:S02]  /*1feb0*/  MUFU.EX2 R238, R238 ;  /* 0x000000ee00ee7308 */ /* 0x000ea40000000800 */
[----:B------:R-:W-:Y:S02]  /*1fec0*/  FADD.FTZ R171, R171, R134 ;  /* 0x00000086abab7221 */ /* 0x000fe40000010000 */
[----:B------:R-:W-:Y:S02]  /*1fed0*/  FADD.FTZ R167, R167, R168 ;  /* 0x000000a8a7a77221 */ /* 0x000fe40000010000 */
[C---:B------:R-:W-:Y:S01]  /*1fee0*/  HMMA.16816.F32 R88, R136.reuse, R110, R88 ;  /* 0x0000006e8858723c */ /* 0x040fe20000001858 */
[----:B------:R-:W4:Y:S03]  /*1fef0*/  LDSM.16.MT88.4 R108, [R186+0xc800] ;  /* 0x00c80000ba6c783b */ /* 0x000f260000004200 */
[----:B------:R-:W2:Y:S01]  /*1ff00*/  MUFU.EX2 R239, R239 ;  /* 0x000000ef00ef7308 */ /* 0x000ea20000000800 */
[----:B------:R-:W-:Y:S02]  /*1ff10*/  FADD.FTZ R170, R170, R171 ;  /* 0x000000abaaaa7221 */ /* 0x000fe40000010000 */
[----:B------:R-:W-:Y:S01]  /*1ff20*/  FADD.FTZ R166, R166, R167 ;  /* 0x000000a7a6a67221 */ /* 0x000fe20000010000 */
[C---:B-----5:R-:W-:Y:S01]  /*1ff30*/  HMMA.16816.F32 R92, R136.reuse, R104, R92 ;  /* 0x00000068885c723c */ /* 0x060fe2000000185c */
[----:B------:R-:W-:Y:S03]  /*1ff40*/  FADD.FTZ R217, R217, R170 ;  /* 0x000000aad9d97221 */ /* 0x000fe60000010000 */
[----:B------:R-:W-:Y:S02]  /*1ff50*/  FADD.FTZ R221, R221, R166 ;  /* 0x000000a6dddd7221 */ /* 0x000fe40000010000 */
[----:B------:R-:W-:Y:S02]  /*1ff60*/  FADD.FTZ R218, R218, R217 ;  /* 0x000000d9dada7221 */ /* 0x000fe40000010000 */
[----:B------:R-:W-:Y:S01]  /*1ff70*/  HMMA.16816.F32 R96, R136, R106, R96 ;  /* 0x0000006a8860723c */ /* 0x000fe20000001860 */
[----:B------:R-:W5:Y:S03]  /*1ff80*/  LDSM.16.MT88.4 R104, [R184+0xe800] ;  /* 0x00e80000b868783b */ /* 0x000f660000004200 */
[----:B------:R-:W-:Y:S02]  /*1ff90*/  FADD.FTZ R222, R222, R221 ;  /* 0x000000dddede7221 */ /* 0x000fe40000010000 */
[----:B------:R-:W-:Y:S01]  /*1ffa0*/  FADD.FTZ R219, R219, R218 ;  /* 0x000000dadbdb7221 */ /* 0x000fe20000010000 */
[----:B-1----:R-:W-:Y:S01]  /*1ffb0*/  F2FP.PACK_AB R136, R234, R233 ;  /* 0x000000e9ea88723e */ /* 0x002fe200000000ff */
[C---:B------:R-:W-:Y:S01]  /*1ffc0*/  HMMA.16816.F32 R4, R100.reuse, R112, R4 ;  /* 0x000000706404723c */ /* 0x040fe20000001804 */
[----:B---3--:R-:W-:Y:S03]  /*1ffd0*/  F2FP.PACK_AB R138, R236, R235 ;  /* 0x000000ebec8a723e */ /* 0x008fe600000000ff */
[----:B--2---:R-:W-:Y:S01]  /*1ffe0*/  F2FP.PACK_AB R137, R238, R237 ;  /* 0x000000edee89723e */ /* 0x004fe200000000ff */
[----:B------:R-:W-:Y:S01]  /*1fff0*/  FADD.FTZ R223, R223, R222 ;  /* 0x000000dedfdf7221 */ /* 0x000fe20000010000 */
[----:B------:R-:W-:Y:S01]  /*20000*/  F2FP.PACK_AB R139, R240, R239 ;  /* 0x000000eff08b723e */ /* 0x000fe200000000ff */
[----:B------:R-:W-:Y:S01]  /*20010*/  FADD.FTZ R220, R220, R219 ;  /* 0x000000dbdcdc7221 */ /* 0x000fe20000010000 */
[C---:B------:R-:W-:Y:S01]  /*20020*/  HMMA.16816.F32 R8, R100.reuse, R114, R8 ;  /* 0x000000726408723c */ /* 0x040fe20000001808 */
[----:B------:R-:W-:Y:S03]  /*20030*/  LDSM.16.MT88.4 R112, [R186+0x10800] ;  /* 0x01080000ba70783b */ /* 0x000fe60000004200 */
[----:B------:R-:W-:Y:S02]  /*20040*/  FADD.FTZ R224, R224, R223 ;  /* 0x000000dfe0e07221 */ /* 0x000fe40000010000 */
[----:B------:R-:W-:Y:S02]  /*20050*/  IMAD.MOV.U32 R0, RZ, RZ, R3 ;  /* 0x000000ffff007224 */ /* 0x000fe400078e0003 */
[C---:B----4-:R-:W-:Y:S08]  /*20060*/  HMMA.16816.F32 R12, R100.reuse, R108, R12 ;  /* 0x0000006c640c723c */ /* 0x050ff0000000180c */
        /* <DEDUP_REMOVED lines=16> */
[C---:B-----5:R-:W-:Y:S08]  /*20170*/  HMMA.16816.F32 R60, R100.reuse, R104, R60 ;  /* 0x00000068643c723c */ /* 0x060ff0000000183c */
        /* <DEDUP_REMOVED lines=23> */
[C---:B-1----:R-:W-:Y:S01]  /*202f0*/  HMMA.16816.F32 R4, R100.reuse, R108, R4 ;  /* 0x0000006c6404723c */ /* 0x042fe20000001804 */
[----:B------:R-:W-:Y:S02]  /*20300*/  FADD.FTZ R231, R231, R230 ;  /* 0x000000e6e7e77221 */ /* 0x000fe40000010000 */
[----:B------:R-:W-:Y:S02]  /*20310*/  FADD.FTZ R228, R228, R227 ;  /* 0x000000e3e4e47221 */ /* 0x000fe40000010000 */
[----:B------:R-:W-:Y:S02]  /*20320*/  FADD.FTZ R232, R232, R231 ;  /* 0x000000e7e8e87221 */ /* 0x000fe40000010000 */
[----:B------:R-:W-:Y:S01]  /*20330*/  FADD.FTZ R233, R233, R228 ;  /* 0x000000e4e9e97221 */ /* 0x000fe20000010000 */
[C---:B------:R-:W-:Y:S01]  /*20340*/  HMMA.16816.F32 R8, R100.reuse, R110, R8 ;  /* 0x0000006e6408723c */ /* 0x040fe20000001808 */
[----:B------:R-:W1:Y:S03]  /*20350*/  LDSM.16.MT88.4 R108, [R185+0xf000] ;  /* 0x00f00000b96c783b */ /* 0x000e660000004200 */
[----:B------:R-:W-:Y:S02]  /*20360*/  FADD.FTZ R237, R237, R232 ;  /* 0x000000e8eded7221 */ /* 0x000fe40000010000 */
[----:B------:R-:W-:Y:S02]  /*20370*/  FADD.FTZ R234, R234, R233 ;  /* 0x000000e9eaea7221 */ /* 0x000fe40000010000 */
[C---:B------:R-:W-:Y:S01]  /*20380*/  HMMA.16816.F32 R12, R100.reuse, R120, R12 ;  /* 0x00000078640c723c */ /* 0x040fe2000000180c */
[----:B------:R-:W-:Y:S03]  /*20390*/  FADD.FTZ R238, R238, R237 ;  /* 0x000000edeeee7221 */ /* 0x000fe60000010000 */
[----:B------:R-:W-:Y:S02]  /*203a0*/  FADD.FTZ R213, R235, R234 ;  /* 0x000000eaebd57221 */ /* 0x000fe40000010000 */
[----:B------:R-:W-:Y:S02]  /*203b0*/  FADD.FTZ R211, R239, R238 ;  /* 0x000000eeefd37221 */ /* 0x000fe40000010000 */
[C---:B------:R-:W-:Y:S01]  /*203c0*/  HMMA.16816.F32 R16, R100.reuse, R122, R16 ;  /* 0x0000007a6410723c */ /* 0x040fe20000001810 */
[----:B------:R-:W-:Y:S03]  /*203d0*/  FADD.FTZ R213, R236, R213 ;  /* 0x000000d5ecd57221 */ /* 0x000fe60000010000 */
[----:B------:R-:W-:Y:S04]  /*203e0*/  FADD.FTZ R211, R240, R211 ;  /* 0x000000d3f0d37221 */ /* 0x000fe80000010000 */
        /* <DEDUP_REMOVED lines=56> */
.L_x_6004:
        /* <DEDUP_REMOVED lines=257> */
.L_x_6009:
[----:B------:R-:W2:Y:S04]  /*21780*/  S2R R58, SR_CTAID.Z ;  /* 0x00000000003a7919 */ /* 0x000ea80000002700 */
[----:B------:R-:W2:Y:S02]  /*21790*/  S2R R3, SR_CTAID.Y ;  /* 0x0000000000037919 */ /* 0x000ea40000002600 */
[----:B--2---:R-:W-:-:S04]  /*217a0*/  IMAD R57, R3, c[0x0][0x1c0], R58 ;  /* 0x0000700003397a24 */ /* 0x004fc800078e023a */
[----:B------:R-:W-:Y:S02]  /*217b0*/  IMAD R57, R57, c[0x0][0x214], RZ ;  /* 0x0000850039397a24 */ /* 0x000fe400078e02ff */
.L_x_6010:
        /* <DEDUP_REMOVED lines=54> */
.L_x_6012:
[----:B----4-:R-:W-:Y:S05]  /*21b20*/  BSYNC B0 ;  /* 0x0000000000007941 */ /* 0x010fea0003800000 */
.L_x_6011:
        /* <DEDUP_REMOVED lines=19> */
[----:B------:R-:W-:Y:S01]  /*21c60*/  IADD3 R4, R7, 0x40, RZ ;  /* 0x0000004007047810 */ /* 0x000fe20007ffe0ff */
[----:B------:R-:W-:Y:S01]  /*21c70*/  IMAD R2, R5, c[0x0][0x1ec], R2 ;  /* 0x00007b0005027a24 */ /* 0x000fe200078e0202 */
[----:B------:R-:W-:Y:S01]  /*21c80*/  IADD3 R7, R7, 0x80, RZ ;  /* 0x0000008007077810 */ /* 0x000fe20007ffe0ff */
[----:B------:R-:W-:Y:S02]  /*21c90*/  IMAD.IADD R5, R196, 0x1, -R5 ;  /* 0x00000001c4057824 */ /* 0x000fe400078e0a05 */
[----:B------:R-:W-:Y:S01]  /*21ca0*/  IMAD R3, R58, c[0x0][0x1f4], R3 ;  /* 0x00007d003a037a24 */ /* 0x000fe200078e0203 */
[----:B------:R-:W-:-:S02]  /*21cb0*/  IADD3.X R61, R197, R61, R2, P0, !PT ;  /* 0x0000003dc53d7210 */ /* 0x000fc400007fe402 */
[----:B------:R-:W-:Y:S02]  /*21cc0*/  ISETP.GE.AND P0, PT, R0, R5, PT ;  /* 0x000000050000720c */ /* 0x000fe40003f06270 */
[----:B------:R-:W-:Y:S01]  /*21cd0*/  SHF.R.S32.HI R2, RZ, 0x1f, R0 ;  /* 0x0000001fff027819 */ /* 0x000fe20000011400 */
        /* <DEDUP_REMOVED lines=16> */
.L_x_6014:
[----:B------:R-:W-:Y:S05]  /*21de0*/  BSYNC B0 ;  /* 0x0000000000007941 */ /* 0x000fea0003800000 */
.L_x_6013:
        /* <DEDUP_REMOVED lines=20> */
.L_x_6016:
[----:B------:R-:W-:Y:S05]  /*21f30*/  BSYNC B0 ;  /* 0x0000000000007941 */ /* 0x000fea0003800000 */
.L_x_6015:
        /* <DEDUP_REMOVED lines=20> */
.L_x_6018:
[----:B------:R-:W-:Y:S05]  /*22080*/  BSYNC B0 ;  /* 0x0000000000007941 */ /* 0x000fea0003800000 */
.L_x_6017:
[----:B------:R-:W-:-:S04]  /*22090*/  IADD3 R6, R0, 0x30, RZ ;  /* 0x0000003000067810 */ /* 0x000fc80007ffe0ff */
[----:B------:R-:W-:-:S13]  /*220a0*/  ISETP.GE.AND P0, PT, R6, R5, PT ;  /* 0x000000050600720c */ /* 0x000fda0003f06270 */
[----:B------:R-:W-:Y:S05]  /*220b0*/  @P0 EXIT ;  /* 0x000000000000094d */ /* 0x000fea0003800000 */
[----:B------:R-:W-:Y:S01]  /*220c0*/  IADD3 R0, P0, R0, 0x30, RZ ;  /* 0x0000003000007810 */ /* 0x000fe20007f1e0ff */
[----:B-1----:R-:W-:Y:S01]  /*220d0*/  IMAD.MOV.U32 R8, RZ, RZ, R58 ;  /* 0x000000ffff087224 */ /* 0x002fe200078e003a */
        /* <DEDUP_REMOVED lines=16> */
.L_x_6019:
        /* <DEDUP_REMOVED lines=10> */
.L_x_7390:


//--------------------- .text._ZN5flash24flash_fwd_splitkv_kernelI23Flash_fwd_kernel_traitsILi192ELi64ELi64ELi4ELb0ELb0EN7cutlass6half_tE19Flash_kernel_traitsILi192ELi64ELi64ELi4ES3_EELb0ELb1ELb1ELb0ELb0ELb1ELb0ELb1EEEvNS_16Flash_fwd_paramsE --------------------------
	.section	.text._ZN5flash24flash_fwd_splitkv_kernelI23Flash_fwd_kernel_traitsILi192ELi64ELi64ELi4ELb0ELb0EN7cutlass6half_tE19Flash_kernel_traitsILi192ELi64ELi64ELi4ES3_EELb0ELb1ELb1ELb0ELb0ELb1ELb0ELb1EEEvNS_16Flash_fwd_paramsE,"ax",@progbits
	.sectioninfo	@"SHI_REGISTERS=255"
	.align	128
        .global         _ZN5flash24flash_fwd_splitkv_kernelI23Flash_fwd_kernel_traitsILi192ELi64ELi64ELi4ELb0ELb0EN7cutlass6half_tE19Flash_kernel_traitsILi192ELi64ELi64ELi4ES3_EELb0ELb1ELb1ELb0ELb0ELb1ELb0ELb1EEEvNS_16Flash_fwd_paramsE
        .type           _ZN5flash24flash_fwd_splitkv_kernelI23Flash_fwd_kernel_traitsILi192ELi64ELi64ELi4ELb0ELb0EN7cutlass6half_tE19Flash_kernel_traitsILi192ELi64ELi64ELi4ES3_EELb0ELb1ELb1ELb0ELb0ELb1ELb0ELb1EEEvNS_16Flash_fwd_paramsE,@function
        .size           _ZN5flash24flash_fwd_splitkv_kernelI23Flash_fwd_kernel_traitsILi192ELi64ELi64ELi4ELb0ELb0EN7cutlass6half_tE19Flash_kernel_traitsILi192ELi64ELi64ELi4ES3_EELb0ELb1ELb1ELb0ELb0ELb1ELb0ELb1EEEvNS_16Flash_fwd_paramsE,(.L_x_7391 - _ZN5flash24flash_fwd_splitkv_kernelI23Flash_fwd_kernel_traitsILi192ELi64ELi64ELi4ELb0ELb0EN7cutlass6half_tE19Flash_kernel_traitsILi192ELi64ELi64ELi4ES3_EELb0ELb1ELb1ELb0ELb0ELb1ELb0ELb1EEEvNS_16Flash_fwd_paramsE)
        .other          _ZN5flash24flash_fwd_splitkv_kernelI23Flash_fwd_kernel_traitsILi192ELi64ELi64ELi4ELb0ELb0EN7cutlass6half_tE19Flash_kernel_traitsILi192ELi64ELi64ELi4ES3_EELb0ELb1ELb1ELb0ELb0ELb1ELb0ELb1EEEvNS_16Flash_fwd_paramsE,@"STO_CUDA_ENTRY STV_DEFAULT"
_ZN5flash24flash_fwd_splitkv_kernelI23Flash_fwd_kernel_traitsILi192ELi64ELi64ELi4ELb0ELb0EN7cutlass6half_tE19Flash_kernel_traitsILi192ELi64ELi64ELi4ES3_EELb0ELb1ELb1ELb0ELb0ELb1ELb0ELb1EEEvNS_16Flash_fwd_paramsE:
.text._ZN5flash24flash_fwd_splitkv_kernelI23Flash_fwd_kernel_traitsILi192ELi64ELi64ELi4ELb0ELb0EN7cutlass6half_tE19Flash_kernel_traitsILi192ELi64ELi64ELi4ES3_EELb0ELb1ELb1ELb0ELb0ELb1ELb0ELb1EEEvNS_16Flash_fwd_paramsE:
        /* <DEDUP_REMOVED lines=36> */
.L_x_6020:
[----:B-1-34-:R-:W-:Y:S02]  /*0240*/  MOV R71, c[0x0][0x218] ;  /* 0x0000860000477a02 */ /* 0x01afe40000000f00 */
.L_x_6021:
        /* <DEDUP_REMOVED lines=86> */
.L_x_6024:
[----:B------:R-:W-:Y:S05]  /*07b0*/  BSYNC B0 ;  /* 0x0000000000007941 */ /* 0x000fea0003800000 */
.L_x_6023:
        /* <DEDUP_REMOVED lines=20> */
.L_x_6026:
[----:B------:R-:W-:Y:S05]  /*0900*/  BSYNC B0 ;  /* 0x0000000000007941 */ /* 0x000fea0003800000 */
.L_x_6025:
        /* <DEDUP_REMOVED lines=20> */
.L_x_6028:
[----:B------:R-:W-:Y:S05]  /*0a50*/  BSYNC B0 ;  /* 0x0000000000007941 */ /* 0x000fea0003800000 */
.L_x_6027:
        /* <DEDUP_REMOVED lines=19> */
.L_x_6030:
[----:B------:R-:W-:Y:S05]  /*0b90*/  BSYNC B0 ;  /* 0x0000000000007941 */ /* 0x000fea0003800000 */
.L_x_6029:
        /* <DEDUP_REMOVED lines=19> */
.L_x_6022:
        /* <DEDUP_REMOVED lines=89> */
.L_x_6031:
        /* <DEDUP_REMOVED lines=16> */
.L_x_6033:
        /* <DEDUP_REMOVED lines=49> */
.L_x_6032:
        /* <DEDUP_REMOVED lines=262> */
.L_x_6127:
        /* <DEDUP_REMOVED lines=18> */
.L_x_6036:
[----:B------:R-:W-:Y:S05]  /*27f0*/  BSYNC B0 ;  /* 0x0000000000007941 */ /* 0x000fea0003800000 */
.L_x_6035:
        /* <DEDUP_REMOVED lines=18> */
.L_x_6038:
[----:B------:R-:W-:Y:S05]  /*2920*/  BSYNC B0 ;  /* 0x0000000000007941 */ /* 0x000fea0003800000 */
.L_x_6037:
        /* <DEDUP_REMOVED lines=18> */
.L_x_6040:
[----:B------:R-:W-:Y:S05]  /*2a50*/  BSYNC B0 ;  /* 0x0000000000007941 */ /* 0x000fea0003800000 */
.L_x_6039:
        /* <DEDUP_REMOVED lines=18> */
.L_x_6042:
[----:B------:R-:W-:Y:S05]  /*2b80*/  BSYNC B0 ;  /* 0x0000000000007941 */ /* 0x000fea0003800000 */
.L_x_6041:
        /* <DEDUP_REMOVED lines=65> */
.L_x_6048:
[----:B------:R-:W-:Y:S05]  /*2fa0*/  BSYNC B0 ;  /* 0x0000000000007941 */ /* 0x000fea0003800000 */
.L_x_6047:
        /* <DEDUP_REMOVED lines=54> */
.L_x_6050:
[----:B------:R-:W-:Y:S05]  /*3310*/  BSYNC B0 ;  /* 0x0000000000007941 */ /* 0x000fea0003800000 */
.L_x_6049:
        /* <DEDUP_REMOVED lines=53> */
.L_x_6046:
[----:B------:R-:W-:Y:S05]  /*3670*/  BSYNC B1 ;  /* 0x0000000000017941 */ /* 0x000fea0003800000 */
.L_x_6045:
        /* <DEDUP_REMOVED lines=64> */
.L_x_6054:
[----:B------:R-:W-:Y:S05]  /*3a80*/  BSYNC B0 ;  /* 0x0000000000007941 */ /* 0x000fea0003800000 */
.L_x_6053:
        /* <DEDUP_REMOVED lines=57> */
.L_x_6056:
[----:B------:R-:W-:Y:S05]  /*3e20*/  BSYNC B0 ;  /* 0x0000000000007941 */ /* 0x000fea0003800000 */
.L_x_6055:
        /* <DEDUP_REMOVED lines=56> */
.L_x_6052:
[----:B------:R-:W-:Y:S05]  /*41b0*/  BSYNC B1 ;  /* 0x0000000000017941 */ /* 0x000fea0003800000 */
.L_x_6051:
        /* <DEDUP_REMOVED lines=64> */
.L_x_6060:
[----:B------:R-:W-:Y:S05]  /*45c0*/  BSYNC B0 ;  /* 0x0000000000007941 */ /* 0x000fea0003800000 */
.L_x_6059:
        /* <DEDUP_REMOVED lines=57> */
.L_x_6062:
[----:B------:R-:W-:Y:S05]  /*4960*/  BSYNC B0 ;  /* 0x0000000000007941 */ /* 0x000fea0003800000 */
.L_x_6061:
        /* <DEDUP_REMOVED lines=56> */
.L_x_6058:
[----:B------:R-:W-:Y:S05]  /*4cf0*/  BSYNC B1 ;  /* 0x0000000000017941 */ /* 0x000fea0003800000 */
.L_x_6057:
        /* <DEDUP_REMOVED lines=67> */
.L_x_6066:
[----:B------:R-:W-:Y:S05]  /*5130*/  BSYNC B0 ;  /* 0x0000000000007941 */ /* 0x000fea0003800000 */
.L_x_6065:
        /* <DEDUP_REMOVED lines=57> */
.L_x_6068:
[----:B------:R-:W-:Y:S05]  /*54d0*/  BSYNC B0 ;  /* 0x0000000000007941 */ /* 0x000fea0003800000 */
.L_x_6067:
        /* <DEDUP_REMOVED lines=56> */
.L_x_6064:
[----:B------:R-:W-:Y:S05]  /*5860*/  BSYNC B1 ;  /* 0x0000000000017941 */ /* 0x000fea0003800000 */
.L_x_6063:
        /* <DEDUP_REMOVED lines=8> */
.L_x_6044:
        /* <DEDUP_REMOVED lines=95> */
.L_x_6075:
[----:B------:R-:W-:Y:S05]  /*5ee0*/  BSYNC B0 ;  /* 0x0000000000007941 */ /* 0x000fea0003800000 */
.L_x_6074:
[----:B-----5:R2:W-:Y:S02]  /*5ef0*/  STG.E.128 [R110.64], R52 ;  /* 0x000000346e007986 */ /* 0x0205e4000c101d06 */
.L_x_6073:
[----:B------:R-:W-:Y:S05]  /*5f00*/  BSYNC B1 ;  /* 0x0000000000017941 */ /* 0x000fea0003800000 */
.L_x_6072:
        /* <DEDUP_REMOVED lines=94> */
.L_x_6079:
[----:B------:R-:W-:Y:S05]  /*64f0*/  BSYNC B0 ;  /* 0x0000000000007941 */ /* 0x000fea0003800000 */
.L_x_6078:
[----:B-----5:R3:W-:Y:S02]  /*6500*/  STG.E.128 [R110.64+0x80], R52 ;  /* 0x000080346e007986 */ /* 0x0207e4000c101d06 */
.L_x_6077:
[----:B------:R-:W-:Y:S05]  /*6510*/  BSYNC B1 ;  /* 0x0000000000017941 */ /* 0x000fea0003800000 */
.L_x_6076:
        /* <DEDUP_REMOVED lines=93> */
.L_x_6081:
[----:B------:R-:W-:Y:S05]  /*6af0*/  BSYNC B0 ;  /* 0x0000000000007941 */ /* 0x000fea0003800000 */
.L_x_6080:
[----:B-----5:R3:W-:Y:S02]  /*6b00*/  STG.E.128 [R110.64+0x100], R52 ;  /* 0x000100346e007986 */ /* 0x0207e4000c101d06 */
.L_x_6071:
[----:B------:R-:W-:Y:S05]  /*6b10*/  BSYNC B2 ;  /* 0x0000000000027941 */ /* 0x000fea0003800000 */
.L_x_6070:
        /* <DEDUP_REMOVED lines=98> */
.L_x_6087:
[----:B------:R-:W-:Y:S05]  /*7140*/  BSYNC B0 ;  /* 0x0000000000007941 */ /* 0x000fea0003800000 */
.L_x_6086:
[C---:B------:R-:W-:Y:S04]  /*7150*/  LEA R2, P0, R61.reuse, R110, 0x1 ;  /* 0x0000006e3d027211 */ /* 0x040fe800078008ff */
[----:B------:R-:W-:Y:S05]  /*7160*/  LEA.HI.X R3, R61, R111, R60, 0x1, P0 ;  /* 0x0000006f3d037211 */ /* 0x000fea00000f0c3c */
[----:B-----5:R1:W-:Y:S04]  /*7170*/  STG.E.128 [R2.64], R56 ;  /* 0x0000003802007986 */ /* 0x0203e8000c101d06 */
.L_x_6085:
[----:B------:R-:W-:Y:S05]  /*7180*/  BSYNC B1 ;  /* 0x0000000000017941 */ /* 0x000fea0003800000 */
.L_x_6084:
        /* <DEDUP_REMOVED lines=96> */
.L_x_6091:
[----:B------:R-:W-:Y:S05]  /*7790*/  BSYNC B0 ;  /* 0x0000000000007941 */ /* 0x000fea0003800000 */
.L_x_6090:
[C---:B------:R-:W-:Y:S04]  /*77a0*/  LEA R2, P0, R84.reuse, R110, 0x1 ;  /* 0x0000006e54027211 */ /* 0x040fe800078008ff */
[----:B------:R-:W-:Y:S05]  /*77b0*/  LEA.HI.X R3, R84, R111, R83, 0x1, P0 ;  /* 0x0000006f54037211 */ /* 0x000fea00000f0c53 */
[----:B-----5:R4:W-:Y:S04]  /*77c0*/  STG.E.128 [R2.64], R56 ;  /* 0x0000003802007986 */ /* 0x0209e8000c101d06 */
.L_x_6089:
[----:B------:R-:W-:Y:S05]  /*77d0*/  BSYNC B1 ;  /* 0x0000000000017941 */ /* 0x000fea0003800000 */
.L_x_6088:
        /* <DEDUP_REMOVED lines=95> */
.L_x_6093:
[----:B------:R-:W-:Y:S05]  /*7dd0*/  BSYNC B0 ;  /* 0x0000000000007941 */ /* 0x000fea0003800000 */
.L_x_6092:
[C---:B------:R-:W-:Y:S04]  /*7de0*/  LEA R2, P0, R92.reuse, R110, 0x1 ;  /* 0x0000006e5c027211 */ /* 0x040fe800078008ff */
[----:B------:R-:W-:Y:S05]  /*7df0*/  LEA.HI.X R3, R92, R111, R91, 0x1, P0 ;  /* 0x0000006f5c037211 */ /* 0x000fea00000f0c5b */
[----:B-----5:R4:W-:Y:S04]  /*7e00*/  STG.E.128 [R2.64], R56 ;  /* 0x0000003802007986 */ /* 0x0209e8000c101d06 */
.L_x_6083:
[----:B------:R-:W-:Y:S05]  /*7e10*/  BSYNC B2 ;  /* 0x0000000000027941 */ /* 0x000fea0003800000 */
.L_x_6082:
        /* <DEDUP_REMOVED lines=98> */
.L_x_6099:
[----:B------:R-:W-:Y:S05]  /*8440*/  BSYNC B0 ;  /* 0x0000000000007941 */ /* 0x000fea0003800000 */
.L_x_6098:
[C---:B------:R-:W-:Y:S04]  /*8450*/  LEA R2, P0, R174.reuse, R110, 0x1 ;  /* 0x0000006eae027211 */ /* 0x040fe800078008ff */
[----:B------:R-:W-:Y:S05]  /*8460*/  LEA.HI.X R3, R174, R111, R78, 0x1, P0 ;  /* 0x0000006fae037211 */ /* 0x000fea00000f0c4e */
[----:B-----5:R4:W-:Y:S04]  /*8470*/  STG.E.128 [R2.64], R56 ;  /* 0x0000003802007986 */ /* 0x0209e8000c101d06 */
.L_x_6097:
[----:B------:R-:W-:Y:S05]  /*8480*/  BSYNC B1 ;  /* 0x0000000000017941 */ /* 0x000fea0003800000 */
.L_x_6096:
        /* <DEDUP_REMOVED lines=96> */
.L_x_6103:
[----:B------:R-:W-:Y:S05]  /*8a90*/  BSYNC B0 ;  /* 0x0000000000007941 */ /* 0x000fea0003800000 */
.L_x_6102:
[C---:B------:R-:W-:Y:S04]  /*8aa0*/  LEA R2, P0, R86.reuse, R110, 0x1 ;  /* 0x0000006e56027211 */ /* 0x040fe800078008ff */
[----:B------:R-:W-:Y:S05]  /*8ab0*/  LEA.HI.X R3, R86, R111, R85, 0x1, P0 ;  /* 0x0000006f56037211 */ /* 0x000fea00000f0c55 */
[----:B-----5:R4:W-:Y:S04]  /*8ac0*/  STG.E.128 [R2.64], R56 ;  /* 0x0000003802007986 */ /* 0x0209e8000c101d06 */
.L_x_6101:
[----:B------:R-:W-:Y:S05]  /*8ad0*/  BSYNC B1 ;  /* 0x0000000000017941 */ /* 0x000fea0003800000 */
.L_x_6100:
        /* <DEDUP_REMOVED lines=95> */
.L_x_6105:
[----:B------:R-:W-:Y:S05]  /*90d0*/  BSYNC B0 ;  /* 0x0000000000007941 */ /* 0x000fea0003800000 */
.L_x_6104:
[C---:B------:R-:W-:Y:S04]  /*90e0*/  LEA R2, P0, R94.reuse, R110, 0x1 ;  /* 0x0000006e5e027211 */ /* 0x040fe800078008ff */
[----:B------:R-:W-:Y:S05]  /*90f0*/  LEA.HI.X R3, R94, R111, R93, 0x1, P0 ;  /* 0x0000006f5e037211 */ /* 0x000fea00000f0c5d */
[----:B-----5:R4:W-:Y:S04]  /*9100*/  STG.E.128 [R2.64], R56 ;  /* 0x0000003802007986 */ /* 0x0209e8000c101d06 */
.L_x_6095:
[----:B------:R-:W-:Y:S05]  /*9110*/  BSYNC B2 ;  /* 0x0000000000027941 */ /* 0x000fea0003800000 */
.L_x_6094:
        /* <DEDUP_REMOVED lines=100> */
.L_x_6111:
[----:B------:R-:W-:Y:S05]  /*9760*/  BSYNC B0 ;  /* 0x0000000000007941 */ /* 0x000fea0003800000 */
.L_x_6110:
[C---:B------:R-:W-:Y:S02]  /*9770*/  IMAD R0, R181.reuse, c[0x0][0x19c], RZ ;  /* 0x00006700b5007a24 */ /* 0x040fe400078e02ff */
[----:B------:R-:W-:Y:S05]  /*9780*/  IMAD.WIDE.U32 R2, R181, c[0x0][0x198], R110 ;  /* 0x00006600b5027a25 */ /* 0x000fea00078e006e */
[----:B------:R-:W-:Y:S05]  /*9790*/  IADD3 R3, R3, R0, RZ ;  /* 0x0000000003037210 */ /* 0x000fea0007ffe0ff */
[----:B-----5:R4:W-:Y:S02]  /*97a0*/  STG.E.128 [R2.64], R56 ;  /* 0x0000003802007986 */ /* 0x0209e4000c101d06 */
.L_x_6109:
[----:B------:R-:W-:Y:S05]  /*97b0*/  BSYNC B1 ;  /* 0x0000000000017941 */ /* 0x000fea0003800000 */
.L_x_6108:
        /* <DEDUP_REMOVED lines=96> */
.L_x_6115:
[----:B------:R-:W-:Y:S05]  /*9dc0*/  BSYNC B0 ;  /* 0x0000000000007941 */ /* 0x000fea0003800000 */
.L_x_6114:
[C---:B------:R-:W-:Y:S04]  /*9dd0*/  LEA R2, P0, R98.reuse, R110, 0x1 ;  /* 0x0000006e62027211 */ /* 0x040fe800078008ff */
[----:B------:R-:W-:Y:S05]  /*9de0*/  LEA.HI.X R3, R98, R111, R97, 0x1, P0 ;  /* 0x0000006f62037211 */ /* 0x000fea00000f0c61 */
[----:B-----5:R4:W-:Y:S04]  /*9df0*/  STG.E.128 [R2.64], R56 ;  /* 0x0000003802007986 */ /* 0x0209e8000c101d06 */
.L_x_6113:
[----:B------:R-:W-:Y:S05]  /*9e00*/  BSYNC B1 ;  /* 0x0000000000017941 */ /* 0x000fea0003800000 */
.L_x_6112:
        /* <DEDUP_REMOVED lines=95> */
.L_x_6117:
[----:B------:R-:W-:Y:S05]  /*a400*/  BSYNC B0 ;  /* 0x0000000000007941 */ /* 0x000fea0003800000 */
.L_x_6116:
[C---:B------:R-:W-:Y:S04]  /*a410*/  LEA R2, P0, R102.reuse, R110, 0x1 ;  /* 0x0000006e66027211 */ /* 0x040fe800078008ff */
[----:B------:R-:W-:Y:S05]  /*a420*/  LEA.HI.X R3, R102, R111, R101, 0x1, P0 ;  /* 0x0000006f66037211 */ /* 0x000fea00000f0c65 */
[----:B-----5:R4:W-:Y:S04]  /*a430*/  STG.E.128 [R2.64], R56 ;  /* 0x0000003802007986 */ /* 0x0209e8000c101d06 */
.L_x_6107:
[----:B------:R-:W-:Y:S05]  /*a440*/  BSYNC B2 ;  /* 0x0000000000027941 */ /* 0x000fea0003800000 */
.L_x_6106:
        /* <DEDUP_REMOVED lines=8> */
.L_x_6043:
        /* <DEDUP_REMOVED lines=11> */
.L_x_6119:
[----:B------:R-:W-:Y:S05]  /*a580*/  BSYNC B0 ;  /* 0x0000000000007941 */ /* 0x000fea0003800000 */
.L_x_6118:
        /* <DEDUP_REMOVED lines=24> */
.L_x_6121:
[----:B------:R-:W-:Y:S05]  /*a710*/  BSYNC B0 ;  /* 0x0000000000007941 */ /* 0x000fea0003800000 */
.L_x_6120:
        /* <DEDUP_REMOVED lines=24> */
.L_x_6123:
[----:B------:R-:W-:Y:S05]  /*a8a0*/  BSYNC B0 ;  /* 0x0000000000007941 */ /* 0x000fea0003800000 */
.L_x_6122:
        /* <DEDUP_REMOVED lines=27> */
.L_x_6124:
[----:B------:R-:W-:Y:S05]  /*aa60*/  BSYNC B0 ;  /* 0x0000000000007941 */ /* 0x000fea0003800000 */
.L_x_6069:
        /* <DEDUP_REMOVED lines=80> */
.L_x_6125:
        /* <DEDUP_REMOVED lines=8> */
.L_x_6126:
[----:B------:R-:W-:Y:S04]  /*aff0*/  IADD3 R11, R11, -0x1, RZ ;  /* 0xffffffff0b0b7810 */ /* 0x000fe80007ffe0ff */
[----:B------:R-:W-:Y:S11]  /*b000*/  ISETP.GT.AND P0, PT, R11, R70, PT ;  /* 0x000000460b00720c */ /* 0x000ff60003f04270 */
[----:B------:R-:W-:Y:S02]  /*b010*/  @!UPT UIADD3 URZ, URZ, URZ, URZ ;  /* 0x0000003f3f3ff290 */ /* 0x000fe4000fffe03f */
[----:B------:R-:W-:-:S05]  /*b020*/  @P0 BRA `(.L_x_6127) ;  /* 0xffff76a000000947 */ /* 0x000fca000383ffff */
.L_x_6034:
        /* <DEDUP_REMOVED lines=100> */
.L_x_6136:
[----:B------:R-:W-:Y:S05]  /*b670*/  BSYNC B0 ;  /* 0x0000000000007941 */ /* 0x000fea0003800000 */
.L_x_6135:
[----:B-----5:R4:W-:Y:S02]  /*b680*/  STS.128 [R208], R16 ;  /* 0x00000010d0007388 */ /* 0x0209e40000000c00 */
.L_x_6134:
[----:B------:R-:W-:Y:S05]  /*b690*/  BSYNC B1 ;  /* 0x0000000000017941 */ /* 0x000fea0003800000 */
.L_x_6133:
        /* <DEDUP_REMOVED lines=46> */
.L_x_6140:
[----:B------:R-:W-:Y:S05]  /*b980*/  BSYNC B0 ;  /* 0x0000000000007941 */ /* 0x000fea0003800000 */
.L_x_6139:
[----:B-----5:R1:W-:Y:S02]  /*b990*/  STS.128 [R208+0x2000], R16 ;  /* 0x00200010d0007388 */ /* 0x0203e40000000c00 */
.L_x_6138:
[----:B------:R-:W-:Y:S05]  /*b9a0*/  BSYNC B1 ;  /* 0x0000000000017941 */ /* 0x000fea0003800000 */
.L_x_6137:
        /* <DEDUP_REMOVED lines=45> */
.L_x_6142:
[----:B------:R-:W-:Y:S05]  /*bc80*/  BSYNC B0 ;  /* 0x0000000000007941 */ /* 0x000fea0003800000 */
.L_x_6141:
[----:B-----5:R4:W-:Y:S02]  /*bc90*/  STS.128 [R208+0x4000], R16 ;  /* 0x00400010d0007388 */ /* 0x0209e40000000c00 */
.L_x_6132:
[----:B------:R-:W-:Y:S05]  /*bca0*/  BSYNC B2 ;  /* 0x0000000000027941 */ /* 0x000fea0003800000 */
.L_x_6131:
        /* <DEDUP_REMOVED lines=60> */
.L_x_6148:
[----:B------:R-:W-:Y:S05]  /*c070*/  BSYNC B0 ;  /* 0x0000000000007941 */ /* 0x000fea0003800000 */
.L_x_6147:
[----:B-----5:R4:W-:Y:S02]  /*c080*/  STS.128 [R208+0x800], R16 ;  /* 0x00080010d0007388 */ /* 0x0209e40000000c00 */
.L_x_6146:
[----:B------:R-:W-:Y:S05]  /*c090*/  BSYNC B1 ;  /* 0x0000000000017941 */ /* 0x000fea0003800000 */
.L_x_6145:
        /* <DEDUP_REMOVED lines=46> */
.L_x_6152:
[----:B------:R-:W-:Y:S05]  /*c380*/  BSYNC B0 ;  /* 0x0000000000007941 */ /* 0x000fea0003800000 */
.L_x_6151:
[----:B-----5:R1:W-:Y:S02]  /*c390*/  STS.128 [R208+0x2800], R16 ;  /* 0x00280010d0007388 */ /* 0x0203e40000000c00 */
.L_x_6150:
[----:B------:R-:W-:Y:S05]  /*c3a0*/  BSYNC B1 ;  /* 0x0000000000017941 */ /* 0x000fea0003800000 */
.L_x_6149:
        /* <DEDUP_REMOVED lines=44> */
.L_x_6154:
[----:B------:R-:W-:Y:S05]  /*c670*/  BSYNC B0 ;  /* 0x0000000000007941 */ /* 0x000fea0003800000 */
.L_x_6153:
[----:B-----5:R2:W-:Y:S02]  /*c680*/  STS.128 [R208+0x4800], R32 ;  /* 0x00480020d0007388 */ /* 0x0205e40000000c00 */
.L_x_6144:
[----:B------:R-:W-:Y:S05]  /*c690*/  BSYNC B2 ;  /* 0x0000000000027941 */ /* 0x000fea0003800000 */
.L_x_6143:
        /* <DEDUP_REMOVED lines=61> */
.L_x_6160:
[----:B------:R-:W-:Y:S05]  /*ca70*/  BSYNC B0 ;  /* 0x0000000000007941 */ /* 0x000fea0003800000 */
.L_x_6159:
[----:B-----5:R4:W-:Y:S02]  /*ca80*/  STS.128 [R208+0x1000], R16 ;  /* 0x00100010d0007388 */ /* 0x0209e40000000c00 */
.L_x_6158:
[----:B------:R-:W-:Y:S05]  /*ca90*/  BSYNC B1 ;  /* 0x0000000000017941 */ /* 0x000fea0003800000 */
.L_x_6157:
        /* <DEDUP_REMOVED lines=46> */
.L_x_6164:
[----:B------:R-:W-:Y:S05]  /*cd80*/  BSYNC B0 ;  /* 0x0000000000007941 */ /* 0x000fea0003800000 */
.L_x_6163:
[----:B-----5:R4:W-:Y:S02]  /*cd90*/  STS.128 [R208+0x3000], R16 ;  /* 0x00300010d0007388 */ /* 0x0209e40000000c00 */
.L_x_6162:
[----:B------:R-:W-:Y:S05]  /*cda0*/  BSYNC B1 ;  /* 0x0000000000017941 */ /* 0x000fea0003800000 */
.L_x_6161:
        /* <DEDUP_REMOVED lines=46> */
.L_x_6166:
[----:B------:R-:W-:Y:S05]  /*d090*/  BSYNC B0 ;  /* 0x0000000000007941 */ /* 0x000fea0003800000 */
.L_x_6165:
[----:B-----5:R4:W-:Y:S02]  /*d0a0*/  STS.128 [R208+0x5000], R16 ;  /* 0x00500010d0007388 */ /* 0x0209e40000000c00 */
.L_x_6156:
[----:B------:R-:W-:Y:S05]  /*d0b0*/  BSYNC B2 ;  /* 0x0000000000027941 */ /* 0x000fea0003800000 */
.L_x_6155:
        /* <DEDUP_REMOVED lines=60> */
.L_x_6171:
[----:B------:R-:W-:Y:S05]  /*d480*/  BSYNC B0 ;  /* 0x0000000000007941 */ /* 0x000fea0003800000 */
.L_x_6170:
[----:B-----5:R4:W-:Y:S02]  /*d490*/  STS.128 [R208+0x1800], R16 ;  /* 0x00180010d0007388 */ /* 0x0209e40000000c00 */
.L_x_6169:
[----:B------:R-:W-:Y:S05]  /*d4a0*/  BSYNC B1 ;  /* 0x0000000000017941 */ /* 0x000fea0003800000 */
.L_x_6168:
        /* <DEDUP_REMOVED lines=47> */
.L_x_6175:
[----:B------:R-:W-:Y:S05]  /*d7a0*/  BSYNC B0 ;  /* 0x0000000000007941 */ /* 0x000fea0003800000 */
.L_x_6174:
[----:B-----5:R1:W-:Y:S02]  /*d7b0*/  STS.128 [R208+0x3800], R12 ;  /* 0x0038000cd0007388 */ /* 0x0203e40000000c00 */
.L_x_6173:
[----:B------:R-:W-:Y:S05]  /*d7c0*/  BSYNC B1 ;  /* 0x0000000000017941 */ /* 0x000fea0003800000 */
.L_x_6172:
        /* <DEDUP_REMOVED lines=45> */
.L_x_6177:
[----:B------:R-:W-:Y:S05]  /*daa0*/  BSYNC B0 ;  /* 0x0000000000007941 */ /* 0x000fea0003800000 */
.L_x_6176:
[----:B-----5:R1:W-:Y:S01]  /*dab0*/  STS.128 [R208+0x5800], R12 ;  /* 0x0058000cd0007388 */ /* 0x0203e20000000c00 */
[----:B------:R-:W-:Y:S05]  /*dac0*/  BRA `(.L_x_6167) ;  /* 0x00004e1000007947 */ /* 0x000fea0003800000 */
.L_x_6130:
        /* <DEDUP_REMOVED lines=90> */
.L_x_6183:
[----:B------:R-:W-:Y:S05]  /*e070*/  BSYNC B0 ;  /* 0x0000000000007941 */ /* 0x000fea0003800000 */
.L_x_6182:
[----:B-----5:R4:W-:Y:S02]  /*e080*/  STS.128 [R208], R28 ;  /* 0x0000001cd0007388 */ /* 0x0209e40000000c00 */
.L_x_6181:
[----:B------:R-:W-:Y:S05]  /*e090*/  BSYNC B1 ;  /* 0x0000000000017941 */ /* 0x000fea0003800000 */
.L_x_6180:
        /* <DEDUP_REMOVED lines=87> */
.L_x_6187:
[----:B------:R-:W-:Y:S05]  /*e610*/  BSYNC B0 ;  /* 0x0000000000007941 */ /* 0x000fea0003800000 */
.L_x_6186:
[----:B-----5:R1:W-:Y:S02]  /*e620*/  STS.128 [R208+0x2000], R28 ;  /* 0x0020001cd0007388 */ /* 0x0203e40000000c00 */
.L_x_6185:
[----:B------:R-:W-:Y:S05]  /*e630*/  BSYNC B1 ;  /* 0x0000000000017941 */ /* 0x000fea0003800000 */
.L_x_6184:
        /* <DEDUP_REMOVED lines=86> */
.L_x_6189:
[----:B------:R-:W-:Y:S05]  /*eba0*/  BSYNC B0 ;  /* 0x0000000000007941 */ /* 0x000fea0003800000 */
.L_x_6188:
[----:B-----5:R4:W-:Y:S02]  /*ebb0*/  STS.128 [R208+0x4000], R28 ;  /* 0x0040001cd0007388 */ /* 0x0209e40000000c00 */
.L_x_6179:
[----:B------:R-:W-:Y:S05]  /*ebc0*/  BSYNC B2 ;  /* 0x0000000000027941 */ /* 0x000fea0003800000 */
.L_x_6178:
        /* <DEDUP_REMOVED lines=95> */
.L_x_6195:
[----:B------:R-:W-:Y:S05]  /*f1c0*/  BSYNC B0 ;  /* 0x0000000000007941 */ /* 0x000fea0003800000 */
.L_x_6194:
[----:B-----5:R4:W-:Y:S02]  /*f1d0*/  STS.128 [R208+0x800], R28 ;  /* 0x0008001cd0007388 */ /* 0x0209e40000000c00 */
.L_x_6193:
[----:B------:R-:W-:Y:S05]  /*f1e0*/  BSYNC B1 ;  /* 0x0000000000017941 */ /* 0x000fea0003800000 */
.L_x_6192:
        /* <DEDUP_REMOVED lines=90> */
.L_x_6199:
[----:B------:R-:W-:Y:S05]  /*f790*/  BSYNC B0 ;  /* 0x0000000000007941 */ /* 0x000fea0003800000 */
.L_x_6198:
[----:B-----5:R1:W-:Y:S02]  /*f7a0*/  STS.128 [R208+0x2800], R28 ;  /* 0x0028001cd0007388 */ /* 0x0203e40000000c00 */
.L_x_6197:
[----:B------:R-:W-:Y:S05]  /*f7b0*/  BSYNC B1 ;  /* 0x0000000000017941 */ /* 0x000fea0003800000 */
.L_x_6196:
        /* <DEDUP_REMOVED lines=89> */
.L_x_6201:
[----:B------:R-:W-:Y:S05]  /*fd50*/  BSYNC B0 ;  /* 0x0000000000007941 */ /* 0x000fea0003800000 */
.L_x_6200:
[----:B-----5:R1:W-:Y:S02]  /*fd60*/  STS.128 [R208+0x4800], R24 ;  /* 0x00480018d0007388 */ /* 0x0203e40000000c00 */
.L_x_6191:
[----:B------:R-:W-:Y:S05]  /*fd70*/  BSYNC B2 ;  /* 0x0000000000027941 */ /* 0x000fea0003800000 */
.L_x_6190:
        /* <DEDUP_REMOVED lines=96> */
.L_x_6207:
[----:B------:R-:W-:Y:S05]  /*10380*/  BSYNC B0 ;  /* 0x0000000000007941 */ /* 0x000fea0003800000 */
.L_x_6206:
[----:B-----5:R4:W-:Y:S02]  /*10390*/  STS.128 [R208+0x1000], R32 ;  /* 0x00100020d0007388 */ /* 0x0209e40000000c00 */
.L_x_6205:
[----:B------:R-:W-:Y:S05]  /*103a0*/  BSYNC B1 ;  /* 0x0000000000017941 */ /* 0x000fea0003800000 */
.L_x_6204:
        /* <DEDUP_REMOVED lines=90> */
.L_x_6211:
[----:B------:R-:W-:Y:S05]  /*10950*/  BSYNC B0 ;  /* 0x0000000000007941 */ /* 0x000fea0003800000 */
.L_x_6210:
[----:B-----5:R4:W-:Y:S02]  /*10960*/  STS.128 [R208+0x3000], R32 ;  /* 0x00300020d0007388 */ /* 0x0209e40000000c00 */
.L_x_6209:
[----:B------:R-:W-:Y:S05]  /*10970*/  BSYNC B1 ;  /* 0x0000000000017941 */ /* 0x000fea0003800000 */
.L_x_6208:
        /* <DEDUP_REMOVED lines=89> */
.L_x_6213:
[----:B------:R-:W-:Y:S05]  /*10f10*/  BSYNC B0 ;  /* 0x0000000000007941 */ /* 0x000fea0003800000 */
.L_x_6212:
[----:B-----5:R1:W-:Y:S02]  /*10f20*/  STS.128 [R208+0x5000], R28 ;  /* 0x0050001cd0007388 */ /* 0x0203e40000000c00 */
.L_x_6203:
[----:B------:R-:W-:Y:S05]  /*10f30*/  BSYNC B2 ;  /* 0x0000000000027941 */ /* 0x000fea0003800000 */
.L_x_6202:
        /* <DEDUP_REMOVED lines=95> */
.L_x_6217:
[----:B------:R-:W-:Y:S05]  /*11530*/  BSYNC B0 ;  /* 0x0000000000007941 */ /* 0x000fea0003800000 */
.L_x_6216:
[----:B-----5:R1:W-:Y:S02]  /*11540*/  STS.128 [R208+0x1800], R16 ;  /* 0x00180010d0007388 */ /* 0x0203e40000000c00 */
.L_x_6215:
[----:B------:R-:W-:Y:S05]  /*11550*/  BSYNC B1 ;  /* 0x0000000000017941 */ /* 0x000fea0003800000 */
.L_x_6214:
        /* <DEDUP_REMOVED lines=91> */
.L_x_6221:
[----:B------:R-:W-:Y:S05]  /*11b10*/  BSYNC B0 ;  /* 0x0000000000007941 */ /* 0x000fea0003800000 */
.L_x_6220:
[----:B-----5:R1:W-:Y:S02]  /*11b20*/  STS.128 [R208+0x3800], R16 ;  /* 0x00380010d0007388 */ /* 0x0203e40000000c00 */
.L_x_6219:
[----:B------:R-:W-:Y:S05]  /*11b30*/  BSYNC B1 ;  /* 0x0000000000017941 */ /* 0x000fea0003800000 */
.L_x_6218:
        /* <DEDUP_REMOVED lines=94> */
.L_x_6223:
[----:B------:R-:W-:Y:S05]  /*12120*/  BSYNC B0 ;  /* 0x0000000000007941 */ /* 0x000fea0003800000 */
.L_x_6222:
[----:B-----5:R4:W-:Y:S01]  /*12130*/  STS.128 [R208+0x5800], R12 ;  /* 0x0058000cd0007388 */ /* 0x0209e20000000c00 */
[----:B------:R-:W-:Y:S05]  /*12140*/  BRA `(.L_x_6167) ;  /* 0x0000079000007947 */ /* 0x000fea0003800000 */
.L_x_6129:
        /* <DEDUP_REMOVED lines=27> */
.L_x_6225:
[----:B------:R-:W-:Y:S05]  /*12300*/  BSYNC B0 ;  /* 0x0000000000007941 */ /* 0x000fea0003800000 */
.L_x_6224:
        /* <DEDUP_REMOVED lines=29> */
.L_x_6227:
[----:B------:R-:W-:Y:S05]  /*124e0*/  BSYNC B0 ;  /* 0x0000000000007941 */ /* 0x000fea0003800000 */
.L_x_6226:
        /* <DEDUP_REMOVED lines=30> */
.L_x_6229:
[----:B------:R-:W-:Y:S05]  /*126d0*/  BSYNC B0 ;  /* 0x0000000000007941 */ /* 0x000fea0003800000 */
.L_x_6228:
        /* <DEDUP_REMOVED lines=32> */
.L_x_6167:
[----:B------:R-:W-:Y:S05]  /*128e0*/  BSYNC B3 ;  /* 0x0000000000037941 */ /* 0x000fea0003800000 */
.L_x_6128:
        /* <DEDUP_REMOVED lines=31> */
.L_x_6232:
[----:B------:R2:W-:Y:S02]  /*12ae0*/  STS.128 [R208+0xa000], RZ ;  /* 0x00a000ffd0007388 */ /* 0x0005e40000000c00 */
.L_x_6231:
[----:B------:R-:W-:Y:S05]  /*12af0*/  BSYNC B0 ;  /* 0x0000000000007941 */ /* 0x000fea0003800000 */
.L_x_6230:
        /* <DEDUP_REMOVED lines=31> */
.L_x_6235:
[----:B------:R1:W-:Y:S02]  /*12cf0*/  STS.128 [R208+0xa800], RZ ;  /* 0x00a800ffd0007388 */ /* 0x0003e40000000c00 */
.L_x_6234:
[----:B------:R-:W-:Y:S05]  /*12d00*/  BSYNC B0 ;  /* 0x0000000000007941 */ /* 0x000fea0003800000 */
.L_x_6233:
        /* <DEDUP_REMOVED lines=35> */
.L_x_6238:
[----:B------:R1:W-:Y:S02]  /*12f40*/  STS.128 [R208+0xb000], RZ ;  /* 0x00b000ffd0007388 */ /* 0x0003e40000000c00 */
.L_x_6237:
[----:B------:R-:W-:Y:S05]  /*12f50*/  BSYNC B0 ;  /* 0x0000000000007941 */ /* 0x000fea0003800000 */
.L_x_6236:
        /* <DEDUP_REMOVED lines=35> */
.L_x_6240:
[----:B------:R-:W-:Y:S05]  /*13190*/  BSYNC B0 ;  /* 0x0000000000007941 */ /* 0x000fea0003800000 */
.L_x_6239:
        /* <DEDUP_REMOVED lines=46> */
.L_x_6243:
[----:B------:R1:W-:Y:S02]  /*13480*/  STS.128 [R208+0x10000], RZ ;  /* 0x010000ffd0007388 */ /* 0x0003e40000000c00 */
.L_x_6242:
[----:B-1----:R-:W-:Y:S05]  /*13490*/  BSYNC B0 ;  /* 0x0000000000007941 */ /* 0x002fea0003800000 */
.L_x_6241:
        /* <DEDUP_REMOVED lines=32> */
.L_x_6246:
[----:B------:R1:W-:Y:S02]  /*136a0*/  STS.128 [R208+0x10800], RZ ;  /* 0x010800ffd0007388 */ /* 0x0003e40000000c00 */
.L_x_6245:
[----:B------:R-:W-:Y:S05]  /*136b0*/  BSYNC B0 ;  /* 0x0000000000007941 */ /* 0x000fea0003800000 */
.L_x_6244:
        /* <DEDUP_REMOVED lines=36> */
.L_x_6249:
[----:B------:R1:W-:Y:S02]  /*13900*/  STS.128 [R208+0x11000], RZ ;  /* 0x011000ffd0007388 */ /* 0x0003e40000000c00 */
.L_x_6248:
[----:B------:R-:W-:Y:S05]  /*13910*/  BSYNC B0 ;  /* 0x0000000000007941 */ /* 0x000fea0003800000 */
.L_x_6247:
        /* <DEDUP_REMOVED lines=41> */
.L_x_6252:
[----:B------:R1:W-:Y:S02]  /*13bb0*/  STS.128 [R208+0x11800], RZ ;  /* 0x011800ffd0007388 */ /* 0x0003e40000000c00 */
.L_x_6251:
[----:B------:R-:W-:Y:S05]  /*13bc0*/  BSYNC B0 ;  /* 0x0000000000007941 */ /* 0x000fea0003800000 */
.L_x_6250:
        /* <DEDUP_REMOVED lines=16> */
[----:B------:R-:W-:Y:S01]  /*13cd0*/  LEA R63, R63, R65, 0x4 ;  /* 0x000000413f3f7211 */ /* 0x000fe200078e20ff */
[----:B------:R-:W-:Y:S01]  /*13ce0*/  IMAD.SHL.U32 R201, R201, 0x2, RZ ;  /* 0x00000002c9c97824 */ /* 0x000fe200078e00ff */
[----:B------:R-:W-:Y:S01]  /*13cf0*/  ISETP.GT.AND P5, PT, R212, R203, PT ;  /* 0x000000cbd400720c */ /* 0x000fe20003fa4270 */
[----:B------:R-:W-:Y:S02]  /*13d00*/  LDSM.16.M88.4 R4, [R198] ;  /* 0x00000000c604783b */ /* 0x000fe40000000200 */
[----:B------:R-:W-:Y:S01]  /*13d10*/  IMAD.IADD R44, R44, 0x1, R63 ;  /* 0x000000012c2c7824 */ /* 0x000fe200078e023f */
[C---:B------:R-:W-:Y:S01]  /*13d20*/  IADD3 R0, R201.reuse, 0x6000, RZ ;  /* 0x00006000c9007810 */ /* 0x040fe20007ffe0ff */
[----:B------:R-:W1:Y:S01]  /*13d30*/  LDSM.16.M88.4 R12, [R201+0x6000] ;  /* 0x00600000c90c783b */ /* 0x000e620000000200 */
[----:B------:R-:W-:-:S02]  /*13d40*/  IADD3 R199, R201, 0x6020, RZ ;  /* 0x00006020c9c77810 */ /* 0x000fc40007ffe0ff */
[----:B------:R-:W-:Y:S01]  /*13d50*/  @P1 IADD3 R199, R0, -0x20, RZ ;  /* 0xffffffe000c71810 */ /* 0x000fe20007ffe0ff */
[----:B------:R-:W4:Y:S01]  /*13d60*/  LDSM.16.M88.4 R40, [R201+0x6800] ;  /* 0x00680000c928783b */ /* 0x000f220000000200 */
[----:B------:R-:W-:Y:S01]  /*13d70*/  IMAD.MOV.U32 R0, RZ, RZ, 0x40 ;  /* 0x00000040ff007424 */ /* 0x000fe200078e00ff */
[----:B------:R-:W-:Y:S02]  /*13d80*/  IADD3 R214, R44, 0x8, RZ ;  /* 0x000000082cd67810 */ /* 0x000fe40007ffe0ff */
[----:B------:R-:W5:Y:S01]  /*13d90*/  LDSM.16.M88.4 R72, [R201+0x7000] ;  /* 0x00700000c948783b */ /* 0x000f620000000200 */
[C---:B------:R-:W-:Y:S02]  /*13da0*/  IADD3 R191, R199.reuse, 0x800, RZ ;  /* 0x00000800c7bf7810 */ /* 0x040fe40007ffe0ff */
[----:B------:R-:W-:Y:S01]  /*13db0*/  SEL R0, R0, 0xffffffc0, !P2 ;  /* 0xffffffc000007807 */ /* 0x000fe20005000000 */
[----:B---3--:R-:W3:Y:S01]  /*13dc0*/  LDSM.16.M88.4 R52, [R199] ;  /* 0x00000000c734783b */ /* 0x008ee20000000200 */
[----:B------:R-:W-:-:S02]  /*13dd0*/  IADD3 R190, R199, 0x1000, RZ ;  /* 0x00001000c7be7810 */ /* 0x000fc40007ffe0ff */
[----:B------:R-:W-:Y:S01]  /*13de0*/  IADD3 R189, R199, 0x1800, RZ ;  /* 0x00001800c7bd7810 */ /* 0x000fe20007ffe0ff */
[----:B------:R-:W2:Y:S01]  /*13df0*/  LDSM.16.M88.4 R80, [R201+0x7800] ;  /* 0x00780000c950783b */ /* 0x000ea20000000200 */
        /* <DEDUP_REMOVED lines=14> */
[----:B------:R-:W2:Y:S01]  /*13ee0*/  LDSM.16.M88.4 R24, [R195+0x6800] ;  /* 0x00680000c318783b */ /* 0x000ea20000000200 */
[C---:B-1----:R-:W-:Y:S03]  /*13ef0*/  HMMA.16816.F32 R16, R56.reuse, R12, RZ ;  /* 0x0000000c3810723c */ /* 0x042fe600000018ff */
[----:B------:R-:W-:Y:S04]  /*13f00*/  LDSM.16.M88.4 R84, [R199+0x2000] ;  /* 0x00200000c754783b */ /* 0x000fe80000000200 */
[----:B------:R-:W-:Y:S01]  /*13f10*/  LDSM.16.M88.4 R88, [R197+0x2000] ;  /* 0x00200000c558783b */ /* 0x000fe20000000200 */
[C---:B------:R-:W-:Y:S03]  /*13f20*/  HMMA.16816.F32 R12, R56.reuse, R14, RZ ;  /* 0x0000000e380c723c */ /* 0x040fe600000018ff */
[----:B------:R-:W-:Y:S04]  /*13f30*/  LDSM.16.M88.4 R96, [R188+0x2800] ;  /* 0x00280000bc60783b */ /* 0x000fe80000000200 */
[----:B------:R-:W-:Y:S01]  /*13f40*/  LDSM.16.M88.4 R92, [R201+0xa800] ;  /* 0x00a80000c95c783b */ /* 0x000fe20000000200 */
        /* <DEDUP_REMOVED lines=58> */
[----:B-1----:R-:W-:Y:S08]  /*142f0*/  HMMA.16816.F32 R16, R4, R8, R16 ;  /* 0x000000080410723c */ /* 0x002ff00000001810 */
[C---:B--2---:R-:W-:Y:S08]  /*14300*/  HMMA.16816.F32 R28, R36.reuse, R24, R28 ;  /* 0x00000018241c723c */ /* 0x044ff0000000181c */
[----:B------:R-:W-:Y:S01]  /*14310*/  HMMA.16816.F32 R40, R36, R26, R40 ;  /* 0x0000001a2428723c */ /* 0x000fe20000001828 */
[----:B------:R-:W1:Y:S07]  /*14320*/  LDSM.16.M88.4 R24, [R195+0x8800] ;  /* 0x00880000c318783b */ /* 0x000e6e0000000200 */
[----:B------:R-:W-:Y:S01]  /*14330*/  HMMA.16816.F32 R12, R4, R10, R12 ;  /* 0x0000000a040c723c */ /* 0x000fe2000000180c */
[----:B------:R-:W-:Y:S07]  /*14340*/  LDSM.16.M88.4 R8, [R195+0x9800] ;  /* 0x00980000c308783b */ /* 0x000fee0000000200 */
[C---:B------:R-:W-:Y:S08]  /*14350*/  HMMA.16816.F32 R68, R32.reuse, R52, R68 ;  /* 0x000000342044723c */ /* 0x040ff00000001844 */
[----:B------:R-:W-:Y:S01]  /*14360*/  HMMA.16816.F32 R56, R32, R54, R56 ;  /* 0x000000362038723c */ /* 0x000fe20000001838 */
[----:B------:R-:W-:Y:S04]  /*14370*/  LDSM.16.M88.4 R52, [R202+0x4000] ;  /* 0x00400000ca34783b */ /* 0x000fe80000000200 */
[----:B------:R-:W2:Y:S03]  /*14380*/  LDSM.16.M88.4 R32, [R201+0xa000] ;  /* 0x00a00000c920783b */ /* 0x000ea60000000200 */
        /* <DEDUP_REMOVED lines=10> */
[----:B-1----:R-:W-:Y:S08]  /*14430*/  HMMA.16816.F32 R28, R4, R24, R28 ;  /* 0x00000018041c723c */ /* 0x002ff0000000181c */
[C---:B--2---:R-:W-:Y:S08]  /*14440*/  HMMA.16816.F32 R16, R52.reuse, R32, R16 ;  /* 0x000000203410723c */ /* 0x044ff00000001810 */
[----:B------:R-:W-:Y:S01]  /*14450*/  HMMA.16816.F32 R12, R52, R34, R12 ;  /* 0x00000022340c723c */ /* 0x000fe2000000180c */
[----:B------:R-:W-:Y:S07]  /*14460*/  LDSM.16.M88.4 R32, [R199+0x4800] ;  /* 0x00480000c720783b */ /* 0x000fee0000000200 */
[C---:B------:R-:W-:Y:S01]  /*14470*/  HMMA.16816.F32 R40, R4.reuse, R26, R40 ;  /* 0x0000001a0428723c */ /* 0x040fe20000001828 */
[----:B------:R-:W-:Y:S07]  /*14480*/  LDSM.16.M88.4 R24, [R198+0x4000] ;  /* 0x00400000c618783b */ /* 0x000fee0000000200 */
[C---:B----4-:R-:W-:Y:S08]  /*14490*/  HMMA.16816.F32 R76, R4.reuse, R20, R76 ;  /* 0x00000014044c723c */ /* 0x050ff0000000184c */
[----:B------:R-:W-:Y:S01]  /*144a0*/  HMMA.16816.F32 R72, R4, R22, R72 ;  /* 0x000000160448723c */ /* 0x000fe20000001848 */
[----:B------:R-:W1:Y:S07]  /*144b0*/  LDSM.16.M88.4 R20, [R195+0xa000] ;  /* 0x00a00000c314783b */ /* 0x000e6e0000000200 */
[----:B------:R-:W-:Y:S08]  /*144c0*/  HMMA.16816.F32 R28, R88, R96, R28 ;  /* 0x00000060581c723c */ /* 0x000ff0000000181c */
[C---:B---3--:R-:W-:Y:S08]  /*144d0*/  HMMA.16816.F32 R16, R36.reuse, R48, R16 ;  /* 0x000000302410723c */ /* 0x048ff00000001810 */
[----:B------:R-:W-:Y:S01]  /*144e0*/  HMMA.16816.F32 R12, R36, R50, R12 ;  /* 0x00000032240c723c */ /* 0x000fe2000000180c */
[----:B------:R-:W2:Y:S07]  /*144f0*/  LDSM.16.M88.4 R48, [R201+0xb000] ;  /* 0x00b00000c930783b */ /* 0x000eae0000000200 */
[C---:B------:R-:W-:Y:S08]  /*14500*/  HMMA.16816.F32 R68, R4.reuse, R8, R68 ;  /* 0x000000080444723c */ /* 0x040ff00000001844 */
[----:B------:R-:W-:Y:S01]  /*14510*/  HMMA.16816.F32 R56, R4, R10, R56 ;  /* 0x0000000a0438723c */ /* 0x000fe20000001838 */
[----:B------:R-:W-:Y:S04]  /*14520*/  LDSM.16.M88.4 R8, [R197+0x4000] ;  /* 0x00400000c508783b */ /* 0x000fe80000000200 */
[----:B------:R-:W3:Y:S03]  /*14530*/  LDSM.16.M88.4 R4, [R188+0x4000] ;  /* 0x00400000bc04783b */ /* 0x000ee60000000200 */
[----:B------:R-:W-:Y:S08]  /*14540*/  HMMA.16816.F32 R40, R88, R98, R40 ;  /* 0x000000625828723c */ /* 0x000ff00000001828 */
[----:B------:R-:W-:Y:S08]  /*14550*/  HMMA.16816.F32 R28, R52, R92, R28 ;  /* 0x0000005c341c723c */ /* 0x000ff0000000181c */
[----:B------:R-:W-:Y:S01]  /*14560*/  HMMA.16816.F32 R96, R88, R84, R76 ;  /* 0x000000545860723c */ /* 0x000fe2000000184c */
[----:B------:R-:W4:Y:S07]  /*14570*/  LDSM.16.M88.4 R76, [R195+0xa800] ;  /* 0x00a80000c34c783b */ /* 0x000f2e0000000200 */
[C---:B-1----:R-:W-:Y:S08]  /*14580*/  HMMA.16816.F32 R16, R24.reuse, R20, R16 ;  /* 0x000000141810723c */ /* 0x042ff00000001810 */
[----:B------:R-:W-:Y:S01]  /*14590*/  HMMA.16816.F32 R12, R24, R22, R12 ;  /* 0x00000016180c723c */ /* 0x000fe2000000180c */
[----:B------:R-:W1:Y:S07]  /*145a0*/  LDSM.16.M88.4 R20, [R199+0x5000] ;  /* 0x00500000c714783b */ /* 0x000e6e0000000200 */
[----:B------:R-:W-:Y:S01]  /*145b0*/  HMMA.16816.F32 R72, R88, R86, R72 ;  /* 0x000000565848723c */ /* 0x000fe20000001848 */
[----:B------:R-:W5:Y:S07]  /*145c0*/  LDSM.16.M88.4 R84, [R201+0xb800] ;  /* 0x00b80000c954783b */ /* 0x000f6e0000000200 */
[----:B------:R-:W-:Y:S08]  /*145d0*/  HMMA.16816.F32 R28, R36, R32, R28 ;  /* 0x00000020241c723c */ /* 0x000ff0000000181c */
[----:B--2---:R-:W-:Y:S08]  /*145e0*/  HMMA.16816.F32 R96, R52, R48, R96 ;  /* 0x000000303460723c */ /* 0x004ff00000001860 */
[----:B---3--:R-:W-:Y:S08]  /*145f0*/  HMMA.16816.F32 R16, R8, R4, R16 ;  /* 0x000000040810723c */ /* 0x008ff00000001810 */
[C---:B------:R-:W-:Y:S08]  /*14600*/  HMMA.16816.F32 R68, R88.reuse, R80, R68 ;  /* 0x000000505844723c */ /* 0x040ff00000001844 */
[----:B------:R-:W-:Y:S01]  /*14610*/  HMMA.16816.F32 R80, R88, R82, R56 ;  /* 0x000000525850723c */ /* 0x000fe20000001838 */
[----:B------:R-:W2:Y:S07]  /*14620*/  LDSM.16.M88.4 R56, [R188+0x4800] ;  /* 0x00480000bc38783b */ /* 0x000eae0000000200 */
[----:B------:R-:W-:Y:S01]  /*14630*/  HMMA.16816.F32 R12, R8, R6, R12 ;  /* 0x00000006080c723c */ /* 0x000fe2000000180c */
[----:B------:R-:W-:Y:S01]  /*14640*/  FMUL.FTZ R0, R16, c[0x0][0x2ec] ;  /* 0x0000bb0010007a20 */ /* 0x000fe20000410000 */
[----:B------:R-:W-:Y:S01]  /*14650*/  LDSM.16.M88.4 R4, [R195+0xb000] ;  /* 0x00b00000c304783b */ /* 0x000fe20000000200 */
[----:B------:R-:W-:-:S04]  /*14660*/  FMUL.FTZ R48, R17, c[0x0][0x2ec] ;  /* 0x0000bb0011307a20 */ /* 0x000fc80000410000 */
[----:B------:R-:W3:Y:S01]  /*14670*/  MUFU.TANH R0, R0 ;  /* 0x0000000000007308 */ /* 0x000ee20000002400 */
[----:B----4-:R-:W-:Y:S07]  /*14680*/  HMMA.16816.F32 R28, R24, R76, R28 ;  /* 0x0000004c181c723c */ /* 0x010fee000000181c */
[----:B------:R-:W4:Y:S01]  /*14690*/  MUFU.TANH R48, R48 ;  /* 0x0000003000307308 */ /* 0x000f220000002400 */
[----:B------:R-:W-:Y:S07]  /*146a0*/  HMMA.16816.F32 R72, R52, R50, R72 ;  /* 0x000000323448723c */ /* 0x000fee0000001848 */
[----:B------:R-:W-:Y:S01]  /*146b0*/  FMUL.FTZ R50, R19, c[0x0][0x2ec] ;  /* 0x0000bb0013327a20 */ /* 0x000fe20000410000 */
[----:B-1----:R-:W-:Y:S01]  /*146c0*/  HMMA.16816.F32 R96, R36, R20, R96 ;  /* 0x000000142460723c */ /* 0x002fe20000001860 */
[----:B------:R-:W-:-:S02]  /*146d0*/  FMUL.FTZ R12, R12, c[0x0][0x2ec] ;  /* 0x0000bb000c0c7a20 */ /* 0x000fc40000410000 */
[----:B------:R-:W-:Y:S02]  /*146e0*/  FMUL.FTZ R62, R13, c[0x0][0x2ec] ;  /* 0x0000bb000d3e7a20 */ /* 0x000fe40000410000 */
[----:B------:R-:W-:Y:S01]  /*146f0*/  FMUL.FTZ R64, R15, c[0x0][0x2ec] ;  /* 0x0000bb000f407a20 */ /* 0x000fe20000410000 */
[----:B------:R-:W1:Y:S01]  /*14700*/  MUFU.TANH R50, R50 ;  /* 0x0000003200327308 */ /* 0x000e620000002400 */
[----:B------:R-:W-:Y:S01]  /*14710*/  FMUL.FTZ R20, R18, c[0x0][0x2ec] ;  /* 0x0000bb0012147a20 */ /* 0x000fe20000410000 */
[C---:B------:R-:W-:Y:S01]  /*14720*/  HMMA.16816.F32 R40, R52.reuse, R94, R40 ;  /* 0x0000005e3428723c */ /* 0x040fe20000001828 */
[----:B------:R-:W1:Y:S05]  /*14730*/  LDSM.16.M88.4 R16, [R199+0x5800] ;  /* 0x00580000c710783b */ /* 0x000e6a0000000200 */
[----:B------:R-:W1:Y:S02]  /*14740*/  MUFU.TANH R20, R20 ;  /* 0x0000001400147308 */ /* 0x000e640000002400 */
[C---:B-----5:R-:W-:Y:S06]  /*14750*/  HMMA.16816.F32 R68, R52.reuse, R84, R68 ;  /* 0x000000543444723c */ /* 0x060fec0000001844 */
[----:B------:R-:W1:Y:S02]  /*14760*/  MUFU.TANH R62, R62 ;  /* 0x0000003e003e7308 */ /* 0x000e640000002400 */
[----:B------:R-:W-:Y:S06]  /*14770*/  HMMA.16816.F32 R80, R52, R86, R80 ;  /* 0x000000563450723c */ /* 0x000fec0000001850 */
[----:B------:R-:W1:Y:S02]  /*14780*/  MUFU.TANH R64, R64 ;  /* 0x0000004000407308 */ /* 0x000e640000002400 */
[----:B--2---:R-:W-:Y:S06]  /*14790*/  HMMA.16816.F32 R28, R8, R56, R28 ;  /* 0x00000038081c723c */ /* 0x004fec000000181c */
[----:B------:R2:W1:Y:S02]  /*147a0*/  MUFU.TANH R56, R12 ;  /* 0x0000000c00387308 */ /* 0x0004640000002400 */
[C---:B------:R-:W-:Y:S07]  /*147b0*/  HMMA.16816.F32 R72, R36.reuse, R22, R72 ;  /* 0x000000162448723c */ /* 0x040fee0000001848 */
[----:B------:R-:W-:Y:S01]  /*147c0*/  FMUL.FTZ R22, R14, c[0x0][0x2ec] ;  /* 0x0000bb000e167a20 */ /* 0x000fe20000410000 */
[C---:B------:R-:W-:Y:S01]  /*147d0*/  HMMA.16816.F32 R40, R36.reuse, R34, R40 ;  /* 0x000000222428723c */ /* 0x040fe20000001828 */
[----:B------:R-:W-:Y:S04]  /*147e0*/  LDSM.16.M88.4 R32, [R188+0x5000] ;  /* 0x00500000bc20783b */ /* 0x000fe80000000200 */
[----:B------:R-:W3:Y:S01]  /*147f0*/  MUFU.TANH R22, R22 ;  /* 0x0000001600167308 */ /* 0x000ee20000002400 */
[----:B--2---:R-:W2:Y:S02]  /*14800*/  LDSM.16.M88.4 R12, [R195+0xb800] ;  /* 0x00b80000c30c783b */ /* 0x004ea40000000200 */
[----:B-1----:R-:W-:Y:S01]  /*14810*/  HMMA.16816.F32 R68, R36, R16, R68 ;  /* 0x000000102444723c */ /* 0x002fe20000001844 */
[----:B------:R-:W-:-:S02]  /*14820*/  FMUL.FTZ R28, R28, c[0x0][0x2ec] ;  /* 0x0000bb001c1c7a20 */ /* 0x000fc40000410000 */
[----:B------:R-:W-:-:S04]  /*14830*/  FMUL.FTZ R29, R29, c[0x0][0x2ec] ;  /* 0x0000bb001d1d7a20 */ /* 0x000fc80000410000 */
[----:B------:R-:W-:Y:S01]  /*14840*/  FMUL.FTZ R16, R30, c[0x0][0x2ec] ;  /* 0x0000bb001e107a20 */ /* 0x000fe20000410000 */
[----:B------:R-:W-:Y:S01]  /*14850*/  HMMA.16816.F32 R80, R36, R18, R80 ;  /* 0x000000122450723c */ /* 0x000fe20000001850 */
[----:B------:R-:W-:Y:S01]  /*14860*/  FMUL.FTZ R30, R31, c[0x0][0x2ec] ;  /* 0x0000bb001f1e7a20 */ /* 0x000fe20000410000 */
[----:B------:R-:W1:Y:S06]  /*14870*/  MUFU.TANH R28, R28 ;  /* 0x0000001c001c7308 */ /* 0x000e6c0000002400 */
[C---:B------:R-:W-:Y:S02]  /*14880*/  HMMA.16816.F32 R96, R24.reuse, R4, R96 ;  /* 0x000000041860723c */ /* 0x040fe40000001860 */
[----:B------:R1:W1:Y:S06]  /*14890*/  MUFU.TANH R52, R29 ;  /* 0x0000001d00347308 */ /* 0x00026c0000002400 */
[----:B------:R-:W-:Y:S01]  /*148a0*/  HMMA.16816.F32 R72, R24, R6, R72 ;  /* 0x000000061848723c */ /* 0x000fe20000001848 */
[----:B------:R-:W5:Y:S01]  /*148b0*/  LDSM.16.M88.4 R4, [R188+0x5800] ;  /* 0x00580000bc04783b */ /* 0x000f620000000200 */
[----:B------:R-:W1:Y:S01]  /*148c0*/  MUFU.TANH R16, R16 ;  /* 0x0000001000107308 */ /* 0x000e620000002400 */
[----:B------:R-:W-:-:S05]  /*148d0*/  DEPBAR.LE SB0, 0x0 ;  /* 0x000080000000791a */ /* 0x000fca0000000000 */
[C---:B------:R-:W-:Y:S02]  /*148e0*/  HMMA.16816.F32 R40, R24.reuse, R78, R40 ;  /* 0x0000004e1828723c */ /* 0x040fe40000001828 */
[----:B------:R-:W1:Y:S06]  /*148f0*/  MUFU.TANH R30, R30 ;  /* 0x0000001e001e7308 */ /* 0x000e6c0000002400 */
[C---:B--2---:R-:W-:Y:S08]  /*14900*/  HMMA.16816.F32 R68, R24.reuse, R12, R68 ;  /* 0x0000000c1844723c */ /* 0x044ff00000001844 */
[----:B------:R-:W-:Y:S08]  /*14910*/  HMMA.16816.F32 R80, R24, R14, R80 ;  /* 0x0000000e1850723c */ /* 0x000ff00000001850 */
[C---:B------:R-:W-:Y:S08]  /*14920*/  HMMA.16816.F32 R40, R8.reuse, R58, R40 ;  /* 0x0000003a0828723c */ /* 0x040ff00000001828 */
[C---:B------:R-:W-:Y:S08]  /*14930*/  HMMA.16816.F32 R96, R8.reuse, R32, R96 ;  /* 0x000000200860723c */ /* 0x040ff00000001860 */
[C---:B-----5:R-:W-:Y:S07]  /*14940*/  HMMA.16816.F32 R68, R8.reuse, R4, R68 ;  /* 0x000000040844723c */ /* 0x060fee0000001844 */
[----:B------:R-:W-:Y:S01]  /*14950*/  IADD3 R5, R67, -R204, RZ ;  /* 0x800000cc43057210 */ /* 0x000fe20007ffe0ff */
[----:B------:R-:W-:Y:S01]  /*14960*/  HMMA.16816.F32 R72, R8, R34, R72 ;  /* 0x000000220848723c */ /* 0x000fe20000001848 */
[----:B------:R-:W-:-:S02]  /*14970*/  FMUL.FTZ R18, R42, c[0x0][0x2ec] ;  /* 0x0000bb002a127a20 */ /* 0x000fc40000410000 */
[----:B------:R-:W-:Y:S02]  /*14980*/  FMUL.FTZ R32, R40, c[0x0][0x2ec] ;  /* 0x0000bb0028207a20 */ /* 0x000fe40000410000 */
[----:B------:R-:W-:Y:S02]  /*14990*/  IMAD.IADD R216, R44, 0x1, R5 ;  /* 0x000000012cd87824 */ /* 0x000fe400078e0205 */
[----:B------:R-:W-:Y:S01]  /*149a0*/  FMUL.FTZ R40, R41, c[0x0][0x2ec] ;  /* 0x0000bb0029287a20 */ /* 0x000fe20000410000 */
[----:B------:R-:W-:Y:S01]  /*149b0*/  HMMA.16816.F32 R80, R8, R6, R80 ;  /* 0x000000060850723c */ /* 0x000fe20000001850 */
[----:B------:R-:W-:Y:S01]  /*149c0*/  FMUL.FTZ R12, R43, c[0x0][0x2ec] ;  /* 0x0000bb002b0c7a20 */ /* 0x000fe20000410000 */
[----:B------:R-:W2:Y:S01]  /*149d0*/  MUFU.TANH R32, R32 ;  /* 0x0000002000207308 */ /* 0x000ea20000002400 */
[----:B------:R-:W-:Y:S02]  /*149e0*/  FMUL.FTZ R36, R96, c[0x0][0x2ec] ;  /* 0x0000bb0060247a20 */ /* 0x000fe40000410000 */
[----:B------:R-:W-:-:S02]  /*149f0*/  FMUL.FTZ R38, R97, c[0x0][0x2ec] ;  /* 0x0000bb0061267a20 */ /* 0x000fc40000410000 */
[----:B------:R-:W-:Y:S01]  /*14a00*/  IADD3 R7, R67, 0x1, -R204 ;  /* 0x0000000143077810 */ /* 0x000fe20007ffe8cc */
[----:B------:R-:W-:Y:S02]  /*14a10*/  FMUL.FTZ R58, R68, c[0x0][0x2ec] ;  /* 0x0000bb00443a7a20 */ /* 0x000fe40000410000 */
[----:B------:R-:W-:Y:S01]  /*14a20*/  FMUL.FTZ R6, R70, c[0x0][0x2ec] ;  /* 0x0000bb0046067a20 */ /* 0x000fe20000410000 */
[----:B------:R-:W-:Y:S01]  /*14a30*/  IADD3 R7, R7, c[0x0][0x2e8], RZ ;  /* 0x0000ba0007077a10 */ /* 0x000fe20007ffe0ff */
[----:B------:R-:W-:Y:S01]  /*14a40*/  FMUL.FTZ R34, R98, c[0x0][0x2ec] ;  /* 0x0000bb0062227a20 */ /* 0x000fe20000410000 */
[----:B------:R-:W1:Y:S01]  /*14a50*/  MUFU.TANH R40, R40 ;  /* 0x0000002800287308 */ /* 0x000e620000002400 */
[----:B------:R-:W-:Y:S01]  /*14a60*/  FMUL.FTZ R14, R99, c[0x0][0x2ec] ;  /* 0x0000bb00630e7a20 */ /* 0x000fe20000410000 */
[----:B------:R-:W-:Y:S01]  /*14a70*/  IADD3 R42, R44, R7, RZ ;  /* 0x000000072c2a7210 */ /* 0x000fe20007ffe0ff */
[----:B------:R-:W-:Y:S01]  /*14a80*/  FMUL.FTZ R26, R72, c[0x0][0x2ec] ;  /* 0x0000bb00481a7a20 */ /* 0x000fe20000410000 */
[-C--:B------:R-:W-:Y:S01]  /*14a90*/  IADD3 R10, R7, R214.reuse, RZ ;  /* 0x000000d6070a7210 */ /* 0x080fe20007ffe0ff */
[----:B------:R-:W-:Y:S01]  /*14aa0*/  FMUL.FTZ R54, R73, c[0x0][0x2ec] ;  /* 0x0000bb0049367a20 */ /* 0x000fe20000410000 */
[-C--:B------:R-:W-:Y:S01]  /*14ab0*/  IMNMX R215, R42, R67.reuse, PT ;  /* 0x000000432ad77217 */ /* 0x080fe20003800200 */
[----:B------:R-:W-:Y:S01]  /*14ac0*/  FMUL.FTZ R4, R74, c[0x0][0x2ec] ;  /* 0x0000bb004a047a20 */ /* 0x000fe20000410000 */
[----:B------:R-:W1:Y:S01]  /*14ad0*/  MUFU.TANH R18, R18 ;  /* 0x0000001200127308 */ /* 0x000e620000002400 */
[----:B------:R-:W-:Y:S01]  /*14ae0*/  FMUL.FTZ R24, R75, c[0x0][0x2ec] ;  /* 0x0000bb004b187a20 */ /* 0x000fe20000410000 */
[----:B------:R-:W-:Y:S01]  /*14af0*/  IADD3 R214, R5, R214, RZ ;  /* 0x000000d605d67210 */ /* 0x000fe20007ffe0ff */
[----:B------:R-:W-:Y:S01]  /*14b00*/  FMUL.FTZ R66, R69, c[0x0][0x2ec] ;  /* 0x0000bb0045427a20 */ /* 0x000fe20000410000 */
[----:B------:R-:W-:Y:S01]  /*14b10*/  IMNMX R217, R10, R67, PT ;  /* 0x000000430ad97217 */ /* 0x000fe20003800200 */
[----:B------:R-:W-:Y:S01]  /*14b20*/  FMUL.FTZ R8, R71, c[0x0][0x2ec] ;  /* 0x0000bb0047087a20 */ /* 0x000fe20000410000 */
[----:B------:R-:W-:Y:S01]  /*14b30*/  IADD3 R72, R216, -c[0x0][0x2e4], RZ ;  /* 0x8000b900d8487a10 */ /* 0x000fe20007ffe0ff */
[----:B------:R-:W-:Y:S01]  /*14b40*/  FMUL.FTZ R70, R80, c[0x0][0x2ec] ;  /* 0x0000bb0050467a20 */ /* 0x000fe20000410000 */
[----:B------:R-:W1:Y:S01]  /*14b50*/  MUFU.TANH R12, R12 ;  /* 0x0000000c000c7308 */ /* 0x000e620000002400 */
[----:B------:R-:W-:Y:S01]  /*14b60*/  FMUL.FTZ R68, R81, c[0x0][0x2ec] ;  /* 0x0000bb0051447a20 */ /* 0x000fe20000410000 */
[----:B------:R-:W-:Y:S01]  /*14b70*/  IADD3 R10, R214, -c[0x0][0x2e4], RZ ;  /* 0x8000b900d60a7a10 */ /* 0x000fe20007ffe0ff */
[----:B------:R-:W-:Y:S01]  /*14b80*/  FMUL.FTZ R44, R82, c[0x0][0x2ec] ;  /* 0x0000bb00522c7a20 */ /* 0x000fe20000410000 */
[----:B------:R-:W-:Y:S01]  /*14b90*/  IMNMX R72, RZ, R72, !PT ;  /* 0x00000048ff487217 */ /* 0x000fe20007800200 */
[----:B------:R-:W-:Y:S01]  /*14ba0*/  FMUL.FTZ R42, R83, c[0x0][0x2ec] ;  /* 0x0000bb00532a7a20 */ /* 0x000fe20000410000 */
[----:B------:R-:W-:-:S02]  /*14bb0*/  IMNMX R10, RZ, R10, !PT ;  /* 0x0000000aff0a7217 */ /* 0x000fc40007800200 */
        /* <DEDUP_REMOVED lines=50> */
[----:B------:R-:W-:-:S03]  /*14ee0*/  ISETP.NE.AND P1, PT, RZ, c[0x0][0x2d0], PT ;  /* 0x0000b400ff007a0c */ /* 0x000fc60003f25270 */
[----:B------:R-:W-:Y:S02]  /*14ef0*/  @P4 IADD3 R11, R11, 0x1, RZ ;  /* 0x000000010b0b4810 */ /* 0x000fe40007ffe0ff */
[----:B------:R-:W-:-:S04]  /*14f00*/  @P6 IADD3 R15, R15, 0x1, RZ ;  /* 0x000000010f0f6810 */ /* 0x000fc80007ffe0ff */
        /* <DEDUP_REMOVED lines=23> */
.L_x_6254:
[----:B------:R-:W-:-:S05]  /*15080*/  IMAD.MOV.U32 R80, RZ, RZ, c[0x0][0x198] ;  /* 0x00006600ff507624 */ /* 0x000fca00078e00ff */
[----:B------:R-:W-:-:S04]  /*15090*/  LEA R80, -R80, RZ, 0x6 ;  /* 0x000000ff50507211 */ /* 0x000fc800078e31ff */
[----:B------:R-:W-:Y:S02]  /*150a0*/  SHF.R.S32.HI R5, RZ, 0x1f, R80 ;  /* 0x0000001fff057819 */ /* 0x000fe40000011450 */
.L_x_6255:
        /* <DEDUP_REMOVED lines=23> */
[C---:B------:R-:W-:Y:S01]  /*15220*/  @P2 IADD3 R74, P0, R7.reuse, R160, RZ ;  /* 0x000000a0074a2210 */ /* 0x040fe20007f1e0ff */
[----:B------:R-:W-:Y:S01]  /*15230*/  IMAD.X R5, R60, 0x1, R5, P4 ;  /* 0x000000013c057824 */ /* 0x000fe200020e0605 */
[----:B------:R-:W-:Y:S01]  /*15240*/  @P6 LEA R82, P4, R7, R210, 0x1 ;  /* 0x000000d207526211 */ /* 0x000fe200078808ff */
        /* <DEDUP_REMOVED lines=8> */
[-C--:B------:R-:W-:Y:S01]  /*152d0*/  @P1 IADD3 R3, P0, R7, R160.reuse, RZ ;  /* 0x000000a007031210 */ /* 0x080fe20007f1e0ff */
        /* <DEDUP_REMOVED lines=77> */
.L_x_6253:
[----:B--234-:R-:W-:Y:S02]  /*157b0*/  IMAD.IADD R31, R2, 0x1, R223 ;  /* 0x00000001021f7824 */ /* 0x01cfe400078e02df */
        /* <DEDUP_REMOVED lines=14> */
[----:B------:R-:W-:Y:S01]  /*158a0*/  IABS R37, R37 ;  /* 0x0000002500257213 */ /* 0x000fe20000000000 */
[----:B------:R-:W2:Y:S01]  /*158b0*/  I2F R43, R43 ;  /* 0x0000002b002b7306 */ /* 0x000ea20000201400 */
[C---:B-1----:R-:W-:Y:S01]  /*158c0*/  IADD3 R29, R31.reuse, 0x28, RZ ;  /* 0x000000281f1d7810 */ /* 0x042fe20007ffe0ff */
[C---:B------:R-:W-:Y:S01]  /*158d0*/  IMAD.IADD R161, R216.reuse, 0x1, -R9 ;  /* 0x00000001d8a17824 */ /* 0x040fe200078e0a09 */
[----:B------:R-:W-:Y:S01]  /*158e0*/  IABS R2, R2 ;  /* 0x0000000200027213 */ /* 0x000fe20000000000 */
[----:B------:R-:W-:Y:S01]  /*158f0*/  LDSM.16.MT88.4 R124, [R196+0xc000] ;  /* 0x00c00000c47c783b */ /* 0x000fe20000004200 */
[C---:B------:R-:W-:Y:S01]  /*15900*/  IADD3 R33, R31.reuse, 0x8, RZ ;  /* 0x000000081f217810 */ /* 0x040fe20007ffe0ff */
[C---:B------:R-:W-:Y:S01]  /*15910*/  IMAD.IADD R227, R216.reuse, 0x1, -R29 ;  /* 0x00000001d8e37824 */ /* 0x040fe200078e0a1d */
[C---:B------:R-:W-:Y:S01]  /*15920*/  IADD3 R21, R31.reuse, 0x10, RZ ;  /* 0x000000101f157810 */ /* 0x040fe20007ffe0ff */
[----:B------:R-:W1:Y:S01]  /*15930*/  I2F R39, R39 ;  /* 0x0000002700277306 */ /* 0x000e620000201400 */
[C---:B------:R-:W-:Y:S01]  /*15940*/  IADD3 R15, R31.reuse, 0x11, RZ ;  /* 0x000000111f0f7810 */ /* 0x040fe20007ffe0ff */
[C---:B------:R-:W-:Y:S01]  /*15950*/  IMAD.IADD R27, R216.reuse, 0x1, -R33 ;  /* 0x00000001d81b7824 */ /* 0x040fe200078e0a21 */
[C---:B------:R-:W-:Y:S01]  /*15960*/  IADD3 R13, R31.reuse, 0x19, RZ ;  /* 0x000000191f0d7810 */ /* 0x040fe20007ffe0ff */
[C---:B------:R-:W-:Y:S01]  /*15970*/  IMAD.IADD R19, R216.reuse, 0x1, -R21 ;  /* 0x00000001d8137824 */ /* 0x040fe200078e0a15 */
[----:B------:R-:W-:Y:S01]  /*15980*/  IABS R161, R161 ;  /* 0x000000a100a17213 */ /* 0x000fe20000000000 */
[C---:B------:R-:W-:Y:S01]  /*15990*/  IMAD.IADD R17, R216.reuse, 0x1, -R15 ;  /* 0x00000001d8117824 */ /* 0x040fe200078e0a0f */
[C---:B------:R-:W-:Y:S01]  /*159a0*/  IADD3 R23, R31.reuse, 0x9, RZ ;  /* 0x000000091f177810 */ /* 0x040fe20007ffe0ff */
[----:B------:R-:W3:Y:S01]  /*159b0*/  I2F R37, R37 ;  /* 0x0000002500257306 */ /* 0x000ee20000201400 */
[----:B------:R-:W-:Y:S01]  /*159c0*/  IABS R227, R227 ;  /* 0x000000e300e37213 */ /* 0x000fe20000000000 */
[C---:B------:R-:W-:Y:S01]  /*159d0*/  IMAD.IADD R5, R216.reuse, 0x1, -R13 ;  /* 0x00000001d8057824 */ /* 0x040fe200078e0a0d */
[----:B------:R-:W-:Y:S01]  /*159e0*/  IADD3 R35, R31, 0x18, RZ ;  /* 0x000000181f237810 */ /* 0x000fe20007ffe0ff */
[C---:B------:R-:W-:Y:S01]  /*159f0*/  IMAD.IADD R25, R216.reuse, 0x1, -R23 ;  /* 0x00000001d8197824 */ /* 0x040fe200078e0a17 */
[----:B------:R-:W-:Y:S01]  /*15a00*/  IABS R27, R27 ;  /* 0x0000001b001b7213 */ /* 0x000fe20000000000 */
[----:B--2---:R-:W-:Y:S01]  /*15a10*/  FFMA.FTZ R0, -R213, R43, R0 ;  /* 0x0000002bd5007223 */ /* 0x004fe20000010100 */
[----:B------:R-:W-:Y:S01]  /*15a20*/  IABS R19, R19 ;  /* 0x0000001300137213 */ /* 0x000fe20000000000 */
[----:B------:R-:W2:Y:S01]  /*15a30*/  I2F R2, R2 ;  /* 0x0000000200027306 */ /* 0x000ea20000201400 */
[----:B------:R-:W-:Y:S01]  /*15a40*/  IABS R17, R17 ;  /* 0x0000001100117213 */ /* 0x000fe20000000000 */
[----:B------:R-:W-:Y:S01]  /*15a50*/  IMAD.IADD R7, R216, 0x1, -R35 ;  /* 0x00000001d8077824 */ /* 0x000fe200078e0a23 */
[----:B------:R-:W-:Y:S01]  /*15a60*/  ISETP.GE.AND P4, PT, R31, R215, PT ;  /* 0x000000d71f00720c */ /* 0x000fe20003f86270 */
[----:B-1----:R-:W-:Y:S01]  /*15a70*/  FFMA.FTZ R48, -R213, R39, R48 ;  /* 0x00000027d5307223 */ /* 0x002fe20000010130 */
[----:B------:R-:W-:Y:S01]  /*15a80*/  ISETP.GE.AND P6, PT, R31, R217, PT ;  /* 0x000000d91f00720c */ /* 0x000fe20003fc6270 */
[C---:B------:R-:W-:Y:S01]  /*15a90*/  IMAD.IADD R51, R214.reuse, 0x1, -R23 ;  /* 0x00000001d6337824 */ /* 0x040fe200078e0a17 */
[----:B------:R-:W-:Y:S01]  /*15aa0*/  IABS R5, R5 ;  /* 0x0000000500057213 */ /* 0x000fe20000000000 */
[----:B------:R-:W1:Y:S01]  /*15ab0*/  I2F R161, R161 ;  /* 0x000000a100a17306 */ /* 0x000e620000201400 */
[----:B---3--:R-:W-:Y:S01]  /*15ac0*/  FFMA.FTZ R36, -R213, R37, R36 ;  /* 0x00000025d5247223 */ /* 0x008fe20000010124 */
[----:B------:R-:W-:Y:S01]  /*15ad0*/  ISETP.GE.AND P2, PT, R41, R215, PT ;  /* 0x000000d72900720c */ /* 0x000fe20003f46270 */
[----:B------:R-:W-:Y:S01]  /*15ae0*/  IMAD.IADD R53, R214, 0x1, -R35 ;  /* 0x00000001d6357824 */ /* 0x000fe200078e0a23 */
[----:B------:R-:W-:Y:S01]  /*15af0*/  IABS R25, R25 ;  /* 0x0000001900197213 */ /* 0x000fe20000000000 */
[----:B------:R-:W-:Y:S01]  /*15b00*/  LDSM.16.MT88.4 R116, [R194+0xc000] ;  /* 0x00c00000c274783b */ /* 0x000fe20000004200 */
[----:B------:R-:W-:-:S02]  /*15b10*/  IADD3 R49, R31, 0x30, RZ ;  /* 0x000000301f317810 */ /* 0x000fc40007ffe0ff */
[----:B------:R-:W3:Y:S01]  /*15b20*/  I2F R227, R227 ;  /* 0x000000e300e37306 */ /* 0x000ee20000201400 */
[----:B------:R-:W-:Y:S01]  /*15b30*/  IADD3 R43, R31, 0x31, RZ ;  /* 0x000000311f2b7810 */ /* 0x000fe20007ffe0ff */
[----:B--2---:R-:W-:Y:S01]  /*15b40*/  FFMA.FTZ R54, -R213, R2, R54 ;  /* 0x00000002d5367223 */ /* 0x004fe20000010136 */
[C---:B------:R-:W-:Y:S01]  /*15b50*/  IADD3 R39, R31.reuse, 0x38, RZ ;  /* 0x000000381f277810 */ /* 0x040fe20007ffe0ff */
[----:B------:R-:W-:Y:S01]  /*15b60*/  LDSM.16.MT88.4 R108, [R193+0xc000] ;  /* 0x00c00000c16c783b */ /* 0x000fe20000004200 */
[C---:B------:R-:W-:Y:S02]  /*15b70*/  IADD3 R37, R31.reuse, 0x39, RZ ;  /* 0x000000391f257810 */ /* 0x040fe40007ffe0ff */
[C---:B------:R-:W-:Y:S01]  /*15b80*/  ISETP.LT.OR P4, PT, R31.reuse, R72, P4 ;  /* 0x000000481f00720c */ /* 0x040fe20002781670 */
[----:B------:R-:W2:Y:S01]  /*15b90*/  I2F R27, R27 ;  /* 0x0000001b001b7306 */ /* 0x000ea20000201400 */
[----:B------:R-:W-:Y:S01]  /*15ba0*/  ISETP.LT.OR P6, PT, R31, R10, P6 ;  /* 0x0000000a1f00720c */ /* 0x000fe200037c1670 */
[----:B------:R-:W-:Y:S01]  /*15bb0*/  IMAD.IADD R31, R214, 0x1, -R31 ;  /* 0x00000001d61f7824 */ /* 0x000fe200078e0a1f */
[----:B------:R-:W-:Y:S01]  /*15bc0*/  IABS R7, R7 ;  /* 0x0000000700077213 */ /* 0x000fe20000000000 */
[----:B-1----:R-:W-:Y:S01]  /*15bd0*/  FFMA.FTZ R161, -R213, R161, R38 ;  /* 0x000000a1d5a17223 */ /* 0x002fe20000010126 */
[----:B------:R-:W-:Y:S01]  /*15be0*/  ISETP.LT.OR P2, PT, R41, R72, P2 ;  /* 0x000000482900720c */ /* 0x000fe20001741670 */
[----:B------:R-:W-:Y:S01]  /*15bf0*/  IMAD.IADD R38, R216, 0x1, -R49 ;  /* 0x00000001d8267824 */ /* 0x000fe200078e0a31 */
[----:B------:R-:W-:Y:S01]  /*15c00*/  FSEL R2, R0, -INF , !P4 ;  /* 0xff80000000027808 */ /* 0x000fe20006000000 */
[----:B------:R-:W1:Y:S01]  /*15c10*/  I2F R19, R19 ;  /* 0x0000001300137306 */ /* 0x000e620000201400 */
[----:B------:R-:W-:Y:S01]  /*15c20*/  IABS R0, R31 ;  /* 0x0000001f00007213 */ /* 0x000fe20000000000 */
[----:B---3--:R-:W-:Y:S01]  /*15c30*/  FFMA.FTZ R227, -R213, R227, R26 ;  /* 0x000000e3d5e37223 */ /* 0x008fe2000001011a */
[----:B------:R-:W-:Y:S01]  /*15c40*/  FSEL R31, R48, -INF , !P2 ;  /* 0xff800000301f7808 */ /* 0x000fe20005000000 */
[C---:B------:R-:W-:Y:S01]  /*15c50*/  IMAD.IADD R48, R216.reuse, 0x1, -R43 ;  /* 0x00000001d8307824 */ /* 0x040fe200078e0a2b */
[-C--:B------:R-:W-:Y:S01]  /*15c60*/  ISETP.GE.AND P1, PT, R33, R215.reuse, PT ;  /* 0x000000d72100720c */ /* 0x080fe20003f26270 */
[----:B------:R-:W-:Y:S01]  /*15c70*/  IMAD.IADD R26, R216, 0x1, -R39 ;  /* 0x00000001d81a7824 */ /* 0x000fe200078e0a27 */
[----:B------:R-:W-:Y:S01]  /*15c80*/  ISETP.GE.AND P4, PT, R21, R215, PT ;  /* 0x000000d71500720c */ /* 0x000fe20003f86270 */
[----:B------:R-:W3:Y:S01]  /*15c90*/  I2F R17, R17 ;  /* 0x0000001100117306 */ /* 0x000ee20000201400 */
[----:B------:R-:W-:Y:S01]  /*15ca0*/  IABS R48, R48 ;  /* 0x0000003000307213 */ /* 0x000fe20000000000 */
[----:B--2---:R-:W-:Y:S01]  /*15cb0*/  FFMA.FTZ R27, -R213, R27, R56 ;  /* 0x0000001bd51b7223 */ /* 0x004fe20000010138 */
[----:B------:R-:W-:Y:S01]  /*15cc0*/  ISETP.GE.AND P2, PT, R15, R215, PT ;  /* 0x000000d70f00720c */ /* 0x000fe20003f46270 */
[----:B------:R-:W-:Y:S01]  /*15cd0*/  LDSM.16.MT88.4 R100, [R192+0xc000] ;  /* 0x00c00000c064783b */ /* 0x000fe20000004200 */
[----:B------:R-:W-:-:S02]  /*15ce0*/  ISETP.LT.OR P1, PT, R33, R72, P1 ;  /* 0x000000482100720c */ /* 0x000fc40000f21670 */
[----:B------:R-:W-:Y:S01]  /*15cf0*/  IABS R38, R38 ;  /* 0x0000002600267213 */ /* 0x000fe20000000000 */
[----:B------:R-:W2:Y:S01]  /*15d00*/  I2F R5, R5 ;  /* 0x0000000500057306 */ /* 0x000ea20000201400 */
[----:B-1----:R-:W-:Y:S01]  /*15d10*/  FFMA.FTZ R19, -R213, R19, R28 ;  /* 0x00000013d5137223 */ /* 0x002fe2000001011c */
[-C--:B------:R-:W-:Y:S01]  /*15d20*/  ISETP.LT.OR P4, PT, R21, R72.reuse, P4 ;  /* 0x000000481500720c */ /* 0x080fe20002781670 */
[C---:B------:R-:W-:Y:S01]  /*15d30*/  IMAD.IADD R28, R214.reuse, 0x1, -R33 ;  /* 0x00000001d61c7824 */ /* 0x040fe200078e0a21 */
[----:B------:R-:W-:Y:S01]  /*15d40*/  ISETP.LT.OR P2, PT, R15, R72, P2 ;  /* 0x000000480f00720c */ /* 0x000fe20001741670 */
[----:B------:R-:W-:Y:S01]  /*15d50*/  LDSM.16.MT88.4 R80, [R194+0x10000] ;  /* 0x01000000c250783b */ /* 0x000fe20000004200 */
[----:B------:R-:W-:Y:S02]  /*15d60*/  ISETP.GE.AND P0, PT, R23, R215, PT ;  /* 0x000000d71700720c */ /* 0x000fe40003f06270 */
[----:B------:R-:W1:Y:S01]  /*15d70*/  I2F R25, R25 ;  /* 0x0000001900197306 */ /* 0x000e620000201400 */
[----:B---3--:R-:W-:Y:S01]  /*15d80*/  FFMA.FTZ R17, -R213, R17, R52 ;  /* 0x00000011d5117223 */ /* 0x008fe20000010134 */
[----:B------:R-:W-:Y:S01]  /*15d90*/  IABS R26, R26 ;  /* 0x0000001a001a7213 */ /* 0x000fe20000000000 */
[----:B------:R-:W-:Y:S01]  /*15da0*/  IMAD.IADD R52, R214, 0x1, -R41 ;  /* 0x00000001d6347824 */ /* 0x000fe200078e0a29 */
[----:B------:R-:W-:Y:S01]  /*15db0*/  FSEL R27, R27, -INF , !P1 ;  /* 0xff8000001b1b7808 */ /* 0x000fe20004800000 */
[----:B------:R-:W-:Y:S01]  /*15dc0*/  LDSM.16.MT88.4 R88, [R193+0x10000] ;  /* 0x01000000c158783b */ /* 0x000fe20000004200 */
[----:B------:R-:W-:-:S02]  /*15dd0*/  ISETP.GE.AND P1, PT, R35, R215, PT ;  /* 0x000000d72300720c */ /* 0x000fc40003f26270 */
[----:B------:R-:W3:Y:S01]  /*15de0*/  I2F R7, R7 ;  /* 0x0000000700077306 */ /* 0x000ee20000201400 */
[----:B--2---:R-:W-:Y:S01]  /*15df0*/  FFMA.FTZ R5, -R213, R5, R40 ;  /* 0x00000005d5057223 */ /* 0x004fe20000010128 */
[----:B------:R-:W-:Y:S01]  /*15e00*/  FSEL R19, R19, -INF , !P4 ;  /* 0xff80000013137808 */ /* 0x000fe20006000000 */
[----:B------:R-:W-:Y:S01]  /*15e10*/  IMAD.IADD R40, R216, 0x1, -R37 ;  /* 0x00000001d8287824 */ /* 0x000fe200078e0a25 */
[----:B------:R-:W-:Y:S01]  /*15e20*/  ISETP.GE.AND P4, PT, R11, R215, PT ;  /* 0x000000d70b00720c */ /* 0x000fe20003f86270 */
[----:B------:R-:W-:Y:S01]  /*15e30*/  LDSM.16.MT88.4 R140, [R194+0xc800] ;  /* 0x00c80000c28c783b */ /* 0x000fe20000004200 */
[----:B------:R-:W-:Y:S02]  /*15e40*/  FSEL R17, R17, -INF , !P2 ;  /* 0xff80000011117808 */ /* 0x000fe40005000000 */
[----:B------:R-:W2:Y:S01]  /*15e50*/  I2F R48, R48 ;  /* 0x0000003000307306 */ /* 0x000ea20000201400 */
[----:B-1----:R-:W-:Y:S01]  /*15e60*/  FFMA.FTZ R25, -R213, R25, R62 ;  /* 0x00000019d5197223 */ /* 0x002fe2000001013e */
[----:B------:R-:W-:-:S02]  /*15e70*/  ISETP.LT.OR P0, PT, R23, R72, P0 ;  /* 0x000000481700720c */ /* 0x000fc40000701670 */
[----:B------:R-:W-:Y:S02]  /*15e80*/  ISETP.GE.AND P2, PT, R9, R215, PT ;  /* 0x000000d70900720c */ /* 0x000fe40003f46270 */
[----:B------:R-:W-:Y:S02]  /*15e90*/  IABS R28, R28 ;  /* 0x0000001c001c7213 */ /* 0x000fe40000000000 */
[----:B------:R-:W1:Y:S01]  /*15ea0*/  I2F R38, R38 ;  /* 0x0000002600267306 */ /* 0x000e620000201400 */
[----:B---3--:R-:W-:Y:S01]  /*15eb0*/  FFMA.FTZ R7, -R213, R7, R32 ;  /* 0x00000007d5077223 */ /* 0x008fe20000010120 */
[-C--:B------:R-:W-:Y:S01]  /*15ec0*/  ISETP.LT.OR P1, PT, R35, R72.reuse, P1 ;  /* 0x000000482300720c */ /* 0x080fe20000f21670 */
[----:B------:R-:W-:Y:S01]  /*15ed0*/  IMAD.MOV.U32 R32, RZ, RZ, R28 ;  /* 0x000000ffff207224 */ /* 0x000fe200078e001c */
[----:B------:R-:W-:Y:S02]  /*15ee0*/  ISETP.LT.OR P4, PT, R11, R72, P4 ;  /* 0x000000480b00720c */ /* 0x000fe40002781670 */
[----:B------:R-:W-:-:S02]  /*15ef0*/  FSEL R25, R25, -INF , !P0 ;  /* 0xff80000019197808 */ /* 0x000fc40004000000 */
[----:B------:R-:W3:Y:S01]  /*15f00*/  I2F R26, R26 ;  /* 0x0000001a001a7306 */ /* 0x000ee20000201400 */
[----:B------:R-:W-:Y:S01]  /*15f10*/  IABS R40, R40 ;  /* 0x0000002800287213 */ /* 0x000fe20000000000 */
[----:B--2---:R-:W-:Y:S01]  /*15f20*/  FFMA.FTZ R48, -R213, R48, R66 ;  /* 0x00000030d5307223 */ /* 0x004fe20000010142 */
[----:B------:R-:W-:Y:S02]  /*15f30*/  IABS R52, R52 ;  /* 0x0000003400347213 */ /* 0x000fe40000000000 */
[----:B------:R-:W-:Y:S02]  /*15f40*/  ISETP.LT.OR P2, PT, R9, R72, P2 ;  /* 0x000000480900720c */ /* 0x000fe40001741670 */
[-C--:B------:R-:W-:Y:S01]  /*15f50*/  ISETP.GE.AND P0, PT, R13, R215.reuse, PT ;  /* 0x000000d70d00720c */ /* 0x080fe20003f06270 */
[----:B------:R-:W2:Y:S01]  /*15f60*/  I2F R0, R0 ;  /* 0x0000000000007306 */ /* 0x000ea20000201400 */
[----:B------:R-:W-:Y:S01]  /*15f70*/  FSEL R7, R7, -INF , !P1 ;  /* 0xff80000007077808 */ /* 0x000fe20004800000 */
[----:B-1----:R-:W-:Y:S01]  /*15f80*/  FFMA.FTZ R58, -R213, R38, R58 ;  /* 0x00000026d53a7223 */ /* 0x002fe2000001013a */
[----:B------:R-:W-:-:S02]  /*15f90*/  ISETP.GE.AND P1, PT, R29, R215, PT ;  /* 0x000000d71d00720c */ /* 0x000fc40003f26270 */
[----:B------:R-:W-:Y:S02]  /*15fa0*/  FSEL R229, R36, -INF , !P4 ;  /* 0xff80000024e57808 */ /* 0x000fe40006000000 */
[----:B------:R-:W-:Y:S01]  /*15fb0*/  IABS R28, R51 ;  /* 0x00000033001c7213 */ /* 0x000fe20000000000 */
[----:B------:R1:W4:Y:S01]  /*15fc0*/  I2F R36, R52 ;  /* 0x0000003400247306 */ /* 0x0003220000201400 */
[----:B------:R-:W-:Y:S01]  /*15fd0*/  FSEL R161, R161, -INF , !P2 ;  /* 0xff800000a1a17808 */ /* 0x000fe20005000000 */
[C---:B------:R-:W-:Y:S01]  /*15fe0*/  IMAD.IADD R51, R214.reuse, 0x1, -R21 ;  /* 0x00000001d6337824 */ /* 0x040fe200078e0a15 */
[----:B------:R-:W-:Y:S01]  /*15ff0*/  ISETP.LT.OR P0, PT, R13, R72, P0 ;  /* 0x000000480d00720c */ /* 0x000fe20000701670 */
[----:B---3--:R-:W-:Y:S01]  /*16000*/  FFMA.FTZ R70, -R213, R26, R70 ;  /* 0x0000001ad5467223 */ /* 0x008fe20000010146 */
[----:B------:R-:W-:Y:S02]  /*16010*/  ISETP.GE.AND P2, PT, R43, R215, PT ;  /* 0x000000d72b00720c */ /* 0x000fe40003f46270 */
[----:B------:R-:W-:Y:S01]  /*16020*/  ISETP.LT.OR P1, PT, R29, R72, P1 ;  /* 0x000000481d00720c */ /* 0x000fe20000f21670 */
[----:B------:R-:W3:Y:S01]  /*16030*/  I2F R40, R40 ;  /* 0x0000002800287306 */ /* 0x000ee20000201400 */
[----:B------:R-:W-:Y:S01]  /*16040*/  FSEL R5, R5, -INF , !P0 ;  /* 0xff80000005057808 */ /* 0x000fe20004000000 */
[----:B--2---:R-:W-:Y:S01]  /*16050*/  FFMA.FTZ R0, -R213, R0, R20 ;  /* 0x00000000d5007223 */ /* 0x004fe20000010114 */
[----:B------:R-:W-:Y:S01]  /*16060*/  IABS R51, R51 ;  /* 0x0000003300337213 */ /* 0x000fe20000000000 */
[----:B------:R-:W-:Y:S01]  /*16070*/  IMAD.IADD R20, R214, 0x1, -R9 ;  /* 0x00000001d6147824 */ /* 0x000fe200078e0a09 */
[----:B------:R-:W-:-:S02]  /*16080*/  ISETP.LT.OR P2, PT, R43, R72, P2 ;  /* 0x000000482b00720c */ /* 0x000fc40001741670 */
[-C--:B------:R-:W-:Y:S01]  /*16090*/  ISETP.GE.AND P0, PT, R3, R215.reuse, PT ;  /* 0x000000d70300720c */ /* 0x080fe20003f06270 */
[----:B-1----:R-:W-:Y:S01]  /*160a0*/  IMAD.IADD R52, R214, 0x1, -R15 ;  /* 0x00000001d6347824 */ /* 0x002fe200078e0a0f */
[----:B------:R-:W1:Y:S01]  /*160b0*/  I2F R32, R32 ;  /* 0x0000002000207306 */ /* 0x000e620000201400 */
[----:B------:R-:W-:Y:S01]  /*160c0*/  FSEL R227, R227, -INF , !P1 ;  /* 0xff800000e3e37808 */ /* 0x000fe20004800000 */
[----:B----4-:R-:W-:Y:S01]  /*160d0*/  FFMA.FTZ R36, -R213, R36, R50 ;  /* 0x00000024d5247223 */ /* 0x010fe20000010132 */
[----:B------:R-:W-:Y:S02]  /*160e0*/  ISETP.GE.AND P1, PT, R39, R215, PT ;  /* 0x000000d72700720c */ /* 0x000fe40003f26270 */
[----:B------:R-:W-:Y:S02]  /*160f0*/  IABS R52, R52 ;  /* 0x0000003400347213 */ /* 0x000fe40000000000 */
[----:B------:R-:W-:Y:S01]  /*16100*/  FSEL R179, R48, -INF , !P2 ;  /* 0xff80000030b37808 */ /* 0x000fe20005000000 */
[----:B------:R-:W2:Y:S01]  /*16110*/  I2F R38, R51 ;  /* 0x0000003300267306 */ /* 0x000ea20000201400 */
[----:B------:R-:W-:Y:S01]  /*16120*/  ISETP.LT.OR P0, PT, R3, R72, P0 ;  /* 0x000000480300720c */ /* 0x000fe20000701670 */
[----:B------:R-:W-:Y:S01]  /*16130*/  IMAD.MOV.U32 R26, RZ, RZ, R52 ;  /* 0x000000ffff1a7224 */ /* 0x000fe200078e0034 */
[----:B------:R-:W-:Y:S01]  /*16140*/  ISETP.GE.AND P2, PT, R33, R217, PT ;  /* 0x000000d92100720c */ /* 0x000fe20003f46270 */
[----:B------:R-:W-:Y:S01]  /*16150*/  IMAD.IADD R48, R214, 0x1, -R13 ;  /* 0x00000001d6307824 */ /* 0x000fe200078e0a0d */
[-C--:B------:R-:W-:Y:S01]  /*16160*/  ISETP.GE.AND P4, PT, R49, R215.reuse, PT ;  /* 0x000000d73100720c */ /* 0x080fe20003f86270 */
[----:B---3--:R-:W-:Y:S01]  /*16170*/  FFMA.FTZ R68, -R213, R40, R68 ;  /* 0x00000028d5447223 */ /* 0x008fe20000010144 */
[----:B------:R-:W-:Y:S01]  /*16180*/  ISETP.LT.OR P1, PT, R39, R72, P1 ;  /* 0x000000482700720c */ /* 0x000fe20000f21670 */
[----:B------:R-:W3:Y:S01]  /*16190*/  I2F R28, R28 ;  /* 0x0000001c001c7306 */ /* 0x000ee20000201400 */
[----:B------:R-:W-:Y:S01]  /*161a0*/  FSEL R163, R54, -INF , !P0 ;  /* 0xff80000036a37808 */ /* 0x000fe20004000000 */
[----:B-1----:R-:W-:Y:S01]  /*161b0*/  FFMA.FTZ R22, -R213, R32, R22 ;  /* 0x00000020d5167223 */ /* 0x002fe20000010116 */
[----:B------:R-:W-:Y:S01]  /*161c0*/  ISETP.LT.OR P2, PT, R33, R10, P2 ;  /* 0x0000000a2100720c */ /* 0x000fe20001741670 */
[----:B------:R-:W-:Y:S01]  /*161d0*/  IMAD.IADD R33, R214, 0x1, -R11 ;  /* 0x00000001d6217824 */ /* 0x000fe200078e0a0b */
[----:B------:R-:W-:-:S02]  /*161e0*/  ISETP.GE.AND P0, PT, R37, R215, PT ;  /* 0x000000d72500720c */ /* 0x000fc40003f06270 */
[----:B------:R-:W-:Y:S01]  /*161f0*/  ISETP.LT.OR P4, PT, R49, R72, P4 ;  /* 0x000000483100720c */ /* 0x000fe20002781670 */
[----:B------:R-:W-:Y:S01]  /*16200*/  I2F R26, R26 ;  /* 0x0000001a001a7306 */ /* 0x000fe20000201400 */
[----:B------:R-:W-:Y:S02]  /*16210*/  FSEL R177, R70, -INF , !P1 ;  /* 0xff80000046b17808 */ /* 0x000fe40004800000 */
[----:B------:R-:W-:Y:S02]  /*16220*/  ISETP.GE.AND P1, PT, R23, R217, PT ;  /* 0x000000d91700720c */ /* 0x000fe40003f26270 */
[----:B------:R-:W-:Y:S02]  /*16230*/  IABS R48, R48 ;  /* 0x0000003000307213 */ /* 0x000fe40000000000 */
[----:B------:R-:W-:Y:S02]  /*16240*/  ISETP.LT.OR P0, PT, R37, R72, P0 ;  /* 0x000000482500720c */ /* 0x000fe40000701670 */
[----:B------:R-:W-:Y:S01]  /*16250*/  FSEL R0, R0, -INF , !P6 ;  /* 0xff80000000007808 */ /* 0x000fe20007000000 */
[----:B------:R-:W-:Y:S01]  /*16260*/  I2F R40, R48 ;  /* 0x0000003000287306 */ /* 0x000fe20000201400 */
[----:B------:R-:W-:Y:S01]  /*16270*/  FSEL R219, R58, -INF , !P4 ;  /* 0xff8000003adb7808 */ /* 0x000fe20006000000 */
[----:B------:R-:W-:Y:S01]  /*16280*/  LDSM.16.MT88.4 R72, [R196+0x10000] ;  /* 0x01000000c448783b */ /* 0x000fe20000004200 */
[----:B------:R-:W-:-:S02]  /*16290*/  IABS R33, R33 ;  /* 0x0000002100217213 */ /* 0x000fc40000000000 */
[-C--:B------:R-:W-:Y:S01]  /*162a0*/  ISETP.GE.AND P6, PT, R15, R217.reuse, PT ;  /* 0x000000d90f00720c */ /* 0x080fe20003fc6270 */
[----:B------:R-:W-:Y:S01]  /*162b0*/  LDSM.16.MT88.4 R56, [R193+0xe000] ;  /* 0x00e00000c138783b */ /* 0x000fe20000004200 */
[----:B------:R-:W-:Y:S02]  /*162c0*/  ISETP.GE.AND P4, PT, R41, R217, PT ;  /* 0x000000d92900720c */ /* 0x000fe40003f86270 */
[----:B------:R-:W-:Y:S02]  /*162d0*/  ISETP.LT.OR P1, PT, R23, R10, P1 ;  /* 0x0000000a1700720c */ /* 0x000fe40000f21670 */
[----:B------:R-:W-:Y:S02]  /*162e0*/  IABS R52, R53 ;  /* 0x0000003500347213 */ /* 0x000fe40000000000 */
[----:B------:R-:W-:Y:S02]  /*162f0*/  IABS R23, R20 ;  /* 0x0000001400177213 */ /* 0x000fe40000000000 */
[----:B------:R-:W-:Y:S01]  /*16300*/  FSEL R175, R68, -INF , !P0 ;  /* 0xff80000044af7808 */ /* 0x000fe20004000000 */
[----:B------:R1:W4:Y:S01]  /*16310*/  I2F R20, R33 ;  /* 0x0000002100147306 */ /* 0x0003220000201400 */
[----:B------:R-:W-:-:S02]  /*16320*/  ISETP.GE.AND P0, PT, R21, R217, PT ;  /* 0x000000d91500720c */ /* 0x000fc40003f06270 */
[----:B------:R-:W-:Y:S01]  /*16330*/  ISETP.LT.OR P6, PT, R15, R10, P6 ;  /* 0x0000000a0f00720c */ /* 0x000fe200037c1670 */
[----:B--2---:R-:W-:Y:S01]  /*16340*/  FFMA.FTZ R15, -R213, R38, R16 ;  /* 0x00000026d50f7223 */ /* 0x004fe20000010110 */
[-C--:B------:R-:W-:Y:S02]  /*16350*/  ISETP.LT.OR P4, PT, R41, R10.reuse, P4 ;  /* 0x0000000a2900720c */ /* 0x080fe40002781670 */
[----:B------:R-:W-:Y:S01]  /*16360*/  ISETP.LT.OR P0, PT, R21, R10, P0 ;  /* 0x0000000a1500720c */ /* 0x000fe20000701670 */
[----:B------:R-:W2:Y:S01]  /*16370*/  I2F R41, R52 ;  /* 0x0000003400297306 */ /* 0x000ea20000201400 */
[----:B---3--:R-:W-:Y:S02]  /*16380*/  FFMA.FTZ R21, -R213, R28, R64 ;  /* 0x0000001cd5157223 */ /* 0x008fe40000010140 */
[----:B------:R-:W-:Y:S01]  /*16390*/  FSEL R15, R15, -INF , !P0 ;  /* 0xff8000000f0f7808 */ /* 0x000fe20004000000 */
[----:B------:R-:W-:Y:S01]  /*163a0*/  LDSM.16.MT88.4 R64, [R192+0xe000] ;  /* 0x00e00000c040783b */ /* 0x000fe20000004200 */
[----:B------:R-:W-:-:S02]  /*163b0*/  ISETP.GE.AND P0, PT, R9, R217, PT ;  /* 0x000000d90900720c */ /* 0x000fc40003f06270 */
[----:B------:R-:W-:Y:S01]  /*163c0*/  FSEL R21, R21, -INF , !P1 ;  /* 0xff80000015157808 */ /* 0x000fe20004800000 */
[----:B------:R-:W3:Y:S01]  /*163d0*/  I2F R16, R23 ;  /* 0x0000001700107306 */ /* 0x000ee20000201400 */
[----:B-1----:R-:W-:Y:S01]  /*163e0*/  FSEL R33, R36, -INF , !P4 ;  /* 0xff80000024217808 */ /* 0x002fe20006000000 */
[----:B----4-:R-:W-:Y:S01]  /*163f0*/  FFMA.FTZ R20, -R213, R20, R34 ;  /* 0x00000014d5147223 */ /* 0x010fe20000010122 */
[-C--:B------:R-:W-:Y:S02]  /*16400*/  ISETP.GE.AND P1, PT, R11, R217.reuse, PT ;  /* 0x000000d90b00720c */ /* 0x080fe40003f26270 */
[----:B------:R-:W-:Y:S01]  /*16410*/  ISETP.LT.OR P0, PT, R9, R10, P0 ;  /* 0x0000000a0900720c */ /* 0x000fe20000701670 */
[----:B------:R-:W-:Y:S01]  /*16420*/  FFMA.FTZ R9, -R213, R40, R12 ;  /* 0x00000028d5097223 */ /* 0x000fe2000001010c */
[----:B------:R-:W-:Y:S01]  /*16430*/  ISETP.GE.AND P4, PT, R35, R217, PT ;  /* 0x000000d92300720c */ /* 0x000fe20003f86270 */
[C---:B------:R-:W-:Y:S01]  /*16440*/  IMAD.IADD R12, R214.reuse, 0x1, -R29 ;  /* 0x00000001d60c7824 */ /* 0x040fe200078e0a1d */
[-C--:B------:R-:W-:Y:S01]  /*16450*/  ISETP.LT.OR P1, PT, R11, R10.reuse, P1 ;  /* 0x0000000a0b00720c */ /* 0x080fe20000f21670 */
[----:B--2---:R-:W-:Y:S01]  /*16460*/  FFMA.FTZ R11, -R213, R41, R18 ;  /* 0x00000029d50b7223 */ /* 0x004fe20000010112 */
[----:B------:R-:W-:Y:S01]  /*16470*/  ISETP.LT.OR P4, PT, R35, R10, P4 ;  /* 0x0000000a2300720c */ /* 0x000fe20002781670 */
[----:B------:R-:W-:Y:S01]  /*16480*/  IMAD.IADD R18, R214, 0x1, -R3 ;  /* 0x00000001d6127824 */ /* 0x000fe200078e0a03 */
[----:B------:R-:W-:-:S02]  /*16490*/  IABS R12, R12 ;  /* 0x0000000c000c7213 */ /* 0x000fc40000000000 */
[----:B------:R-:W-:Y:S01]  /*164a0*/  FSEL R225, R20, -INF , !P1 ;  /* 0xff80000014e17808 */ /* 0x000fe20004800000 */
[----:B---3--:R-:W-:Y:S01]  /*164b0*/  FFMA.FTZ R14, -R213, R16, R14 ;  /* 0x00000010d50e7223 */ /* 0x008fe2000001010e */
[----:B------:R-:W-:Y:S01]  /*164c0*/  FSEL R23, R22, -INF , !P2 ;  /* 0xff80000016177808 */ /* 0x000fe20005000000 */
[----:B------:R-:W-:Y:S01]  /*164d0*/  IMAD.IADD R16, R214, 0x1, -R49 ;  /* 0x00000001d6107824 */ /* 0x000fe200078e0a31 */
[C---:B------:R-:W-:Y:S01]  /*164e0*/  ISETP.GE.AND P2, PT, R13.reuse, R217, PT ;  /* 0x000000d90d00720c */ /* 0x040fe20003f46270 */
[----:B------:R-:W1:Y:S01]  /*164f0*/  I2F R12, R12 ;  /* 0x0000000c000c7306 */ /* 0x000e620000201400 */
[----:B------:R-:W-:Y:S01]  /*16500*/  FMNMX.FTZ R22, R0, R33, !PT ;  /* 0x0000002100167209 */ /* 0x000fe20007810000 */
[----:B------:R-:W-:Y:S01]  /*16510*/  IMAD.IADD R20, R214, 0x1, -R37 ;  /* 0x00000001d6147824 */ /* 0x000fe200078e0a25 */
[----:B------:R-:W-:Y:S01]  /*16520*/  ISETP.LT.OR P2, PT, R13, R10, P2 ;  /* 0x0000000a0d00720c */ /* 0x000fe20001741670 */
[----:B------:R-:W-:Y:S01]  /*16530*/  FFMA.FTZ R13, -R213, R26, R30 ;  /* 0x0000001ad50d7223 */ /* 0x000fe2000001011e */
[----:B------:R-:W-:-:S02]  /*16540*/  FMNMX.FTZ R26, R2, R31, !PT ;  /* 0x0000001f021a7209 */ /* 0x000fc40007810000 */
[----:B------:R-:W-:Y:S02]  /*16550*/  FMNMX.FTZ R22, R23, R22, !PT ;  /* 0x0000001617167209 */ /* 0x000fe40007810000 */
[----:B------:R-:W-:Y:S02]  /*16560*/  FMNMX.FTZ R26, R27, R26, !PT ;  /* 0x0000001a1b1a7209 */ /* 0x000fe40007810000 */
[----:B------:R-:W-:Y:S02]  /*16570*/  ISETP.GE.AND P1, PT, R43, R217, PT ;  /* 0x000000d92b00720c */ /* 0x000fe40003f26270 */
[----:B------:R-:W-:Y:S02]  /*16580*/  FMNMX.FTZ R26, R25, R26, !PT ;  /* 0x0000001a191a7209 */ /* 0x000fe40007810000 */
[----:B------:R-:W-:Y:S01]  /*16590*/  FMNMX.FTZ R22, R21, R22, !PT ;  /* 0x0000001615167209 */ /* 0x000fe20007810000 */
[----:B-1----:R-:W-:Y:S01]  /*165a0*/  FFMA.FTZ R4, -R213, R12, R4 ;  /* 0x0000000cd5047223 */ /* 0x002fe20000010104 */
[----:B------:R-:W-:-:S02]  /*165b0*/  FMNMX.FTZ R26, R19, R26, !PT ;  /* 0x0000001a131a7209 */ /* 0x000fc40007810000 */
[----:B------:R-:W-:Y:S02]  /*165c0*/  IABS R18, R18 ;  /* 0x0000001200127213 */ /* 0x000fe40000000000 */
[----:B------:R-:W-:Y:S02]  /*165d0*/  FSEL R11, R11, -INF , !P4 ;  /* 0xff8000000b0b7808 */ /* 0x000fe40006000000 */
[----:B------:R-:W-:Y:S02]  /*165e0*/  ISETP.GE.AND P4, PT, R3, R217, PT ;  /* 0x000000d90300720c */ /* 0x000fe40003f86270 */
[----:B------:R-:W-:Y:S01]  /*165f0*/  ISETP.LT.OR P1, PT, R43, R10, P1 ;  /* 0x0000000a2b00720c */ /* 0x000fe20000f21670 */
[----:B------:R-:W-:Y:S01]  /*16600*/  IMAD.IADD R43, R214, 0x1, -R43 ;  /* 0x00000001d62b7824 */ /* 0x000fe200078e0a2b */
[----:B------:R-:W-:Y:S01]  /*16610*/  FMNMX.FTZ R26, R17, R26, !PT ;  /* 0x0000001a111a7209 */ /* 0x000fe20007810000 */
[----:B------:R-:W1:Y:S01]  /*16620*/  I2F R18, R18 ;  /* 0x0000001200127306 */ /* 0x000e620000201400 */
[----:B------:R-:W-:-:S02]  /*16630*/  FSEL R13, R13, -INF , !P6 ;  /* 0xff8000000d0d7808 */ /* 0x000fc40007000000 */
[----:B------:R-:W-:Y:S02]  /*16640*/  FMNMX.FTZ R22, R15, R22, !PT ;  /* 0x000000160f167209 */ /* 0x000fe40007810000 */
[----:B------:R-:W-:Y:S02]  /*16650*/  IABS R16, R16 ;  /* 0x0000001000107213 */ /* 0x000fe40000000000 */
[----:B------:R-:W-:Y:S01]  /*16660*/  ISETP.LT.OR P4, PT, R3, R10, P4 ;  /* 0x0000000a0300720c */ /* 0x000fe20002781670 */
[----:B------:R-:W-:Y:S01]  /*16670*/  IMAD.IADD R3, R214, 0x1, -R39 ;  /* 0x00000001d6037824 */ /* 0x000fe200078e0a27 */
[----:B------:R-:W-:Y:S02]  /*16680*/  FMNMX.FTZ R26, R7, R26, !PT ;  /* 0x0000001a071a7209 */ /* 0x000fe40007810000 */
[----:B------:R-:W-:Y:S01]  /*16690*/  FSEL R169, R14, -INF , !P0 ;  /* 0xff8000000ea97808 */ /* 0x000fe20004000000 */
[----:B------:R-:W2:Y:S01]  /*166a0*/  I2F R16, R16 ;  /* 0x0000001000107306 */ /* 0x000ea20000201400 */
[----:B------:R-:W-:-:S02]  /*166b0*/  FMNMX.FTZ R22, R13, R22, !PT ;  /* 0x000000160d167209 */ /* 0x000fc40007810000 */
[----:B------:R-:W-:Y:S01]  /*166c0*/  IABS R14, R43 ;  /* 0x0000002b000e7213 */ /* 0x000fe20000000000 */
[----:B-1----:R-:W-:Y:S01]  /*166d0*/  FFMA.FTZ R18, -R213, R18, R24 ;  /* 0x00000012d5127223 */ /* 0x002fe20000010118 */
[----:B------:R-:W-:Y:S02]  /*166e0*/  FMNMX.FTZ R26, R5, R26, !PT ;  /* 0x0000001a051a7209 */ /* 0x000fe40007810000 */
[----:B------:R-:W-:Y:S02]  /*166f0*/  FSEL R9, R9, -INF , !P2 ;  /* 0xff80000009097808 */ /* 0x000fe40005000000 */
[----:B------:R-:W-:Y:S01]  /*16700*/  FMNMX.FTZ R22, R11, R22, !PT ;  /* 0x000000160b167209 */ /* 0x000fe20007810000 */
[----:B------:R-:W1:Y:S01]  /*16710*/  I2F R14, R14 ;  /* 0x0000000e000e7306 */ /* 0x000e620000201400 */
[----:B------:R-:W-:Y:S02]  /*16720*/  IABS R3, R3 ;  /* 0x0000000300037213 */ /* 0x000fe40000000000 */
[----:B------:R-:W-:-:S02]  /*16730*/  FMNMX.FTZ R26, R229, R26, !PT ;  /* 0x0000001ae51a7209 */ /* 0x000fc40007810000 */
[-C--:B------:R-:W-:Y:S01]  /*16740*/  ISETP.GE.AND P6, PT, R29, R217.reuse, PT ;  /* 0x000000d91d00720c */ /* 0x080fe20003fc6270 */
[----:B--2---:R-:W-:Y:S01]  /*16750*/  FFMA.FTZ R6, -R213, R16, R6 ;  /* 0x00000010d5067223 */ /* 0x004fe20000010106 */
[----:B------:R-:W-:Y:S01]  /*16760*/  FMNMX.FTZ R22, R9, R22, !PT ;  /* 0x0000001609167209 */ /* 0x000fe20007810000 */
[----:B------:R-:W2:Y:S01]  /*16770*/  I2F R3, R3 ;  /* 0x0000000300037306 */ /* 0x000ea20000201400 */
[----:B------:R-:W-:Y:S02]  /*16780*/  IABS R20, R20 ;  /* 0x0000001400147213 */ /* 0x000fe40000000000 */
[----:B------:R-:W-:Y:S02]  /*16790*/  FMNMX.FTZ R26, R161, R26, !PT ;  /* 0x0000001aa11a7209 */ /* 0x000fe40007810000 */
[----:B------:R-:W-:Y:S02]  /*167a0*/  ISETP.LT.OR P6, PT, R29, R10, P6 ;  /* 0x0000000a1d00720c */ /* 0x000fe400037c1670 */
[----:B------:R-:W-:Y:S01]  /*167b0*/  FMNMX.FTZ R22, R225, R22, !PT ;  /* 0x00000016e1167209 */ /* 0x000fe20007810000 */
[----:B------:R-:W3:Y:S01]  /*167c0*/  I2F R20, R20 ;  /* 0x0000001400147306 */ /* 0x000ee20000201400 */
[----:B------:R-:W-:Y:S01]  /*167d0*/  FMNMX.FTZ R26, R227, R26, !PT ;  /* 0x0000001ae31a7209 */ /* 0x000fe20007810000 */
[----:B-1----:R-:W-:Y:S01]  /*167e0*/  FFMA.FTZ R8, -R213, R14, R8 ;  /* 0x0000000ed5087223 */ /* 0x002fe20000010108 */
[----:B------:R-:W-:-:S02]  /*167f0*/  ISETP.GE.AND P2, PT, R49, R217, PT ;  /* 0x000000d93100720c */ /* 0x000fc40003f46270 */
[----:B------:R-:W-:Y:S02]  /*16800*/  FSEL R221, R4, -INF , !P6 ;  /* 0xff80000004dd7808 */ /* 0x000fe40007000000 */
[----:B------:R-:W-:Y:S01]  /*16810*/  FMNMX.FTZ R22, R169, R22, !PT ;  /* 0x00000016a9167209 */ /* 0x000fe20007810000 */
[----:B--2---:R-:W-:Y:S01]  /*16820*/  FFMA.FTZ R3, -R213, R3, R44 ;  /* 0x00000003d5037223 */ /* 0x004fe2000001012c */
[----:B------:R-:W-:Y:S02]  /*16830*/  FMNMX.FTZ R26, R163, R26, !PT ;  /* 0x0000001aa31a7209 */ /* 0x000fe40007810000 */
[----:B------:R-:W-:Y:S02]  /*16840*/  ISETP.LT.OR P2, PT, R49, R10, P2 ;  /* 0x0000000a3100720c */ /* 0x000fe40001741670 */
[----:B------:R-:W-:Y:S01]  /*16850*/  FSEL R173, R18, -INF , !P4 ;  /* 0xff80000012ad7808 */ /* 0x000fe20006000000 */
[----:B------:R-:W-:Y:S01]  /*16860*/  LDSM.16.MT88.4 R48, [R194+0xe000] ;  /* 0x00e00000c230783b */ /* 0x000fe20000004200 */
[----:B------:R-:W-:Y:S01]  /*16870*/  FMNMX.FTZ R22, R221, R22, !PT ;  /* 0x00000016dd167209 */ /* 0x000fe20007810000 */
[----:B---3--:R-:W-:Y:S01]  /*16880*/  FFMA.FTZ R20, -R213, R20, R42 ;  /* 0x00000014d5147223 */ /* 0x008fe2000001012a */
[----:B------:R-:W-:Y:S01]  /*16890*/  FMNMX.FTZ R26, R219, R26, !PT ;  /* 0x0000001adb1a7209 */ /* 0x000fe20007810000 */
[----:B------:R-:W-:Y:S01]  /*168a0*/  LDSM.16.MT88.4 R40, [R196+0xe000] ;  /* 0x00e00000c428783b */ /* 0x000fe20000004200 */
[----:B------:R-:W-:-:S02]  /*168b0*/  ISETP.GE.AND P0, PT, R39, R217, PT ;  /* 0x000000d92700720c */ /* 0x000fc40003f06270 */
[----:B------:R-:W-:Y:S02]  /*168c0*/  FSEL R171, R6, -INF , !P2 ;  /* 0xff80000006ab7808 */ /* 0x000fe40005000000 */
[----:B------:R-:W-:Y:S02]  /*168d0*/  FMNMX.FTZ R22, R173, R22, !PT ;  /* 0x00000016ad167209 */ /* 0x000fe40007810000 */
        /* <DEDUP_REMOVED lines=30> */
[----:B------:R-:W-:Y:S01]  /*16ac0*/  LDSM.16.MT88.4 R28, [R192+0xc800] ;  /* 0x00c80000c01c783b */ /* 0x000fe20000004200 */
        /* <DEDUP_REMOVED lines=40> */
[----:B------:R-:W-:Y:S02]  /*16d50*/  FFMA.FTZ R175, R145, c[0x0][0x23c], -R162 ;  /* 0x00008f0091af7a23 */ /* 0x000fe400000108a2 */
[--C-:B------:R-:W-:Y:S02]  /*16d60*/  FFMA.FTZ R170, R219, c[0x0][0x23c], -R144.reuse ;  /* 0x00008f00dbaa7a23 */ /* 0x100fe40000010890 */
        /* <DEDUP_REMOVED lines=262> */
.L_x_6257:
[----:B------:R-:W-:-:S05]  /*17dd0*/  IMAD.MOV.U32 R11, RZ, RZ, c[0x0][0x1a0] ;  /* 0x00006800ff0b7624 */ /* 0x000fca00078e00ff */
[----:B------:R-:W-:-:S04]  /*17de0*/  LEA R11, -R11, RZ, 0x6 ;  /* 0x000000ff0b0b7211 */ /* 0x000fc800078e31ff */
[----:B------:R-:W-:Y:S02]  /*17df0*/  SHF.R.S32.HI R6, RZ, 0x1f, R11 ;  /* 0x0000001fff067819 */ /* 0x000fe4000001140b */
.L_x_6258:
        /* <DEDUP_REMOVED lines=9> */
[----:B------:R-:W-:-:S02]  /*17e90*/  LEA.HI.X R135, R11, R165, R6, 0x1, P5 ;  /* 0x000000a50b877211 */ /* 0x000fc400028f0c06 */
[----:B------:R-:W-:Y:S02]  /*17ea0*/  IADD3 R222, R223, 0x39, RZ ;  /* 0x00000039dfde7810 */ /* 0x000fe40007ffe0ff */
[----:B------:R-:W-:Y:S02]  /*17eb0*/  SHF.L.U64.HI R2, R5, R0, c[0x0][0x1a4] ;  /* 0x0000690005027619 */ /* 0x000fe40000010200 */
[----:B------:R-:W-:Y:S02]  /*17ec0*/  IADD3 R218, R223, 0x38, RZ ;  /* 0x00000038dfda7810 */ /* 0x000fe40007ffe0ff */
[----:B------:R-:W-:-:S03]  /*17ed0*/  @P2 IADD3 R9, P0, R11, R136, RZ ;  /* 0x000000880b092210 */ /* 0x000fc60007f1e0ff */
[----:B------:R-:W-:Y:S01]  /*17ee0*/  @!PT LDS RZ, [RZ] ;  /* 0x00000000fffff984 */ /* 0x000fe20000000800 */
[----:B------:R-:W-:Y:S01]  /*17ef0*/  @!PT LDS RZ, [RZ] ;  /* 0x00000000fffff984 */ /* 0x000fe20000000800 */
[----:B------:R-:W-:Y:S01]  /*17f00*/  @!PT LDS RZ, [RZ] ;  /* 0x00000000fffff984 */ /* 0x000fe20000000800 */
[----:B------:R1:W-:Y:S01]  /*17f10*/  @P4 LDGSTS.E.BYPASS.LTC128B.128 [R208+0xc000], [R134.64] ;  /* 0x0c00000086d04fae */ /* 0x0003e2000b901d44 */
[----:B------:R-:W-:Y:S01]  /*17f20*/  @P2 LEA R20, P6, R9, c[0x0][0x170], 0x1 ;  /* 0x00005c0009142a11 */ /* 0x000fe200078c08ff */
[C-C-:B------:R-:W-:Y:S01]  /*17f30*/  @P2 IMAD.X R4, R6.reuse, 0x1, R133.reuse, P0 ;  /* 0x0000000106042824 */ /* 0x140fe200000e0685 */
[-C--:B------:R-:W-:Y:S01]  /*17f40*/  @P1 IADD3 R5, P0, R11, R136.reuse, RZ ;  /* 0x000000880b051210 */ /* 0x080fe20007f1e0ff */
[----:B------:R-:W-:Y:S01]  /*17f50*/  @!P4 STS.128 [R208+0xc000], RZ ;  /* 0x00c000ffd000c388 */ /* 0x000fe20000000c00 */
[----:B------:R-:W-:Y:S02]  /*17f60*/  IADD3 R11, P5, R7, R11, RZ ;  /* 0x0000000b070b7210 */ /* 0x000fe40007fbe0ff */
[----:B------:R-:W-:Y:S01]  /*17f70*/  @P2 LEA.HI.X R21, R9, c[0x0][0x174], R4, 0x1, P6 ;  /* 0x00005d0009152a11 */ /* 0x000fe200030f0c04 */
[----:B------:R-:W-:Y:S01]  /*17f80*/  @P1 IMAD.X R4, R6, 0x1, R133, P0 ;  /* 0x0000000106041824 */ /* 0x000fe200000e0685 */
[----:B------:R-:W-:Y:S01]  /*17f90*/  @P1 LEA R14, P0, R5, c[0x0][0x170], 0x1 ;  /* 0x00005c00050e1a11 */ /* 0x000fe200078008ff */
[----:B------:R-:W-:Y:S01]  /*17fa0*/  IMAD.X R6, R2, 0x1, R6, P5 ;  /* 0x0000000102067824 */ /* 0x000fe200028e0606 */
[----:B------:R-:W-:Y:S01]  /*17fb0*/  @P2 IADD3 R9, P5, R11, R136, RZ ;  /* 0x000000880b092210 */ /* 0x000fe20007fbe0ff */
[----:B------:R-:W-:Y:S01]  /*17fc0*/  @!PT LDS RZ, [RZ] ;  /* 0x00000000fffff984 */ /* 0x000fe20000000800 */
[----:B------:R-:W-:Y:S01]  /*17fd0*/  @!PT LDS RZ, [RZ] ;  /* 0x00000000fffff984 */ /* 0x000fe20000000800 */
[----:B------:R-:W-:Y:S01]  /*17fe0*/  @!PT LDS RZ, [RZ] ;  /* 0x00000000fffff984 */ /* 0x000fe20000000800 */
[----:B------:R2:W-:Y:S01]  /*17ff0*/  @P2 LDGSTS.E.BYPASS.LTC128B.128 [R208+0xe000], [R20.64+0x80] ;  /* 0x0e00008014d02fae */ /* 0x0005e2000b901d44 */
[----:B------:R-:W-:-:S02]  /*18000*/  @P1 LEA.HI.X R15, R5, c[0x0][0x174], R4, 0x1, P0 ;  /* 0x00005d00050f1a11 */ /* 0x000fc400000f0c04 */
[----:B------:R-:W-:Y:S01]  /*18010*/  @P4 LEA R18, P6, R11, R164, 0x1 ;  /* 0x000000a40b124211 */ /* 0x000fe200078c08ff */
[C-C-:B------:R-:W-:Y:S01]  /*18020*/  @P2 IMAD.X R4, R6.reuse, 0x1, R133.reuse, P5 ;  /* 0x0000000106042824 */ /* 0x140fe200028e0685 */
[----:B------:R-:W-:Y:S01]  /*18030*/  @P2 LEA R16, P5, R9, c[0x0][0x170], 0x1 ;  /* 0x00005c0009102a11 */ /* 0x000fe200078a08ff */
[----:B------:R-:W-:Y:S01]  /*18040*/  @!P2 STS.128 [R208+0xe000], RZ ;  /* 0x00e000ffd000a388 */ /* 0x000fe20000000c00 */
[----:B------:R-:W-:Y:S02]  /*18050*/  @P1 IADD3 R5, P0, R11, R136, RZ ;  /* 0x000000880b051210 */ /* 0x000fe40007f1e0ff */
[----:B------:R-:W-:Y:S01]  /*18060*/  @P2 LEA.HI.X R17, R9, c[0x0][0x174], R4, 0x1, P5 ;  /* 0x00005d0009112a11 */ /* 0x000fe200028f0c04 */
[----:B------:R-:W-:Y:S01]  /*18070*/  @!PT LDS RZ, [RZ] ;  /* 0x00000000fffff984 */ /* 0x000fe20000000800 */
[----:B------:R-:W-:Y:S01]  /*18080*/  @!PT LDS RZ, [RZ] ;  /* 0x00000000fffff984 */ /* 0x000fe20000000800 */
[----:B------:R-:W-:Y:S01]  /*18090*/  @!PT LDS RZ, [RZ] ;  /* 0x00000000fffff984 */ /* 0x000fe20000000800 */
[----:B------:R3:W-:Y:S01]  /*180a0*/  @P1 LDGSTS.E.BYPASS.LTC128B.128 [R208+0x10000], [R14.64+0x100] ;  /* 0x100001000ed01fae */ /* 0x0007e2000b901d44 */
[----:B------:R-:W-:Y:S01]  /*180b0*/  @P4 LEA.HI.X R19, R11, R165, R6, 0x1, P6 ;  /* 0x000000a50b134211 */ /* 0x000fe200030f0c06 */
[----:B------:R-:W-:Y:S01]  /*180c0*/  @P1 IMAD.X R4, R6, 0x1, R133, P0 ;  /* 0x0000000106041824 */ /* 0x000fe200000e0685 */
[----:B------:R-:W-:Y:S01]  /*180d0*/  IADD3 R11, P5, R7, R11, RZ ;  /* 0x0000000b070b7210 */ /* 0x000fe20007fbe0ff */
[----:B------:R-:W-:Y:S01]  /*180e0*/  @!P1 STS.128 [R208+0x10000], RZ ;  /* 0x010000ffd0009388 */ /* 0x000fe20000000c00 */
[----:B------:R-:W-:-:S02]  /*180f0*/  @P1 LEA R12, P0, R5, c[0x0][0x170], 0x1 ;  /* 0x00005c00050c1a11 */ /* 0x000fc400078008ff */
[----:B------:R-:W-:Y:S01]  /*18100*/  @P2 IADD3 R9, P6, R11, R136, RZ ;  /* 0x000000880b092210 */ /* 0x000fe20007fde0ff */
[----:B------:R-:W-:Y:S01]  /*18110*/  IMAD.X R6, R2, 0x1, R6, P5 ;  /* 0x0000000102067824 */ /* 0x000fe200028e0606 */
[----:B------:R-:W-:Y:S01]  /*18120*/  @P1 LEA.HI.X R13, R5, c[0x0][0x174], R4, 0x1, P0 ;  /* 0x00005d00050d1a11 */ /* 0x000fe200000f0c04 */
[----:B------:R-:W-:Y:S01]  /*18130*/  @!PT LDS RZ, [RZ] ;  /* 0x00000000fffff984 */ /* 0x000fe20000000800 */
[----:B------:R-:W-:Y:S01]  /*18140*/  @!PT LDS RZ, [RZ] ;  /* 0x00000000fffff984 */ /* 0x000fe20000000800 */
[----:B------:R-:W-:Y:S01]  /*18150*/  @!PT LDS RZ, [RZ] ;  /* 0x00000000fffff984 */ /* 0x000fe20000000800 */
[----:B------:R4:W-:Y:S01]  /*18160*/  @P4 LDGSTS.E.BYPASS.LTC128B.128 [R208+0xc800], [R18.64] ;  /* 0x0c80000012d04fae */ /* 0x0009e2000b901d44 */
[C---:B------:R-:W-:Y:S01]  /*18170*/  @P4 LEA R22, P5, R11.reuse, R164, 0x1 ;  /* 0x000000a40b164211 */ /* 0x040fe200078a08ff */
[C-C-:B------:R-:W-:Y:S01]  /*18180*/  @P2 IMAD.X R8, R6.reuse, 0x1, R133.reuse, P6 ;  /* 0x0000000106082824 */ /* 0x140fe200030e0685 */
[CC--:B------:R-:W-:Y:S01]  /*18190*/  @P1 IADD3 R5, P0, R11.reuse, R136.reuse, RZ ;  /* 0x000000880b051210 */ /* 0x0c0fe20007f1e0ff */
[----:B------:R-:W-:Y:S01]  /*181a0*/  @!P4 STS.128 [R208+0xc800], RZ ;  /* 0x00c800ffd000c388 */ /* 0x000fe20000000c00 */
[--C-:B------:R-:W-:Y:S02]  /*181b0*/  @P4 LEA.HI.X R23, R11, R165, R6.reuse, 0x1, P5 ;  /* 0x000000a50b174211 */ /* 0x100fe400028f0c06 */
[----:B------:R-:W-:Y:S01]  /*181c0*/  IADD3 R7, P5, R7, R11, RZ ;  /* 0x0000000b07077210 */ /* 0x000fe20007fbe0ff */
[----:B------:R-:W-:Y:S01]  /*181d0*/  @P1 IMAD.X R4, R6, 0x1, R133, P0 ;  /* 0x0000000106041824 */ /* 0x000fe200000e0685 */
[----:B------:R-:W-:Y:S01]  /*181e0*/  @P1 LEA R10, P0, R5, c[0x0][0x170], 0x1 ;  /* 0x00005c00050a1a11 */ /* 0x000fe200078008ff */
[----:B------:R-:W-:Y:S01]  /*181f0*/  @!PT LDS RZ, [RZ] ;  /* 0x00000000fffff984 */ /* 0x000fe20000000800 */
[----:B------:R-:W-:Y:S01]  /*18200*/  @!PT LDS RZ, [RZ] ;  /* 0x00000000fffff984 */ /* 0x000fe20000000800 */
[----:B------:R-:W-:Y:S01]  /*18210*/  @!PT LDS RZ, [RZ] ;  /* 0x00000000fffff984 */ /* 0x000fe20000000800 */
[----:B------:R4:W-:Y:S01]  /*18220*/  @P2 LDGSTS.E.BYPASS.LTC128B.128 [R208+0xe800], [R16.64+0x80] ;  /* 0x0e80008010d02fae */ /* 0x0009e2000b901d44 */
[----:B------:R-:W-:Y:S01]  /*18230*/  @P2 LEA R24, P6, R9, c[0x0][0x170], 0x1 ;  /* 0x00005c0009182a11 */ /* 0x000fe200078c08ff */
[----:B------:R-:W-:Y:S01]  /*18240*/  IMAD.X R2, R2, 0x1, R6, P5 ;  /* 0x0000000102027824 */ /* 0x000fe200028e0606 */
[----:B------:R-:W-:Y:S01]  /*18250*/  @P1 LEA.HI.X R11, R5, c[0x0][0x174], R4, 0x1, P0 ;  /* 0x00005d00050b1a11 */ /* 0x000fe200000f0c04 */
[----:B------:R-:W-:Y:S01]  /*18260*/  @!P2 STS.128 [R208+0xe800], RZ ;  /* 0x00e800ffd000a388 */ /* 0x000fe20000000c00 */
[----:B------:R-:W-:-:S02]  /*18270*/  @P2 IADD3 R4, P5, R7, R136, RZ ;  /* 0x0000008807042210 */ /* 0x000fc40007fbe0ff */
[----:B------:R-:W-:Y:S01]  /*18280*/  @P1 IADD3 R136, P0, R7, R136, RZ ;  /* 0x0000008807881210 */ /* 0x000fe20007f1e0ff */
[----:B------:R-:W-:Y:S01]  /*18290*/  @!PT LDS RZ, [RZ] ;  /* 0x00000000fffff984 */ /* 0x000fe20000000800 */
[----:B------:R-:W-:Y:S01]  /*182a0*/  @!PT LDS RZ, [RZ] ;  /* 0x00000000fffff984 */ /* 0x000fe20000000800 */
[----:B------:R-:W-:Y:S01]  /*182b0*/  @!PT LDS RZ, [RZ] ;  /* 0x00000000fffff984 */ /* 0x000fe20000000800 */
[----:B------:R3:W-:Y:S01]  /*182c0*/  @P1 LDGSTS.E.BYPASS.LTC128B.128 [R208+0x10800], [R12.64+0x100] ;  /* 0x108001000cd01fae */ /* 0x0007e2000b901d44 */
[----:B------:R-:W-:Y:S01]  /*182d0*/  @P2 LEA.HI.X R25, R9, c[0x0][0x174], R8, 0x1, P6 ;  /* 0x00005d0009192a11 */ /* 0x000fe200030f0c08 */
[--C-:B------:R-:W-:Y:S01]  /*182e0*/  @P2 IMAD.X R5, R2, 0x1, R133.reuse, P5 ;  /* 0x0000000102052824 */ /* 0x100fe200028e0685 */
[C---:B------:R-:W-:Y:S01]  /*182f0*/  @P4 LEA R6, P6, R7.reuse, R164, 0x1 ;  /* 0x000000a407064211 */ /* 0x040fe200078c08ff */
[----:B------:R-:W-:Y:S01]  /*18300*/  @!P1 STS.128 [R208+0x10800], RZ ;  /* 0x010800ffd0009388 */ /* 0x000fe20000000c00 */
[----:B------:R-:W-:Y:S01]  /*18310*/  @P2 LEA R28, P5, R4, c[0x0][0x170], 0x1 ;  /* 0x00005c00041c2a11 */ /* 0x000fe200078a08ff */
[----:B------:R-:W-:Y:S01]  /*18320*/  @P1 IMAD.X R133, R2, 0x1, R133, P0 ;  /* 0x0000000102851824 */ /* 0x000fe200000e0685 */
[----:B------:R-:W-:Y:S01]  /*18330*/  @P4 LEA.HI.X R7, R7, R165, R2, 0x1, P6 ;  /* 0x000000a507074211 */ /* 0x000fe200030f0c02 */
[----:B------:R-:W-:Y:S01]  /*18340*/  @!PT LDS RZ, [RZ] ;  /* 0x00000000fffff984 */ /* 0x000fe20000000800 */
[----:B------:R-:W-:Y:S01]  /*18350*/  @!PT LDS RZ, [RZ] ;  /* 0x00000000fffff984 */ /* 0x000fe20000000800 */
[----:B------:R-:W-:Y:S01]  /*18360*/  @!PT LDS RZ, [RZ] ;  /* 0x00000000fffff984 */ /* 0x000fe20000000800 */
[----:B------:R2:W-:Y:S01]  /*18370*/  @P4 LDGSTS.E.BYPASS.LTC128B.128 [R208+0xd000], [R22.64] ;  /* 0x0d00000016d04fae */ /* 0x0005e2000b901d44 */
[----:B------:R-:W-:Y:S01]  /*18380*/  @P1 LEA R8, P0, R136, c[0x0][0x170], 0x1 ;  /* 0x00005c0088081a11 */ /* 0x000fe200078008ff */
[----:B------:R-:W-:Y:S01]  /*18390*/  IMAD.IADD R2, R216, 0x1, -R223 ;  /* 0x00000001d8027824 */ /* 0x000fe200078e0adf */
[----:B------:R-:W-:Y:S01]  /*183a0*/  @P2 LEA.HI.X R29, R4, c[0x0][0x174], R5, 0x1, P5 ;  /* 0x00005d00041d2a11 */ /* 0x000fe200028f0c05 */
[----:B------:R-:W-:Y:S01]  /*183b0*/  @!P4 STS.128 [R208+0xd000], RZ ;  /* 0x00d000ffd000c388 */ /* 0x000fe20000000c00 */
[----:B------:R-:W-:-:S02]  /*183c0*/  @P1 LEA.HI.X R9, R136, c[0x0][0x174], R133, 0x1, P0 ;  /* 0x00005d0088091a11 */ /* 0x000fc400000f0c85 */
[----:B------:R-:W-:Y:S01]  /*183d0*/  IABS R2, R2 ;  /* 0x0000000200027213 */ /* 0x000fe20000000000 */
[----:B------:R-:W-:Y:S01]  /*183e0*/  @!PT LDS RZ, [RZ] ;  /* 0x00000000fffff984 */ /* 0x000fe20000000800 */
[----:B------:R-:W-:Y:S01]  /*183f0*/  @!PT LDS RZ, [RZ] ;  /* 0x00000000fffff984 */ /* 0x000fe20000000800 */
[----:B------:R-:W-:Y:S01]  /*18400*/  @!PT LDS RZ, [RZ] ;  /* 0x00000000fffff984 */ /* 0x000fe20000000800 */
[----:B------:R5:W-:Y:S01]  /*18410*/  @P2 LDGSTS.E.BYPASS.LTC128B.128 [R208+0xf000], [R24.64+0x80] ;  /* 0x0f00008018d02fae */ /* 0x000be2000b901d44 */
[C---:B------:R-:W-:Y:S02]  /*18420*/  IADD3 R133, R223.reuse, 0x8, RZ ;  /* 0x00000008df857810 */ /* 0x040fe40007ffe0ff */
[C---:B------:R-:W-:Y:S01]  /*18430*/  ISETP.GE.AND P6, PT, R223.reuse, R215, PT ;  /* 0x000000d7df00720c */ /* 0x040fe20003fc6270 */
        /* <DEDUP_REMOVED lines=21> */
[----:B------:R-:W-:Y:S01]  /*18590*/  @!P1 STS.128 [R208+0x11800], RZ ;  /* 0x011800ffd0009388 */ /* 0x000fe20000000c00 */
[----:B------:R-:W-:-:S03]  /*185a0*/  ISETP.GE.AND P1, PT, R133, R215, PT ;  /* 0x000000d78500720c */ /* 0x000fc60003f26270 */
[----:B------:R-:W-:Y:S04]  /*185b0*/  LDSM.16.M88.4 R152, [R202] ;  /* 0x00000000ca98783b */ /* 0x000fe80000000200 */
[----:B-----5:R-:W1:Y:S04]  /*185c0*/  LDSM.16.M88.4 R24, [R201+0x6000] ;  /* 0x00600000c918783b */ /* 0x020e680000000200 */
[----:B----4-:R-:W2:Y:S04]  /*185d0*/  LDSM.16.M88.4 R16, [R201+0x6800] ;  /* 0x00680000c910783b */ /* 0x010ea80000000200 */
[----:B------:R-:W4:Y:S04]  /*185e0*/  LDSM.16.M88.4 R160, [R201+0x7000] ;  /* 0x00700000c9a0783b */ /* 0x000f280000000200 */
[----:B------:R-:W5:Y:S04]  /*185f0*/  LDSM.16.M88.4 R148, [R201+0x7800] ;  /* 0x00780000c994783b */ /* 0x000f680000000200 */
[----:B---3--:R-:W-:Y:S04]  /*18600*/  LDSM.16.M88.4 R12, [R200] ;  /* 0x00000000c80c783b */ /* 0x008fe80000000200 */
[----:B------:R-:W3:Y:S04]  /*18610*/  LDSM.16.M88.4 R144, [R199] ;  /* 0x00000000c790783b */ /* 0x000ee80000000200 */
[----:B------:R-:W3:Y:S04]  /*18620*/  LDSM.16.M88.4 R140, [R191] ;  /* 0x00000000bf8c783b */ /* 0x000ee80000000200 */
[----:B------:R-:W3:Y:S04]  /*18630*/  LDSM.16.M88.4 R136, [R190] ;  /* 0x00000000be88783b */ /* 0x000ee80000000200 */
[----:B------:R-:W3:Y:S04]  /*18640*/  LDSM.16.M88.4 R32, [R189] ;  /* 0x00000000bd20783b */ /* 0x000ee80000000200 */
[----:B------:R-:W-:Y:S01]  /*18650*/  LDSM.16.M88.4 R176, [R198] ;  /* 0x00000000c6b0783b */ /* 0x000fe20000000200 */
[C---:B-1----:R-:W-:Y:S03]  /*18660*/  HMMA.16816.F32 R28, R152.reuse, R24, RZ ;  /* 0x00000018981c723c */ /* 0x042fe600000018ff */
[----:B------:R-:W1:Y:S04]  /*18670*/  LDSM.16.M88.4 R8, [R195+0x6000] ;  /* 0x00600000c308783b */ /* 0x000e680000000200 */
[----:B------:R-:W1:Y:S01]  /*18680*/  LDSM.16.M88.4 R4, [R195+0x6800] ;  /* 0x00680000c304783b */ /* 0x000e620000000200 */
[C---:B------:R-:W-:Y:S03]  /*18690*/  HMMA.16816.F32 R24, R152.reuse, R26, RZ ;  /* 0x0000001a9818723c */ /* 0x040fe600000018ff */
[----:B------:R-:W1:Y:S04]  /*186a0*/  LDSM.16.M88.4 R172, [R195+0x7000] ;  /* 0x00700000c3ac783b */ /* 0x000e680000000200 */
[----:B------:R-:W1:Y:S01]  /*186b0*/  LDSM.16.M88.4 R168, [R195+0x7800] ;  /* 0x00780000c3a8783b */ /* 0x000e620000000200 */
[C---:B--2---:R-:W-:Y:S03]  /*186c0*/  HMMA.16816.F32 R20, R152.reuse, R16, RZ ;  /* 0x000000109814723c */ /* 0x044fe600000018ff */
[----:B------:R-:W0:Y:S05]  /*186d0*/  LDGDEPBAR ;  /* 0x00000000000079af */ /* 0x000e2a0000000000 */
[C---:B------:R-:W-:Y:S08]  /*186e0*/  HMMA.16816.F32 R16, R152.reuse, R18, RZ ;  /* 0x000000129810723c */ /* 0x040ff000000018ff */
[C---:B----4-:R-:W-:Y:S08]  /*186f0*/  HMMA.16816.F32 R164, R152.reuse, R160, RZ ;  /* 0x000000a098a4723c */ /* 0x050ff000000018ff */
[C---:B------:R-:W-:Y:S08]  /*18700*/  HMMA.16816.F32 R160, R152.reuse, R162, RZ ;  /* 0x000000a298a0723c */ /* 0x040ff000000018ff */
[C---:B-----5:R-:W-:Y:S08]  /*18710*/  HMMA.16816.F32 R156, R152.reuse, R148, RZ ;  /* 0x00000094989c723c */ /* 0x060ff000000018ff */
[----:B------:R-:W-:Y:S01]  /*18720*/  HMMA.16816.F32 R152, R152, R150, RZ ;  /* 0x000000969898723c */ /* 0x000fe200000018ff */
[----:B------:R-:W-:Y:S07]  /*18730*/  LDSM.16.M88.4 R148, [R197] ;  /* 0x00000000c594783b */ /* 0x000fee0000000200 */
[C---:B---3--:R-:W-:Y:S08]  /*18740*/  HMMA.16816.F32 R28, R12.reuse, R144, R28 ;  /* 0x000000900c1c723c */ /* 0x048ff0000000181c */
[C---:B------:R-:W-:Y:S01]  /*18750*/  HMMA.16816.F32 R24, R12.reuse, R146, R24 ;  /* 0x000000920c18723c */ /* 0x040fe20000001818 */
[----:B------:R-:W2:Y:S07]  /*18760*/  LDSM.16.M88.4 R144, [R188] ;  /* 0x00000000bc90783b */ /* 0x000eae0000000200 */
[C---:B------:R-:W-:Y:S08]  /*18770*/  HMMA.16816.F32 R20, R12.reuse, R140, R20 ;  /* 0x0000008c0c14723c */ /* 0x040ff00000001814 */
        /* <DEDUP_REMOVED lines=9> */
[C---:B-1----:R-:W-:Y:S08]  /*18810*/  HMMA.16816.F32 R28, R176.reuse, R8, R28 ;  /* 0x00000008b01c723c */ /* 0x042ff0000000181c */
[C---:B------:R-:W-:Y:S01]  /*18820*/  HMMA.16816.F32 R24, R176.reuse, R10, R24 ;  /* 0x0000000ab018723c */ /* 0x040fe20000001818 */
[----:B------:R-:W1:Y:S07]  /*18830*/  LDSM.16.M88.4 R8, [R201+0x8000] ;  /* 0x00800000c908783b */ /* 0x000e6e0000000200 */
[C---:B------:R-:W-:Y:S08]  /*18840*/  HMMA.16816.F32 R20, R176.reuse, R4, R20 ;  /* 0x00000004b014723c */ /* 0x040ff00000001814 */
[C---:B------:R-:W-:Y:S01]  /*18850*/  HMMA.16816.F32 R16, R176.reuse, R6, R16 ;  /* 0x00000006b010723c */ /* 0x040fe20000001810 */
[----:B------:R-:W1:Y:S07]  /*18860*/  LDSM.16.M88.4 R4, [R201+0x8800] ;  /* 0x00880000c904783b */ /* 0x000e6e0000000200 */
[C---:B------:R-:W-:Y:S08]  /*18870*/  HMMA.16816.F32 R164, R176.reuse, R172, R164 ;  /* 0x000000acb0a4723c */ /* 0x040ff000000018a4 */
[C---:B------:R-:W-:Y:S01]  /*18880*/  HMMA.16816.F32 R160, R176.reuse, R174, R160 ;  /* 0x000000aeb0a0723c */ /* 0x040fe200000018a0 */
[----:B------:R-:W-:Y:S07]  /*18890*/  LDSM.16.M88.4 R172, [R201+0x9800] ;  /* 0x00980000c9ac783b */ /* 0x000fee0000000200 */
[C---:B------:R-:W-:Y:S08]  /*188a0*/  HMMA.16816.F32 R156, R176.reuse, R168, R156 ;  /* 0x000000a8b09c723c */ /* 0x040ff0000000189c */
[----:B------:R-:W-:Y:S01]  /*188b0*/  HMMA.16816.F32 R152, R176, R170, R152 ;  /* 0x000000aab098723c */ /* 0x000fe20000001898 */
[----:B------:R-:W1:Y:S07]  /*188c0*/  LDSM.16.M88.4 R176, [R201+0x9000] ;  /* 0x00900000c9b0783b */ /* 0x000e6e0000000200 */
[C---:B--2---:R-:W-:Y:S08]  /*188d0*/  HMMA.16816.F32 R28, R148.reuse, R144, R28 ;  /* 0x00000090941c723c */ /* 0x044ff0000000181c */
[C---:B------:R-:W-:Y:S01]  /*188e0*/  HMMA.16816.F32 R24, R148.reuse, R146, R24 ;  /* 0x000000929418723c */ /* 0x040fe20000001818 */
[----:B------:R-:W-:Y:S07]  /*188f0*/  LDSM.16.M88.4 R144, [R200+0x2000] ;  /* 0x00200000c890783b */ /* 0x000fee0000000200 */
[C---:B---3--:R-:W-:Y:S01]  /*18900*/  HMMA.16816.F32 R168, R148.reuse, R140, R20 ;  /* 0x0000008c94a8723c */ /* 0x048fe20000001814 */
[----:B------:R-:W-:Y:S07]  /*18910*/  LDSM.16.M88.4 R20, [R187] ;  /* 0x00000000bb14783b */ /* 0x000fee0000000200 */
[C---:B------:R-:W-:Y:S01]  /*18920*/  HMMA.16816.F32 R16, R148.reuse, R142, R16 ;  /* 0x0000008e9410723c */ /* 0x040fe20000001810 */
[----:B------:R-:W-:Y:S07]  /*18930*/  LDSM.16.M88.4 R140, [R198+0x2000] ;  /* 0x00200000c68c783b */ /* 0x000fee0000000200 */
[C---:B----4-:R-:W-:Y:S08]  /*18940*/  HMMA.16816.F32 R164, R148.reuse, R136, R164 ;  /* 0x0000008894a4723c */ /* 0x050ff000000018a4 */
[C---:B------:R-:W-:Y:S01]  /*18950*/  HMMA.16816.F32 R160, R148.reuse, R138, R160 ;  /* 0x0000008a94a0723c */ /* 0x040fe200000018a0 */
[----:B------:R-:W-:Y:S07]  /*18960*/  LDSM.16.M88.4 R136, [R195+0x8000] ;  /* 0x00800000c388783b */ /* 0x000fee0000000200 */
[C---:B-----5:R-:W-:Y:S08]  /*18970*/  HMMA.16816.F32 R156, R148.reuse, R32, R156 ;  /* 0x00000020949c723c */ /* 0x060ff0000000189c */
        /* <DEDUP_REMOVED lines=8> */
[----:B------:R-:W2:Y:S07]  /*18a00*/  LDSM.16.M88.4 R4, [R184] ;  /* 0x00000000b804783b */ /* 0x000eae0000000200 */
[C---:B------:R-:W-:Y:S07]  /*18a10*/  HMMA.16816.F32 R164, R12.reuse, R176, R164 ;  /* 0x000000b00ca4723c */ /* 0x040fee00000018a4 */
[C---:B------:R-:W-:Y:S01]  /*18a20*/  IADD3 R177, R223.reuse, 0x29, RZ ;  /* 0x00000029dfb17810 */ /* 0x040fe20007ffe0ff */
[C---:B------:R-:W-:Y:S07]  /*18a30*/  HMMA.16816.F32 R160, R12.reuse, R178, R160 ;  /* 0x000000b20ca0723c */ /* 0x040fee00000018a0 */
[C---:B------:R-:W-:Y:S01]  /*18a40*/  IADD3 R179, R223.reuse, 0x31, RZ ;  /* 0x00000031dfb37810 */ /* 0x040fe20007ffe0ff */
[C---:B------:R-:W-:Y:S08]  /*18a50*/  HMMA.16816.F32 R156, R12.reuse, R172, R156 ;  /* 0x000000ac0c9c723c */ /* 0x040ff0000000189c */
[----:B------:R-:W-:Y:S01]  /*18a60*/  HMMA.16816.F32 R152, R12, R174, R152 ;  /* 0x000000ae0c98723c */ /* 0x000fe20000001898 */
[----:B------:R-:W3:Y:S07]  /*18a70*/  LDSM.16.M88.4 R12, [R195+0x8800] ;  /* 0x00880000c30c783b */ /* 0x000eee0000000200 */
[C---:B-1----:R-:W-:Y:S08]  /*18a80*/  HMMA.16816.F32 R168, R144.reuse, R8, R168 ;  /* 0x0000000890a8723c */ /* 0x042ff000000018a8 */
[C---:B------:R-:W-:Y:S01]  /*18a90*/  HMMA.16816.F32 R16, R144.reuse, R10, R16 ;  /* 0x0000000a9010723c */ /* 0x040fe20000001810 */
[----:B------:R-:W1:Y:S07]  /*18aa0*/  LDSM.16.M88.4 R8, [R195+0x9800] ;  /* 0x00980000c308783b */ /* 0x000e6e0000000200 */
[C---:B--2---:R-:W-:Y:S01]  /*18ab0*/  HMMA.16816.F32 R172, R144.reuse, R4, R156 ;  /* 0x0000000490ac723c */ /* 0x044fe2000000189c */
[----:B------:R-:W-:Y:S07]  /*18ac0*/  LDSM.16.M88.4 R156, [R197+0x2000] ;  /* 0x00200000c59c783b */ /* 0x000fee0000000200 */
[C---:B------:R-:W-:Y:S08]  /*18ad0*/  HMMA.16816.F32 R28, R144.reuse, R20, R28 ;  /* 0x00000014901c723c */ /* 0x040ff0000000181c */
[----:B------:R-:W-:Y:S01]  /*18ae0*/  HMMA.16816.F32 R24, R144, R22, R24 ;  /* 0x000000169018723c */ /* 0x000fe20000001818 */
[----:B------:R-:W2:Y:S07]  /*18af0*/  LDSM.16.M88.4 R20, [R195+0x9000] ;  /* 0x00900000c314783b */ /* 0x000eae0000000200 */
[C---:B---3--:R-:W-:Y:S08]  /*18b00*/  HMMA.16816.F32 R168, R140.reuse, R12, R168 ;  /* 0x0000000c8ca8723c */ /* 0x048ff000000018a8 */
[----:B------:R-:W-:Y:S01]  /*18b10*/  HMMA.16816.F32 R16, R140, R14, R16 ;  /* 0x0000000e8c10723c */ /* 0x000fe20000001810 */
[----:B------:R-:W3:Y:S07]  /*18b20*/  LDSM.16.M88.4 R12, [R188+0x3800] ;  /* 0x00380000bc0c783b */ /* 0x000eee0000000200 */
[C---:B------:R-:W-:Y:S01]  /*18b30*/  HMMA.16816.F32 R152, R144.reuse, R6, R152 ;  /* 0x000000069098723c */ /* 0x040fe20000001898 */
[----:B------:R-:W-:Y:S07]  /*18b40*/  LDSM.16.M88.4 R4, [R188+0x3000] ;  /* 0x00300000bc04783b */ /* 0x000fee0000000200 */
[C---:B------:R-:W-:Y:S08]  /*18b50*/  HMMA.16816.F32 R164, R144.reuse, R32, R164 ;  /* 0x0000002090a4723c */ /* 0x040ff000000018a4 */
[----:B------:R-:W-:Y:S01]  /*18b60*/  HMMA.16816.F32 R160, R144, R34, R160 ;  /* 0x0000002290a0723c */ /* 0x000fe200000018a0 */
[----:B------:R-:W4:Y:S06]  /*18b70*/  LDSM.16.M88.4 R32, [R188+0x2800] ;  /* 0x00280000bc20783b */ /* 0x000f2c0000000200 */
[C---:B------:R-:W-:Y:S01]  /*18b80*/  IADD3 R145, R223.reuse, 0x11, RZ ;  /* 0x00000011df917810 */ /* 0x040fe20007ffe0ff */
[----:B-1----:R-:W-:Y:S01]  /*18b90*/  HMMA.16816.F32 R172, R140, R8, R172 ;  /* 0x000000088cac723c */ /* 0x002fe200000018ac */
[----:B------:R-:W-:-:S02]  /*18ba0*/  IADD3 R144, R223, 0x18, RZ ;  /* 0x00000018df907810 */ /* 0x000fc40007ffe0ff */
[----:B------:R-:W-:-:S05]  /*18bb0*/  IADD3 R147, R223, 0x19, RZ ;  /* 0x00000019df937810 */ /* 0x000fca0007ffe0ff */
[----:B------:R-:W-:Y:S01]  /*18bc0*/  HMMA.16816.F32 R28, R140, R136, R28 ;  /* 0x000000888c1c723c */ /* 0x000fe2000000181c */
[----:B------:R-:W-:-:S05]  /*18bd0*/  IMAD.IADD R244, R214, 0x1, -R147 ;  /* 0x00000001d6f47824 */ /* 0x000fca00078e0a93 */
[----:B------:R-:W-:Y:S02]  /*18be0*/  IABS R244, R244 ;  /* 0x000000f400f47213 */ /* 0x000fe40000000000 */
[C---:B------:R-:W-:Y:S01]  /*18bf0*/  HMMA.16816.F32 R152, R140.reuse, R10, R152 ;  /* 0x0000000a8c98723c */ /* 0x040fe20000001898 */
[----:B------:R-:W-:Y:S03]  /*18c00*/  LDSM.16.M88.4 R8, [R201+0xa800] ;  /* 0x00a80000c908783b */ /* 0x000fe60000000200 */
[----:B------:R-:W-:Y:S04]  /*18c10*/  I2F R244, R244 ;  /* 0x000000f400f47306 */ /* 0x000fe80000201400 */
[C---:B------:R-:W-:Y:S01]  /*18c20*/  HMMA.16816.F32 R24, R140.reuse, R138, R24 ;  /* 0x0000008a8c18723c */ /* 0x040fe20000001818 */
[----:B------:R-:W-:Y:S07]  /*18c30*/  LDSM.16.M88.4 R136, [R202+0x4000] ;  /* 0x00400000ca88783b */ /* 0x000fee0000000200 */
[C---:B--2---:R-:W-:Y:S08]  /*18c40*/  HMMA.16816.F32 R164, R140.reuse, R20, R164 ;  /* 0x000000148ca4723c */ /* 0x044ff000000018a4 */
[----:B------:R-:W-:Y:S01]  /*18c50*/  HMMA.16816.F32 R160, R140, R22, R160 ;  /* 0x000000168ca0723c */ /* 0x000fe200000018a0 */
[----:B------:R-:W1:Y:S06]  /*18c60*/  LDSM.16.M88.4 R20, [R201+0xa000] ;  /* 0x00a00000c914783b */ /* 0x000e6c0000000200 */
[----:B------:R-:W-:Y:S01]  /*18c70*/  IMAD.MOV.U32 R142, RZ, RZ, R2 ;  /* 0x000000ffff8e7224 */ /* 0x000fe200078e0002 */
[----:B---3--:R-:W-:Y:S01]  /*18c80*/  HMMA.16816.F32 R172, R156, R12, R172 ;  /* 0x0000000c9cac723c */ /* 0x008fe200000018ac */
[----:B------:R-:W-:-:S02]  /*18c90*/  IADD3 R2, R223, 0x1, RZ ;  /* 0x00000001df027810 */ /* 0x000fc40007ffe0ff */
[C---:B------:R-:W-:Y:S02]  /*18ca0*/  IADD3 R141, R223.reuse, 0x9, RZ ;  /* 0x00000009df8d7810 */ /* 0x040fe40007ffe0ff */
[----:B------:R-:W-:Y:S01]  /*18cb0*/  IADD3 R143, R223, 0x10, RZ ;  /* 0x00000010df8f7810 */ /* 0x000fe20007ffe0ff */
[----:B------:R-:W-:Y:S01]  /*18cc0*/  I2F R142, R142 ;  /* 0x0000008e008e7306 */ /* 0x000fe20000201400 */
[----:B------:R-:W-:Y:S01]  /*18cd0*/  IMAD.IADD R12, R214, 0x1, -R223 ;  /* 0x00000001d60c7824 */ /* 0x000fe200078e0adf */
[----:B------:R-:W-:Y:S01]  /*18ce0*/  HMMA.16816.F32 R28, R156, R148, R28 ;  /* 0x000000949c1c723c */ /* 0x000fe2000000181c */
[----:B------:R-:W-:Y:S01]  /*18cf0*/  IMAD.IADD R13, R216, 0x1, -R2 ;  /* 0x00000001d80d7824 */ /* 0x000fe200078e0a02 */
[-C--:B------:R-:W-:Y:S02]  /*18d00*/  ISETP.GE.AND P2, PT, R2, R215.reuse, PT ;  /* 0x000000d70200720c */ /* 0x080fe40003f46270 */
[----:B------:R-:W-:Y:S02]  /*18d10*/  IABS R12, R12 ;  /* 0x0000000c000c7213 */ /* 0x000fe40000000000 */
[----:B------:R-:W-:-:S02]  /*18d20*/  ISETP.GE.AND P0, PT, R141, R215, PT ;  /* 0x000000d78d00720c */ /* 0x000fc40003f06270 */
[C---:B------:R-:W-:Y:S01]  /*18d30*/  HMMA.16816.F32 R152, R156.reuse, R14, R152 ;  /* 0x0000000e9c98723c */ /* 0x040fe20000001898 */
[----:B------:R-:W-:Y:S01]  /*18d40*/  IMAD.MOV.U32 R140, RZ, RZ, R12 ;  /* 0x000000ffff8c7224 */ /* 0x000fe200078e000c */
[----:B------:R-:W-:Y:S02]  /*18d50*/  IABS R12, R13 ;  /* 0x0000000d000c7213 */ /* 0x000fe40000000000 */
[----:B------:R-:W-:Y:S02]  /*18d60*/  IADD3 R149, R223, 0x20, RZ ;  /* 0x00000020df957810 */ /* 0x000fe40007ffe0ff */
[----:B------:R-:W-:Y:S01]  /*18d70*/  ISETP.GE.AND P5, PT, R143, R215, PT ;  /* 0x000000d78f00720c */ /* 0x000fe20003fa6270 */
[----:B------:R-:W-:Y:S01]  /*18d80*/  IMAD.MOV.U32 R146, RZ, RZ, R12 ;  /* 0x000000ffff927224 */ /* 0x000fe200078e000c */
[C---:B------:R-:W-:Y:S01]  /*18d90*/  HMMA.16816.F32 R24, R156.reuse, R150, R24 ;  /* 0x000000969c18723c */ /* 0x040fe20000001818 */
[----:B------:R-:W2:Y:S01]  /*18da0*/  LDSM.16.M88.4 R12, [R201+0xb800] ;  /* 0x00b80000c90c783b */ /* 0x000ea20000000200 */
[----:B------:R-:W-:Y:S05]  /*18db0*/  I2F R140, R140 ;  /* 0x0000008c008c7306 */ /* 0x000fea0000201400 */
[----:B------:R-:W-:Y:S01]  /*18dc0*/  IADD3 R151, R223, 0x21, RZ ;  /* 0x00000021df977810 */ /* 0x000fe20007ffe0ff */
[----:B----4-:R-:W-:Y:S01]  /*18dd0*/  HMMA.16816.F32 R168, R156, R32, R168 ;  /* 0x000000209ca8723c */ /* 0x010fe200000018a8 */
[C---:B------:R-:W-:Y:S01]  /*18de0*/  IMAD.IADD R150, R216.reuse, 0x1, -R143 ;  /* 0x00000001d8967824 */ /* 0x040fe200078e0a8f */
[----:B------:R-:W-:Y:S02]  /*18df0*/  I2F R146, R146 ;  /* 0x0000009200927306 */ /* 0x000fe40000201400 */
[----:B------:R-:W-:-:S02]  /*18e00*/  IMAD.IADD R224, R216, 0x1, -R151 ;  /* 0x00000001d8e07824 */ /* 0x000fc400078e0a97 */
[----:B------:R-:W-:Y:S01]  /*18e10*/  IABS R150, R150 ;  /* 0x0000009600967213 */ /* 0x000fe20000000000 */
[C---:B------:R-:W-:Y:S01]  /*18e20*/  IMAD.IADD R32, R216.reuse, 0x1, -R145 ;  /* 0x00000001d8207824 */ /* 0x040fe200078e0a91 */
[C---:B------:R-:W-:Y:S01]  /*18e30*/  HMMA.16816.F32 R16, R156.reuse, R34, R16 ;  /* 0x000000229c10723c */ /* 0x040fe20000001810 */
[----:B------:R-:W-:Y:S01]  /*18e40*/  IMAD.IADD R33, R216, 0x1, -R147 ;  /* 0x00000001d8217824 */ /* 0x000fe200078e0a93 */
[----:B------:R-:W-:Y:S02]  /*18e50*/  IABS R224, R224 ;  /* 0x000000e000e07213 */ /* 0x000fe40000000000 */
[----:B------:R-:W-:Y:S01]  /*18e60*/  IABS R32, R32 ;  /* 0x0000002000207213 */ /* 0x000fe20000000000 */
[----:B------:R-:W-:Y:S03]  /*18e70*/  I2F R150, R150 ;  /* 0x0000009600967306 */ /* 0x000fe60000201400 */
[C---:B------:R-:W-:Y:S05]  /*18e80*/  HMMA.16816.F32 R164, R156.reuse, R4, R164 ;  /* 0x000000049ca4723c */ /* 0x040fea00000018a4 */
[----:B------:R-:W-:Y:S03]  /*18e90*/  I2F R224, R224 ;  /* 0x000000e000e07306 */ /* 0x000fe60000201400 */
[----:B------:R-:W-:Y:S01]  /*18ea0*/  HMMA.16816.F32 R160, R156, R6, R160 ;  /* 0x000000069ca0723c */ /* 0x000fe200000018a0 */
[----:B------:R-:W3:Y:S06]  /*18eb0*/  LDSM.16.M88.4 R4, [R201+0xb000] ;  /* 0x00b00000c904783b */ /* 0x000eec0000000200 */
[----:B------:R-:W-:Y:S01]  /*18ec0*/  IMAD.MOV.U32 R158, RZ, RZ, R32 ;  /* 0x000000ffff9e7224 */ /* 0x000fe200078e0020 */
[----:B-1----:R-:W-:Y:S01]  /*18ed0*/  HMMA.16816.F32 R28, R136, R20, R28 ;  /* 0x00000014881c723c */ /* 0x002fe2000000181c */
[----:B------:R-:W-:-:S02]  /*18ee0*/  IADD3 R157, R223, 0x28, RZ ;  /* 0x00000028df9d7810 */ /* 0x000fc40007ffe0ff */
[----:B------:R-:W-:Y:S02]  /*18ef0*/  IADD3 R159, R223, 0x30, RZ ;  /* 0x00000030df9f7810 */ /* 0x000fe40007ffe0ff */
[----:B------:R-:W-:Y:S02]  /*18f00*/  I2F R158, R158 ;  /* 0x0000009e009e7306 */ /* 0x000fe40000201400 */
[C---:B------:R-:W-:Y:S01]  /*18f10*/  IMAD.IADD R21, R216.reuse, 0x1, -R133 ;  /* 0x00000001d8157824 */ /* 0x040fe200078e0a85 */
[----:B------:R-:W-:Y:S01]  /*18f20*/  HMMA.16816.F32 R24, R136, R22, R24 ;  /* 0x000000168818723c */ /* 0x000fe20000001818 */
[C---:B------:R-:W-:Y:S02]  /*18f30*/  IMAD.IADD R20, R216.reuse, 0x1, -R141 ;  /* 0x00000001d8147824 */ /* 0x040fe400078e0a8d */
[----:B------:R-:W-:Y:S01]  /*18f40*/  IMAD.IADD R230, R216, 0x1, -R159 ;  /* 0x00000001d8e67824 */ /* 0x000fe200078e0a9f */
[----:B------:R-:W-:Y:S02]  /*18f50*/  IABS R21, R21 ;  /* 0x0000001500157213 */ /* 0x000fe40000000000 */
[----:B------:R-:W-:-:S02]  /*18f60*/  IABS R156, R20 ;  /* 0x00000014009c7213 */ /* 0x000fc40000000000 */
[----:B------:R-:W-:Y:S01]  /*18f70*/  HMMA.16816.F32 R168, R136, R8, R168 ;  /* 0x0000000888a8723c */ /* 0x000fe200000018a8 */
[----:B------:R1:W-:Y:S01]  /*18f80*/  I2F R148, R21 ;  /* 0x0000001500947306 */ /* 0x0003e20000201400 */
[----:B------:R-:W-:-:S06]  /*18f90*/  IABS R230, R230 ;  /* 0x000000e600e67213 */ /* 0x000fcc0000000000 */
[C---:B------:R-:W-:Y:S01]  /*18fa0*/  HMMA.16816.F32 R16, R136.reuse, R10, R16 ;  /* 0x0000000a8810723c */ /* 0x040fe20000001810 */
[----:B------:R-:W-:Y:S01]  /*18fb0*/  LDSM.16.M88.4 R8, [R183] ;  /* 0x00000000b708783b */ /* 0x000fe20000000200 */
[----:B------:R-:W-:Y:S06]  /*18fc0*/  I2F R156, R156 ;  /* 0x0000009c009c7306 */ /* 0x000fec0000201400 */
[C---:B--2---:R-:W-:Y:S01]  /*18fd0*/  HMMA.16816.F32 R172, R136.reuse, R12, R172 ;  /* 0x0000000c88ac723c */ /* 0x044fe200000018ac */
[----:B-1----:R-:W1:Y:S01]  /*18fe0*/  LDSM.16.M88.4 R20, [R200+0x4000] ;  /* 0x00400000c814783b */ /* 0x002e620000000200 */
[----:B------:R-:W-:Y:S05]  /*18ff0*/  I2F R230, R230 ;  /* 0x000000e600e67306 */ /* 0x000fea0000201400 */
[----:B------:R-:W-:Y:S01]  /*19000*/  IMAD.IADD R12, R216, 0x1, -R149 ;  /* 0x00000001d80c7824 */ /* 0x000fe200078e0a95 */
[----:B---3--:R-:W-:Y:S04]  /*19010*/  HMMA.16816.F32 R164, R136, R4, R164 ;  /* 0x0000000488a4723c */ /* 0x008fe800000018a4 */
[----:B------:R-:W-:-:S03]  /*19020*/  IABS R12, R12 ;  /* 0x0000000c000c7213 */ /* 0x000fc60000000000 */
[----:B------:R-:W-:Y:S01]  /*19030*/  IMAD.IADD R4, R216, 0x1, -R144 ;  /* 0x00000001d8047824 */ /* 0x000fe200078e0a90 */
[----:B------:R-:W-:Y:S01]  /*19040*/  HMMA.16816.F32 R152, R136, R14, R152 ;  /* 0x0000000e8898723c */ /* 0x000fe20000001898 */
[----:B------:R-:W-:Y:S02]  /*19050*/  IMAD.MOV.U32 R220, RZ, RZ, R12 ;  /* 0x000000ffffdc7224 */ /* 0x000fe400078e000c */
[----:B------:R-:W2:Y:S01]  /*19060*/  LDSM.16.M88.4 R12, [R181] ;  /* 0x00000000b50c783b */ /* 0x000ea20000000200 */
[----:B------:R-:W-:-:S03]  /*19070*/  IABS R32, R4 ;  /* 0x0000000400207213 */ /* 0x000fc60000000000 */
[----:B------:R-:W-:Y:S01]  /*19080*/  I2F R220, R220 ;  /* 0x000000dc00dc7306 */ /* 0x000fe20000201400 */
[----:B------:R-:W-:Y:S01]  /*19090*/  HMMA.16816.F32 R160, R136, R6, R160 ;  /* 0x0000000688a0723c */ /* 0x000fe200000018a0 */
[----:B------:R-:W-:Y:S01]  /*190a0*/  IMAD.MOV.U32 R176, RZ, RZ, R32 ;  /* 0x000000ffffb07224 */ /* 0x000fe200078e0020 */
[----:B------:R-:W-:Y:S01]  /*190b0*/  IABS R32, R33 ;  /* 0x0000002100207213 */ /* 0x000fe20000000000 */
[----:B------:R-:W3:Y:S04]  /*190c0*/  LDSM.16.M88.4 R4, [R182] ;  /* 0x00000000b604783b */ /* 0x000ee80000000200 */
[----:B------:R4:W-:Y:S01]  /*190d0*/  I2F R178, R32 ;  /* 0x0000002000b27306 */ /* 0x0009e20000201400 */
[----:B------:R-:W-:Y:S07]  /*190e0*/  LDSM.16.M88.4 R136, [R198+0x4000] ;  /* 0x00400000c688783b */ /* 0x000fee0000000200 */
[----:B------:R-:W-:Y:S01]  /*190f0*/  I2F R176, R176 ;  /* 0x000000b000b07306 */ /* 0x000fe20000201400 */
[----:B-1----:R-:W-:Y:S01]  /*19100*/  HMMA.16816.F32 R28, R20, R8, R28 ;  /* 0x00000008141c723c */ /* 0x002fe2000000181c */
[----:B----4-:R-:W-:-:S06]  /*19110*/  IMAD.IADD R32, R216, 0x1, -R157 ;  /* 0x00000001d8207824 */ /* 0x010fcc00078e0a9d */
[----:B------:R-:W-:Y:S01]  /*19120*/  IMAD.IADD R8, R216, 0x1, -R177 ;  /* 0x00000001d8087824 */ /* 0x000fe200078e0ab1 */
[----:B------:R-:W-:Y:S01]  /*19130*/  HMMA.16816.F32 R24, R20, R10, R24 ;  /* 0x0000000a1418723c */ /* 0x000fe20000001818 */
[----:B------:R-:W-:Y:S02]  /*19140*/  IABS R226, R32 ;  /* 0x0000002000e27213 */ /* 0x000fe40000000000 */
[----:B------:R-:W1:Y:S01]  /*19150*/  LDSM.16.M88.4 R32, [R180] ;  /* 0x00000000b420783b */ /* 0x000e620000000200 */
[----:B------:R-:W-:-:S03]  /*19160*/  IABS R232, R8 ;  /* 0x0000000800e87213 */ /* 0x000fc60000000000 */
[----:B------:R-:W4:Y:S01]  /*19170*/  LDSM.16.M88.4 R8, [R195+0xa000] ;  /* 0x00a00000c308783b */ /* 0x000f220000000200 */
[C---:B--2---:R-:W-:Y:S01]  /*19180*/  HMMA.16816.F32 R164, R20.reuse, R12, R164 ;  /* 0x0000000c14a4723c */ /* 0x044fe200000018a4 */
[----:B------:R-:W-:Y:S06]  /*19190*/  I2F R226, R226 ;  /* 0x000000e200e27306 */ /* 0x000fec0000201400 */
[----:B------:R-:W-:Y:S01]  /*191a0*/  IMAD.IADD R12, R216, 0x1, -R222 ;  /* 0x00000001d80c7824 */ /* 0x000fe200078e0ade */
[----:B---3--:R-:W-:Y:S01]  /*191b0*/  HMMA.16816.F32 R168, R20, R4, R168 ;  /* 0x0000000414a8723c */ /* 0x008fe200000018a8 */
[----:B------:R-:W-:Y:S01]  /*191c0*/  IMAD.IADD R13, R214, 0x1, -R2 ;  /* 0x00000001d60d7824 */ /* 0x000fe200078e0a02 */
[----:B------:R-:W-:Y:S02]  /*191d0*/  I2F R232, R232 ;  /* 0x000000e800e87306 */ /* 0x000fe40000201400 */
[----:B------:R-:W-:-:S03]  /*191e0*/  IABS R12, R12 ;  /* 0x0000000c000c7213 */ /* 0x000fc60000000000 */
[----:B------:R-:W-:Y:S01]  /*191f0*/  IMAD.IADD R4, R216, 0x1, -R179 ;  /* 0x00000001d8047824 */ /* 0x000fe200078e0ab3 */
[C---:B------:R-:W-:Y:S01]  /*19200*/  HMMA.16816.F32 R160, R20.reuse, R14, R160 ;  /* 0x0000000e14a0723c */ /* 0x040fe200000018a0 */
[----:B------:R-:W-:Y:S01]  /*19210*/  IMAD.MOV.U32 R236, RZ, RZ, R12 ;  /* 0x000000ffffec7224 */ /* 0x000fe200078e000c */
[----:B------:R-:W-:Y:S01]  /*19220*/  IABS R12, R13 ;  /* 0x0000000d000c7213 */ /* 0x000fe20000000000 */
[----:B------:R-:W-:Y:S01]  /*19230*/  IMAD.IADD R13, R214, 0x1, -R133 ;  /* 0x00000001d60d7824 */ /* 0x000fe200078e0a85 */
[----:B------:R-:W-:Y:S01]  /*19240*/  IABS R4, R4 ;  /* 0x0000000400047213 */ /* 0x000fe20000000000 */
[----:B------:R-:W-:Y:S02]  /*19250*/  IMAD.IADD R5, R216, 0x1, -R218 ;  /* 0x00000001d8057824 */ /* 0x000fe400078e0ada */
[----:B------:R-:W-:Y:S01]  /*19260*/  I2F R236, R236 ;  /* 0x000000ec00ec7306 */ /* 0x000fe20000201400 */
[----:B------:R-:W-:Y:S01]  /*19270*/  HMMA.16816.F32 R16, R20, R6, R16 ;  /* 0x000000061410723c */ /* 0x000fe20000001810 */
[----:B------:R-:W-:Y:S01]  /*19280*/  IMAD.MOV.U32 R228, RZ, RZ, R4 ;  /* 0x000000ffffe47224 */ /* 0x000fe200078e0004 */
[----:B------:R-:W-:-:S05]  /*19290*/  IABS R4, R5 ;  /* 0x0000000500047213 */ /* 0x000fca0000000000 */
[----:B------:R-:W-:Y:S01]  /*192a0*/  IMAD.MOV.U32 R234, RZ, RZ, R4 ;  /* 0x000000ffffea7224 */ /* 0x000fe200078e0004 */
[----:B------:R-:W-:Y:S01]  /*192b0*/  I2F R228, R228 ;  /* 0x000000e400e47306 */ /* 0x000fe20000201400 */
[----:B------:R-:W2:Y:S01]  /*192c0*/  LDSM.16.M88.4 R4, [R195+0xa800] ;  /* 0x00a80000c304783b */ /* 0x000ea20000000200 */
[C---:B-1----:R-:W-:Y:S06]  /*192d0*/  HMMA.16816.F32 R172, R20.reuse, R32, R172 ;  /* 0x0000002014ac723c */ /* 0x042fec00000018ac */
[----:B------:R-:W-:Y:S01]  /*192e0*/  I2F R234, R234 ;  /* 0x000000ea00ea7306 */ /* 0x000fe20000201400 */
[----:B------:R-:W-:Y:S01]  /*192f0*/  IMAD.MOV.U32 R32, RZ, RZ, R12 ;  /* 0x000000ffff207224 */ /* 0x000fe200078e000c */
[----:B------:R-:W-:Y:S01]  /*19300*/  IABS R12, R13 ;  /* 0x0000000d000c7213 */ /* 0x000fe20000000000 */
[----:B------:R-:W-:Y:S01]  /*19310*/  HMMA.16816.F32 R152, R20, R34, R152 ;  /* 0x000000221498723c */ /* 0x000fe20000001898 */
[----:B------:R-:W-:-:S04]  /*19320*/  IMAD.IADD R33, R214, 0x1, -R149 ;  /* 0x00000001d6217824 */ /* 0x000fc800078e0a95 */
[----:B------:R-:W-:Y:S01]  /*19330*/  I2F R32, R32 ;  /* 0x0000002000207306 */ /* 0x000fe20000201400 */
[----:B------:R-:W-:Y:S01]  /*19340*/  IABS R33, R33 ;  /* 0x0000002100217213 */ /* 0x000fe20000000000 */
[----:B------:R-:W-:Y:S01]  /*19350*/  IMAD.MOV.U32 R34, RZ, RZ, R12 ;  /* 0x000000ffff227224 */ /* 0x000fe200078e000c */
[C---:B----4-:R-:W-:Y:S01]  /*19360*/  HMMA.16816.F32 R28, R136.reuse, R8, R28 ;  /* 0x00000008881c723c */ /* 0x050fe2000000181c */
[----:B------:R-:W1:Y:S01]  /*19370*/  LDSM.16.M88.4 R12, [R195+0xb000] ;  /* 0x00b00000c30c783b */ /* 0x000e620000000200 */
[C---:B------:R-:W-:Y:S02]  /*19380*/  IMAD.IADD R20, R214.reuse, 0x1, -R141 ;  /* 0x00000001d6147824 */ /* 0x040fe400078e0a8d */
[C---:B------:R-:W-:Y:S01]  /*19390*/  IMAD.IADD R21, R214.reuse, 0x1, -R144 ;  /* 0x00000001d6157824 */ /* 0x040fe200078e0a90 */
[----:B------:R-:W-:Y:S02]  /*193a0*/  I2F R34, R34 ;  /* 0x0000002200227306 */ /* 0x000fe40000201400 */
[----:B------:R-:W-:Y:S01]  /*193b0*/  IMAD.IADD R8, R214, 0x1, -R143 ;  /* 0x00000001d6087824 */ /* 0x000fe200078e0a8f */
[----:B------:R-:W-:Y:S01]  /*193c0*/  HMMA.16816.F32 R24, R136, R10, R24 ;  /* 0x0000000a8818723c */ /* 0x000fe20000001818 */
[----:B------:R-:W-:-:S02]  /*193d0*/  IABS R20, R20 ;  /* 0x0000001400147213 */ /* 0x000fc40000000000 */
[----:B------:R-:W-:Y:S02]  /*193e0*/  IABS R246, R21 ;  /* 0x0000001500f67213 */ /* 0x000fe40000000000 */
[----:B------:R-:W-:Y:S01]  /*193f0*/  IABS R8, R8 ;  /* 0x0000000800087213 */ /* 0x000fe20000000000 */
[----:B------:R-:W-:Y:S02]  /*19400*/  IMAD.MOV.U32 R238, RZ, RZ, R20 ;  /* 0x000000ffffee7224 */ /* 0x000fe400078e0014 */
[C---:B------:R-:W-:Y:S01]  /*19410*/  IMAD.IADD R20, R214.reuse, 0x1, -R145 ;  /* 0x00000001d6147824 */ /* 0x040fe200078e0a91 */
[----:B------:R-:W-:Y:S01]  /*19420*/  I2F R246, R246 ;  /* 0x000000f600f67306 */ /* 0x000fe20000201400 */
[----:B------:R-:W-:Y:S02]  /*19430*/  IMAD.MOV.U32 R240, RZ, RZ, R8 ;  /* 0x000000fffff07224 */ /* 0x000fe400078e0008 */
[----:B------:R-:W3:Y:S01]  /*19440*/  LDSM.16.M88.4 R8, [R195+0xb800] ;  /* 0x00b80000c308783b */ /* 0x000ee20000000200 */
[----:B------:R-:W-:Y:S01]  /*19450*/  IABS R20, R20 ;  /* 0x0000001400147213 */ /* 0x000fe20000000000 */
[C---:B--2---:R-:W-:Y:S03]  /*19460*/  HMMA.16816.F32 R168, R136.reuse, R4, R168 ;  /* 0x0000000488a8723c */ /* 0x044fe600000018a8 */
[----:B------:R2:W-:Y:S05]  /*19470*/  I2F R242, R20 ;  /* 0x0000001400f27306 */ /* 0x0005ea0000201400 */
[C---:B------:R-:W-:Y:S01]  /*19480*/  HMMA.16816.F32 R16, R136.reuse, R6, R16 ;  /* 0x000000068810723c */ /* 0x040fe20000001810 */
[----:B------:R-:W-:Y:S02]  /*19490*/  LDSM.16.M88.4 R4, [R188+0x4000] ;  /* 0x00400000bc04783b */ /* 0x000fe40000000200 */
[----:B------:R-:W-:Y:S05]  /*194a0*/  I2F R240, R240 ;  /* 0x000000f000f07306 */ /* 0x000fea0000201400 */
[C---:B-1----:R-:W-:Y:S01]  /*194b0*/  HMMA.16816.F32 R164, R136.reuse, R12, R164 ;  /* 0x0000000c88a4723c */ /* 0x042fe200000018a4 */
[----:B--2---:R-:W1:Y:S02]  /*194c0*/  LDSM.16.M88.4 R20, [R197+0x4000] ;  /* 0x00400000c514783b */ /* 0x004e640000000200 */
[----:B------:R-:W-:Y:S04]  /*194d0*/  I2F R238, R238 ;  /* 0x000000ee00ee7306 */ /* 0x000fe80000201400 */
[----:B------:R-:W-:Y:S01]  /*194e0*/  IMAD.IADD R13, R214, 0x1, -R151 ;  /* 0x00000001d60d7824 */ /* 0x000fe200078e0a97 */
[----:B------:R-:W-:Y:S03]  /*194f0*/  HMMA.16816.F32 R160, R136, R14, R160 ;  /* 0x0000000e88a0723c */ /* 0x000fe600000018a0 */
[----:B------:R2:W-:Y:S01]  /*19500*/  I2F R12, R33 ;  /* 0x00000021000c7306 */ /* 0x0005e20000201400 */
[----:B------:R-:W-:-:S03]  /*19510*/  IABS R13, R13 ;  /* 0x0000000d000d7213 */ /* 0x000fc60000000000 */
[C---:B------:R-:W-:Y:S02]  /*19520*/  IMAD.IADD R15, R214.reuse, 0x1, -R157 ;  /* 0x00000001d60f7824 */ /* 0x040fe400078e0a9d */
[----:B------:R-:W-:Y:S01]  /*19530*/  IMAD.MOV.U32 R14, RZ, RZ, R13 ;  /* 0x000000ffff0e7224 */ /* 0x000fe200078e000d */
[C---:B---3--:R-:W-:Y:S02]  /*19540*/  HMMA.16816.F32 R172, R136.reuse, R8, R172 ;  /* 0x0000000888ac723c */ /* 0x048fe400000018ac */
[----:B------:R-:W-:Y:S01]  /*19550*/  IABS R13, R15 ;  /* 0x0000000f000d7213 */ /* 0x000fe20000000000 */
[C---:B------:R-:W-:Y:S02]  /*19560*/  IMAD.IADD R15, R214.reuse, 0x1, -R177 ;  /* 0x00000001d60f7824 */ /* 0x040fe400078e0ab1 */
[----:B------:R-:W-:Y:S02]  /*19570*/  I2F R14, R14 ;  /* 0x0000000e000e7306 */ /* 0x000fe40000201400 */
[----:B------:R-:W-:Y:S01]  /*19580*/  IMAD.MOV.U32 R248, RZ, RZ, R13 ;  /* 0x000000fffff87224 */ /* 0x000fe200078e000d */
[----:B------:R-:W-:Y:S01]  /*19590*/  IABS R250, R15 ;  /* 0x0000000f00fa7213 */ /* 0x000fe20000000000 */
[C---:B------:R-:W-:Y:S01]  /*195a0*/  IMAD.IADD R8, R214.reuse, 0x1, -R159 ;  /* 0x00000001d6087824 */ /* 0x040fe200078e0a9f */
[----:B------:R-:W-:Y:S01]  /*195b0*/  HMMA.16816.F32 R152, R136, R10, R152 ;  /* 0x0000000a8898723c */ /* 0x000fe20000001898 */
[----:B------:R-:W-:-:S02]  /*195c0*/  IMAD.IADD R15, R214, 0x1, -R179 ;  /* 0x00000001d60f7824 */ /* 0x000fc400078e0ab3 */
[----:B------:R-:W-:Y:S01]  /*195d0*/  I2F R248, R248 ;  /* 0x000000f800f87306 */ /* 0x000fe20000201400 */
[----:B------:R-:W-:Y:S01]  /*195e0*/  IABS R13, R8 ;  /* 0x00000008000d7213 */ /* 0x000fe20000000000 */
[----:B--2---:R-:W-:Y:S01]  /*195f0*/  IMAD.IADD R33, R214, 0x1, -R218 ;  /* 0x00000001d6217824 */ /* 0x004fe200078e0ada */
[----:B------:R-:W2:Y:S01]  /*19600*/  LDSM.16.M88.4 R8, [R188+0x4800] ;  /* 0x00480000bc08783b */ /* 0x000ea20000000200 */
[----:B------:R-:W-:-:S03]  /*19610*/  IABS R15, R15 ;  /* 0x0000000f000f7213 */ /* 0x000fc60000000000 */
[----:B------:R-:W-:Y:S01]  /*19620*/  IABS R33, R33 ;  /* 0x0000002100217213 */ /* 0x000fe20000000000 */
[----:B------:R-:W-:Y:S01]  /*19630*/  I2F R250, R250 ;  /* 0x000000fa00fa7306 */ /* 0x000fe20000201400 */
[----:B------:R-:W-:Y:S01]  /*19640*/  IMAD.MOV.U32 R252, RZ, RZ, R15 ;  /* 0x000000fffffc7224 */ /* 0x000fe200078e000f */
[C---:B-1----:R-:W-:Y:S06]  /*19650*/  HMMA.16816.F32 R28, R20.reuse, R4, R28 ;  /* 0x00000004141c723c */ /* 0x042fec000000181c */
[----:B------:R-:W-:Y:S01]  /*19660*/  I2F R13, R13 ;  /* 0x0000000d000d7306 */ /* 0x000fe20000201400 */
[----:B------:R-:W-:Y:S01]  /*19670*/  IMAD.IADD R4, R214, 0x1, -R222 ;  /* 0x00000001d6047824 */ /* 0x000fe200078e0ade */
[----:B------:R-:W-:Y:S04]  /*19680*/  HMMA.16816.F32 R24, R20, R6, R24 ;  /* 0x000000061418723c */ /* 0x000fe80000001818 */
[----:B------:R-:W-:-:S02]  /*19690*/  IABS R15, R4 ;  /* 0x00000004000f7213 */ /* 0x000fc40000000000 */
[----:B------:R-:W1:Y:S01]  /*196a0*/  LDSM.16.M88.4 R4, [R188+0x5000] ;  /* 0x00500000bc04783b */ /* 0x000e620000000200 */
[----:B------:R-:W-:Y:S08]  /*196b0*/  I2F R252, R252 ;  /* 0x000000fc00fc7306 */ /* 0x000ff00000201400 */
[----:B------:R-:W-:Y:S01]  /*196c0*/  I2F R33, R33 ;  /* 0x0000002100217306 */ /* 0x000fe20000201400 */
[----:B------:R-:W-:-:S02]  /*196d0*/  FMUL.FTZ R136, R29, c[0x0][0x2ec] ;  /* 0x0000bb001d887a20 */ /* 0x000fc40000410000 */
[----:B------:R-:W-:Y:S02]  /*196e0*/  FMUL.FTZ R35, R28, c[0x0][0x2ec] ;  /* 0x0000bb001c237a20 */ /* 0x000fe40000410000 */
[----:B------:R-:W-:Y:S02]  /*196f0*/  FMUL.FTZ R28, R30, c[0x0][0x2ec] ;  /* 0x0000bb001e1c7a20 */ /* 0x000fe40000410000 */
[----:B------:R-:W-:Y:S01]  /*19700*/  FMUL.FTZ R29, R31, c[0x0][0x2ec] ;  /* 0x0000bb001f1d7a20 */ /* 0x000fe20000410000 */
[----:B------:R-:W3:Y:S01]  /*19710*/  MUFU.TANH R136, R136 ;  /* 0x0000008800887308 */ /* 0x000ee20000002400 */
[----:B------:R-:W-:Y:S01]  /*19720*/  FMUL.FTZ R25, R25, c[0x0][0x2ec] ;  /* 0x0000bb0019197a20 */ /* 0x000fe20000410000 */
[----:B--2---:R-:W-:Y:S01]  /*19730*/  HMMA.16816.F32 R168, R20, R8, R168 ;  /* 0x0000000814a8723c */ /* 0x004fe200000018a8 */
[----:B------:R-:W-:Y:S02]  /*19740*/  FMUL.FTZ R24, R24, c[0x0][0x2ec] ;  /* 0x0000bb0018187a20 */ /* 0x000fe40000410000 */
[----:B------:R-:W-:-:S03]  /*19750*/  FMUL.FTZ R27, R27, c[0x0][0x2ec] ;  /* 0x0000bb001b1b7a20 */ /* 0x000fc60000410000 */
[----:B------:R-:W2:Y:S02]  /*19760*/  MUFU.TANH R35, R35 ;  /* 0x0000002300237308 */ /* 0x000ea40000002400 */
[----:B------:R-:W-:Y:S01]  /*19770*/  HMMA.16816.F32 R16, R20, R10, R16 ;  /* 0x0000000a1410723c */ /* 0x000fe20000001810 */
[----:B------:R-:W4:Y:S01]  /*19780*/  LDSM.16.M88.4 R8, [R188+0x5800] ;  /* 0x00580000bc08783b */ /* 0x000f220000000200 */
[----:B------:R-:W-:-:S04]  /*19790*/  DEPBAR.LE SB0, 0x0 ;  /* 0x000080000000791a */ /* 0x000fc80000000000 */
[----:B------:R-:W5:Y:S01]  /*197a0*/  MUFU.TANH R25, R25 ;  /* 0x0000001900197308 */ /* 0x000f620000002400 */
[C---:B---3--:R-:W-:Y:S01]  /*197b0*/  FFMA.FTZ R136, -R213.reuse, R146, R136 ;  /* 0x00000092d5887223 */ /* 0x048fe20000010188 */
[----:B-1----:R-:W-:Y:S06]  /*197c0*/  HMMA.16816.F32 R164, R20, R4, R164 ;  /* 0x0000000414a4723c */ /* 0x002fec00000018a4 */
[----:B------:R-:W1:Y:S01]  /*197d0*/  MUFU.TANH R24, R24 ;  /* 0x0000001800187308 */ /* 0x000e620000002400 */
[----:B--2---:R-:W-:Y:S02]  /*197e0*/  FFMA.FTZ R35, -R213, R142, R35 ;  /* 0x0000008ed5237223 */ /* 0x004fe40000010123 */
[----:B------:R-:W-:-:S02]  /*197f0*/  FMUL.FTZ R170, R170, c[0x0][0x2ec] ;  /* 0x0000bb00aaaa7a20 */ /* 0x000fc40000410000 */
[----:B------:R-:W-:Y:S01]  /*19800*/  FMUL.FTZ R171, R171, c[0x0][0x2ec] ;  /* 0x0000bb00abab7a20 */ /* 0x000fe20000410000 */
[C---:B------:R-:W-:Y:S01]  /*19810*/  HMMA.16816.F32 R160, R20.reuse, R6, R160 ;  /* 0x0000000614a0723c */ /* 0x040fe200000018a0 */
[----:B------:R-:W-:Y:S01]  /*19820*/  FMUL.FTZ R5, R169, c[0x0][0x2ec] ;  /* 0x0000bb00a9057a20 */ /* 0x000fe20000410000 */
[----:B------:R-:W-:Y:S01]  /*19830*/  MUFU.TANH R28, R28 ;  /* 0x0000001c001c7308 */ /* 0x000fe20000002400 */
[----:B------:R-:W-:Y:S02]  /*19840*/  FMUL.FTZ R4, R168, c[0x0][0x2ec] ;  /* 0x0000bb00a8047a20 */ /* 0x000fe40000410000 */
[----:B------:R-:W-:Y:S02]  /*19850*/  FMUL.FTZ R17, R17, c[0x0][0x2ec] ;  /* 0x0000bb0011117a20 */ /* 0x000fe40000410000 */
[----:B------:R-:W-:Y:S01]  /*19860*/  FMUL.FTZ R7, R16, c[0x0][0x2ec] ;  /* 0x0000bb0010077a20 */ /* 0x000fe20000410000 */
[----:B------:R-:W-:Y:S01]  /*19870*/  IADD3 R16, R216, -c[0x0][0x2e4], RZ ;  /* 0x8000b900d8107a10 */ /* 0x000fe20007ffe0ff */
[C---:B-----5:R-:W-:Y:S01]  /*19880*/  FFMA.FTZ R25, -R213.reuse, R156, R25 ;  /* 0x0000009cd5197223 */ /* 0x060fe20000010119 */
[----:B------:R-:W2:Y:S01]  /*19890*/  MUFU.TANH R5, R5 ;  /* 0x0000000500057308 */ /* 0x000ea20000002400 */
[----:B-1----:R-:W-:Y:S01]  /*198a0*/  FFMA.FTZ R24, -R213, R148, R24 ;  /* 0x00000094d5187223 */ /* 0x002fe20000010118 */
[----:B------:R-:W-:Y:S01]  /*198b0*/  IMNMX R16, RZ, R16, !PT ;  /* 0x00000010ff107217 */ /* 0x000fe20007800200 */
[----:B------:R-:W-:Y:S01]  /*198c0*/  FMUL.FTZ R18, R18, c[0x0][0x2ec] ;  /* 0x0000bb0012127a20 */ /* 0x000fe20000410000 */
[----:B------:R-:W-:Y:S01]  /*198d0*/  IADD3 R6, R214, -c[0x0][0x2e4], RZ ;  /* 0x8000b900d6067a10 */ /* 0x000fe20007ffe0ff */
[----:B------:R-:W-:Y:S01]  /*198e0*/  FMUL.FTZ R19, R19, c[0x0][0x2ec] ;  /* 0x0000bb0013137a20 */ /* 0x000fe20000410000 */
[-C--:B------:R-:W-:Y:S01]  /*198f0*/  ISETP.LT.OR P2, PT, R2, R16.reuse, P2 ;  /* 0x000000100200720c */ /* 0x080fe20001741670 */
[----:B------:R-:W-:Y:S01]  /*19900*/  FMUL.FTZ R30, R164, c[0x0][0x2ec] ;  /* 0x0000bb00a41e7a20 */ /* 0x000fe20000410000 */
[----:B------:R-:W1:Y:S01]  /*19910*/  MUFU.TANH R7, R7 ;  /* 0x0000000700077308 */ /* 0x000e620000002400 */
[----:B------:R-:W-:Y:S01]  /*19920*/  FMUL.FTZ R31, R165, c[0x0][0x2ec] ;  /* 0x0000bb00a51f7a20 */ /* 0x000fe20000410000 */
[C---:B----4-:R-:W-:Y:S01]  /*19930*/  HMMA.16816.F32 R172, R20.reuse, R8, R172 ;  /* 0x0000000814ac723c */ /* 0x050fe200000018ac */
[----:B------:R-:W-:Y:S01]  /*19940*/  ISETP.LT.OR P6, PT, R223, R16, P6 ;  /* 0x00000010df00720c */ /* 0x000fe200037c1670 */
[----:B------:R-:W-:Y:S01]  /*19950*/  FMUL.FTZ R166, R166, c[0x0][0x2ec] ;  /* 0x0000bb00a6a67a20 */ /* 0x000fe20000410000 */
[----:B------:R-:W-:Y:S01]  /*19960*/  FSEL R142, R136, -INF , !P2 ;  /* 0xff800000888e7808 */ /* 0x000fe20005000000 */
[----:B------:R-:W-:Y:S01]  /*19970*/  FMUL.FTZ R138, R161, c[0x0][0x2ec] ;  /* 0x0000bb00a18a7a20 */ /* 0x000fe20000410000 */
[-C--:B------:R-:W-:Y:S01]  /*19980*/  ISETP.GE.AND P2, PT, R144, R215.reuse, PT ;  /* 0x000000d79000720c */ /* 0x080fe20003f46270 */
[----:B------:R-:W3:Y:S01]  /*19990*/  MUFU.TANH R4, R4 ;  /* 0x0000000400047308 */ /* 0x000ee20000002400 */
[----:B------:R-:W-:Y:S01]  /*199a0*/  FMUL.FTZ R137, R160, c[0x0][0x2ec] ;  /* 0x0000bb00a0897a20 */ /* 0x000fe20000410000 */
[----:B------:R-:W-:Y:S01]  /*199b0*/  HMMA.16816.F32 R8, R20, R10, R152 ;  /* 0x0000000a1408723c */ /* 0x000fe20000001898 */
[----:B--2---:R-:W-:Y:S01]  /*199c0*/  FFMA.FTZ R158, -R213, R158, R5 ;  /* 0x0000009ed59e7223 */ /* 0x004fe20000010105 */
[----:B------:R-:W-:Y:S01]  /*199d0*/  FSEL R5, R35, -INF , !P6 ;  /* 0xff80000023057808 */ /* 0x000fe20007000000 */
[----:B------:R-:W-:Y:S01]  /*199e0*/  FMUL.FTZ R162, R162, c[0x0][0x2ec] ;  /* 0x0000bb00a2a27a20 */ /* 0x000fe20000410000 */
[----:B------:R-:W-:Y:S01]  /*199f0*/  ISETP.LT.OR P2, PT, R144, R16, P2 ;  /* 0x000000109000720c */ /* 0x000fe20001741670 */
[----:B------:R-:W-:Y:S01]  /*19a00*/  FMUL.FTZ R163, R163, c[0x0][0x2ec] ;  /* 0x0000bb00a3a37a20 */ /* 0x000fe20000410000 */
[----:B------:R-:W2:Y:S01]  /*19a10*/  MUFU.TANH R30, R30 ;  /* 0x0000001e001e7308 */ /* 0x000ea20000002400 */
[----:B-1----:R-:W-:Y:S01]  /*19a20*/  FFMA.FTZ R7, -R213, R176, R7 ;  /* 0x000000b0d5077223 */ /* 0x002fe20000010107 */
[----:B------:R-:W-:Y:S01]  /*19a30*/  ISETP.GE.AND P6, PT, R145, R215, PT ;  /* 0x000000d79100720c */ /* 0x000fe20003fc6270 */
[----:B------:R-:W-:Y:S01]  /*19a40*/  FMUL.FTZ R21, R26, c[0x0][0x2ec] ;  /* 0x0000bb001a157a20 */ /* 0x000fe20000410000 */
[-C--:B------:R-:W-:Y:S01]  /*19a50*/  ISETP.LT.OR P0, PT, R141, R16.reuse, P0 ;  /* 0x000000108d00720c */ /* 0x080fe20000701670 */
[----:B------:R-:W-:Y:S01]  /*19a60*/  IMAD.MOV.U32 R164, RZ, RZ, R134 ;  /* 0x000000ffffa47224 */ /* 0x000fe200078e0086 */
[----:B------:R-:W-:Y:S01]  /*19a70*/  ISETP.LT.OR P1, PT, R133, R16, P1 ;  /* 0x000000108500720c */ /* 0x000fe20000f21670 */
[----:B------:R-:W-:Y:S01]  /*19a80*/  IMAD.MOV.U32 R165, RZ, RZ, R135 ;  /* 0x000000ffffa57224 */ /* 0x000fe200078e0087 */
[----:B------:R-:W1:Y:S01]  /*19a90*/  MUFU.TANH R138, R138 ;  /* 0x0000008a008a7308 */ /* 0x000e620000002400 */
[----:B---3--:R-:W-:Y:S01]  /*19aa0*/  FFMA.FTZ R26, -R213, R150, R4 ;  /* 0x00000096d51a7223 */ /* 0x008fe20000010104 */
[----:B------:R-:W-:Y:S01]  /*19ab0*/  ISETP.LT.OR P5, PT, R143, R16, P5 ;  /* 0x000000108f00720c */ /* 0x000fe20002fa1670 */
[----:B------:R-:W-:Y:S01]  /*19ac0*/  FMUL.FTZ R20, R172, c[0x0][0x2ec] ;  /* 0x0000bb00ac147a20 */ /* 0x000fe20000410000 */
[----:B------:R-:W-:-:S02]  /*19ad0*/  FSEL R22, R7, -INF , !P2 ;  /* 0xff80000007167808 */ /* 0x000fc40005000000 */
[----:B------:R-:W-:Y:S01]  /*19ae0*/  FSEL R4, R25, -INF , !P0 ;  /* 0xff80000019047808 */ /* 0x000fe20004000000 */
[----:B------:R-:W-:Y:S01]  /*19af0*/  FMUL.FTZ R25, R173, c[0x0][0x2ec] ;  /* 0x0000bb00ad197a20 */ /* 0x000fe20000410000 */
[----:B------:R-:W3:Y:S01]  /*19b00*/  MUFU.TANH R31, R31 ;  /* 0x0000001f001f7308 */ /* 0x000ee20000002400 */
[----:B------:R-:W-:Y:S01]  /*19b10*/  ISETP.LT.OR P6, PT, R145, R16, P6 ;  /* 0x000000109100720c */ /* 0x000fe200037c1670 */
[----:B------:R-:W-:Y:S01]  /*19b20*/  FMUL.FTZ R35, R8, c[0x0][0x2ec] ;  /* 0x0000bb0008237a20 */ /* 0x000fe20000410000 */
[----:B------:R-:W-:Y:S01]  /*19b30*/  FSEL R26, R26, -INF , !P5 ;  /* 0xff8000001a1a7808 */ /* 0x000fe20006800000 */
[----:B------:R-:W-:Y:S01]  /*19b40*/  FMUL.FTZ R8, R9, c[0x0][0x2ec] ;  /* 0x0000bb0009087a20 */ /* 0x000fe20000410000 */
[-C--:B------:R-:W-:Y:S01]  /*19b50*/  ISETP.GE.AND P2, PT, R177, R215.reuse, PT ;  /* 0x000000d7b100720c */ /* 0x080fe20003f46270 */
[----:B--2---:R-:W-:Y:S01]  /*19b60*/  FFMA.FTZ R176, -R213, R220, R30 ;  /* 0x000000dcd5b07223 */ /* 0x004fe2000001011e */
[----:B------:R-:W-:Y:S01]  /*19b70*/  FSEL R30, R24, -INF , !P1 ;  /* 0xff800000181e7808 */ /* 0x000fe20004800000 */
[----:B------:R-:W2:Y:S01]  /*19b80*/  MUFU.TANH R17, R17 ;  /* 0x0000001100117308 */ /* 0x000ea20000002400 */
[-C--:B------:R-:W-:Y:S01]  /*19b90*/  ISETP.GE.AND P5, PT, R151, R215.reuse, PT ;  /* 0x000000d79700720c */ /* 0x080fe20003fa6270 */
[----:B-1----:R-:W-:Y:S01]  /*19ba0*/  FFMA.FTZ R138, -R213, R232, R138 ;  /* 0x000000e8d58a7223 */ /* 0x002fe2000001018a */
[----:B------:R-:W-:Y:S01]  /*19bb0*/  FSEL R24, R158, -INF , !P6 ;  /* 0xff8000009e187808 */ /* 0x000fe20007000000 */
[----:B------:R-:W-:Y:S01]  /*19bc0*/  FMUL.FTZ R10, R10, c[0x0][0x2ec] ;  /* 0x0000bb000a0a7a20 */ /* 0x000fe20000410000 */
[-C--:B------:R-:W-:Y:S01]  /*19bd0*/  ISETP.GE.AND P1, PT, R147, R215.reuse, PT ;  /* 0x000000d79300720c */ /* 0x080fe20003f26270 */
[----:B------:R-:W-:Y:S01]  /*19be0*/  FMUL.FTZ R11, R11, c[0x0][0x2ec] ;  /* 0x0000bb000b0b7a20 */ /* 0x000fe20000410000 */
[-C--:B------:R-:W-:Y:S01]  /*19bf0*/  ISETP.GE.AND P0, PT, R149, R215.reuse, PT ;  /* 0x000000d79500720c */ /* 0x080fe20003f06270 */
[----:B------:R-:W1:Y:S01]  /*19c00*/  MUFU.TANH R137, R137 ;  /* 0x0000008900897308 */ /* 0x000e620000002400 */
[----:B------:R-:W-:Y:S01]  /*19c10*/  ISETP.GE.AND P6, PT, R157, R215, PT ;  /* 0x000000d79d00720c */ /* 0x000fe20003fc6270 */
[----:B---3--:R-:W-:Y:S01]  /*19c20*/  FFMA.FTZ R31, -R213, R224, R31 ;  /* 0x000000e0d51f7223 */ /* 0x008fe2000001011f */
[----:B------:R-:W-:-:S02]  /*19c30*/  ISETP.LT.OR P2, PT, R177, R16, P2 ;  /* 0x00000010b100720c */ /* 0x000fc40001741670 */
[-C--:B------:R-:W-:Y:S02]  /*19c40*/  ISETP.LT.OR P5, PT, R151, R16.reuse, P5 ;  /* 0x000000109700720c */ /* 0x080fe40002fa1670 */
[----:B------:R-:W-:Y:S01]  /*19c50*/  ISETP.LT.OR P1, PT, R147, R16, P1 ;  /* 0x000000109300720c */ /* 0x000fe20000f21670 */
[----:B------:R-:W3:Y:S01]  /*19c60*/  MUFU.TANH R20, R20 ;  /* 0x0000001400147308 */ /* 0x000ee20000002400 */
[----:B--2---:R-:W-:Y:S01]  /*19c70*/  FFMA.FTZ R17, -R213, R178, R17 ;  /* 0x000000b2d5117223 */ /* 0x004fe20000010111 */
[-C--:B------:R-:W-:Y:S02]  /*19c80*/  ISETP.LT.OR P0, PT, R149, R16.reuse, P0 ;  /* 0x000000109500720c */ /* 0x080fe40000701670 */
[----:B------:R-:W-:Y:S02]  /*19c90*/  ISETP.LT.OR P6, PT, R157, R16, P6 ;  /* 0x000000109d00720c */ /* 0x000fe400037c1670 */
[----:B------:R-:W-:Y:S02]  /*19ca0*/  FSEL R168, R138, -INF , !P2 ;  /* 0xff8000008aa87808 */ /* 0x000fe40005000000 */
[----:B------:R-:W2:Y:S01]  /*19cb0*/  MUFU.TANH R7, R35 ;  /* 0x0000002300077308 */ /* 0x000ea20000002400 */
[----:B-1----:R-:W-:Y:S01]  /*19cc0*/  FFMA.FTZ R137, -R213, R226, R137 ;  /* 0x000000e2d5897223 */ /* 0x002fe20000010189 */
[----:B------:R-:W-:-:S02]  /*19cd0*/  IMNMX R6, RZ, R6, !PT ;  /* 0x00000006ff067217 */ /* 0x000fc40007800200 */
[----:B------:R-:W-:Y:S02]  /*19ce0*/  FSEL R172, R31, -INF , !P5 ;  /* 0xff8000001fac7808 */ /* 0x000fe40006800000 */
[----:B------:R-:W-:Y:S02]  /*19cf0*/  ISETP.GE.AND P2, PT, R2, R217, PT ;  /* 0x000000d90200720c */ /* 0x000fe40003f46270 */
[----:B------:R-:W1:Y:S01]  /*19d00*/  MUFU.TANH R8, R8 ;  /* 0x0000000800087308 */ /* 0x000e620000002400 */
[----:B---3--:R-:W-:Y:S01]  /*19d10*/  FFMA.FTZ R154, -R213, R230, R20 ;  /* 0x000000e6d59a7223 */ /* 0x008fe20000010114 */
[----:B------:R-:W-:Y:S02]  /*19d20*/  FSEL R20, R17, -INF , !P1 ;  /* 0xff80000011147808 */ /* 0x000fe40004800000 */
[----:B------:R-:W-:Y:S02]  /*19d30*/  FSEL R176, R176, -INF , !P0 ;  /* 0xff800000b0b07808 */ /* 0x000fe40004000000 */
[----:B------:R-:W-:-:S02]  /*19d40*/  ISETP.GE.AND P5, PT, R218, R215, PT ;  /* 0x000000d7da00720c */ /* 0x000fc40003fa6270 */
[----:B------:R-:W3:Y:S01]  /*19d50*/  MUFU.TANH R25, R25 ;  /* 0x0000001900197308 */ /* 0x000ee20000002400 */
[-C--:B------:R-:W-:Y:S01]  /*19d60*/  ISETP.GE.AND P1, PT, R159, R215.reuse, PT ;  /* 0x000000d79f00720c */ /* 0x080fe20003f26270 */
[----:B--2---:R-:W-:Y:S01]  /*19d70*/  FFMA.FTZ R7, -R213, R234, R7 ;  /* 0x000000ead5077223 */ /* 0x004fe20000010107 */
[----:B------:R-:W-:Y:S02]  /*19d80*/  ISETP.GE.AND P0, PT, R179, R215, PT ;  /* 0x000000d7b300720c */ /* 0x000fe40003f06270 */
[----:B------:R-:W-:Y:S01]  /*19d90*/  ISETP.LT.OR P2, PT, R2, R6, P2 ;  /* 0x000000060200720c */ /* 0x000fe20001741670 */
[C---:B------:R-:W-:Y:S01]  /*19da0*/  FFMA.FTZ R2, -R213.reuse, R140, R28 ;  /* 0x0000008cd5027223 */ /* 0x040fe2000001011c */
[----:B------:R-:W-:Y:S01]  /*19db0*/  ISETP.LT.OR P5, PT, R218, R16, P5 ;  /* 0x00000010da00720c */ /* 0x000fe20002fa1670 */
[----:B------:R2:W4:Y:S01]  /*19dc0*/  MUFU.TANH R23, R170 ;  /* 0x000000aa00177308 */ /* 0x0005220000002400 */
[----:B-1----:R-:W-:Y:S01]  /*19dd0*/  FFMA.FTZ R136, -R213, R236, R8 ;  /* 0x000000ecd5887223 */ /* 0x002fe20000010108 */
[----:B------:R-:W-:-:S02]  /*19de0*/  ISETP.LT.OR P1, PT, R159, R16, P1 ;  /* 0x000000109f00720c */ /* 0x000fc40000f21670 */
[----:B------:R-:W-:Y:S02]  /*19df0*/  ISETP.LT.OR P0, PT, R179, R16, P0 ;  /* 0x00000010b300720c */ /* 0x000fe40000701670 */
[----:B------:R-:W-:Y:S02]  /*19e00*/  FSEL R138, R7, -INF , !P5 ;  /* 0xff800000078a7808 */ /* 0x000fe40006800000 */
[----:B------:R-:W1:Y:S01]  /*19e10*/  MUFU.TANH R29, R29 ;  /* 0x0000001d001d7308 */ /* 0x000e620000002400 */
[----:B------:R-:W-:Y:S01]  /*19e20*/  ISETP.GE.AND P5, PT, R143, R217, PT ;  /* 0x000000d98f00720c */ /* 0x000fe20003fa6270 */
[----:B---3--:R-:W-:Y:S01]  /*19e30*/  FFMA.FTZ R25, -R213, R228, R25 ;  /* 0x000000e4d5197223 */ /* 0x008fe20000010119 */
[----:B------:R-:W-:Y:S02]  /*19e40*/  FSEL R154, R154, -INF , !P1 ;  /* 0xff8000009a9a7808 */ /* 0x000fe40004800000 */
[----:B------:R-:W-:Y:S02]  /*19e50*/  ISETP.LT.OR P5, PT, R143, R6, P5 ;  /* 0x000000068f00720c */ /* 0x000fe40002fa1670 */
[----:B------:R-:W-:Y:S01]  /*19e60*/  FSEL R152, R25, -INF , !P0 ;  /* 0xff80000019987808 */ /* 0x000fe20004000000 */
[----:B------:R-:W3:Y:S01]  /*19e70*/  MUFU.TANH R27, R27 ;  /* 0x0000001b001b7308 */ /* 0x000ee20000002400 */
[----:B--2---:R-:W-:Y:S01]  /*19e80*/  FSEL R170, R137, -INF , !P6 ;  /* 0xff80000089aa7808 */ /* 0x004fe20007000000 */
[----:B----4-:R-:W-:Y:S01]  /*19e90*/  FFMA.FTZ R23, -R213, R240, R23 ;  /* 0x000000f0d5177223 */ /* 0x010fe20000010117 */
[----:B------:R-:W-:-:S02]  /*19ea0*/  ISETP.GE.AND P6, PT, R222, R215, PT ;  /* 0x000000d7de00720c */ /* 0x000fc40003fc6270 */
[-C--:B------:R-:W-:Y:S02]  /*19eb0*/  ISETP.GE.AND P1, PT, R133, R217.reuse, PT ;  /* 0x000000d98500720c */ /* 0x080fe40003f26270 */
[----:B------:R-:W-:Y:S01]  /*19ec0*/  ISETP.LT.OR P6, PT, R222, R16, P6 ;  /* 0x00000010de00720c */ /* 0x000fe200037c1670 */
[----:B------:R-:W2:Y:S01]  /*19ed0*/  MUFU.TANH R21, R21 ;  /* 0x0000001500157308 */ /* 0x000ea20000002400 */
[----:B------:R-:W-:Y:S01]  /*19ee0*/  FMUL.FTZ R16, R167, c[0x0][0x2ec] ;  /* 0x0000bb00a7107a20 */ /* 0x000fe20000410000 */
[----:B------:R-:W-:Y:S01]  /*19ef0*/  ISETP.GE.AND P0, PT, R141, R217, PT ;  /* 0x000000d98d00720c */ /* 0x000fe20003f06270 */
[----:B-1----:R-:W-:Y:S01]  /*19f00*/  FFMA.FTZ R17, -R213, R32, R29 ;  /* 0x00000020d5117223 */ /* 0x002fe2000001011d */
[-C--:B------:R-:W-:Y:S01]  /*19f10*/  ISETP.LT.OR P4, PT, R223, R6.reuse, P4 ;  /* 0x00000006df00720c */ /* 0x080fe20002781670 */
[----:B------:R-:W-:Y:S01]  /*19f20*/  FMUL.FTZ R32, R174, c[0x0][0x2ec] ;  /* 0x0000bb00ae207a20 */ /* 0x000fe20000410000 */
[----:B------:R-:W-:Y:S01]  /*19f30*/  ISETP.LT.OR P1, PT, R133, R6, P1 ;  /* 0x000000068500720c */ /* 0x000fe20000f21670 */
[----:B------:R-:W-:Y:S01]  /*19f40*/  FMUL.FTZ R29, R175, c[0x0][0x2ec] ;  /* 0x0000bb00af1d7a20 */ /* 0x000fe20000410000 */
[----:B------:R-:W1:Y:S01]  /*19f50*/  MUFU.TANH R8, R166 ;  /* 0x000000a600087308 */ /* 0x000e620000002400 */
[----:B---3--:R-:W-:Y:S01]  /*19f60*/  FFMA.FTZ R7, -R213, R238, R27 ;  /* 0x000000eed5077223 */ /* 0x008fe2000001011b */
[----:B------:R-:W-:-:S02]  /*19f70*/  FSEL R27, R23, -INF , !P5 ;  /* 0xff800000171b7808 */ /* 0x000fc40006800000 */
[----:B------:R-:W-:Y:S02]  /*19f80*/  ISETP.GE.AND P5, PT, R157, R217, PT ;  /* 0x000000d99d00720c */ /* 0x000fe40003fa6270 */
[----:B------:R-:W-:Y:S02]  /*19f90*/  ISETP.LT.OR P0, PT, R141, R6, P0 ;  /* 0x000000068d00720c */ /* 0x000fe40000701670 */
[----:B------:R-:W3:Y:S01]  /*19fa0*/  MUFU.TANH R28, R162 ;  /* 0x000000a2001c7308 */ /* 0x000ee20000002400 */
[----:B--2---:R-:W-:Y:S01]  /*19fb0*/  FFMA.FTZ R9, -R213, R34, R21 ;  /* 0x00000022d5097223 */ /* 0x004fe20000010115 */
[----:B------:R-:W-:Y:S02]  /*19fc0*/  ISETP.LT.OR P5, PT, R157, R6, P5 ;  /* 0x000000069d00720c */ /* 0x000fe40002fa1670 */
[----:B------:R-:W-:Y:S02]  /*19fd0*/  FSEL R136, R136, -INF , !P6 ;  /* 0xff80000088887808 */ /* 0x000fe40007000000 */
[----:B------:R-:W-:-:S02]  /*19fe0*/  FSEL R2, R2, -INF , !P4 ;  /* 0xff80000002027808 */ /* 0x000fc40006000000 */
[----:B------:R-:W2:Y:S01]  /*19ff0*/  MUFU.TANH R171, R171 ;  /* 0x000000ab00ab7308 */ /* 0x000ea20000002400 */
[----:B-1----:R-:W-:Y:S01]  /*1a000*/  FFMA.FTZ R8, -R213, R12, R8 ;  /* 0x0000000cd5087223 */ /* 0x002fe20000010108 */
[----:B------:R-:W-:Y:S02]  /*1a010*/  FSEL R17, R17, -INF , !P2 ;  /* 0xff80000011117808 */ /* 0x000fe40005000000 */
[----:B------:R-:W-:Y:S02]  /*1a020*/  FSEL R9, R9, -INF , !P1 ;  /* 0xff80000009097808 */ /* 0x000fe40004800000 */
[----:B------:R-:W-:Y:S02]  /*1a030*/  FSEL R7, R7, -INF , !P0 ;  /* 0xff80000007077808 */ /* 0x000fe40004000000 */
[----:B------:R-:W1:Y:S01]  /*1a040*/  MUFU.TANH R18, R18 ;  /* 0x0000001200127308 */ /* 0x000e620000002400 */
[----:B---3--:R-:W-:Y:S01]  /*1a050*/  FFMA.FTZ R28, -R213, R248, R28 ;  /* 0x000000f8d51c7223 */ /* 0x008fe2000001011c */
[----:B------:R-:W-:-:S02]  /*1a060*/  ISETP.GE.AND P6, PT, R145, R217, PT ;  /* 0x000000d99100720c */ /* 0x000fc40003fc6270 */
[-C--:B------:R-:W-:Y:S02]  /*1a070*/  ISETP.GE.AND P4, PT, R144, R217.reuse, PT ;  /* 0x000000d99000720c */ /* 0x080fe40003f86270 */
[-C--:B------:R-:W-:Y:S02]  /*1a080*/  ISETP.GE.AND P2, PT, R147, R217.reuse, PT ;  /* 0x000000d99300720c */ /* 0x080fe40003f46270 */
[----:B------:R-:W3:Y:S01]  /*1a090*/  MUFU.TANH R19, R19 ;  /* 0x0000001300137308 */ /* 0x000ee20000002400 */
[-C--:B------:R-:W-:Y:S01]  /*1a0a0*/  ISETP.GE.AND P1, PT, R149, R217.reuse, PT ;  /* 0x000000d99500720c */ /* 0x080fe20003f26270 */
[----:B--2---:R-:W-:Y:S01]  /*1a0b0*/  FFMA.FTZ R25, -R213, R242, R171 ;  /* 0x000000f2d5197223 */ /* 0x004fe200000101ab */
[----:B------:R-:W-:Y:S02]  /*1a0c0*/  ISETP.GE.AND P0, PT, R151, R217, PT ;  /* 0x000000d99700720c */ /* 0x000fe40003f06270 */
[----:B------:R-:W-:Y:S02]  /*1a0d0*/  FSEL R167, R28, -INF , !P5 ;  /* 0xff8000001ca77808 */ /* 0x000fe40006800000 */
[----:B------:R-:W-:Y:S01]  /*1a0e0*/  ISETP.GT.AND P5, PT, R212, R203, PT ;  /* 0x000000cbd400720c */ /* 0x000fe20003fa4270 */
[----:B------:R-:W2:Y:S01]  /*1a0f0*/  MUFU.TANH R16, R16 ;  /* 0x0000001000107308 */ /* 0x000ea20000002400 */
[----:B-1----:R-:W-:Y:S01]  /*1a100*/  FFMA.FTZ R18, -R213, R246, R18 ;  /* 0x000000f6d5127223 */ /* 0x002fe20000010112 */
[----:B------:R-:W-:-:S02]  /*1a110*/  ISETP.LT.OR P6, PT, R145, R6, P6 ;  /* 0x000000069100720c */ /* 0x000fc400037c1670 */
[-C--:B------:R-:W-:Y:S02]  /*1a120*/  ISETP.LT.OR P4, PT, R144, R6.reuse, P4 ;  /* 0x000000069000720c */ /* 0x080fe40002781670 */
[----:B------:R-:W-:Y:S02]  /*1a130*/  ISETP.LT.OR P2, PT, R147, R6, P2 ;  /* 0x000000069300720c */ /* 0x000fe40001741670 */
[----:B------:R-:W-:Y:S01]  /*1a140*/  I2F R15, R15 ;  /* 0x0000000f000f7306 */ /* 0x000fe20000201400 */
[----:B---3--:R-:W-:Y:S01]  /*1a150*/  FFMA.FTZ R19, -R213, R244, R19 ;  /* 0x000000f4d5137223 */ /* 0x008fe20000010113 */
[-C--:B------:R-:W-:Y:S02]  /*1a160*/  ISETP.LT.OR P1, PT, R149, R6.reuse, P1 ;  /* 0x000000069500720c */ /* 0x080fe40000f21670 */
[----:B------:R-:W-:Y:S02]  /*1a170*/  ISETP.LT.OR P0, PT, R151, R6, P0 ;  /* 0x000000069700720c */ /* 0x000fe40000701670 */
[----:B------:R-:W-:-:S02]  /*1a180*/  FSEL R25, R25, -INF , !P6 ;  /* 0xff80000019197808 */ /* 0x000fc40007000000 */
[----:B------:R-:W1:Y:S01]  /*1a190*/  MUFU.TANH R163, R163 ;  /* 0x000000a300a37308 */ /* 0x000e620000002400 */
[----:B--2---:R-:W-:Y:S01]  /*1a1a0*/  FFMA.FTZ R14, -R213, R14, R16 ;  /* 0x0000000ed50e7223 */ /* 0x004fe20000010110 */
[----:B------:R-:W-:Y:S02]  /*1a1b0*/  FSEL R23, R18, -INF , !P4 ;  /* 0xff80000012177808 */ /* 0x000fe40006000000 */
[----:B------:R-:W-:Y:S02]  /*1a1c0*/  FSEL R21, R19, -INF , !P2 ;  /* 0xff80000013157808 */ /* 0x000fe40005000000 */
[----:B------:R-:W-:Y:S02]  /*1a1d0*/  FSEL R171, R8, -INF , !P1 ;  /* 0xff80000008ab7808 */ /* 0x000fe40004800000 */
[----:B------:R-:W2:Y:S01]  /*1a1e0*/  MUFU.TANH R32, R32 ;  /* 0x0000002000207308 */ /* 0x000ea20000002400 */
[----:B------:R-:W-:Y:S02]  /*1a1f0*/  FSEL R169, R14, -INF , !P0 ;  /* 0xff8000000ea97808 */ /* 0x000fe40004000000 */
[----:B------:R-:W-:-:S02]  /*1a200*/  ISETP.GE.AND P6, PT, R177, R217, PT ;  /* 0x000000d9b100720c */ /* 0x000fc40003fc6270 */
[-C--:B------:R-:W-:Y:S02]  /*1a210*/  ISETP.GE.AND P4, PT, R159, R217.reuse, PT ;  /* 0x000000d99f00720c */ /* 0x080fe40003f86270 */
[-C--:B------:R-:W-:Y:S01]  /*1a220*/  ISETP.GE.AND P2, PT, R179, R217.reuse, PT ;  /* 0x000000d9b300720c */ /* 0x080fe20003f46270 */
[----:B------:R-:W3:Y:S01]  /*1a230*/  MUFU.TANH R29, R29 ;  /* 0x0000001d001d7308 */ /* 0x000ee20000002400 */
[-C--:B------:R-:W-:Y:S01]  /*1a240*/  ISETP.GE.AND P1, PT, R218, R217.reuse, PT ;  /* 0x000000d9da00720c */ /* 0x080fe20003f26270 */
[----:B-1----:R-:W-:Y:S01]  /*1a250*/  FFMA.FTZ R163, -R213, R250, R163 ;  /* 0x000000fad5a37223 */ /* 0x002fe200000101a3 */
[----:B------:R-:W-:Y:S02]  /*1a260*/  ISETP.GE.AND P0, PT, R222, R217, PT ;  /* 0x000000d9de00720c */ /* 0x000fe40003f06270 */
[-C--:B------:R-:W-:Y:S02]  /*1a270*/  ISETP.LT.OR P6, PT, R177, R6.reuse, P6 ;  /* 0x00000006b100720c */ /* 0x080fe400037c1670 */
[-C--:B------:R-:W-:Y:S01]  /*1a280*/  ISETP.LT.OR P4, PT, R159, R6.reuse, P4 ;  /* 0x000000069f00720c */ /* 0x080fe20002781670 */
[----:B------:R-:W1:Y:S01]  /*1a290*/  MUFU.TANH R10, R10 ;  /* 0x0000000a000a7308 */ /* 0x000e620000002400 */
[----:B--2---:R-:W-:Y:S01]  /*1a2a0*/  FFMA.FTZ R13, -R213, R13, R32 ;  /* 0x0000000dd50d7223 */ /* 0x004fe20000010120 */
[-C--:B------:R-:W-:Y:S01]  /*1a2b0*/  ISETP.LT.OR P2, PT, R179, R6.reuse, P2 ;  /* 0x00000006b300720c */ /* 0x080fe20001741670 */
[----:B------:R-:W-:Y:S01]  /*1a2c0*/  BAR.SYNC.DEFER_BLOCKING 0x0 ;  /* 0x0000000000007b1d */ /* 0x000fe20000010000 */
[----:B------:R-:W-:-:S02]  /*1a2d0*/  ISETP.LT.OR P1, PT, R218, R6, P1 ;  /* 0x00000006da00720c */ /* 0x000fc40000f21670 */
[----:B------:R-:W-:Y:S01]  /*1a2e0*/  ISETP.LT.OR P0, PT, R222, R6, P0 ;  /* 0x00000006de00720c */ /* 0x000fe20000701670 */
[----:B---3--:R-:W-:Y:S02]  /*1a2f0*/  FFMA.FTZ R29, -R213, R252, R29 ;  /* 0x000000fcd51d7223 */ /* 0x008fe4000001011d */
[----:B------:R-:W2:Y:S01]  /*1a300*/  MUFU.TANH R12, R11 ;  /* 0x0000000b000c7308 */ /* 0x000ea20000002400 */
[----:B------:R-:W-:Y:S02]  /*1a310*/  FSEL R163, R163, -INF , !P6 ;  /* 0xff800000a3a37808 */ /* 0x000fe40007000000 */
[----:B------:R-:W-:Y:S02]  /*1a320*/  FSEL R151, R13, -INF , !P4 ;  /* 0xff8000000d977808 */ /* 0x000fe40006000000 */
[----:B------:R-:W-:Y:S01]  /*1a330*/  FSEL R139, R29, -INF , !P2 ;  /* 0xff8000001d8b7808 */ /* 0x000fe20005000000 */
[----:B-1----:R-:W-:-:S05]  /*1a340*/  FFMA.FTZ R10, -R213, R33, R10 ;  /* 0x00000021d50a7223 */ /* 0x002fca000001010a */
        /* <DEDUP_REMOVED lines=64> */
.L_x_6260:
[----:B------:R-:W-:-:S05]  /*1a750*/  IMAD.MOV.U32 R11, RZ, RZ, c[0x0][0x198] ;  /* 0x00006600ff0b7624 */ /* 0x000fca00078e00ff */
[----:B------:R-:W-:-:S04]  /*1a760*/  LEA R11, -R11, RZ, 0x6 ;  /* 0x000000ff0b0b7211 */ /* 0x000fc800078e31ff */
[----:B------:R-:W-:Y:S02]  /*1a770*/  SHF.R.S32.HI R8, RZ, 0x1f, R11 ;  /* 0x0000001fff087819 */ /* 0x000fe4000001140b */
.L_x_6261:
        /* <DEDUP_REMOVED lines=109> */
.L_x_6259:
[----:B-1----:R-:W-:Y:S01]  /*1ae50*/  FMNMX.FTZ R11, R132, R5, !PT ;  /* 0x00000005840b7209 */ /* 0x002fe20007810000 */
        /* <DEDUP_REMOVED lines=38> */
[----:B------:R-:W3:Y:S01]  /*1b0c0*/  LDSM.16.MT88.4 R12, [R194+0xc000] ;  /* 0x00c00000c20c783b */ /* 0x000ee20000004200 */
        /* <DEDUP_REMOVED lines=10> */
[----:B------:R-:W-:Y:S01]  /*1b170*/  FSEL R6, R145, RZ, P0 ;  /* 0x000000ff91067208 */ /* 0x000fe20000000000 */
[----:B------:R-:W-:Y:S01]  /*1b180*/  FFMA.FTZ R143, R142, c[0x0][0x23c], -R153 ;  /* 0x00008f008e8f7a23 */ /* 0x000fe20000010899 */
[----:B------:R-:W-:Y:S01]  /*1b190*/  FSEL R150, R150, RZ, P0 ;  /* 0x000000ff96967208 */ /* 0x000fe20000000000 */
[----:B------:R-:W-:Y:S01]  /*1b1a0*/  FADD.FTZ R4, R132, -R5 ;  /* 0x8000000584047221 */ /* 0x000fe20000010000 */
[----:B------:R-:W-:Y:S01]  /*1b1b0*/  MUFU.EX2 R144, R144 ;  /* 0x0000009000907308 */ /* 0x000fe20000000800 */
[----:B------:R-:W-:Y:S01]  /*1b1c0*/  FADD.FTZ R6, R3, -R6 ;  /* 0x8000000603067221 */ /* 0x000fe20000010000 */
[----:B------:R-:W-:Y:S01]  /*1b1d0*/  LDSM.16.MT88.4 R132, [R194+0xc800] ;  /* 0x00c80000c284783b */ /* 0x000fe20000004200 */
[----:B------:R-:W-:-:S02]  /*1b1e0*/  FFMA.FTZ R140, R2, c[0x0][0x23c], -R150 ;  /* 0x00008f00028c7a23 */ /* 0x000fc40000010896 */
[--C-:B------:R-:W-:Y:S02]  /*1b1f0*/  FFMA.FTZ R142, R30, c[0x0][0x23c], -R153.reuse ;  /* 0x00008f001e8e7a23 */ /* 0x100fe40000010899 */
[--C-:B------:R-:W-:Y:S01]  /*1b200*/  FFMA.FTZ R2, R17, c[0x0][0x23c], -R150.reuse ;  /* 0x00008f0011027a23 */ /* 0x100fe20000010896 */
[----:B------:R-:W1:Y:S01]  /*1b210*/  MUFU.EX2 R143, R143 ;  /* 0x0000008f008f7308 */ /* 0x000e620000000800 */
[--C-:B------:R-:W-:Y:S01]  /*1b220*/  FFMA.FTZ R0, R9, c[0x0][0x23c], -R150.reuse ;  /* 0x00008f0009007a23 */ /* 0x100fe20000010896 */
[----:B------:R-:W2:Y:S01]  /*1b230*/  LDSM.16.MT88.4 R16, [R196+0xc000] ;  /* 0x00c00000c410783b */ /* 0x000ea20000004200 */
[----:B------:R-:W-:Y:S02]  /*1b240*/  FFMA.FTZ R147, R7, c[0x0][0x23c], -R150 ;  /* 0x00008f0007937a23 */ /* 0x000fe40000010896 */
[----:B------:R-:W-:Y:S01]  /*1b250*/  FMUL.FTZ R148, R4, c[0x0][0x23c] ;  /* 0x00008f0004947a20 */ /* 0x000fe20000410000 */
[----:B------:R-:W4:Y:S01]  /*1b260*/  LDSM.16.MT88.4 R8, [R193+0xc000] ;  /* 0x00c00000c108783b */ /* 0x000f220000004200 */
[----:B------:R-:W-:Y:S01]  /*1b270*/  FMUL.FTZ R3, R6, c[0x0][0x23c] ;  /* 0x00008f0006037a20 */ /* 0x000fe20000410000 */
[----:B------:R-:W-:Y:S01]  /*1b280*/  MUFU.EX2 R142, R142 ;  /* 0x0000008e008e7308 */ /* 0x000fe20000000800 */
[--C-:B------:R-:W-:Y:S01]  /*1b290*/  FFMA.FTZ R155, R26, c[0x0][0x23c], -R153.reuse ;  /* 0x00008f001a9b7a23 */ /* 0x100fe20000010899 */
[----:B------:R-:W-:Y:S01]  /*1b2a0*/  LDSM.16.MT88.4 R28, [R192+0xc800] ;  /* 0x00c80000c01c783b */ /* 0x000fe20000004200 */
[----:B------:R-:W-:-:S02]  /*1b2b0*/  FFMA.FTZ R156, R24, c[0x0][0x23c], -R153 ;  /* 0x00008f00189c7a23 */ /* 0x000fc40000010899 */
[--C-:B------:R-:W-:Y:S02]  /*1b2c0*/  FFMA.FTZ R157, R22, c[0x0][0x23c], -R153.reuse ;  /* 0x00008f00169d7a23 */ /* 0x100fe40000010899 */
[----:B------:R-:W-:Y:S01]  /*1b2d0*/  FFMA.FTZ R158, R20, c[0x0][0x23c], -R153 ;  /* 0x00008f00149e7a23 */ /* 0x000fe20000010899 */
[----:B------:R-:W5:Y:S01]  /*1b2e0*/  MUFU.EX2 R141, R141 ;  /* 0x0000008d008d7308 */ /* 0x000f620000000800 */
[----:B-1----:R-:W-:Y:S01]  /*1b2f0*/  F2FP.PACK_AB R4, R143, R144 ;  /* 0x000000908f04723e */ /* 0x002fe200000000ff */
[--C-:B------:R-:W-:Y:S02]  /*1b300*/  FFMA.FTZ R159, R27, c[0x0][0x23c], -R150.reuse ;  /* 0x00008f001b9f7a23 */ /* 0x100fe40000010896 */
[--C-:B------:R-:W-:Y:S02]  /*1b310*/  FFMA.FTZ R162, R25, c[0x0][0x23c], -R150.reuse ;  /* 0x00008f0019a27a23 */ /* 0x100fe40000010896 */
[--C-:B------:R-:W-:Y:S01]  /*1b320*/  FFMA.FTZ R160, R23, c[0x0][0x23c], -R150.reuse ;  /* 0x00008f0017a07a23 */ /* 0x100fe20000010896 */
[----:B------:R-:W-:Y:S01]  /*1b330*/  LDSM.16.MT88.4 R24, [R196+0xe800] ;  /* 0x00e80000c418783b */ /* 0x000fe20000004200 */
[----:B------:R-:W-:Y:S01]  /*1b340*/  MUFU.EX2 R140, R140 ;  /* 0x0000008c008c7308 */ /* 0x000fe20000000800 */
[----:B------:R-:W-:-:S02]  /*1b350*/  FFMA.FTZ R161, R21, c[0x0][0x23c], -R150 ;  /* 0x00008f0015a17a23 */ /* 0x000fc40000010896 */
[----:B------:R-:W-:Y:S01]  /*1b360*/  LDSM.16.MT88.4 R20, [R194+0xe800] ;  /* 0x00e80000c214783b */ /* 0x000fe20000004200 */
[--C-:B------:R-:W-:Y:S02]  /*1b370*/  FFMA.FTZ R173, R172, c[0x0][0x23c], -R153.reuse ;  /* 0x00008f00acad7a23 */ /* 0x100fe40000010899 */
[--C-:B------:R-:W-:Y:S02]  /*1b380*/  FFMA.FTZ R175, R168, c[0x0][0x23c], -R153.reuse ;  /* 0x00008f00a8af7a23 */ /* 0x100fe40000010899 */
[----:B------:R-:W1:Y:S01]  /*1b390*/  MUFU.EX2 R2, R2 ;  /* 0x0000000200027308 */ /* 0x000e620000000800 */
[----:B-----5:R-:W-:Y:S01]  /*1b3a0*/  F2FP.PACK_AB R6, R141, R142 ;  /* 0x0000008e8d06723e */ /* 0x020fe200000000ff */
        /* <DEDUP_REMOVED lines=8> */
[----:B------:R-:W5:Y:S01]  /*1b430*/  MUFU.EX2 R147, R147 ;  /* 0x0000009300937308 */ /* 0x000f620000000800 */
[----:B-1----:R-:W-:Y:S01]  /*1b440*/  F2FP.PACK_AB R5, R2, R140 ;  /* 0x0000008c0205723e */ /* 0x002fe200000000ff */
[----:B------:R-:W-:-:S02]  /*1b450*/  FFMA.FTZ R154, R154, c[0x0][0x23c], -R153 ;  /* 0x00008f009a9a7a23 */ /* 0x000fc40000010899 */
[--C-:B------:R-:W-:Y:S02]  /*1b460*/  FFMA.FTZ R152, R138, c[0x0][0x23c], -R153.reuse ;  /* 0x00008f008a987a23 */ /* 0x100fe40000010899 */
[--C-:B------:R-:W-:Y:S02]  /*1b470*/  FFMA.FTZ R151, R151, c[0x0][0x23c], -R150.reuse ;  /* 0x00008f0097977a23 */ /* 0x100fe40000010896 */
[----:B------:R-:W1:Y:S01]  /*1b480*/  MUFU.EX2 R148, R148 ;  /* 0x0000009400947308 */ /* 0x000e620000000800 */
[--C-:B------:R-:W-:Y:S02]  /*1b490*/  FFMA.FTZ R174, R139, c[0x0][0x23c], -R150.reuse ;  /* 0x00008f008bae7a23 */ /* 0x100fe40000010896 */
[--C-:B------:R-:W-:Y:S02]  /*1b4a0*/  FFMA.FTZ R171, R137, c[0x0][0x23c], -R150.reuse ;  /* 0x00008f0089ab7a23 */ /* 0x100fe40000010896 */
[----:B------:R-:W-:Y:S02]  /*1b4b0*/  FFMA.FTZ R153, R136, c[0x0][0x23c], -R153 ;  /* 0x00008f0088997a23 */ /* 0x000fe40000010899 */
[----:B------:R-:W-:Y:S01]  /*1b4c0*/  FFMA.FTZ R150, R149, c[0x0][0x23c], -R150 ;  /* 0x00008f0095967a23 */ /* 0x000fe20000010896 */
[----:B------:R-:W2:Y:S01]  /*1b4d0*/  MUFU.EX2 R3, R3 ;  /* 0x0000000300037308 */ /* 0x000ea20000000800 */
[----:B-----5:R-:W-:Y:S01]  /*1b4e0*/  F2FP.PACK_AB R7, R147, R0 ;  /* 0x000000009307723e */ /* 0x020fe200000000ff */
[----:B------:R-:W-:Y:S01]  /*1b4f0*/  LDSM.16.MT88.4 R136, [R194+0xd800] ;  /* 0x00d80000c288783b */ /* 0x000fe20000004200 */
[----:B-1----:R-:W-:-:S05]  /*1b500*/  FMUL.FTZ R120, R120, R148 ;  /* 0x0000009478787220 */ /* 0x002fca0000410000 */
[----:B------:R-:W-:Y:S01]  /*1b510*/  MUFU.EX2 R155, R155 ;  /* 0x0000009b009b7308 */ /* 0x000fe20000000800 */
[-C--:B------:R-:W-:Y:S02]  /*1b520*/  FMUL.FTZ R121, R121, R148.reuse ;  /* 0x0000009479797220 */ /* 0x080fe40000410000 */
[-C--:B------:R-:W-:Y:S02]  /*1b530*/  FMUL.FTZ R116, R116, R148.reuse ;  /* 0x0000009474747220 */ /* 0x080fe40000410000 */
[----:B------:R-:W-:Y:S02]  /*1b540*/  FMUL.FTZ R117, R117, R148 ;  /* 0x0000009475757220 */ /* 0x000fe40000410000 */
[-C--:B--2---:R-:W-:Y:S01]  /*1b550*/  FMUL.FTZ R122, R122, R3.reuse ;  /* 0x000000037a7a7220 */ /* 0x084fe20000410000 */
[----:B------:R-:W1:Y:S01]  /*1b560*/  MUFU.EX2 R156, R156 ;  /* 0x0000009c009c7308 */ /* 0x000e620000000800 */
[-C--:B------:R-:W-:Y:S02]  /*1b570*/  FMUL.FTZ R123, R123, R3.reuse ;  /* 0x000000037b7b7220 */ /* 0x080fe40000410000 */
        /* <DEDUP_REMOVED lines=10> */
[----:B------:R-:W2:Y:S01]  /*1b620*/  LDSM.16.MT88.4 R12, [R196+0xe000] ;  /* 0x00e00000c40c783b */ /* 0x000ea20000004200 */
        /* <DEDUP_REMOVED lines=15> */
[----:B------:R-:W5:Y:S01]  /*1b720*/  MUFU.EX2 R162, R162 ;  /* 0x000000a200a27308 */ /* 0x000f620000000800 */
[----:B------:R-:W-:-:S02]  /*1b730*/  FMUL.FTZ R111, R111, R3 ;  /* 0x000000036f6f7220 */ /* 0x000fc40000410000 */
[-C--:B------:R-:W-:Y:S01]  /*1b740*/  FMUL.FTZ R36, R36, R148.reuse ;  /* 0x0000009424247220 */ /* 0x080fe20000410000 */
[C---:B----4-:R-:W-:Y:S01]  /*1b750*/  HMMA.16816.F32 R112, R4.reuse, R8, R112 ;  /* 0x000000080470723c */ /* 0x050fe20000001870 */
[-C--:B------:R-:W-:Y:S02]  /*1b760*/  FMUL.FTZ R37, R37, R148.reuse ;  /* 0x0000009425257220 */ /* 0x080fe40000410000 */
[-C--:B------:R-:W-:Y:S01]  /*1b770*/  FMUL.FTZ R38, R38, R3.reuse ;  /* 0x0000000326267220 */ /* 0x080fe20000410000 */
[----:B------:R-:W-:Y:S01]  /*1b780*/  MUFU.EX2 R160, R160 ;  /* 0x000000a000a07308 */ /* 0x000fe20000000800 */
[----:B------:R-:W-:Y:S02]  /*1b790*/  FMUL.FTZ R39, R39, R3 ;  /* 0x0000000327277220 */ /* 0x000fe40000410000 */
[-C--:B------:R-:W-:Y:S01]  /*1b7a0*/  FMUL.FTZ R40, R40, R148.reuse ;  /* 0x0000009428287220 */ /* 0x080fe20000410000 */
[----:B------:R-:W-:Y:S01]  /*1b7b0*/  HMMA.16816.F32 R108, R4, R10, R108 ;  /* 0x0000000a046c723c */ /* 0x000fe2000000186c */
[----:B------:R-:W4:Y:S01]  /*1b7c0*/  LDSM.16.MT88.4 R8, [R194+0xe000] ;  /* 0x00e00000c208783b */ /* 0x000f220000004200 */
[----:B------:R-:W-:-:S02]  /*1b7d0*/  FMUL.FTZ R41, R41, R148 ;  /* 0x0000009429297220 */ /* 0x000fc40000410000 */
[-C--:B------:R-:W-:Y:S01]  /*1b7e0*/  FMUL.FTZ R42, R42, R3.reuse ;  /* 0x000000032a2a7220 */ /* 0x080fe20000410000 */
[----:B------:R-:W1:Y:S01]  /*1b7f0*/  MUFU.EX2 R161, R161 ;  /* 0x000000a100a17308 */ /* 0x000e620000000800 */
[-C--:B------:R-:W-:Y:S02]  /*1b800*/  FMUL.FTZ R43, R43, R3.reuse ;  /* 0x000000032b2b7220 */ /* 0x080fe40000410000 */
[C---:B--2---:R-:W-:Y:S01]  /*1b810*/  HMMA.16816.F32 R36, R4.reuse, R12, R36 ;  /* 0x0000000c0424723c */ /* 0x044fe20000001824 */
[-C--:B------:R-:W-:Y:S02]  /*1b820*/  FMUL.FTZ R104, R104, R148.reuse ;  /* 0x0000009468687220 */ /* 0x080fe40000410000 */
[-C--:B------:R-:W-:Y:S02]  /*1b830*/  FMUL.FTZ R105, R105, R148.reuse ;  /* 0x0000009469697220 */ /* 0x080fe40000410000 */
[-C--:B------:R-:W-:Y:S01]  /*1b840*/  FMUL.FTZ R106, R106, R3.reuse ;  /* 0x000000036a6a7220 */ /* 0x080fe20000410000 */
[----:B------:R-:W-:Y:S01]  /*1b850*/  MUFU.EX2 R166, R166 ;  /* 0x000000a600a67308 */ /* 0x000fe20000000800 */
[----:B------:R-:W-:Y:S01]  /*1b860*/  FMUL.FTZ R107, R107, R3 ;  /* 0x000000036b6b7220 */ /* 0x000fe20000410000 */
[----:B------:R-:W-:Y:S01]  /*1b870*/  HMMA.16816.F32 R40, R4, R14, R40 ;  /* 0x0000000e0428723c */ /* 0x000fe20000001828 */
[----:B------:R-:W2:Y:S01]  /*1b880*/  LDSM.16.MT88.4 R12, [R192+0xe000] ;  /* 0x00e00000c00c783b */ /* 0x000ea20000004200 */
        /* <DEDUP_REMOVED lines=19> */
[----:B----4-:R-:W-:Y:S01]  /*1b9c0*/  HMMA.16816.F32 R44, R4, R8, R44 ;  /* 0x00000008042c723c */ /* 0x010fe2000000182c */
[----:B------:R-:W-:-:S02]  /*1b9d0*/  FMUL.FTZ R61, R61, R148 ;  /* 0x000000943d3d7220 */ /* 0x000fc40000410000 */
[-C--:B------:R-:W-:Y:S01]  /*1b9e0*/  FMUL.FTZ R62, R62, R3.reuse ;  /* 0x000000033e3e7220 */ /* 0x080fe20000410000 */
[----:B------:R-:W4:Y:S01]  /*1b9f0*/  MUFU.EX2 R168, R168 ;  /* 0x000000a800a87308 */ /* 0x000f220000000800 */
[-C--:B------:R-:W-:Y:S02]  /*1ba00*/  FMUL.FTZ R63, R63, R3.reuse ;  /* 0x000000033f3f7220 */ /* 0x080fe40000410000 */
[-C--:B------:R-:W-:Y:S01]  /*1ba10*/  FMUL.FTZ R64, R64, R148.reuse ;  /* 0x0000009440407220 */ /* 0x080fe20000410000 */
[----:B------:R-:W-:Y:S01]  /*1ba20*/  HMMA.16816.F32 R48, R4, R10, R48 ;  /* 0x0000000a0430723c */ /* 0x000fe20000001830 */
[----:B------:R-:W1:Y:S01]  /*1ba30*/  LDSM.16.MT88.4 R8, [R196+0x10000] ;  /* 0x01000000c408783b */ /* 0x000e620000004200 */
[----:B------:R-:W-:Y:S02]  /*1ba40*/  FMUL.FTZ R65, R65, R148 ;  /* 0x0000009441417220 */ /* 0x000fe40000410000 */
[-C--:B------:R-:W-:Y:S01]  /*1ba50*/  FMUL.FTZ R66, R66, R3.reuse ;  /* 0x0000000342427220 */ /* 0x080fe20000410000 */
[----:B------:R-:W1:Y:S01]  /*1ba60*/  MUFU.EX2 R169, R169 ;  /* 0x000000a900a97308 */ /* 0x000e620000000800 */
[----:B------:R-:W-:-:S02]  /*1ba70*/  FMUL.FTZ R67, R67, R3 ;  /* 0x0000000343437220 */ /* 0x000fc40000410000 */
        /* <DEDUP_REMOVED lines=24> */
[----:B------:R-:W2:Y:S01]  /*1bc00*/  MUFU.EX2 R163, R163 ;  /* 0x000000a300a37308 */ /* 0x000ea20000000800 */
[----:B------:R-:W-:Y:S02]  /*1bc10*/  FMUL.FTZ R75, R75, R3 ;  /* 0x000000034b4b7220 */ /* 0x000fe40000410000 */
[-C--:B------:R-:W-:Y:S01]  /*1bc20*/  FMUL.FTZ R84, R84, R148.reuse ;  /* 0x0000009454547220 */ /* 0x080fe20000410000 */
[----:B-1----:R-:W-:Y:S01]  /*1bc30*/  HMMA.16816.F32 R68, R4, R8, R68 ;  /* 0x000000080444723c */ /* 0x002fe20000001844 */
[----:B------:R-:W-:-:S02]  /*1bc40*/  FMUL.FTZ R85, R85, R148 ;  /* 0x0000009455557220 */ /* 0x000fc40000410000 */
[-C--:B------:R-:W-:Y:S01]  /*1bc50*/  FMUL.FTZ R86, R86, R3.reuse ;  /* 0x0000000356567220 */ /* 0x080fe20000410000 */
[----:B------:R-:W-:Y:S01]  /*1bc60*/  MUFU.EX2 R152, R152 ;  /* 0x0000009800987308 */ /* 0x000fe20000000800 */
[-C--:B------:R-:W-:Y:S02]  /*1bc70*/  FMUL.FTZ R87, R87, R3.reuse ;  /* 0x0000000357577220 */ /* 0x080fe40000410000 */
[-C--:B------:R-:W-:Y:S01]  /*1bc80*/  FMUL.FTZ R88, R88, R148.reuse ;  /* 0x0000009458587220 */ /* 0x080fe20000410000 */
[----:B------:R-:W-:Y:S01]  /*1bc90*/  HMMA.16816.F32 R72, R4, R10, R72 ;  /* 0x0000000a0448723c */ /* 0x000fe20000001848 */
[----:B------:R-:W1:Y:S01]  /*1bca0*/  LDSM.16.MT88.4 R8, [R192+0x10000] ;  /* 0x01000000c008783b */ /* 0x000e620000004200 */
[----:B------:R-:W-:Y:S02]  /*1bcb0*/  FMUL.FTZ R89, R89, R148 ;  /* 0x0000009459597220 */ /* 0x000fe40000410000 */
[-C--:B------:R-:W-:Y:S01]  /*1bcc0*/  FMUL.FTZ R90, R90, R3.reuse ;  /* 0x000000035a5a7220 */ /* 0x080fe20000410000 */
[----:B------:R-:W-:Y:S01]  /*1bcd0*/  MUFU.EX2 R153, R153 ;  /* 0x0000009900997308 */ /* 0x000fe20000000800 */
        /* <DEDUP_REMOVED lines=26> */
[-C--:B------:R-:W-:Y:S02]  /*1be80*/  FMUL.FTZ R99, R99, R3.reuse ;  /* 0x0000000363637220 */ /* 0x080fe40000410000 */
[----:B------:R-:W-:Y:S01]  /*1be90*/  FFMA.FTZ R144, R221, R148, R144 ;  /* 0x00000094dd907223 */ /* 0x000fe20000010090 */
[----:B-1----:R-:W-:Y:S01]  /*1bea0*/  HMMA.16816.F32 R92, R4, R8, R92 ;  /* 0x00000008045c723c */ /* 0x002fe2000000185c */
        /* <DEDUP_REMOVED lines=21> */
[----:B------:R-:W-:-:S04]  /*1c000*/  FADD.FTZ R161, R161, R160 ;  /* 0x000000a0a1a17221 */ /* 0x000fc80000010000 */
[----:B----4-:R-:W-:Y:S01]  /*1c010*/  FADD.FTZ R0, R168, R161 ;  /* 0x000000a1a8007221 */ /* 0x010fe20000010000 */
        /* <DEDUP_REMOVED lines=124> */
.L_x_6256:
        /* <DEDUP_REMOVED lines=17> */
.L_x_6266:
        /* <DEDUP_REMOVED lines=66> */
.L_x_6263:
        /* <DEDUP_REMOVED lines=264> */
[----:B------:R1:W1:Y:S10]  /*1dd90*/  MUFU.TANH R16, R3 ;  /* 0x0000000300107308 */ /* 0x0002740000002400 */
        /* <DEDUP_REMOVED lines=8> */
[----:B------:R-:W2:Y:S05]  /*1de20*/  MUFU.TANH R140, R140 ;  /* 0x0000008c008c7308 */ /* 0x000eaa0000002400 */
[----:B------:R-:W-:Y:S02]  /*1de30*/  FMUL.FTZ R168, R20, c[0x0][0x2ec] ;  /* 0x0000bb0014a87a20 */ /* 0x000fe40000410000 */
[----:B------:R-:W-:Y:S03]  /*1de40*/  FMUL.FTZ R20, R22, c[0x0][0x2ec] ;  /* 0x0000bb0016147a20 */ /* 0x000fe60000410000 */
[----:B------:R-:W2:Y:S01]  /*1de50*/  MUFU.TANH R148, R148 ;  /* 0x0000009400947308 */ /* 0x000ea20000002400 */
[----:B------:R-:W-:Y:S02]  /*1de60*/  FMUL.FTZ R6, R23, c[0x0][0x2ec] ;  /* 0x0000bb0017067a20 */ /* 0x000fe40000410000 */
[----:B------:R-:W-:Y:S03]  /*1de70*/  FMUL.FTZ R21, R21, c[0x0][0x2ec] ;  /* 0x0000bb0015157a20 */ /* 0x000fe60000410000 */
[----:B------:R-:W-:Y:S02]  /*1de80*/  FMUL.FTZ R22, R26, c[0x0][0x2ec] ;  /* 0x0000bb001a167a20 */ /* 0x000fe40000410000 */
[----:B-1----:R-:W-:Y:S02]  /*1de90*/  FMUL.FTZ R3, R24, c[0x0][0x2ec] ;  /* 0x0000bb0018037a20 */ /* 0x002fe40000410000 */
[----:B------:R-:W1:Y:S01]  /*1dea0*/  MUFU.TANH R156, R156 ;  /* 0x0000009c009c7308 */ /* 0x000e620000002400 */
[----:B------:R-:W-:Y:S01]  /*1deb0*/  FMUL.FTZ R25, R25, c[0x0][0x2ec] ;  /* 0x0000bb0019197a20 */ /* 0x000fe20000410000 */
[C---:B---3--:R-:W-:Y:S08]  /*1dec0*/  HMMA.16816.F32 R28, R164.reuse, R8, R28 ;  /* 0x00000008a41c723c */ /* 0x048ff0000000181c */
[----:B------:R3:W1:Y:S01]  /*1ded0*/  MUFU.TANH R158, R13 ;  /* 0x0000000d009e7308 */ /* 0x0006620000002400 */
[----:B------:R-:W-:Y:S01]  /*1dee0*/  FMUL.FTZ R8, R27, c[0x0][0x2ec] ;  /* 0x0000bb001b087a20 */ /* 0x000fe20000410000 */
[----:B------:R-:W-:Y:S07]  /*1def0*/  HMMA.16816.F32 R32, R164, R10, R32 ;  /* 0x0000000aa420723c */ /* 0x000fee0000001820 */
[----:B------:R-:W-:Y:S01]  /*1df00*/  MOV R164, R226 ;  /* 0x000000e200a47202 */ /* 0x000fe20000000f00 */
[----:B------:R-:W1:Y:S01]  /*1df10*/  MUFU.TANH R14, R14 ;  /* 0x0000000e000e7308 */ /* 0x000e620000002400 */
[----:B------:R-:W-:Y:S05]  /*1df20*/  MOV R165, R227 ;  /* 0x000000e300a57202 */ /* 0x000fea0000000f00 */
[----:B------:R-:W-:Y:S04]  /*1df30*/  FMUL.FTZ R176, R28, c[0x0][0x2ec] ;  /* 0x0000bb001cb07a20 */ /* 0x000fe80000410000 */
        /* <DEDUP_REMOVED lines=11> */
[----:B------:R-:W1:Y:S10]  /*1dff0*/  MUFU.TANH R168, R168 ;  /* 0x000000a800a87308 */ /* 0x000e740000002400 */
[----:B------:R3:W1:Y:S10]  /*1e000*/  MUFU.TANH R170, R21 ;  /* 0x0000001500aa7308 */ /* 0x0006740000002400 */
[----:B------:R-:W1:Y:S10]  /*1e010*/  MUFU.TANH R20, R20 ;  /* 0x0000001400147308 */ /* 0x000e740000002400 */
[----:B------:R-:W1:Y:S10]  /*1e020*/  MUFU.TANH R6, R6 ;  /* 0x0000000600067308 */ /* 0x000e740000002400 */
[----:B------:R3:W1:Y:S10]  /*1e030*/  MUFU.TANH R24, R3 ;  /* 0x0000000300187308 */ /* 0x0006740000002400 */
[----:B------:R3:W1:Y:S10]  /*1e040*/  MUFU.TANH R174, R25 ;  /* 0x0000001900ae7308 */ /* 0x0006740000002400 */
[----:B------:R-:W1:Y:S10]  /*1e050*/  MUFU.TANH R22, R22 ;  /* 0x0000001600167308 */ /* 0x000e740000002400 */
[----:B------:R-:W1:Y:S10]  /*1e060*/  MUFU.TANH R8, R8 ;  /* 0x0000000800087308 */ /* 0x000e740000002400 */
[----:B------:R-:W1:Y:S10]  /*1e070*/  MUFU.TANH R176, R176 ;  /* 0x000000b000b07308 */ /* 0x000e740000002400 */
[----:B------:R3:W1:Y:S10]  /*1e080*/  MUFU.TANH R228, R29 ;  /* 0x0000001d00e47308 */ /* 0x0006740000002400 */
[----:B------:R-:W1:Y:S10]  /*1e090*/  MUFU.TANH R30, R30 ;  /* 0x0000001e001e7308 */ /* 0x000e740000002400 */
[----:B------:R-:W1:Y:S10]  /*1e0a0*/  MUFU.TANH R28, R28 ;  /* 0x0000001c001c7308 */ /* 0x000e740000002400 */
[----:B------:R-:W1:Y:S10]  /*1e0b0*/  MUFU.TANH R166, R166 ;  /* 0x000000a600a67308 */ /* 0x000e740000002400 */
[----:B------:R3:W1:Y:S10]  /*1e0c0*/  MUFU.TANH R178, R33 ;  /* 0x0000002100b27308 */ /* 0x0006740000002400 */
[----:B------:R-:W1:Y:S10]  /*1e0d0*/  MUFU.TANH R34, R34 ;  /* 0x0000002200227308 */ /* 0x000e740000002400 */
        /* <DEDUP_REMOVED lines=15> */
[----:B--23--:R-:W2:Y:S02]  /*1e1d0*/  MUFU.RCP R3, R9 ;  /* 0x0000000900037308 */ /* 0x00cea40000001000 */
        /* <DEDUP_REMOVED lines=13> */
[C---:B------:R-:W-:Y:S01]  /*1e2b0*/  IMAD R132, R5.reuse, R10, R132 ;  /* 0x0000000a05847224 */ /* 0x040fe200078e0284 */
[----:B------:R-:W-:Y:S04]  /*1e2c0*/  LOP3.LUT R10, RZ, c[0x0][0x2d0], RZ, 0x33, !PT ;  /* 0x0000b400ff0a7a12 */ /* 0x000fe800078e33ff */
        /* <DEDUP_REMOVED lines=33> */
[----:B------:R-:W-:Y:S04]  /*1e4e0*/  IMAD R10, R7, c[0x0][0x180], RZ ;  /* 0x00006000070a7a24 */ /* 0x000fe800078e02ff */
[----:B------:R-:W-:Y:S02]  /*1e4f0*/  IMAD R10, R5, c[0x0][0x184], R10 ;  /* 0x00006100050a7a24 */ /* 0x000fe400078e020a */
[----:B------:R-:W-:Y:S02]  /*1e500*/  IMAD.MOV.U32 R5, RZ, RZ, R132 ;  /* 0x000000ffff057224 */ /* 0x000fe400078e0084 */
[----:B------:R-:W-:Y:S03]  /*1e510*/  IMAD.IADD R10, R133, 0x1, R10 ;  /* 0x00000001850a7824 */ /* 0x000fe600078e020a */
.L_x_6265:
        /* <DEDUP_REMOVED lines=9> */
[----:B---3--:R-:W-:Y:S03]  /*1e5b0*/  IADD3 R3, P0, R5, UR7, RZ ;  /* 0x0000000705037c10 */ /* 0x008fe6000ff1e0ff */
        /* <DEDUP_REMOVED lines=82> */
.L_x_6264:
[----:B--234-:R-:W-:Y:S04]  /*1eae0*/  IMAD R3, R212, 0x40, R223 ;  /* 0x00000040d4037824 */ /* 0x01cfe800078e02df */
[----:B------:R-:W-:Y:S01]  /*1eaf0*/  IMAD.IADD R7, R216, 0x1, -R3 ;  /* 0x00000001d8077824 */ /* 0x000fe200078e0a03 */
[C---:B------:R-:W-:Y:S02]  /*1eb00*/  IADD3 R19, R3.reuse, 0x1, RZ ;  /* 0x0000000103137810 */ /* 0x040fe40007ffe0ff */
        /* <DEDUP_REMOVED lines=8> */
[C---:B------:R-:W-:Y:S02]  /*1eb90*/  IADD3 R21, R3.reuse, 0x11, RZ ;  /* 0x0000001103157810 */ /* 0x040fe40007ffe0ff */
[----:B------:R-:W-:Y:S01]  /*1eba0*/  IABS R11, R7 ;  /* 0x00000007000b7213 */ /* 0x000fe20000000000 */
[C---:B------:R-:W-:Y:S01]  /*1ebb0*/  IMAD.IADD R7, R216.reuse, 0x1, -R27 ;  /* 0x00000001d8077824 */ /* 0x040fe200078e0a1b */
[C---:B------:R-:W-:Y:S02]  /*1ebc0*/  IADD3 R133, R3.reuse, 0x18, RZ ;  /* 0x0000001803857810 */ /* 0x040fe40007ffe0ff */
[----:B------:R-:W-:Y:S02]  /*1ebd0*/  IADD3 R23, R3, 0x19, RZ ;  /* 0x0000001903177810 */ /* 0x000fe40007ffe0ff */
[----:B------:R-:W-:Y:S01]  /*1ebe0*/  IABS R10, R7 ;  /* 0x00000007000a7213 */ /* 0x000fe20000000000 */
[----:B------:R-:W-:Y:S01]  /*1ebf0*/  I2F R17, R17 ;  /* 0x0000001100117306 */ /* 0x000fe20000201400 */
[C---:B------:R-:W-:Y:S02]  /*1ec00*/  IADD3 R7, R216.reuse, -R29, RZ ;  /* 0x8000001dd8077210 */ /* 0x040fe40007ffe0ff */
[C---:B------:R-:W-:Y:S02]  /*1ec10*/  ISETP.GE.AND P2, PT, R19.reuse, R224, PT ;  /* 0x000000e01300720c */ /* 0x040fe40003f46270 */
[----:B------:R-:W-:Y:S01]  /*1ec20*/  IABS R15, R7 ;  /* 0x00000007000f7213 */ /* 0x000fe20000000000 */
[C---:B------:R-:W-:Y:S01]  /*1ec30*/  IMAD.IADD R7, R216.reuse, 0x1, -R25 ;  /* 0x00000001d8077824 */ /* 0x040fe200078e0a19 */
[C---:B------:R-:W-:Y:S02]  /*1ec40*/  ISETP.GE.AND P6, PT, R19.reuse, R222, PT ;  /* 0x000000de1300720c */ /* 0x040fe40003fc6270 */
[C---:B------:R-:W-:Y:S01]  /*1ec50*/  ISETP.GE.OR P2, PT, R19.reuse, R215, !P2 ;  /* 0x000000d71300720c */ /* 0x040fe20005746670 */
[----:B------:R-:W-:Y:S01]  /*1ec60*/  I2F R11, R11 ;  /* 0x0000000b000b7306 */ /* 0x000fe20000201400 */
[----:B------:R-:W-:Y:S02]  /*1ec70*/  IABS R132, R7 ;  /* 0x0000000700847213 */ /* 0x000fe40000000000 */
[C---:B------:R-:W-:Y:S02]  /*1ec80*/  IADD3 R7, R216.reuse, -R21, RZ ;  /* 0x80000015d8077210 */ /* 0x040fe40007ffe0ff */
[----:B------:R-:W-:Y:S02]  /*1ec90*/  ISETP.GE.OR P6, PT, R19, R217, !P6 ;  /* 0x000000d91300720c */ /* 0x000fe400077c6670 */
[----:B------:R-:W-:Y:S01]  /*1eca0*/  IABS R26, R7 ;  /* 0x00000007001a7213 */ /* 0x000fe20000000000 */
[----:B------:R-:W-:Y:S01]  /*1ecb0*/  IMAD.IADD R7, R216, 0x1, -R133 ;  /* 0x00000001d8077824 */ /* 0x000fe200078e0a85 */
[C---:B------:R-:W-:Y:S01]  /*1ecc0*/  ISETP.GE.AND P4, PT, R3.reuse, R224, PT ;  /* 0x000000e00300720c */ /* 0x040fe20003f86270 */
[----:B------:R-:W-:Y:S01]  /*1ecd0*/  I2F R10, R10 ;  /* 0x0000000a000a7306 */ /* 0x000fe20000201400 */
[CC--:B------:R-:W-:Y:S02]  /*1ece0*/  ISETP.GE.AND P5, PT, R3.reuse, R222.reuse, PT ;  /* 0x000000de0300720c */ /* 0x0c0fe40003fa6270 */
[----:B------:R-:W-:Y:S02]  /*1ecf0*/  IABS R134, R7 ;  /* 0x0000000700867213 */ /* 0x000fe40000000000 */
[----:B------:R-:W-:Y:S02]  /*1ed00*/  IADD3 R7, R214, -R19, RZ ;  /* 0x80000013d6077210 */ /* 0x000fe40007ffe0ff */
[----:B------:R-:W-:Y:S02]  /*1ed10*/  IADD3 R19, R3, 0x21, RZ ;  /* 0x0000002103137810 */ /* 0x000fe40007ffe0ff */
[----:B------:R-:W-:Y:S01]  /*1ed20*/  IABS R9, R7 ;  /* 0x0000000700097213 */ /* 0x000fe20000000000 */
[----:B------:R-:W-:Y:S01]  /*1ed30*/  IMAD.IADD R7, R216, 0x1, -R23 ;  /* 0x00000001d8077824 */ /* 0x000fe200078e0a17 */
[----:B------:R-:W-:Y:S01]  /*1ed40*/  I2F R15, R15 ;  /* 0x0000000f000f7306 */ /* 0x000fe20000201400 */
[----:B------:R-:W-:Y:S02]  /*1ed50*/  ISETP.GE.AND P1, PT, R27, R222, PT ;  /* 0x000000de1b00720c */ /* 0x000fe40003f26270 */
[C---:B------:R-:W-:Y:S02]  /*1ed60*/  ISETP.GE.OR P4, PT, R3.reuse, R215, !P4 ;  /* 0x000000d70300720c */ /* 0x040fe40006786670 */
[----:B------:R-:W-:Y:S02]  /*1ed70*/  IABS R35, R7 ;  /* 0x0000000700237213 */ /* 0x000fe40000000000 */
[C---:B------:R-:W-:Y:S02]  /*1ed80*/  IADD3 R7, R214.reuse, -R27, RZ ;  /* 0x8000001bd6077210 */ /* 0x040fe40007ffe0ff */
[C---:B------:R-:W-:Y:S01]  /*1ed90*/  ISETP.GE.OR P5, PT, R3.reuse, R217, !P5 ;  /* 0x000000d90300720c */ /* 0x040fe20006fa6670 */
[----:B------:R-:W-:Y:S01]  /*1eda0*/  I2F R26, R26 ;  /* 0x0000001a001a7306 */ /* 0x000fe20000201400 */
[----:B------:R-:W-:Y:S02]  /*1edb0*/  IABS R13, R7 ;  /* 0x00000007000d7213 */ /* 0x000fe40000000000 */
[----:B------:R-:W-:Y:S02]  /*1edc0*/  IADD3 R7, R3, 0x20, RZ ;  /* 0x0000002003077810 */ /* 0x000fe40007ffe0ff */
[C---:B------:R-:W-:Y:S02]  /*1edd0*/  ISETP.GE.AND P0, PT, R27.reuse, R224, PT ;  /* 0x000000e01b00720c */ /* 0x040fe40003f06270 */
[----:B------:R-:W-:Y:S01]  /*1ede0*/  IADD3 R136, R214, -R25, RZ ;  /* 0x80000019d6887210 */ /* 0x000fe20007ffe0ff */
[----:B------:R-:W-:Y:S01]  /*1edf0*/  IMAD.IADD R33, R216, 0x1, -R7 ;  /* 0x00000001d8217824 */ /* 0x000fe200078e0a07 */
[C---:B------:R-:W-:Y:S01]  /*1ee00*/  ISETP.GE.OR P1, PT, R27.reuse, R217, !P1 ;  /* 0x000000d91b00720c */ /* 0x040fe20004f26670 */
[----:B------:R-:W-:Y:S01]  /*1ee10*/  I2F R132, R132 ;  /* 0x0000008400847306 */ /* 0x000fe20000201400 */
[----:B------:R-:W-:Y:S02]  /*1ee20*/  ISETP.GE.OR P0, PT, R27, R215, !P0 ;  /* 0x000000d71b00720c */ /* 0x000fe40004706670 */
[----:B------:R-:W-:Y:S02]  /*1ee30*/  IABS R136, R136 ;  /* 0x0000008800887213 */ /* 0x000fe40000000000 */
[----:B------:R-:W-:Y:S02]  /*1ee40*/  IABS R31, R33 ;  /* 0x00000021001f7213 */ /* 0x000fe40000000000 */
[C---:B------:R-:W-:Y:S02]  /*1ee50*/  IADD3 R33, R214.reuse, -R29, RZ ;  /* 0x8000001dd6217210 */ /* 0x040fe40007ffe0ff */
[C---:B------:R-:W-:Y:S01]  /*1ee60*/  IADD3 R137, R214.reuse, -R21, RZ ;  /* 0x80000015d6897210 */ /* 0x040fe20007ffe0ff */
[----:B------:R-:W-:Y:S01]  /*1ee70*/  I2F R134, R134 ;  /* 0x0000008600867306 */ /* 0x000fe20000201400 */
[----:B------:R-:W-:Y:S02]  /*1ee80*/  IABS R33, R33 ;  /* 0x0000002100217213 */ /* 0x000fe40000000000 */
[----:B------:R-:W-:Y:S07]  /*1ee90*/  IABS R137, R137 ;  /* 0x0000008900897213 */ /* 0x000fee0000000000 */
[----:B------:R-:W-:Y:S10]  /*1eea0*/  I2F R35, R35 ;  /* 0x0000002300237306 */ /* 0x000ff40000201400 */
[----:B------:R-:W-:Y:S10]  /*1eeb0*/  I2F R9, R9 ;  /* 0x0000000900097306 */ /* 0x000ff40000201400 */
[----:B------:R-:W-:Y:S10]  /*1eec0*/  I2F R31, R31 ;  /* 0x0000001f001f7306 */ /* 0x000ff40000201400 */
[----:B------:R-:W-:Y:S10]  /*1eed0*/  I2F R33, R33 ;  /* 0x0000002100217306 */ /* 0x000ff40000201400 */
[----:B------:R-:W2:Y:S02]  /*1eee0*/  I2F R13, R13 ;  /* 0x0000000d000d7306 */ /* 0x000ea40000201400 */
[C---:B--2---:R-:W-:Y:S01]  /*1eef0*/  FFMA.FTZ R152, -R213.reuse, R13, R152 ;  /* 0x0000000dd5987223 */ /* 0x044fe20000010198 */
[----:B------:R-:W-:Y:S01]  /*1ef00*/  IADD3 R13, R214, -R23, RZ ;  /* 0x80000017d60d7210 */ /* 0x000fe20007ffe0ff */
[C---:B------:R-:W-:Y:S02]  /*1ef10*/  FFMA.FTZ R142, -R213.reuse, R5, R142 ;  /* 0x00000005d58e7223 */ /* 0x040fe4000001018e */
[----:B------:R-:W-:Y:S01]  /*1ef20*/  FFMA.FTZ R146, -R213, R17, R146 ;  /* 0x00000011d5927223 */ /* 0x000fe20000010192 */
[----:B------:R-:W-:Y:S01]  /*1ef30*/  IADD3 R17, R3, 0x28, RZ ;  /* 0x0000002803117810 */ /* 0x000fe20007ffe0ff */
[----:B------:R-:W-:Y:S02]  /*1ef40*/  IMAD.IADD R5, R216, 0x1, -R19 ;  /* 0x00000001d8057824 */ /* 0x000fe400078e0a13 */
[C---:B------:R-:W-:Y:S01]  /*1ef50*/  FFMA.FTZ R144, -R213.reuse, R11, R144 ;  /* 0x0000000bd5907223 */ /* 0x040fe20000010190 */
[----:B------:R-:W-:Y:S01]  /*1ef60*/  FSEL R11, R142, -INF , !P4 ;  /* 0xff8000008e0b7808 */ /* 0x000fe20006000000 */
[C---:B------:R-:W-:Y:S01]  /*1ef70*/  FFMA.FTZ R148, -R213.reuse, R10, R148 ;  /* 0x0000000ad5947223 */ /* 0x040fe20000010194 */
[----:B------:R-:W-:Y:S01]  /*1ef80*/  IABS R27, R5 ;  /* 0x00000005001b7213 */ /* 0x000fe20000000000 */
[----:B------:R-:W-:Y:S01]  /*1ef90*/  IMAD.IADD R135, R216, 0x1, -R17 ;  /* 0x00000001d8877824 */ /* 0x000fe200078e0a11 */
[----:B------:R-:W-:Y:S01]  /*1efa0*/  FSEL R5, R146, -INF , !P5 ;  /* 0xff80000092057808 */ /* 0x000fe20006800000 */
[----:B------:R-:W-:Y:S01]  /*1efb0*/  FFMA.FTZ R154, -R213, R15, R154 ;  /* 0x0000000fd59a7223 */ /* 0x000fe2000001019a */
[----:B------:R-:W-:Y:S01]  /*1efc0*/  ISETP.GE.AND P4, PT, R29, R224, PT ;  /* 0x000000e01d00720c */ /* 0x000fe20003f86270 */
[----:B-1----:R-:W-:Y:S01]  /*1efd0*/  FFMA.FTZ R158, -R213, R26, R158 ;  /* 0x0000001ad59e7223 */ /* 0x002fe2000001019e */
[----:B------:R-:W-:Y:S01]  /*1efe0*/  ISETP.GE.AND P5, PT, R29, R222, PT ;  /* 0x000000de1d00720c */ /* 0x000fe20003fa6270 */
[----:B------:R-:W-:Y:S01]  /*1eff0*/  FFMA.FTZ R156, -R213, R132, R156 ;  /* 0x00000084d59c7223 */ /* 0x000fe2000001019c */
[----:B------:R-:W-:Y:S01]  /*1f000*/  ISETP.GE.OR P4, PT, R29, R215, !P4 ;  /* 0x000000d71d00720c */ /* 0x000fe20006786670 */
[----:B------:R-:W-:Y:S01]  /*1f010*/  FFMA.FTZ R16, -R213, R134, R16 ;  /* 0x00000086d5107223 */ /* 0x000fe20000010110 */
[----:B------:R-:W-:Y:S01]  /*1f020*/  ISETP.GE.OR P5, PT, R29, R217, !P5 ;  /* 0x000000d91d00720c */ /* 0x000fe20006fa6670 */
[C---:B------:R-:W-:Y:S01]  /*1f030*/  FFMA.FTZ R160, -R213.reuse, R35, R160 ;  /* 0x00000023d5a07223 */ /* 0x040fe200000101a0 */
[----:B------:R1:W2:Y:S01]  /*1f040*/  I2F R29, R136 ;  /* 0x00000088001d7306 */ /* 0x0002a20000201400 */
[----:B------:R-:W-:Y:S01]  /*1f050*/  FSEL R10, R148, -INF , !P0 ;  /* 0xff800000940a7808 */ /* 0x000fe20004000000 */
[C---:B------:R-:W-:Y:S01]  /*1f060*/  FFMA.FTZ R140, -R213.reuse, R9, R140 ;  /* 0x00000009d58c7223 */ /* 0x040fe2000001018c */
[----:B------:R-:W-:Y:S01]  /*1f070*/  FSEL R144, R144, -INF , !P2 ;  /* 0xff80000090907808 */ /* 0x000fe20005000000 */
[----:B------:R-:W-:Y:S01]  /*1f080*/  FFMA.FTZ R168, -R213, R31, R168 ;  /* 0x0000001fd5a87223 */ /* 0x000fe200000101a8 */
[----:B------:R-:W-:Y:S01]  /*1f090*/  ISETP.GE.AND P2, PT, R25, R224, PT ;  /* 0x000000e01900720c */ /* 0x000fe20003f46270 */
[----:B------:R-:W-:Y:S01]  /*1f0a0*/  FFMA.FTZ R150, -R213, R33, R150 ;  /* 0x00000021d5967223 */ /* 0x000fe20000010196 */
[C---:B------:R-:W-:Y:S02]  /*1f0b0*/  ISETP.GE.AND P0, PT, R25.reuse, R222, PT ;  /* 0x000000de1900720c */ /* 0x040fe40003f06270 */
[----:B------:R-:W-:Y:S01]  /*1f0c0*/  IABS R135, R135 ;  /* 0x0000008700877213 */ /* 0x000fe20000000000 */
[----:B------:R-:W3:Y:S01]  /*1f0d0*/  I2F R27, R27 ;  /* 0x0000001b001b7306 */ /* 0x000ee20000201400 */
[C---:B------:R-:W-:Y:S02]  /*1f0e0*/  ISETP.GE.OR P0, PT, R25.reuse, R217, !P0 ;  /* 0x000000d91900720c */ /* 0x040fe40004706670 */
[-C--:B------:R-:W-:Y:S02]  /*1f0f0*/  ISETP.GE.OR P2, PT, R25, R215.reuse, !P2 ;  /* 0x000000d71900720c */ /* 0x080fe40005746670 */
[----:B------:R-:W-:Y:S02]  /*1f100*/  FSEL R26, R154, -INF , !P4 ;  /* 0xff8000009a1a7808 */ /* 0x000fe40006000000 */
[----:B------:R-:W-:Y:S02]  /*1f110*/  ISETP.GE.AND P4, PT, R21, R224, PT ;  /* 0x000000e01500720c */ /* 0x000fe40003f86270 */
[----:B------:R-:W-:Y:S01]  /*1f120*/  IADD3 R15, R3, 0x29, RZ ;  /* 0x00000029030f7810 */ /* 0x000fe20007ffe0ff */
[----:B------:R-:W4:Y:S01]  /*1f130*/  I2F R25, R135 ;  /* 0x0000008700197306 */ /* 0x000f220000201400 */
[----:B------:R-:W-:Y:S02]  /*1f140*/  ISETP.GE.OR P4, PT, R21, R215, !P4 ;  /* 0x000000d71500720c */ /* 0x000fe40006786670 */
[----:B------:R-:W-:Y:S01]  /*1f150*/  FSEL R172, R156, -INF , !P2 ;  /* 0xff8000009cac7808 */ /* 0x000fe20005000000 */
[----:B-1----:R-:W-:Y:S01]  /*1f160*/  IMAD.IADD R136, R216, 0x1, -R15 ;  /* 0x00000001d8887824 */ /* 0x002fe200078e0a0f */
[----:B------:R-:W-:Y:S01]  /*1f170*/  FSEL R162, R158, -INF , !P4 ;  /* 0xff8000009ea27808 */ /* 0x000fe20006000000 */
[----:B--2---:R-:W-:Y:S01]  /*1f180*/  FFMA.FTZ R14, -R213, R29, R14 ;  /* 0x0000001dd50e7223 */ /* 0x004fe2000001010e */
[C---:B------:R-:W-:Y:S02]  /*1f190*/  ISETP.GE.AND P4, PT, R21.reuse, R222, PT ;  /* 0x000000de1500720c */ /* 0x040fe40003f86270 */
[----:B------:R-:W-:Y:S01]  /*1f1a0*/  IABS R134, R136 ;  /* 0x0000008800867213 */ /* 0x000fe20000000000 */
[----:B------:R-:W1:Y:S01]  /*1f1b0*/  I2F R132, R137 ;  /* 0x0000008900847306 */ /* 0x000e620000201400 */
[----:B------:R-:W-:Y:S02]  /*1f1c0*/  ISETP.GE.OR P4, PT, R21, R217, !P4 ;  /* 0x000000d91500720c */ /* 0x000fe40006786670 */
[----:B------:R-:W-:Y:S01]  /*1f1d0*/  IADD3 R21, R3, 0x30, RZ ;  /* 0x0000003003157810 */ /* 0x000fe20007ffe0ff */
[----:B---3--:R-:W-:Y:S01]  /*1f1e0*/  FFMA.FTZ R170, -R213, R27, R170 ;  /* 0x0000001bd5aa7223 */ /* 0x008fe200000101aa */
[CC--:B------:R-:W-:Y:S02]  /*1f1f0*/  ISETP.GE.AND P2, PT, R133.reuse, R224.reuse, PT ;  /* 0x000000e08500720c */ /* 0x0c0fe40003f46270 */
[----:B------:R-:W-:Y:S01]  /*1f200*/  FSEL R9, R140, -INF , !P6 ;  /* 0xff8000008c097808 */ /* 0x000fe20007000000 */
[----:B------:R-:W-:Y:S01]  /*1f210*/  IMAD.IADD R136, R216, 0x1, -R21 ;  /* 0x00000001d8887824 */ /* 0x000fe200078e0a15 */
[----:B------:R-:W-:Y:S01]  /*1f220*/  ISETP.GE.OR P2, PT, R133, R215, !P2 ;  /* 0x000000d78500720c */ /* 0x000fe20005746670 */
[----:B------:R-:W2:Y:S01]  /*1f230*/  I2F R134, R134 ;  /* 0x0000008600867306 */ /* 0x000ea20000201400 */
[----:B------:R-:W-:Y:S02]  /*1f240*/  ISETP.GE.AND P6, PT, R23, R224, PT ;  /* 0x000000e01700720c */ /* 0x000fe40003fc6270 */
[----:B------:R-:W-:Y:S01]  /*1f250*/  IABS R136, R136 ;  /* 0x0000008800887213 */ /* 0x000fe20000000000 */
[----:B----4-:R-:W-:Y:S01]  /*1f260*/  FFMA.FTZ R24, -R213, R25, R24 ;  /* 0x00000019d5187223 */ /* 0x010fe20000010118 */
[----:B------:R-:W-:Y:S02]  /*1f270*/  IADD3 R135, R214, -R133, RZ ;  /* 0x80000085d6877210 */ /* 0x000fe40007ffe0ff */
[----:B------:R-:W-:Y:S02]  /*1f280*/  FSEL R142, R16, -INF , !P2 ;  /* 0xff800000108e7808 */ /* 0x000fe40005000000 */
[----:B------:R-:W-:Y:S01]  /*1f290*/  IABS R135, R135 ;  /* 0x0000008700877213 */ /* 0x000fe20000000000 */
[----:B------:R3:W4:Y:S01]  /*1f2a0*/  I2F R35, R136 ;  /* 0x0000008800237306 */ /* 0x0007220000201400 */
[-C--:B------:R-:W-:Y:S02]  /*1f2b0*/  ISETP.GE.OR P6, PT, R23, R215.reuse, !P6 ;  /* 0x000000d71700720c */ /* 0x080fe400077c6670 */
[----:B------:R-:W-:Y:S01]  /*1f2c0*/  IADD3 R31, R3, 0x31, RZ ;  /* 0x00000031031f7810 */ /* 0x000fe20007ffe0ff */
[----:B-1----:R-:W-:Y:S01]  /*1f2d0*/  FFMA.FTZ R12, -R213, R132, R12 ;  /* 0x00000084d50c7223 */ /* 0x002fe2000001010c */
[----:B------:R-:W-:Y:S02]  /*1f2e0*/  FSEL R140, R160, -INF , !P6 ;  /* 0xff800000a08c7808 */ /* 0x000fe40007000000 */
[----:B------:R-:W-:Y:S02]  /*1f2f0*/  ISETP.GE.AND P6, PT, R7, R224, PT ;  /* 0x000000e00700720c */ /* 0x000fe40003fc6270 */
[----:B------:R-:W-:Y:S01]  /*1f300*/  ISETP.GE.AND P2, PT, R133, R222, PT ;  /* 0x000000de8500720c */ /* 0x000fe20003f46270 */
[----:B------:R-:W1:Y:S01]  /*1f310*/  I2F R16, R135 ;  /* 0x0000008700107306 */ /* 0x000e620000201400 */
[----:B------:R-:W-:Y:S02]  /*1f320*/  ISETP.GE.OR P6, PT, R7, R215, !P6 ;  /* 0x000000d70700720c */ /* 0x000fe400077c6670 */
[----:B------:R-:W-:Y:S01]  /*1f330*/  FSEL R163, R14, -INF , !P0 ;  /* 0xff8000000ea37808 */ /* 0x000fe20004000000 */
[----:B--2---:R-:W-:Y:S01]  /*1f340*/  FFMA.FTZ R174, -R213, R134, R174 ;  /* 0x00000086d5ae7223 */ /* 0x004fe200000101ae */
[----:B------:R-:W-:Y:S02]  /*1f350*/  FSEL R160, R168, -INF , !P6 ;  /* 0xff800000a8a07808 */ /* 0x000fe40007000000 */
[----:B------:R-:W-:Y:S02]  /*1f360*/  ISETP.GE.AND P6, PT, R7, R222, PT ;  /* 0x000000de0700720c */ /* 0x000fe40003fc6270 */
[-C--:B------:R-:W-:Y:S02]  /*1f370*/  ISETP.GE.AND P0, PT, R17, R224.reuse, PT ;  /* 0x000000e01100720c */ /* 0x080fe40003f06270 */
[-C--:B------:R-:W-:Y:S02]  /*1f380*/  ISETP.GE.OR P6, PT, R7, R217.reuse, !P6 ;  /* 0x000000d90700720c */ /* 0x080fe400077c6670 */
[----:B------:R-:W-:Y:S01]  /*1f390*/  ISETP.GE.OR P2, PT, R133, R217, !P2 ;  /* 0x000000d98500720c */ /* 0x000fe20005746670 */
[----:B------:R-:W-:Y:S01]  /*1f3a0*/  IMAD.IADD R133, R216, 0x1, -R31 ;  /* 0x00000001d8857824 */ /* 0x000fe200078e0a1f */
[----:B---3--:R-:W-:Y:S01]  /*1f3b0*/  IADD3 R136, R214, -R7, RZ ;  /* 0x80000007d6887210 */ /* 0x008fe20007ffe0ff */
[----:B----4-:R-:W-:Y:S01]  /*1f3c0*/  FFMA.FTZ R176, -R213, R35, R176 ;  /* 0x00000023d5b07223 */ /* 0x010fe200000101b0 */
[----:B------:R-:W-:Y:S02]  /*1f3d0*/  FSEL R7, R150, -INF , !P5 ;  /* 0xff80000096077808 */ /* 0x000fe40006800000 */
[----:B------:R-:W-:Y:S02]  /*1f3e0*/  ISETP.GE.AND P5, PT, R19, R224, PT ;  /* 0x000000e01300720c */ /* 0x000fe40003fa6270 */
[-C--:B------:R-:W-:Y:S02]  /*1f3f0*/  ISETP.GE.OR P0, PT, R17, R215.reuse, !P0 ;  /* 0x000000d71100720c */ /* 0x080fe40004706670 */
[----:B------:R-:W-:Y:S01]  /*1f400*/  ISETP.GE.OR P5, PT, R19, R215, !P5 ;  /* 0x000000d71300720c */ /* 0x000fe20006fa6670 */
[----:B-1----:R-:W-:Y:S01]  /*1f410*/  FFMA.FTZ R18, -R213, R16, R18 ;  /* 0x00000010d5127223 */ /* 0x002fe20000010112 */
[----:B------:R-:W-:Y:S02]  /*1f420*/  IABS R135, R13 ;  /* 0x0000000d00877213 */ /* 0x000fe40000000000 */
[----:B------:R-:W-:Y:S02]  /*1f430*/  FSEL R158, R170, -INF , !P5 ;  /* 0xff800000aa9e7808 */ /* 0x000fe40006800000 */
[CC--:B------:R-:W-:Y:S01]  /*1f440*/  ISETP.GE.AND P5, PT, R19.reuse, R222.reuse, PT ;  /* 0x000000de1300720c */ /* 0x0c0fe20003fa6270 */
[----:B------:R-:W1:Y:S01]  /*1f450*/  I2F R33, R135 ;  /* 0x0000008700217306 */ /* 0x000e620000201400 */
[----:B------:R-:W-:Y:S02]  /*1f460*/  FSEL R13, R152, -INF , !P1 ;  /* 0xff800000980d7808 */ /* 0x000fe40004800000 */
[----:B------:R-:W-:Y:S02]  /*1f470*/  ISETP.GE.OR P5, PT, R19, R217, !P5 ;  /* 0x000000d91300720c */ /* 0x000fe40006fa6670 */
[----:B------:R-:W-:Y:S02]  /*1f480*/  IADD3 R19, R214, -R19, RZ ;  /* 0x80000013d6137210 */ /* 0x000fe40007ffe0ff */
[----:B------:R-:W-:Y:S02]  /*1f490*/  ISETP.GE.AND P1, PT, R23, R222, PT ;  /* 0x000000de1700720c */ /* 0x000fe40003f26270 */
[----:B------:R-:W-:Y:S02]  /*1f4a0*/  IABS R19, R19 ;  /* 0x0000001300137213 */ /* 0x000fe40000000000 */
[----:B------:R-:W-:Y:S02]  /*1f4b0*/  FSEL R156, R24, -INF , !P0 ;  /* 0xff800000189c7808 */ /* 0x000fe40004000000 */
[----:B------:R-:W2:Y:S01]  /*1f4c0*/  I2F R14, R19 ;  /* 0x00000013000e7306 */ /* 0x000ea20000201400 */
[----:B------:R-:W-:Y:S02]  /*1f4d0*/  FSEL R143, R18, -INF , !P2 ;  /* 0xff800000128f7808 */ /* 0x000fe40005000000 */
[C---:B------:R-:W-:Y:S02]  /*1f4e0*/  ISETP.GE.AND P0, PT, R15.reuse, R224, PT ;  /* 0x000000e00f00720c */ /* 0x040fe40003f06270 */
[-C--:B------:R-:W-:Y:S02]  /*1f4f0*/  ISETP.GE.AND P2, PT, R15, R222.reuse, PT ;  /* 0x000000de0f00720c */ /* 0x080fe40003f46270 */
[----:B------:R-:W-:Y:S02]  /*1f500*/  IABS R133, R133 ;  /* 0x0000008500857213 */ /* 0x000fe40000000000 */
[----:B------:R-:W-:Y:S02]  /*1f510*/  ISETP.GE.OR P1, PT, R23, R217, !P1 ;  /* 0x000000d91700720c */ /* 0x000fe40004f26670 */
[----:B------:R-:W-:Y:S01]  /*1f520*/  IADD3 R23, R3, 0x38, RZ ;  /* 0x0000003803177810 */ /* 0x000fe20007ffe0ff */
[----:B-1----:R-:W-:Y:S01]  /*1f530*/  FFMA.FTZ R4, -R213, R33, R4 ;  /* 0x00000021d5047223 */ /* 0x002fe20000010104 */
[----:B------:R-:W-:Y:S01]  /*1f540*/  IADD3 R3, R3, 0x39, RZ ;  /* 0x0000003903037810 */ /* 0x000fe20007ffe0ff */
[----:B------:R-:W1:Y:S01]  /*1f550*/  I2F R133, R133 ;  /* 0x0000008500857306 */ /* 0x000e620000201400 */
[C---:B------:R-:W-:Y:S01]  /*1f560*/  ISETP.GE.OR P0, PT, R15.reuse, R215, !P0 ;  /* 0x000000d70f00720c */ /* 0x040fe20004706670 */
[----:B------:R-:W-:Y:S01]  /*1f570*/  IMAD.IADD R29, R216, 0x1, -R23 ;  /* 0x00000001d81d7824 */ /* 0x000fe200078e0a17 */
[----:B------:R-:W-:Y:S01]  /*1f580*/  ISETP.GE.OR P2, PT, R15, R217, !P2 ;  /* 0x000000d90f00720c */ /* 0x000fe20005746670 */
[----:B------:R-:W-:Y:S01]  /*1f590*/  IMAD.IADD R15, R214, 0x1, -R15 ;  /* 0x00000001d60f7824 */ /* 0x000fe200078e0a0f */
[----:B------:R-:W-:Y:S01]  /*1f5a0*/  FSEL R161, R12, -INF , !P4 ;  /* 0xff8000000ca17808 */ /* 0x000fe20006000000 */
[----:B------:R-:W-:Y:S01]  /*1f5b0*/  IMAD.IADD R16, R216, 0x1, -R3 ;  /* 0x00000001d8107824 */ /* 0x000fe200078e0a03 */
[----:B------:R-:W-:Y:S02]  /*1f5c0*/  ISETP.GE.AND P4, PT, R17, R222, PT ;  /* 0x000000de1100720c */ /* 0x000fe40003f86270 */
[----:B------:R-:W-:Y:S01]  /*1f5d0*/  IABS R15, R15 ;  /* 0x0000000f000f7213 */ /* 0x000fe20000000000 */
[----:B--2---:R-:W-:Y:S01]  /*1f5e0*/  FFMA.FTZ R6, -R213, R14, R6 ;  /* 0x0000000ed5067223 */ /* 0x004fe20000010106 */
[----:B------:R-:W-:Y:S02]  /*1f5f0*/  ISETP.GE.OR P4, PT, R17, R217, !P4 ;  /* 0x000000d91100720c */ /* 0x000fe40006786670 */
[----:B------:R-:W-:Y:S02]  /*1f600*/  IADD3 R17, R214, -R17, RZ ;  /* 0x80000011d6117210 */ /* 0x000fe40007ffe0ff */
[----:B------:R-:W-:Y:S02]  /*1f610*/  IABS R16, R16 ;  /* 0x0000001000107213 */ /* 0x000fe40000000000 */
[----:B------:R-:W-:Y:S02]  /*1f620*/  FSEL R141, R4, -INF , !P1 ;  /* 0xff800000048d7808 */ /* 0x000fe40004800000 */
[----:B------:R-:W-:Y:S01]  /*1f630*/  MOV R4, R15 ;  /* 0x0000000f00047202 */ /* 0x000fe20000000f00 */
[----:B------:R-:W-:Y:S01]  /*1f640*/  IMAD.IADD R15, R214, 0x1, -R21 ;  /* 0x00000001d60f7824 */ /* 0x000fe200078e0a15 */
[----:B------:R-:W-:Y:S01]  /*1f650*/  IABS R17, R17 ;  /* 0x0000001100117213 */ /* 0x000fe20000000000 */
[----:B------:R2:W3:Y:S01]  /*1f660*/  I2F R12, R16 ;  /* 0x00000010000c7306 */ /* 0x0004e20000201400 */
[----:B------:R-:W-:Y:S01]  /*1f670*/  FMNMX.FTZ R19, R11, R2, !PT ;  /* 0x000000020b137209 */ /* 0x000fe20007810000 */
[----:B-1----:R-:W-:Y:S01]  /*1f680*/  FFMA.FTZ R228, -R213, R133, R228 ;  /* 0x00000085d5e47223 */ /* 0x002fe200000101e4 */
[----:B------:R-:W-:Y:S02]  /*1f690*/  IABS R15, R15 ;  /* 0x0000000f000f7213 */ /* 0x000fe40000000000 */
[----:B------:R-:W-:Y:S02]  /*1f6a0*/  FSEL R154, R174, -INF , !P0 ;  /* 0xff800000ae9a7808 */ /* 0x000fe40004000000 */
[C---:B------:R-:W-:Y:S02]  /*1f6b0*/  ISETP.GE.AND P0, PT, R21.reuse, R224, PT ;  /* 0x000000e01500720c */ /* 0x040fe40003f06270 */
[----:B------:R-:W-:Y:S01]  /*1f6c0*/  FMNMX.FTZ R19, R144, R19, !PT ;  /* 0x0000001390137209 */ /* 0x000fe20007810000 */
[----:B------:R-:W1:Y:S01]  /*1f6d0*/  I2F R17, R17 ;  /* 0x0000001100117306 */ /* 0x000e620000201400 */
[----:B------:R-:W-:Y:S02]  /*1f6e0*/  ISETP.GE.OR P0, PT, R21, R215, !P0 ;  /* 0x000000d71500720c */ /* 0x000fe40004706670 */
[----:B------:R-:W-:Y:S02]  /*1f6f0*/  IABS R135, R136 ;  /* 0x0000008800877213 */ /* 0x000fe40000000000 */
[----:B------:R-:W-:Y:S02]  /*1f700*/  FMNMX.FTZ R19, R10, R19, !PT ;  /* 0x000000130a137209 */ /* 0x000fe40007810000 */
[----:B------:R-:W-:Y:S02]  /*1f710*/  FSEL R152, R176, -INF , !P0 ;  /* 0xff800000b0987808 */ /* 0x000fe40004000000 */
[----:B------:R-:W-:Y:S01]  /*1f720*/  ISETP.GE.AND P0, PT, R31, R224, PT ;  /* 0x000000e01f00720c */ /* 0x000fe20003f06270 */
[----:B------:R-:W4:Y:S01]  /*1f730*/  I2F R14, R15 ;  /* 0x0000000f000e7306 */ /* 0x000f220000201400 */
[----:B------:R-:W-:Y:S02]  /*1f740*/  FMNMX.FTZ R18, R5, R0, !PT ;  /* 0x0000000005127209 */ /* 0x000fe40007810000 */
[----:B------:R-:W-:Y:S01]  /*1f750*/  FMNMX.FTZ R19, R26, R19, !PT ;  /* 0x000000131a137209 */ /* 0x000fe20007810000 */
[----:B--2---:R-:W-:Y:S01]  /*1f760*/  IMAD.IADD R16, R214, 0x1, -R23 ;  /* 0x00000001d6107824 */ /* 0x004fe200078e0a17 */
[----:B------:R-:W-:Y:S01]  /*1f770*/  IABS R29, R29 ;  /* 0x0000001d001d7213 */ /* 0x000fe20000000000 */
[----:B---3--:R-:W-:Y:S01]  /*1f780*/  FFMA.FTZ R178, -R213, R12, R178 ;  /* 0x0000000cd5b27223 */ /* 0x008fe200000101b2 */
[----:B------:R-:W-:Y:S02]  /*1f790*/  ISETP.GE.OR P0, PT, R31, R215, !P0 ;  /* 0x000000d71f00720c */ /* 0x000fe40004706670 */
[----:B------:R-:W-:Y:S01]  /*1f7a0*/  FMNMX.FTZ R18, R9, R18, !PT ;  /* 0x0000001209127209 */ /* 0x000fe20007810000 */
[----:B------:R-:W2:Y:S01]  /*1f7b0*/  I2F R27, R135 ;  /* 0x00000087001b7306 */ /* 0x000ea20000201400 */
[----:B------:R-:W-:Y:S02]  /*1f7c0*/  FMNMX.FTZ R19, R172, R19, !PT ;  /* 0x00000013ac137209 */ /* 0x000fe40007810000 */
[----:B------:R-:W-:Y:S01]  /*1f7d0*/  FSEL R150, R228, -INF , !P0 ;  /* 0xff800000e4967808 */ /* 0x000fe20004000000 */
[----:B-1----:R-:W-:Y:S01]  /*1f7e0*/  FFMA.FTZ R22, -R213, R17, R22 ;  /* 0x00000011d5167223 */ /* 0x002fe20000010116 */
[----:B------:R-:W-:Y:S02]  /*1f7f0*/  ISETP.GE.AND P0, PT, R31, R222, PT ;  /* 0x000000de1f00720c */ /* 0x000fe40003f06270 */
[----:B------:R-:W-:Y:S02]  /*1f800*/  FMNMX.FTZ R18, R13, R18, !PT ;  /* 0x000000120d127209 */ /* 0x000fe40007810000 */
[----:B------:R-:W-:Y:S01]  /*1f810*/  FMNMX.FTZ R19, R162, R19, !PT ;  /* 0x00000013a2137209 */ /* 0x000fe20007810000 */
[----:B------:R-:W1:Y:S01]  /*1f820*/  I2F R29, R29 ;  /* 0x0000001d001d7306 */ /* 0x000e620000201400 */
[----:B------:R-:W-:Y:S02]  /*1f830*/  ISETP.GE.OR P0, PT, R31, R217, !P0 ;  /* 0x000000d91f00720c */ /* 0x000fe40004706670 */
[----:B------:R-:W-:Y:S01]  /*1f840*/  IADD3 R31, R214, -R31, RZ ;  /* 0x8000001fd61f7210 */ /* 0x000fe20007ffe0ff */
[----:B----4-:R-:W-:Y:S01]  /*1f850*/  FFMA.FTZ R30, -R213, R14, R30 ;  /* 0x0000000ed51e7223 */ /* 0x010fe2000001011e */
[----:B------:R-:W-:Y:S02]  /*1f860*/  FMNMX.FTZ R18, R7, R18, !PT ;  /* 0x0000001207127209 */ /* 0x000fe40007810000 */
[----:B------:R-:W-:Y:S02]  /*1f870*/  FMNMX.FTZ R19, R142, R19, !PT ;  /* 0x000000138e137209 */ /* 0x000fe40007810000 */
[----:B------:R-:W-:Y:S01]  /*1f880*/  IABS R31, R31 ;  /* 0x0000001f001f7213 */ /* 0x000fe20000000000 */
[----:B------:R-:W3:Y:S01]  /*1f890*/  I2F R4, R4 ;  /* 0x0000000400047306 */ /* 0x000ee20000201400 */
[----:B------:R-:W-:Y:S02]  /*1f8a0*/  FMNMX.FTZ R18, R163, R18, !PT ;  /* 0x00000012a3127209 */ /* 0x000fe40007810000 */
[----:B------:R-:W-:Y:S01]  /*1f8b0*/  IABS R16, R16 ;  /* 0x0000001000107213 */ /* 0x000fe20000000000 */
[----:B--2---:R-:W-:Y:S01]  /*1f8c0*/  FFMA.FTZ R20, -R213, R27, R20 ;  /* 0x0000001bd5147223 */ /* 0x004fe20000010114 */
[----:B------:R-:W-:Y:S02]  /*1f8d0*/  IADD3 R12, R214, -R3, RZ ;  /* 0x80000003d60c7210 */ /* 0x000fe40007ffe0ff */
[----:B------:R-:W-:Y:S02]  /*1f8e0*/  FMNMX.FTZ R15, R140, R19, !PT ;  /* 0x000000138c0f7209 */ /* 0x000fe40007810000 */
[----:B------:R-:W-:Y:S01]  /*1f8f0*/  FMNMX.FTZ R18, R161, R18, !PT ;  /* 0x00000012a1127209 */ /* 0x000fe20007810000 */
[----:B------:R-:W2:Y:S01]  /*1f900*/  I2F R17, R31 ;  /* 0x0000001f00117306 */ /* 0x000ea20000201400 */
[----:B------:R-:W-:Y:S02]  /*1f910*/  IABS R12, R12 ;  /* 0x0000000c000c7213 */ /* 0x000fe40000000000 */
[----:B------:R-:W-:Y:S01]  /*1f920*/  FMNMX.FTZ R15, R160, R15, !PT ;  /* 0x0000000fa00f7209 */ /* 0x000fe20007810000 */
[----:B-1----:R-:W-:Y:S01]  /*1f930*/  FFMA.FTZ R166, -R213, R29, R166 ;  /* 0x0000001dd5a67223 */ /* 0x002fe200000101a6 */
[----:B------:R-:W-:Y:S02]  /*1f940*/  FMNMX.FTZ R18, R143, R18, !PT ;  /* 0x000000128f127209 */ /* 0x000fe40007810000 */
[----:B------:R-:W-:Y:S02]  /*1f950*/  FMNMX.FTZ R15, R158, R15, !PT ;  /* 0x0000000f9e0f7209 */ /* 0x000fe40007810000 */
[----:B------:R-:W-:Y:S01]  /*1f960*/  FSEL R159, R20, -INF , !P6 ;  /* 0xff800000149f7808 */ /* 0x000fe20007000000 */
[----:B------:R-:W1:Y:S01]  /*1f970*/  I2F R16, R16 ;  /* 0x0000001000107306 */ /* 0x000e620000201400 */
[----:B------:R-:W-:Y:S02]  /*1f980*/  FMNMX.FTZ R18, R141, R18, !PT ;  /* 0x000000128d127209 */ /* 0x000fe40007810000 */
[----:B------:R-:W-:Y:S01]  /*1f990*/  ISETP.GE.AND P6, PT, R23, R224, PT ;  /* 0x000000e01700720c */ /* 0x000fe20003fc6270 */
[----:B---3--:R-:W-:Y:S01]  /*1f9a0*/  FFMA.FTZ R8, -R213, R4, R8 ;  /* 0x00000004d5087223 */ /* 0x008fe20000010108 */
[----:B------:R-:W-:Y:S02]  /*1f9b0*/  FMNMX.FTZ R15, R156, R15, !PT ;  /* 0x0000000f9c0f7209 */ /* 0x000fe40007810000 */
[----:B------:R-:W-:Y:S02]  /*1f9c0*/  FSEL R157, R6, -INF , !P5 ;  /* 0xff800000069d7808 */ /* 0x000fe40006800000 */
[----:B------:R-:W-:Y:S01]  /*1f9d0*/  FMNMX.FTZ R18, R159, R18, !PT ;  /* 0x000000129f127209 */ /* 0x000fe20007810000 */
[----:B------:R-:W3:Y:S01]  /*1f9e0*/  I2F R12, R12 ;  /* 0x0000000c000c7306 */ /* 0x000ee20000201400 */
[----:B------:R-:W-:Y:S02]  /*1f9f0*/  ISETP.GE.OR P6, PT, R23, R215, !P6 ;  /* 0x000000d71700720c */ /* 0x000fe400077c6670 */
[----:B------:R-:W-:Y:S01]  /*1fa00*/  FMNMX.FTZ R15, R154, R15, !PT ;  /* 0x0000000f9a0f7209 */ /* 0x000fe20007810000 */
[----:B--2---:R-:W-:Y:S01]  /*1fa10*/  FFMA.FTZ R28, -R213, R17, R28 ;  /* 0x00000011d51c7223 */ /* 0x004fe2000001011c */
[----:B------:R-:W-:Y:S02]  /*1fa20*/  ISETP.GE.AND P1, PT, R21, R222, PT ;  /* 0x000000de1500720c */ /* 0x000fe40003f26270 */
[----:B------:R-:W-:Y:S02]  /*1fa30*/  FSEL R155, R22, -INF , !P4 ;  /* 0xff800000169b7808 */ /* 0x000fe40006000000 */
[----:B------:R-:W-:Y:S02]  /*1fa40*/  FMNMX.FTZ R18, R157, R18, !PT ;  /* 0x000000129d127209 */ /* 0x000fe40007810000 */
[----:B------:R-:W-:Y:S02]  /*1fa50*/  FSEL R148, R166, -INF , !P6 ;  /* 0xff800000a6947808 */ /* 0x000fe40007000000 */
[----:B------:R-:W-:Y:S01]  /*1fa60*/  FMNMX.FTZ R15, R152, R15, !PT ;  /* 0x0000000f980f7209 */ /* 0x000fe20007810000 */
[----:B-1----:R-:W-:Y:S01]  /*1fa70*/  FFMA.FTZ R34, -R213, R16, R34 ;  /* 0x00000010d5227223 */ /* 0x002fe20000010122 */
[----:B------:R-:W-:Y:S02]  /*1fa80*/  ISETP.GE.AND P6, PT, R3, R224, PT ;  /* 0x000000e00300720c */ /* 0x000fe40003fc6270 */
[----:B------:R-:W-:Y:S02]  /*1fa90*/  ISETP.GE.OR P1, PT, R21, R217, !P1 ;  /* 0x000000d91500720c */ /* 0x000fe40004f26670 */
[----:B------:R-:W-:Y:S02]  /*1faa0*/  FSEL R153, R8, -INF , !P2 ;  /* 0xff80000008997808 */ /* 0x000fe40005000000 */
[----:B------:R-:W-:Y:S02]  /*1fab0*/  FMNMX.FTZ R18, R155, R18, !PT ;  /* 0x000000129b127209 */ /* 0x000fe40007810000 */
[----:B------:R-:W-:Y:S01]  /*1fac0*/  FMNMX.FTZ R15, R150, R15, !PT ;  /* 0x0000000f960f7209 */ /* 0x000fe20007810000 */
[----:B---3--:R-:W-:Y:S01]  /*1fad0*/  FFMA.FTZ R32, -R213, R12, R32 ;  /* 0x0000000cd5207223 */ /* 0x008fe20000010120 */
[----:B------:R-:W-:Y:S02]  /*1fae0*/  ISETP.GE.OR P6, PT, R3, R215, !P6 ;  /* 0x000000d70300720c */ /* 0x000fe400077c6670 */
[----:B------:R-:W-:Y:S02]  /*1faf0*/  ISETP.GE.AND P4, PT, R23, R222, PT ;  /* 0x000000de1700720c */ /* 0x000fe40003f86270 */
[----:B------:R-:W-:Y:S02]  /*1fb00*/  FSEL R149, R30, -INF , !P1 ;  /* 0xff8000001e957808 */ /* 0x000fe40004800000 */
[----:B------:R-:W-:Y:S02]  /*1fb10*/  FMNMX.FTZ R18, R153, R18, !PT ;  /* 0x0000001299127209 */ /* 0x000fe40007810000 */
[----:B------:R-:W-:Y:S02]  /*1fb20*/  FSEL R146, R178, -INF , !P6 ;  /* 0xff800000b2927808 */ /* 0x000fe40007000000 */
[----:B------:R-:W-:Y:S02]  /*1fb30*/  FMNMX.FTZ R15, R148, R15, !PT ;  /* 0x0000000f940f7209 */ /* 0x000fe40007810000 */
[----:B------:R-:W-:Y:S02]  /*1fb40*/  ISETP.GE.OR P4, PT, R23, R217, !P4 ;  /* 0x000000d91700720c */ /* 0x000fe40006786670 */
[----:B------:R-:W-:Y:S01]  /*1fb50*/  FSEL R147, R28, -INF , !P0 ;  /* 0xff8000001c937808 */ /* 0x000fe20004000000 */
[----:B------:R-:W-:Y:S01]  /*1fb60*/  LDSM.16.MT88.4 R20, [R194+0xc000] ;  /* 0x00c00000c214783b */ /* 0x000fe20000004200 */
[----:B------:R-:W-:Y:S02]  /*1fb70*/  FMNMX.FTZ R18, R149, R18, !PT ;  /* 0x0000001295127209 */ /* 0x000fe40007810000 */
        /* <DEDUP_REMOVED lines=8> */
[----:B------:R-:W1:Y:S03]  /*1fc00*/  SHFL.BFLY PT, R15, R4, 0x2, 0x1f ;  /* 0x0c401f00040f7f89 */ /* 0x000e6600000e0000 */
[----:B------:R-:W-:Y:S05]  /*1fc10*/  FMNMX.FTZ R6, R133, R8, !PT ;  /* 0x0000000885067209 */ /* 0x000fea0007810000 */
        /* <DEDUP_REMOVED lines=8> */
[----:B--2---:R-:W-:Y:S04]  /*1fca0*/  FMNMX.FTZ R3, R4, R3, !PT ;  /* 0x0000000304037209 */ /* 0x004fe80007810000 */
[----:B------:R-:W-:Y:S02]  /*1fcb0*/  FSEL R151, R151, RZ, P1 ;  /* 0x000000ff97977208 */ /* 0x000fe40000800000 */
[C---:B------:R-:W-:Y:S03]  /*1fcc0*/  FSETP.NEU.FTZ.AND P0, PT, R3.reuse, -INF , PT ;  /* 0xff8000000300780b */ /* 0x040fe60003f1d000 */
[--C-:B------:R-:W-:Y:S02]  /*1fcd0*/  FFMA.FTZ R134, R144, c[0x0][0x23c], -R151.reuse ;  /* 0x00008f0090867a23 */ /* 0x100fe40000010897 */
[----:B------:R-:W-:Y:S02]  /*1fce0*/  FMUL.FTZ R144, R3, c[0x0][0x23c] ;  /* 0x00008f0003907a20 */ /* 0x000fe40000410000 */
[--C-:B------:R-:W-:Y:S02]  /*1fcf0*/  FFMA.FTZ R135, R11, c[0x0][0x23c], -R151.reuse ;  /* 0x00008f000b877a23 */ /* 0x100fe40000010897 */
[--C-:B------:R-:W-:Y:S01]  /*1fd00*/  FFMA.FTZ R171, R10, c[0x0][0x23c], -R151.reuse ;  /* 0x00008f000aab7a23 */ /* 0x100fe20000010897 */
[----:B------:R-:W-:Y:S01]  /*1fd10*/  FSEL R144, R144, RZ, P0 ;  /* 0x000000ff90907208 */ /* 0x000fe20000000000 */
[--C-:B------:R-:W-:Y:S01]  /*1fd20*/  FFMA.FTZ R170, R26, c[0x0][0x23c], -R151.reuse ;  /* 0x00008f001aaa7a23 */ /* 0x100fe20000010897 */
[----:B------:R-:W-:Y:S01]  /*1fd30*/  MUFU.EX2 R134, R134 ;  /* 0x0000008600867308 */ /* 0x000fe20000000800 */
[--C-:B------:R-:W-:Y:S02]  /*1fd40*/  FFMA.FTZ R173, R162, c[0x0][0x23c], -R151.reuse ;  /* 0x00008f00a2ad7a23 */ /* 0x100fe40000010897 */
[--C-:B------:R-:W-:Y:S01]  /*1fd50*/  FFMA.FTZ R169, R5, c[0x0][0x23c], -R144.reuse ;  /* 0x00008f0005a97a23 */ /* 0x100fe20000010890 */
[----:B------:R-:W-:Y:S01]  /*1fd60*/  FSEL R5, R132, RZ, P1 ;  /* 0x000000ff84057208 */ /* 0x000fe20000800000 */
[--C-:B------:R-:W-:Y:S02]  /*1fd70*/  FFMA.FTZ R167, R13, c[0x0][0x23c], -R144.reuse ;  /* 0x00008f000da77a23 */ /* 0x100fe40000010890 */
[----:B------:R-:W1:Y:S01]  /*1fd80*/  LDSM.16.MT88.4 R12, [R196+0xc000] ;  /* 0x00c00000c40c783b */ /* 0x000e620000004200 */
        /* <DEDUP_REMOVED lines=16> */
[----:B------:R-:W-:Y:S01]  /*1fe90*/  LDSM.16.MT88.4 R140, [R193+0xe800] ;  /* 0x00e80000c18c783b */ /* 0x000fe20000004200 */
[----:B------:R-:W4:Y:S01]  /*1fea0*/  MUFU.EX2 R0, R0 ;  /* 0x0000000000007308 */ /* 0x000f220000000800 */
        /* <DEDUP_REMOVED lines=9> */
[C---:B---3--:R-:W-:Y:S01]  /*1ff40*/  FMUL.FTZ R4, R2.reuse, R128 ;  /* 0x0000008002047220 */ /* 0x048fe20000410000 */
[----:B------:R-:W-:Y:S01]  /*1ff50*/  LDSM.16.MT88.4 R156, [R192+0xf800] ;  /* 0x00f80000c09c783b */ /* 0x000fe20000004200 */
        /* <DEDUP_REMOVED lines=133> */
[----:B------:R-:W-:Y:S01]  /*207b0*/  FFMA.FTZ R151, R146, c[0x0][0x23c], -R151 ;  /* 0x00008f0092977a23 */ /* 0x000fe20000010897 */
[----:B------:R-:W-:Y:S01]  /*207c0*/  MUFU.EX2 R232, R232 ;  /* 0x000000e800e87308 */ /* 0x000fe20000000800 */
[C---:B------:R-:W-:Y:S01]  /*207d0*/  HMMA.16816.F32 R56, R136.reuse, R102, R56 ;  /* 0x000000668838723c */ /* 0x040fe20000001838 */
[----:B------:R-:W3:Y:S03]  /*207e0*/  LDSM.16.MT88.4 R100, [R194+0x10000] ;  /* 0x01000000c264783b */ /* 0x000ee60000004200 */
[C---:B------:R-:W-:Y:S02]  /*207f0*/  FMUL.FTZ R88, R2.reuse, R88 ;  /* 0x0000005802587220 */ /* 0x040fe40000410000 */
[----:B------:R-:W-:Y:S02]  /*20800*/  FMUL.FTZ R89, R2, R89 ;  /* 0x0000005902597220 */ /* 0x000fe40000410000 */
[C---:B------:R-:W-:Y:S01]  /*20810*/  HMMA.16816.F32 R60, R136.reuse, R108, R60 ;  /* 0x0000006c883c723c */ /* 0x040fe2000000183c */
[----:B-1----:R-:W-:Y:S01]  /*20820*/  LDSM.16.MT88.4 R144, [R196+0xf800] ;  /* 0x00f80000c490783b */ /* 0x002fe20000004200 */
[----:B------:R1:W-:Y:S02]  /*20830*/  MUFU.EX2 R236, R151 ;  /* 0x0000009700ec7308 */ /* 0x0003e40000000800 */
[C---:B------:R-:W-:Y:S02]  /*20840*/  FMUL.FTZ R90, R0.reuse, R90 ;  /* 0x0000005a005a7220 */ /* 0x040fe40000410000 */
[----:B------:R-:W-:Y:S02]  /*20850*/  FMUL.FTZ R91, R0, R91 ;  /* 0x0000005b005b7220 */ /* 0x000fe40000410000 */
[C---:B------:R-:W-:Y:S01]  /*20860*/  HMMA.16816.F32 R64, R136.reuse, R110, R64 ;  /* 0x0000006e8840723c */ /* 0x040fe20000001840 */
[----:B------:R-:W4:Y:S03]  /*20870*/  LDSM.16.MT88.4 R108, [R193+0x10000] ;  /* 0x01000000c16c783b */ /* 0x000f260000004200 */
[C---:B------:R-:W-:Y:S01]  /*20880*/  FMUL.FTZ R92, R2.reuse, R92 ;  /* 0x0000005c025c7220 */ /* 0x040fe20000410000 */
[----:B------:R-:W5:Y:S01]  /*20890*/  MUFU.EX2 R172, R172 ;  /* 0x000000ac00ac7308 */ /* 0x000f620000000800 */
[----:B------:R-:W-:Y:S02]  /*208a0*/  FMUL.FTZ R93, R2, R93 ;  /* 0x0000005d025d7220 */ /* 0x000fe40000410000 */
[C---:B------:R-:W-:Y:S01]  /*208b0*/  FMUL.FTZ R94, R0.reuse, R94 ;  /* 0x0000005e005e7220 */ /* 0x040fe20000410000 */
[C---:B--2---:R-:W-:Y:S03]  /*208c0*/  HMMA.16816.F32 R68, R136.reuse, R104, R68 ;  /* 0x000000688844723c */ /* 0x044fe60000001844 */
[----:B------:R-:W-:Y:S02]  /*208d0*/  FMUL.FTZ R95, R0, R95 ;  /* 0x0000005f005f7220 */ /* 0x000fe40000410000 */
[C---:B------:R-:W-:Y:S01]  /*208e0*/  FMUL.FTZ R96, R2.reuse, R96 ;  /* 0x0000006002607220 */ /* 0x040fe20000410000 */
[----:B------:R-:W-:Y:S01]  /*208f0*/  MUFU.EX2 R233, R233 ;  /* 0x000000e900e97308 */ /* 0x000fe20000000800 */
[C---:B------:R-:W-:Y:S01]  /*20900*/  FMUL.FTZ R97, R2.reuse, R97 ;  /* 0x0000006102617220 */ /* 0x040fe20000410000 */
[C---:B------:R-:W-:Y:S01]  /*20910*/  HMMA.16816.F32 R72, R136.reuse, R106, R72 ;  /* 0x0000006a8848723c */ /* 0x040fe20000001848 */
[----:B------:R-:W2:Y:S03]  /*20920*/  LDSM.16.MT88.4 R104, [R192+0x10000] ;  /* 0x01000000c068783b */ /* 0x000ea60000004200 */
[C---:B------:R-:W-:Y:S02]  /*20930*/  FMUL.FTZ R76, R2.reuse, R76 ;  /* 0x0000004c024c7220 */ /* 0x040fe40000410000 */
[----:B------:R-:W-:Y:S02]  /*20940*/  FMUL.FTZ R77, R2, R77 ;  /* 0x0000004d024d7220 */ /* 0x000fe40000410000 */
[C---:B------:R-:W-:Y:S01]  /*20950*/  FMUL.FTZ R78, R0.reuse, R78 ;  /* 0x0000004e004e7220 */ /* 0x040fe20000410000 */
[----:B-1----:R-:W-:Y:S01]  /*20960*/  LDSM.16.MT88.4 R148, [R194+0xf800] ;  /* 0x00f80000c294783b */ /* 0x002fe20000004200 */
[----:B------:R-:W1:Y:S02]  /*20970*/  MUFU.EX2 R234, R234 ;  /* 0x000000ea00ea7308 */ /* 0x000e640000000800 */
[C---:B------:R-:W-:Y:S02]  /*20980*/  FMUL.FTZ R79, R0.reuse, R79 ;  /* 0x0000004f004f7220 */ /* 0x040fe40000410000 */
[C---:B------:R-:W-:Y:S02]  /*20990*/  FMUL.FTZ R98, R0.reuse, R98 ;  /* 0x0000006200627220 */ /* 0x040fe40000410000 */
[----:B------:R-:W-:Y:S02]  /*209a0*/  FMUL.FTZ R99, R0, R99 ;  /* 0x0000006300637220 */ /* 0x000fe40000410000 */
[C---:B------:R-:W-:Y:S01]  /*209b0*/  FMUL.FTZ R80, R2.reuse, R80 ;  /* 0x0000005002507220 */ /* 0x040fe20000410000 */
[C---:B---3--:R-:W-:Y:S01]  /*209c0*/  HMMA.16816.F32 R76, R136.reuse, R100, R76 ;  /* 0x00000064884c723c */ /* 0x048fe2000000184c */
[----:B------:R-:W-:Y:S01]  /*209d0*/  FMUL.FTZ R81, R2, R81 ;  /* 0x0000005102517220 */ /* 0x000fe20000410000 */
[----:B------:R-:W3:Y:S01]  /*209e0*/  MUFU.EX2 R235, R235 ;  /* 0x000000eb00eb7308 */ /* 0x000ee20000000800 */
[C---:B------:R-:W-:Y:S02]  /*209f0*/  FMUL.FTZ R82, R0.reuse, R82 ;  /* 0x0000005200527220 */ /* 0x040fe40000410000 */
[----:B------:R-:W-:Y:S02]  /*20a00*/  FMUL.FTZ R83, R0, R83 ;  /* 0x0000005300537220 */ /* 0x000fe40000410000 */
[----:B-----5:R-:W-:Y:S01]  /*20a10*/  F2FP.PACK_AB R100, R173, R172 ;  /* 0x000000acad64723e */ /* 0x020fe200000000ff */
[----:B------:R-:W-:Y:S01]  /*20a20*/  FFMA.FTZ R135, R2, R221, R135 ;  /* 0x000000dd02877223 */ /* 0x000fe20000010087 */
[----:B------:R-:W-:Y:S03]  /*20a30*/  F2FP.PACK_AB R101, R177, R176 ;  /* 0x000000b0b165723e */ /* 0x000fe600000000ff */
[C---:B------:R-:W-:Y:S01]  /*20a40*/  HMMA.16816.F32 R80, R136.reuse, R102, R80 ;  /* 0x000000668850723c */ /* 0x040fe20000001850 */
[----:B------:R-:W-:Y:S01]  /*20a50*/  MUFU.EX2 R237, R237 ;  /* 0x000000ed00ed7308 */ /* 0x000fe20000000800 */
[----:B------:R-:W-:Y:S02]  /*20a60*/  FFMA.FTZ R169, R0, R219, R169 ;  /* 0x000000db00a97223 */ /* 0x000fe400000100a9 */
[----:B------:R-:W-:Y:S02]  /*20a70*/  FADD.FTZ R134, R134, R135 ;  /* 0x0000008786867221 */ /* 0x000fe40000010000 */
[----:B------:R-:W-:Y:S01]  /*20a80*/  FADD.FTZ R168, R168, R169 ;  /* 0x000000a9a8a87221 */ /* 0x000fe20000010000 */
[----:B------:R-:W-:Y:S01]  /*20a90*/  F2FP.PACK_AB R102, R175, R174 ;  /* 0x000000aeaf66723e */ /* 0x000fe200000000ff */
[C---:B----4-:R-:W-:Y:S01]  /*20aa0*/  HMMA.16816.F32 R84, R136.reuse, R108, R84 ;  /* 0x0000006c8854723c */ /* 0x050fe20000001854 */
[----:B------:R-:W-:Y:S02]  /*20ab0*/  F2FP.PACK_AB R103, R179, R178 ;  /* 0x000000b2b367723e */ /* 0x000fe400000000ff */
[----:B------:R-:W4:Y:S05]  /*20ac0*/  MUFU.EX2 R238, R238 ;  /* 0x000000ee00ee7308 */ /* 0x000f2a0000000800 */
[C---:B------:R-:W-:Y:S01]  /*20ad0*/  HMMA.16816.F32 R88, R136.reuse, R110, R88 ;  /* 0x0000006e8858723c */ /* 0x040fe20000001858 */
[----:B------:R-:W5:Y:S04]  /*20ae0*/  LDSM.16.MT88.4 R108, [R194+0xc800] ;  /* 0x00c80000c26c783b */ /* 0x000f680000004200 */
[----:B------:R-:W4:Y:S03]  /*20af0*/  MUFU.EX2 R239, R239 ;  /* 0x000000ef00ef7308 */ /* 0x000f260000000800 */
[C---:B--2---:R-:W-:Y:S08]  /*20b00*/  HMMA.16816.F32 R92, R136.reuse, R104, R92 ;  /* 0x00000068885c723c */ /* 0x044ff0000000185c */
[----:B------:R-:W-:Y:S01]  /*20b10*/  HMMA.16816.F32 R96, R136, R106, R96 ;  /* 0x0000006a8860723c */ /* 0x000fe20000001860 */
[----:B------:R-:W2:Y:S06]  /*20b20*/  LDSM.16.MT88.4 R104, [R192+0xe800] ;  /* 0x00e80000c068783b */ /* 0x000eac0000004200 */
[----:B-1----:R-:W-:Y:S01]  /*20b30*/  F2FP.PACK_AB R136, R234, R233 ;  /* 0x000000e9ea88723e */ /* 0x002fe200000000ff */
[C---:B------:R-:W-:Y:S01]  /*20b40*/  HMMA.16816.F32 R4, R100.reuse, R112, R4 ;  /* 0x000000706404723c */ /* 0x040fe20000001804 */
[----:B---3--:R-:W-:Y:S03]  /*20b50*/  F2FP.PACK_AB R138, R236, R235 ;  /* 0x000000ebec8a723e */ /* 0x008fe600000000ff */
[----:B----4-:R-:W-:Y:S02]  /*20b60*/  F2FP.PACK_AB R137, R238, R237 ;  /* 0x000000edee89723e */ /* 0x010fe400000000ff */
[----:B------:R-:W-:Y:S02]  /*20b70*/  F2FP.PACK_AB R139, R240, R239 ;  /* 0x000000eff08b723e */ /* 0x000fe400000000ff */
[C---:B------:R-:W-:Y:S01]  /*20b80*/  HMMA.16816.F32 R8, R100.reuse, R114, R8 ;  /* 0x000000726408723c */ /* 0x040fe20000001808 */
[----:B------:R-:W-:Y:S07]  /*20b90*/  LDSM.16.MT88.4 R112, [R194+0x10800] ;  /* 0x01080000c270783b */ /* 0x000fee0000004200 */
        /* <DEDUP_REMOVED lines=79> */
[C---:B------:R-:W-:Y:S01]  /*21090*/  HMMA.16816.F32 R108, R136.reuse, R106, R24 ;  /* 0x0000006a886c723c */ /* 0x040fe20000001818 */
[----:B------:R-:W-:Y:S04]  /*210a0*/  FADD.FTZ R176, R176, R17 ;  /* 0x00000011b0b07221 */ /* 0x000fe80000010000 */
[----:B------:R-:W-:Y:S03]  /*210b0*/  FADD.FTZ R177, R177, R176 ;  /* 0x000000b0b1b17221 */ /* 0x000fe60000010000 */
[C---:B------:R-:W-:Y:S01]  /*210c0*/  HMMA.16816.F32 R104, R136.reuse, R140, R28 ;  /* 0x0000008c8868723c */ /* 0x040fe2000000181c */
[----:B------:R-:W-:Y:S04]  /*210d0*/  FADD.FTZ R2, R178, R177 ;  /* 0x000000b1b2027221 */ /* 0x000fe80000010000 */
[----:B------:R-:W-:Y:S03]  /*210e0*/  FADD.FTZ R2, R179, R2 ;  /* 0x00000002b3027221 */ /* 0x000fe60000010000 */
[C---:B------:R-:W-:Y:S01]  /*210f0*/  HMMA.16816.F32 R100, R136.reuse, R142, R32 ;  /* 0x0000008e8864723c */ /* 0x040fe20000001820 */
[----:B------:R-:W-:Y:S03]  /*21100*/  FADD.FTZ R229, R229, R2 ;  /* 0x00000002e5e57221 */ /* 0x000fe60000010000 */
[----:B------:R-:W-:Y:S01]  /*21110*/  MOV R2, R132 ;  /* 0x0000008400027202 */ /* 0x000fe20000000f00 */
[----:B------:R-:W-:Y:S03]  /*21120*/  FADD.FTZ R230, R230, R229 ;  /* 0x000000e5e6e67221 */ /* 0x000fe60000010000 */
[C---:B------:R-:W-:Y:S01]  /*21130*/  HMMA.16816.F32 R36, R136.reuse, R144, R36 ;  /* 0x000000908824723c */ /* 0x040fe20000001824 */
[----:B------:R-:W-:Y:S04]  /*21140*/  FADD.FTZ R231, R231, R230 ;  /* 0x000000e6e7e77221 */ /* 0x000fe80000010000 */
[----:B------:R-:W-:Y:S03]  /*21150*/  FADD.FTZ R232, R232, R231 ;  /* 0x000000e7e8e87221 */ /* 0x000fe60000010000 */
[C---:B------:R-:W-:Y:S01]  /*21160*/  HMMA.16816.F32 R40, R136.reuse, R146, R40 ;  /* 0x000000928828723c */ /* 0x040fe20000001828 */
[----:B------:R-:W-:Y:S04]  /*21170*/  FADD.FTZ R237, R237, R232 ;  /* 0x000000e8eded7221 */ /* 0x000fe80000010000 */
[----:B------:R-:W-:Y:S03]  /*21180*/  FADD.FTZ R238, R238, R237 ;  /* 0x000000edeeee7221 */ /* 0x000fe60000010000 */
[C---:B------:R-:W-:Y:S01]  /*21190*/  HMMA.16816.F32 R44, R136.reuse, R148, R44 ;  /* 0x00000094882c723c */ /* 0x040fe2000000182c */
[----:B------:R-:W-:Y:S04]  /*211a0*/  FADD.FTZ R219, R239, R238 ;  /* 0x000000eeefdb7221 */ /* 0x000fe80000010000 */
[----:B------:R-:W-:Y:S03]  /*211b0*/  FADD.FTZ R219, R240, R219 ;  /* 0x000000dbf0db7221 */ /* 0x000fe60000010000 */
        /* <DEDUP_REMOVED lines=11> */
[C---:B---3--:R-:W-:Y:S01]  /*21270*/  HMMA.16816.F32 R84, R136.reuse, R8, R84 ;  /* 0x000000088854723c */ /* 0x048fe20000001854 */
[----:B------:R-:W-:Y:S04]  /*21280*/  FADD.FTZ R172, R172, R5 ;  /* 0x00000005acac7221 */ /* 0x000fe80000010000 */
[----:B------:R-:W-:Y:S03]  /*21290*/  FADD.FTZ R173, R173, R172 ;  /* 0x000000acadad7221 */ /* 0x000fe60000010000 */
[C---:B------:R-:W-:Y:S01]  /*212a0*/  HMMA.16816.F32 R88, R136.reuse, R10, R88 ;  /* 0x0000000a8858723c */ /* 0x040fe20000001858 */
[----:B------:R-:W-:Y:S04]  /*212b0*/  FADD.FTZ R0, R174, R173 ;  /* 0x000000adae007221 */ /* 0x000fe80000010000 */
[----:B------:R-:W-:Y:S03]  /*212c0*/  FADD.FTZ R0, R175, R0 ;  /* 0x00000000af007221 */ /* 0x000fe60000010000 */
[C---:B--2---:R-:W-:Y:S01]  /*212d0*/  HMMA.16816.F32 R92, R136.reuse, R12, R92 ;  /* 0x0000000c885c723c */ /* 0x044fe2000000185c */
[----:B------:R-:W-:Y:S03]  /*212e0*/  FADD.FTZ R225, R225, R0 ;  /* 0x00000000e1e17221 */ /* 0x000fe60000010000 */
[----:B------:R-:W-:Y:S02]  /*212f0*/  IMAD.MOV.U32 R0, RZ, RZ, R3 ;  /* 0x000000ffff007224 */ /* 0x000fe400078e0003 */
[----:B------:R-:W-:Y:S02]  /*21300*/  FADD.FTZ R226, R226, R225 ;  /* 0x000000e1e2e27221 */ /* 0x000fe40000010000 */
[----:B------:R-:W-:Y:S04]  /*21310*/  HMMA.16816.F32 R96, R136, R14, R96 ;  /* 0x0000000e8860723c */ /* 0x000fe80000001860 */
[----:B------:R-:W-:Y:S04]  /*21320*/  FADD.FTZ R227, R227, R226 ;  /* 0x000000e2e3e37221 */ /* 0x000fe80000010000 */
[----:B------:R-:W-:Y:S04]  /*21330*/  FADD.FTZ R228, R228, R227 ;  /* 0x000000e3e4e47221 */ /* 0x000fe80000010000 */
[----:B------:R-:W-:Y:S04]  /*21340*/  FADD.FTZ R233, R233, R228 ;  /* 0x000000e4e9e97221 */ /* 0x000fe80000010000 */
[----:B------:R-:W-:Y:S04]  /*21350*/  FADD.FTZ R234, R234, R233 ;  /* 0x000000e9eaea7221 */ /* 0x000fe80000010000 */
[----:B------:R-:W-:Y:S04]  /*21360*/  FADD.FTZ R221, R235, R234 ;  /* 0x000000eaebdd7221 */ /* 0x000fe80000010000 */
[----:B------:R-:W-:Y:S01]  /*21370*/  FADD.FTZ R221, R236, R221 ;  /* 0x000000ddecdd7221 */ /* 0x000fe20000010000 */
[----:B------:R-:W-:-:S05]  /*21380*/  @P0 BRA `(.L_x_6266) ;  /* 0xffffb56000000947 */ /* 0x000fca000383ffff */
.L_x_6262:
        /* <DEDUP_REMOVED lines=257> */
.L_x_6267:
[----:B------:R-:W2:Y:S04]  /*223a0*/  S2R R58, SR_CTAID.Z ;  /* 0x00000000003a7919 */ /* 0x000ea80000002700 */
[----:B------:R-:W2:Y:S02]  /*223b0*/  S2R R3, SR_CTAID.Y ;  /* 0x0000000000037919 */ /* 0x000ea40000002600 */
[----:B--2---:R-:W-:-:S04]  /*223c0*/  IMAD R57, R3, c[0x0][0x1c0], R58 ;  /* 0x0000700003397a24 */ /* 0x004fc800078e023a */
[----:B------:R-:W-:Y:S02]  /*223d0*/  IMAD R57, R57, c[0x0][0x214], RZ ;  /* 0x0000850039397a24 */ /* 0x000fe400078e02ff */
.L_x_6268:
        /* <DEDUP_REMOVED lines=54> */
.L_x_6270:
[----:B----4-:R-:W-:Y:S05]  /*22740*/  BSYNC B0 ;  /* 0x0000000000007941 */ /* 0x010fea0003800000 */
.L_x_6269:
        /* <DEDUP_REMOVED lines=43> */
.L_x_6272:
[----:B------:R-:W-:Y:S05]  /*22a00*/  BSYNC B0 ;  /* 0x0000000000007941 */ /* 0x000fea0003800000 */
.L_x_6271:
        /* <DEDUP_REMOVED lines=20> */
.L_x_6274:
[----:B------:R-:W-:Y:S05]  /*22b50*/  BSYNC B0 ;  /* 0x0000000000007941 */ /* 0x000fea0003800000 */
.L_x_6273:
        /* <DEDUP_REMOVED lines=20> */
.L_x_6276:
[----:B------:R-:W-:Y:S05]  /*22ca0*/  BSYNC B0 ;  /* 0x0000000000007941 */ /* 0x000fea0003800000 */
.L_x_6275:
        /* <DEDUP_REMOVED lines=21> */
.L_x_6277:
        /* <DEDUP_REMOVED lines=16> */
.L_x_7391:


//--------------------- .text._ZN5flash24flash_fwd_splitkv_kernelI23Flash_fwd_kernel_traitsILi192ELi64ELi64ELi4ELb0ELb0EN7cutlass6half_tE19Flash_kernel_traitsILi192ELi64ELi64ELi4ES3_EELb0ELb1ELb0ELb0ELb1ELb0ELb1ELb0EEEvNS_16Flash_fwd_paramsE --------------------------
	.section	.text._ZN5flash24flash_fwd_splitkv_kernelI23Flash_fwd_kernel_traitsILi192ELi64ELi64ELi4ELb0ELb0EN7cutlass6half_tE19Flash_kernel_traitsILi192ELi64ELi64ELi4ES3_EELb0ELb1ELb0ELb0ELb1ELb0ELb1ELb0EEEvNS_16Flash_fwd_paramsE,"ax",@progbits
	.sectioninfo	@"SHI_REGISTERS=238"
	.align	128
        .global         _ZN5flash24flash_fwd_splitkv_kernelI23Flash_fwd_kernel_traitsILi192ELi64ELi64ELi4ELb0ELb0EN7cutlass6half_tE19Flash_kernel_traitsILi192ELi64ELi64ELi4ES3_EELb0ELb1ELb0ELb0ELb1ELb0ELb1ELb0EEEvNS_16Flash_fwd_paramsE
        .type           _ZN5flash24flash_fwd_splitkv_kernelI23Flash_fwd_kernel_traitsILi192ELi64ELi64ELi4ELb0ELb0EN7cutlass6half_tE19Flash_kernel_traitsILi192ELi64ELi64ELi4ES3_EELb0ELb1ELb0ELb0ELb1ELb0ELb1ELb0EEEvNS_16Flash_fwd_paramsE,@function
        .size           _ZN5flash24flash_fwd_splitkv_kernelI23Flash_fwd_kernel_traitsILi192ELi64ELi64ELi4ELb0ELb0EN7cutlass6half_tE19Flash_kernel_traitsILi192ELi64ELi64ELi4ES3_EELb0ELb1ELb0ELb0ELb1ELb0ELb1ELb0EEEvNS_16Flash_fwd_paramsE,(.L_x_7392 - _ZN5flash24flash_fwd_splitkv_kernelI23Flash_fwd_kernel_traitsILi192ELi64ELi64ELi4ELb0ELb0EN7cutlass6half_tE19Flash_kernel_traitsILi192ELi64ELi64ELi4ES3_EELb0ELb1ELb0ELb0ELb1ELb0ELb1ELb0EEEvNS_16Flash_fwd_paramsE)
        .other          _ZN5flash24flash_fwd_splitkv_kernelI23Flash_fwd_kernel_traitsILi192ELi64ELi64ELi4ELb0ELb0EN7cutlass6half_tE19Flash_kernel_traitsILi192ELi64ELi64ELi4ES3_EELb0ELb1ELb0ELb0ELb1ELb0ELb1ELb0EEEvNS_16Flash_fwd_paramsE,@"STO_CUDA_ENTRY STV_DEFAULT"
_ZN5flash24flash_fwd_splitkv_kernelI23Flash_fwd_kernel_traitsILi192ELi64ELi64ELi4ELb0ELb0EN7cutlass6half_tE19Flash_kernel_traitsILi192ELi64ELi64ELi4ES3_EELb0ELb1ELb0ELb0ELb1ELb0ELb1ELb0EEEvNS_16Flash_fwd_paramsE:
.text._ZN5flash24flash_fwd_splitkv_kernelI23Flash_fwd_kernel_traitsILi192ELi64ELi64ELi4ELb0ELb0EN7cutlass6half_tE19Flash_kernel_traitsILi192ELi64ELi64ELi4ES3_EELb0ELb1ELb0ELb0ELb1ELb0ELb1ELb0EEEvNS_16Flash_fwd_paramsE:
[----:B------:R-:W-:Y:S02]  /*0000*/  MOV R1, c[0x0][0x28] ;  /* 0x00000a0000017a02 */ /* 0x000fe40000000f00 */
[----:B------:R-:W1:Y:S01]  /*0010*/  I2F.U32.RP R6, c[0x0][0x1c0] ;  /* 0x0000700000067b06 */ /* 0x000e620000209000 */
[----:B------:R-:W2:Y:S01]  /*0020*/  S2R R0, SR_CTAID.Z ;  /* 0x0000000000007919 */ /* 0x000ea20000002700 */
[----:B------:R-:W-:Y:S01]  /*0030*/  ISETP.NE.U32.AND P1, PT, RZ, c[0x0][0x1c0], PT ;  /* 0x00007000ff007a0c */ /* 0x000fe20003f25070 */
[----:B------:R-:W-:Y:S01]  /*0040*/  IMAD.MOV.U32 R9, RZ, RZ, -0x1 ;  /* 0xffffffffff097424 */ /* 0x000fe200078e00ff */
[----:B------:R-:W-:-:S04]  /*0050*/  ULDC.64 UR10, c[0x0][0x118] ;  /* 0x00004600000a7ab9 */ /* 0x000fc80000000a00 */
[----:B-1----:R-:W1:Y:S02]  /*0060*/  MUFU.RCP R4, R6 ;  /* 0x0000000600047308 */ /* 0x002e640000001000 */
[----:B-1----:R-:W-:-:S06]  /*0070*/  IADD3 R4, R4, 0xffffffe, RZ ;  /* 0x0ffffffe04047810 */ /* 0x002fcc0007ffe0ff */
[----:B------:R-:W1:Y:S02]  /*0080*/  F2I.FTZ.U32.TRUNC.NTZ R3, R4 ;  /* 0x0000000400037305 */ /* 0x000e64000021f000 */
[----:B-1----:R-:W-:-:S04]  /*0090*/  IMAD.MOV R2, RZ, RZ, -R3 ;  /* 0x000000ffff027224 */ /* 0x002fc800078e0a03 */
[----:B------:R-:W-:Y:S02]  /*00a0*/  IMAD R5, R2, c[0x0][0x1c0], RZ ;  /* 0x0000700002057a24 */ /* 0x000fe400078e02ff */
[----:B------:R-:W-:-:S04]  /*00b0*/  IMAD.MOV.U32 R2, RZ, RZ, RZ ;  /* 0x000000ffff027224 */ /* 0x000fc800078e00ff */
[----:B------:R-:W-:Y:S02]  /*00c0*/  IMAD.HI.U32 R5, R3, R5, R2 ;  /* 0x0000000503057227 */ /* 0x000fe400078e0002 */
[----:B------:R-:W1:Y:S04]  /*00d0*/  LDC.U8 R2, c[0x0][0x312] ;  /* 0x0000c480ff027b82 */ /* 0x000e680000000000 */
[----:B--2---:R-:W-:-:S04]  /*00e0*/  IMAD.HI.U32 R200, R5, R0, RZ ;  /* 0x0000000005c87227 */ /* 0x004fc800078e00ff */
[----:B------:R-:W-:-:S04]  /*00f0*/  IMAD.MOV R3, RZ, RZ, -R200 ;  /* 0x000000ffff037224 */ /* 0x000fc800078e0ac8 */
[----:B------:R-:W-:-:S05]  /*0100*/  IMAD R3, R3, c[0x0][0x1c0], R0 ;  /* 0x0000700003037a24 */ /* 0x000fca00078e0200 */
[----:B------:R-:W-:Y:S02]  /*0110*/  ISETP.GE.U32.AND P2, PT, R3, c[0x0][0x1c0], PT ;  /* 0x0000700003007a0c */ /* 0x000fe40003f46070 */
[----:B-1----:R-:W-:-:S11]  /*0120*/  ISETP.NE.AND P3, PT, R2, RZ, PT ;  /* 0x000000ff0200720c */ /* 0x002fd60003f65270 */
[----:B------:R-:W-:Y:S02]  /*0130*/  @P2 IADD3 R3, R3, -c[0x0][0x1c0], RZ ;  /* 0x8000700003032a10 */ /* 0x000fe40007ffe0ff */
[----:B------:R-:W-:Y:S02]  /*0140*/  @P2 IADD3 R200, R200, 0x1, RZ ;  /* 0x00000001c8c82810 */ /* 0x000fe40007ffe0ff */
[----:B------:R-:W-:Y:S01]  /*0150*/  ISETP.GE.U32.AND P0, PT, R3, c[0x0][0x1c0], PT ;  /* 0x0000700003007a0c */ /* 0x000fe20003f06070 */
[----:B------:R-:W-:Y:S01]  /*0160*/  IMAD.MOV.U32 R3, RZ, RZ, 0x4 ;  /* 0x00000004ff037424 */ /* 0x000fe200078e00ff */
        /* <DEDUP_REMOVED lines=31> */
.L_x_6278:
[----:B-1-34-:R-:W-:Y:S02]  /*0360*/  MOV R0, c[0x0][0x218] ;  /* 0x0000860000007a02 */ /* 0x01afe40000000f00 */
.L_x_6279:
[----:B------:R-:W-:-:S04]  /*0370*/  ISETP.NE.U32.AND P2, PT, RZ, c[0x0][0x258], PT ;  /* 0x00009600ff007a0c */ /* 0x000fc80003f45070 */
[----:B------:R-:W-:-:S13]  /*0380*/  ISETP.NE.AND.EX P2, PT, RZ, c[0x0][0x25c], PT, P2 ;  /* 0x00009700ff007a0c */ /* 0x000fda0003f45320 */
[----:B------:R-:W-:-:S06]  /*0390*/  @P2 IMAD.WIDE R12, R200, R3, c[0x0][0x258] ;  /* 0x00009600c80c2625 */ /* 0x000fcc00078e0203 */
        /* <DEDUP_REMOVED lines=10> */
[----:B------:R-:W-:Y:S01]  /*0440*/  IMAD.MOV.U32 R11, RZ, RZ, c[0x0][0x218] ;  /* 0x00008600ff0b7624 */ /* 0x000fe200078e00ff */
[----:B------:R-:W-:Y:S02]  /*0450*/  IADD3 R15, R6, 0x3f, RZ ;  /* 0x0000003f060f7810 */ /* 0x000fe40007ffe0ff */
        /* <DEDUP_REMOVED lines=16> */
[----:B------:R-:W-:Y:S01]  /*0560*/  IMAD.HI.U32 R4, R13, R0, RZ ;  /* 0x000000000d047227 */ /* 0x000fe200078e00ff */
[----:B------:R-:W-:-:S03]  /*0570*/  IADD3 R13, R6, R89, -R88 ;  /* 0x00000059060d7210 */ /* 0x000fc60007ffe858 */
[----:B------:R-:W-:Y:S01]  /*0580*/  IMAD.MOV R11, RZ, RZ, -R4 ;  /* 0x000000ffff0b7224 */ /* 0x000fe200078e0a04 */
[----:B------:R-:W-:-:S03]  /*0590*/  IADD3 R13, R13, -c[0x0][0x2e4], RZ ;  /* 0x8000b9000d0d7a10 */ /* 0x000fc60007ffe0ff */
        /* <DEDUP_REMOVED lines=15> */
[----:B------:R-:W-:Y:S02]  /*0690*/  SHF.R.S32.HI R4, RZ, 0x1f, R15 ;  /* 0x0000001fff047819 */ /* 0x000fe4000001140f */
[----:B------:R-:W-:Y:S01]  /*06a0*/  SHF.R.S32.HI R0, RZ, 0x6, R0 ;  /* 0x00000006ff007819 */ /* 0x000fe20000011400 */
[----:B------:R-:W-:Y:S01]  /*06b0*/  @!P0 IMAD.MOV R10, RZ, RZ, -R10 ;  /* 0x000000ffff0a8224 */ /* 0x000fe200078e0a0a */
[----:B------:R-:W-:Y:S02]  /*06c0*/  @!P1 LOP3.LUT R10, RZ, c[0x0][0x10], RZ, 0x33, !PT ;  /* 0x00000400ff0a9a12 */ /* 0x000fe400078e33ff */
[----:B------:R-:W-:-:S03]  /*06d0*/  LEA.HI R4, R4, R15, RZ, 0x6 ;  /* 0x0000000f04047211 */ /* 0x000fc600078f30ff */
[----:B------:R-:W-:Y:S01]  /*06e0*/  IMAD R196, R10, R7, RZ ;  /* 0x000000070ac47224 */ /* 0x000fe200078e02ff */
[----:B------:R-:W-:-:S03]  /*06f0*/  SHF.R.S32.HI R4, RZ, 0x6, R4 ;  /* 0x00000006ff047819 */ /* 0x000fc60000011404 */
[----:B------:R-:W-:Y:S01]  /*0700*/  IMAD.IADD R11, R10, 0x1, R196 ;  /* 0x000000010a0b7824 */ /* 0x000fe200078e02c4 */
[----:B------:R-:W-:-:S04]  /*0710*/  IMNMX R196, R196, R13, !PT ;  /* 0x0000000dc4c47217 */ /* 0x000fc80007800200 */
[----:B------:R-:W-:-:S04]  /*0720*/  IMNMX R11, R4, R11, PT ;  /* 0x0000000b040b7217 */ /* 0x000fc80003800200 */
        /* <DEDUP_REMOVED lines=11> */
[C---:B------:R-:W-:Y:S02]  /*07e0*/  IADD3 R8, R0.reuse, 0x18, RZ ;  /* 0x0000001800087810 */ /* 0x040fe40007ffe0ff */
[----:B------:R-:W-:Y:S01]  /*07f0*/  IADD3 R10, R0, 0x38, RZ ;  /* 0x00000038000a7810 */ /* 0x000fe20007ffe0ff */
[----:B------:R-:W-:Y:S02]  /*0800*/  IMAD.SHL.U32 R6, R3, 0x4, RZ ;  /* 0x0000000403067824 */ /* 0x000fe400078e00ff */
[--C-:B------:R-:W-:Y:S02]  /*0810*/  IMAD R3, R2, c[0x0][0x214], R89.reuse ;  /* 0x0000850002037a24 */ /* 0x100fe400078e0259 */
[----:B------:R-:W-:Y:S01]  /*0820*/  IMAD.IADD R89, R88, 0x1, -R89 ;  /* 0x0000000158597824 */ /* 0x000fe200078e0a59 */
[----:B------:R-:W-:Y:S01]  /*0830*/  SHF.R.S32.HI R7, RZ, 0x1f, R6 ;  /* 0x0000001fff077819 */ /* 0x000fe20000011406 */
[----:B------:R-:W-:Y:S01]  /*0840*/  IMAD R4, R3, c[0x0][0x22c], RZ ;  /* 0x00008b0003047a24 */ /* 0x000fe200078e02ff */
[----:B------:R-:W-:-:S02]  /*0850*/  SHF.R.S32.HI R5, RZ, 0x1f, R3 ;  /* 0x0000001fff057819 */ /* 0x000fc40000011403 */
[C---:B------:R-:W-:Y:S01]  /*0860*/  ISETP.GE.AND P3, PT, R0.reuse, R89, PT ;  /* 0x000000590000720c */ /* 0x040fe20003f66270 */
        /* <DEDUP_REMOVED lines=71> */
.L_x_6280:
[----:B------:R-:W-:Y:S01]  /*0ce0*/  ISETP.NE.U32.AND P1, PT, RZ, c[0x0][0x2c0], PT ;  /* 0x0000b000ff007a0c */ /* 0x000fe20003f25070 */
        /* <DEDUP_REMOVED lines=15> */
[----:B------:R-:W-:Y:S02]  /*0de0*/  @P1 SHF.L.U64.HI R7, R10, 0x2, R7 ;  /* 0x000000020a071819 */ /* 0x000fe40000010207 */
[----:B------:R1:W2:Y:S02]  /*0df0*/  R2UR UR6, R3 ;  /* 0x00000000030673c2 */ /* 0x0002a400000e0000 */
[----:B------:R-:W-:-:S02]  /*0e00*/  @P1 IADD3.X R205, R7, c[0x0][0x2c4], RZ, P0, !PT ;  /* 0x0000b10007cd1a10 */ /* 0x000fc400007fe4ff */
[----:B------:R-:W-:-:S04]  /*0e10*/  @P1 ISETP.NE.U32.AND P0, PT, R204, RZ, PT ;  /* 0x000000ffcc00120c */ /* 0x000fc80003f05070 */
[----:B------:R-:W-:-:S13]  /*0e20*/  @P1 ISETP.NE.AND.EX P3, PT, R205, RZ, PT, P0 ;  /* 0x000000ffcd00120c */ /* 0x000fda0003f65300 */
[----:B-12---:R-:W-:Y:S05]  /*0e30*/  @!P3 BRA `(.L_x_6281) ;  /* 0x000004900000b947 */ /* 0x006fea0003800000 */
[----:B------:R-:W1:Y:S01]  /*0e40*/  I2F.RP R7, UR6 ;  /* 0x0000000600077d06 */ /* 0x000e620008209400 */
[----:B------:R-:W-:-:S04]  /*0e50*/  LEA R3, R135, 0xffffffc0, 0x6 ;  /* 0xffffffc087037811 */ /* 0x000fc800078e30ff */
[----:B-----5:R-:W-:-:S03]  /*0e60*/  IABS R0, R3 ;  /* 0x0000000300007213 */ /* 0x020fc60000000000 */
[----:B-1----:R-:W1:Y:S02]  /*0e70*/  MUFU.RCP R4, R7 ;  /* 0x0000000700047308 */ /* 0x002e640000001000 */
[----:B-1----:R-:W-:-:S06]  /*0e80*/  IADD3 R4, R4, 0xffffffe, RZ ;  /* 0x0ffffffe04047810 */ /* 0x002fcc0007ffe0ff */
[----:B------:R-:W1:Y:S02]  /*0e90*/  F2I.FTZ.U32.TRUNC.NTZ R5, R4 ;  /* 0x0000000400057305 */ /* 0x000e64000021f000 */
[----:B-1----:R-:W-:Y:S02]  /*0ea0*/  IMAD.MOV R2, RZ, RZ, -R5 ;  /* 0x000000ffff027224 */ /* 0x002fe400078e0a05 */
[----:B------:R-:W-:Y:S02]  /*0eb0*/  IMAD.MOV.U32 R4, RZ, RZ, RZ ;  /* 0x000000ffff047224 */ /* 0x000fe400078e00ff */
[----:B------:R-:W-:-:S04]  /*0ec0*/  IMAD R2, R2, UR6, RZ ;  /* 0x0000000602027c24 */ /* 0x000fc8000f8e02ff */
[----:B------:R-:W-:Y:S01]  /*0ed0*/  IMAD.HI.U32 R2, R5, R2, R4 ;  /* 0x0000000205027227 */ /* 0x000fe200078e0004 */
[----:B------:R-:W-:-:S05]  /*0ee0*/  MOV R5, R0 ;  /* 0x0000000000057202 */ /* 0x000fca0000000f00 */
[----:B------:R-:W-:-:S04]  /*0ef0*/  IMAD.HI.U32 R2, R2, R5, RZ ;  /* 0x0000000502027227 */ /* 0x000fc800078e00ff */
[----:B------:R-:W-:-:S04]  /*0f00*/  IMAD.MOV R0, RZ, RZ, -R2 ;  /* 0x000000ffff007224 */ /* 0x000fc800078e0a02 */
[----:B------:R-:W-:-:S05]  /*0f10*/  IMAD R0, R0, UR6, R5 ;  /* 0x0000000600007c24 */ /* 0x000fca000f8e0205 */
[----:B------:R-:W-:-:S13]  /*0f20*/  ISETP.LT.U32.AND P1, PT, R0, UR6, PT ;  /* 0x0000000600007c0c */ /* 0x000fda000bf21070 */
[----:B------:R-:W-:Y:S02]  /*0f30*/  @!P1 IADD3 R0, R0, -UR6, RZ ;  /* 0x8000000600009c10 */ /* 0x000fe4000fffe0ff */
[----:B------:R-:W-:Y:S02]  /*0f40*/  @!P1 IADD3 R2, R2, 0x1, RZ ;  /* 0x0000000102029810 */ /* 0x000fe40007ffe0ff */
[----:B------:R-:W-:Y:S02]  /*0f50*/  ISETP.GE.U32.AND P2, PT, R0, UR6, PT ;  /* 0x0000000600007c0c */ /* 0x000fe4000bf46070 */
[----:B------:R-:W-:Y:S02]  /*0f60*/  LOP3.LUT R0, R3, c[0x0][0x2d0], RZ, 0x3c, !PT ;  /* 0x0000b40003007a12 */ /* 0x000fe400078e3cff */
[----:B------:R-:W-:Y:S02]  /*0f70*/  ISETP.NE.AND P1, PT, RZ, c[0x0][0x2d0], PT ;  /* 0x0000b400ff007a0c */ /* 0x000fe40003f25270 */
[----:B------:R-:W-:-:S07]  /*0f80*/  ISETP.GE.AND P0, PT, R0, RZ, PT ;  /* 0x000000ff0000720c */ /* 0x000fce0003f06270 */
[----:B------:R-:W-:-:S04]  /*0f90*/  @P2 IADD3 R2, R2, 0x1, RZ ;  /* 0x0000000102022810 */ /* 0x000fc80007ffe0ff */
[----:B------:R-:W-:-:S05]  /*0fa0*/  MOV R5, R2 ;  /* 0x0000000200057202 */ /* 0x000fca0000000f00 */
[----:B------:R-:W-:Y:S01]  /*0fb0*/  @!P0 IMAD.MOV R5, RZ, RZ, -R5 ;  /* 0x000000ffff058224 */ /* 0x000fe200078e0a05 */
[----:B------:R-:W-:-:S05]  /*0fc0*/  @!P1 LOP3.LUT R5, RZ, c[0x0][0x2d0], RZ, 0x33, !PT ;  /* 0x0000b400ff059a12 */ /* 0x000fca00078e33ff */
[----:B------:R-:W-:-:S06]  /*0fd0*/  IMAD.WIDE R12, R5, 0x4, R204 ;  /* 0x00000004050c7825 */ /* 0x000fcc00078e02cc */
        /* <DEDUP_REMOVED lines=26> */
[----:B------:R-:W-:Y:S02]  /*1180*/  @!P0 IMAD.MOV R8, RZ, RZ, -R8 ;  /* 0x000000ffff088224 */ /* 0x000fe400078e0a08 */
[----:B-1----:R-:W-:-:S08]  /*1190*/  IMAD R13, R3, c[0x0][0x19c], R0 ;  /* 0x00006700030d7a24 */ /* 0x002fd000078e0200 */
[----:B------:R-:W-:Y:S02]  /*11a0*/  @!P1 LOP3.LUT R8, RZ, c[0x0][0x1c8], RZ, 0x33, !PT ;  /* 0x00007200ff089a12 */ /* 0x000fe400078e33ff */
[----:B--2---:R-:W-:Y:S01]  /*11b0*/  SHF.R.S32.HI R5, RZ, 0x1f, R12 ;  /* 0x0000001fff057819 */ /* 0x004fe2000001140c */
[----:B------:R-:W-:-:S04]  /*11c0*/  IMAD.WIDE.U32 R14, R12, c[0x0][0x180], RZ ;  /* 0x000060000c0e7a25 */ /* 0x000fc800078e00ff */
[C---:B------:R-:W-:Y:S02]  /*11d0*/  IMAD R7, R5.reuse, c[0x0][0x180], RZ ;  /* 0x0000600005077a24 */ /* 0x040fe400078e02ff */
[----:B------:R-:W-:Y:S02]  /*11e0*/  IMAD R5, R5, c[0x0][0x188], RZ ;  /* 0x0000620005057a24 */ /* 0x000fe400078e02ff */
[C---:B------:R-:W-:Y:S01]  /*11f0*/  IMAD R2, R12.reuse, c[0x0][0x184], R7 ;  /* 0x000061000c027a24 */ /* 0x040fe200078e0207 */
[----:B------:R-:W-:Y:S01]  /*1200*/  SHF.R.S32.HI R7, RZ, 0x1f, R8 ;  /* 0x0000001fff077819 */ /* 0x000fe20000011408 */
[----:B------:R-:W-:-:S03]  /*1210*/  IMAD R5, R12, c[0x0][0x18c], R5 ;  /* 0x000063000c057a24 */ /* 0x000fc600078e0205 */
[----:B------:R-:W-:-:S05]  /*1220*/  IADD3 R15, R15, R2, RZ ;  /* 0x000000020f0f7210 */ /* 0x000fca0007ffe0ff */
[----:B------:R-:W-:-:S04]  /*1230*/  IMAD.WIDE.U32 R30, R3, c[0x0][0x198], R14 ;  /* 0x00006600031e7a25 */ /* 0x000fc800078e000e */
[----:B------:R-:W-:Y:S02]  /*1240*/  IMAD.IADD R31, R31, 0x1, R13 ;  /* 0x000000011f1f7824 */ /* 0x000fe400078e020d */
[----:B------:R-:W-:Y:S02]  /*1250*/  IMAD R15, R7, c[0x0][0x1b0], RZ ;  /* 0x00006c00070f7a24 */ /* 0x000fe400078e02ff */
[----:B------:R-:W-:-:S04]  /*1260*/  IMAD.WIDE.U32 R12, R12, c[0x0][0x188], RZ ;  /* 0x000062000c0c7a25 */ /* 0x000fc800078e00ff */
[C---:B------:R-:W-:Y:S01]  /*1270*/  IMAD R4, R8.reuse, c[0x0][0x1b4], R15 ;  /* 0x00006d0008047a24 */ /* 0x040fe200078e020f */
[----:B------:R-:W-:Y:S01]  /*1280*/  MOV R18, R12 ;  /* 0x0000000c00127202 */ /* 0x000fe20000000f00 */
[----:B------:R-:W-:-:S04]  /*1290*/  IMAD.WIDE.U32 R30, R8, c[0x0][0x1b0], R30 ;  /* 0x00006c00081e7a25 */ /* 0x000fc800078e001e */
[----:B------:R-:W-:Y:S01]  /*12a0*/  IMAD.IADD R5, R13, 0x1, R5 ;  /* 0x000000010d057824 */ /* 0x000fe200078e0205 */
[----:B------:R-:W-:Y:S01]  /*12b0*/  IADD3 R4, R31, R4, RZ ;  /* 0x000000041f047210 */ /* 0x000fe20007ffe0ff */
[----:B------:R-:W-:Y:S05]  /*12c0*/  BRA `(.L_x_6282) ;  /* 0x0000046000007947 */ /* 0x000fea0003800000 */
.L_x_6281:
[----:B------:R-:W-:-:S13]  /*12d0*/  ISETP.NE.AND P4, PT, R5, -0x1, PT ;  /* 0xffffffff0500780c */ /* 0x000fda0003f85270 */
        /* <DEDUP_REMOVED lines=14> */
.L_x_6283:
        /* <DEDUP_REMOVED lines=11> */
[----:B------:R-:W-:Y:S02]  /*1470*/  MOV R11, R3 ;  /* 0x00000003000b7202 */ /* 0x000fe40000000f00 */
[----:B------:R-:W-:Y:S01]  /*1480*/  MOV R13, R7 ;  /* 0x00000007000d7202 */ /* 0x000fe20000000f00 */
[----:B------:R-:W-:Y:S02]  /*1490*/  IMAD.MOV.U32 R12, RZ, RZ, R10 ;  /* 0x000000ffff0c7224 */ /* 0x000fe400078e000a */
        /* <DEDUP_REMOVED lines=14> */
[----:B------:R-:W-:Y:S02]  /*1580*/  IMAD.MOV.U32 R30, RZ, RZ, R12 ;  /* 0x000000ffff1e7224 */ /* 0x000fe400078e000c */
[----:B------:R-:W-:Y:S02]  /*1590*/  IMAD.MOV.U32 R8, RZ, RZ, R4 ;  /* 0x000000ffff087224 */ /* 0x000fe400078e0004 */
[----:B------:R-:W-:-:S03]  /*15a0*/  IMAD R4, R11, c[0x0][0x198], RZ ;  /* 0x000066000b047a24 */ /* 0x000fc600078e02ff */
[----:B------:R-:W-:Y:S01]  /*15b0*/  @!P1 IADD3 R8, -R8, RZ, RZ ;  /* 0x000000ff08089210 */ /* 0x000fe20007ffe1ff */
[----:B------:R-:W-:Y:S01]  /*15c0*/  IMAD R15, R3, c[0x0][0x19c], R4 ;  /* 0x00006700030f7a24 */ /* 0x000fe200078e0204 */
[----:B------:R-:W-:-:S04]  /*15d0*/  @!P0 LOP3.LUT R8, RZ, c[0x0][0x1c8], RZ, 0x33, !PT ;  /* 0x00007200ff088a12 */ /* 0x000fc800078e33ff */
[----:B------:R-:W-:Y:S02]  /*15e0*/  SHF.R.S32.HI R7, RZ, 0x1f, R8 ;  /* 0x0000001fff077819 */ /* 0x000fe40000011408 */
[----:B------:R-:W-:Y:S01]  /*15f0*/  IADD3 R31, R13, R15, RZ ;  /* 0x0000000f0d1f7210 */ /* 0x000fe20007ffe0ff */
[----:B------:R-:W-:-:S04]  /*1600*/  @P4 IMAD.WIDE.U32 R14, R5, c[0x0][0x1a0], RZ ;  /* 0x00006800050e4a25 */ /* 0x000fc800078e00ff */
[----:B------:R-:W-:Y:S01]  /*1610*/  IMAD R13, R7, c[0x0][0x1b0], RZ ;  /* 0x00006c00070d7a24 */ /* 0x000fe200078e02ff */
[----:B------:R-:W-:Y:S01]  /*1620*/  @P4 MOV R18, R14 ;  /* 0x0000000e00124202 */ /* 0x000fe20000000f00 */
[----:B------:R-:W-:-:S04]  /*1630*/  IMAD.WIDE.U32 R30, R8, c[0x0][0x1b0], R30 ;  /* 0x00006c00081e7a25 */ /* 0x000fc800078e001e */
[----:B------:R-:W-:Y:S02]  /*1640*/  IMAD R4, R8, c[0x0][0x1b4], R13 ;  /* 0x00006d0008047a24 */ /* 0x000fe400078e020d */
[----:B------:R-:W-:Y:S02]  /*1650*/  @P4 IMAD R5, R5, c[0x0][0x1a4], R15 ;  /* 0x0000690005054a24 */ /* 0x000fe400078e020f */
        /* <DEDUP_REMOVED lines=13> */
.L_x_6282:
[----:B------:R-:W-:Y:S01]  /*1730*/  ISETP.NE.AND P0, PT, R9, -0x1, PT ;  /* 0xffffffff0900780c */ /* 0x000fe20003f05270 */
[----:B------:R-:W-:Y:S01]  /*1740*/  IMAD.IADD R195, R88, 0x1, -R89 ;  /* 0x0000000158c37824 */ /* 0x000fe200078e0a59 */
[----:B------:R-:W-:Y:S01]  /*1750*/  SHF.R.S32.HI R87, RZ, 0x1f, R84 ;  /* 0x0000001fff577819 */ /* 0x000fe20000011454 */
[----:B------:R-:W-:Y:S01]  /*1760*/  ULDC UR8, c[0x0][0x198] ;  /* 0x0000660000087ab9 */ /* 0x000fe20000000800 */
[----:B------:R-:W-:Y:S01]  /*1770*/  SHF.R.S32.HI R2, RZ, 0x1f, R19 ;  /* 0x0000001fff027819 */ /* 0x000fe20000011413 */
[----:B------:R-:W-:Y:S01]  /*1780*/  UIMAD.WIDE.U32 UR4, UR8, 0x20, URZ ;  /* 0x00000020080478a5 */ /* 0x000fe2000f8e003f */
[----:B------:R-:W-:Y:S01]  /*1790*/  LEA.HI R13, R87, R84, RZ, 0x3 ;  /* 0x00000054570d7211 */ /* 0x000fe200078f18ff */
[----:B------:R-:W-:Y:S01]  /*17a0*/  IMAD R7, R7, c[0x0][0x1b8], RZ ;  /* 0x00006e0007077a24 */ /* 0x000fe200078e02ff */
[----:B------:R-:W-:Y:S01]  /*17b0*/  IADD3 R201, R135, -0x1, RZ ;  /* 0xffffffff87c97810 */ /* 0x000fe20007ffe0ff */
[----:B------:R-:W-:Y:S01]  /*17c0*/  IMAD R2, R2, c[0x0][0x1a8], RZ ;  /* 0x00006a0002027a24 */ /* 0x000fe200078e02ff */
[----:B------:R-:W-:Y:S01]  /*17d0*/  SHF.R.S32.HI R16, RZ, 0x3, R13 ;  /* 0x00000003ff107819 */ /* 0x000fe2000001140d */
[----:B------:R-:W-:Y:S01]  /*17e0*/  IMAD R7, R8, c[0x0][0x1bc], R7 ;  /* 0x00006f0008077a24 */ /* 0x000fe200078e0207 */
[----:B------:R-:W-:Y:S01]  /*17f0*/  LOP3.LUT R13, R13, 0xfffffff8, RZ, 0xc0, !PT ;  /* 0xfffffff80d0d7812 */ /* 0x000fe200078ec0ff */
[----:B------:R-:W-:Y:S01]  /*1800*/  @P0 IMAD.WIDE.U32 R24, R9, c[0x0][0x190], RZ ;  /* 0x0000640009180a25 */ /* 0x000fe200078e00ff */
[----:B------:R-:W-:-:S02]  /*1810*/  @!P0 SHF.R.S32.HI R15, RZ, 0x1f, R200 ;  /* 0x0000001fff0f8819 */ /* 0x000fc400000114c8 */
[----:B------:R-:W-:Y:S01]  /*1820*/  IADD3 R14, R16, 0x10, RZ ;  /* 0x00000010100e7810 */ /* 0x000fe20007ffe0ff */
[----:B------:R-:W-:Y:S01]  /*1830*/  @!P0 IMAD.WIDE.U32 R20, R200, c[0x0][0x178], RZ ;  /* 0x00005e00c8148a25 */ /* 0x000fe200078e00ff */
[C---:B------:R-:W-:Y:S02]  /*1840*/  IADD3 R10, R16.reuse, 0x30, RZ ;  /* 0x00000030100a7810 */ /* 0x040fe40007ffe0ff */
[----:B------:R-:W-:Y:S01]  /*1850*/  SHF.R.S32.HI R17, RZ, 0x1f, R16 ;  /* 0x0000001fff117819 */ /* 0x000fe20000011410 */
[----:B------:R-:W-:Y:S01]  /*1860*/  @!P0 IMAD R15, R15, c[0x0][0x178], RZ ;  /* 0x00005e000f0f8a24 */ /* 0x000fe200078e02ff */
[C---:B------:R-:W-:Y:S01]  /*1870*/  IADD3 R12, R16.reuse, 0x20, RZ ;  /* 0x00000020100c7810 */ /* 0x040fe20007ffe0ff */
[----:B------:R-:W-:Y:S01]  /*1880*/  @P0 IMAD R9, R9, c[0x0][0x194], R25 ;  /* 0x0000650009090a24 */ /* 0x000fe200078e0219 */
[-C--:B------:R-:W-:Y:S01]  /*1890*/  ISETP.GE.AND P6, PT, R16, R195.reuse, PT ;  /* 0x000000c31000720c */ /* 0x080fe20003fc6270 */
[----:B-----5:R-:W-:Y:S01]  /*18a0*/  @!P0 IMAD R0, R200, c[0x0][0x17c], R15 ;  /* 0x00005f00c8008a24 */ /* 0x020fe200078e020f */
[-C--:B------:R-:W-:Y:S01]  /*18b0*/  ISETP.GE.AND P5, PT, R12, R195.reuse, PT ;  /* 0x000000c30c00720c */ /* 0x080fe20003fa6270 */
[----:B------:R-:W-:Y:S01]  /*18c0*/  @!P0 IMAD.MOV.U32 R24, RZ, RZ, R20 ;  /* 0x000000ffff188224 */ /* 0x000fe200078e0014 */
[----:B------:R-:W-:Y:S01]  /*18d0*/  LEA.HI R15, R87, R84, RZ, 0x6 ;  /* 0x00000054570f7211 */ /* 0x000fe200078f30ff */
[----:B------:R-:W-:Y:S01]  /*18e0*/  @!P0 IMAD.IADD R9, R21, 0x1, R0 ;  /* 0x0000000115098824 */ /* 0x000fe200078e0200 */
[----:B------:R-:W-:Y:S01]  /*18f0*/  ISETP.GE.AND P0, PT, R14, R195, PT ;  /* 0x000000c30e00720c */ /* 0x000fe20003f06270 */
[----:B------:R-:W-:-:S02]  /*1900*/  IMAD.IADD R0, R84, 0x1, -R13 ;  /* 0x0000000154007824 */ /* 0x000fc400078e0a0d */
[----:B------:R-:W-:Y:S02]  /*1910*/  IMAD.SHL.U32 R13, R16, 0x40, RZ ;  /* 0x00000040100d7824 */ /* 0x000fe400078e00ff */
[----:B------:R-:W-:Y:S02]  /*1920*/  IMAD.SHL.U32 R22, R0, 0x8, RZ ;  /* 0x0000000800167824 */ /* 0x000fe400078e00ff */
[----:B------:R-:W-:Y:S01]  /*1930*/  IMAD.WIDE R32, R33, 0x40, R16 ;  /* 0x0000004021207825 */ /* 0x000fe200078e0210 */
[----:B------:R-:W-:Y:S02]  /*1940*/  LOP3.LUT R13, R13, 0x1c0, RZ, 0xc0, !PT ;  /* 0x000001c00d0d7812 */ /* 0x000fe400078ec0ff */
[----:B------:R-:W-:Y:S01]  /*1950*/  IADD3 R24, P4, R22, R24, RZ ;  /* 0x0000001816187210 */ /* 0x000fe20007f9e0ff */
[----:B------:R-:W-:Y:S01]  /*1960*/  IMAD R2, R19, c[0x0][0x1ac], R2 ;  /* 0x00006b0013027a24 */ /* 0x000fe200078e0202 */
[----:B------:R-:W-:Y:S01]  /*1970*/  SHF.R.S32.HI R20, RZ, 0x1f, R22 ;  /* 0x0000001fff147819 */ /* 0x000fe20000011416 */
[----:B------:R-:W-:Y:S01]  /*1980*/  IMAD.SHL.U32 R210, R84, 0x2, RZ ;  /* 0x0000000254d27824 */ /* 0x000fe200078e00ff */
[----:B------:R-:W-:-:S02]  /*1990*/  IADD3 R18, P1, R22, R18, RZ ;  /* 0x0000001216127210 */ /* 0x000fc40007f3e0ff */
[----:B------:R-:W-:Y:S01]  /*19a0*/  IADD3 R30, P2, R22, R30, RZ ;  /* 0x0000001e161e7210 */ /* 0x000fe20007f5e0ff */
[----:B------:R-:W-:Y:S01]  /*19b0*/  IMAD.X R25, R20, 0x1, R9, P4 ;  /* 0x0000000114197824 */ /* 0x000fe200020e0609 */
[----:B------:R-:W-:Y:S02]  /*19c0*/  ISETP.GE.AND P4, PT, R10, R195, PT ;  /* 0x000000c30a00720c */ /* 0x000fe40003f86270 */
[----:B------:R-:W-:Y:S01]  /*19d0*/  LOP3.LUT R22, R13, 0x38, R22, 0xf8, !PT ;  /* 0x000000380d167812 */ /* 0x000fe200078ef816 */
[----:B------:R-:W-:Y:S01]  /*19e0*/  IMAD.WIDE.U32 R34, R19, c[0x0][0x1a8], R24 ;  /* 0x00006a0013227a25 */ /* 0x000fe200078e0018 */
[----:B------:R-:W-:Y:S02]  /*19f0*/  SHF.R.U32.HI R13, RZ, 0x3, R13 ;  /* 0x00000003ff0d7819 */ /* 0x000fe4000001160d */
[----:B------:R-:W-:Y:S01]  /*1a00*/  LOP3.LUT R210, R210, 0x6, RZ, 0xc0, !PT ;  /* 0x00000006d2d27812 */ /* 0x000fe200078ec0ff */
[----:B------:R-:W-:Y:S01]  /*1a10*/  IMAD.X R19, R20, 0x1, R5, P1 ;  /* 0x0000000114137824 */ /* 0x000fe200008e0605 */
[----:B------:R-:W-:Y:S01]  /*1a20*/  @!P0 IADD3 R26, P1, R32, 0x10, RZ ;  /* 0x00000010201a8810 */ /* 0x000fe20007f3e0ff */
[----:B------:R-:W-:Y:S01]  /*1a30*/  IMAD.X R31, R20, 0x1, R4, P2 ;  /* 0x00000001141f7824 */ /* 0x000fe200010e0604 */
[----:B------:R-:W-:Y:S01]  /*1a40*/  LOP3.LUT R13, R22, R13, RZ, 0x3c, !PT ;  /* 0x0000000d160d7212 */ /* 0x000fe200078e3cff */
[----:B------:R-:W-:Y:S01]  /*1a50*/  IMAD.SHL.U32 R22, R15, 0x8, RZ ;  /* 0x000000080f167824 */ /* 0x000fe200078e00ff */
[C---:B------:R-:W-:Y:S01]  /*1a60*/  @!P5 IADD3 R20, P2, R32.reuse, 0x20, RZ ;  /* 0x000000202014d810 */ /* 0x040fe20007f5e0ff */
[----:B------:R-:W-:Y:S01]  /*1a70*/  @!P0 IMAD.X R9, RZ, RZ, R33, P1 ;  /* 0x000000ffff098224 */ /* 0x000fe200008e0621 */
[----:B------:R-:W-:Y:S01]  /*1a80*/  @!P4 IADD3 R15, P1, R32, 0x30, RZ ;  /* 0x00000030200fc810 */ /* 0x000fe20007f3e0ff */
[----:B------:R-:W-:Y:S01]  /*1a90*/  @!P6 IMAD R5, R33, c[0x0][0x190], RZ ;  /* 0x000064002105ea24 */ /* 0x000fe200078e02ff */
[----:B------:R-:W-:Y:S01]  /*1aa0*/  LOP3.LUT R203, R13, 0xfffffe00, R22, 0xf8, !PT ;  /* 0xfffffe000dcb7812 */ /* 0x000fe200078ef816 */
[----:B------:R-:W-:-:S02]  /*1ab0*/  IMAD.IADD R35, R35, 0x1, R2 ;  /* 0x0000000123237824 */ /* 0x000fc400078e0202 */
[----:B------:R-:W-:Y:S01]  /*1ac0*/  @!P4 IMAD.X R13, RZ, RZ, R33, P1 ;  /* 0x000000ffff0dc224 */ /* 0x000fe200008e0621 */
[----:B------:R-:W-:Y:S01]  /*1ad0*/  IADD3 R144, P1, R16, R3, RZ ;  /* 0x0000000310907210 */ /* 0x000fe20007f3e0ff */
[----:B------:R-:W-:Y:S02]  /*1ae0*/  @!P6 IMAD R5, R32, c[0x0][0x194], R5 ;  /* 0x000065002005ea24 */ /* 0x000fe400078e0205 */
[----:B------:R-:W-:Y:S02]  /*1af0*/  @!P5 IMAD.X R21, RZ, RZ, R33, P2 ;  /* 0x000000ffff15d224 */ /* 0x000fe400010e0621 */
[----:B------:R-:W-:Y:S02]  /*1b00*/  @!P0 IMAD R9, R9, c[0x0][0x190], RZ ;  /* 0x0000640009098a24 */ /* 0x000fe400078e02ff */
[----:B------:R-:W-:Y:S02]  /*1b10*/  @!P0 IMAD.MOV.U32 R22, RZ, RZ, R34 ;  /* 0x000000ffff168224 */ /* 0x000fe400078e0022 */
[----:B------:R-:W-:-:S02]  /*1b20*/  @!P0 IMAD.MOV.U32 R23, RZ, RZ, R35 ;  /* 0x000000ffff178224 */ /* 0x000fc400078e0023 */
[----:B------:R-:W-:-:S04]  /*1b30*/  @!P6 IMAD.WIDE.U32 R32, R32, c[0x0][0x190], R34 ;  /* 0x000064002020ea25 */ /* 0x000fc800078e0022 */
[C---:B------:R-:W-:Y:S02]  /*1b40*/  @!P0 IMAD R9, R26.reuse, c[0x0][0x194], R9 ;  /* 0x000065001a098a24 */ /* 0x040fe400078e0209 */
[----:B------:R-:W-:-:S04]  /*1b50*/  @!P0 IMAD.WIDE.U32 R26, R26, c[0x0][0x190], R22 ;  /* 0x000064001a1a8a25 */ /* 0x000fc800078e0016 */
[----:B------:R-:W-:Y:S01]  /*1b60*/  IMAD.X R4, R17, 0x1, R11, P1 ;  /* 0x0000000111047824 */ /* 0x000fe200008e060b */
[C---:B------:R-:W-:Y:S01]  /*1b70*/  @!P6 LEA R22, P1, R32.reuse, c[0x0][0x160], 0x1 ;  /* 0x000058002016ea11 */ /* 0x040fe200078208ff */
[----:B------:R-:W-:Y:S02]  /*1b80*/  @!P6 IMAD.IADD R5, R33, 0x1, R5 ;  /* 0x000000012105e824 */ /* 0x000fe400078e0205 */
[----:B------:R-:W-:Y:S02]  /*1b90*/  IMAD.SHL.U32 R3, R201, 0x40, RZ ;  /* 0x00000040c9037824 */ /* 0x000fe400078e00ff */
[----:B------:R-:W-:Y:S01]  /*1ba0*/  @!P5 IMAD.MOV.U32 R28, RZ, RZ, R34 ;  /* 0x000000ffff1cd224 */ /* 0x000fe200078e0022 */
[----:B------:R-:W-:Y:S01]  /*1bb0*/  @!P6 LEA.HI.X R23, R32, c[0x0][0x164], R5, 0x1, P1 ;  /* 0x000059002017ea11 */ /* 0x000fe200008f0c05 */
[----:B------:R-:W-:Y:S02]  /*1bc0*/  @!P5 IMAD.MOV.U32 R29, RZ, RZ, R35 ;  /* 0x000000ffff1dd224 */ /* 0x000fe400078e0023 */
[----:B------:R-:W-:-:S02]  /*1bd0*/  @!P5 IMAD R21, R21, c[0x0][0x190], RZ ;  /* 0x000064001515da24 */ /* 0x000fc400078e02ff */
[----:B------:R-:W-:Y:S01]  /*1be0*/  @!P4 IMAD.MOV.U32 R24, RZ, RZ, R34 ;  /* 0x000000ffff18c224 */ /* 0x000fe200078e0022 */
[----:B------:R-:W-:Y:S01]  /*1bf0*/  @!P0 LEA R34, P2, R26, c[0x0][0x160], 0x1 ;  /* 0x000058001a228a11 */ /* 0x000fe200078408ff */
[----:B------:R-:W-:Y:S02]  /*1c00*/  @!P0 IMAD.IADD R9, R27, 0x1, R9 ;  /* 0x000000011b098824 */ /* 0x000fe400078e0209 */
[----:B------:R-:W-:Y:S02]  /*1c10*/  IMAD.IADD R5, R6, 0x1, -R3 ;  /* 0x0000000106057824 */ /* 0x000fe400078e0a03 */
[C---:B------:R-:W-:Y:S02]  /*1c20*/  @!P5 IMAD R2, R20.reuse, c[0x0][0x194], R21 ;  /* 0x000065001402da24 */ /* 0x040fe400078e0215 */
[----:B------:R-:W-:-:S04]  /*1c30*/  @!P5 IMAD.WIDE.U32 R28, R20, c[0x0][0x190], R28 ;  /* 0x00006400141cda25 */ /* 0x000fc800078e001c */
[----:B------:R-:W-:Y:S01]  /*1c40*/  @!P4 IMAD.MOV.U32 R25, RZ, RZ, R35 ;  /* 0x000000ffff19c224 */ /* 0x000fe200078e0023 */
[----:B------:R-:W-:Y:S01]  /*1c50*/  @!P0 LEA.HI.X R35, R26, c[0x0][0x164], R9, 0x1, P2 ;  /* 0x000059001a238a11 */ /* 0x000fe200010f0c09 */
[----:B------:R-:W-:Y:S01]  /*1c60*/  @!P4 IMAD R20, R13, c[0x0][0x190], RZ ;  /* 0x000064000d14ca24 */ /* 0x000fe200078e02ff */
[----:B------:R-:W-:Y:S01]  /*1c70*/  ISETP.GE.AND P2, PT, R14, R5, PT ;  /* 0x000000050e00720c */ /* 0x000fe20003f46270 */
[----:B------:R-:W-:Y:S01]  /*1c80*/  IMAD.SHL.U32 R203, R203, 0x2, RZ ;  /* 0x00000002cbcb7824 */ /* 0x000fe200078e00ff */
[C---:B------:R-:W-:Y:S01]  /*1c90*/  @!P5 LEA R32, P1, R28.reuse, c[0x0][0x160], 0x1 ;  /* 0x000058001c20da11 */ /* 0x040fe200078208ff */
[----:B------:R-:W-:Y:S01]  /*1ca0*/  @!P5 IMAD.IADD R2, R29, 0x1, R2 ;  /* 0x000000011d02d824 */ /* 0x000fe200078e0202 */
[----:B------:R-:W-:Y:S01]  /*1cb0*/  LEA.HI R13, R87, R84, RZ, 0x4 ;  /* 0x00000054570d7211 */ /* 0x000fe200078f20ff */
[C---:B------:R-:W-:Y:S01]  /*1cc0*/  @!P4 IMAD R20, R15.reuse, c[0x0][0x194], R20 ;  /* 0x000065000f14ca24 */ /* 0x040fe200078e0214 */
[----:B------:R-:W-:Y:S01]  /*1cd0*/  @!PT LDS RZ, [RZ] ;  /* 0x00000000fffff984 */ /* 0x000fe20000000800 */
[----:B------:R-:W-:Y:S01]  /*1ce0*/  @!PT LDS RZ, [RZ] ;  /* 0x00000000fffff984 */ /* 0x000fe20000000800 */
[----:B------:R-:W-:Y:S01]  /*1cf0*/  @!PT LDS RZ, [RZ] ;  /* 0x00000000fffff984 */ /* 0x000fe20000000800 */
[----:B------:R1:W-:Y:S01]  /*1d00*/  @!P6 LDGSTS.E.BYPASS.LTC128B.128 [R203], [R22.64] ;  /* 0x0000000016cbefae */ /* 0x0003e2000b901d4a */
[----:B------:R-:W-:Y:S01]  /*1d10*/  @!P4 IMAD.WIDE.U32 R24, R15, c[0x0][0x190], R24 ;  /* 0x000064000f18ca25 */ /* 0x000fe200078e0018 */
[----:B------:R-:W-:-:S02]  /*1d20*/  @!P5 LEA.HI.X R33, R28, c[0x0][0x164], R2, 0x1, P1 ;  /* 0x000059001c21da11 */ /* 0x000fc400008f0c02 */
[----:B------:R1:W-:Y:S01]  /*1d30*/  @!P6 LDGSTS.E.BYPASS.LTC128B.128 [R203+0x2000], [R22.64+0x80] ;  /* 0x0200008016cbefae */ /* 0x0003e2000b901d4a */
[----:B------:R-:W-:Y:S01]  /*1d40*/  IMAD R11, R17, c[0x0][0x198], RZ ;  /* 0x00006600110b7a24 */ /* 0x000fe200078e02ff */
[----:B------:R-:W-:Y:S01]  /*1d50*/  @!P4 LEA R26, P1, R24, c[0x0][0x160], 0x1 ;  /* 0x00005800181aca11 */ /* 0x000fe200078208ff */
[C---:B------:R-:W-:Y:S01]  /*1d60*/  IMAD.WIDE.U32 R30, R16.reuse, c[0x0][0x198], R30 ;  /* 0x00006600101e7a25 */ /* 0x040fe200078e001e */
[----:B------:R1:W-:Y:S01]  /*1d70*/  @!P6 LDGSTS.E.BYPASS.LTC128B.128 [R203+0x4000], [R22.64+0x100] ;  /* 0x0400010016cbefae */ /* 0x0003e2000b901d4a */
[CC--:B------:R-:W-:Y:S02]  /*1d80*/  ISETP.GE.AND P6, PT, R16.reuse, R5.reuse, PT ;  /* 0x000000051000720c */ /* 0x0c0fe40003fc6270 */
[----:B------:R-:W-:Y:S01]  /*1d90*/  @!P4 IMAD.IADD R20, R25, 0x1, R20 ;  /* 0x000000011914c824 */ /* 0x000fe200078e0214 */
[----:B------:R2:W-:Y:S01]  /*1da0*/  @!P0 LDGSTS.E.BYPASS.LTC128B.128 [R203+0x800], [R34.64] ;  /* 0x0080000022cb8fae */ /* 0x0005e2000b901d4a */
[----:B------:R-:W-:Y:S01]  /*1db0*/  IMAD R11, R16, c[0x0][0x19c], R11 ;  /* 0x00006700100b7a24 */ /* 0x000fe200078e020b */
[----:B------:R-:W-:Y:S01]  /*1dc0*/  LEA.HI R87, R87, R84, RZ, 0x5 ;  /* 0x0000005457577211 */ /* 0x000fe200078f28ff */
[----:B------:R-:W-:Y:S01]  /*1dd0*/  IMAD.MOV.U32 R2, RZ, RZ, R30 ;  /* 0x000000ffff027224 */ /* 0x000fe200078e001e */
[----:B------:R2:W-:Y:S01]  /*1de0*/  @!P0 LDGSTS.E.BYPASS.LTC128B.128 [R203+0x2800], [R34.64+0x80] ;  /* 0x0280008022cb8fae */ /* 0x0005e2000b901d4a */
[----:B------:R-:W-:Y:S01]  /*1df0*/  IMAD.U32 R9, RZ, RZ, UR8 ;  /* 0x00000008ff097e24 */ /* 0x000fe2000f8e00ff */
[----:B------:R-:W-:Y:S01]  /*1e00*/  @!P4 LEA.HI.X R27, R24, c[0x0][0x164], R20, 0x1, P1 ;  /* 0x00005900181bca11 */ /* 0x000fe200008f0c14 */
[----:B------:R-:W-:Y:S01]  /*1e10*/  IMAD.IADD R133, R31, 0x1, R11 ;  /* 0x000000011f857824 */ /* 0x000fe200078e020b */
[----:B------:R2:W-:Y:S01]  /*1e20*/  @!P0 LDGSTS.E.BYPASS.LTC128B.128 [R203+0x4800], [R34.64+0x100] ;  /* 0x0480010022cb8fae */ /* 0x0005e2000b901d4a */
[----:B------:R-:W-:Y:S01]  /*1e30*/  ISETP.GE.AND P0, PT, R12, R5, PT ;  /* 0x000000050c00720c */ /* 0x000fe20003f06270 */
[----:B------:R-:W-:Y:S01]  /*1e40*/  IMAD.MOV.U32 R11, RZ, RZ, c[0x0][0x19c] ;  /* 0x00006700ff0b7624 */ /* 0x000fe200078e00ff */
[----:B------:R-:W-:Y:S01]  /*1e50*/  @!P2 LEA R9, P1, R9, R2, 0x4 ;  /* 0x000000020909a211 */ /* 0x000fe200078220ff */
[----:B------:R-:W-:Y:S01]  /*1e60*/  IMAD.U32 R20, RZ, RZ, UR8 ;  /* 0x00000008ff147e24 */ /* 0x000fe2000f8e00ff */
[----:B------:R2:W-:Y:S01]  /*1e70*/  @!P5 LDGSTS.E.BYPASS.LTC128B.128 [R203+0x1000], [R32.64] ;  /* 0x0100000020cbdfae */ /* 0x0005e2000b901d4a */
[----:B------:R-:W-:Y:S01]  /*1e80*/  IMAD.WIDE.U32 R18, R8, c[0x0][0x1b8], R18 ;  /* 0x00006e0008127a25 */ /* 0x000fe200078e0012 */
[----:B------:R-:W-:-:S02]  /*1e90*/  SHF.R.S32.HI R86, RZ, 0x5, R87 ;  /* 0x00000005ff567819 */ /* 0x000fc40000011457 */
[----:B------:R-:W-:Y:S01]  /*1ea0*/  @!P2 LEA.HI.X R20, R20, R133, R11, 0x4, P1 ;  /* 0x000000851414a211 */ /* 0x000fe200008f240b */
[----:B------:R2:W-:Y:S01]  /*1eb0*/  @!P5 LDGSTS.E.BYPASS.LTC128B.128 [R203+0x3000], [R32.64+0x80] ;  /* 0x0300008020cbdfae */ /* 0x0005e2000b901d4a */
[----:B------:R-:W-:Y:S01]  /*1ec0*/  @!P2 LEA R24, P1, R9, c[0x0][0x168], 0x1 ;  /* 0x00005a000918aa11 */ /* 0x000fe200078208ff */
[----:B------:R-:W-:Y:S01]  /*1ed0*/  IMAD.SHL.U32 R8, R0, 0x40, RZ ;  /* 0x0000004000087824 */ /* 0x000fe200078e00ff */
[----:B------:R-:W-:Y:S01]  /*1ee0*/  LOP3.LUT R87, R87, 0xffffffe0, RZ, 0xc0, !PT ;  /* 0xffffffe057577812 */ /* 0x000fe200078ec0ff */
[----:B------:R2:W-:Y:S01]  /*1ef0*/  @!P5 LDGSTS.E.BYPASS.LTC128B.128 [R203+0x5000], [R32.64+0x100] ;  /* 0x0500010020cbdfae */ /* 0x0005e2000b901d4a */
[----:B------:R-:W-:Y:S01]  /*1f00*/  @!P2 LEA.HI.X R25, R9, c[0x0][0x16c], R20, 0x1, P1 ;  /* 0x00005b000919aa11 */ /* 0x000fe200008f0c14 */
[----:B------:R-:W-:Y:S01]  /*1f10*/  IMAD.SHL.U32 R20, R11, 0x20, RZ ;  /* 0x000000200b147824 */ /* 0x000fe200078e00ff */
[----:B------:R-:W-:Y:S01]  /*1f20*/  @!P0 IADD3 R9, P1, R2, UR4, RZ ;  /* 0x0000000402098c10 */ /* 0x000fe2000ff3e0ff */
[----:B------:R3:W-:Y:S01]  /*1f30*/  @!P4 LDGSTS.E.BYPASS.LTC128B.128 [R203+0x1800], [R26.64] ;  /* 0x018000001acbcfae */ /* 0x0007e2000b901d4a */
[----:B------:R-:W-:Y:S01]  /*1f40*/  ISETP.GE.AND P5, PT, R14, R5, PT ;  /* 0x000000050e00720c */ /* 0x000fe20003fa6270 */
[----:B------:R-:W-:Y:S01]  /*1f50*/  IMAD.IADD R19, R19, 0x1, R7 ;  /* 0x0000000113137824 */ /* 0x000fe200078e0207 */
[----:B------:R-:W-:Y:S01]  /*1f60*/  @!P0 IADD3.X R20, R133, UR5, R20, P1, !PT ;  /* 0x0000000585148c10 */ /* 0x000fe20008ffe414 */
[----:B------:R3:W-:Y:S01]  /*1f70*/  @!P4 LDGSTS.E.BYPASS.LTC128B.128 [R203+0x3800], [R26.64+0x80] ;  /* 0x038000801acbcfae */ /* 0x0007e2000b901d4a */
[----:B-1----:R-:W-:-:S03]  /*1f80*/  @!P0 LEA R22, P1, R9, c[0x0][0x168], 0x1 ;  /* 0x00005a0009168a11 */ /* 0x002fc600078208ff */
[----:B------:R3:W-:Y:S01]  /*1f90*/  @!P4 LDGSTS.E.BYPASS.LTC128B.128 [R203+0x5800], [R26.64+0x100] ;  /* 0x058001001acbcfae */ /* 0x0007e2000b901d4a */
[----:B------:R-:W-:Y:S02]  /*1fa0*/  @!P6 LEA R28, P4, R2, c[0x0][0x168], 0x1 ;  /* 0x00005a00021cea11 */ /* 0x000fe400078808ff */
[----:B------:R-:W-:Y:S02]  /*1fb0*/  @!P0 LEA.HI.X R23, R9, c[0x0][0x16c], R20, 0x1, P1 ;  /* 0x00005b0009178a11 */ /* 0x000fe400008f0c14 */
[-C--:B------:R-:W-:Y:S02]  /*1fc0*/  ISETP.GE.AND P1, PT, R10, R5.reuse, PT ;  /* 0x000000050a00720c */ /* 0x080fe40003f26270 */
[----:B------:R-:W-:Y:S02]  /*1fd0*/  @!P6 LEA.HI.X R29, R2, c[0x0][0x16c], R133, 0x1, P4 ;  /* 0x00005b00021dea11 */ /* 0x000fe400020f0c85 */
[----:B------:R-:W-:Y:S02]  /*1fe0*/  ISETP.GE.AND P4, PT, R12, R5, PT ;  /* 0x000000050c00720c */ /* 0x000fe40003f86270 */
[----:B------:R-:W-:Y:S01]  /*1ff0*/  SHF.R.S32.HI R9, RZ, 0x4, R13 ;  /* 0x00000004ff097819 */ /* 0x000fe2000001140d */
[----:B------:R1:W-:Y:S01]  /*2000*/  @!P6 LDGSTS.E.BYPASS.LTC128B.128 [R203+0x6000], [R28.64] ;  /* 0x060000001ccbefae */ /* 0x0003e2000b901d4a */
[----:B------:R-:W-:-:S02]  /*2010*/  LOP3.LUT R13, R13, 0xfffffff0, RZ, 0xc0, !PT ;  /* 0xfffffff00d0d7812 */ /* 0x000fc400078ec0ff */
[----:B------:R-:W-:Y:S01]  /*2020*/  LEA.HI R12, R9, R9, RZ, 0x1 ;  /* 0x00000009090c7211 */ /* 0x000fe200078f08ff */
[----:B------:R1:W-:Y:S02]  /*2030*/  @!P6 LDGSTS.E.BYPASS.LTC128B.128 [R203+0x8000], [R28.64+0x80] ;  /* 0x080000801ccbefae */ /* 0x0003e4000b901d4a */
[----:B------:R-:W-:Y:S01]  /*2040*/  @!P1 IMAD.MOV.U32 R132, RZ, RZ, R2 ;  /* 0x000000ffff849224 */ /* 0x000fe200078e0002 */
[----:B------:R-:W-:Y:S01]  /*2050*/  LOP3.LUT R12, R12, 0xfffffffe, RZ, 0xc0, !PT ;  /* 0xfffffffe0c0c7812 */ /* 0x000fe200078ec0ff */
[----:B------:R1:W-:Y:S01]  /*2060*/  @!P6 LDGSTS.E.BYPASS.LTC128B.128 [R203+0xa000], [R28.64+0x100] ;  /* 0x0a0001001ccbefae */ /* 0x0003e2000b901d4a */
[----:B------:R-:W-:Y:S01]  /*2070*/  ISETP.GE.AND P6, PT, R16, R5, PT ;  /* 0x000000051000720c */ /* 0x000fe20003fc6270 */
[----:B------:R-:W-:Y:S02]  /*2080*/  @!P1 IMAD R11, R11, 0x30, RZ ;  /* 0x000000300b0b9824 */ /* 0x000fe400078e02ff */
[----:B------:R3:W-:Y:S01]  /*2090*/  @!P2 LDGSTS.E.BYPASS.LTC128B.128 [R203+0x6800], [R24.64] ;  /* 0x0680000018cbafae */ /* 0x0007e2000b901d4a */
[----:B------:R-:W-:-:S02]  /*20a0*/  IMAD.IADD R13, R84, 0x1, -R13 ;  /* 0x00000001540d7824 */ /* 0x000fc400078e0a0d */
[----:B------:R-:W-:Y:S01]  /*20b0*/  IMAD.SHL.U32 R16, R16, 0x8, RZ ;  /* 0x0000000810107824 */ /* 0x000fe200078e00ff */
[----:B------:R3:W-:Y:S01]  /*20c0*/  @!P2 LDGSTS.E.BYPASS.LTC128B.128 [R203+0x8800], [R24.64+0x80] ;  /* 0x0880008018cbafae */ /* 0x0007e2000b901d4a */
[----:B------:R-:W-:-:S03]  /*20d0*/  IMAD.IADD R9, R9, 0x1, -R12 ;  /* 0x0000000109097824 */ /* 0x000fc600078e0a0c */
[----:B------:R3:W-:Y:S01]  /*20e0*/  @!P2 LDGSTS.E.BYPASS.LTC128B.128 [R203+0xa800], [R24.64+0x100] ;  /* 0x0a80010018cbafae */ /* 0x0007e2000b901d4a */
[----:B------:R-:W-:Y:S01]  /*20f0*/  ISETP.GE.AND P2, PT, R10, R5, PT ;  /* 0x000000050a00720c */ /* 0x000fe20003f46270 */
[----:B------:R-:W-:Y:S01]  /*2100*/  IMAD.U32 R5, RZ, RZ, UR8 ;  /* 0x00000008ff057e24 */ /* 0x000fe2000f8e00ff */
[----:B------:R-:W-:Y:S01]  /*2110*/  SHF.R.S32.HI R10, RZ, 0x1f, R13 ;  /* 0x0000001fff0a7819 */ /* 0x000fe2000001140d */
[----:B------:R4:W-:Y:S02]  /*2120*/  @!P0 LDGSTS.E.BYPASS.LTC128B.128 [R203+0x7000], [R22.64] ;  /* 0x0700000016cb8fae */ /* 0x0009e4000b901d4a */
[----:B------:R-:W-:Y:S01]  /*2130*/  @!P1 IMAD.WIDE.U32 R14, R5, 0x30, R132 ;  /* 0x00000030050e9825 */ /* 0x000fe200078e0084 */
[----:B------:R-:W-:Y:S01]  /*2140*/  LOP3.LUT R5, R8, 0x1c0, RZ, 0xc0, !PT ;  /* 0x000001c008057812 */ /* 0x000fe200078ec0ff */
[----:B------:R4:W-:Y:S01]  /*2150*/  @!P0 LDGSTS.E.BYPASS.LTC128B.128 [R203+0x9000], [R22.64+0x80] ;  /* 0x0900008016cb8fae */ /* 0x0009e2000b901d4a */
[----:B------:R-:W-:Y:S01]  /*2160*/  LEA.HI R8, R10, R13, RZ, 0x3 ;  /* 0x0000000d0a087211 */ /* 0x000fe200078f18ff */
[----:B------:R-:W-:Y:S01]  /*2170*/  @!P1 IMAD.IADD R11, R15, 0x1, R11 ;  /* 0x000000010f0b9824 */ /* 0x000fe200078e020b */
[----:B------:R-:W-:Y:S01]  /*2180*/  LOP3.LUT R16, R5, 0x8, R16, 0xf8, !PT ;  /* 0x0000000805107812 */ /* 0x000fe200078ef810 */
[----:B------:R4:W-:Y:S01]  /*2190*/  @!P0 LDGSTS.E.BYPASS.LTC128B.128 [R203+0xb000], [R22.64+0x100] ;  /* 0x0b00010016cb8fae */ /* 0x0009e2000b901d4a */
[----:B------:R-:W-:Y:S01]  /*21a0*/  @!P1 LEA R20, P0, R14, c[0x0][0x168], 0x1 ;  /* 0x00005a000e149a11 */ /* 0x000fe200078008ff */
[C---:B------:R-:W-:Y:S01]  /*21b0*/  IMAD.SHL.U32 R85, R8.reuse, 0x40, RZ ;  /* 0x0000004008557824 */ /* 0x040fe200078e00ff */
[----:B------:R-:W-:-:S02]  /*21c0*/  LOP3.LUT R10, R8, 0xfffffff8, RZ, 0xc0, !PT ;  /* 0xfffffff8080a7812 */ /* 0x000fc400078ec0ff */
[----:B------:R-:W-:Y:S01]  /*21d0*/  @!P1 LEA.HI.X R21, R14, c[0x0][0x16c], R11, 0x1, P0 ;  /* 0x00005b000e159a11 */ /* 0x000fe200000f0c0b */
[----:B------:R-:W-:Y:S01]  /*21e0*/  @!P4 IMAD.MOV.U32 R11, RZ, RZ, c[0x0][0x1a0] ;  /* 0x00006800ff0bc624 */ /* 0x000fe200078e00ff */
[----:B------:R-:W-:Y:S01]  /*21f0*/  SHF.R.U32.HI R5, RZ, 0x3, R5 ;  /* 0x00000003ff057819 */ /* 0x000fe20000011605 */
[----:B------:R-:W-:Y:S01]  /*2200*/  IMAD.IADD R7, R13, 0x1, -R10 ;  /* 0x000000010d077824 */ /* 0x000fe200078e0a0a */
[----:B------:R-:W-:Y:S01]  /*2210*/  LOP3.LUT R85, R85, 0xfffffe00, RZ, 0xc0, !PT ;  /* 0xfffffe0055557812 */ /* 0x000fe200078ec0ff */
[----:B------:R4:W-:Y:S01]  /*2220*/  @!P1 LDGSTS.E.BYPASS.LTC128B.128 [R203+0x7800], [R20.64] ;  /* 0x0780000014cb9fae */ /* 0x0009e2000b901d4a */
[----:B------:R-:W-:Y:S01]  /*2230*/  IMAD R13, R4, c[0x0][0x1a0], RZ ;  /* 0x00006800040d7a24 */ /* 0x000fe200078e02ff */
[----:B------:R-:W-:Y:S01]  /*2240*/  LOP3.LUT R16, R16, R5, RZ, 0x3c, !PT ;  /* 0x0000000510107212 */ /* 0x000fe200078e3cff */
[----:B------:R-:W-:Y:S01]  /*2250*/  IMAD.SHL.U32 R4, R7, 0x40, RZ ;  /* 0x0000004007047824 */ /* 0x000fe200078e00ff */
[----:B------:R4:W-:Y:S01]  /*2260*/  @!P1 LDGSTS.E.BYPASS.LTC128B.128 [R203+0x9800], [R20.64+0x80] ;  /* 0x0980008014cb9fae */ /* 0x0009e2000b901d4a */
[----:B------:R-:W-:-:S02]  /*2270*/  IMAD R13, R144, c[0x0][0x1a4], R13 ;  /* 0x00006900900d7a24 */ /* 0x000fc400078e020d */
[----:B------:R-:W-:Y:S01]  /*2280*/  IMAD.WIDE.U32 R144, R144, c[0x0][0x1a0], R18 ;  /* 0x0000680090907a25 */ /* 0x000fe200078e0012 */
[----:B------:R4:W-:Y:S01]  /*2290*/  @!P1 LDGSTS.E.BYPASS.LTC128B.128 [R203+0xb800], [R20.64+0x100] ;  /* 0x0b80010014cb9fae */ /* 0x0009e2000b901d4a */
[----:B------:R-:W-:Y:S02]  /*22a0*/  LOP3.LUT R4, R4, 0x1c0, RZ, 0xc0, !PT ;  /* 0x000001c004047812 */ /* 0x000fe400078ec0ff */
[----:B------:R-:W-:Y:S01]  /*22b0*/  IMAD.IADD R134, R145, 0x1, R13 ;  /* 0x0000000191867824 */ /* 0x000fe200078e020d */
[----:B------:R-:W0:Y:S01]  /*22c0*/  LDGDEPBAR ;  /* 0x00000000000079af */ /* 0x000e220000000000 */
[C---:B------:R-:W-:Y:S01]  /*22d0*/  LEA R198, P0, R144.reuse, c[0x0][0x170], 0x1 ;  /* 0x00005c0090c67a11 */ /* 0x040fe200078008ff */
[----:B------:R-:W-:Y:S02]  /*22e0*/  IMAD.MOV.U32 R5, RZ, RZ, 0x20 ;  /* 0x00000020ff057424 */ /* 0x000fe400078e00ff */
[C---:B------:R-:W-:Y:S01]  /*22f0*/  IMAD R193, R9.reuse, 0x200, R16 ;  /* 0x0000020009c17824 */ /* 0x040fe200078e0210 */
[----:B------:R-:W-:Y:S01]  /*2300*/  LEA.HI.X R197, R144, c[0x0][0x174], R134, 0x1, P0 ;  /* 0x00005d0090c57a11 */ /* 0x000fe200000f0c86 */
[----:B------:R-:W-:-:S02]  /*2310*/  IMAD.SHL.U32 R9, R9, 0x8, RZ ;  /* 0x0000000809097824 */ /* 0x000fc400078e00ff */
[----:B------:R-:W-:Y:S02]  /*2320*/  @!P2 IMAD.MOV.U32 R18, RZ, RZ, c[0x0][0x1a0] ;  /* 0x00006800ff12a624 */ /* 0x000fe400078e00ff */
[C---:B------:R-:W-:Y:S01]  /*2330*/  IMAD.WIDE.U32 R14, R5.reuse, c[0x0][0x1a0], RZ ;  /* 0x00006800050e7a25 */ /* 0x040fe200078e00ff */
[----:B------:R-:W-:Y:S02]  /*2340*/  LOP3.LUT R9, R4, 0x8, R9, 0xf8, !PT ;  /* 0x0000000804097812 */ /* 0x000fe400078ef809 */
[----:B------:R-:W-:Y:S01]  /*2350*/  SHF.R.U32.HI R4, RZ, 0x3, R4 ;  /* 0x00000003ff047819 */ /* 0x000fe20000011604 */
[----:B------:R-:W-:Y:S01]  /*2360*/  @!P2 IMAD.MOV.U32 R199, RZ, RZ, R197 ;  /* 0x000000ffffc7a224 */ /* 0x000fe200078e00c5 */
[----:B------:R-:W-:Y:S01]  /*2370*/  @!P5 IADD3 R16, P1, R198, R14, RZ ;  /* 0x0000000ec610d210 */ /* 0x000fe20007f3e0ff */
[----:B------:R-:W-:Y:S01]  /*2380*/  IMAD R12, R5, c[0x0][0x1a4], RZ ;  /* 0x00006900050c7a24 */ /* 0x000fe200078e02ff */
[----:B------:R-:W-:Y:S01]  /*2390*/  LOP3.LUT R4, R9, R4, RZ, 0x3c, !PT ;  /* 0x0000000409047212 */ /* 0x000fe200078e3cff */
[----:B------:R-:W-:Y:S01]  /*23a0*/  @!P2 IMAD.WIDE.U32 R18, R18, 0x60, R198 ;  /* 0x000000601212a825 */ /* 0x000fe200078e00c6 */
[----:B------:R-:W-:-:S02]  /*23b0*/  @!P4 LEA R14, P0, R11, R198, 0x6 ;  /* 0x000000c60b0ec211 */ /* 0x000fc400078030ff */
[----:B------:R-:W-:Y:S01]  /*23c0*/  @!P5 IADD3.X R17, R197, R15, R12, P1, !PT ;  /* 0x0000000fc511d210 */ /* 0x000fe20000ffe40c */
[----:B------:R-:W-:Y:S01]  /*23d0*/  @!P6 IMAD.MOV.U32 R199, RZ, RZ, R197 ;  /* 0x000000ffffc7e224 */ /* 0x000fe200078e00c5 */
[----:B------:R-:W-:-:S04]  /*23e0*/  DEPBAR.LE SB0, 0x0 ;  /* 0x000080000000791a */ /* 0x000fc80000000000 */
[----:B------:R-:W-:Y:S01]  /*23f0*/  BAR.SYNC.DEFER_BLOCKING 0x0 ;  /* 0x0000000000007b1d */ /* 0x000fe20000010000 */
[----:B------:R-:W-:Y:S02]  /*2400*/  @!P4 IMAD.MOV.U32 R10, RZ, RZ, c[0x0][0x1a4] ;  /* 0x00006900ff0ac624 */ /* 0x000fe400078e00ff */
[----:B------:R-:W-:Y:S02]  /*2410*/  @!P2 IMAD.MOV.U32 R9, RZ, RZ, c[0x0][0x1a4] ;  /* 0x00006900ff09a624 */ /* 0x000fe400078e00ff */
        /* <DEDUP_REMOVED lines=50> */
[----:B----4-:R-:W3:Y:S01]  /*2740*/  LDSM.16.M88.4 R20, [R193+0x6000] ;  /* 0x00600000c114783b */ /* 0x010ee20000000200 */
[----:B------:R-:W-:Y:S02]  /*2750*/  SEL R7, R7, 0xfffffff0, !P1 ;  /* 0xfffffff007077807 */ /* 0x000fe40004800000 */
[----:B------:R-:W-:Y:S01]  /*2760*/  R2P PR, R0, 0x6 ;  /* 0x0000000600007804 */ /* 0x000fe20000000000 */
[----:B------:R-:W4:Y:S01]  /*2770*/  LDSM.16.M88.4 R76, [R193+0x7000] ;  /* 0x00700000c14c783b */ /* 0x000f220000000200 */
        /* <DEDUP_REMOVED lines=13> */
[----:B------:R-:W1:Y:S01]  /*2850*/  LDSM.16.M88.4 R60, [R191+0x1000] ;  /* 0x00100000bf3c783b */ /* 0x000e620000000200 */
[C---:B------:R-:W-:Y:S02]  /*2860*/  IADD3 R181, R191.reuse, 0x1800, RZ ;  /* 0x00001800bfb57810 */ /* 0x040fe40007ffe0ff */
[----:B------:R-:W-:Y:S01]  /*2870*/  IADD3 R179, R191, 0x2000, RZ ;  /* 0x00002000bfb37810 */ /* 0x000fe20007ffe0ff */
[----:B------:R-:W1:Y:S01]  /*2880*/  LDSM.16.M88.4 R64, [R191+0x800] ;  /* 0x00080000bf40783b */ /* 0x000e620000000200 */
[----:B------:R-:W-:Y:S01]  /*2890*/  IMAD.IADD R187, R193, 0x1, R0 ;  /* 0x00000001c1bb7824 */ /* 0x000fe200078e0200 */
[C---:B------:R-:W-:Y:S01]  /*28a0*/  IADD3 R178, R191.reuse, 0x2800, RZ ;  /* 0x00002800bfb27810 */ /* 0x040fe20007ffe0ff */
[----:B------:R-:W-:Y:S01]  /*28b0*/  IMAD.IADD R180, R0, 0x1, R191 ;  /* 0x0000000100b47824 */ /* 0x000fe200078e02bf */
[----:B------:R-:W-:Y:S01]  /*28c0*/  LDSM.16.M88.4 R40, [R190] ;  /* 0x00000000be28783b */ /* 0x000fe20000000200 */
[----:B------:R-:W-:Y:S01]  /*28d0*/  IMAD.IADD R0, R84, 0x1, -R87 ;  /* 0x0000000154007824 */ /* 0x000fe200078e0a57 */
[----:B------:R-:W-:-:S02]  /*28e0*/  IADD3 R177, R191, 0x3000, RZ ;  /* 0x00003000bfb17810 */ /* 0x000fc40007ffe0ff */
[----:B------:R-:W1:Y:S01]  /*28f0*/  LDSM.16.M88.4 R36, [R187+0x6000] ;  /* 0x00600000bb24783b */ /* 0x000e620000000200 */
[C---:B------:R-:W-:Y:S01]  /*2900*/  IADD3 R176, R191.reuse, 0x3800, RZ ;  /* 0x00003800bfb07810 */ /* 0x040fe20007ffe0ff */
[C---:B---3--:R-:W-:Y:S02]  /*2910*/  HMMA.16816.F32 R24, R44.reuse, R20, RZ ;  /* 0x000000142c18723c */ /* 0x048fe400000018ff */
[----:B------:R-:W3:Y:S01]  /*2920*/  LDSM.16.M88.4 R52, [R191+0x1800] ;  /* 0x00180000bf34783b */ /* 0x000ee20000000200 */
[C---:B------:R-:W-:Y:S02]  /*2930*/  IADD3 R175, R191.reuse, 0x4000, RZ ;  /* 0x00004000bfaf7810 */ /* 0x040fe40007ffe0ff */
[C---:B------:R-:W-:Y:S01]  /*2940*/  IADD3 R174, R191.reuse, 0x4800, RZ ;  /* 0x00004800bfae7810 */ /* 0x040fe20007ffe0ff */
[----:B------:R-:W3:Y:S01]  /*2950*/  LDSM.16.M88.4 R28, [R187+0x7000] ;  /* 0x00700000bb1c783b */ /* 0x000ee20000000200 */
[C---:B------:R-:W-:Y:S01]  /*2960*/  IADD3 R173, R191.reuse, 0x5000, RZ ;  /* 0x00005000bfad7810 */ /* 0x040fe20007ffe0ff */
[----:B------:R-:W-:Y:S02]  /*2970*/  HMMA.16816.F32 R20, R44, R22, RZ ;  /* 0x000000162c14723c */ /* 0x000fe400000018ff */
[----:B--2---:R-:W2:Y:S01]  /*2980*/  LDSM.16.M88.4 R32, [R187+0x6800] ;  /* 0x00680000bb20783b */ /* 0x004ea20000000200 */
[----:B------:R-:W-:-:S03]  /*2990*/  IADD3 R172, R191, 0x5800, RZ ;  /* 0x00005800bfac7810 */ /* 0x000fc60007ffe0ff */
[----:B------:R-:W-:Y:S02]  /*29a0*/  LDSM.16.M88.4 R80, [R187+0x7800] ;  /* 0x00780000bb50783b */ /* 0x000fe40000000200 */
[C---:B----4-:R-:W-:Y:S02]  /*29b0*/  HMMA.16816.F32 R8, R44.reuse, R76, RZ ;  /* 0x0000004c2c08723c */ /* 0x050fe400000018ff */
        /* <DEDUP_REMOVED lines=10> */
[C---:B------:R-:W-:Y:S08]  /*2a60*/  HMMA.16816.F32 R8, R56.reuse, R60, R8 ;  /* 0x0000003c3808723c */ /* 0x040ff00000001808 */
[C---:B------:R-:W-:Y:S01]  /*2a70*/  HMMA.16816.F32 R76, R56.reuse, R62, R76 ;  /* 0x0000003e384c723c */ /* 0x040fe2000000184c */
[----:B------:R-:W4:Y:S07]  /*2a80*/  LDSM.16.M88.4 R60, [R180+0x1000] ;  /* 0x00100000b43c783b */ /* 0x000f2e0000000200 */
[C---:B------:R-:W-:Y:S08]  /*2a90*/  HMMA.16816.F32 R16, R56.reuse, R64, R16 ;  /* 0x000000403810723c */ /* 0x040ff00000001810 */
[----:B------:R-:W-:Y:S01]  /*2aa0*/  HMMA.16816.F32 R12, R56, R66, R12 ;  /* 0x00000042380c723c */ /* 0x000fe2000000180c */
[----:B------:R-:W1:Y:S07]  /*2ab0*/  LDSM.16.M88.4 R64, [R180+0x800] ;  /* 0x00080000b440783b */ /* 0x000e6e0000000200 */
[----:B------:R-:W-:Y:S08]  /*2ac0*/  HMMA.16816.F32 R24, R40, R36, R24 ;  /* 0x000000242818723c */ /* 0x000ff00000001818 */
[C---:B---3--:R-:W-:Y:S08]  /*2ad0*/  HMMA.16816.F32 R48, R56.reuse, R52, R48 ;  /* 0x000000343830723c */ /* 0x048ff00000001830 */
[----:B------:R-:W-:Y:S01]  /*2ae0*/  HMMA.16816.F32 R44, R56, R54, R44 ;  /* 0x00000036382c723c */ /* 0x000fe2000000182c */
[----:B------:R-:W-:Y:S07]  /*2af0*/  LDSM.16.M88.4 R56, [R180+0x1800] ;  /* 0x00180000b438783b */ /* 0x000fee0000000200 */
[C---:B------:R-:W-:Y:S01]  /*2b00*/  HMMA.16816.F32 R20, R40.reuse, R38, R20 ;  /* 0x000000262814723c */ /* 0x040fe20000001814 */
[----:B------:R-:W-:Y:S07]  /*2b10*/  LDSM.16.M88.4 R36, [R194+0x2000] ;  /* 0x00200000c224783b */ /* 0x000fee0000000200 */
[C---:B------:R-:W-:Y:S01]  /*2b20*/  HMMA.16816.F32 R52, R40.reuse, R28, R8 ;  /* 0x0000001c2834723c */ /* 0x040fe20000001808 */
[----:B------:R-:W-:Y:S07]  /*2b30*/  LDSM.16.M88.4 R8, [R193+0x8800] ;  /* 0x00880000c108783b */ /* 0x000fee0000000200 */
[C---:B------:R-:W-:Y:S01]  /*2b40*/  HMMA.16816.F32 R76, R40.reuse, R30, R76 ;  /* 0x0000001e284c723c */ /* 0x040fe2000000184c */
[----:B------:R-:W-:Y:S07]  /*2b50*/  LDSM.16.M88.4 R28, [R193+0x9000] ;  /* 0x00900000c11c783b */ /* 0x000fee0000000200 */
[C---:B--2---:R-:W-:Y:S08]  /*2b60*/  HMMA.16816.F32 R16, R40.reuse, R32, R16 ;  /* 0x000000202810723c */ /* 0x044ff00000001810 */
[----:B------:R-:W-:Y:S01]  /*2b70*/  HMMA.16816.F32 R12, R40, R34, R12 ;  /* 0x00000022280c723c */ /* 0x000fe2000000180c */
[----:B------:R-:W2:Y:S07]  /*2b80*/  LDSM.16.M88.4 R32, [R193+0x8000] ;  /* 0x00800000c120783b */ /* 0x000eae0000000200 */
[C---:B-1----:R-:W-:Y:S08]  /*2b90*/  HMMA.16816.F32 R24, R72.reuse, R68, R24 ;  /* 0x000000444818723c */ /* 0x042ff00000001818 */
[----:B------:R-:W-:Y:S08]  /*2ba0*/  HMMA.16816.F32 R20, R72, R70, R20 ;  /* 0x000000464814723c */ /* 0x000ff00000001814 */
[----:B------:R-:W-:Y:S08]  /*2bb0*/  HMMA.16816.F32 R48, R40, R80, R48 ;  /* 0x000000502830723c */ /* 0x000ff00000001830 */
[C---:B----4-:R-:W-:Y:S01]  /*2bc0*/  HMMA.16816.F32 R68, R72.reuse, R60, R52 ;  /* 0x0000003c4844723c */ /* 0x050fe20000001834 */
        /* <DEDUP_REMOVED lines=95> */
[C---:B------:R-:W-:Y:S01]  /*31c0*/  IADD3 R206, R0.reuse, 0x8, RZ ;  /* 0x0000000800ce7810 */ /* 0x040fe20007ffe0ff */
[----:B------:R-:W-:-:S04]  /*31d0*/  IMAD.IADD R207, R0, 0x1, R33 ;  /* 0x0000000100cf7824 */ /* 0x000fc800078e0221 */
[----:B------:R-:W-:Y:S01]  /*31e0*/  IMAD.IADD R33, R33, 0x1, R206 ;  /* 0x0000000121217824 */ /* 0x000fe200078e02ce */
[----:B------:R-:W-:Y:S01]  /*31f0*/  HMMA.16816.F32 R20, R8, R34, R20 ;  /* 0x000000220814723c */ /* 0x000fe20000001814 */
[----:B------:R-:W-:-:S03]  /*3200*/  IMNMX R207, R207, R6, PT ;  /* 0x00000006cfcf7217 */ /* 0x000fc60003800200 */
[----:B------:R-:W-:-:S03]  /*3210*/  IMNMX R202, R33, R6, PT ;  /* 0x0000000621ca7217 */ /* 0x000fc60003800200 */
[----:B------:R-:W-:Y:S01]  /*3220*/  IADD3 R35, R6, -c[0x0][0x2e4], -R88 ;  /* 0x8000b90006237a10 */ /* 0x000fe20007ffe858 */
[C---:B------:R-:W-:Y:S04]  /*3230*/  HMMA.16816.F32 R16, R8.reuse, R72, R16 ;  /* 0x000000480810723c */ /* 0x040fe80000001810 */
[----:B------:R-:W-:Y:S01]  /*3240*/  IMAD.IADD R208, R0, 0x1, R35 ;  /* 0x0000000100d07824 */ /* 0x000fe200078e0223 */
[----:B------:R-:W-:Y:S01]  /*3250*/  LOP3.LUT R0, R4, R85, RZ, 0xfc, !PT ;  /* 0x0000005504007212 */ /* 0x000fe200078efcff */
[----:B------:R-:W-:Y:S02]  /*3260*/  IMAD.IADD R206, R35, 0x1, R206 ;  /* 0x0000000123ce7824 */ /* 0x000fe400078e02ce */
[----:B------:R-:W-:Y:S01]  /*3270*/  HMMA.16816.F32 R12, R8, R74, R12 ;  /* 0x0000004a080c723c */ /* 0x000fe2000000180c */
[----:B------:R-:W3:Y:S01]  /*3280*/  LDSM.16.M88.4 R32, [R180+0x5000] ;  /* 0x00500000b420783b */ /* 0x000ee20000000200 */
[----:B------:R-:W-:-:S02]  /*3290*/  IMNMX R208, RZ, R208, !PT ;  /* 0x000000d0ffd07217 */ /* 0x000fc40007800200 */
        /* <DEDUP_REMOVED lines=133> */
[----:B------:R-:W1:Y:S01]  /*3af0*/  I2F.RP R9, UR6 ;  /* 0x0000000600097d06 */ /* 0x000e620008209400 */
        /* <DEDUP_REMOVED lines=12> */
[----:B------:R-:W-:-:S04]  /*3bc0*/  IMAD R15, R15, UR6, RZ ;  /* 0x000000060f0f7c24 */ /* 0x000fc8000f8e02ff */
[----:B------:R-:W-:-:S06]  /*3bd0*/  IMAD.HI.U32 R15, R25, R15, R24 ;  /* 0x0000000f190f7227 */ /* 0x000fcc00078e0018 */
[----:B------:R-:W-:-:S04]  /*3be0*/  IMAD.HI.U32 R20, R15, R12, RZ ;  /* 0x0000000c0f147227 */ /* 0x000fc800078e00ff */
[----:B------:R-:W-:-:S04]  /*3bf0*/  IMAD.HI.U32 R15, R15, R10, RZ ;  /* 0x0000000a0f0f7227 */ /* 0x000fc800078e00ff */
[----:B------:R-:W-:Y:S02]  /*3c00*/  IMAD.MOV R9, RZ, RZ, -R15 ;  /* 0x000000ffff097224 */ /* 0x000fe400078e0a0f */
[----:B------:R-:W-:Y:S02]  /*3c10*/  IMAD.MOV R11, RZ, RZ, -R20 ;  /* 0x000000ffff0b7224 */ /* 0x000fe400078e0a14 */
[----:B------:R-:W-:Y:S02]  /*3c20*/  IMAD R9, R9, UR6, R10 ;  /* 0x0000000609097c24 */ /* 0x000fe4000f8e020a */
[----:B------:R-:W-:-:S03]  /*3c30*/  IMAD R11, R11, UR6, R12 ;  /* 0x000000060b0b7c24 */ /* 0x000fc6000f8e020c */
[----:B------:R-:W-:Y:S02]  /*3c40*/  ISETP.LT.U32.AND P1, PT, R9, UR6, PT ;  /* 0x0000000609007c0c */ /* 0x000fe4000bf21070 */
[----:B------:R-:W-:-:S11]  /*3c50*/  ISETP.LT.U32.AND P4, PT, R11, UR6, PT ;  /* 0x000000060b007c0c */ /* 0x000fd6000bf81070 */
[----:B------:R-:W-:Y:S02]  /*3c60*/  @!P1 IADD3 R9, R9, -UR6, RZ ;  /* 0x8000000609099c10 */ /* 0x000fe4000fffe0ff */
[----:B------:R-:W-:Y:S02]  /*3c70*/  @!P4 IADD3 R11, R11, -UR6, RZ ;  /* 0x800000060b0bcc10 */ /* 0x000fe4000fffe0ff */
[----:B------:R-:W-:Y:S02]  /*3c80*/  ISETP.GE.U32.AND P5, PT, R9, UR6, PT ;  /* 0x0000000609007c0c */ /* 0x000fe4000bfa6070 */
[----:B------:R-:W-:Y:S02]  /*3c90*/  ISETP.GE.U32.AND P6, PT, R11, UR6, PT ;  /* 0x000000060b007c0c */ /* 0x000fe4000bfc6070 */
[----:B------:R-:W-:Y:S02]  /*3ca0*/  @!P1 IADD3 R15, R15, 0x1, RZ ;  /* 0x000000010f0f9810 */ /* 0x000fe40007ffe0ff */
        /* <DEDUP_REMOVED lines=29> */
.L_x_6285:
[----:B------:R-:W-:-:S04]  /*3e80*/  ULEA UR4, -UR8, URZ, 0x6 ;  /* 0x0000003f08047291 */ /* 0x000fc8000f8e313f */
[----:B------:R-:W-:Y:S02]  /*3e90*/  USHF.R.S32.HI UR5, URZ, 0x1f, UR4 ;  /* 0x0000001f3f057899 */ /* 0x000fe40008011404 */
[----:B------:R-:W-:-:S04]  /*3ea0*/  MOV R3, UR4 ;  /* 0x0000000400037c02 */ /* 0x000fc80008000f00 */
[----:B------:R-:W-:Y:S02]  /*3eb0*/  MOV R10, UR5 ;  /* 0x00000005000a7c02 */ /* 0x000fe40008000f00 */
.L_x_6286:
        /* <DEDUP_REMOVED lines=30> */
.L_x_6284:
        /* <DEDUP_REMOVED lines=309> */
[----:B------:R-:W1:Y:S01]  /*53f0*/  I2F.RP R8, UR6 ;  /* 0x0000000600087d06 */ /* 0x000e620008209400 */
[----:B------:R-:W-:-:S05]  /*5400*/  IMAD.SHL.U32 R5, R201, 0x40, RZ ;  /* 0x00000040c9057824 */ /* 0x000fca00078e00ff */
[----:B------:R-:W-:Y:S02]  /*5410*/  IADD3 R6, R5, 0x40, RZ ;  /* 0x0000004005067810 */ /* 0x000fe40007ffe0ff */
[----:B------:R-:W-:Y:S02]  /*5420*/  IABS R0, R5 ;  /* 0x0000000500007213 */ /* 0x000fe40000000000 */
[----:B------:R-:W-:Y:S02]  /*5430*/  IABS R4, R6 ;  /* 0x0000000600047213 */ /* 0x000fe40000000000 */
[----:B------:R-:W2:Y:S01]  /*5440*/  R2UR UR7, R0 ;  /* 0x00000000000773c2 */ /* 0x000ea200000e0000 */
[----:B-1----:R-:W1:Y:S07]  /*5450*/  MUFU.RCP R7, R8 ;  /* 0x0000000800077308 */ /* 0x002e6e0000001000 */
[----:B------:R-:W3:Y:S01]  /*5460*/  R2UR UR12, R4 ;  /* 0x00000000040c73c2 */ /* 0x000ee200000e0000 */
[----:B-1----:R-:W-:-:S06]  /*5470*/  IADD3 R7, R7, 0xffffffe, RZ ;  /* 0x0ffffffe07077810 */ /* 0x002fcc0007ffe0ff */
[----:B------:R-:W1:Y:S02]  /*5480*/  F2I.FTZ.U32.TRUNC.NTZ R7, R7 ;  /* 0x0000000700077305 */ /* 0x000e64000021f000 */
[----:B-1----:R-:W1:Y:S02]  /*5490*/  R2UR UR5, R7 ;  /* 0x00000000070573c2 */ /* 0x002e6400000e0000 */
[----:B-1----:R-:W-:-:S04]  /*54a0*/  UIADD3 UR4, URZ, -UR5, URZ ;  /* 0x800000053f047290 */ /* 0x002fc8000fffe03f */
[----:B------:R-:W-:-:S03]  /*54b0*/  UIMAD UR9, UR4, UR6, URZ ;  /* 0x00000006040972a4 */ /* 0x000fc6000f8e023f */
[----:B------:R-:W-:Y:S02]  /*54c0*/  UMOV UR4, URZ ;  /* 0x0000003f00047c82 */ /* 0x000fe40008000000 */
[----:B------:R-:W-:Y:S02]  /*54d0*/  UIMAD.WIDE.U32 UR16, UR5, UR9, UR4 ;  /* 0x00000009051072a5 */ /* 0x000fe4000f8e0004 */
[----:B------:R-:W1:Y:S02]  /*54e0*/  R2UR UR4, R5 ;  /* 0x00000000050473c2 */ /* 0x000e6400000e0000 */
[----:B---3--:R-:W-:Y:S02]  /*54f0*/  UIMAD.WIDE.U32 UR14, UR17, UR12, URZ ;  /* 0x0000000c110e72a5 */ /* 0x008fe4000f8e003f */
[----:B--2---:R-:W-:Y:S02]  /*5500*/  UIMAD.WIDE.U32 UR16, UR17, UR7, URZ ;  /* 0x00000007111072a5 */ /* 0x004fe4000f8e003f */
[----:B------:R-:W-:-:S04]  /*5510*/  UIADD3 UR9, -UR15, URZ, URZ ;  /* 0x0000003f0f097290 */ /* 0x000fc8000fffe13f */
[----:B------:R-:W-:Y:S02]  /*5520*/  UIMAD UR12, UR6, UR9, UR12 ;  /* 0x00000009060c72a4 */ /* 0x000fe4000f8e020c */
[----:B------:R-:W-:Y:S02]  /*5530*/  UMOV UR13, UR17 ;  /* 0x00000011000d7c82 */ /* 0x000fe40008000000 */
[----:B------:R-:W-:Y:S02]  /*5540*/  UIADD3 UR5, -UR13, URZ, URZ ;  /* 0x0000003f0d057290 */ /* 0x000fe4000fffe13f */
[----:B------:R-:W-:Y:S01]  /*5550*/  UISETP.GT.U32.AND UP2, UPT, UR6, UR12, UPT ;  /* 0x0000000c0600728c */ /* 0x000fe2000bf44070 */
[----:B------:R-:W2:Y:S01]  /*5560*/  R2UR UR9, R6 ;  /* 0x00000000060973c2 */ /* 0x000ea200000e0000 */
[----:B------:R-:W-:-:S03]  /*5570*/  UIMAD UR7, UR6, UR5, UR7 ;  /* 0x00000005060772a4 */ /* 0x000fc6000f8e0207 */
[----:B------:R-:W-:Y:S02]  /*5580*/  ULDC UR5, c[0x0][0x2d0] ;  /* 0x0000b40000057ab9 */ /* 0x000fe40000000800 */
[----:B------:R-:W-:Y:S02]  /*5590*/  UISETP.GT.U32.AND UP1, UPT, UR6, UR7, UPT ;  /* 0x000000070600728c */ /* 0x000fe4000bf24070 */
[----:B-1----:R-:W-:Y:S02]  /*55a0*/  ULOP3.LUT UR4, UR4, UR5, URZ, 0x3c, !UPT ;  /* 0x0000000504047292 */ /* 0x002fe4000f8e3c3f */
[----:B------:R-:W-:Y:S02]  /*55b0*/  @!UP2 UIADD3 UR12, UR12, -UR6, URZ ;  /* 0x800000060c0ca290 */ /* 0x000fe4000fffe03f */
[----:B------:R-:W-:Y:S02]  /*55c0*/  UISETP.GE.AND UP0, UPT, UR4, URZ, UPT ;  /* 0x0000003f0400728c */ /* 0x000fe4000bf06270 */
[----:B------:R-:W-:-:S02]  /*55d0*/  UISETP.GE.U32.AND UP4, UPT, UR12, UR6, UPT ;  /* 0x000000060c00728c */ /* 0x000fc4000bf86070 */
[----:B------:R-:W-:Y:S02]  /*55e0*/  @!UP2 UIADD3 UR15, UR15, 0x1, URZ ;  /* 0x000000010f0fa890 */ /* 0x000fe4000fffe03f */
[----:B------:R-:W-:Y:S02]  /*55f0*/  @!UP1 UIADD3 UR7, UR7, -UR6, URZ ;  /* 0x8000000607079290 */ /* 0x000fe4000fffe03f */
[----:B------:R-:W-:Y:S02]  /*5600*/  @!UP1 UIADD3 UR13, UR13, 0x1, URZ ;  /* 0x000000010d0d9890 */ /* 0x000fe4000fffe03f */
[----:B------:R-:W-:Y:S02]  /*5610*/  UISETP.GE.U32.AND UP3, UPT, UR7, UR6, UPT ;  /* 0x000000060700728c */ /* 0x000fe4000bf66070 */
[----:B--2---:R-:W-:Y:S02]  /*5620*/  ULOP3.LUT UR9, UR9, UR5, URZ, 0x3c, !UPT ;  /* 0x0000000509097292 */ /* 0x004fe4000f8e3c3f */
[----:B------:R-:W-:-:S02]  /*5630*/  @UP4 UIADD3 UR15, UR15, 0x1, URZ ;  /* 0x000000010f0f4890 */ /* 0x000fc4000fffe03f */
[----:B------:R-:W-:-:S03]  /*5640*/  UISETP.GE.AND UP1, UPT, UR9, URZ, UPT ;  /* 0x0000003f0900728c */ /* 0x000fc6000bf26270 */
[----:B------:R-:W-:Y:S02]  /*5650*/  ULDC UR9, c[0x0][0x2d0] ;  /* 0x0000b40000097ab9 */ /* 0x000fe40000000800 */
[----:B------:R-:W-:Y:S02]  /*5660*/  @UP3 UIADD3 UR13, UR13, 0x1, URZ ;  /* 0x000000010d0d3890 */ /* 0x000fe4000fffe03f */
[----:B------:R-:W-:Y:S02]  /*5670*/  UISETP.NE.AND UP2, UPT, URZ, UR9, UPT ;  /* 0x000000093f00728c */ /* 0x000fe4000bf45270 */
[----:B------:R-:W-:Y:S02]  /*5680*/  ULOP3.LUT UR4, URZ, UR9, URZ, 0x33, !UPT ;  /* 0x000000093f047292 */ /* 0x000fe4000f8e333f */
[----:B------:R-:W-:Y:S02]  /*5690*/  @!UP1 UIADD3 UR15, -UR15, URZ, URZ ;  /* 0x0000003f0f0f9290 */ /* 0x000fe4000fffe13f */
[----:B------:R-:W-:-:S02]  /*56a0*/  @!UP0 UIADD3 UR13, -UR13, URZ, URZ ;  /* 0x0000003f0d0d8290 */ /* 0x000fc4000fffe13f */
[----:B------:R-:W-:Y:S02]  /*56b0*/  USEL UR5, UR4, UR15, !UP2 ;  /* 0x0000000f04057287 */ /* 0x000fe4000d000000 */
        /* <DEDUP_REMOVED lines=26> */
.L_x_6288:
[----:B------:R-:W-:Y:S02]  /*5860*/  ULDC UR14, c[0x0][0x1a0] ;  /* 0x00006800000e7ab9 */ /* 0x000fe40000000800 */
[----:B------:R-:W-:-:S04]  /*5870*/  ULEA UR14, -UR14, URZ, 0x6 ;  /* 0x0000003f0e0e7291 */ /* 0x000fc8000f8e313f */
[----:B------:R-:W-:-:S04]  /*5880*/  USHF.R.S32.HI UR12, URZ, 0x1f, UR14 ;  /* 0x0000001f3f0c7899 */ /* 0x000fc8000801140e */
.L_x_6289:
[----:B------:R-:W-:Y:S01]  /*5890*/  IMAD.U32 R5, RZ, RZ, UR14 ;  /* 0x0000000eff057e24 */ /* 0x000fe2000f8e00ff */
[----:B------:R-:W-:Y:S01]  /*58a0*/  ULDC.64 UR4, c[0x0][0x1a0] ;  /* 0x0000680000047ab9 */ /* 0x000fe20000000a00 */
[----:B------:R-:W-:Y:S01]  /*58b0*/  IMAD.U32 R0, RZ, RZ, UR12 ;  /* 0x0000000cff007e24 */ /* 0x000fe2000f8e00ff */
[----:B------:R-:W-:Y:S01]  /*58c0*/  IADD3 R7, P0, R144, UR14, RZ ;  /* 0x0000000e90077c10 */ /* 0x000fe2000ff1e0ff */
[----:B------:R-:W-:Y:S01]  /*58d0*/  ULEA UR7, UP0, UR4, UR14, 0x4 ;  /* 0x0000000e04077291 */ /* 0x000fe2000f80203f */
[C---:B------:R-:W-:Y:S01]  /*58e0*/  LEA R198, P1, R5.reuse, R198, 0x1 ;  /* 0x000000c605c67211 */ /* 0x040fe200078208ff */
        /* <DEDUP_REMOVED lines=312> */
[----:B------:R-:W1:Y:S01]  /*6c70*/  I2F.RP R7, UR6 ;  /* 0x0000000600077d06 */ /* 0x000e620008209400 */
        /* <DEDUP_REMOVED lines=8> */
[----:B------:R-:W-:Y:S02]  /*6d00*/  LOP3.LUT R6, RZ, c[0x0][0x2d0], RZ, 0x33, !PT ;  /* 0x0000b400ff067a12 */ /* 0x000fe400078e33ff */
[----:B-1----:R-:W-:-:S04]  /*6d10*/  IADD3 R14, R14, 0xffffffe, RZ ;  /* 0x0ffffffe0e0e7810 */ /* 0x002fc80007ffe0ff */
[----:B------:R-:W1:Y:S02]  /*6d20*/  F2I.FTZ.U32.TRUNC.NTZ R15, R14 ;  /* 0x0000000e000f7305 */ /* 0x000e64000021f000 */
[----:B-1----:R-:W-:Y:S02]  /*6d30*/  IMAD.MOV R11, RZ, RZ, -R15 ;  /* 0x000000ffff0b7224 */ /* 0x002fe400078e0a0f */
[----:B------:R-:W-:Y:S02]  /*6d40*/  IMAD.MOV.U32 R14, RZ, RZ, RZ ;  /* 0x000000ffff0e7224 */ /* 0x000fe400078e00ff */
[----:B------:R-:W-:-:S04]  /*6d50*/  IMAD R11, R11, UR6, RZ ;  /* 0x000000060b0b7c24 */ /* 0x000fc8000f8e02ff */
[----:B------:R-:W-:-:S06]  /*6d60*/  IMAD.HI.U32 R11, R15, R11, R14 ;  /* 0x0000000b0f0b7227 */ /* 0x000fcc00078e000e */
[----:B------:R-:W-:-:S04]  /*6d70*/  IMAD.HI.U32 R13, R11, R10, RZ ;  /* 0x0000000a0b0d7227 */ /* 0x000fc800078e00ff */
[----:B------:R-:W-:-:S04]  /*6d80*/  IMAD.HI.U32 R11, R11, R8, RZ ;  /* 0x000000080b0b7227 */ /* 0x000fc800078e00ff */
[----:B------:R-:W-:Y:S01]  /*6d90*/  IMAD.MOV R9, RZ, RZ, -R13 ;  /* 0x000000ffff097224 */ /* 0x000fe200078e0a0d */
[----:B------:R-:W-:-:S03]  /*6da0*/  IADD3 R7, -R11, RZ, RZ ;  /* 0x000000ff0b077210 */ /* 0x000fc60007ffe1ff */
        /* <DEDUP_REMOVED lines=9> */
[----:B------:R-:W-:-:S02]  /*6e40*/  ISETP.GE.AND P0, PT, R12, RZ, PT ;  /* 0x000000ff0c00720c */ /* 0x000fc40003f06270 */
[----:B------:R-:W-:Y:S02]  /*6e50*/  @!P1 IADD3 R11, R11, 0x1, RZ ;  /* 0x000000010b0b9810 */ /* 0x000fe40007ffe0ff */
[----:B------:R-:W-:-:S03]  /*6e60*/  ISETP.NE.AND P1, PT, RZ, c[0x0][0x2d0], PT ;  /* 0x0000b400ff007a0c */ /* 0x000fc60003f25270 */
        /* <DEDUP_REMOVED lines=25> */
.L_x_6291:
[----:B------:R-:W-:-:S04]  /*7000*/  ULEA UR5, -UR8, URZ, 0x6 ;  /* 0x0000003f08057291 */ /* 0x000fc8000f8e313f */
[----:B------:R-:W-:Y:S02]  /*7010*/  USHF.R.S32.HI UR4, URZ, 0x1f, UR5 ;  /* 0x0000001f3f047899 */ /* 0x000fe40008011405 */
[----:B------:R-:W-:-:S04]  /*7020*/  MOV R8, UR5 ;  /* 0x0000000500087c02 */ /* 0x000fc80008000f00 */
[----:B------:R-:W-:Y:S02]  /*7030*/  MOV R6, UR4 ;  /* 0x0000000400067c02 */ /* 0x000fe40008000f00 */
.L_x_6292:
        /* <DEDUP_REMOVED lines=29> */
.L_x_6290:
        /* <DEDUP_REMOVED lines=409> */
.L_x_6287:
        /* <DEDUP_REMOVED lines=16> */
.L_x_6297:
        /* <DEDUP_REMOVED lines=65> */
.L_x_6294:
        /* <DEDUP_REMOVED lines=248> */
.L_x_6296:
        /* <DEDUP_REMOVED lines=24> */
.L_x_6295:
        /* <DEDUP_REMOVED lines=522> */
.L_x_6293:
[----:B------:R-:W1:Y:S01]  /*c250*/  SHFL.BFLY PT, R0, R215, 0x2, 0x1f ;  /* 0x0c401f00d7007f89 */ /* 0x000e6200000e0000 */
[----:B------:R-:W-:Y:S01]  /*c260*/  MOV R7, 0x3f800000 ;  /* 0x3f80000000077802 */ /* 0x000fe20000000f00 */
[----:B------:R-:W-:Y:S01]  /*c270*/  BSSY B0, `(.L_x_6298) ;  /* 0x0000112000007945 */ /* 0x000fe20003800000 */
[----:B------:R-:W-:Y:S01]  /*c280*/  MOV R6, 0x3f800000 ;  /* 0x3f80000000067802 */ /* 0x000fe20000000f00 */
[----:B------:R-:W2:Y:S04]  /*c290*/  SHFL.BFLY PT, R2, R217, 0x2, 0x1f ;  /* 0x0c401f00d9027f89 */ /* 0x000ea800000e0000 */
        /* <DEDUP_REMOVED lines=17> */
[----:B------:R-:W-:Y:S02]  /*c3b0*/  LOP3.LUT R17, R8, 0x1ffffffc, RZ, 0xc0, !PT ;  /* 0x1ffffffc08117812 */ /* 0x000fe400078ec0ff */
[----:B------:R-:W-:Y:S02]  /*c3c0*/  IADD3 R5, R10, -R5, RZ ;  /* 0x800000050a057210 */ /* 0x000fe40007ffe0ff */
[----:B------:R-:W1:Y:S01]  /*c3d0*/  S2R R10, SR_TID.X ;  /* 0x00000000000a7919 */ /* 0x000e620000002100 */
[----:B------:R-:W-:Y:S01]  /*c3e0*/  IADD3 R14, -R17, R0, RZ ;  /* 0x00000000110e7210 */ /* 0x000fe20007ffe1ff */
[----:B------:R-:W2:Y:S01]  /*c3f0*/  @P3 MUFU.RCP R6, R2 ;  /* 0x0000000200063308 */ /* 0x000ea20000001000 */
[----:B------:R-:W-:-:S02]  /*c400*/  LOP3.LUT R16, R5, 0x1, RZ, 0xc0, !PT ;  /* 0x0000000105107812 */ /* 0x000fc400078ec0ff */
[----:B------:R-:W-:Y:S02]  /*c410*/  SHF.L.U32 R19, R5, 0x6, RZ ;  /* 0x0000000605137819 */ /* 0x000fe400000006ff */
[----:B------:R-:W-:Y:S02]  /*c420*/  ISETP.NE.U32.AND P0, PT, R16, 0x1, PT ;  /* 0x000000011000780c */ /* 0x000fe40003f05070 */
[----:B------:R-:W-:Y:S01]  /*c430*/  LOP3.LUT R19, R19, 0x1c0, RZ, 0xc0, !PT ;  /* 0x000001c013137812 */ /* 0x000fe200078ec0ff */
[----:B------:R-:W3:Y:S01]  /*c440*/  @P4 MUFU.RCP R7, R4 ;  /* 0x0000000400074308 */ /* 0x000ee20000001000 */
[----:B------:R-:W-:Y:S02]  /*c450*/  R2P PR, R5, 0x6 ;  /* 0x0000000605007804 */ /* 0x000fe40000000000 */
[----:B------:R-:W-:Y:S01]  /*c460*/  LEA.HI R19, R19, R19, RZ, 0x1d ;  /* 0x0000001313137211 */ /* 0x000fe200078fe8ff */
[----:B--2---:R-:W-:-:S04]  /*c470*/  FMUL.FTZ R131, R6, R131 ;  /* 0x0000008306837220 */ /* 0x004fc80000410000 */
[----:B------:R-:W2:Y:S01]  /*c480*/  @P4 MUFU.LG2 R4, R4 ;  /* 0x0000000400044308 */ /* 0x000ea20000000c00 */
[C---:B------:R-:W-:Y:S02]  /*c490*/  FMUL.FTZ R130, R6.reuse, R130 ;  /* 0x0000008206827220 */ /* 0x040fe40000410000 */
[C---:B------:R-:W-:Y:S01]  /*c4a0*/  FMUL.FTZ R127, R6.reuse, R127 ;  /* 0x0000007f067f7220 */ /* 0x040fe20000410000 */
[----:B-1----:R-:W-:Y:S01]  /*c4b0*/  SHF.R.S32.HI R11, RZ, 0x1f, R10 ;  /* 0x0000001fff0b7819 */ /* 0x002fe2000001140a */
[----:B------:R-:W-:Y:S02]  /*c4c0*/  FMUL.FTZ R126, R6, R126 ;  /* 0x0000007e067e7220 */ /* 0x000fe40000410000 */
[----:B---3--:R-:W-:Y:S01]  /*c4d0*/  FMUL.FTZ R128, R7, R128 ;  /* 0x0000008007807220 */ /* 0x008fe20000410000 */
[-C--:B------:R-:W-:Y:S01]  /*c4e0*/  LEA.HI R13, R11, R10.reuse, RZ, 0x4 ;  /* 0x0000000a0b0d7211 */ /* 0x080fe200078f20ff */
[----:B------:R-:W-:Y:S01]  /*c4f0*/  FMUL.FTZ R129, R7, R129 ;  /* 0x0000008107817220 */ /* 0x000fe20000410000 */
[----:B------:R-:W-:Y:S01]  /*c500*/  LEA.HI R11, R11, R10, RZ, 0x5 ;  /* 0x0000000a0b0b7211 */ /* 0x000fe200078f28ff */
[----:B------:R-:W-:Y:S01]  /*c510*/  FMUL.FTZ R124, R7, R124 ;  /* 0x0000007c077c7220 */ /* 0x000fe20000410000 */
[----:B------:R-:W-:Y:S01]  /*c520*/  LOP3.LUT R15, R13, 0xfffffff0, RZ, 0xc0, !PT ;  /* 0xfffffff00d0f7812 */ /* 0x000fe200078ec0ff */
[C---:B------:R-:W-:Y:S01]  /*c530*/  FMUL.FTZ R125, R7.reuse, R125 ;  /* 0x0000007d077d7220 */ /* 0x040fe20000410000 */
[----:B------:R-:W-:Y:S01]  /*c540*/  SHF.R.S32.HI R12, RZ, 0x4, R13 ;  /* 0x00000004ff0c7819 */ /* 0x000fe2000001140d */
[----:B------:R-:W-:Y:S01]  /*c550*/  FMUL.FTZ R120, R7, R120 ;  /* 0x0000007807787220 */ /* 0x000fe20000410000 */
[----:B------:R-:W-:Y:S01]  /*c560*/  IADD3 R8, -R15, R10, RZ ;  /* 0x0000000a0f087210 */ /* 0x000fe20007ffe1ff */
[----:B------:R-:W-:Y:S01]  /*c570*/  FMUL.FTZ R121, R7, R121 ;  /* 0x0000007907797220 */ /* 0x000fe20000410000 */
[----:B------:R-:W-:Y:S01]  /*c580*/  SHF.L.U32 R15, R12, 0x6, RZ ;  /* 0x000000060c0f7819 */ /* 0x000fe200000006ff */
[----:B------:R-:W-:Y:S01]  /*c590*/  FMUL.FTZ R123, R6, R123 ;  /* 0x0000007b067b7220 */ /* 0x000fe20000410000 */
[----:B------:R-:W-:Y:S01]  /*c5a0*/  LEA.HI R17, R8, R8, RZ, 0x1 ;  /* 0x0000000808117211 */ /* 0x000fe200078f08ff */
[C---:B------:R-:W-:Y:S01]  /*c5b0*/  FMUL.FTZ R122, R6.reuse, R122 ;  /* 0x0000007a067a7220 */ /* 0x040fe20000410000 */
[----:B------:R-:W-:Y:S01]  /*c5c0*/  LOP3.LUT R15, R15, 0x1c0, RZ, 0xc0, !PT ;  /* 0x000001c00f0f7812 */ /* 0x000fe200078ec0ff */
[----:B------:R-:W-:Y:S01]  /*c5d0*/  FMUL.FTZ R116, R7, R116 ;  /* 0x0000007407747220 */ /* 0x000fe20000410000 */
[----:B------:R-:W-:Y:S01]  /*c5e0*/  SHF.L.U32 R16, R17, 0x2, RZ ;  /* 0x0000000211107819 */ /* 0x000fe200000006ff */
[----:B------:R-:W-:Y:S01]  /*c5f0*/  FMUL.FTZ R117, R7, R117 ;  /* 0x0000007507757220 */ /* 0x000fe20000410000 */
[----:B------:R-:W-:Y:S01]  /*c600*/  SHF.R.S32.HI R13, RZ, 0x5, R9 ;  /* 0x00000005ff0d7819 */ /* 0x000fe20000011409 */
[C---:B------:R-:W-:Y:S01]  /*c610*/  FMUL.FTZ R119, R6.reuse, R119 ;  /* 0x0000007706777220 */ /* 0x040fe20000410000 */
[----:B------:R-:W-:Y:S01]  /*c620*/  LOP3.LUT R16, R15, 0x38, R16, 0xf8, !PT ;  /* 0x000000380f107812 */ /* 0x000fe200078ef810 */
[C---:B------:R-:W-:Y:S01]  /*c630*/  FMUL.FTZ R118, R6.reuse, R118 ;  /* 0x0000007606767220 */ /* 0x040fe20000410000 */
[----:B------:R-:W-:Y:S01]  /*c640*/  LEA R14, R13, R14, 0x9 ;  /* 0x0000000e0d0e7211 */ /* 0x000fe200078e48ff */
[C---:B------:R-:W-:Y:S01]  /*c650*/  FMUL.FTZ R112, R7.reuse, R112 ;  /* 0x0000007007707220 */ /* 0x040fe20000410000 */
[----:B------:R-:W-:Y:S01]  /*c660*/  SHF.R.U32.HI R15, RZ, 0x3, R15 ;  /* 0x00000003ff0f7819 */ /* 0x000fe2000001160f */
[----:B------:R-:W-:Y:S01]  /*c670*/  FMUL.FTZ R113, R7, R113 ;  /* 0x0000007107717220 */ /* 0x000fe20000410000 */
[----:B------:R-:W-:Y:S01]  /*c680*/  LOP3.LUT R17, R17, 0xffffffe, RZ, 0xc0, !PT ;  /* 0x0ffffffe11117812 */ /* 0x000fe200078ec0ff */
[----:B------:R-:W-:Y:S01]  /*c690*/  FMUL.FTZ R115, R6, R115 ;  /* 0x0000007306737220 */ /* 0x000fe20000410000 */
[----:B------:R-:W-:Y:S01]  /*c6a0*/  LEA R14, R14, R19, 0x1 ;  /* 0x000000130e0e7211 */ /* 0x000fe200078e08ff */
[----:B------:R-:W-:Y:S01]  /*c6b0*/  FMUL.FTZ R114, R6, R114 ;  /* 0x0000007206727220 */ /* 0x000fe20000410000 */
[----:B------:R-:W-:Y:S01]  /*c6c0*/  LOP3.LUT R15, R16, R15, RZ, 0x3c, !PT ;  /* 0x0000000f100f7212 */ /* 0x000fe200078e3cff */
[C---:B------:R-:W-:Y:S01]  /*c6d0*/  FMUL.FTZ R108, R7.reuse, R108 ;  /* 0x0000006c076c7220 */ /* 0x040fe20000410000 */
[----:B------:R-:W-:Y:S01]  /*c6e0*/  IADD3 R16, R8, -R17, RZ ;  /* 0x8000001108107210 */ /* 0x000fe20007ffe0ff */
[C---:B------:R-:W-:Y:S01]  /*c6f0*/  FMUL.FTZ R109, R7.reuse, R109 ;  /* 0x0000006d076d7220 */ /* 0x040fe20000410000 */
[----:B------:R-:W-:Y:S01]  /*c700*/  STS.64 [R14.X4], R128 ;  /* 0x000000800e007388 */ /* 0x000fe20000004a00 */
[----:B------:R-:W-:Y:S01]  /*c710*/  FMUL.FTZ R111, R6, R111 ;  /* 0x0000006f066f7220 */ /* 0x000fe20000410000 */
[----:B------:R-:W-:Y:S01]  /*c720*/  LEA R5, R16, R15, 0x2 ;  /* 0x0000000f10057211 */ /* 0x000fe200078e10ff */
[C---:B------:R-:W-:Y:S01]  /*c730*/  FMUL.FTZ R110, R6.reuse, R110 ;  /* 0x0000006e066e7220 */ /* 0x040fe20000410000 */
[----:B------:R-:W-:Y:S01]  /*c740*/  MOV R15, 0x80 ;  /* 0x00000080000f7802 */ /* 0x000fe20000000f00 */
[C---:B------:R-:W-:Y:S01]  /*c750*/  FMUL.FTZ R104, R7.reuse, R104 ;  /* 0x0000006807687220 */ /* 0x040fe20000410000 */
[----:B------:R-:W-:Y:S01]  /*c760*/  STS.64 [R14.X4+0x800], R130 ;  /* 0x000800820e007388 */ /* 0x000fe20000004a00 */
[----:B------:R-:W-:Y:S01]  /*c770*/  FMUL.FTZ R105, R7, R105 ;  /* 0x0000006907697220 */ /* 0x000fe20000410000 */
[----:B------:R-:W-:Y:S01]  /*c780*/  SEL R15, R15, 0xffffff80, !P2 ;  /* 0xffffff800f0f7807 */ /* 0x000fe20005000000 */
[C---:B------:R-:W-:Y:S01]  /*c790*/  FMUL.FTZ R107, R6.reuse, R107 ;  /* 0x0000006b066b7220 */ /* 0x040fe20000410000 */
[----:B------:R-:W-:Y:S01]  /*c7a0*/  LOP3.LUT R9, R9, 0xffffffe0, RZ, 0xc0, !PT ;  /* 0xffffffe009097812 */ /* 0x000fe200078ec0ff */
        /* <DEDUP_REMOVED lines=8> */
[----:B------:R-:W-:-:S02]  /*c830*/  FMUL.FTZ R102, R6, R102 ;  /* 0x0000006606667220 */ /* 0x000fc40000410000 */
[C---:B------:R-:W-:Y:S01]  /*c840*/  FMUL.FTZ R36, R7.reuse, R36 ;  /* 0x0000002407247220 */ /* 0x040fe20000410000 */
[----:B------:R-:W-:Y:S01]  /*c850*/  SHF.R.S32.HI R0, RZ, 0x1f, R11 ;  /* 0x0000001fff007819 */ /* 0x000fe2000001140b */
[C---:B------:R-:W-:Y:S02]  /*c860*/  FMUL.FTZ R37, R7.reuse, R37 ;  /* 0x0000002507257220 */ /* 0x040fe40000410000 */
[----:B------:R-:W-:Y:S01]  /*c870*/  FMUL.FTZ R39, R6, R39 ;  /* 0x0000002706277220 */ /* 0x000fe20000410000 */
[----:B------:R-:W-:Y:S01]  /*c880*/  LEA.HI R0, R0, R11, RZ, 0x2 ;  /* 0x0000000b00007211 */ /* 0x000fe200078f10ff */
        /* <DEDUP_REMOVED lines=58> */
[----:B------:R-:W-:Y:S01]  /*cc30*/  FMUL.FTZ R97, R7, R97 ;  /* 0x0000006107617220 */ /* 0x000fe20000410000 */
[----:B------:R-:W-:Y:S01]  /*cc40*/  MOV R7, 0x40 ;  /* 0x0000004000077802 */ /* 0x000fe20000000f00 */
[C---:B------:R-:W-:Y:S02]  /*cc50*/  FMUL.FTZ R99, R6.reuse, R99 ;  /* 0x0000006306637220 */ /* 0x040fe40000410000 */
[----:B------:R-:W-:Y:S01]  /*cc60*/  FMUL.FTZ R98, R6, R98 ;  /* 0x0000006206627220 */ /* 0x000fe20000410000 */
[----:B------:R-:W-:Y:S01]  /*cc70*/  SHF.L.U32 R6, R14, 0x2, RZ ;  /* 0x000000020e067819 */ /* 0x000fe200000006ff */
[----:B--2---:R-:W-:Y:S01]  /*cc80*/  @P4 FMUL.FTZ R11, R4, 0.69314718246459960938 ;  /* 0x3f317218040b4820 */ /* 0x004fe20000410000 */
[----:B------:R-:W-:Y:S01]  /*cc90*/  SEL R7, R7, 0xffffffc0, !P1 ;  /* 0xffffffc007077807 */ /* 0x000fe20004800000 */
[----:B-1----:R-:W-:Y:S01]  /*cca0*/  @P3 FMUL.FTZ R2, R2, 0.69314718246459960938 ;  /* 0x3f31721802023820 */ /* 0x002fe20000410000 */
[----:B------:R-:W-:-:S02]  /*ccb0*/  IADD3 R17, R6, -0x20, RZ ;  /* 0xffffffe006117810 */ /* 0x000fc40007ffe0ff */
[C---:B------:R-:W-:Y:S02]  /*ccc0*/  @P0 IADD3 R17, R6.reuse, 0x20, RZ ;  /* 0x0000002006110810 */ /* 0x040fe40007ffe0ff */
[C---:B------:R-:W-:Y:S02]  /*ccd0*/  IADD3 R16, R6.reuse, R7, RZ ;  /* 0x0000000706107210 */ /* 0x040fe40007ffe0ff */
[----:B------:R-:W-:Y:S01]  /*cce0*/  IADD3 R18, R7, R17, RZ ;  /* 0x0000001107127210 */ /* 0x000fe20007ffe0ff */
[----:B------:R-:W-:Y:S01]  /*ccf0*/  STS.64 [R17], R124 ;  /* 0x0000007c11007388 */ /* 0x000fe20000000a00 */
[----:B------:R-:W-:Y:S02]  /*cd00*/  IADD3 R19, R6, R15, RZ ;  /* 0x0000000f06137210 */ /* 0x000fe40007ffe0ff */
[----:B------:R-:W-:Y:S01]  /*cd10*/  IADD3 R20, R15, R17, RZ ;  /* 0x000000110f147210 */ /* 0x000fe20007ffe0ff */
[----:B------:R-:W-:Y:S01]  /*cd20*/  STS.64 [R17+0x800], R126 ;  /* 0x0008007e11007388 */ /* 0x000fe20000000a00 */
[----:B------:R-:W-:-:S02]  /*cd30*/  IADD3 R21, R16, R15, RZ ;  /* 0x0000000f10157210 */ /* 0x000fc40007ffe0ff */
        /* <DEDUP_REMOVED lines=47> */
[----:B-1----:R-:W1:Y:S04]  /*d030*/  S2R R14, SR_CTAID.X ;  /* 0x00000000000e7919 */ /* 0x002e680000002500 */
[----:B------:R-:W-:Y:S04]  /*d040*/  STS.64 [R21+0x8000], R92 ;  /* 0x0080005c15007388 */ /* 0x000fe80000000a00 */
[----:B------:R-:W-:Y:S04]  /*d050*/  STS.64 [R21+0x8800], R94 ;  /* 0x0088005e15007388 */ /* 0x000fe80000000a00 */
[----:B------:R3:W-:Y:S04]  /*d060*/  STS.64 [R15+0x8000], R96 ;  /* 0x008000600f007388 */ /* 0x0007e80000000a00 */
[----:B------:R4:W-:Y:S04]  /*d070*/  STS.64 [R15+0x8800], R98 ;  /* 0x008800620f007388 */ /* 0x0009e80000000a00 */
[----:B------:R-:W-:Y:S01]  /*d080*/  BAR.SYNC.DEFER_BLOCKING 0x0 ;  /* 0x0000000000007b1d */ /* 0x000fe20000010000 */
[----:B---3--:R-:W-:-:S02]  /*d090*/  SHF.R.S32.HI R96, RZ, 0x1f, R13 ;  /* 0x0000001fff607819 */ /* 0x008fc4000001140d */
[----:B----4-:R-:W-:-:S03]  /*d0a0*/  IADD3 R15, -R200, RZ, RZ ;  /* 0x000000ffc80f7210 */ /* 0x010fc60007ffe1ff */
[----:B------:R-:W3:Y:S01]  /*d0b0*/  LDS.128 R112, [R5.X4] ;  /* 0x0000000005707984 */ /* 0x000ee20000004c00 */
[----:B------:R-:W-:Y:S01]  /*d0c0*/  LEA.HI R96, R96, R13, RZ, 0x2 ;  /* 0x0000000d60607211 */ /* 0x000fe200078f10ff */
[----:B--2---:R-:W-:-:S03]  /*d0d0*/  IMAD R6, R15, c[0x0][0x1c0], R6 ;  /* 0x000070000f067a24 */ /* 0x004fc600078e0206 */
[----:B------:R-:W-:Y:S01]  /*d0e0*/  LOP3.LUT R96, R96, 0xffffffc, RZ, 0xc0, !PT ;  /* 0x0ffffffc60607812 */ /* 0x000fe200078ec0ff */
[----:B------:R-:W2:Y:S01]  /*d0f0*/  LDS.128 R108, [R5.X4+0x800] ;  /* 0x00080000056c7984 */ /* 0x000ea20000004c00 */
[----:B------:R-:W-:Y:S02]  /*d100*/  IMAD R6, R7, c[0x0][0x1c0], R6 ;  /* 0x0000700007067a24 */ /* 0x000fe400078e0206 */
[----:B------:R-:W-:Y:S01]  /*d110*/  IADD3 R96, R13, -R96, RZ ;  /* 0x800000600d607210 */ /* 0x000fe20007ffe0ff */
[----:B------:R-:W4:Y:S01]  /*d120*/  LDS.128 R104, [R5.X4+0x1000] ;  /* 0x0010000005687984 */ /* 0x000f220000004c00 */
[----:B-1----:R-:W-:Y:S02]  /*d130*/  SHF.L.U32 R7, R14, 0x6, RZ ;  /* 0x000000060e077819 */ /* 0x002fe400000006ff */
[----:B------:R-:W-:Y:S01]  /*d140*/  SHF.R.S32.HI R13, RZ, 0x2, R0 ;  /* 0x00000002ff0d7819 */ /* 0x000fe20000011400 */
[----:B------:R-:W1:Y:S02]  /*d150*/  LDS.128 R100, [R5.X4+0x1800] ;  /* 0x0018000005647984 */ /* 0x000e640000004c00 */
[----:B------:R-:W-:Y:S01]  /*d160*/  IMAD R6, R6, c[0x0][0x214], R7 ;  /* 0x0000850006067a24 */ /* 0x000fe200078e0207 */
        /* <DEDUP_REMOVED lines=34> */
.L_x_6299:
[----:B--234-:R-:W-:Y:S05]  /*d390*/  BSYNC B0 ;  /* 0x0000000000007941 */ /* 0x01cfea0003800000 */
.L_x_6298:
        /* <DEDUP_REMOVED lines=50> */
.L_x_6300:
        /* <DEDUP_REMOVED lines=12> */
.L_x_7392:


//--------------------- .text._ZN5flash24flash_fwd_splitkv_kernelI23Flash_fwd_kernel_traitsILi192ELi64ELi64ELi4ELb0ELb0EN7cutlass6half_tE19Flash_kernel_traitsILi192ELi64ELi64ELi4ES3_EELb0ELb1ELb0ELb0ELb1ELb1ELb1ELb0EEEvNS_16Flash_fwd_paramsE --------------------------
	.section	.text._ZN5flash24flash_fwd_splitkv_kernelI23Flash_fwd_kernel_traitsILi192ELi64ELi64ELi4ELb0ELb0EN7cutlass6half_tE19Flash_kernel_traitsILi192ELi64ELi64ELi4ES3_EELb0ELb1ELb0ELb0ELb1ELb1ELb1ELb0EEEvNS_16Flash_fwd_paramsE,"ax",@progbits
	.sectioninfo	@"SHI_REGISTERS=255"
	.align	128
        .global         _ZN5flash24flash_fwd_splitkv_kernelI23Flash_fwd_kernel_traitsILi192ELi64ELi64ELi4ELb0ELb0EN7cutlass6half_tE19Flash_kernel_traitsILi192ELi64ELi64ELi4ES3_EELb0ELb1ELb0ELb0ELb1ELb1ELb1ELb0EEEvNS_16Flash_fwd_paramsE
        .type           _ZN5flash24flash_fwd_splitkv_kernelI23Flash_fwd_kernel_traitsILi192ELi64ELi64ELi4ELb0ELb0EN7cutlass6half_tE19Flash_kernel_traitsILi192ELi64ELi64ELi4ES3_EELb0ELb1ELb0ELb0ELb1ELb1ELb1ELb0EEEvNS_16Flash_fwd_paramsE,@function
        .size           _ZN5flash24flash_fwd_splitkv_kernelI23Flash_fwd_kernel_traitsILi192ELi64ELi64ELi4ELb0ELb0EN7cutlass6half_tE19Flash_kernel_traitsILi192ELi64ELi64ELi4ES3_EELb0ELb1ELb0ELb0ELb1ELb1ELb1ELb0EEEvNS_16Flash_fwd_paramsE,(.L_x_7393 - _ZN5flash24flash_fwd_splitkv_kernelI23Flash_fwd_kernel_traitsILi192ELi64ELi64ELi4ELb0ELb0EN7cutlass6half_tE19Flash_kernel_traitsILi192ELi64ELi64ELi4ES3_EELb0ELb1ELb0ELb0ELb1ELb1ELb1ELb0EEEvNS_16Flash_fwd_paramsE)
        .other          _ZN5flash24flash_fwd_splitkv_kernelI23Flash_fwd_kernel_traitsILi192ELi64ELi64ELi4ELb0ELb0EN7cutlass6half_tE19Flash_kernel_traitsILi192ELi64ELi64ELi4ES3_EELb0ELb1ELb0ELb0ELb1ELb1ELb1ELb0EEEvNS_16Flash_fwd_paramsE,@"STO_CUDA_ENTRY STV_DEFAULT"
_ZN5flash24flash_fwd_splitkv_kernelI23Flash_fwd_kernel_traitsILi192ELi64ELi64ELi4ELb0ELb0EN7cutlass6half_tE19Flash_kernel_traitsILi192ELi64ELi64ELi4ES3_EELb0ELb1ELb0ELb0ELb1ELb1ELb1ELb0EEEvNS_16Flash_fwd_paramsE:
.text._ZN5flash24flash_fwd_splitkv_kernelI23Flash_fwd_kernel_traitsILi192ELi64ELi64ELi4ELb0ELb0EN7cutlass6half_tE19Flash_kernel_traitsILi192ELi64ELi64ELi4ES3_EELb0ELb1ELb0ELb0ELb1ELb1ELb1ELb0EEEvNS_16Flash_fwd_paramsE:
        /* <DEDUP_REMOVED lines=54> */
.L_x_6301:
[----:B-1-34-:R-:W-:Y:S02]  /*0360*/  MOV R0, c[0x0][0x218] ;  /* 0x0000860000007a02 */ /* 0x01afe40000000f00 */
.L_x_6302:
        /* <DEDUP_REMOVED lines=151> */
.L_x_6303:
        /* <DEDUP_REMOVED lines=95> */
.L_x_6304:
        /* <DEDUP_REMOVED lines=15> */
.L_x_6306:
        /* <DEDUP_REMOVED lines=55> */
.L_x_6305:
        /* <DEDUP_REMOVED lines=190> */
[----:B------:R-:W-:Y:S01]  /*2310*/  IMAD.SHL.U32 R9, R9, 0x8, RZ ;  /* 0x0000000809097824 */ /* 0x000fe200078e00ff */
[----:B------:R-:W-:Y:S01]  /*2320*/  @!P4 LEA R16, P0, R11, R206, 0x6 ;  /* 0x000000ce0b10c211 */ /* 0x000fe200078030ff */
[----:B------:R-:W-:-:S02]  /*2330*/  @!P2 IMAD.MOV.U32 R18, RZ, RZ, c[0x0][0x1a0] ;  /* 0x00006800ff12a624 */ /* 0x000fc400078e00ff */
[C---:B------:R-:W-:Y:S01]  /*2340*/  IMAD.WIDE.U32 R14, R5.reuse, c[0x0][0x1a0], RZ ;  /* 0x00006800050e7a25 */ /* 0x040fe200078e00ff */
[----:B------:R-:W-:Y:S02]  /*2350*/  LOP3.LUT R9, R4, 0x8, R9, 0xf8, !PT ;  /* 0x0000000804097812 */ /* 0x000fe400078ef809 */
[----:B------:R-:W-:Y:S01]  /*2360*/  SHF.R.U32.HI R4, RZ, 0x3, R4 ;  /* 0x00000003ff047819 */ /* 0x000fe20000011604 */
[----:B------:R-:W-:Y:S01]  /*2370*/  @!P2 IMAD.MOV.U32 R207, RZ, RZ, R205 ;  /* 0x000000ffffcfa224 */ /* 0x000fe200078e00cd */
[----:B------:R-:W-:Y:S01]  /*2380*/  @!P5 IADD3 R14, P1, R206, R14, RZ ;  /* 0x0000000ece0ed210 */ /* 0x000fe20007f3e0ff */
[----:B------:R-:W-:Y:S01]  /*2390*/  IMAD R12, R5, c[0x0][0x1a4], RZ ;  /* 0x00006900050c7a24 */ /* 0x000fe200078e02ff */
[----:B------:R-:W-:Y:S01]  /*23a0*/  LOP3.LUT R4, R9, R4, RZ, 0x3c, !PT ;  /* 0x0000000409047212 */ /* 0x000fe200078e3cff */
[----:B------:R-:W-:-:S03]  /*23b0*/  @!P2 IMAD.WIDE.U32 R18, R18, 0x60, R206 ;  /* 0x000000601212a825 */ /* 0x000fc600078e00ce */
        /* <DEDUP_REMOVED lines=56> */
[----:B---3--:R-:W1:Y:S01]  /*2740*/  LDSM.16.M88.4 R24, [R201+0x6000] ;  /* 0x00600000c918783b */ /* 0x008e620000000200 */
        /* <DEDUP_REMOVED lines=135> */
[C---:B------:R-:W-:Y:S01]  /*2fc0*/  HMMA.16816.F32 R44, R80.reuse, R14, R44 ;  /* 0x0000000e502c723c */ /* 0x040fe2000000182c */
        /* <DEDUP_REMOVED lines=10> */
[----:B------:R-:W-:Y:S07]  /*3070*/  LDSM.16.M88.4 R32, [R195+0xa800] ;  /* 0x00a80000c320783b */ /* 0x000fee0000000200 */
[----:B------:R-:W-:Y:S08]  /*3080*/  HMMA.16816.F32 R56, R72, R68, R56 ;  /* 0x000000444838723c */ /* 0x000ff00000001838 */
[C---:B------:R-:W-:Y:S08]  /*3090*/  HMMA.16816.F32 R28, R8.reuse, R20, R28 ;  /* 0x00000014081c723c */ /* 0x040ff0000000181c */
[----:B------:R-:W-:Y:S01]  /*30a0*/  HMMA.16816.F32 R24, R8, R22, R24 ;  /* 0x000000160818723c */ /* 0x000fe20000001818 */
[----:B------:R-:W2:Y:S07]  /*30b0*/  LDSM.16.M88.4 R20, [R199+0x5800] ;  /* 0x00580000c714783b */ /* 0x000eae0000000200 */
[----:B------:R-:W-:Y:S08]  /*30c0*/  HMMA.16816.F32 R52, R72, R70, R52 ;  /* 0x000000464834723c */ /* 0x000ff00000001834 */
[----:B------:R-:W-:Y:S01]  /*30d0*/  HMMA.16816.F32 R76, R80, R86, R76 ;  /* 0x00000056504c723c */ /* 0x000fe2000000184c */
[----:B------:R-:W-:-:S02]  /*30e0*/  FMUL.FTZ R28, R28, c[0x0][0x2ec] ;  /* 0x0000bb001c1c7a20 */ /* 0x000fc40000410000 */
[----:B------:R-:W-:Y:S02]  /*30f0*/  FMUL.FTZ R29, R29, c[0x0][0x2ec] ;  /* 0x0000bb001d1d7a20 */ /* 0x000fe40000410000 */
[----:B------:R-:W4:Y:S03]  /*3100*/  MUFU.TANH R68, R28 ;  /* 0x0000001c00447308 */ /* 0x000f260000002400 */
[----:B------:R-:W-:Y:S01]  /*3110*/  HMMA.16816.F32 R40, R72, R60, R40 ;  /* 0x0000003c4828723c */ /* 0x000fe20000001828 */
[----:B------:R-:W-:Y:S02]  /*3120*/  FMUL.FTZ R25, R25, c[0x0][0x2ec] ;  /* 0x0000bb0019197a20 */ /* 0x000fe40000410000 */
[----:B------:R-:W-:Y:S02]  /*3130*/  FMUL.FTZ R24, R24, c[0x0][0x2ec] ;  /* 0x0000bb0018187a20 */ /* 0x000fe40000410000 */
[----:B------:R2:W-:Y:S01]  /*3140*/  MUFU.TANH R69, R29 ;  /* 0x0000001d00457308 */ /* 0x0005e20000002400 */
[----:B------:R-:W-:-:S02]  /*3150*/  FMUL.FTZ R26, R26, c[0x0][0x2ec] ;  /* 0x0000bb001a1a7a20 */ /* 0x000fc40000410000 */
[----:B-1----:R-:W-:Y:S01]  /*3160*/  HMMA.16816.F32 R56, R16, R36, R56 ;  /* 0x000000241038723c */ /* 0x002fe20000001838 */
[----:B------:R-:W-:-:S07]  /*3170*/  FMUL.FTZ R27, R27, c[0x0][0x2ec] ;  /* 0x0000bb001b1b7a20 */ /* 0x000fce0000410000 */
[C---:B---3--:R-:W-:Y:S07]  /*3180*/  HMMA.16816.F32 R48, R16.reuse, R64, R48 ;  /* 0x000000401030723c */ /* 0x048fee0000001830 */
[----:B------:R-:W-:Y:S01]  /*3190*/  FMUL.FTZ R64, R30, c[0x0][0x2ec] ;  /* 0x0000bb001e407a20 */ /* 0x000fe20000410000 */
[----:B------:R-:W-:Y:S01]  /*31a0*/  HMMA.16816.F32 R52, R16, R38, R52 ;  /* 0x000000261034723c */ /* 0x000fe20000001834 */
[----:B------:R-:W-:Y:S01]  /*31b0*/  FMUL.FTZ R65, R31, c[0x0][0x2ec] ;  /* 0x0000bb001f417a20 */ /* 0x000fe20000410000 */
[----:B------:R-:W-:Y:S03]  /*31c0*/  LDSM.16.M88.4 R36, [R188+0x4800] ;  /* 0x00480000bc24783b */ /* 0x000fe60000000200 */
[----:B------:R-:W1:Y:S01]  /*31d0*/  MUFU.TANH R64, R64 ;  /* 0x0000004000407308 */ /* 0x000e620000002400 */
[----:B--2---:R-:W2:Y:S02]  /*31e0*/  LDSM.16.M88.4 R28, [R195+0xb800] ;  /* 0x00b80000c31c783b */ /* 0x004ea40000000200 */
[----:B------:R-:W-:Y:S02]  /*31f0*/  HMMA.16816.F32 R76, R72, R62, R76 ;  /* 0x0000003e484c723c */ /* 0x000fe4000000184c */
[----:B------:R-:W3:Y:S03]  /*3200*/  LDSM.16.M88.4 R60, [R195+0xb000] ;  /* 0x00b00000c33c783b */ /* 0x000ee60000000200 */
[----:B------:R-:W1:Y:S03]  /*3210*/  MUFU.TANH R65, R65 ;  /* 0x0000004100417308 */ /* 0x000e660000002400 */
[----:B------:R-:W-:Y:S07]  /*3220*/  HMMA.16816.F32 R40, R16, R20, R40 ;  /* 0x000000141028723c */ /* 0x000fee0000001828 */
[----:B------:R-:W-:Y:S01]  /*3230*/  SHF.R.S32.HI R21, RZ, 0x1f, R0 ;  /* 0x0000001fff157819 */ /* 0x000fe20000011400 */
[----:B------:R-:W-:Y:S03]  /*3240*/  HMMA.16816.F32 R56, R12, R32, R56 ;  /* 0x000000200c38723c */ /* 0x000fe60000001838 */
[----:B------:R-:W-:-:S04]  /*3250*/  LEA.HI R0, R21, R0, RZ, 0x2 ;  /* 0x0000000015007211 */ /* 0x000fc800078f10ff */
[----:B------:R-:W-:Y:S01]  /*3260*/  SHF.R.S32.HI R21, RZ, 0x2, R0 ;  /* 0x00000002ff157819 */ /* 0x000fe20000011400 */
[----:B------:R-:W-:Y:S01]  /*3270*/  HMMA.16816.F32 R52, R12, R34, R52 ;  /* 0x000000220c34723c */ /* 0x000fe20000001834 */
[C-C-:B------:R-:W-:Y:S01]  /*3280*/  IADD3 R0, R6.reuse, 0x1, -R92.reuse ;  /* 0x0000000106007810 */ /* 0x140fe20007ffe85c */
[----:B------:R-:W1:Y:S01]  /*3290*/  LDSM.16.M88.4 R32, [R188+0x5000] ;  /* 0x00500000bc20783b */ /* 0x000e620000000200 */
[----:B------:R-:W-:Y:S01]  /*32a0*/  IADD3 R92, R6, -c[0x0][0x2e4], -R92 ;  /* 0x8000b900065c7a10 */ /* 0x000fe20007ffe85c */
[----:B------:R-:W-:Y:S01]  /*32b0*/  IMAD.IADD R90, R21, 0x1, R90 ;  /* 0x00000001155a7824 */ /* 0x000fe200078e025a */
[----:B------:R-:W-:-:S03]  /*32c0*/  IADD3 R0, R0, c[0x0][0x2e8], RZ ;  /* 0x0000ba0000007a10 */ /* 0x000fc60007ffe0ff */
[----:B------:R-:W-:Y:S01]  /*32d0*/  HMMA.16816.F32 R44, R16, R66, R44 ;  /* 0x00000042102c723c */ /* 0x000fe2000000182c */
[C---:B------:R-:W-:Y:S01]  /*32e0*/  IADD3 R21, R90.reuse, 0x8, RZ ;  /* 0x000000085a157810 */ /* 0x040fe20007ffe0ff */
[C---:B------:R-:W-:Y:S01]  /*32f0*/  IMAD.IADD R215, R90.reuse, 0x1, R0 ;  /* 0x000000015ad77824 */ /* 0x040fe200078e0200 */
[----:B------:R-:W-:Y:S01]  /*3300*/  MUFU.TANH R66, R24 ;  /* 0x0000001800427308 */ /* 0x000fe20000002400 */
[----:B------:R-:W-:Y:S02]  /*3310*/  IMAD.IADD R216, R90, 0x1, R92 ;  /* 0x000000015ad87824 */ /* 0x000fe400078e025c */
[--C-:B------:R-:W-:Y:S01]  /*3320*/  IMAD.IADD R214, R92, 0x1, R21.reuse ;  /* 0x000000015cd67824 */ /* 0x100fe200078e0215 */
[----:B------:R-:W-:Y:S01]  /*3330*/  IMNMX R215, R215, R6, PT ;  /* 0x00000006d7d77217 */ /* 0x000fe20003800200 */
[----:B--2---:R-:W-:Y:S01]  /*3340*/  HMMA.16816.F32 R40, R12, R28, R40 ;  /* 0x0000001c0c28723c */ /* 0x004fe20000001828 */
[----:B------:R-:W-:Y:S01]  /*3350*/  IMAD.IADD R21, R0, 0x1, R21 ;  /* 0x0000000100157824 */ /* 0x000fe200078e0215 */
[----:B------:R-:W-:-:S02]  /*3360*/  IMNMX R216, RZ, R216, !PT ;  /* 0x000000d8ffd87217 */ /* 0x000fc40007800200 */
[----:B------:R-:W-:Y:S02]  /*3370*/  IMNMX R214, RZ, R214, !PT ;  /* 0x000000d6ffd67217 */ /* 0x000fe40007800200 */
[----:B------:R-:W-:Y:S01]  /*3380*/  IMNMX R210, R21, R6, PT ;  /* 0x0000000615d27217 */ /* 0x000fe20003800200 */
[----:B------:R-:W-:Y:S01]  /*3390*/  IMAD.IADD R29, R3, 0x1, R218 ;  /* 0x00000001031d7824 */ /* 0x000fe200078e02da */
[----:B------:R-:W-:Y:S01]  /*33a0*/  HMMA.16816.F32 R56, R8, R36, R56 ;  /* 0x000000240838723c */ /* 0x000fe20000001838 */
[----:B------:R2:W1:Y:S01]  /*33b0*/  MUFU.TANH R36, R25 ;  /* 0x0000001900247308 */ /* 0x0004620000002400 */
[----:B------:R-:W-:Y:S02]  /*33c0*/  LOP3.LUT R0, R4, R89, RZ, 0xfc, !PT ;  /* 0x0000005904007212 */ /* 0x000fe400078efcff */
[C---:B------:R-:W-:Y:S02]  /*33d0*/  IADD3 R21, R29.reuse, 0x8, RZ ;  /* 0x000000081d157810 */ /* 0x040fe40007ffe0ff */
[----:B------:R-:W-:-:S02]  /*33e0*/  ISETP.GE.AND P6, PT, R29, R215, PT ;  /* 0x000000d71d00720c */ /* 0x000fc40003fc6270 */
[----:B---3--:R-:W-:Y:S01]  /*33f0*/  HMMA.16816.F32 R48, R12, R60, R48 ;  /* 0x0000003c0c30723c */ /* 0x008fe20000001830 */
[----:B------:R-:W3:Y:S01]  /*3400*/  MUFU.TANH R37, R26 ;  /* 0x0000001a00257308 */ /* 0x000ee20000002400 */
[C---:B------:R-:W-:Y:S02]  /*3410*/  ISETP.GE.AND P0, PT, R21.reuse, R215, PT ;  /* 0x000000d71500720c */ /* 0x040fe40003f06270 */
[-C--:B------:R-:W-:Y:S02]  /*3420*/  ISETP.GE.AND P5, PT, R21, R210.reuse, PT ;  /* 0x000000d21500720c */ /* 0x080fe40003fa6270 */
[C---:B------:R-:W-:Y:S02]  /*3430*/  ISETP.GE.AND P4, PT, R29.reuse, R210, PT ;  /* 0x000000d21d00720c */ /* 0x040fe40003f86270 */
[----:B------:R-:W-:Y:S01]  /*3440*/  HMMA.16816.F32 R76, R16, R22, R76 ;  /* 0x00000016104c723c */ /* 0x000fe2000000184c */
[C---:B--2---:R-:W-:Y:S01]  /*3450*/  IADD3 R25, R29.reuse, 0x1, RZ ;  /* 0x000000011d197810 */ /* 0x044fe20007ffe0ff */
[----:B------:R2:W1:Y:S01]  /*3460*/  MUFU.TANH R60, R27 ;  /* 0x0000001b003c7308 */ /* 0x0004620000002400 */
[----:B------:R-:W-:-:S02]  /*3470*/  ISETP.LT.OR P6, PT, R29, R216, P6 ;  /* 0x000000d81d00720c */ /* 0x000fc400037c1670 */
[C---:B------:R-:W-:Y:S02]  /*3480*/  ISETP.GE.AND P2, PT, R25.reuse, R215, PT ;  /* 0x000000d71900720c */ /* 0x040fe40003f46270 */
[C---:B------:R-:W-:Y:S01]  /*3490*/  ISETP.GE.AND P1, PT, R25.reuse, R210, PT ;  /* 0x000000d21900720c */ /* 0x040fe20003f26270 */
[----:B------:R-:W-:Y:S01]  /*34a0*/  HMMA.16816.F32 R52, R8, R38, R52 ;  /* 0x000000260834723c */ /* 0x000fe20000001834 */
[----:B------:R-:W-:Y:S01]  /*34b0*/  ISETP.LT.OR P2, PT, R25, R216, P2 ;  /* 0x000000d81900720c */ /* 0x000fe20001741670 */
[----:B------:R-:W-:Y:S01]  /*34c0*/  FMUL.FTZ R28, R59, c[0x0][0x2ec] ;  /* 0x0000bb003b1c7a20 */ /* 0x000fe20000410000 */
[----:B------:R-:W-:Y:S02]  /*34d0*/  ISETP.LT.OR P1, PT, R25, R214, P1 ;  /* 0x000000d61900720c */ /* 0x000fe40000f21670 */
[C---:B------:R-:W-:Y:S02]  /*34e0*/  ISETP.LT.OR P0, PT, R21.reuse, R216, P0 ;  /* 0x000000d81500720c */ /* 0x040fe40000701670 */
[----:B------:R-:W-:Y:S01]  /*34f0*/  FMUL.FTZ R38, R56, c[0x0][0x2ec] ;  /* 0x0000bb0038267a20 */ /* 0x000fe20000410000 */
[----:B------:R-:W-:Y:S01]  /*3500*/  HMMA.16816.F32 R44, R12, R62, R44 ;  /* 0x0000003e0c2c723c */ /* 0x000fe2000000182c */
[----:B------:R-:W-:Y:S01]  /*3510*/  FMUL.FTZ R56, R58, c[0x0][0x2ec] ;  /* 0x0000bb003a387a20 */ /* 0x000fe20000410000 */
[----:B--2---:R-:W2:Y:S01]  /*3520*/  LDSM.16.M88.4 R24, [R188+0x5800] ;  /* 0x00580000bc18783b */ /* 0x004ea20000000200 */
[-C--:B------:R-:W-:Y:S01]  /*3530*/  ISETP.LT.OR P5, PT, R21, R214.reuse, P5 ;  /* 0x000000d61500720c */ /* 0x080fe20002fa1670 */
[----:B------:R-:W-:Y:S01]  /*3540*/  MUFU.TANH R28, R28 ;  /* 0x0000001c001c7308 */ /* 0x000fe20000002400 */
[----:B------:R-:W-:Y:S01]  /*3550*/  ISETP.LT.OR P4, PT, R29, R214, P4 ;  /* 0x000000d61d00720c */ /* 0x000fe20002781670 */
[----:B------:R-:W-:Y:S01]  /*3560*/  FMUL.FTZ R39, R57, c[0x0][0x2ec] ;  /* 0x0000bb0039277a20 */ /* 0x000fe20000410000 */
[----:B----4-:R-:W-:Y:S01]  /*3570*/  FSEL R21, R68, -INF , !P6 ;  /* 0xff80000044157808 */ /* 0x010fe20007000000 */
[----:B-1----:R-:W-:Y:S01]  /*3580*/  HMMA.16816.F32 R48, R8, R32, R48 ;  /* 0x000000200830723c */ /* 0x002fe20000001830 */
[----:B------:R-:W-:Y:S01]  /*3590*/  FSEL R64, R64, -INF , !P4 ;  /* 0xff80000040407808 */ /* 0x000fe20006000000 */
[----:B------:R-:W-:-:S04]  /*35a0*/  DEPBAR.LE SB0, 0x0 ;  /* 0x000080000000791a */ /* 0x000fc80000000000 */
[----:B------:R-:W1:Y:S01]  /*35b0*/  MUFU.TANH R56, R56 ;  /* 0x0000003800387308 */ /* 0x000e620000002400 */
[----:B------:R-:W-:Y:S01]  /*35c0*/  IADD3 R33, R29, 0x10, RZ ;  /* 0x000000101d217810 */ /* 0x000fe20007ffe0ff */
[----:B------:R-:W-:Y:S01]  /*35d0*/  HMMA.16816.F32 R76, R12, R30, R76 ;  /* 0x0000001e0c4c723c */ /* 0x000fe2000000184c */
[----:B------:R-:W-:Y:S01]  /*35e0*/  FMUL.FTZ R32, R53, c[0x0][0x2ec] ;  /* 0x0000bb0035207a20 */ /* 0x000fe20000410000 */
[----:B------:R-:W-:Y:S01]  /*35f0*/  IADD3 R53, R29, 0x9, RZ ;  /* 0x000000091d357810 */ /* 0x000fe20007ffe0ff */
[----:B------:R-:W-:Y:S01]  /*3600*/  FMUL.FTZ R52, R52, c[0x0][0x2ec] ;  /* 0x0000bb0034347a20 */ /* 0x000fe20000410000 */
[----:B------:R-:W-:Y:S02]  /*3610*/  FSEL R20, R65, -INF , !P1 ;  /* 0xff80000041147808 */ /* 0x000fe40004800000 */
[-C--:B------:R-:W-:Y:S01]  /*3620*/  ISETP.GE.AND P6, PT, R53, R215.reuse, PT ;  /* 0x000000d73500720c */ /* 0x080fe20003fc6270 */
[----:B------:R-:W4:Y:S01]  /*3630*/  MUFU.TANH R38, R38 ;  /* 0x0000002600267308 */ /* 0x000f220000002400 */
[----:B------:R-:W-:Y:S01]  /*3640*/  HMMA.16816.F32 R44, R8, R34, R44 ;  /* 0x00000022082c723c */ /* 0x000fe2000000182c */
[----:B------:R-:W-:-:S02]  /*3650*/  ISETP.GE.AND P4, PT, R33, R215, PT ;  /* 0x000000d72100720c */ /* 0x000fc40003f86270 */
[----:B------:R-:W-:Y:S02]  /*3660*/  ISETP.GE.AND P1, PT, R33, R210, PT ;  /* 0x000000d22100720c */ /* 0x000fe40003f26270 */
[-C--:B------:R-:W-:Y:S02]  /*3670*/  ISETP.LT.OR P6, PT, R53, R216.reuse, P6 ;  /* 0x000000d83500720c */ /* 0x080fe400037c1670 */
[----:B------:R-:W-:Y:S01]  /*3680*/  FMUL.FTZ R35, R54, c[0x0][0x2ec] ;  /* 0x0000bb0036237a20 */ /* 0x000fe20000410000 */
[----:B------:R-:W-:Y:S01]  /*3690*/  IADD3 R19, R29, 0x11, RZ ;  /* 0x000000111d137810 */ /* 0x000fe20007ffe0ff */
[----:B------:R-:W1:Y:S01]  /*36a0*/  MUFU.TANH R52, R52 ;  /* 0x0000003400347308 */ /* 0x000e620000002400 */
[C---:B------:R-:W-:Y:S01]  /*36b0*/  ISETP.LT.OR P4, PT, R33.reuse, R216, P4 ;  /* 0x000000d82100720c */ /* 0x040fe20002781670 */
[----:B------:R-:W-:Y:S01]  /*36c0*/  FMUL.FTZ R48, R48, c[0x0][0x2ec] ;  /* 0x0000bb0030307a20 */ /* 0x000fe20000410000 */
[----:B------:R-:W-:Y:S01]  /*36d0*/  ISETP.LT.OR P1, PT, R33, R214, P1 ;  /* 0x000000d62100720c */ /* 0x000fe20000f21670 */
[----:B------:R-:W-:Y:S01]  /*36e0*/  FMUL.FTZ R34, R55, c[0x0][0x2ec] ;  /* 0x0000bb0037227a20 */ /* 0x000fe20000410000 */
[----:B------:R-:W-:Y:S01]  /*36f0*/  FSEL R69, R69, -INF , !P2 ;  /* 0xff80000045457808 */ /* 0x000fe20005000000 */
[----:B------:R-:W-:Y:S01]  /*3700*/  FMUL.FTZ R49, R49, c[0x0][0x2ec] ;  /* 0x0000bb0031317a20 */ /* 0x000fe20000410000 */
[----:B------:R-:W-:Y:S01]  /*3710*/  FSEL R33, R36, -INF , !P6 ;  /* 0xff80000024217808 */ /* 0x000fe20007000000 */
[----:B------:R-:W1:Y:S01]  /*3720*/  MUFU.TANH R35, R35 ;  /* 0x0000002300237308 */ /* 0x000e620000002400 */
[-C--:B------:R-:W-:Y:S01]  /*3730*/  ISETP.GE.AND P2, PT, R53, R210.reuse, PT ;  /* 0x000000d23500720c */ /* 0x080fe20003f46270 */
[C---:B--2---:R-:W-:Y:S01]  /*3740*/  HMMA.16816.F32 R40, R8.reuse, R24, R40 ;  /* 0x000000180828723c */ /* 0x044fe20000001828 */
[----:B------:R-:W-:Y:S01]  /*3750*/  ISETP.GE.AND P6, PT, R19, R210, PT ;  /* 0x000000d21300720c */ /* 0x000fe20003fc6270 */
[----:B------:R-:W-:Y:S01]  /*3760*/  FMUL.FTZ R50, R50, c[0x0][0x2ec] ;  /* 0x0000bb0032327a20 */ /* 0x000fe20000410000 */
[-C--:B------:R-:W-:Y:S01]  /*3770*/  ISETP.LT.OR P2, PT, R53, R214.reuse, P2 ;  /* 0x000000d63500720c */ /* 0x080fe20001741670 */
[----:B------:R-:W-:Y:S01]  /*3780*/  FMUL.FTZ R51, R51, c[0x0][0x2ec] ;  /* 0x0000bb0033337a20 */ /* 0x000fe20000410000 */
[----:B------:R-:W-:Y:S01]  /*3790*/  ISETP.LT.OR P6, PT, R19, R214, P6 ;  /* 0x000000d61300720c */ /* 0x000fe200037c1670 */
[----:B------:R-:W2:Y:S01]  /*37a0*/  MUFU.TANH R39, R39 ;  /* 0x0000002700277308 */ /* 0x000ea20000002400 */
[C---:B------:R-:W-:Y:S01]  /*37b0*/  IADD3 R17, R29.reuse, 0x18, RZ ;  /* 0x000000181d117810 */ /* 0x040fe20007ffe0ff */
[----:B------:R-:W-:Y:S01]  /*37c0*/  HMMA.16816.F32 R76, R8, R26, R76 ;  /* 0x0000001a084c723c */ /* 0x000fe2000000184c */
[----:B------:R-:W-:Y:S01]  /*37d0*/  IADD3 R25, R29, 0x20, RZ ;  /* 0x000000201d197810 */ /* 0x000fe20007ffe0ff */
[----:B------:R-:W-:Y:S01]  /*37e0*/  FMUL.FTZ R44, R44, c[0x0][0x2ec] ;  /* 0x0000bb002c2c7a20 */ /* 0x000fe20000410000 */
[----:B---3--:R-:W-:Y:S01]  /*37f0*/  FSEL R6, R37, -INF , !P5 ;  /* 0xff80000025067808 */ /* 0x008fe20006800000 */
[----:B------:R-:W-:Y:S01]  /*3800*/  FMUL.FTZ R45, R45, c[0x0][0x2ec] ;  /* 0x0000bb002d2d7a20 */ /* 0x000fe20000410000 */
[----:B------:R-:W-:Y:S01]  /*3810*/  FSEL R4, R60, -INF , !P2 ;  /* 0xff8000003c047808 */ /* 0x000fe20005000000 */
[----:B------:R-:W3:Y:S01]  /*3820*/  MUFU.TANH R32, R32 ;  /* 0x0000002000207308 */ /* 0x000ee20000002400 */
[----:B-1----:R-:W-:Y:S01]  /*3830*/  FSEL R18, R56, -INF , !P1 ;  /* 0xff80000038127808 */ /* 0x002fe20004800000 */
[----:B------:R-:W-:Y:S01]  /*3840*/  FMUL.FTZ R46, R46, c[0x0][0x2ec] ;  /* 0x0000bb002e2e7a20 */ /* 0x000fe20000410000 */
[----:B------:R-:W-:Y:S01]  /*3850*/  FSEL R16, R28, -INF , !P6 ;  /* 0xff8000001c107808 */ /* 0x000fe20007000000 */
[----:B------:R-:W-:Y:S01]  /*3860*/  FMUL.FTZ R47, R47, c[0x0][0x2ec] ;  /* 0x0000bb002f2f7a20 */ /* 0x000fe20000410000 */
[----:B------:R-:W-:-:S02]  /*3870*/  ISETP.GE.AND P5, PT, R17, R215, PT ;  /* 0x000000d71100720c */ /* 0x000fc40003fa6270 */
[-C--:B------:R-:W-:Y:S01]  /*3880*/  ISETP.GE.AND P2, PT, R17, R210.reuse, PT ;  /* 0x000000d21100720c */ /* 0x080fe20003f46270 */
[----:B------:R-:W1:Y:S01]  /*3890*/  MUFU.TANH R163, R48 ;  /* 0x0000003000a37308 */ /* 0x000e620000002400 */
        /* <DEDUP_REMOVED lines=10> */
[----:B------:R-:W-:Y:S01]  /*3940*/  ISETP.LT.OR P2, PT, R17, R214, P2 ;  /* 0x000000d61100720c */ /* 0x000fe20001741670 */
[----:B------:R-:W-:Y:S01]  /*3950*/  FMUL.FTZ R76, R76, c[0x0][0x2ec] ;  /* 0x0000bb004c4c7a20 */ /* 0x000fe20000410000 */
[----:B------:R-:W-:Y:S01]  /*3960*/  IADD3 R37, R29, 0x19, RZ ;  /* 0x000000191d257810 */ /* 0x000fe20007ffe0ff */
[----:B------:R-:W-:Y:S01]  /*3970*/  FMUL.FTZ R77, R77, c[0x0][0x2ec] ;  /* 0x0000bb004d4d7a20 */ /* 0x000fe20000410000 */
[C---:B------:R-:W-:Y:S01]  /*3980*/  ISETP.LT.OR P1, PT, R25.reuse, R216, P1 ;  /* 0x000000d81900720c */ /* 0x040fe20000f21670 */
[----:B------:R-:W1:Y:S01]  /*3990*/  MUFU.TANH R171, R49 ;  /* 0x0000003100ab7308 */ /* 0x000e620000002400 */
[----:B------:R-:W-:Y:S01]  /*39a0*/  ISETP.LT.OR P6, PT, R25, R214, P6 ;  /* 0x000000d61900720c */ /* 0x000fe200037c1670 */
[----:B------:R-:W-:Y:S01]  /*39b0*/  FMUL.FTZ R78, R78, c[0x0][0x2ec] ;  /* 0x0000bb004e4e7a20 */ /* 0x000fe20000410000 */
[----:B------:R-:W-:Y:S01]  /*39c0*/  IADD3 R25, R29, 0x21, RZ ;  /* 0x000000211d197810 */ /* 0x000fe20007ffe0ff */
[----:B------:R-:W-:Y:S01]  /*39d0*/  FMUL.FTZ R79, R79, c[0x0][0x2ec] ;  /* 0x0000bb004f4f7a20 */ /* 0x000fe20000410000 */
[----:B------:R-:W-:-:S02]  /*39e0*/  ISETP.LT.OR P0, PT, R19, R216, P0 ;  /* 0x000000d81300720c */ /* 0x000fc40000701670 */
[----:B----4-:R-:W-:Y:S01]  /*39f0*/  FSEL R19, R38, -INF , !P4 ;  /* 0xff80000026137808 */ /* 0x010fe20006000000 */
[----:B------:R-:W4:Y:S01]  /*3a00*/  MUFU.TANH R169, R44 ;  /* 0x0000002c00a97308 */ /* 0x000f220000002400 */
[-C--:B------:R-:W-:Y:S02]  /*3a10*/  ISETP.GE.AND P4, PT, R37, R215.reuse, PT ;  /* 0x000000d72500720c */ /* 0x080fe40003f86270 */
[----:B------:R-:W-:Y:S02]  /*3a20*/  FSEL R15, R52, -INF , !P5 ;  /* 0xff800000340f7808 */ /* 0x000fe40006800000 */
[----:B------:R-:W-:Y:S02]  /*3a30*/  FSEL R14, R35, -INF , !P2 ;  /* 0xff800000230e7808 */ /* 0x000fe40005000000 */
[C---:B------:R-:W-:Y:S01]  /*3a40*/  ISETP.GE.AND P5, PT, R25.reuse, R215, PT ;  /* 0x000000d71900720c */ /* 0x040fe20003fa6270 */
[----:B------:R-:W1:Y:S01]  /*3a50*/  MUFU.TANH R166, R50 ;  /* 0x0000003200a67308 */ /* 0x000e620000002400 */
[----:B------:R-:W-:-:S02]  /*3a60*/  ISETP.GE.AND P2, PT, R25, R210, PT ;  /* 0x000000d21900720c */ /* 0x000fc40003f46270 */
[----:B------:R-:W-:Y:S02]  /*3a70*/  ISETP.LT.OR P4, PT, R37, R216, P4 ;  /* 0x000000d82500720c */ /* 0x000fe40002781670 */
[----:B--2---:R-:W-:Y:S02]  /*3a80*/  FSEL R17, R39, -INF , !P0 ;  /* 0xff80000027117808 */ /* 0x004fe40004000000 */
[----:B------:R-:W-:Y:S01]  /*3a90*/  ISETP.GE.AND P0, PT, R37, R210, PT ;  /* 0x000000d22500720c */ /* 0x000fe20003f06270 */
[----:B------:R-:W2:Y:S01]  /*3aa0*/  MUFU.TANH R176, R51 ;  /* 0x0000003300b07308 */ /* 0x000ea20000002400 */
[----:B------:R-:W-:Y:S02]  /*3ab0*/  IADD3 R31, R29, 0x28, RZ ;  /* 0x000000281d1f7810 */ /* 0x000fe40007ffe0ff */
[C---:B------:R-:W-:Y:S02]  /*3ac0*/  ISETP.LT.OR P5, PT, R25.reuse, R216, P5 ;  /* 0x000000d81900720c */ /* 0x040fe40002fa1670 */
[----:B------:R-:W-:-:S02]  /*3ad0*/  ISETP.LT.OR P2, PT, R25, R214, P2 ;  /* 0x000000d61900720c */ /* 0x000fc40001741670 */
[----:B------:R-:W-:Y:S01]  /*3ae0*/  IADD3 R25, R29, 0x29, RZ ;  /* 0x000000291d197810 */ /* 0x000fe20007ffe0ff */
[----:B------:R-:W2:Y:S01]  /*3af0*/  MUFU.TANH R165, R45 ;  /* 0x0000002d00a57308 */ /* 0x000ea20000002400 */
[----:B---3--:R-:W-:Y:S02]  /*3b00*/  FSEL R13, R32, -INF , !P4 ;  /* 0xff800000200d7808 */ /* 0x008fe40006000000 */
[----:B------:R-:W-:Y:S02]  /*3b10*/  ISETP.LT.OR P0, PT, R37, R214, P0 ;  /* 0x000000d62500720c */ /* 0x000fe40000701670 */
[-C--:B------:R-:W-:Y:S02]  /*3b20*/  ISETP.GE.AND P4, PT, R31, R215.reuse, PT ;  /* 0x000000d71f00720c */ /* 0x080fe40003f86270 */
[----:B-1----:R-:W-:Y:S01]  /*3b30*/  FSEL R163, R163, -INF , !P1 ;  /* 0xff800000a3a37808 */ /* 0x002fe20004800000 */
[----:B------:R-:W1:Y:S01]  /*3b40*/  MUFU.TANH R170, R46 ;  /* 0x0000002e00aa7308 */ /* 0x000e620000002400 */
[----:B------:R-:W-:-:S02]  /*3b50*/  ISETP.GE.AND P1, PT, R25, R215, PT ;  /* 0x000000d71900720c */ /* 0x000fc40003f26270 */
[----:B------:R-:W-:Y:S02]  /*3b60*/  FSEL R12, R34, -INF , !P0 ;  /* 0xff800000220c7808 */ /* 0x000fe40004000000 */
[C---:B------:R-:W-:Y:S02]  /*3b70*/  ISETP.LT.OR P4, PT, R31.reuse, R216, P4 ;  /* 0x000000d81f00720c */ /* 0x040fe40002781670 */
[----:B------:R-:W-:Y:S01]  /*3b80*/  ISETP.GE.AND P0, PT, R31, R210, PT ;  /* 0x000000d21f00720c */ /* 0x000fe20003f06270 */
[----:B------:R-:W3:Y:S01]  /*3b90*/  MUFU.TANH R174, R47 ;  /* 0x0000002f00ae7308 */ /* 0x000ee20000002400 */
[----:B------:R-:W-:Y:S02]  /*3ba0*/  ISETP.LT.OR P1, PT, R25, R216, P1 ;  /* 0x000000d81900720c */ /* 0x000fe40000f21670 */
[C---:B------:R-:W-:Y:S02]  /*3bb0*/  IADD3 R9, R29.reuse, 0x30, RZ ;  /* 0x000000301d097810 */ /* 0x040fe40007ffe0ff */
[----:B------:R-:W-:-:S02]  /*3bc0*/  IADD3 R11, R29, 0x31, RZ ;  /* 0x000000311d0b7810 */ /* 0x000fc40007ffe0ff */
[----:B------:R-:W-:Y:S01]  /*3bd0*/  FSEL R171, R171, -INF , !P5 ;  /* 0xff800000abab7808 */ /* 0x000fe20006800000 */
[----:B------:R-:W1:Y:S01]  /*3be0*/  MUFU.TANH R175, R40 ;  /* 0x0000002800af7308 */ /* 0x000e620000002400 */
[----:B----4-:R-:W-:Y:S02]  /*3bf0*/  FSEL R169, R169, -INF , !P4 ;  /* 0xff800000a9a97808 */ /* 0x010fe40006000000 */
[----:B------:R-:W-:Y:S02]  /*3c00*/  ISETP.LT.OR P0, PT, R31, R214, P0 ;  /* 0x000000d61f00720c */ /* 0x000fe40000701670 */
[----:B------:R-:W-:Y:S02]  /*3c10*/  FSEL R166, R166, -INF , !P6 ;  /* 0xff800000a6a67808 */ /* 0x000fe40007000000 */
[----:B------:R-:W-:Y:S01]  /*3c20*/  ISETP.GE.AND P5, PT, R9, R215, PT ;  /* 0x000000d70900720c */ /* 0x000fe20003fa6270 */
[----:B------:R-:W-:Y:S01]  /*3c30*/  MUFU.TANH R173, R41 ;  /* 0x0000002900ad7308 */ /* 0x000fe20000002400 */
[----:B--2---:R-:W-:-:S02]  /*3c40*/  FSEL R176, R176, -INF , !P2 ;  /* 0xff800000b0b07808 */ /* 0x004fc40005000000 */
[-C--:B------:R-:W-:Y:S02]  /*3c50*/  ISETP.GE.AND P4, PT, R9, R210.reuse, PT ;  /* 0x000000d20900720c */ /* 0x080fe40003f86270 */
[----:B------:R-:W-:Y:S02]  /*3c60*/  FSEL R165, R165, -INF , !P1 ;  /* 0xff800000a5a57808 */ /* 0x000fe40004800000 */
[----:B------:R-:W-:Y:S01]  /*3c70*/  ISETP.GE.AND P6, PT, R25, R210, PT ;  /* 0x000000d21900720c */ /* 0x000fe20003fc6270 */
[----:B------:R-:W2:Y:S01]  /*3c80*/  MUFU.TANH R168, R42 ;  /* 0x0000002a00a87308 */ /* 0x000ea20000002400 */
[----:B------:R-:W-:Y:S02]  /*3c90*/  ISETP.GE.AND P2, PT, R11, R215, PT ;  /* 0x000000d70b00720c */ /* 0x000fe40003f46270 */
[----:B------:R-:W-:Y:S02]  /*3ca0*/  ISETP.GT.AND P1, PT, R209, R204, PT ;  /* 0x000000ccd100720c */ /* 0x000fe40003f24270 */
[----:B------:R-:W-:-:S02]  /*3cb0*/  ISETP.LT.OR P5, PT, R9, R216, P5 ;  /* 0x000000d80900720c */ /* 0x000fc40002fa1670 */
[----:B-1----:R-:W-:Y:S01]  /*3cc0*/  FSEL R170, R170, -INF , !P0 ;  /* 0xff800000aaaa7808 */ /* 0x002fe20004000000 */
[----:B------:R-:W1:Y:S01]  /*3cd0*/  MUFU.TANH R142, R43 ;  /* 0x0000002b008e7308 */ /* 0x000e620000002400 */
[-C--:B------:R-:W-:Y:S02]  /*3ce0*/  ISETP.LT.OR P4, PT, R9, R214.reuse, P4 ;  /* 0x000000d60900720c */ /* 0x080fe40002781670 */
[----:B------:R-:W-:Y:S02]  /*3cf0*/  ISETP.LT.OR P6, PT, R25, R214, P6 ;  /* 0x000000d61900720c */ /* 0x000fe400037c1670 */
[C---:B------:R-:W-:Y:S02]  /*3d00*/  ISETP.GE.AND P0, PT, R11.reuse, R210, PT ;  /* 0x000000d20b00720c */ /* 0x040fe40003f06270 */
[----:B------:R-:W-:Y:S01]  /*3d10*/  ISETP.LT.OR P2, PT, R11, R216, P2 ;  /* 0x000000d80b00720c */ /* 0x000fe20001741670 */
[----:B------:R-:W4:Y:S01]  /*3d20*/  MUFU.TANH R143, R76 ;  /* 0x0000004c008f7308 */ /* 0x000f220000002400 */
[----:B------:R-:W-:-:S02]  /*3d30*/  IADD3 R9, R29, 0x38, RZ ;  /* 0x000000381d097810 */ /* 0x000fc40007ffe0ff */
[----:B------:R-:W-:Y:S02]  /*3d40*/  IADD3 R29, R29, 0x39, RZ ;  /* 0x000000391d1d7810 */ /* 0x000fe40007ffe0ff */
[----:B------:R-:W-:Y:S02]  /*3d50*/  ISETP.LT.OR P0, PT, R11, R214, P0 ;  /* 0x000000d60b00720c */ /* 0x000fe40000701670 */
[----:B---3--:R-:W-:Y:S01]  /*3d60*/  FSEL R174, R174, -INF , !P6 ;  /* 0xff800000aeae7808 */ /* 0x008fe20007000000 */
[----:B------:R-:W-:Y:S01]  /*3d70*/  MUFU.TANH R141, R77 ;  /* 0x0000004d008d7308 */ /* 0x000fe20000002400 */
[----:B------:R-:W-:Y:S02]  /*3d80*/  FSEL R175, R175, -INF , !P5 ;  /* 0xff800000afaf7808 */ /* 0x000fe40006800000 */
[----:B--2---:R-:W-:Y:S02]  /*3d90*/  FSEL R168, R168, -INF , !P4 ;  /* 0xff800000a8a87808 */ /* 0x004fe40006000000 */
[----:B------:R-:W-:Y:S01]  /*3da0*/  FSEL R173, R173, -INF , !P2 ;  /* 0xff800000adad7808 */ /* 0x000fe20005000000 */
[----:B------:R-:W-:Y:S01]  /*3db0*/  BAR.SYNC.DEFER_BLOCKING 0x0 ;  /* 0x0000000000007b1d */ /* 0x000fe20000010000 */
[----:B------:R-:W-:-:S02]  /*3dc0*/  ISETP.GE.AND P6, PT, R9, R215, PT ;  /* 0x000000d70900720c */ /* 0x000fc40003fc6270 */
[----:B------:R-:W-:Y:S02]  /*3dd0*/  ISETP.GE.AND P5, PT, R29, R215, PT ;  /* 0x000000d71d00720c */ /* 0x000fe40003fa6270 */
[-C--:B------:R-:W-:Y:S01]  /*3de0*/  ISETP.GE.AND P4, PT, R9, R210.reuse, PT ;  /* 0x000000d20900720c */ /* 0x080fe20003f86270 */
[----:B------:R-:W2:Y:S01]  /*3df0*/  MUFU.TANH R140, R78 ;  /* 0x0000004e008c7308 */ /* 0x000ea20000002400 */
[----:B------:R-:W-:Y:S02]  /*3e00*/  ISETP.GE.AND P2, PT, R29, R210, PT ;  /* 0x000000d21d00720c */ /* 0x000fe40003f46270 */
[----:B-1----:R-:W-:Y:S02]  /*3e10*/  FSEL R142, R142, -INF , !P0 ;  /* 0xff8000008e8e7808 */ /* 0x002fe40004000000 */
[C---:B------:R-:W-:Y:S02]  /*3e20*/  ISETP.LT.OR P6, PT, R9.reuse, R216, P6 ;  /* 0x000000d80900720c */ /* 0x040fe400037c1670 */
[----:B------:R-:W-:Y:S01]  /*3e30*/  ISETP.LT.OR P4, PT, R9, R214, P4 ;  /* 0x000000d60900720c */ /* 0x000fe20002781670 */
[----:B------:R-:W1:Y:S01]  /*3e40*/  MUFU.TANH R164, R79 ;  /* 0x0000004f00a47308 */ /* 0x000e620000002400 */
[----:B------:R-:W-:-:S02]  /*3e50*/  ISETP.LT.OR P5, PT, R29, R216, P5 ;  /* 0x000000d81d00720c */ /* 0x000fc40002fa1670 */
[----:B------:R-:W-:Y:S02]  /*3e60*/  ISETP.LT.OR P2, PT, R29, R214, P2 ;  /* 0x000000d61d00720c */ /* 0x000fe40001741670 */
[C---:B------:R-:W-:Y:S02]  /*3e70*/  @!P1 LEA R220, P0, R2.reuse, c[0x0][0x168], 0x1 ;  /* 0x00005a0002dc9a11 */ /* 0x040fe400078008ff */
[----:B----4-:R-:W-:Y:S02]  /*3e80*/  FSEL R143, R143, -INF , !P6 ;  /* 0xff8000008f8f7808 */ /* 0x010fe40007000000 */
[----:B------:R-:W-:Y:S02]  /*3e90*/  @!P1 LEA.HI.X R221, R2, c[0x0][0x16c], R133, 0x1, P0 ;  /* 0x00005b0002dd9a11 */ /* 0x000fe400000f0c85 */
[----:B--2---:R-:W-:Y:S02]  /*3ea0*/  FSEL R140, R140, -INF , !P4 ;  /* 0xff8000008c8c7808 */ /* 0x004fe40006000000 */
[----:B------:R-:W-:-:S02]  /*3eb0*/  FSEL R141, R141, -INF , !P5 ;  /* 0xff8000008d8d7808 */ /* 0x000fc40006800000 */
[----:B-1----:R-:W-:Y:S01]  /*3ec0*/  FSEL R164, R164, -INF , !P2 ;  /* 0xff800000a4a47808 */ /* 0x002fe20005000000 */
[----:B------:R-:W-:Y:S05]  /*3ed0*/  @!P1 BRA `(.L_x_6307) ;  /* 0x000005c000009947 */ /* 0x000fea0003800000 */
[----:B------:R-:W-:Y:S05]  /*3ee0*/  @!P3 BRA `(.L_x_6308) ;  /* 0x000003900000b947 */ /* 0x000fea0003800000 */
[----:B------:R-:W1:Y:S01]  /*3ef0*/  I2F.RP R8, UR6 ;  /* 0x0000000600087d06 */ /* 0x000e620008209400 */
[C---:B------:R-:W-:Y:S02]  /*3f00*/  IADD3 R24, R3.reuse, -0x40, RZ ;  /* 0xffffffc003187810 */ /* 0x040fe40007ffe0ff */
        /* <DEDUP_REMOVED lines=55> */
.L_x_6308:
[----:B------:R-:W-:-:S04]  /*4280*/  ULEA UR4, -UR8, URZ, 0x6 ;  /* 0x0000003f08047291 */ /* 0x000fc8000f8e313f */
[----:B------:R-:W-:Y:S02]  /*4290*/  USHF.R.S32.HI UR5, URZ, 0x1f, UR4 ;  /* 0x0000001f3f057899 */ /* 0x000fe40008011404 */
[----:B------:R-:W-:-:S04]  /*42a0*/  MOV R3, UR4 ;  /* 0x0000000400037c02 */ /* 0x000fc80008000f00 */
[----:B------:R-:W-:Y:S02]  /*42b0*/  MOV R8, UR5 ;  /* 0x0000000500087c02 */ /* 0x000fe40008000f00 */
.L_x_6309:
        /* <DEDUP_REMOVED lines=30> */
.L_x_6307:
        /* <DEDUP_REMOVED lines=380> */
.L_x_6311:
[----:B------:R-:W-:Y:S02]  /*5c60*/  ULDC UR14, c[0x0][0x1a0] ;  /* 0x00006800000e7ab9 */ /* 0x000fe40000000800 */
[----:B------:R-:W-:-:S04]  /*5c70*/  ULEA UR14, -UR14, URZ, 0x6 ;  /* 0x0000003f0e0e7291 */ /* 0x000fc8000f8e313f */
[----:B------:R-:W-:-:S04]  /*5c80*/  USHF.R.S32.HI UR12, URZ, 0x1f, UR14 ;  /* 0x0000001f3f0c7899 */ /* 0x000fc8000801140e */
.L_x_6312:
        /* <DEDUP_REMOVED lines=179> */
[----:B------:R-:W-:Y:S02]  /*67c0*/  FMUL.FTZ R134, R13, c[0x0][0x2ec] ;  /* 0x0000bb000d867a20 */ /* 0x000fe40000410000 */
[----:B------:R-:W-:Y:S02]  /*67d0*/  FMUL.FTZ R135, R14, c[0x0][0x2ec] ;  /* 0x0000bb000e877a20 */ /* 0x000fe40000410000 */
[----:B------:R-:W-:Y:S01]  /*67e0*/  FMUL.FTZ R140, R15, c[0x0][0x2ec] ;  /* 0x0000bb000f8c7a20 */ /* 0x000fe20000410000 */
[----:B------:R-:W-:Y:S01]  /*67f0*/  HMMA.16816.F32 R24, R8, R6, R24 ;  /* 0x000000060818723c */ /* 0x000fe20000001818 */
[----:B------:R-:W1:Y:S01]  /*6800*/  LDSM.16.M88.4 R12, [R180] ;  /* 0x00000000b40c783b */ /* 0x000e620000000200 */
[----:B------:R-:W5:Y:S03]  /*6810*/  MUFU.TANH R0, R0 ;  /* 0x0000000000007308 */ /* 0x000f660000002400 */
[----:B------:R-:W1:Y:S03]  /*6820*/  LDSM.16.M88.4 R4, [R195+0xb000] ;  /* 0x00b00000c304783b */ /* 0x000e660000000200 */
[----:B--2---:R-:W-:Y:S02]  /*6830*/  HMMA.16816.F32 R32, R160, R16, R32 ;  /* 0x00000010a020723c */ /* 0x004fe40000001820 */
[----:B------:R-:W2:Y:S06]  /*6840*/  MUFU.TANH R135, R135 ;  /* 0x0000008700877308 */ /* 0x000eac0000002400 */
[----:B------:R-:W-:Y:S02]  /*6850*/  HMMA.16816.F32 R144, R20, R142, R144 ;  /* 0x0000008e1490723c */ /* 0x000fe40000001890 */
[----:B------:R-:W1:Y:S06]  /*6860*/  MUFU.TANH R134, R134 ;  /* 0x0000008600867308 */ /* 0x000e6c0000002400 */
[----:B---3--:R-:W-:Y:S01]  /*6870*/  HMMA.16816.F32 R156, R28, R164, R156 ;  /* 0x000000a41c9c723c */ /* 0x008fe2000000189c */
[----:B------:R-:W-:Y:S01]  /*6880*/  FMUL.FTZ R24, R24, c[0x0][0x2ec] ;  /* 0x0000bb0018187a20 */ /* 0x000fe20000410000 */
[----:B------:R-:W-:Y:S01]  /*6890*/  MUFU.TANH R140, R140 ;  /* 0x0000008c008c7308 */ /* 0x000fe20000002400 */
[----:B------:R-:W-:-:S05]  /*68a0*/  FMUL.FTZ R142, R27, c[0x0][0x2ec] ;  /* 0x0000bb001b8e7a20 */ /* 0x000fca0000410000 */
[----:B----4-:R-:W-:Y:S02]  /*68b0*/  HMMA.16816.F32 R148, R8, R136, R148 ;  /* 0x000000880894723c */ /* 0x010fe40000001894 */
[----:B------:R3:W4:Y:S05]  /*68c0*/  MUFU.TANH R141, R24 ;  /* 0x00000018008d7308 */ /* 0x00072a0000002400 */
[----:B------:R-:W-:Y:S01]  /*68d0*/  FMUL.FTZ R136, R25, c[0x0][0x2ec] ;  /* 0x0000bb0019887a20 */ /* 0x000fe20000410000 */
[----:B------:R-:W-:Y:S01]  /*68e0*/  HMMA.16816.F32 R152, R28, R166, R152 ;  /* 0x000000a61c98723c */ /* 0x000fe20000001898 */
[----:B------:R-:W-:Y:S01]  /*68f0*/  FMUL.FTZ R137, R26, c[0x0][0x2ec] ;  /* 0x0000bb001a897a20 */ /* 0x000fe20000410000 */
[----:B------:R-:W-:Y:S06]  /*6900*/  MUFU.TANH R142, R142 ;  /* 0x0000008e008e7308 */ /* 0x000fec0000002400 */
[----:B------:R-:W-:Y:S01]  /*6910*/  HMMA.16816.F32 R168, R160, R18, R168 ;  /* 0x00000012a0a8723c */ /* 0x000fe200000018a8 */
[----:B------:R-:W-:Y:S01]  /*6920*/  LDSM.16.M88.4 R16, [R188+0x5000] ;  /* 0x00500000bc10783b */ /* 0x000fe20000000200 */
[----:B------:R-:W2:Y:S03]  /*6930*/  MUFU.TANH R137, R137 ;  /* 0x0000008900897308 */ /* 0x000ea60000002400 */
[----:B---3--:R-:W3:Y:S03]  /*6940*/  LDSM.16.M88.4 R24, [R195+0xb800] ;  /* 0x00b80000c318783b */ /* 0x008ee60000000200 */
[----:B-1----:R-:W-:Y:S02]  /*6950*/  HMMA.16816.F32 R32, R28, R12, R32 ;  /* 0x0000000c1c20723c */ /* 0x002fe40000001820 */
[----:B------:R-:W1:Y:S05]  /*6960*/  MUFU.TANH R136, R136 ;  /* 0x0000008800887308 */ /* 0x000e6a0000002400 */
        /* <DEDUP_REMOVED lines=14> */
[----:B------:R-:W1:Y:S01]  /*6a50*/  LDSM.16.M88.4 R4, [R188+0x5800] ;  /* 0x00580000bc04783b */ /* 0x000e620000000200 */
[----:B------:R-:W-:Y:S01]  /*6a60*/  ISETP.LT.OR P0, PT, R13, R214, P0 ;  /* 0x000000d60d00720c */ /* 0x000fe20000701670 */
[----:B------:R-:W-:-:S04]  /*6a70*/  DEPBAR.LE SB0, 0x0 ;  /* 0x000080000000791a */ /* 0x000fc80000000000 */
[----:B------:R-:W-:Y:S01]  /*6a80*/  HMMA.16816.F32 R144, R8, R138, R144 ;  /* 0x0000008a0890723c */ /* 0x000fe20000001890 */
[----:B------:R-:W-:Y:S01]  /*6a90*/  FMUL.FTZ R14, R151, c[0x0][0x2ec] ;  /* 0x0000bb00970e7a20 */ /* 0x000fe20000410000 */
[----:B-----5:R-:W-:Y:S02]  /*6aa0*/  FSEL R0, R0, -INF , !P5 ;  /* 0xff80000000007808 */ /* 0x020fe40006800000 */
[----:B--2---:R-:W-:Y:S02]  /*6ab0*/  FSEL R135, R135, -INF , !P0 ;  /* 0xff80000087877808 */ /* 0x004fe40004000000 */
[----:B------:R-:W-:Y:S01]  /*6ac0*/  FSEL R134, R134, -INF , !P4 ;  /* 0xff80000086867808 */ /* 0x000fe20006000000 */
[----:B------:R-:W-:Y:S01]  /*6ad0*/  FMUL.FTZ R138, R148, c[0x0][0x2ec] ;  /* 0x0000bb00948a7a20 */ /* 0x000fe20000410000 */
[----:B---3--:R-:W-:Y:S01]  /*6ae0*/  HMMA.16816.F32 R32, R20, R24, R32 ;  /* 0x000000181420723c */ /* 0x008fe20000001820 */
[----:B------:R-:W-:Y:S01]  /*6af0*/  FMUL.FTZ R139, R149, c[0x0][0x2ec] ;  /* 0x0000bb00958b7a20 */ /* 0x000fe20000410000 */
[----:B------:R-:W-:Y:S01]  /*6b00*/  MUFU.TANH R14, R14 ;  /* 0x0000000e000e7308 */ /* 0x000fe20000002400 */
[----:B------:R-:W-:-:S05]  /*6b10*/  IADD3 R31, R13, 0x21, RZ ;  /* 0x000000210d1f7810 */ /* 0x000fca0007ffe0ff */
[C---:B------:R-:W-:Y:S02]  /*6b20*/  HMMA.16816.F32 R156, R8.reuse, R16, R156 ;  /* 0x00000010089c723c */ /* 0x040fe4000000189c */
[----:B------:R-:W2:Y:S05]  /*6b30*/  MUFU.TANH R138, R138 ;  /* 0x0000008a008a7308 */ /* 0x000eaa0000002400 */
[----:B------:R-:W-:Y:S01]  /*6b40*/  IADD3 R17, R13, 0x9, RZ ;  /* 0x000000090d117810 */ /* 0x000fe20007ffe0ff */
[----:B------:R-:W-:Y:S01]  /*6b50*/  HMMA.16816.F32 R152, R8, R18, R152 ;  /* 0x000000120898723c */ /* 0x000fe20000001898 */
[----:B------:R-:W-:Y:S01]  /*6b60*/  FMUL.FTZ R16, R145, c[0x0][0x2ec] ;  /* 0x0000bb0091107a20 */ /* 0x000fe20000410000 */
[----:B------:R-:W3:Y:S01]  /*6b70*/  MUFU.TANH R139, R139 ;  /* 0x0000008b008b7308 */ /* 0x000ee20000002400 */
[-C--:B------:R-:W-:Y:S01]  /*6b80*/  ISETP.GE.AND P5, PT, R17, R215.reuse, PT ;  /* 0x000000d71100720c */ /* 0x080fe20003fa6270 */
[----:B------:R-:W-:Y:S01]  /*6b90*/  FMUL.FTZ R29, R147, c[0x0][0x2ec] ;  /* 0x0000bb00931d7a20 */ /* 0x000fe20000410000 */
[----:B------:R-:W-:Y:S01]  /*6ba0*/  ISETP.GE.AND P0, PT, R17, R210, PT ;  /* 0x000000d21100720c */ /* 0x000fe20003f06270 */
[----:B------:R-:W-:Y:S01]  /*6bb0*/  FMUL.FTZ R15, R144, c[0x0][0x2ec] ;  /* 0x0000bb00900f7a20 */ /* 0x000fe20000410000 */
[----:B------:R-:W-:Y:S01]  /*6bc0*/  IADD3 R19, R13, 0x8, RZ ;  /* 0x000000080d137810 */ /* 0x000fe20007ffe0ff */
[----:B------:R-:W-:Y:S01]  /*6bd0*/  HMMA.16816.F32 R168, R20, R26, R168 ;  /* 0x0000001a14a8723c */ /* 0x000fe200000018a8 */
[----:B------:R-:W-:Y:S01]  /*6be0*/  ISETP.LT.OR P5, PT, R17, R216, P5 ;  /* 0x000000d81100720c */ /* 0x000fe20002fa1670 */
[----:B------:R-:W5:Y:S01]  /*6bf0*/  MUFU.TANH R16, R16 ;  /* 0x0000001000107308 */ /* 0x000f620000002400 */
[C---:B------:R-:W-:Y:S01]  /*6c00*/  ISETP.GE.AND P6, PT, R19.reuse, R215, PT ;  /* 0x000000d71300720c */ /* 0x040fe20003fc6270 */
[----:B------:R-:W-:Y:S01]  /*6c10*/  FMUL.FTZ R28, R146, c[0x0][0x2ec] ;  /* 0x0000bb00921c7a20 */ /* 0x000fe20000410000 */
[----:B------:R-:W-:-:S02]  /*6c20*/  ISETP.GE.AND P1, PT, R19, R210, PT ;  /* 0x000000d21300720c */ /* 0x000fc40003f26270 */
[C---:B------:R-:W-:Y:S01]  /*6c30*/  ISETP.LT.OR P6, PT, R19.reuse, R216, P6 ;  /* 0x000000d81300720c */ /* 0x040fe200037c1670 */
[C---:B-1----:R-:W-:Y:S01]  /*6c40*/  HMMA.16816.F32 R32, R8.reuse, R4, R32 ;  /* 0x000000040820723c */ /* 0x042fe20000001820 */
[----:B------:R-:W-:Y:S01]  /*6c50*/  ISETP.LT.OR P1, PT, R19, R214, P1 ;  /* 0x000000d61300720c */ /* 0x000fe20000f21670 */
[----:B------:R-:W-:Y:S01]  /*6c60*/  FMUL.FTZ R156, R156, c[0x0][0x2ec] ;  /* 0x0000bb009c9c7a20 */ /* 0x000fe20000410000 */
[----:B------:R-:W-:Y:S01]  /*6c70*/  IADD3 R23, R13, 0x11, RZ ;  /* 0x000000110d177810 */ /* 0x000fe20007ffe0ff */
[----:B------:R-:W-:Y:S01]  /*6c80*/  FMUL.FTZ R158, R158, c[0x0][0x2ec] ;  /* 0x0000bb009e9e7a20 */ /* 0x000fe20000410000 */
[----:B----4-:R-:W-:Y:S01]  /*6c90*/  FSEL R18, R141, -INF , !P6 ;  /* 0xff8000008d127808 */ /* 0x010fe20007000000 */
[----:B------:R-:W1:Y:S01]  /*6ca0*/  MUFU.TANH R172, R156 ;  /* 0x0000009c00ac7308 */ /* 0x000e620000002400 */
[----:B------:R-:W-:Y:S01]  /*6cb0*/  FSEL R19, R137, -INF , !P1 ;  /* 0xff80000089137808 */ /* 0x000fe20004800000 */
[----:B------:R-:W-:Y:S01]  /*6cc0*/  FMUL.FTZ R152, R152, c[0x0][0x2ec] ;  /* 0x0000bb0098987a20 */ /* 0x000fe20000410000 */
[CC--:B------:R-:W-:Y:S01]  /*6cd0*/  ISETP.GE.AND P6, PT, R23.reuse, R215.reuse, PT ;  /* 0x000000d71700720c */ /* 0x0c0fe20003fc6270 */
[----:B------:R-:W-:Y:S01]  /*6ce0*/  FMUL.FTZ R154, R154, c[0x0][0x2ec] ;  /* 0x0000bb009a9a7a20 */ /* 0x000fe20000410000 */
[----:B------:R-:W-:Y:S01]  /*6cf0*/  ISETP.GE.AND P1, PT, R23, R210, PT ;  /* 0x000000d21700720c */ /* 0x000fe20003f26270 */
[----:B------:R-:W-:Y:S01]  /*6d00*/  FMUL.FTZ R157, R157, c[0x0][0x2ec] ;  /* 0x0000bb009d9d7a20 */ /* 0x000fe20000410000 */
[----:B------:R-:W-:Y:S01]  /*6d10*/  ISETP.LT.OR P0, PT, R17, R214, P0 ;  /* 0x000000d61100720c */ /* 0x000fe20000701670 */
[----:B------:R-:W4:Y:S01]  /*6d20*/  MUFU.TANH R173, R158 ;  /* 0x0000009e00ad7308 */ /* 0x000f220000002400 */
        /* <DEDUP_REMOVED lines=12> */
[----:B------:R-:W-:Y:S01]  /*6df0*/  FSEL R5, R142, -INF , !P0 ;  /* 0xff8000008e057808 */ /* 0x000fe20004000000 */
[----:B------:R-:W-:Y:S01]  /*6e00*/  FMUL.FTZ R32, R32, c[0x0][0x2ec] ;  /* 0x0000bb0020207a20 */ /* 0x000fe20000410000 */
[CC--:B------:R-:W-:Y:S01]  /*6e10*/  ISETP.GE.AND P4, PT, R21.reuse, R215.reuse, PT ;  /* 0x000000d71500720c */ /* 0x0c0fe20003f86270 */
[----:B------:R-:W1:Y:S01]  /*6e20*/  MUFU.TANH R15, R15 ;  /* 0x0000000f000f7308 */ /* 0x000e620000002400 */
[-C--:B------:R-:W-:Y:S01]  /*6e30*/  ISETP.GE.AND P2, PT, R21, R210.reuse, PT ;  /* 0x000000d21500720c */ /* 0x080fe20003f46270 */
[----:B------:R-:W-:Y:S01]  /*6e40*/  FMUL.FTZ R34, R34, c[0x0][0x2ec] ;  /* 0x0000bb0022227a20 */ /* 0x000fe20000410000 */
[----:B------:R-:W-:Y:S01]  /*6e50*/  ISETP.GE.AND P5, PT, R23, R215, PT ;  /* 0x000000d71700720c */ /* 0x000fe20003fa6270 */
[----:B------:R-:W-:Y:S01]  /*6e60*/  FMUL.FTZ R35, R35, c[0x0][0x2ec] ;  /* 0x0000bb0023237a20 */ /* 0x000fe20000410000 */
[----:B------:R-:W-:-:S02]  /*6e70*/  ISETP.GE.AND P0, PT, R23, R210, PT ;  /* 0x000000d21700720c */ /* 0x000fc40003f06270 */
[C---:B------:R-:W-:Y:S01]  /*6e80*/  ISETP.LT.OR P4, PT, R21.reuse, R216, P4 ;  /* 0x000000d81500720c */ /* 0x040fe20002781670 */
[----:B------:R-:W1:Y:S01]  /*6e90*/  MUFU.TANH R28, R28 ;  /* 0x0000001c001c7308 */ /* 0x000e620000002400 */
[----:B------:R-:W-:Y:S01]  /*6ea0*/  ISETP.LT.OR P2, PT, R21, R214, P2 ;  /* 0x000000d61500720c */ /* 0x000fe20001741670 */
[----:B------:R-:W-:Y:S01]  /*6eb0*/  FMUL.FTZ R136, R169, c[0x0][0x2ec] ;  /* 0x0000bb00a9887a20 */ /* 0x000fe20000410000 */
[C---:B------:R-:W-:Y:S01]  /*6ec0*/  ISETP.LT.OR P5, PT, R23.reuse, R216, P5 ;  /* 0x000000d81700720c */ /* 0x040fe20002fa1670 */
[----:B------:R-:W-:Y:S01]  /*6ed0*/  FMUL.FTZ R137, R170, c[0x0][0x2ec] ;  /* 0x0000bb00aa897a20 */ /* 0x000fe20000410000 */
[----:B------:R-:W-:Y:S01]  /*6ee0*/  ISETP.LT.OR P0, PT, R23, R214, P0 ;  /* 0x000000d61700720c */ /* 0x000fe20000701670 */
[----:B------:R-:W-:Y:S01]  /*6ef0*/  FMUL.FTZ R149, R171, c[0x0][0x2ec] ;  /* 0x0000bb00ab957a20 */ /* 0x000fe20000410000 */
[C---:B------:R-:W-:Y:S01]  /*6f00*/  IADD3 R21, R13.reuse, 0x19, RZ ;  /* 0x000000190d157810 */ /* 0x040fe20007ffe0ff */
[----:B------:R-:W1:Y:S01]  /*6f10*/  MUFU.TANH R166, R152 ;  /* 0x0000009800a67308 */ /* 0x000e620000002400 */
[----:B------:R-:W-:-:S02]  /*6f20*/  IADD3 R23, R13, 0x20, RZ ;  /* 0x000000200d177810 */ /* 0x000fc40007ffe0ff */
[----:B--2---:R-:W-:Y:S01]  /*6f30*/  FSEL R26, R138, -INF , !P4 ;  /* 0xff8000008a1a7808 */ /* 0x004fe20006000000 */
[----:B------:R-:W-:Y:S01]  /*6f40*/  FMUL.FTZ R138, R168, c[0x0][0x2ec] ;  /* 0x0000bb00a88a7a20 */ /* 0x000fe20000410000 */
[----:B---3--:R-:W-:Y:S02]  /*6f50*/  FSEL R24, R139, -INF , !P6 ;  /* 0xff8000008b187808 */ /* 0x008fe40007000000 */
[----:B------:R-:W-:Y:S01]  /*6f60*/  FSEL R25, R14, -INF , !P1 ;  /* 0xff8000000e197808 */ /* 0x000fe20004800000 */
[----:B------:R-:W2:Y:S01]  /*6f70*/  MUFU.TANH R165, R154 ;  /* 0x0000009a00a57308 */ /* 0x000ea20000002400 */
[-C--:B------:R-:W-:Y:S02]  /*6f80*/  ISETP.GE.AND P4, PT, R21, R215.reuse, PT ;  /* 0x000000d71500720c */ /* 0x080fe40003f86270 */
[C---:B------:R-:W-:Y:S02]  /*6f90*/  ISETP.GE.AND P6, PT, R23.reuse, R215, PT ;  /* 0x000000d71700720c */ /* 0x040fe40003fc6270 */
[----:B------:R-:W-:-:S02]  /*6fa0*/  ISETP.GE.AND P1, PT, R23, R210, PT ;  /* 0x000000d21700720c */ /* 0x000fc40003f26270 */
[-C--:B------:R-:W-:Y:S01]  /*6fb0*/  ISETP.LT.OR P4, PT, R21, R216.reuse, P4 ;  /* 0x000000d81500720c */ /* 0x080fe20002781670 */
[----:B------:R-:W3:Y:S01]  /*6fc0*/  MUFU.TANH R174, R157 ;  /* 0x0000009d00ae7308 */ /* 0x000ee20000002400 */
[C---:B------:R-:W-:Y:S02]  /*6fd0*/  ISETP.LT.OR P6, PT, R23.reuse, R216, P6 ;  /* 0x000000d81700720c */ /* 0x040fe400037c1670 */
[----:B------:R-:W-:Y:S02]  /*6fe0*/  ISETP.LT.OR P1, PT, R23, R214, P1 ;  /* 0x000000d61700720c */ /* 0x000fe40000f21670 */
[----:B------:R-:W-:Y:S02]  /*6ff0*/  FSEL R27, R12, -INF , !P2 ;  /* 0xff8000000c1b7808 */ /* 0x000fe40005000000 */
[C---:B------:R-:W-:Y:S01]  /*7000*/  IADD3 R9, R13.reuse, 0x28, RZ ;  /* 0x000000280d097810 */ /* 0x040fe20007ffe0ff */
[----:B------:R-:W2:Y:S01]  /*7010*/  MUFU.TANH R167, R159 ;  /* 0x0000009f00a77308 */ /* 0x000ea20000002400 */
[----:B------:R-:W-:-:S02]  /*7020*/  IADD3 R7, R13, 0x29, RZ ;  /* 0x000000290d077810 */ /* 0x000fc40007ffe0ff */
[----:B------:R-:W-:Y:S02]  /*7030*/  ISETP.GE.AND P2, PT, R21, R210, PT ;  /* 0x000000d21500720c */ /* 0x000fe40003f46270 */
[----:B-----5:R-:W-:Y:S02]  /*7040*/  FSEL R20, R16, -INF , !P4 ;  /* 0xff80000010147808 */ /* 0x020fe40006000000 */
[----:B-1----:R-:W-:Y:S01]  /*7050*/  FSEL R172, R172, -INF , !P6 ;  /* 0xff800000acac7808 */ /* 0x002fe20007000000 */
[----:B------:R-:W1:Y:S01]  /*7060*/  MUFU.TANH R152, R33 ;  /* 0x0000002100987308 */ /* 0x000e620000002400 */
[----:B----4-:R-:W-:Y:S02]  /*7070*/  FSEL R173, R173, -INF , !P1 ;  /* 0xff800000adad7808 */ /* 0x010fe40004800000 */
[-C--:B------:R-:W-:Y:S02]  /*7080*/  ISETP.GE.AND P4, PT, R9, R215.reuse, PT ;  /* 0x000000d70900720c */ /* 0x080fe40003f86270 */
[----:B------:R-:W-:-:S02]  /*7090*/  ISETP.GE.AND P6, PT, R7, R215, PT ;  /* 0x000000d70700720c */ /* 0x000fc40003fc6270 */
[----:B------:R-:W-:Y:S01]  /*70a0*/  ISETP.GE.AND P1, PT, R7, R210, PT ;  /* 0x000000d20700720c */ /* 0x000fe20003f26270 */
[----:B------:R-:W4:Y:S01]  /*70b0*/  MUFU.TANH R164, R153 ;  /* 0x0000009900a47308 */ /* 0x000f220000002400 */
[----:B------:R-:W-:Y:S02]  /*70c0*/  ISETP.LT.OR P2, PT, R21, R214, P2 ;  /* 0x000000d61500720c */ /* 0x000fe40001741670 */
[-C--:B------:R-:W-:Y:S02]  /*70d0*/  ISETP.LT.OR P4, PT, R9, R216.reuse, P4 ;  /* 0x000000d80900720c */ /* 0x080fe40002781670 */
[C---:B------:R-:W-:Y:S02]  /*70e0*/  ISETP.LT.OR P6, PT, R7.reuse, R216, P6 ;  /* 0x000000d80700720c */ /* 0x040fe400037c1670 */
[----:B------:R-:W-:Y:S01]  /*70f0*/  ISETP.LT.OR P1, PT, R7, R214, P1 ;  /* 0x000000d60700720c */ /* 0x000fe20000f21670 */
[----:B------:R-:W5:Y:S01]  /*7100*/  MUFU.TANH R163, R155 ;  /* 0x0000009b00a37308 */ /* 0x000f620000002400 */
[----:B------:R-:W-:-:S02]  /*7110*/  FSEL R23, R29, -INF , !P2 ;  /* 0xff8000001d177808 */ /* 0x000fc40005000000 */
[----:B------:R-:W-:Y:S02]  /*7120*/  IADD3 R7, R13, 0x31, RZ ;  /* 0x000000310d077810 */ /* 0x000fe40007ffe0ff */
[----:B------:R-:W-:Y:S02]  /*7130*/  FSEL R22, R15, -INF , !P5 ;  /* 0xff8000000f167808 */ /* 0x000fe40006800000 */
[----:B------:R-:W-:Y:S01]  /*7140*/  FSEL R21, R28, -INF , !P0 ;  /* 0xff8000001c157808 */ /* 0x000fe20004000000 */
[----:B------:R-:W1:Y:S01]  /*7150*/  MUFU.TANH R154, R32 ;  /* 0x00000020009a7308 */ /* 0x000e620000002400 */
[-C--:B------:R-:W-:Y:S02]  /*7160*/  ISETP.GE.AND P2, PT, R9, R210.reuse, PT ;  /* 0x000000d20900720c */ /* 0x080fe40003f46270 */
[C---:B------:R-:W-:Y:S02]  /*7170*/  ISETP.GE.AND P5, PT, R31.reuse, R215, PT ;  /* 0x000000d71f00720c */ /* 0x040fe40003fa6270 */
[----:B------:R-:W-:-:S02]  /*7180*/  ISETP.GE.AND P0, PT, R31, R210, PT ;  /* 0x000000d21f00720c */ /* 0x000fc40003f06270 */
[----:B------:R-:W-:Y:S01]  /*7190*/  FSEL R166, R166, -INF , !P4 ;  /* 0xff800000a6a67808 */ /* 0x000fe20006000000 */
[----:B------:R-:W1:Y:S01]  /*71a0*/  MUFU.TANH R151, R34 ;  /* 0x0000002200977308 */ /* 0x000e620000002400 */
[----:B------:R-:W-:Y:S02]  /*71b0*/  ISETP.GE.AND P4, PT, R7, R215, PT ;  /* 0x000000d70700720c */ /* 0x000fe40003f86270 */
[----:B------:R-:W-:Y:S02]  /*71c0*/  ISETP.LT.OR P2, PT, R9, R214, P2 ;  /* 0x000000d60900720c */ /* 0x000fe40001741670 */
[C---:B------:R-:W-:Y:S02]  /*71d0*/  ISETP.LT.OR P5, PT, R31.reuse, R216, P5 ;  /* 0x000000d81f00720c */ /* 0x040fe40002fa1670 */
[----:B------:R-:W-:Y:S01]  /*71e0*/  ISETP.LT.OR P0, PT, R31, R214, P0 ;  /* 0x000000d61f00720c */ /* 0x000fe20000701670 */
[----:B------:R-:W1:Y:S01]  /*71f0*/  MUFU.TANH R139, R35 ;  /* 0x00000023008b7308 */ /* 0x000e620000002400 */
[----:B------:R-:W-:-:S02]  /*7200*/  IADD3 R9, R13, 0x30, RZ ;  /* 0x000000300d097810 */ /* 0x000fc40007ffe0ff */
[----:B------:R-:W-:Y:S02]  /*7210*/  ISETP.LT.OR P4, PT, R7, R216, P4 ;  /* 0x000000d80700720c */ /* 0x000fe40002781670 */
[----:B--2---:R-:W-:Y:S02]  /*7220*/  FSEL R165, R165, -INF , !P2 ;  /* 0xff800000a5a57808 */ /* 0x004fe40005000000 */
[----:B---3--:R-:W-:Y:S01]  /*7230*/  FSEL R174, R174, -INF , !P5 ;  /* 0xff800000aeae7808 */ /* 0x008fe20006800000 */
[----:B------:R-:W2:Y:S01]  /*7240*/  MUFU.TANH R138, R138 ;  /* 0x0000008a008a7308 */ /* 0x000ea20000002400 */
[----:B------:R-:W-:Y:S02]  /*7250*/  FSEL R167, R167, -INF , !P0 ;  /* 0xff800000a7a77808 */ /* 0x000fe40004000000 */
[----:B------:R-:W-:Y:S02]  /*7260*/  ISETP.GE.AND P2, PT, R7, R210, PT ;  /* 0x000000d20700720c */ /* 0x000fe40003f46270 */
[----:B------:R-:W-:-:S02]  /*7270*/  ISETP.GE.AND P5, PT, R9, R215, PT ;  /* 0x000000d70900720c */ /* 0x000fc40003fa6270 */
[----:B------:R-:W-:Y:S01]  /*7280*/  ISETP.GE.AND P0, PT, R9, R210, PT ;  /* 0x000000d20900720c */ /* 0x000fe20003f06270 */
[----:B------:R-:W-:Y:S01]  /*7290*/  MUFU.TANH R136, R136 ;  /* 0x0000008800887308 */ /* 0x000fe20000002400 */
[----:B-1----:R-:W-:Y:S02]  /*72a0*/  FSEL R152, R152, -INF , !P4 ;  /* 0xff80000098987808 */ /* 0x002fe40006000000 */
[----:B------:R-:W-:Y:S01]  /*72b0*/  ISETP.GT.AND P4, PT, R209, R204, PT ;  /* 0x000000ccd100720c */ /* 0x000fe20003f84270 */
[----:B------:R-:W-:Y:S01]  /*72c0*/  BAR.SYNC.DEFER_BLOCKING 0x0 ;  /* 0x0000000000007b1d */ /* 0x000fe20000010000 */
[----:B------:R-:W-:Y:S02]  /*72d0*/  ISETP.LT.OR P2, PT, R7, R214, P2 ;  /* 0x000000d60700720c */ /* 0x000fe40001741670 */
[C---:B------:R-:W-:Y:S02]  /*72e0*/  ISETP.LT.OR P5, PT, R9.reuse, R216, P5 ;  /* 0x000000d80900720c */ /* 0x040fe40002fa1670 */
[----:B------:R-:W-:Y:S01]  /*72f0*/  ISETP.LT.OR P0, PT, R9, R214, P0 ;  /* 0x000000d60900720c */ /* 0x000fe20000701670 */
[----:B------:R-:W1:Y:S01]  /*7300*/  MUFU.TANH R137, R137 ;  /* 0x0000008900897308 */ /* 0x000e620000002400 */
[----:B------:R-:W-:-:S02]  /*7310*/  IADD3 R7, R13, 0x38, RZ ;  /* 0x000000380d077810 */ /* 0x000fc40007ffe0ff */
[----:B------:R-:W-:Y:S02]  /*7320*/  IADD3 R13, R13, 0x39, RZ ;  /* 0x000000390d0d7810 */ /* 0x000fe40007ffe0ff */
[----:B----4-:R-:W-:Y:S02]  /*7330*/  FSEL R164, R164, -INF , !P6 ;  /* 0xff800000a4a47808 */ /* 0x010fe40007000000 */
[----:B-----5:R-:W-:Y:S01]  /*7340*/  FSEL R163, R163, -INF , !P1 ;  /* 0xff800000a3a37808 */ /* 0x020fe20004800000 */
[----:B------:R-:W3:Y:S01]  /*7350*/  MUFU.TANH R149, R149 ;  /* 0x0000009500957308 */ /* 0x000ee20000002400 */
[----:B------:R-:W-:Y:S02]  /*7360*/  FSEL R154, R154, -INF , !P5 ;  /* 0xff8000009a9a7808 */ /* 0x000fe40006800000 */
[----:B------:R-:W-:Y:S02]  /*7370*/  FSEL R151, R151, -INF , !P0 ;  /* 0xff80000097977808 */ /* 0x000fe40004000000 */
[----:B------:R-:W-:-:S02]  /*7380*/  ISETP.GE.AND P6, PT, R7, R215, PT ;  /* 0x000000d70700720c */ /* 0x000fc40003fc6270 */
[-C--:B------:R-:W-:Y:S02]  /*7390*/  ISETP.GE.AND P1, PT, R7, R210.reuse, PT ;  /* 0x000000d20700720c */ /* 0x080fe40003f26270 */
[C---:B------:R-:W-:Y:S02]  /*73a0*/  ISETP.GE.AND P5, PT, R13.reuse, R215, PT ;  /* 0x000000d70d00720c */ /* 0x040fe40003fa6270 */
[----:B------:R-:W-:Y:S02]  /*73b0*/  ISETP.GE.AND P0, PT, R13, R210, PT ;  /* 0x000000d20d00720c */ /* 0x000fe40003f06270 */
[C---:B------:R-:W-:Y:S02]  /*73c0*/  ISETP.LT.OR P6, PT, R7.reuse, R216, P6 ;  /* 0x000000d80700720c */ /* 0x040fe400037c1670 */
[----:B------:R-:W-:Y:S02]  /*73d0*/  ISETP.LT.OR P1, PT, R7, R214, P1 ;  /* 0x000000d60700720c */ /* 0x000fe40000f21670 */
[----:B------:R-:W-:-:S02]  /*73e0*/  ISETP.LT.OR P5, PT, R13, R216, P5 ;  /* 0x000000d80d00720c */ /* 0x000fc40002fa1670 */
[----:B------:R-:W-:Y:S02]  /*73f0*/  ISETP.LT.OR P0, PT, R13, R214, P0 ;  /* 0x000000d60d00720c */ /* 0x000fe40000701670 */
[----:B------:R-:W-:Y:S02]  /*7400*/  FSEL R139, R139, -INF , !P2 ;  /* 0xff8000008b8b7808 */ /* 0x000fe40005000000 */
[----:B--2---:R-:W-:Y:S02]  /*7410*/  FSEL R138, R138, -INF , !P6 ;  /* 0xff8000008a8a7808 */ /* 0x004fe40007000000 */
[----:B-1----:R-:W-:Y:S02]  /*7420*/  FSEL R137, R137, -INF , !P1 ;  /* 0xff80000089897808 */ /* 0x002fe40004800000 */
[----:B------:R-:W-:Y:S02]  /*7430*/  FSEL R136, R136, -INF , !P5 ;  /* 0xff80000088887808 */ /* 0x000fe40006800000 */
[----:B---3--:R-:W-:Y:S01]  /*7440*/  FSEL R149, R149, -INF , !P0 ;  /* 0xff80000095957808 */ /* 0x008fe20004000000 */
        /* <DEDUP_REMOVED lines=59> */
.L_x_6314:
[----:B------:R-:W-:-:S04]  /*7800*/  ULEA UR5, -UR8, URZ, 0x6 ;  /* 0x0000003f08057291 */ /* 0x000fc8000f8e313f */
[----:B------:R-:W-:Y:S02]  /*7810*/  USHF.R.S32.HI UR4, URZ, 0x1f, UR5 ;  /* 0x0000001f3f047899 */ /* 0x000fe40008011405 */
[----:B------:R-:W-:-:S04]  /*7820*/  MOV R8, UR5 ;  /* 0x0000000500087c02 */ /* 0x000fc80008000f00 */
[----:B------:R-:W-:Y:S02]  /*7830*/  MOV R6, UR4 ;  /* 0x0000000400067c02 */ /* 0x000fe40008000f00 */
.L_x_6315:
        /* <DEDUP_REMOVED lines=29> */
.L_x_6313:
        /* <DEDUP_REMOVED lines=54> */
[----:B------:R-:W-:Y:S02]  /*7d70*/  FADD.FTZ R6, R3, -R6 ;  /* 0x8000000603067221 */ /* 0x000fe40000010000 */
[--C-:B------:R-:W-:Y:S01]  /*7d80*/  FFMA.FTZ R144, R0, c[0x0][0x23c], -R153.reuse ;  /* 0x00008f0000907a23 */ /* 0x100fe20000010899 */
[----:B------:R-:W-:Y:S01]  /*7d90*/  MUFU.EX2 R141, R141 ;  /* 0x0000008d008d7308 */ /* 0x000fe20000000800 */
[--C-:B------:R-:W-:Y:S02]  /*7da0*/  FFMA.FTZ R143, R134, c[0x0][0x23c], -R153.reuse ;  /* 0x00008f00868f7a23 */ /* 0x100fe40000010899 */
[----:B------:R-:W-:Y:S02]  /*7db0*/  FFMA.FTZ R142, R18, c[0x0][0x23c], -R153 ;  /* 0x00008f00128e7a23 */ /* 0x000fe40000010899 */
[--C-:B------:R-:W-:Y:S02]  /*7dc0*/  FFMA.FTZ R140, R135, c[0x0][0x23c], -R150.reuse ;  /* 0x00008f00878c7a23 */ /* 0x100fe40000010896 */
[--C-:B------:R-:W-:Y:S01]  /*7dd0*/  FFMA.FTZ R2, R17, c[0x0][0x23c], -R150.reuse ;  /* 0x00008f0011027a23 */ /* 0x100fe20000010896 */
[----:B------:R-:W-:Y:S01]  /*7de0*/  MUFU.EX2 R144, R144 ;  /* 0x0000009000907308 */ /* 0x000fe20000000800 */
[--C-:B------:R-:W-:Y:S01]  /*7df0*/  FFMA.FTZ R0, R19, c[0x0][0x23c], -R150.reuse ;  /* 0x00008f0013007a23 */ /* 0x100fe20000010896 */
[----:B------:R-:W-:Y:S01]  /*7e00*/  LDSM.16.MT88.4 R132, [R194+0xc800] ;  /* 0x00c80000c284783b */ /* 0x000fe20000004200 */
[----:B------:R-:W-:-:S02]  /*7e10*/  FFMA.FTZ R147, R5, c[0x0][0x23c], -R150 ;  /* 0x00008f0005937a23 */ /* 0x000fc40000010896 */
[----:B------:R-:W-:Y:S01]  /*7e20*/  FMUL.FTZ R148, R4, c[0x0][0x23c] ;  /* 0x00008f0004947a20 */ /* 0x000fe20000410000 */
[----:B------:R-:W1:Y:S01]  /*7e30*/  LDSM.16.MT88.4 R16, [R196+0xc000] ;  /* 0x00c00000c410783b */ /* 0x000e620000004200 */
        /* <DEDUP_REMOVED lines=342> */
.L_x_6310:
        /* <DEDUP_REMOVED lines=16> */
.L_x_6320:
        /* <DEDUP_REMOVED lines=65> */
.L_x_6317:
        /* <DEDUP_REMOVED lines=311> */
.L_x_6319:
        /* <DEDUP_REMOVED lines=24> */
.L_x_6318:
        /* <DEDUP_REMOVED lines=522> */
.L_x_6316:
        /* <DEDUP_REMOVED lines=276> */
.L_x_6322:
[----:B--234-:R-:W-:Y:S05]  /*df80*/  BSYNC B0 ;  /* 0x0000000000007941 */ /* 0x01cfea0003800000 */
.L_x_6321:
        /* <DEDUP_REMOVED lines=50> */
.L_x_6323:
        /* <DEDUP_REMOVED lines=13> */
.L_x_7393:


//--------------------- .text._ZN5flash24flash_fwd_splitkv_kernelI23Flash_fwd_kernel_traitsILi192ELi64ELi64ELi4ELb0ELb0EN7cutlass6half_tE19Flash_kernel_traitsILi192ELi64ELi64ELi4ES3_EELb0ELb1ELb1ELb0ELb0ELb0ELb1ELb0EEEvNS_16Flash_fwd_paramsE --------------------------
	.section	.text._ZN5flash24flash_fwd_splitkv_kernelI23Flash_fwd_kernel_traitsILi192ELi64ELi64ELi4ELb0ELb0EN7cutlass6half_tE19Flash_kernel_traitsILi192ELi64ELi64ELi4ES3_EELb0ELb1ELb1ELb0ELb0ELb0ELb1ELb0EEEvNS_16Flash_fwd_paramsE,"ax",@progbits
	.sectioninfo	@"SHI_REGISTERS=240"
	.align	128
        .global         _ZN5flash24flash_fwd_splitkv_kernelI23Flash_fwd_kernel_traitsILi192ELi64ELi64ELi4ELb0ELb0EN7cutlass6half_tE19Flash_kernel_traitsILi192ELi64ELi64ELi4ES3_EELb0ELb1ELb1ELb0ELb0ELb0ELb1ELb0EEEvNS_16Flash_fwd_paramsE
        .type           _ZN5flash24flash_fwd_splitkv_kernelI23Flash_fwd_kernel_traitsILi192ELi64ELi64ELi4ELb0ELb0EN7cutlass6half_tE19Flash_kernel_traitsILi192ELi64ELi64ELi4ES3_EELb0ELb1ELb1ELb0ELb0ELb0ELb1ELb0EEEvNS_16Flash_fwd_paramsE,@function
        .size           _ZN5flash24flash_fwd_splitkv_kernelI23Flash_fwd_kernel_traitsILi192ELi64ELi64ELi4ELb0ELb0EN7cutlass6half_tE19Flash_kernel_traitsILi192ELi64ELi64ELi4ES3_EELb0ELb1ELb1ELb0ELb0ELb0ELb1ELb0EEEvNS_16Flash_fwd_paramsE,(.L_x_7394 - _ZN5flash24flash_fwd_splitkv_kernelI23Flash_fwd_kernel_traitsILi192ELi64ELi64ELi4ELb0ELb0EN7cutlass6half_tE19Flash_kernel_traitsILi192ELi64ELi64ELi4ES3_EELb0ELb1ELb1ELb0ELb0ELb0ELb1ELb0EEEvNS_16Flash_fwd_paramsE)
        .other          _ZN5flash24flash_fwd_splitkv_kernelI23Flash_fwd_kernel_traitsILi192ELi64ELi64ELi4ELb0ELb0EN7cutlass6half_tE19Flash_kernel_traitsILi192ELi64ELi64ELi4ES3_EELb0ELb1ELb1ELb0ELb0ELb0ELb1ELb0EEEvNS_16Flash_fwd_paramsE,@"STO_CUDA_ENTRY STV_DEFAULT"
_ZN5flash24flash_fwd_splitkv_kernelI23Flash_fwd_kernel_traitsILi192ELi64ELi64ELi4ELb0ELb0EN7cutlass6half_tE19Flash_kernel_traitsILi192ELi64ELi64ELi4ES3_EELb0ELb1ELb1ELb0ELb0ELb0ELb1ELb0EEEvNS_16Flash_fwd_paramsE:
.text._ZN5flash24flash_fwd_splitkv_kernelI23Flash_fwd_kernel_traitsILi192ELi64ELi64ELi4ELb0ELb0EN7cutlass6half_tE19Flash_kernel_traitsILi192ELi64ELi64ELi4ES3_EELb0ELb1ELb1ELb0ELb0ELb0ELb1ELb0EEEvNS_16Flash_fwd_paramsE:
        /* <DEDUP_REMOVED lines=55> */
[----:B------:R-:W-:Y:S02]  /*0370*/  UMOV UR18, URZ ;  /* 0x0000003f00127c82 */ /* 0x000fe40008000000 */
        /* <DEDUP_REMOVED lines=21> */
.L_x_6324:
[----:B------:R-:W-:Y:S02]  /*04d0*/  ULDC UR7, c[0x0][0x218] ;  /* 0x0000860000077ab9 */ /* 0x000fe40000000800 */
.L_x_6325:
        /* <DEDUP_REMOVED lines=22> */
[----:B------:R-:W-:Y:S01]  /*0640*/  ULDC UR4, c[0x0][0x218] ;  /* 0x0000860000047ab9 */ /* 0x000fe20000000800 */
[----:B------:R-:W1:Y:S01]  /*0650*/  S2R R11, SR_TID.X ;  /* 0x00000000000b7919 */ /* 0x000e620000002100 */
[----:B------:R-:W-:Y:S01]  /*0660*/  UIADD3 UR4, UR4, 0x3f, URZ ;  /* 0x0000003f04047890 */ /* 0x000fe2000fffe03f */
[----:B------:R2:W3:Y:S01]  /*0670*/  R2UR UR8, R0 ;  /* 0x00000000000873c2 */ /* 0x0004e200000e0000 */
[----:B------:R-:W-:Y:S02]  /*0680*/  ULDC UR5, c[0x0][0x10] ;  /* 0x0000040000057ab9 */ /* 0x000fe40000000800 */
[----:B------:R-:W-:Y:S02]  /*0690*/  USHF.R.S32.HI UR9, URZ, 0x1f, UR4 ;  /* 0x0000001f3f097899 */ /* 0x000fe40008011404 */
[----:B------:R-:W-:Y:S02]  /*06a0*/  UMOV UR24, URZ ;  /* 0x0000003f00187c82 */ /* 0x000fe40008000000 */
[----:B------:R-:W-:-:S02]  /*06b0*/  ULEA.HI UR9, UR9, UR4, URZ, 0x6 ;  /* 0x0000000409097291 */ /* 0x000fc4000f8f303f */
[----:B------:R-:W-:Y:S02]  /*06c0*/  UIADD3 UR19, -UR14, 0x7f, UR12 ;  /* 0x0000007f0e137890 */ /* 0x000fe4000fffe10c */
[----:B------:R-:W-:-:S04]  /*06d0*/  ULEA.HI.SX32 UR9, UR9, UR5, 0x1a ;  /* 0x0000000509097291 */ /* 0x000fc8000f8fd23f */
[----:B------:R-:W-:-:S06]  /*06e0*/  UIADD3 UR9, UR9, -0x1, URZ ;  /* 0xffffffff09097890 */ /* 0x000fcc000fffe03f */
[----:B--2---:R-:W-:Y:S01]  /*06f0*/  IMAD.U32 R0, RZ, RZ, UR9 ;  /* 0x00000009ff007e24 */ /* 0x004fe2000f8e00ff */
[----:B---3--:R-:W2:Y:S01]  /*0700*/  I2F.RP R3, UR8 ;  /* 0x0000000800037d06 */ /* 0x008ea20008209400 */
[----:B------:R-:W-:-:S03]  /*0710*/  ULOP3.LUT UR9, UR9, UR5, URZ, 0x3c, !UPT ;  /* 0x0000000509097292 */ /* 0x000fc6000f8e3c3f */
[----:B------:R-:W-:-:S04]  /*0720*/  IABS R0, R0 ;  /* 0x0000000000007213 */ /* 0x000fc80000000000 */
[----:B------:R-:W3:Y:S01]  /*0730*/  R2UR UR7, R0 ;  /* 0x00000000000773c2 */ /* 0x000ee200000e0000 */
[----:B--2---:R-:W2:Y:S02]  /*0740*/  MUFU.RCP R2, R3 ;  /* 0x0000000300027308 */ /* 0x004ea40000001000 */
[----:B--2---:R-:W-:-:S06]  /*0750*/  IADD3 R2, R2, 0xffffffe, RZ ;  /* 0x0ffffffe02027810 */ /* 0x004fcc0007ffe0ff */
[----:B------:R-:W2:Y:S02]  /*0760*/  F2I.FTZ.U32.TRUNC.NTZ R2, R2 ;  /* 0x0000000200027305 */ /* 0x000ea4000021f000 */
[----:B--2---:R-:W2:Y:S02]  /*0770*/  R2UR UR25, R2 ;  /* 0x00000000021973c2 */ /* 0x004ea400000e0000 */
[----:B--2---:R-:W-:-:S04]  /*0780*/  UIADD3 UR4, URZ, -UR25, URZ ;  /* 0x800000193f047290 */ /* 0x004fc8000fffe03f */
[----:B------:R-:W-:-:S04]  /*0790*/  UIMAD UR4, UR4, UR8, URZ ;  /* 0x00000008040472a4 */ /* 0x000fc8000f8e023f */
[----:B------:R-:W-:-:S07]  /*07a0*/  UIMAD.WIDE.U32 UR24, UR25, UR4, UR24 ;  /* 0x00000004191872a5 */ /* 0x000fce000f8e0018 */
[----:B------:R-:W-:Y:S02]  /*07b0*/  UMOV UR17, UR25 ;  /* 0x0000001900117c82 */ /* 0x000fe40008000000 */
[----:B---3--:R-:W-:-:S07]  /*07c0*/  UIMAD.WIDE.U32 UR24, UR17, UR7, URZ ;  /* 0x00000007111872a5 */ /* 0x008fce000f8e003f */
[----:B------:R-:W-:Y:S02]  /*07d0*/  UMOV UR17, UR25 ;  /* 0x0000001900117c82 */ /* 0x000fe40008000000 */
[----:B------:R-:W-:-:S04]  /*07e0*/  UIADD3 UR4, -UR17, URZ, URZ ;  /* 0x0000003f11047290 */ /* 0x000fc8000fffe13f */
[----:B------:R-:W-:Y:S02]  /*07f0*/  UIMAD UR4, UR8, UR4, UR7 ;  /* 0x00000004080472a4 */ /* 0x000fe4000f8e0207 */
[----:B------:R-:W-:Y:S02]  /*0800*/  UIADD3 UR7, UR13, 0x3f, URZ ;  /* 0x0000003f0d077890 */ /* 0x000fe4000fffe03f */
[----:B------:R-:W-:-:S11]  /*0810*/  UISETP.GT.U32.AND UP0, UPT, UR8, UR4, UPT ;  /* 0x000000040800728c */ /* 0x000fd6000bf04070 */
[----:B------:R-:W-:Y:S02]  /*0820*/  @!UP0 UIADD3 UR4, UR4, -UR8, URZ ;  /* 0x8000000804048290 */ /* 0x000fe4000fffe03f */
[----:B------:R-:W-:Y:S02]  /*0830*/  @!UP0 UIADD3 UR17, UR17, 0x1, URZ ;  /* 0x0000000111118890 */ /* 0x000fe4000fffe03f */
[----:B------:R-:W-:Y:S02]  /*0840*/  UISETP.GE.U32.AND UP1, UPT, UR4, UR8, UPT ;  /* 0x000000080400728c */ /* 0x000fe4000bf26070 */
[----:B------:R-:W-:Y:S02]  /*0850*/  UISETP.GE.AND UP0, UPT, UR9, URZ, UPT ;  /* 0x0000003f0900728c */ /* 0x000fe4000bf06270 */
[----:B------:R-:W-:Y:S02]  /*0860*/  UIADD3 UR8, UR13, UR12, -UR14 ;  /* 0x0000000c0d087290 */ /* 0x000fe4000fffe80e */
[----:B------:R-:W-:-:S02]  /*0870*/  ULDC UR4, c[0x0][0x2e4] ;  /* 0x0000b90000047ab9 */ /* 0x000fc40000000800 */
[----:B------:R-:W-:Y:S02]  /*0880*/  UIADD3 UR4, UR8, -UR4, URZ ;  /* 0x8000000408047290 */ /* 0x000fe4000fffe03f */
[----:B------:R-:W-:Y:S02]  /*0890*/  USHF.R.S32.HI UR8, URZ, 0x1f, UR7 ;  /* 0x0000001f3f087899 */ /* 0x000fe40008011407 */
[----:B------:R-:W-:Y:S02]  /*08a0*/  @UP1 UIADD3 UR17, UR17, 0x1, URZ ;  /* 0x0000000111111890 */ /* 0x000fe4000fffe03f */
[----:B------:R-:W-:Y:S02]  /*08b0*/  UISETP.NE.AND UP1, UPT, URZ, UR5, UPT ;  /* 0x000000053f00728c */ /* 0x000fe4000bf25270 */
[----:B------:R-:W-:Y:S02]  /*08c0*/  @!UP0 UIADD3 UR17, -UR17, URZ, URZ ;  /* 0x0000003f11118290 */ /* 0x000fe4000fffe13f */
[----:B------:R-:W-:-:S02]  /*08d0*/  ULDC UR9, c[0x0][0x2e8] ;  /* 0x0000ba0000097ab9 */ /* 0x000fc40000000800 */
[----:B------:R-:W-:Y:S02]  /*08e0*/  UIADD3 UR9, UR19, UR9, UR13 ;  /* 0x0000000913097290 */ /* 0x000fe4000fffe00d */
[----:B------:R-:W-:Y:S02]  /*08f0*/  ULEA.HI UR8, UR8, UR7, URZ, 0x6 ;  /* 0x0000000708087291 */ /* 0x000fe4000f8f303f */
[----:B------:R-:W-:Y:S02]  /*0900*/  USHF.R.S32.HI UR7, URZ, 0x1f, UR9 ;  /* 0x0000001f3f077899 */ /* 0x000fe40008011409 */
[----:B------:R-:W-:Y:S02]  /*0910*/  @!UP1 ULOP3.LUT UR17, URZ, UR5, URZ, 0x33, !UPT ;  /* 0x000000053f119292 */ /* 0x000fe4000f8e333f */
[----:B------:R-:W-:Y:S02]  /*0920*/  USHF.R.S32.HI UR5, URZ, 0x1f, UR4 ;  /* 0x0000001f3f057899 */ /* 0x000fe40008011404 */
[----:B------:R-:W-:-:S02]  /*0930*/  UIMAD UR19, UR17, UR6, URZ ;  /* 0x00000006111372a4 */ /* 0x000fc4000f8e023f */
[----:B------:R-:W-:Y:S02]  /*0940*/  USHF.R.S32.HI UR8, URZ, 0x6, UR8 ;  /* 0x000000063f087899 */ /* 0x000fe40008011408 */
[----:B------:R-:W-:Y:S02]  /*0950*/  UIADD3 UR17, UR17, UR19, URZ ;  /* 0x0000001311117290 */ /* 0x000fe4000fffe03f */
[----:B------:R-:W-:Y:S02]  /*0960*/  ULEA.HI UR5, UR5, UR4, URZ, 0x6 ;  /* 0x0000000405057291 */ /* 0x000fe4000f8f303f */
[----:B------:R-:W-:Y:S02]  /*0970*/  ULEA.HI UR4, UR7, UR9, URZ, 0x6 ;  /* 0x0000000907047291 */ /* 0x000fe4000f8f303f */
[----:B------:R-:W-:Y:S02]  /*0980*/  UISETP.LT.AND UP0, UPT, UR8, UR17, UPT ;  /* 0x000000110800728c */ /* 0x000fe4000bf01270 */
[----:B------:R-:W-:-:S02]  /*0990*/  USHF.R.S32.HI UR5, URZ, 0x6, UR5 ;  /* 0x000000063f057899 */ /* 0x000fc40008011405 */
[----:B------:R-:W-:Y:S02]  /*09a0*/  USHF.R.S32.HI UR4, URZ, 0x6, UR4 ;  /* 0x000000063f047899 */ /* 0x000fe40008011404 */
[----:B------:R-:W-:Y:S02]  /*09b0*/  USEL UR8, UR8, UR17, UP0 ;  /* 0x0000001108087287 */ /* 0x000fe40008000000 */
[----:B------:R-:W-:Y:S02]  /*09c0*/  UISETP.LT.AND UP1, UPT, UR19, UR5, UPT ;  /* 0x000000051300728c */ /* 0x000fe4000bf21270 */
[----:B------:R-:W-:Y:S02]  /*09d0*/  UISETP.LT.AND UP0, UPT, UR8, UR4, UPT ;  /* 0x000000040800728c */ /* 0x000fe4000bf01270 */
[----:B------:R-:W-:Y:S02]  /*09e0*/  USEL UR19, UR19, UR5, !UP1 ;  /* 0x0000000513137287 */ /* 0x000fe4000c800000 */
[----:B------:R-:W-:-:S04]  /*09f0*/  USEL UR8, UR8, UR4, UP0 ;  /* 0x0000000408087287 */ /* 0x000fc80008000000 */
[----:B------:R-:W-:-:S06]  /*0a00*/  UISETP.GE.AND UP0, UPT, UR19, UR8, UPT ;  /* 0x000000081300728c */ /* 0x000fcc000bf06270 */
[----:B------:R-:W-:-:S13]  /*0a10*/  PLOP3.LUT P0, PT, PT, PT, UP0, 0x80, 0x0 ;  /* 0x000000000000781c */ /* 0x000fda0003f0f008 */
[----:B------:R-:W-:Y:S05]  /*0a20*/  @!P0 BRA `(.L_x_6326) ;  /* 0x000008e000008947 */ /* 0x000fea0003800000 */
[----:B-1----:R-:W-:Y:S01]  /*0a30*/  SHF.R.S32.HI R10, RZ, 0x1f, R11 ;  /* 0x0000001fff0a7819 */ /* 0x002fe2000001140b */
        /* <DEDUP_REMOVED lines=31> */
.L_x_6328:
[----:B------:R-:W-:Y:S05]  /*0c30*/  BSYNC B0 ;  /* 0x0000000000007941 */ /* 0x000fea0003800000 */
.L_x_6327:
        /* <DEDUP_REMOVED lines=10> */
.L_x_6330:
[----:B------:R-:W-:Y:S05]  /*0ce0*/  BSYNC B0 ;  /* 0x0000000000007941 */ /* 0x000fea0003800000 */
.L_x_6329:
        /* <DEDUP_REMOVED lines=10> */
.L_x_6332:
[----:B------:R-:W-:Y:S05]  /*0d90*/  BSYNC B0 ;  /* 0x0000000000007941 */ /* 0x000fea0003800000 */
.L_x_6331:
        /* <DEDUP_REMOVED lines=10> */
.L_x_6334:
[----:B------:R-:W-:Y:S05]  /*0e40*/  BSYNC B0 ;  /* 0x0000000000007941 */ /* 0x000fea0003800000 */
.L_x_6333:
        /* <DEDUP_REMOVED lines=10> */
.L_x_6336:
[----:B------:R-:W-:Y:S05]  /*0ef0*/  BSYNC B0 ;  /* 0x0000000000007941 */ /* 0x000fea0003800000 */
.L_x_6335:
        /* <DEDUP_REMOVED lines=10> */
.L_x_6338:
[----:B------:R-:W-:Y:S05]  /*0fa0*/  BSYNC B0 ;  /* 0x0000000000007941 */ /* 0x000fea0003800000 */
.L_x_6337:
        /* <DEDUP_REMOVED lines=10> */
.L_x_6340:
[----:B------:R-:W-:Y:S05]  /*1050*/  BSYNC B0 ;  /* 0x0000000000007941 */ /* 0x000fea0003800000 */
.L_x_6339:
        /* <DEDUP_REMOVED lines=10> */
.L_x_6342:
[----:B------:R-:W-:Y:S05]  /*1100*/  BSYNC B0 ;  /* 0x0000000000007941 */ /* 0x000fea0003800000 */
.L_x_6341:
        /* <DEDUP_REMOVED lines=32> */
.L_x_6326:
        /* <DEDUP_REMOVED lines=15> */
[----:B------:R-:W-:Y:S02]  /*1400*/  UMOV UR31, URZ ;  /* 0x0000003f001f7c82 */ /* 0x000fe40008000000 */
[----:B------:R-:W-:Y:S02]  /*1410*/  UPLOP3.LUT UP6, UPT, UPT, UPT, UPT, 0x40, 0x0 ;  /* 0x000000000000789c */ /* 0x000fe40003fce870 */
[----:B------:R-:W-:-:S03]  /*1420*/  UMOV UR17, UR27 ;  /* 0x0000001b00117c82 */ /* 0x000fc60008000000 */
[----:B------:R-:W-:Y:S02]  /*1430*/  @UP1 USHF.R.S32.HI UR9, URZ, 0x1f, UR27 ;  /* 0x0000001f3f091899 */ /* 0x000fe4000801141b */
[----:B------:R-:W-:Y:S02]  /*1440*/  @UP1 UIMAD.WIDE.U32 UR24, UR27, UR4, URZ ;  /* 0x000000041b1812a5 */ /* 0x000fe4000f8e003f */
[----:B------:R-:W-:Y:S02]  /*1450*/  @UP1 UIMAD UR9, UR9, UR4, URZ ;  /* 0x00000004090912a4 */ /* 0x000fe4000f8e023f */
[----:B------:R-:W-:Y:S02]  /*1460*/  @UP1 ULEA UR30, UP0, UR24, UR6, 0x2 ;  /* 0x00000006181e1291 */ /* 0x000fe4000f80103f */
[----:B------:R-:W-:-:S04]  /*1470*/  @UP1 UIMAD UR4, UR27, UR5, UR9 ;  /* 0x000000051b0412a4 */ /* 0x000fc8000f8e0209 */
[----:B------:R-:W-:-:S03]  /*1480*/  @UP1 UIADD3 UR4, UR25, UR4, URZ ;  /* 0x0000000419041290 */ /* 0x000fc6000fffe03f */
[----:B------:R1:W3:Y:S01]  /*1490*/  R2UR UR9, R0 ;  /* 0x00000000000973c2 */ /* 0x0002e200000e0000 */
        /* <DEDUP_REMOVED lines=9> */
[----:B------:R-:W-:-:S04]  /*1530*/  UMOV UR20, URZ ;  /* 0x0000003f00147c82 */ /* 0x000fc80008000000 */
        /* <DEDUP_REMOVED lines=9> */
[----:B------:R-:W-:-:S07]  /*15d0*/  UIMAD.WIDE.U32 UR20, UR21, UR4, UR20 ;  /* 0x00000004151472a5 */ /* 0x000fce000f8e0014 */
[----:B------:R-:W-:Y:S02]  /*15e0*/  UMOV UR7, UR21 ;  /* 0x0000001500077c82 */ /* 0x000fe40008000000 */
[----:B--2---:R-:W-:-:S03]  /*15f0*/  UIMAD.WIDE.U32 UR20, UR7, UR5, URZ ;  /* 0x00000005071472a5 */ /* 0x004fc6000f8e003f */
[----:B------:R-:W-:Y:S02]  /*1600*/  ULDC UR7, c[0x0][0x2d0] ;  /* 0x0000b40000077ab9 */ /* 0x000fe40000000800 */
        /* <DEDUP_REMOVED lines=16> */
[----:B------:R-:W-:Y:S01]  /*1710*/  IMAD.U32 R0, RZ, RZ, UR16 ;  /* 0x00000010ff007e24 */ /* 0x000fe2000f8e00ff */
[----:B------:R-:W-:Y:S01]  /*1720*/  ULDC UR23, c[0x0][0x1c8] ;  /* 0x0000720000177ab9 */ /* 0x000fe20000000800 */
[----:B------:R1:W2:Y:S01]  /*1730*/  LDG.E R2, [R8.64] ;  /* 0x0000000a08027981 */ /* 0x0002a2000c1e1900 */
[----:B------:R-:W3:Y:S01]  /*1740*/  I2F.RP R5, R4 ;  /* 0x0000000400057306 */ /* 0x000ee20000209400 */
[----:B------:R-:W-:Y:S01]  /*1750*/  ULOP3.LUT UR23, UR16, UR23, URZ, 0x3c, !UPT ;  /* 0x0000001710177292 */ /* 0x000fe2000f8e3c3f */
[----:B------:R-:W-:Y:S01]  /*1760*/  IABS R0, R0 ;  /* 0x0000000000007213 */ /* 0x000fe20000000000 */
[----:B------:R-:W-:-:S02]  /*1770*/  UIADD3 UR21, -UR21, URZ, URZ ;  /* 0x0000003f15157290 */ /* 0x000fc4000fffe13f */
[----:B------:R-:W-:Y:S02]  /*1780*/  ULDC.64 UR4, c[0x0][0x180] ;  /* 0x0000600000047ab9 */ /* 0x000fe40000000a00 */
[----:B------:R-:W-:Y:S01]  /*1790*/  ISETP.LE.AND P0, PT, RZ, UR23, PT ;  /* 0x00000017ff007c0c */ /* 0x000fe2000bf03270 */
[----:B------:R-:W-:-:S04]  /*17a0*/  UIMAD UR7, UR21, UR7, UR6 ;  /* 0x00000007150772a4 */ /* 0x000fc8000f8e0206 */
[----:B------:R-:W-:Y:S01]  /*17b0*/  USHF.R.S32.HI UR6, URZ, 0x1f, UR7 ;  /* 0x0000001f3f067899 */ /* 0x000fe20008011407 */
[----:B---3--:R-:W3:Y:S02]  /*17c0*/  MUFU.RCP R6, R5 ;  /* 0x0000000500067308 */ /* 0x008ee40000001000 */
[----:B---3--:R-:W-:-:S06]  /*17d0*/  IADD3 R6, R6, 0xffffffe, RZ ;  /* 0x0ffffffe06067810 */ /* 0x008fcc0007ffe0ff */
[----:B------:R-:W3:Y:S02]  /*17e0*/  F2I.FTZ.U32.TRUNC.NTZ R7, R6 ;  /* 0x0000000600077305 */ /* 0x000ee4000021f000 */
[----:B---3--:R-:W-:Y:S01]  /*17f0*/  IMAD.MOV R3, RZ, RZ, -R7 ;  /* 0x000000ffff037224 */ /* 0x008fe200078e0a07 */
[----:B------:R-:W-:-:S03]  /*1800*/  MOV R6, RZ ;  /* 0x000000ff00067202 */ /* 0x000fc60000000f00 */
[----:B------:R-:W-:-:S04]  /*1810*/  IMAD R3, R3, R4, RZ ;  /* 0x0000000403037224 */ /* 0x000fc800078e02ff */
[----:B------:R-:W-:-:S06]  /*1820*/  IMAD.HI.U32 R3, R7, R3, R6 ;  /* 0x0000000307037227 */ /* 0x000fcc00078e0006 */
[----:B-1----:R-:W-:-:S04]  /*1830*/  IMAD.HI.U32 R8, R3, R0, RZ ;  /* 0x0000000003087227 */ /* 0x002fc800078e00ff */
        /* <DEDUP_REMOVED lines=17> */
[----:B------:R-:W-:-:S03]  /*1950*/  UIMAD UR20, UR18, UR5, UR20 ;  /* 0x00000005121472a4 */ /* 0x000fc6000f8e0214 */
[----:B------:R-:W-:Y:S02]  /*1960*/  ULDC.64 UR4, c[0x0][0x198] ;  /* 0x0000660000047ab9 */ /* 0x000fe40000000a00 */
[----:B------:R-:W-:Y:S02]  /*1970*/  UIADD3 UR25, UR25, UR20, URZ ;  /* 0x0000001419197290 */ /* 0x000fe4000fffe03f */
[----:B------:R-:W-:Y:S02]  /*1980*/  UIMAD UR20, UR6, UR4, URZ ;  /* 0x00000004061472a4 */ /* 0x000fe4000f8e023f */
[----:B------:R-:W-:Y:S02]  /*1990*/  UIMAD.WIDE.U32 UR24, UR7, UR4, UR24 ;  /* 0x00000004071872a5 */ /* 0x000fe4000f8e0018 */
        /* <DEDUP_REMOVED lines=13> */
.L_x_6343:
        /* <DEDUP_REMOVED lines=19> */
.L_x_6345:
[----:B------:R-:W-:Y:S01]  /*1ba0*/  IABS R3, c[0x0][0x1c8] ;  /* 0x0000720000037a13 */ /* 0x000fe20000000000 */
[----:B------:R-:W-:Y:S01]  /*1bb0*/  IMAD.U32 R0, RZ, RZ, UR16 ;  /* 0x00000010ff007e24 */ /* 0x000fe2000f8e00ff */
[----:B------:R-:W-:Y:S02]  /*1bc0*/  ULDC UR4, c[0x0][0x1c8] ;  /* 0x0000720000047ab9 */ /* 0x000fe40000000800 */
[----:B------:R-:W1:Y:S01]  /*1bd0*/  I2F.RP R6, R3 ;  /* 0x0000000300067306 */ /* 0x000e620000209400 */
[----:B------:R-:W-:Y:S01]  /*1be0*/  ULOP3.LUT UR4, UR16, UR4, URZ, 0x3c, !UPT ;  /* 0x0000000410047292 */ /* 0x000fe2000f8e3c3f */
[----:B------:R-:W-:Y:S01]  /*1bf0*/  IABS R0, R0 ;  /* 0x0000000000007213 */ /* 0x000fe20000000000 */
[----:B------:R-:W-:Y:S02]  /*1c00*/  ULEA UR7, UR8, 0xffffffc0, 0x6 ;  /* 0xffffffc008077891 */ /* 0x000fe4000f8e303f */
[----:B------:R-:W-:Y:S02]  /*1c10*/  UMOV UR25, UR23 ;  /* 0x0000001700197c82 */ /* 0x000fe40008000000 */
[----:B------:R-:W-:Y:S01]  /*1c20*/  ISETP.LE.AND P2, PT, RZ, UR4, PT ;  /* 0x00000004ff007c0c */ /* 0x000fe2000bf43270 */
[----:B------:R-:W-:-:S02]  /*1c30*/  USHF.R.S32.HI UR6, URZ, 0x1f, UR7 ;  /* 0x0000001f3f067899 */ /* 0x000fc40008011407 */
[----:B------:R-:W-:Y:S02]  /*1c40*/  ULDC.64 UR4, c[0x0][0x198] ;  /* 0x0000660000047ab9 */ /* 0x000fe40000000a00 */
[----:B------:R-:W-:Y:S02]  /*1c50*/  UIMAD UR21, UR6, UR4, URZ ;  /* 0x00000004061572a4 */ /* 0x000fe4000f8e023f */
[----:B------:R-:W-:Y:S01]  /*1c60*/  UIMAD.WIDE.U32 UR24, UR7, UR4, UR24 ;  /* 0x00000004071872a5 */ /* 0x000fe2000f8e0018 */
[----:B-1----:R-:W1:Y:S01]  /*1c70*/  MUFU.RCP R4, R6 ;  /* 0x0000000600047308 */ /* 0x002e620000001000 */
[----:B------:R-:W-:Y:S02]  /*1c80*/  UIMAD UR4, UR7, UR5, UR21 ;  /* 0x00000005070472a4 */ /* 0x000fe4000f8e0215 */
[----:B------:R-:W-:Y:S02]  /*1c90*/  @UP0 UIADD3 UR20, UR18, UR20, URZ ;  /* 0x0000001412140290 */ /* 0x000fe4000fffe03f */
[----:B------:R-:W-:-:S06]  /*1ca0*/  UIADD3 UR4, UR25, UR4, URZ ;  /* 0x0000000419047290 */ /* 0x000fcc000fffe03f */
[----:B------:R-:W-:Y:S01]  /*1cb0*/  MOV R19, UR4 ;  /* 0x0000000400137c02 */ /* 0x000fe20008000f00 */
[----:B------:R-:W-:Y:S01]  /*1cc0*/  ULDC.64 UR4, c[0x0][0x1a0] ;  /* 0x0000680000047ab9 */ /* 0x000fe20000000a00 */
[----:B-1----:R-:W-:-:S04]  /*1cd0*/  IADD3 R4, R4, 0xffffffe, RZ ;  /* 0x0ffffffe04047810 */ /* 0x002fc80007ffe0ff */
[----:B------:R-:W1:Y:S02]  /*1ce0*/  F2I.FTZ.U32.TRUNC.NTZ R5, R4 ;  /* 0x0000000400057305 */ /* 0x000e64000021f000 */
[----:B-1----:R-:W-:Y:S01]  /*1cf0*/  IMAD.MOV R2, RZ, RZ, -R5 ;  /* 0x000000ffff027224 */ /* 0x002fe200078e0a05 */
[----:B------:R-:W-:-:S03]  /*1d00*/  MOV R4, RZ ;  /* 0x000000ff00047202 */ /* 0x000fc60000000f00 */
[----:B------:R-:W-:-:S04]  /*1d10*/  IMAD R2, R2, R3, RZ ;  /* 0x0000000302027224 */ /* 0x000fc800078e02ff */
[----:B------:R-:W-:-:S04]  /*1d20*/  IMAD.HI.U32 R5, R5, R2, R4 ;  /* 0x0000000205057227 */ /* 0x000fc800078e0004 */
[----:B------:R-:W-:-:S04]  /*1d30*/  IMAD.MOV.U32 R2, RZ, RZ, R0 ;  /* 0x000000ffff027224 */ /* 0x000fc800078e0000 */
        /* <DEDUP_REMOVED lines=10> */
[----:B------:R-:W-:Y:S01]  /*1de0*/  ISETP.NE.AND P1, PT, RZ, c[0x0][0x1c8], PT ;  /* 0x00007200ff007a0c */ /* 0x000fe20003f25270 */
[----:B------:R-:W-:-:S04]  /*1df0*/  @UP0 UIMAD.WIDE.U32 UR24, UR20, UR4, URZ ;  /* 0x00000004141802a5 */ /* 0x000fc8000f8e003f */
[----:B------:R-:W-:-:S06]  /*1e00*/  @UP0 UIMAD UR20, UR20, UR5, UR25 ;  /* 0x00000005141402a4 */ /* 0x000fcc000f8e0219 */
        /* <DEDUP_REMOVED lines=18> */
[----:B------:R-:W-:Y:S02]  /*1f30*/  UMOV UR20, UR24 ;  /* 0x0000001800147c82 */ /* 0x000fe40008000000 */
[----:B------:R-:W-:Y:S02]  /*1f40*/  UIMAD UR5, UR17, UR5, UR18 ;  /* 0x00000005110572a4 */ /* 0x000fe4000f8e0212 */
[----:B------:R-:W-:-:S04]  /*1f50*/  UIMAD.WIDE.U32 UR24, UR17, UR4, UR20 ;  /* 0x00000004111872a5 */ /* 0x000fc8000f8e0014 */
[----:B------:R-:W-:Y:S02]  /*1f60*/  UIADD3 UR20, UR25, UR5, URZ ;  /* 0x0000000519147290 */ /* 0x000fe4000fffe03f */
.L_x_6344:
[----:B------:R-:W-:Y:S01]  /*1f70*/  SHF.R.S32.HI R4, RZ, 0x1f, R11 ;  /* 0x0000001fff047819 */ /* 0x000fe2000001140b */
[----:B------:R-:W-:Y:S01]  /*1f80*/  UISETP.NE.AND UP0, UPT, UR15, -0x1, UPT ;  /* 0xffffffff0f00788c */ /* 0x000fe2000bf05270 */
[----:B------:R-:W1:Y:S01]  /*1f90*/  S2R R21, SR_CTAID.X ;  /* 0x0000000000157919 */ /* 0x000e620000002500 */
[----:B------:R-:W-:Y:S01]  /*1fa0*/  ULDC.64 UR4, c[0x0][0x190] ;  /* 0x0000640000047ab9 */ /* 0x000fe20000000a00 */
[CC--:B------:R-:W-:Y:S01]  /*1fb0*/  LEA.HI R2, R4.reuse, R11.reuse, RZ, 0x3 ;  /* 0x0000000b04027211 */ /* 0x0c0fe200078f18ff */
[----:B------:R-:W-:Y:S01]  /*1fc0*/  UIADD3 UR18, -UR12, UR14, URZ ;  /* 0x0000000e0c127290 */ /* 0x000fe2000fffe13f */
[----:B------:R-:W-:Y:S01]  /*1fd0*/  LEA.HI R0, R4, R11, RZ, 0x4 ;  /* 0x0000000b04007211 */ /* 0x000fe200078f20ff */
[----:B------:R-:W-:Y:S01]  /*1fe0*/  IMAD R7, R7, c[0x0][0x1b8], RZ ;  /* 0x00006e0007077a24 */ /* 0x000fe200078e02ff */
[----:B------:R-:W-:Y:S01]  /*1ff0*/  SHF.R.S32.HI R16, RZ, 0x3, R2 ;  /* 0x00000003ff107819 */ /* 0x000fe20000011402 */
[----:B------:R-:W-:Y:S01]  /*2000*/  USHF.R.S32.HI UR23, URZ, 0x1f, UR16 ;  /* 0x0000001f3f177899 */ /* 0x000fe20008011410 */
[----:B------:R-:W-:Y:S01]  /*2010*/  LOP3.LUT R2, R2, 0xfffffff8, RZ, 0xc0, !PT ;  /* 0xfffffff802027812 */ /* 0x000fe200078ec0ff */
[----:B------:R-:W-:Y:S01]  /*2020*/  BSSY B0, `(.L_x_6346) ;  /* 0x000006f000007945 */ /* 0x000fe20003800000 */
[----:B------:R-:W-:Y:S01]  /*2030*/  SHF.R.S32.HI R193, RZ, 0x4, R0 ;  /* 0x00000004ffc17819 */ /* 0x000fe20000011400 */
[----:B------:R-:W-:Y:S01]  /*2040*/  IMAD.SHL.U32 R196, R16, 0x40, RZ ;  /* 0x0000004010c47824 */ /* 0x000fe200078e00ff */
[----:B------:R-:W-:Y:S01]  /*2050*/  @UP0 UIMAD.WIDE.U32 UR28, UR15, UR4, URZ ;  /* 0x000000040f1c02a5 */ /* 0x000fe2000f8e003f */
[----:B------:R-:W-:Y:S01]  /*2060*/  IMAD.IADD R2, R11, 0x1, -R2 ;  /* 0x000000010b027824 */ /* 0x000fe200078e0a02 */
[----:B------:R-:W-:-:S02]  /*2070*/  LEA.HI R6, R0, R193, RZ, 0x1 ;  /* 0x000000c100067211 */ /* 0x000fc400078f08ff */
[----:B------:R-:W-:Y:S01]  /*2080*/  LOP3.LUT R196, R196, 0x1c0, RZ, 0xc0, !PT ;  /* 0x000001c0c4c47812 */ /* 0x000fe200078ec0ff */
[----:B------:R-:W-:Y:S01]  /*2090*/  IMAD.SHL.U32 R197, R2, 0x8, RZ ;  /* 0x0000000802c57824 */ /* 0x000fe200078e00ff */
[----:B------:R-:W-:Y:S01]  /*20a0*/  LOP3.LUT R0, R0, 0xfffffff0, RZ, 0xc0, !PT ;  /* 0xfffffff000007812 */ /* 0x000fe200078ec0ff */
[----:B------:R-:W-:Y:S01]  /*20b0*/  @UP0 UIMAD UR17, UR15, UR5, UR29 ;  /* 0x000000050f1102a4 */ /* 0x000fe2000f8e021d */
[----:B------:R-:W-:Y:S01]  /*20c0*/  SHF.R.S32.HI R17, RZ, 0x1f, R16 ;  /* 0x0000001fff117819 */ /* 0x000fe20000011410 */
[----:B------:R-:W-:Y:S01]  /*20d0*/  @!UP0 USHF.R.S32.HI UR15, URZ, 0x1f, UR27 ;  /* 0x0000001f3f0f8899 */ /* 0x000fe2000801141b */
[----:B------:R-:W-:Y:S01]  /*20e0*/  LOP3.LUT R5, R196, 0x38, R197, 0xf8, !PT ;  /* 0x00000038c4057812 */ /* 0x000fe200078ef8c5 */
[----:B------:R-:W-:Y:S01]  /*20f0*/  IMAD.IADD R0, R11, 0x1, -R0 ;  /* 0x000000010b007824 */ /* 0x000fe200078e0a00 */
[----:B------:R-:W-:Y:S01]  /*2100*/  SHF.R.U32.HI R196, RZ, 0x3, R196 ;  /* 0x00000003ffc47819 */ /* 0x000fe200000116c4 */
[----:B------:R-:W-:Y:S01]  /*2110*/  ULDC.64 UR4, c[0x0][0x178] ;  /* 0x00005e0000047ab9 */ /* 0x000fe20000000a00 */
[----:B------:R-:W-:Y:S01]  /*2120*/  IADD3 R12, P0, R197, UR24, RZ ;  /* 0x00000018c50c7c10 */ /* 0x000fe2000ff1e0ff */
[----:B------:R-:W-:Y:S01]  /*2130*/  @!UP0 UIMAD UR15, UR15, UR4, URZ ;  /* 0x000000040f0f82a4 */ /* 0x000fe2000f8e023f */
[----:B------:R-:W-:Y:S01]  /*2140*/  LOP3.LUT R196, R5, R196, RZ, 0x3c, !PT ;  /* 0x000000c405c47212 */ /* 0x000fe200078e3cff */
[----:B------:R-:W-:Y:S01]  /*2150*/  @!UP0 UIMAD.WIDE.U32 UR32, UR27, UR4, URZ ;  /* 0x000000041b2082a5 */ /* 0x000fe2000f8e003f */
[-C--:B------:R-:W-:Y:S01]  /*2160*/  LEA.HI R5, R4, R11.reuse, RZ, 0x6 ;  /* 0x0000000b04057211 */ /* 0x080fe200078f30ff */
[----:B------:R-:W-:Y:S01]  /*2170*/  @!UP0 UIMAD UR5, UR27, UR5, UR15 ;  /* 0x000000051b0582a4 */ /* 0x000fe2000f8e020f */
[----:B------:R-:W-:Y:S01]  /*2180*/  SHF.R.S32.HI R3, RZ, 0x1f, R0 ;  /* 0x0000001fff037819 */ /* 0x000fe20000011400 */
[----:B------:R-:W-:Y:S01]  /*2190*/  IMAD R133, R17, c[0x0][0x198], RZ ;  /* 0x0000660011857a24 */ /* 0x000fe200078e02ff */
[----:B------:R-:W-:Y:S01]  /*21a0*/  IADD3 R18, P1, R197, R18, RZ ;  /* 0x00000012c5127210 */ /* 0x000fe20007f3e0ff */
[----:B------:R-:W-:Y:S01]  /*21b0*/  IMAD.SHL.U32 R5, R5, 0x8, RZ ;  /* 0x0000000805057824 */ /* 0x000fe200078e00ff */
[----:B------:R-:W-:Y:S01]  /*21c0*/  LEA.HI R3, R3, R0, RZ, 0x3 ;  /* 0x0000000003037211 */ /* 0x000fe200078f18ff */
[----:B------:R-:W-:Y:S01]  /*21d0*/  @!UP0 UMOV UR28, UR32 ;  /* 0x00000020001c8c82 */ /* 0x000fe20008000000 */
[----:B------:R-:W-:Y:S01]  /*21e0*/  LOP3.LUT R6, R6, 0xfffffffe, RZ, 0xc0, !PT ;  /* 0xfffffffe06067812 */ /* 0x000fe200078ec0ff */
[----:B------:R-:W-:Y:S01]  /*21f0*/  @!UP0 UIADD3 UR17, UR33, UR5, URZ ;  /* 0x0000000521118290 */ /* 0x000fe2000fffe03f */
[----:B------:R-:W-:Y:S01]  /*2200*/  LOP3.LUT R9, R3, 0xfffffff8, RZ, 0xc0, !PT ;  /* 0xfffffff803097812 */ /* 0x000fe200078ec0ff */
[----:B------:R-:W-:Y:S01]  /*2210*/  IMAD R133, R16, c[0x0][0x19c], R133 ;  /* 0x0000670010857a24 */ /* 0x000fe200078e0285 */
[----:B------:R-:W-:Y:S01]  /*2220*/  LOP3.LUT R196, R196, 0xfffffe00, R5, 0xf8, !PT ;  /* 0xfffffe00c4c47812 */ /* 0x000fe200078ef805 */
[----:B------:R-:W-:Y:S01]  /*2230*/  IMAD.IADD R193, R193, 0x1, -R6 ;  /* 0x00000001c1c17824 */ /* 0x000fe200078e0a06 */
[----:B------:R-:W-:Y:S01]  /*2240*/  SHF.R.S32.HI R5, RZ, 0x1f, R197 ;  /* 0x0000001fff057819 */ /* 0x000fe200000114c5 */
[----:B------:R-:W-:Y:S01]  /*2250*/  IMAD.IADD R0, R0, 0x1, -R9 ;  /* 0x0000000100007824 */ /* 0x000fe200078e0a09 */
[----:B------:R-:W-:Y:S01]  /*2260*/  ULDC.64 UR4, c[0x0][0x1a8] ;  /* 0x00006a0000047ab9 */ /* 0x000fe20000000a00 */
[----:B------:R-:W-:Y:S01]  /*2270*/  IMAD R6, R8, c[0x0][0x1bc], R7 ;  /* 0x00006f0008067a24 */ /* 0x000fe200078e0207 */
[C---:B------:R-:W-:Y:S01]  /*2280*/  IADD3.X R13, R5.reuse, UR20, RZ, P0, !PT ;  /* 0x00000014050d7c10 */ /* 0x040fe200087fe4ff */
[----:B------:R-:W-:Y:S01]  /*2290*/  IMAD.X R19, R5, 0x1, R10, P1 ;  /* 0x0000000105137824 */ /* 0x000fe200008e060a */
[----:B------:R-:W-:Y:S01]  /*22a0*/  IADD3 R14, P0, R197, UR28, RZ ;  /* 0x0000001cc50e7c10 */ /* 0x000fe2000ff1e0ff */
[----:B------:R-:W-:Y:S01]  /*22b0*/  UIMAD UR4, UR23, UR4, URZ ;  /* 0x00000004170472a4 */ /* 0x000fe2000f8e023f */
[----:B------:R-:W-:Y:S01]  /*22c0*/  LEA.HI R89, R4, R11, RZ, 0x5 ;  /* 0x0000000b04597211 */ /* 0x000fe200078f28ff */
[----:B------:R-:W-:Y:S01]  /*22d0*/  IMAD.WIDE.U32 R134, R16, c[0x0][0x198], R18 ;  /* 0x0000660010867a25 */ /* 0x000fe200078e0012 */
[----:B------:R-:W-:Y:S01]  /*22e0*/  IADD3.X R15, R5, UR17, RZ, P0, !PT ;  /* 0x00000011050f7c10 */ /* 0x000fe200087fe4ff */
[----:B------:R-:W-:Y:S01]  /*22f0*/  UIMAD UR4, UR16, UR5, UR4 ;  /* 0x00000005100472a4 */ /* 0x000fe2000f8e0204 */
[C---:B------:R-:W-:Y:S01]  /*2300*/  R2P PR, R0.reuse, 0x6 ;  /* 0x0000000600007804 */ /* 0x040fe20000000000 */
[----:B------:R-:W-:Y:S01]  /*2310*/  IMAD.SHL.U32 R0, R0, 0x40, RZ ;  /* 0x0000004000007824 */ /* 0x000fe200078e00ff */
[----:B------:R-:W-:Y:S01]  /*2320*/  IADD3 R144, P0, R16, UR7, RZ ;  /* 0x0000000710907c10 */ /* 0x000fe2000ff1e0ff */
[----:B------:R-:W-:Y:S01]  /*2330*/  IMAD.IADD R133, R135, 0x1, R133 ;  /* 0x0000000187857824 */ /* 0x000fe200078e0285 */
[----:B------:R-:W-:Y:S01]  /*2340*/  IADD3 R4, R197, 0x40, RZ ;  /* 0x00000040c5047810 */ /* 0x000fe20007ffe0ff */
[----:B------:R-:W-:Y:S01]  /*2350*/  IMAD.SHL.U32 R5, R193, 0x8, RZ ;  /* 0x00000008c1057824 */ /* 0x000fe200078e00ff */
[----:B------:R-:W-:Y:S01]  /*2360*/  IADD3.X R135, R17, UR6, RZ, P0, !PT ;  /* 0x0000000611877c10 */ /* 0x000fe200087fe4ff */
[----:B------:R-:W-:Y:S01]  /*2370*/  IMAD.WIDE.U32 R8, R8, c[0x0][0x1b8], R12 ;  /* 0x00006e0008087a25 */ /* 0x000fe200078e000c */
[----:B------:R-:W-:-:S02]  /*2380*/  LOP3.LUT R0, R0, 0x1c0, RZ, 0xc0, !PT ;  /* 0x000001c000007812 */ /* 0x000fc400078ec0ff */
[----:B------:R-:W-:Y:S01]  /*2390*/  ISETP.GE.AND P0, PT, R16, UR18, PT ;  /* 0x0000001210007c0c */ /* 0x000fe2000bf06270 */
[----:B------:R-:W-:Y:S01]  /*23a0*/  IMAD.U32 R12, RZ, RZ, UR16 ;  /* 0x00000010ff0c7e24 */ /* 0x000fe2000f8e00ff */
[----:B------:R-:W-:Y:S01]  /*23b0*/  LOP3.LUT R5, R0, 0x8, R5, 0xf8, !PT ;  /* 0x0000000800057812 */ /* 0x000fe200078ef805 */
[----:B------:R-:W-:Y:S01]  /*23c0*/  IMAD.IADD R7, R9, 0x1, R6 ;  /* 0x0000000109077824 */ /* 0x000fe200078e0206 */
[----:B------:R-:W-:Y:S01]  /*23d0*/  SHF.R.U32.HI R0, RZ, 0x3, R0 ;  /* 0x00000003ff007819 */ /* 0x000fe20000011600 */
[----:B------:R-:W-:Y:S02]  /*23e0*/  IMAD R135, R135, c[0x0][0x1a0], RZ ;  /* 0x0000680087877a24 */ /* 0x000fe400078e02ff */
[----:B------:R-:W-:Y:S01]  /*23f0*/  IMAD.MOV.U32 R6, RZ, RZ, R8 ;  /* 0x000000ffff067224 */ /* 0x000fe200078e0008 */
[----:B------:R-:W-:Y:S01]  /*2400*/  LOP3.LUT R0, R5, R0, RZ, 0x3c, !PT ;  /* 0x0000000005007212 */ /* 0x000fe200078e3cff */
[----:B------:R-:W-:-:S04]  /*2410*/  IMAD.WIDE.U32 R12, R12, c[0x0][0x1a8], R14 ;  /* 0x00006a000c0c7a25 */ /* 0x000fc800078e000e */
[C---:B------:R-:W-:Y:S01]  /*2420*/  IMAD R135, R144.reuse, c[0x0][0x1a4], R135 ;  /* 0x0000690090877a24 */ /* 0x040fe200078e0287 */
[----:B------:R-:W-:Y:S01]  /*2430*/  IADD3 R19, R13, UR4, RZ ;  /* 0x000000040d137c10 */ /* 0x000fe2000fffe0ff */
[----:B------:R-:W-:Y:S02]  /*2440*/  IMAD.SHL.U32 R3, R3, 0x40, RZ ;  /* 0x0000004003037824 */ /* 0x000fe400078e00ff */
[----:B------:R-:W-:Y:S01]  /*2450*/  IMAD.WIDE.U32 R144, R144, c[0x0][0x1a0], R6 ;  /* 0x0000680090907a25 */ /* 0x000fe200078e0006 */
[----:B------:R-:W-:Y:S02]  /*2460*/  LOP3.LUT R6, R89, 0xffffffe0, RZ, 0xc0, !PT ;  /* 0xffffffe059067812 */ /* 0x000fe400078ec0ff */
[----:B------:R-:W-:Y:S01]  /*2470*/  LOP3.LUT R0, R0, 0xfffffe00, R3, 0xf8, !PT ;  /* 0xfffffe0000007812 */ /* 0x000fe200078ef803 */
[----:B------:R-:W-:Y:S01]  /*2480*/  IMAD.MOV.U32 R7, RZ, RZ, 0x10 ;  /* 0x00000010ff077424 */ /* 0x000fe200078e00ff */
[----:B------:R-:W-:Y:S01]  /*2490*/  SHF.R.S32.HI R89, RZ, 0x5, R89 ;  /* 0x00000005ff597819 */ /* 0x000fe20000011459 */
[----:B------:R-:W-:Y:S01]  /*24a0*/  IMAD.MOV.U32 R5, RZ, RZ, 0x20 ;  /* 0x00000020ff057424 */ /* 0x000fe200078e00ff */
[----:B------:R-:W-:Y:S01]  /*24b0*/  IADD3 R3, R197, 0x80, RZ ;  /* 0x00000080c5037810 */ /* 0x000fe20007ffe0ff */
[----:B-1----:R-:W-:Y:S01]  /*24c0*/  IMAD.WIDE R20, R21, 0x40, R16 ;  /* 0x0000004015147825 */ /* 0x002fe200078e0210 */
        /* <DEDUP_REMOVED lines=36> */
.L_x_6347:
[----:B------:R-:W-:Y:S05]  /*2710*/  BSYNC B0 ;  /* 0x0000000000007941 */ /* 0x000fea0003800000 */
.L_x_6346:
        /* <DEDUP_REMOVED lines=37> */
.L_x_6349:
[----:B------:R-:W-:Y:S05]  /*2970*/  BSYNC B0 ;  /* 0x0000000000007941 */ /* 0x000fea0003800000 */
.L_x_6348:
        /* <DEDUP_REMOVED lines=37> */
.L_x_6351:
[----:B------:R-:W-:Y:S05]  /*2bd0*/  BSYNC B0 ;  /* 0x0000000000007941 */ /* 0x000fea0003800000 */
.L_x_6350:
        /* <DEDUP_REMOVED lines=36> */
.L_x_6353:
[----:B------:R-:W-:Y:S05]  /*2e20*/  BSYNC B0 ;  /* 0x0000000000007941 */ /* 0x000fea0003800000 */
.L_x_6352:
        /* <DEDUP_REMOVED lines=31> */
.L_x_6355:
[----:B------:R-:W-:Y:S05]  /*3020*/  BSYNC B0 ;  /* 0x0000000000007941 */ /* 0x000fea0003800000 */
.L_x_6354:
        /* <DEDUP_REMOVED lines=33> */
.L_x_6357:
[----:B------:R-:W-:Y:S05]  /*3240*/  BSYNC B0 ;  /* 0x0000000000007941 */ /* 0x000fea0003800000 */
.L_x_6356:
        /* <DEDUP_REMOVED lines=32> */
.L_x_6359:
[----:B------:R-:W-:Y:S05]  /*3450*/  BSYNC B0 ;  /* 0x0000000000007941 */ /* 0x000fea0003800000 */
.L_x_6358:
        /* <DEDUP_REMOVED lines=33> */
.L_x_6361:
[----:B------:R-:W-:Y:S05]  /*3670*/  BSYNC B0 ;  /* 0x0000000000007941 */ /* 0x000fea0003800000 */
.L_x_6360:
        /* <DEDUP_REMOVED lines=36> */
[----:B---3--:R-:W-:Y:S01]  /*38c0*/  @!P2 IMAD.MOV.U32 R10, RZ, RZ, R212 ;  /* 0x000000ffff0aa224 */ /* 0x008fe200078e00d4 */
        /* <DEDUP_REMOVED lines=17> */
.L_x_6363:
[----:B------:R-:W-:Y:S05]  /*39e0*/  BSYNC B0 ;  /* 0x0000000000007941 */ /* 0x000fea0003800000 */
.L_x_6362:
        /* <DEDUP_REMOVED lines=12> */
[----:B---3--:R-:W-:Y:S01]  /*3ab0*/  IMAD.U32 R11, RZ, RZ, UR23 ;  /* 0x00000017ff0b7e24 */ /* 0x008fe2000f8e00ff */
        /* <DEDUP_REMOVED lines=30> */
.L_x_6365:
[----:B------:R-:W-:Y:S05]  /*3ca0*/  BSYNC B0 ;  /* 0x0000000000007941 */ /* 0x000fea0003800000 */
.L_x_6364:
        /* <DEDUP_REMOVED lines=11> */
[----:B-1-3--:R-:W-:-:S03]  /*3d60*/  IMAD.SHL.U32 R10, R8, 0x20, RZ ;  /* 0x00000020080a7824 */ /* 0x00afc600078e00ff */
        /* <DEDUP_REMOVED lines=23> */
.L_x_6367:
[----:B------:R-:W-:Y:S05]  /*3ee0*/  BSYNC B0 ;  /* 0x0000000000007941 */ /* 0x000fea0003800000 */
.L_x_6366:
        /* <DEDUP_REMOVED lines=8> */
[----:B---3--:R-:W-:Y:S02]  /*3f70*/  MOV R8, c[0x0][0x1a0] ;  /* 0x0000680000087a02 */ /* 0x008fe40000000f00 */
[----:B------:R-:W-:-:S07]  /*3f80*/  ISETP.GE.AND P0, PT, R3, c[0x0][0x220], PT ;  /* 0x0000880003007a0c */ /* 0x000fce0003f06270 */
[----:B-1----:R-:W-:Y:S01]  /*3f90*/  @!P2 MOV R10, c[0x0][0x1a4] ;  /* 0x00006900000aaa02 */ /* 0x002fe20000000f00 */
        /* <DEDUP_REMOVED lines=29> */
.L_x_6369:
[----:B------:R-:W-:Y:S05]  /*4170*/  BSYNC B0 ;  /* 0x0000000000007941 */ /* 0x000fea0003800000 */
.L_x_6368:
[C---:B---3--:R-:W-:Y:S01]  /*4180*/  IMAD.SHL.U32 R8, R2.reuse, 0x40, RZ ;  /* 0x0000004002087824 */ /* 0x048fe200078e00ff */
[----:B------:R-:W-:Y:S01]  /*4190*/  R2P PR, R2, 0x6 ;  /* 0x0000000602007804 */ /* 0x000fe20000000000 */
[----:B------:R-:W-:Y:S01]  /*41a0*/  IMAD.SHL.U32 R16, R16, 0x8, RZ ;  /* 0x0000000810107824 */ /* 0x000fe200078e00ff */
[----:B------:R-:W0:Y:S01]  /*41b0*/  LDGDEPBAR ;  /* 0x00000000000079af */ /* 0x000e220000000000 */
[C---:B------:R-:W-:Y:S01]  /*41c0*/  IMAD R194, R89.reuse, 0x400, R0 ;  /* 0x0000040059c27824 */ /* 0x040fe200078e0200 */
[----:B------:R-:W-:Y:S01]  /*41d0*/  LOP3.LUT R9, R8, 0x1c0, RZ, 0xc0, !PT ;  /* 0x000001c008097812 */ /* 0x000fe200078ec0ff */
[----:B------:R-:W-:Y:S01]  /*41e0*/  UISETP.GT.AND UP0, UPT, UR25, UR19, UPT ;  /* 0x000000131900728c */ /* 0x000fe2000bf04270 */
[----:B------:R-:W-:Y:S01]  /*41f0*/  LEA R89, R89, UR12, 0x4 ;  /* 0x0000000c59597c11 */ /* 0x000fe2000f8e20ff */
        /* <DEDUP_REMOVED lines=10> */
[----:B------:R-:W-:Y:S01]  /*42a0*/  IMAD.IADD R6, R6, 0x1, R89 ;  /* 0x0000000106067824 */ /* 0x000fe200078e0259 */
[----:B------:R-:W-:Y:S01]  /*42b0*/  PLOP3.LUT P4, PT, PT, PT, UP0, 0x80, 0x0 ;  /* 0x000000000000781c */ /* 0x000fe20003f8f008 */
[----:B------:R-:W-:Y:S01]  /*42c0*/  IMAD R193, R193, 0x200, R8 ;  /* 0x00000200c1c17824 */ /* 0x000fe200078e0208 */
[----:B------:R-:W-:Y:S01]  /*42d0*/  LDSM.16.M88.4 R48, [R190] ;  /* 0x00000000be30783b */ /* 0x000fe20000000200 */
[----:B------:R-:W-:Y:S01]  /*42e0*/  UIADD3 UR14, UR13, -UR14, URZ ;  /* 0x8000000e0d0e7290 */ /* 0x000fe2000fffe03f */
[----:B------:R-:W-:Y:S01]  /*42f0*/  IADD3 R198, R6, 0x8, RZ ;  /* 0x0000000806c67810 */ /* 0x000fe20007ffe0ff */
[----:B------:R-:W-:Y:S01]  /*4300*/  IMAD.SHL.U32 R193, R193, 0x2, RZ ;  /* 0x00000002c1c17824 */ /* 0x000fe200078e00ff */
[----:B------:R-:W-:Y:S01]  /*4310*/  LDSM.16.M88.4 R76, [R189] ;  /* 0x00000000bd4c783b */ /* 0x000fe20000000200 */
[----:B------:R-:W-:-:S02]  /*4320*/  ULDC UR4, c[0x0][0x2e8] ;  /* 0x0000ba0000047ab9 */ /* 0x000fc40000000800 */
[----:B------:R-:W-:Y:S01]  /*4330*/  UIADD3 UR4, UR5, UR4, URZ ;  /* 0x0000000405047290 */ /* 0x000fe2000fffe03f */
[----:B-1----:R-:W1:Y:S01]  /*4340*/  LDSM.16.M88.4 R24, [R193+0x6000] ;  /* 0x00600000c118783b */ /* 0x002e620000000200 */
[C---:B------:R-:W-:Y:S02]  /*4350*/  IADD3 R2, R193.reuse, 0x6000, RZ ;  /* 0x00006000c1027810 */ /* 0x040fe40007ffe0ff */
[----:B------:R-:W-:Y:S01]  /*4360*/  IADD3 R191, R193, 0x6020, RZ ;  /* 0x00006020c1bf7810 */ /* 0x000fe20007ffe0ff */
[----:B------:R-:W3:Y:S01]  /*4370*/  LDSM.16.M88.4 R16, [R193+0x6800] ;  /* 0x00680000c110783b */ /* 0x000ee20000000200 */
[----:B------:R-:W-:Y:S01]  /*4380*/  @P1 IADD3 R191, R2, -0x20, RZ ;  /* 0xffffffe002bf1810 */ /* 0x000fe20007ffe0ff */
[----:B------:R-:W-:Y:S01]  /*4390*/  IMAD.MOV.U32 R2, RZ, RZ, 0x40 ;  /* 0x00000040ff027424 */ /* 0x000fe200078e00ff */
[----:B------:R-:W-:Y:S01]  /*43a0*/  IADD3 R203, R6, UR14, RZ ;  /* 0x0000000e06cb7c10 */ /* 0x000fe2000fffe0ff */
[----:B------:R-:W5:Y:S01]  /*43b0*/  LDSM.16.M88.4 R8, [R193+0x7000] ;  /* 0x00700000c108783b */ /* 0x000f620000000200 */
[----:B------:R-:W-:-:S02]  /*43c0*/  IADD3 R200, R198, UR14, RZ ;  /* 0x0000000ec6c87c10 */ /* 0x000fc4000fffe0ff */
[----:B------:R-:W-:Y:S01]  /*43d0*/  SEL R2, R2, 0xffffffc0, !P2 ;  /* 0xffffffc002027807 */ /* 0x000fe20005000000 */
[----:B------:R-:W4:Y:S01]  /*43e0*/  LDSM.16.M88.4 R32, [R191] ;  /* 0x00000000bf20783b */ /* 0x000f220000000200 */
[----:B------:R-:W-:Y:S02]  /*43f0*/  IADD3 R201, R6, UR4, RZ ;  /* 0x0000000406c97c10 */ /* 0x000fe4000fffe0ff */
[----:B------:R-:W-:Y:S01]  /*4400*/  IADD3 R198, R198, UR4, RZ ;  /* 0x00000004c6c67c10 */ /* 0x000fe2000fffe0ff */
[----:B------:R-:W2:Y:S01]  /*4410*/  LDSM.16.M88.4 R36, [R193+0x7800] ;  /* 0x00780000c124783b */ /* 0x000ea20000000200 */
[----:B------:R-:W-:Y:S01]  /*4420*/  IMAD.IADD R187, R193, 0x1, R2 ;  /* 0x00000001c1bb7824 */ /* 0x000fe200078e0202 */
[----:B------:R-:W-:Y:S01]  /*4430*/  IADD3 R202, R203, -c[0x0][0x2e4], RZ ;  /* 0x8000b900cbca7a10 */ /* 0x000fe20007ffe0ff */
[----:B------:R-:W-:Y:S01]  /*4440*/  IMAD.IADD R180, R2, 0x1, R191 ;  /* 0x0000000102b47824 */ /* 0x000fe200078e02bf */
[----:B------:R-:W2:Y:S01]  /*4450*/  LDSM.16.M88.4 R64, [R191+0x800] ;  /* 0x00080000bf40783b */ /* 0x000ea20000000200 */
[----:B------:R-:W-:-:S02]  /*4460*/  IADD3 R199, R200, -c[0x0][0x2e4], RZ ;  /* 0x8000b900c8c77a10 */ /* 0x000fc40007ffe0ff */
[----:B------:R-:W-:Y:S01]  /*4470*/  IMNMX R201, R201, UR13, PT ;  /* 0x0000000dc9c97c17 */ /* 0x000fe2000b800200 */
[----:B------:R-:W2:Y:S01]  /*4480*/  LDSM.16.M88.4 R60, [R191+0x1000] ;  /* 0x00100000bf3c783b */ /* 0x000ea20000000200 */
[----:B------:R-:W-:Y:S02]  /*4490*/  IMNMX R198, R198, UR13, PT ;  /* 0x0000000dc6c67c17 */ /* 0x000fe4000b800200 */
[----:B------:R-:W-:Y:S01]  /*44a0*/  IMNMX R202, RZ, R202, !PT ;  /* 0x000000caffca7217 */ /* 0x000fe20007800200 */
[----:B------:R-:W2:Y:S01]  /*44b0*/  LDSM.16.M88.4 R44, [R187+0x6000] ;  /* 0x00600000bb2c783b */ /* 0x000ea20000000200 */
[----:B------:R-:W-:Y:S02]  /*44c0*/  IMNMX R199, RZ, R199, !PT ;  /* 0x000000c7ffc77217 */ /* 0x000fe40007800200 */
[C---:B------:R-:W-:Y:S01]  /*44d0*/  IADD3 R183, R191.reuse, 0x800, RZ ;  /* 0x00000800bfb77810 */ /* 0x040fe20007ffe0ff */
[----:B------:R-:W2:Y:S01]  /*44e0*/  LDSM.16.M88.4 R84, [R191+0x1800] ;  /* 0x00180000bf54783b */ /* 0x000ea20000000200 */
[----:B------:R-:W-:-:S02]  /*44f0*/  IADD3 R182, R191, 0x1000, RZ ;  /* 0x00001000bfb67810 */ /* 0x000fc40007ffe0ff */
[C---:B------:R-:W-:Y:S01]  /*4500*/  IADD3 R181, R191.reuse, 0x1800, RZ ;  /* 0x00001800bfb57810 */ /* 0x040fe20007ffe0ff */
[----:B------:R-:W2:Y:S01]  /*4510*/  LDSM.16.M88.4 R40, [R187+0x6800] ;  /* 0x00680000bb28783b */ /* 0x000ea20000000200 */
[C---:B------:R-:W-:Y:S02]  /*4520*/  IADD3 R179, R191.reuse, 0x2000, RZ ;  /* 0x00002000bfb37810 */ /* 0x040fe40007ffe0ff */
[C---:B------:R-:W-:Y:S01]  /*4530*/  IADD3 R178, R191.reuse, 0x2800, RZ ;  /* 0x00002800bfb27810 */ /* 0x040fe20007ffe0ff */
[----:B-1----:R-:W-:Y:S01]  /*4540*/  HMMA.16816.F32 R28, R52, R24, RZ ;  /* 0x00000018341c723c */ /* 0x002fe200000018ff */
[----:B------:R-:W-:Y:S01]  /*4550*/  LDSM.16.M88.4 R72, [R180] ;  /* 0x00000000b448783b */ /* 0x000fe20000000200 */
[C---:B------:R-:W-:Y:S02]  /*4560*/  IADD3 R177, R191.reuse, 0x3000, RZ ;  /* 0x00003000bfb17810 */ /* 0x040fe40007ffe0ff */
[C---:B------:R-:W-:Y:S01]  /*4570*/  IADD3 R176, R191.reuse, 0x3800, RZ ;  /* 0x00003800bfb07810 */ /* 0x040fe20007ffe0ff */
[----:B------:R-:W-:Y:S01]  /*4580*/  LDSM.16.M88.4 R68, [R180+0x800] ;  /* 0x00080000b444783b */ /* 0x000fe20000000200 */
[----:B------:R-:W-:-:S02]  /*4590*/  IADD3 R175, R191, 0x4000, RZ ;  /* 0x00004000bfaf7810 */ /* 0x000fc40007ffe0ff */
[----:B------:R-:W-:Y:S01]  /*45a0*/  HMMA.16816.F32 R24, R52, R26, RZ ;  /* 0x0000001a3418723c */ /* 0x000fe200000018ff */
[C---:B------:R-:W-:Y:S02]  /*45b0*/  IADD3 R174, R191.reuse, 0x4800, RZ ;  /* 0x00004800bfae7810 */ /* 0x040fe40007ffe0ff */
[C---:B------:R-:W-:Y:S02]  /*45c0*/  IADD3 R173, R191.reuse, 0x5000, RZ ;  /* 0x00005000bfad7810 */ /* 0x040fe40007ffe0ff */
[----:B------:R-:W-:-:S03]  /*45d0*/  IADD3 R172, R191, 0x5800, RZ ;  /* 0x00005800bfac7810 */ /* 0x000fc60007ffe0ff */
[C---:B---3--:R-:W-:Y:S08]  /*45e0*/  HMMA.16816.F32 R20, R52.reuse, R16, RZ ;  /* 0x000000103414723c */ /* 0x048ff000000018ff */
[C---:B------:R-:W-:Y:S08]  /*45f0*/  HMMA.16816.F32 R16, R52.reuse, R18, RZ ;  /* 0x000000123410723c */ /* 0x040ff000000018ff */
[C---:B-----5:R-:W-:Y:S08]  /*4600*/  HMMA.16816.F32 R12, R52.reuse, R8, RZ ;  /* 0x00000008340c723c */ /* 0x060ff000000018ff */
[----:B------:R-:W-:Y:S08]  /*4610*/  HMMA.16816.F32 R8, R52, R10, RZ ;  /* 0x0000000a3408723c */ /* 0x000ff000000018ff */
[C---:B----4-:R-:W-:Y:S08]  /*4620*/  HMMA.16816.F32 R28, R56.reuse, R32, R28 ;  /* 0x00000020381c723c */ /* 0x050ff0000000181c */
        /* <DEDUP_REMOVED lines=142> */
[----:B------:R-:W-:Y:S02]  /*4f10*/  MOV R2, UR12 ;  /* 0x0000000c00027c02 */ /* 0x000fe40008000f00 */
        /* <DEDUP_REMOVED lines=23> */
[----:B------:R-:W-:Y:S02]  /*5090*/  @!UP2 UIADD3 UR17, UR17, 0x1, URZ ;  /* 0x000000011111a890 */ /* 0x000fe4000fffe03f */
[----:B------:R-:W-:-:S02]  /*50a0*/  UISETP.GE.U32.AND UP4, UPT, UR6, UR9, UPT ;  /* 0x000000090600728c */ /* 0x000fc4000bf86070 */
[----:B------:R-:W-:Y:S02]  /*50b0*/  UISETP.NE.AND UP2, UPT, URZ, UR4, UPT ;  /* 0x000000043f00728c */ /* 0x000fe4000bf45270 */
[----:B------:R-:W-:Y:S02]  /*50c0*/  @!UP0 UIADD3 UR5, UR5, -UR9, URZ ;  /* 0x8000000905058290 */ /* 0x000fe4000fffe03f */
[----:B------:R-:W-:Y:S02]  /*50d0*/  @!UP0 UIADD3 UR13, UR13, 0x1, URZ ;  /* 0x000000010d0d8890 */ /* 0x000fe4000fffe03f */
[----:B------:R-:W-:Y:S02]  /*50e0*/  UISETP.GE.U32.AND UP3, UPT, UR5, UR9, UPT ;  /* 0x000000090500728c */ /* 0x000fe4000bf66070 */
[----:B------:R-:W-:Y:S02]  /*50f0*/  ULOP3.LUT UR5, UR15, UR4, URZ, 0x3c, !UPT ;  /* 0x000000040f057292 */ /* 0x000fe4000f8e3c3f */
[----:B------:R-:W-:-:S02]  /*5100*/  UISETP.GE.AND UP0, UPT, UR12, URZ, UPT ;  /* 0x0000003f0c00728c */ /* 0x000fc4000bf06270 */
[----:B------:R-:W-:Y:S02]  /*5110*/  UISETP.GE.AND UP1, UPT, UR5, URZ, UPT ;  /* 0x0000003f0500728c */ /* 0x000fe4000bf26270 */
[----:B------:R-:W-:Y:S02]  /*5120*/  @UP4 UIADD3 UR17, UR17, 0x1, URZ ;  /* 0x0000000111114890 */ /* 0x000fe4000fffe03f */
[----:B------:R-:W-:Y:S02]  /*5130*/  ULOP3.LUT UR5, URZ, UR4, URZ, 0x33, !UPT ;  /* 0x000000043f057292 */ /* 0x000fe4000f8e333f */
[----:B------:R-:W-:-:S04]  /*5140*/  @UP3 UIADD3 UR13, UR13, 0x1, URZ ;  /* 0x000000010d0d3890 */ /* 0x000fc8000fffe03f */
[----:B------:R-:W-:Y:S02]  /*5150*/  @!UP0 UIADD3 UR13, -UR13, URZ, URZ ;  /* 0x0000003f0d0d8290 */ /* 0x000fe4000fffe13f */
[----:B------:R-:W-:-:S04]  /*5160*/  @!UP1 UIADD3 UR17, -UR17, URZ, URZ ;  /* 0x0000003f11119290 */ /* 0x000fc8000fffe13f */
[----:B------:R-:W-:Y:S02]  /*5170*/  USEL UR17, UR5, UR17, !UP2 ;  /* 0x0000001105117287 */ /* 0x000fe4000d000000 */
[----:B------:R-:W-:Y:S02]  /*5180*/  USEL UR5, UR5, UR13, !UP2 ;  /* 0x0000000d05057287 */ /* 0x000fe4000d000000 */
[----:B------:R-:W-:Y:S02]  /*5190*/  UIMAD.WIDE UR6, UR17, 0x4, UR30 ;  /* 0x00000004110678a5 */ /* 0x000fe4000f8e021e */
[----:B------:R-:W-:-:S04]  /*51a0*/  UIMAD.WIDE UR12, UR5, 0x4, UR30 ;  /* 0x00000004050c78a5 */ /* 0x000fc8000f8e021e */
[----:B------:R-:W-:Y:S01]  /*51b0*/  MOV R9, UR7 ;  /* 0x0000000700097c02 */ /* 0x000fe20008000f00 */
[----:B------:R-:W-:Y:S01]  /*51c0*/  IMAD.U32 R8, RZ, RZ, UR6 ;  /* 0x00000006ff087e24 */ /* 0x000fe2000f8e00ff */
[----:B------:R-:W-:Y:S01]  /*51d0*/  MOV R11, UR13 ;  /* 0x0000000d000b7c02 */ /* 0x000fe20008000f00 */
[----:B------:R-:W-:-:S03]  /*51e0*/  IMAD.U32 R10, RZ, RZ, UR12 ;  /* 0x0000000cff0a7e24 */ /* 0x000fc6000f8e00ff */
[----:B------:R1:W2:Y:S04]  /*51f0*/  LDG.E R9, [R8.64] ;  /* 0x0000000a08097981 */ /* 0x0002a8000c1e1900 */
        /* <DEDUP_REMOVED lines=9> */
[----:B-1----:R-:W-:-:S03]  /*5290*/  MOV R8, UR12 ;  /* 0x0000000c00087c02 */ /* 0x002fc60008000f00 */
[----:B------:R-:W-:Y:S02]  /*52a0*/  UIADD3 UR5, UR13, UR5, URZ ;  /* 0x000000050d057290 */ /* 0x000fe4000fffe03f */
[----:B---3--:R-:W-:-:S04]  /*52b0*/  IMAD.MOV.U32 R10, RZ, RZ, R8 ;  /* 0x000000ffff0a7224 */ /* 0x008fc800078e0008 */
[----:B------:R-:W-:Y:S01]  /*52c0*/  MOV R11, UR5 ;  /* 0x00000005000b7c02 */ /* 0x000fe20008000f00 */
[----:B--2---:R-:W-:Y:S02]  /*52d0*/  IMAD.IADD R6, R6, 0x1, -R9 ;  /* 0x0000000106067824 */ /* 0x004fe400078e0a09 */
[----:B------:R-:W-:Y:S02]  /*52e0*/  IMAD.U32 R9, RZ, RZ, UR13 ;  /* 0x0000000dff097e24 */ /* 0x000fe4000f8e00ff */
[----:B------:R-:W-:Y:S01]  /*52f0*/  IMAD.WIDE.U32 R10, R6, c[0x0][0x180], R10 ;  /* 0x00006000060a7a25 */ /* 0x000fe200078e000a */
[----:B------:R-:W-:-:S05]  /*5300*/  SHF.R.S32.HI R2, RZ, 0x1f, R6 ;  /* 0x0000001fff027819 */ /* 0x000fca0000011406 */
[----:B------:R-:W-:-:S04]  /*5310*/  IMAD R9, R2, c[0x0][0x180], RZ ;  /* 0x0000600002097a24 */ /* 0x000fc800078e02ff */
[----:B------:R-:W-:Y:S02]  /*5320*/  IMAD R2, R6, c[0x0][0x184], R9 ;  /* 0x0000610006027a24 */ /* 0x000fe400078e0209 */
[----:B------:R-:W-:-:S03]  /*5330*/  IMAD.MOV.U32 R9, RZ, RZ, R10 ;  /* 0x000000ffff097224 */ /* 0x000fc600078e000a */
[----:B------:R-:W-:Y:S01]  /*5340*/  IADD3 R2, R11, R2, RZ ;  /* 0x000000020b027210 */ /* 0x000fe20007ffe0ff */
[----:B------:R-:W-:Y:S05]  /*5350*/  BRA `(.L_x_6372) ;  /* 0x0000004000007947 */ /* 0x000fea0003800000 */
.L_x_6371:
[----:B------:R-:W-:-:S04]  /*5360*/  ULEA UR6, -UR6, URZ, 0x6 ;  /* 0x0000003f06067291 */ /* 0x000fc8000f8e313f */
[----:B------:R-:W-:Y:S02]  /*5370*/  USHF.R.S32.HI UR4, URZ, 0x1f, UR6 ;  /* 0x0000001f3f047899 */ /* 0x000fe40008011406 */
[----:B------:R-:W-:-:S04]  /*5380*/  MOV R9, UR6 ;  /* 0x0000000600097c02 */ /* 0x000fc80008000f00 */
[----:B------:R-:W-:Y:S02]  /*5390*/  MOV R2, UR4 ;  /* 0x0000000400027c02 */ /* 0x000fe40008000f00 */
.L_x_6372:
        /* <DEDUP_REMOVED lines=9> */
[----:B------:R-:W-:Y:S01]  /*5430*/  @!P3 IMAD.X R3, R2, 0x1, R133, P0 ;  /* 0x000000010203b824 */ /* 0x000fe200000e0685 */
[----:B------:R-:W-:Y:S02]  /*5440*/  @!P2 IADD3 R8, P0, R9, R134, RZ ;  /* 0x000000860908a210 */ /* 0x000fe40007f1e0ff */
        /* <DEDUP_REMOVED lines=45> */
[C---:B------:R-:W-:Y:S01]  /*5720*/  @!P5 LEA R38, P1, R17.reuse, c[0x0][0x168], 0x1 ;  /* 0x00005a001126da11 */ /* 0x040fe200078208ff */
[----:B------:R-:W-:Y:S01]  /*5730*/  @!PT LDS RZ, [RZ] ;  /* 0x00000000fffff984 */ /* 0x000fe20000000800 */
[----:B------:R-:W-:Y:S01]  /*5740*/  @!PT LDS RZ, [RZ] ;  /* 0x00000000fffff984 */ /* 0x000fe20000000800 */
[----:B------:R-:W-:Y:S01]  /*5750*/  @!PT LDS RZ, [RZ] ;  /* 0x00000000fffff984 */ /* 0x000fe20000000800 */
[----:B------:R1:W-:Y:S02]  /*5760*/  @!P3 LDGSTS.E.BYPASS.LTC128B.128 [R196+0x8800], [R32.64+0x80] ;  /* 0x0880008020c4bfae */ /* 0x0003e4000b901d4a */
[----:B------:R-:W-:Y:S01]  /*5770*/  @!P3 IMAD.X R3, R6, 0x1, R133, P0 ;  /* 0x000000010603b824 */ /* 0x000fe200000e0685 */
[C---:B------:R-:W-:Y:S01]  /*5780*/  @!P3 LEA R16, P0, R4.reuse, c[0x0][0x168], 0x1 ;  /* 0x00005a000410ba11 */ /* 0x040fe200078008ff */
        /* <DEDUP_REMOVED lines=56> */
.L_x_6374:
[----:B------:R-:W-:Y:S05]  /*5b10*/  BSYNC B0 ;  /* 0x0000000000007941 */ /* 0x000fea0003800000 */
.L_x_6373:
[----:B------:R-:W0:Y:S01]  /*5b20*/  LDGDEPBAR ;  /* 0x00000000000079af */ /* 0x000e220000000000 */
[----:B------:R-:W-:-:S04]  /*5b30*/  IADD3 R134, P0, R9, R134, RZ ;  /* 0x0000008609867210 */ /* 0x000fc80007f1e0ff */
[----:B------:R-:W-:Y:S02]  /*5b40*/  IADD3.X R133, R2, R133, RZ, P0, !PT ;  /* 0x0000008502857210 */ /* 0x000fe400007fe4ff */
.L_x_6370:
[----:B------:R-:W-:Y:S01]  /*5b50*/  IADD3 R51, R195, UR15, RZ ;  /* 0x0000000fc3337c10 */ /* 0x000fe2000fffe0ff */
[----:B------:R-:W-:-:S03]  /*5b60*/  IMAD.SHL.U32 R188, R0, 0x2, RZ ;  /* 0x0000000200bc7824 */ /* 0x000fc600078e00ff */
[----:B-1----:R-:W-:Y:S01]  /*5b70*/  IADD3 R34, R51, 0x1, RZ ;  /* 0x0000000133227810 */ /* 0x002fe20007ffe0ff */
[----:B------:R-:W-:Y:S01]  /*5b80*/  IMAD.IADD R49, R203, 0x1, -R51 ;  /* 0x00000001cb317824 */ /* 0x000fe200078e0a33 */
[----:B--2---:R-:W-:Y:S01]  /*5b90*/  IADD3 R11, R51, 0x20, RZ ;  /* 0x00000020330b7810 */ /* 0x004fe20007ffe0ff */
[----:B------:R-:W-:Y:S01]  /*5ba0*/  IMAD R186, R7, 0x2, R188 ;  /* 0x0000000207ba7824 */ /* 0x000fe200078e02bc */
[----:B------:R-:W-:Y:S01]  /*5bb0*/  IADD3 R9, R51, 0x28, RZ ;  /* 0x0000002833097810 */ /* 0x000fe20007ffe0ff */
[----:B------:R-:W-:Y:S01]  /*5bc0*/  IMAD.IADD R50, R203, 0x1, -R34 ;  /* 0x00000001cb327824 */ /* 0x000fe200078e0a22 */
[----:B------:R-:W-:Y:S01]  /*5bd0*/  IADD3 R33, R51, 0x8, RZ ;  /* 0x0000000833217810 */ /* 0x000fe20007ffe0ff */
[----:B------:R-:W-:Y:S01]  /*5be0*/  IMAD.IADD R41, R203, 0x1, -R11 ;  /* 0x00000001cb297824 */ /* 0x000fe200078e0a0b */
[----:B------:R-:W-:Y:S01]  /*5bf0*/  IADD3 R19, R51, 0x9, RZ ;  /* 0x0000000933137810 */ /* 0x000fe20007ffe0ff */
[----:B------:R-:W-:Y:S01]  /*5c00*/  IMAD.IADD R39, R203, 0x1, -R9 ;  /* 0x00000001cb277824 */ /* 0x000fe200078e0a09 */
[----:B------:R-:W-:Y:S01]  /*5c10*/  IADD3 R18, R51, 0x11, RZ ;  /* 0x0000001133127810 */ /* 0x000fe20007ffe0ff */
[C---:B------:R-:W-:Y:S01]  /*5c20*/  IMAD.IADD R47, R203.reuse, 0x1, -R33 ;  /* 0x00000001cb2f7824 */ /* 0x040fe200078e0a21 */
[----:B------:R-:W-:Y:S01]  /*5c30*/  IABS R49, R49 ;  /* 0x0000003100317213 */ /* 0x000fe20000000000 */
[----:B------:R-:W-:Y:S01]  /*5c40*/  IMAD.IADD R48, R203, 0x1, -R19 ;  /* 0x00000001cb307824 */ /* 0x000fe200078e0a13 */
[----:B------:R-:W-:Y:S01]  /*5c50*/  IADD3 R17, R51, 0x18, RZ ;  /* 0x0000001833117810 */ /* 0x000fe20007ffe0ff */
[----:B------:R-:W-:Y:S01]  /*5c60*/  IMAD.IADD R46, R203, 0x1, -R18 ;  /* 0x00000001cb2e7824 */ /* 0x000fe200078e0a12 */
[----:B------:R-:W-:Y:S01]  /*5c70*/  IABS R50, R50 ;  /* 0x0000003200327213 */ /* 0x000fe20000000000 */
[----:B------:R-:W-:Y:S01]  /*5c80*/  IMAD R185, R5, 0x2, R188 ;  /* 0x0000000205b97824 */ /* 0x000fe200078e02bc */
[----:B------:R-:W-:Y:S01]  /*5c90*/  IADD3 R6, R51, 0x30, RZ ;  /* 0x0000003033067810 */ /* 0x000fe20007ffe0ff */
[C---:B------:R-:W-:Y:S01]  /*5ca0*/  IMAD.IADD R43, R203.reuse, 0x1, -R17 ;  /* 0x00000001cb2b7824 */ /* 0x040fe200078e0a11 */
[----:B------:R-:W-:Y:S01]  /*5cb0*/  IABS R41, R41 ;  /* 0x0000002900297213 */ /* 0x000fe20000000000 */
[----:B------:R-:W1:Y:S01]  /*5cc0*/  I2F R49, R49 ;  /* 0x0000003100317306 */ /* 0x000e620000201400 */
[----:B------:R-:W-:Y:S01]  /*5cd0*/  IABS R39, R39 ;  /* 0x0000002700277213 */ /* 0x000fe20000000000 */
[----:B------:R-:W-:Y:S01]  /*5ce0*/  IMAD.IADD R37, R203, 0x1, -R6 ;  /* 0x00000001cb257824 */ /* 0x000fe200078e0a06 */
[----:B------:R-:W-:Y:S01]  /*5cf0*/  IADD3 R16, R51, 0x19, RZ ;  /* 0x0000001933107810 */ /* 0x000fe20007ffe0ff */
[----:B------:R-:W-:Y:S01]  /*5d00*/  IMAD R184, R5, 0x2, R186 ;  /* 0x0000000205b87824 */ /* 0x000fe200078e02ba */
[----:B------:R-:W-:Y:S01]  /*5d10*/  IABS R47, R47 ;  /* 0x0000002f002f7213 */ /* 0x000fe20000000000 */
[----:B------:R-:W-:Y:S01]  /*5d20*/  LDSM.16.MT88.4 R124, [R188+0xc000] ;  /* 0x00c00000bc7c783b */ /* 0x000fe20000004200 */
[----:B------:R-:W-:Y:S01]  /*5d30*/  IABS R48, R48 ;  /* 0x0000003000307213 */ /* 0x000fe20000000000 */
[----:B------:R-:W2:Y:S01]  /*5d40*/  I2F R50, R50 ;  /* 0x0000003200327306 */ /* 0x000ea20000201400 */
[----:B------:R-:W-:Y:S01]  /*5d50*/  IABS R46, R46 ;  /* 0x0000002e002e7213 */ /* 0x000fe20000000000 */
[----:B------:R-:W-:Y:S01]  /*5d60*/  IMAD.IADD R44, R203, 0x1, -R16 ;  /* 0x00000001cb2c7824 */ /* 0x000fe200078e0a10 */
[----:B------:R-:W-:Y:S01]  /*5d70*/  IABS R43, R43 ;  /* 0x0000002b002b7213 */ /* 0x000fe20000000000 */
[----:B------:R-:W-:Y:S01]  /*5d80*/  LDSM.16.MT88.4 R116, [R186+0xc000] ;  /* 0x00c00000ba74783b */ /* 0x000fe20000004200 */
[----:B------:R-:W-:-:S02]  /*5d90*/  IABS R37, R37 ;  /* 0x0000002500257213 */ /* 0x000fc40000000000 */
[C---:B------:R-:W-:Y:S01]  /*5da0*/  IADD3 R32, R51.reuse, 0x10, RZ ;  /* 0x0000001033207810 */ /* 0x040fe20007ffe0ff */
[----:B------:R-:W3:Y:S01]  /*5db0*/  I2F R41, R41 ;  /* 0x0000002900297306 */ /* 0x000ee20000201400 */
[----:B------:R-:W-:Y:S01]  /*5dc0*/  IADD3 R10, R51, 0x21, RZ ;  /* 0x00000021330a7810 */ /* 0x000fe20007ffe0ff */
[----:B-1----:R-:W-:Y:S01]  /*5dd0*/  FFMA.FTZ R28, R49, -UR24, R28 ;  /* 0x80000018311c7c23 */ /* 0x002fe2000801001c */
[----:B------:R-:W-:Y:S01]  /*5de0*/  IABS R44, R44 ;  /* 0x0000002c002c7213 */ /* 0x000fe20000000000 */
[----:B------:R-:W-:Y:S01]  /*5df0*/  IMAD.IADD R45, R203, 0x1, -R32 ;  /* 0x00000001cb2d7824 */ /* 0x000fe200078e0a20 */
[-C--:B------:R-:W-:Y:S01]  /*5e00*/  ISETP.GE.AND P0, PT, R51, R201.reuse, PT ;  /* 0x000000c93300720c */ /* 0x080fe20003f06270 */
[----:B------:R-:W-:Y:S01]  /*5e10*/  IMAD.IADD R42, R203, 0x1, -R10 ;  /* 0x00000001cb2a7824 */ /* 0x000fe200078e0a0a */
[C---:B------:R-:W-:Y:S01]  /*5e20*/  IADD3 R2, R51.reuse, 0x39, RZ ;  /* 0x0000003933027810 */ /* 0x040fe20007ffe0ff */
[----:B------:R-:W1:Y:S01]  /*5e30*/  I2F R39, R39 ;  /* 0x0000002700277306 */ /* 0x000e620000201400 */
[----:B------:R-:W-:Y:S01]  /*5e40*/  ISETP.GE.AND P6, PT, R34, R201, PT ;  /* 0x000000c92200720c */ /* 0x000fe20003fc6270 */
[----:B--2---:R-:W-:Y:S01]  /*5e50*/  FFMA.FTZ R29, R50, -UR24, R29 ;  /* 0x80000018321d7c23 */ /* 0x004fe2000801001d */
[-C--:B------:R-:W-:Y:S01]  /*5e60*/  ISETP.LT.OR P0, PT, R51, R202.reuse, P0 ;  /* 0x000000ca3300720c */ /* 0x080fe20000701670 */
[----:B------:R-:W-:Y:S01]  /*5e70*/  IMAD.IADD R35, R203, 0x1, -R2 ;  /* 0x00000001cb237824 */ /* 0x000fe200078e0a02 */
[----:B------:R-:W-:Y:S01]  /*5e80*/  IABS R45, R45 ;  /* 0x0000002d002d7213 */ /* 0x000fe20000000000 */
[----:B------:R-:W-:Y:S01]  /*5e90*/  LDSM.16.MT88.4 R108, [R185+0xc000] ;  /* 0x00c00000b96c783b */ /* 0x000fe20000004200 */
[----:B------:R-:W-:Y:S01]  /*5ea0*/  IADD3 R8, R51, 0x29, RZ ;  /* 0x0000002933087810 */ /* 0x000fe20007ffe0ff */
[----:B------:R-:W2:Y:S01]  /*5eb0*/  I2F R47, R47 ;  /* 0x0000002f002f7306 */ /* 0x000ea20000201400 */
[----:B------:R-:W-:Y:S01]  /*5ec0*/  ISETP.LT.OR P6, PT, R34, R202, P6 ;  /* 0x000000ca2200720c */ /* 0x000fe200037c1670 */
[----:B---3--:R-:W-:Y:S01]  /*5ed0*/  FFMA.FTZ R41, R41, -UR24, R12 ;  /* 0x8000001829297c23 */ /* 0x008fe2000801000c */
        /* <DEDUP_REMOVED lines=39> */
[----:B------:R-:W-:Y:S02]  /*6150*/  IADD3 R3, R51, 0x38, RZ ;  /* 0x0000003833037810 */ /* 0x000fe40007ffe0ff */
[----:B------:R-:W3:Y:S01]  /*6160*/  I2F R42, R42 ;  /* 0x0000002a002a7306 */ /* 0x000ee20000201400 */
[----:B-1----:R-:W-:Y:S01]  /*6170*/  FFMA.FTZ R44, R44, -UR24, R57 ;  /* 0x800000182c2c7c23 */ /* 0x002fe20008010039 */
[----:B------:R-:W-:Y:S01]  /*6180*/  ISETP.LT.OR P3, PT, R16, R202, P3 ;  /* 0x000000ca1000720c */ /* 0x000fe20001f61670 */
[----:B------:R-:W-:Y:S01]  /*6190*/  IMAD.IADD R36, R203, 0x1, -R3 ;  /* 0x00000001cb247824 */ /* 0x000fe200078e0a03 */
[----:B------:R-:W-:Y:S01]  /*61a0*/  ISETP.LT.OR P2, PT, R51, R199, P2 ;  /* 0x000000c73300720c */ /* 0x000fe20001741670 */
[C---:B------:R-:W-:Y:S01]  /*61b0*/  IMAD.IADD R51, R200.reuse, 0x1, -R51 ;  /* 0x00000001c8337824 */ /* 0x040fe200078e0a33 */
[----:B------:R-:W-:Y:S02]  /*61c0*/  IABS R24, R24 ;  /* 0x0000001800187213 */ /* 0x000fe40000000000 */
[----:B------:R1:W4:Y:S01]  /*61d0*/  I2F R50, R35 ;  /* 0x0000002300327306 */ /* 0x0003220000201400 */
[----:B--2---:R-:W-:Y:S01]  /*61e0*/  FFMA.FTZ R20, R45, -UR24, R20 ;  /* 0x800000182d147c23 */ /* 0x004fe20008010014 */
[----:B------:R-:W-:Y:S01]  /*61f0*/  IABS R45, R51 ;  /* 0x00000033002d7213 */ /* 0x000fe20000000000 */
[----:B------:R-:W-:Y:S01]  /*6200*/  IMAD.MOV.U32 R28, RZ, RZ, R24 ;  /* 0x000000ffff1c7224 */ /* 0x000fe200078e0018 */
[----:B------:R-:W-:Y:S01]  /*6210*/  IABS R36, R36 ;  /* 0x0000002400247213 */ /* 0x000fe20000000000 */
[----:B------:R-:W-:Y:S01]  /*6220*/  IMAD.IADD R24, R200, 0x1, -R18 ;  /* 0x00000001c8187824 */ /* 0x000fe200078e0a12 */
        /* <DEDUP_REMOVED lines=18> */
[----:B------:R-:W-:Y:S02]  /*6350*/  ISETP.GE.AND P3, PT, R10, R201, PT ;  /* 0x000000c90a00720c */ /* 0x000fe40003f66270 */
        /* <DEDUP_REMOVED lines=8> */
[-C--:B------:R-:W-:Y:S01]  /*63e0*/  ISETP.GE.AND P3, PT, R8, R201.reuse, PT ;  /* 0x000000c90800720c */ /* 0x080fe20003f66270 */
        /* <DEDUP_REMOVED lines=16> */
[-C--:B------:R-:W-:Y:S01]  /*64f0*/  ISETP.GE.AND P5, PT, R6, R201.reuse, PT ;  /* 0x000000c90600720c */ /* 0x080fe20003fa6270 */
[----:B------:R-:W-:Y:S01]  /*6500*/  I2F R41, R41 ;  /* 0x0000002900297306 */ /* 0x000fe20000201400 */
[----:B------:R-:W-:Y:S01]  /*6510*/  IABS R24, R24 ;  /* 0x0000001800187213 */ /* 0x000fe20000000000 */
[----:B--2---:R-:W-:Y:S01]  /*6520*/  FFMA.FTZ R31, R20, -UR24, R31 ;  /* 0x80000018141f7c23 */ /* 0x004fe2000801001f */
[----:B------:R-:W-:Y:S01]  /*6530*/  FSEL R211, R38, -INF , !P3 ;  /* 0xff80000026d37808 */ /* 0x000fe20005800000 */
[----:B------:R-:W-:Y:S01]  /*6540*/  IMAD.IADD R20, R200, 0x1, -R9 ;  /* 0x00000001c8147824 */ /* 0x000fe200078e0a09 */
[----:B------:R-:W-:Y:S02]  /*6550*/  ISETP.GE.AND P3, PT, R2, R201, PT ;  /* 0x000000c90200720c */ /* 0x000fe40003f66270 */
[----:B------:R-:W-:Y:S01]  /*6560*/  ISETP.LT.OR P1, PT, R34, R199, P1 ;  /* 0x000000c72200720c */ /* 0x000fe20000f21670 */
[----:B------:R-:W-:Y:S01]  /*6570*/  IMAD.IADD R34, R200, 0x1, -R16 ;  /* 0x00000001c8227824 */ /* 0x000fe200078e0a10 */
[-C--:B------:R-:W-:Y:S01]  /*6580*/  ISETP.LT.OR P5, PT, R6, R202.reuse, P5 ;  /* 0x000000ca0600720c */ /* 0x080fe20002fa1670 */
        /* <DEDUP_REMOVED lines=34> */
[----:B------:R-:W-:Y:S02]  /*67b0*/  ISETP.GE.AND P6, PT, R10, R198, PT ;  /* 0x000000c60a00720c */ /* 0x000fe40003fc6270 */
        /* <DEDUP_REMOVED lines=146> */
[----:B------:R-:W-:Y:S02]  /*70e0*/  FFMA.FTZ R204, R205, c[0x0][0x23c], -R162 ;  /* 0x00008f00cdcc7a23 */ /* 0x000fe400000108a2 */
[--C-:B------:R-:W-:Y:S02]  /*70f0*/  FFMA.FTZ R168, R215, c[0x0][0x23c], -R140.reuse ;  /* 0x00008f00d7a87a23 */ /* 0x100fe4000001088c */
[--C-:B------:R-:W-:Y:S01]  /*7100*/  FFMA.FTZ R211, R211, c[0x0][0x23c], -R140.reuse ;  /* 0x00008f00d3d37a23 */ /* 0x100fe2000001088c */
        /* <DEDUP_REMOVED lines=212> */
[----:B------:R-:W-:-:S04]  /*7e50*/  MOV R0, UR4 ;  /* 0x0000000400007c02 */ /* 0x000fc80008000f00 */
        /* <DEDUP_REMOVED lines=63> */
[----:B------:R-:W-:-:S03]  /*8250*/  SHF.R.S32.HI R0, RZ, 0x1f, R2 ;  /* 0x0000001fff007819 */ /* 0x000fc60000011402 */
[----:B------:R-:W-:Y:S02]  /*8260*/  IMAD.MOV.U32 R11, RZ, RZ, R6 ;  /* 0x000000ffff0b7224 */ /* 0x000fe400078e0006 */
[----:B------:R-:W-:-:S04]  /*8270*/  IMAD R5, R0, c[0x0][0x188], RZ ;  /* 0x0000620000057a24 */ /* 0x000fc800078e02ff */
[----:B------:R-:W-:-:S05]  /*8280*/  IMAD R0, R2, c[0x0][0x18c], R5 ;  /* 0x0000630002007a24 */ /* 0x000fca00078e0205 */
[----:B------:R-:W-:Y:S01]  /*8290*/  IADD3 R0, R7, R0, RZ ;  /* 0x0000000007007210 */ /* 0x000fe20007ffe0ff */
[----:B------:R-:W-:Y:S05]  /*82a0*/  BRA `(.L_x_6377) ;  /* 0x0000003000007947 */ /* 0x000fea0003800000 */
.L_x_6376:
[----:B------:R-:W-:-:S05]  /*82b0*/  IMAD.MOV.U32 R11, RZ, RZ, c[0x0][0x1a0] ;  /* 0x00006800ff0b7624 */ /* 0x000fca00078e00ff */
[----:B------:R-:W-:-:S04]  /*82c0*/  LEA R11, -R11, RZ, 0x6 ;  /* 0x000000ff0b0b7211 */ /* 0x000fc800078e31ff */
[----:B------:R-:W-:Y:S02]  /*82d0*/  SHF.R.S32.HI R0, RZ, 0x1f, R11 ;  /* 0x0000001fff007819 */ /* 0x000fe4000001140b */
.L_x_6377:
[C---:B------:R-:W-:Y:S01]  /*82e0*/  IADD3 R2, R197.reuse, 0x40, RZ ;  /* 0x00000040c5027810 */ /* 0x040fe20007ffe0ff */
[----:B------:R-:W-:Y:S01]  /*82f0*/  UISETP.GT.AND UP0, UPT, UR25, UR19, UPT ;  /* 0x000000131900728c */ /* 0x000fe2000bf04270 */
[C---:B------:R-:W-:Y:S02]  /*8300*/  IADD3 R4, R197.reuse, 0x80, RZ ;  /* 0x00000080c5047810 */ /* 0x040fe40007ffe0ff */
[----:B------:R-:W-:Y:S02]  /*8310*/  ISETP.GE.AND P2, PT, R2, c[0x0][0x220], PT ;  /* 0x0000880002007a0c */ /* 0x000fe40003f46270 */
[----:B------:R-:W-:Y:S02]  /*8320*/  ISETP.GE.AND P1, PT, R4, c[0x0][0x220], PT ;  /* 0x0000880004007a0c */ /* 0x000fe40003f26270 */
[----:B------:R-:W-:Y:S02]  /*8330*/  ISETP.GE.AND P3, PT, R197, c[0x0][0x220], PT ;  /* 0x00008800c5007a0c */ /* 0x000fe40003f66270 */
[----:B------:R-:W-:-:S02]  /*8340*/  LEA R204, P6, R11, R212, 0x1 ;  /* 0x000000d40bcc7211 */ /* 0x000fc400078c08ff */
[C---:B------:R-:W-:Y:S02]  /*8350*/  IADD3 R5, P0, R11.reuse, UR23, RZ ;  /* 0x000000170b057c10 */ /* 0x040fe4000ff1e0ff */
[----:B------:R-:W-:-:S03]  /*8360*/  LEA.HI.X R205, R11, R213, R0, 0x1, P6 ;  /* 0x000000d50bcd7211 */ /* 0x000fc600030f0c00 */
[CC--:B------:R-:W-:Y:S02]  /*8370*/  @!P2 IADD3 R9, P5, R11.reuse, R144.reuse, RZ ;  /* 0x000000900b09a210 */ /* 0x0c0fe40007fbe0ff */
[----:B------:R-:W-:Y:S02]  /*8380*/  @!P1 IADD3 R7, P4, R11, R144, RZ ;  /* 0x000000900b079210 */ /* 0x000fe40007f9e0ff */
[----:B------:R-:W-:Y:S01]  /*8390*/  @P3 STS.128 [R196+0xc000], RZ ;  /* 0x00c000ffc4003388 */ /* 0x000fe20000000c00 */
[C-C-:B------:R-:W-:Y:S01]  /*83a0*/  @!P2 IMAD.X R4, R0.reuse, 0x1, R135.reuse, P5 ;  /* 0x000000010004a824 */ /* 0x140fe200028e0687 */
[----:B------:R-:W-:Y:S01]  /*83b0*/  @!P2 LEA R18, P5, R9, c[0x0][0x170], 0x1 ;  /* 0x00005c000912aa11 */ /* 0x000fe200078a08ff */
[C---:B------:R-:W-:Y:S01]  /*83c0*/  @!P1 IMAD.X R2, R0.reuse, 0x1, R135, P4 ;  /* 0x0000000100029824 */ /* 0x040fe200020e0687 */
[----:B------:R-:W-:Y:S01]  /*83d0*/  @!P1 LEA R12, P4, R7, c[0x0][0x170], 0x1 ;  /* 0x00005c00070c9a11 */ /* 0x000fe200078808ff */
[----:B------:R-:W-:Y:S01]  /*83e0*/  @!PT LDS RZ, [RZ] ;  /* 0x00000000fffff984 */ /* 0x000fe20000000800 */
[----:B------:R-:W-:Y:S01]  /*83f0*/  @!PT LDS RZ, [RZ] ;  /* 0x00000000fffff984 */ /* 0x000fe20000000800 */
[----:B------:R-:W-:Y:S01]  /*8400*/  @!PT LDS RZ, [RZ] ;  /* 0x00000000fffff984 */ /* 0x000fe20000000800 */
[----:B------:R1:W-:Y:S01]  /*8410*/  @!P3 LDGSTS.E.BYPASS.LTC128B.128 [R196+0xc000], [R204.64] ;  /* 0x0c000000ccc4bfae */ /* 0x0003e2000b901d46 */
[----:B------:R-:W-:-:S02]  /*8420*/  IADD3.X R0, R0, UR22, RZ, P0, !PT ;  /* 0x0000001600007c10 */ /* 0x000fc400087fe4ff */
[----:B------:R-:W-:Y:S01]  /*8430*/  @!P3 LEA R16, P0, R5, R212, 0x1 ;  /* 0x000000d40510b211 */ /* 0x000fe200078008ff */
[----:B------:R-:W-:Y:S01]  /*8440*/  @P2 STS.128 [R196+0xe000], RZ ;  /* 0x00e000ffc4002388 */ /* 0x000fe20000000c00 */
[----:B------:R-:W-:Y:S02]  /*8450*/  @!P2 LEA.HI.X R19, R9, c[0x0][0x174], R4, 0x1, P5 ;  /* 0x00005d000913aa11 */ /* 0x000fe400028f0c04 */
[----:B------:R-:W-:Y:S02]  /*8460*/  @!P1 LEA.HI.X R13, R7, c[0x0][0x174], R2, 0x1, P4 ;  /* 0x00005d00070d9a11 */ /* 0x000fe400020f0c02 */
[C---:B------:R-:W-:Y:S01]  /*8470*/  IADD3 R7, P4, R5.reuse, UR23, RZ ;  /* 0x0000001705077c10 */ /* 0x040fe2000ff9e0ff */
[----:B------:R-:W-:Y:S01]  /*8480*/  @!PT LDS RZ, [RZ] ;  /* 0x00000000fffff984 */ /* 0x000fe20000000800 */
[----:B------:R-:W-:Y:S01]  /*8490*/  @!PT LDS RZ, [RZ] ;  /* 0x00000000fffff984 */ /* 0x000fe20000000800 */
[----:B------:R-:W-:Y:S01]  /*84a0*/  @!PT LDS RZ, [RZ] ;  /* 0x00000000fffff984 */ /* 0x000fe20000000800 */
[----:B------:R2:W-:Y:S01]  /*84b0*/  @!P2 LDGSTS.E.BYPASS.LTC128B.128 [R196+0xe000], [R18.64+0x80] ;  /* 0x0e00008012c4afae */ /* 0x0005e2000b901d46 */
[C---:B------:R-:W-:Y:S02]  /*84c0*/  @!P3 LEA.HI.X R17, R5.reuse, R213, R0, 0x1, P0 ;  /* 0x000000d50511b211 */ /* 0x040fe400000f0c00 */
[CC--:B------:R-:W-:Y:S01]  /*84d0*/  @!P2 IADD3 R9, P5, R5.reuse, R144.reuse, RZ ;  /* 0x000000900509a210 */ /* 0x0c0fe20007fbe0ff */
[----:B------:R-:W-:Y:S01]  /*84e0*/  @P1 STS.128 [R196+0x10000], RZ ;  /* 0x010000ffc4001388 */ /* 0x000fe20000000c00 */
[----:B------:R-:W-:-:S02]  /*84f0*/  @!P1 IADD3 R5, P0, R5, R144, RZ ;  /* 0x0000009005059210 */ /* 0x000fc40007f1e0ff */
[C---:B------:R-:W-:Y:S01]  /*8500*/  IADD3.X R2, R0.reuse, UR22, RZ, P4, !PT ;  /* 0x0000001600027c10 */ /* 0x040fe2000a7fe4ff */
[C-C-:B------:R-:W-:Y:S01]  /*8510*/  @!P2 IMAD.X R4, R0.reuse, 0x1, R135.reuse, P5 ;  /* 0x000000010004a824 */ /* 0x140fe200028e0687 */
[----:B------:R-:W-:Y:S01]  /*8520*/  @!P2 IADD3 R11, P4, R7, R144, RZ ;  /* 0x00000090070ba210 */ /* 0x000fe20007f9e0ff */
[--C-:B------:R-:W-:Y:S01]  /*8530*/  @!P1 IMAD.X R0, R0, 0x1, R135.reuse, P0 ;  /* 0x0000000100009824 */ /* 0x100fe200000e0687 */
[----:B------:R-:W-:Y:S01]  /*8540*/  @!P2 LEA R14, P5, R9, c[0x0][0x170], 0x1 ;  /* 0x00005c00090eaa11 */ /* 0x000fe200078a08ff */
[----:B------:R-:W-:Y:S01]  /*8550*/  @!PT LDS RZ, [RZ] ;  /* 0x00000000fffff984 */ /* 0x000fe20000000800 */
[----:B------:R-:W-:Y:S01]  /*8560*/  @!PT LDS RZ, [RZ] ;  /* 0x00000000fffff984 */ /* 0x000fe20000000800 */
[----:B------:R-:W-:Y:S01]  /*8570*/  @!PT LDS RZ, [RZ] ;  /* 0x00000000fffff984 */ /* 0x000fe20000000800 */
[----:B------:R3:W-:Y:S01]  /*8580*/  @!P1 LDGSTS.E.BYPASS.LTC128B.128 [R196+0x10000], [R12.64+0x100] ;  /* 0x100001000cc49fae */ /* 0x0007e2000b901d46 */
[----:B------:R-:W-:Y:S01]  /*8590*/  @!P1 LEA R8, P0, R5, c[0x0][0x170], 0x1 ;  /* 0x00005c0005089a11 */ /* 0x000fe200078008ff */
[----:B------:R-:W-:Y:S01]  /*85a0*/  @!P2 IMAD.X R6, R2, 0x1, R135, P4 ;  /* 0x000000010206a824 */ /* 0x000fe200020e0687 */
[----:B------:R-:W-:Y:S01]  /*85b0*/  @!P2 LEA.HI.X R15, R9, c[0x0][0x174], R4, 0x1, P5 ;  /* 0x00005d00090faa11 */ /* 0x000fe200028f0c04 */
[----:B------:R-:W-:Y:S01]  /*85c0*/  @P3 STS.128 [R196+0xc800], RZ ;  /* 0x00c800ffc4003388 */ /* 0x000fe20000000c00 */
[----:B------:R-:W-:-:S02]  /*85d0*/  @!P2 LEA R10, P4, R11, c[0x0][0x170], 0x1 ;  /* 0x00005c000b0aaa11 */ /* 0x000fc400078808ff */
[----:B------:R-:W-:Y:S01]  /*85e0*/  @!P1 LEA.HI.X R9, R5, c[0x0][0x174], R0, 0x1, P0 ;  /* 0x00005d0005099a11 */ /* 0x000fe200000f0c00 */
[----:B------:R-:W-:Y:S01]  /*85f0*/  @!PT LDS RZ, [RZ] ;  /* 0x00000000fffff984 */ /* 0x000fe20000000800 */
[----:B------:R-:W-:Y:S01]  /*8600*/  @!PT LDS RZ, [RZ] ;  /* 0x00000000fffff984 */ /* 0x000fe20000000800 */
[----:B------:R-:W-:Y:S01]  /*8610*/  @!PT LDS RZ, [RZ] ;  /* 0x00000000fffff984 */ /* 0x000fe20000000800 */
[----:B------:R2:W-:Y:S01]  /*8620*/  @!P3 LDGSTS.E.BYPASS.LTC128B.128 [R196+0xc800], [R16.64] ;  /* 0x0c80000010c4bfae */ /* 0x0005e2000b901d46 */
[C---:B------:R-:W-:Y:S02]  /*8630*/  @!P3 LEA R20, P5, R7.reuse, R212, 0x1 ;  /* 0x000000d40714b211 */ /* 0x040fe400078a08ff */
[----:B------:R-:W-:Y:S01]  /*8640*/  IADD3 R5, P0, R7, UR23, RZ ;  /* 0x0000001707057c10 */ /* 0x000fe2000ff1e0ff */
[----:B------:R-:W-:Y:S01]  /*8650*/  @P2 STS.128 [R196+0xe800], RZ ;  /* 0x00e800ffc4002388 */ /* 0x000fe20000000c00 */
[----:B------:R-:W-:Y:S02]  /*8660*/  @!P2 LEA.HI.X R11, R11, c[0x0][0x174], R6, 0x1, P4 ;  /* 0x00005d000b0baa11 */ /* 0x000fe400020f0c06 */
[C---:B------:R-:W-:Y:S01]  /*8670*/  @!P3 LEA.HI.X R21, R7.reuse, R213, R2, 0x1, P5 ;  /* 0x000000d50715b211 */ /* 0x040fe200028f0c02 */
[----:B------:R-:W-:Y:S01]  /*8680*/  @!PT LDS RZ, [RZ] ;  /* 0x00000000fffff984 */ /* 0x000fe20000000800 */
[----:B------:R-:W-:Y:S01]  /*8690*/  @!PT LDS RZ, [RZ] ;  /* 0x00000000fffff984 */ /* 0x000fe20000000800 */
[----:B------:R-:W-:Y:S01]  /*86a0*/  @!PT LDS RZ, [RZ] ;  /* 0x00000000fffff984 */ /* 0x000fe20000000800 */
[----:B------:R3:W-:Y:S01]  /*86b0*/  @!P2 LDGSTS.E.BYPASS.LTC128B.128 [R196+0xe800], [R14.64+0x80] ;  /* 0x0e8000800ec4afae */ /* 0x0007e2000b901d46 */
[----:B------:R-:W-:-:S02]  /*86c0*/  @!P1 IADD3 R0, P4, R7, R144, RZ ;  /* 0x0000009007009210 */ /* 0x000fc40007f9e0ff */
[C---:B------:R-:W-:Y:S01]  /*86d0*/  @!P3 LEA R22, P6, R5.reuse, R212, 0x1 ;  /* 0x000000d40516b211 */ /* 0x040fe200078c08ff */
[----:B------:R-:W-:Y:S01]  /*86e0*/  @P1 STS.128 [R196+0x10800], RZ ;  /* 0x010800ffc4001388 */ /* 0x000fe20000000c00 */
[C---:B------:R-:W-:Y:S02]  /*86f0*/  IADD3.X R4, R2.reuse, UR22, RZ, P0, !PT ;  /* 0x0000001602047c10 */ /* 0x040fe400087fe4ff */
[CC--:B------:R-:W-:Y:S01]  /*8700*/  @!P2 IADD3 R6, P5, R5.reuse, R144.reuse, RZ ;  /* 0x000000900506a210 */ /* 0x0c0fe20007fbe0ff */
[----:B------:R-:W-:Y:S01]  /*8710*/  @!PT LDS RZ, [RZ] ;  /* 0x00000000fffff984 */ /* 0x000fe20000000800 */
[----:B------:R-:W-:Y:S01]  /*8720*/  @!PT LDS RZ, [RZ] ;  /* 0x00000000fffff984 */ /* 0x000fe20000000800 */
[----:B------:R-:W-:Y:S01]  /*8730*/  @!PT LDS RZ, [RZ] ;  /* 0x00000000fffff984 */ /* 0x000fe20000000800 */
[----:B------:R4:W-:Y:S01]  /*8740*/  @!P1 LDGSTS.E.BYPASS.LTC128B.128 [R196+0x10800], [R8.64+0x100] ;  /* 0x1080010008c49fae */ /* 0x0009e2000b901d46 */
[C---:B------:R-:W-:Y:S02]  /*8750*/  @!P1 IADD3 R144, P0, R5.reuse, R144, RZ ;  /* 0x0000009005909210 */ /* 0x040fe40007f1e0ff */
[----:B------:R-:W-:Y:S01]  /*8760*/  @!P3 LEA.HI.X R23, R5, R213, R4, 0x1, P6 ;  /* 0x000000d50517b211 */ /* 0x000fe200030f0c04 */
[--C-:B------:R-:W-:Y:S01]  /*8770*/  @!P1 IMAD.X R5, R2, 0x1, R135.reuse, P4 ;  /* 0x0000000102059824 */ /* 0x100fe200020e0687 */
        /* <DEDUP_REMOVED lines=9> */
[----:B------:R-:W-:-:S02]  /*8810*/  @!P1 LEA R28, P0, R144, c[0x0][0x170], 0x1 ;  /* 0x00005c00901c9a11 */ /* 0x000fc400078008ff */
[----:B------:R-:W-:Y:S01]  /*8820*/  @!P1 LEA.HI.X R5, R0, c[0x0][0x174], R5, 0x1, P4 ;  /* 0x00005d0000059a11 */ /* 0x000fe200020f0c05 */
[----:B------:R-:W-:Y:S01]  /*8830*/  @P2 STS.128 [R196+0xf000], RZ ;  /* 0x00f000ffc4002388 */ /* 0x000fe20000000c00 */
[----:B------:R-:W-:Y:S01]  /*8840*/  @!P2 LEA.HI.X R31, R6, c[0x0][0x174], R7, 0x1, P5 ;  /* 0x00005d00061faa11 */ /* 0x000fe200028f0c07 */
[----:B------:R-:W-:Y:S01]  /*8850*/  IMAD.U32 R0, RZ, RZ, UR25 ;  /* 0x00000019ff007e24 */ /* 0x000fe2000f8e00ff */
[----:B------:R-:W-:Y:S01]  /*8860*/  @!P1 LEA.HI.X R29, R144, c[0x0][0x174], R135, 0x1, P0 ;  /* 0x00005d00901d9a11 */ /* 0x000fe200000f0c87 */
[----:B------:R-:W-:Y:S01]  /*8870*/  @!PT LDS RZ, [RZ] ;  /* 0x00000000fffff984 */ /* 0x000fe20000000800 */
[----:B------:R-:W-:Y:S01]  /*8880*/  @!PT LDS RZ, [RZ] ;  /* 0x00000000fffff984 */ /* 0x000fe20000000800 */
[----:B------:R-:W-:Y:S01]  /*8890*/  @!PT LDS RZ, [RZ] ;  /* 0x00000000fffff984 */ /* 0x000fe20000000800 */
[----:B------:R4:W-:Y:S02]  /*88a0*/  @!P2 LDGSTS.E.BYPASS.LTC128B.128 [R196+0xf000], [R10.64+0x80] ;  /* 0x0f0000800ac4afae */ /* 0x0009e4000b901d46 */
[----:B------:R-:W-:Y:S02]  /*88b0*/  IMAD R0, R0, 0x40, R195 ;  /* 0x0000004000007824 */ /* 0x000fe400078e02c3 */
[----:B------:R-:W-:Y:S02]  /*88c0*/  @P1 STS.128 [R196+0x11000], RZ ;  /* 0x011000ffc4001388 */ /* 0x000fe40000000c00 */
[----:B------:R-:W-:Y:S01]  /*88d0*/  IMAD.IADD R2, R203, 0x1, -R0 ;  /* 0x00000001cb027824 */ /* 0x000fe200078e0a00 */
[C---:B------:R-:W-:Y:S01]  /*88e0*/  ISETP.GE.AND P4, PT, R0.reuse, R201, PT ;  /* 0x000000c90000720c */ /* 0x040fe20003f86270 */
[----:B------:R-:W-:Y:S01]  /*88f0*/  @!PT LDS RZ, [RZ] ;  /* 0x00000000fffff984 */ /* 0x000fe20000000800 */
[----:B------:R-:W-:Y:S01]  /*8900*/  @!PT LDS RZ, [RZ] ;  /* 0x00000000fffff984 */ /* 0x000fe20000000800 */
[----:B------:R-:W-:Y:S01]  /*8910*/  @!PT LDS RZ, [RZ] ;  /* 0x00000000fffff984 */ /* 0x000fe20000000800 */
[----:B------:R1:W-:Y:S01]  /*8920*/  @!P1 LDGSTS.E.BYPASS.LTC128B.128 [R196+0x11000], [R4.64+0x100] ;  /* 0x1100010004c49fae */ /* 0x0003e2000b901d46 */
[----:B------:R-:W-:-:S02]  /*8930*/  ISETP.GE.AND P5, PT, R0, R198, PT ;  /* 0x000000c60000720c */ /* 0x000fc40003fa6270 */
[----:B------:R-:W-:Y:S01]  /*8940*/  IABS R2, R2 ;  /* 0x0000000200027213 */ /* 0x000fe20000000000 */
[----:B------:R-:W-:Y:S01]  /*8950*/  @P3 STS.128 [R196+0xd800], RZ ;  /* 0x00d800ffc4003388 */ /* 0x000fe20000000c00 */
[C---:B------:R-:W-:Y:S02]  /*8960*/  ISETP.LT.OR P4, PT, R0.reuse, R202, P4 ;  /* 0x000000ca0000720c */ /* 0x040fe40002781670 */
[----:B------:R-:W-:Y:S01]  /*8970*/  ISETP.LT.OR P5, PT, R0, R199, P5 ;  /* 0x000000c70000720c */ /* 0x000fe20002fa1670 */
        /* <DEDUP_REMOVED lines=16> */
[----:B------:R-:W2:Y:S04]  /*8a80*/  LDSM.16.M88.4 R32, [R193+0x6800] ;  /* 0x00680000c120783b */ /* 0x000ea80000000200 */
[----:B------:R-:W2:Y:S04]  /*8a90*/  LDSM.16.M88.4 R24, [R193+0x7000] ;  /* 0x00700000c118783b */ /* 0x000ea80000000200 */
[----:B----4-:R-:W4:Y:S04]  /*8aa0*/  LDSM.16.M88.4 R8, [R193+0x7800] ;  /* 0x00780000c108783b */ /* 0x010f280000000200 */
[----:B------:R-:W-:Y:S04]  /*8ab0*/  LDSM.16.M88.4 R156, [R192] ;  /* 0x00000000c09c783b */ /* 0x000fe80000000200 */
[----:B-1----:R-:W1:Y:S04]  /*8ac0*/  LDSM.16.M88.4 R4, [R191] ;  /* 0x00000000bf04783b */ /* 0x002e680000000200 */
[----:B------:R-:W1:Y:S04]  /*8ad0*/  LDSM.16.M88.4 R144, [R183] ;  /* 0x00000000b790783b */ /* 0x000e680000000200 */
[----:B-----5:R-:W5:Y:S04]  /*8ae0*/  LDSM.16.M88.4 R20, [R182] ;  /* 0x00000000b614783b */ /* 0x020f680000000200 */
[----:B------:R-:W1:Y:S04]  /*8af0*/  LDSM.16.M88.4 R216, [R181] ;  /* 0x00000000b5d8783b */ /* 0x000e680000000200 */
[----:B------:R-:W-:Y:S01]  /*8b00*/  LDSM.16.M88.4 R148, [R187+0x6000] ;  /* 0x00600000bb94783b */ /* 0x000fe20000000200 */
[C---:B---3--:R-:W-:Y:S03]  /*8b10*/  HMMA.16816.F32 R12, R160.reuse, R140, RZ ;  /* 0x0000008ca00c723c */ /* 0x048fe600000018ff */
[----:B--2---:R-:W-:Y:S04]  /*8b20*/  LDSM.16.M88.4 R16, [R187+0x6800] ;  /* 0x00680000bb10783b */ /* 0x004fe80000000200 */
        /* <DEDUP_REMOVED lines=9> */
[C---:B----4-:R-:W-:Y:S08]  /*8bc0*/  HMMA.16816.F32 R164, R160.reuse, R8, RZ ;  /* 0x00000008a0a4723c */ /* 0x050ff000000018ff */
[----:B------:R-:W-:Y:S01]  /*8bd0*/  HMMA.16816.F32 R160, R160, R10, RZ ;  /* 0x0000000aa0a0723c */ /* 0x000fe200000018ff */
[----:B------:R-:W2:Y:S07]  /*8be0*/  LDSM.16.M88.4 R8, [R190] ;  /* 0x00000000be08783b */ /* 0x000eae0000000200 */
[C---:B-1----:R-:W-:Y:S08]  /*8bf0*/  HMMA.16816.F32 R12, R156.reuse, R4, R12 ;  /* 0x000000049c0c723c */ /* 0x042ff0000000180c */
[C---:B------:R-:W-:Y:S01]  /*8c00*/  HMMA.16816.F32 R140, R156.reuse, R6, R140 ;  /* 0x000000069c8c723c */ /* 0x040fe2000000188c */
[----:B------:R-:W1:Y:S07]  /*8c10*/  LDSM.16.M88.4 R4, [R187+0x7000] ;  /* 0x00700000bb04783b */ /* 0x000e6e0000000200 */
[C---:B------:R-:W-:Y:S08]  /*8c20*/  HMMA.16816.F32 R136, R156.reuse, R144, R136 ;  /* 0x000000909c88723c */ /* 0x040ff00000001888 */
[C---:B------:R-:W-:Y:S01]  /*8c30*/  HMMA.16816.F32 R32, R156.reuse, R146, R32 ;  /* 0x000000929c20723c */ /* 0x040fe20000001820 */
[----:B------:R-:W3:Y:S07]  /*8c40*/  LDSM.16.M88.4 R144, [R180+0x800] ;  /* 0x00080000b490783b */ /* 0x000eee0000000200 */
[C---:B-----5:R-:W-:Y:S08]  /*8c50*/  HMMA.16816.F32 R28, R156.reuse, R20, R28 ;  /* 0x000000149c1c723c */ /* 0x060ff0000000181c */
[C---:B------:R-:W-:Y:S01]  /*8c60*/  HMMA.16816.F32 R24, R156.reuse, R22, R24 ;  /* 0x000000169c18723c */ /* 0x040fe20000001818 */
[----:B------:R-:W4:Y:S07]  /*8c70*/  LDSM.16.M88.4 R20, [R180+0x1000] ;  /* 0x00100000b414783b */ /* 0x000f2e0000000200 */
[C---:B------:R-:W-:Y:S08]  /*8c80*/  HMMA.16816.F32 R164, R156.reuse, R216, R164 ;  /* 0x000000d89ca4723c */ /* 0x040ff000000018a4 */
[----:B------:R-:W-:Y:S01]  /*8c90*/  HMMA.16816.F32 R160, R156, R218, R160 ;  /* 0x000000da9ca0723c */ /* 0x000fe200000018a0 */
[----:B------:R-:W5:Y:S04]  /*8ca0*/  LDSM.16.M88.4 R156, [R180+0x1800] ;  /* 0x00180000b49c783b */ /* 0x000f680000000200 */
[----:B------:R-:W-:Y:S03]  /*8cb0*/  LDSM.16.M88.4 R216, [R175] ;  /* 0x00000000afd8783b */ /* 0x000fe60000000200 */
[C---:B--2---:R-:W-:Y:S08]  /*8cc0*/  HMMA.16816.F32 R12, R8.reuse, R148, R12 ;  /* 0x00000094080c723c */ /* 0x044ff0000000180c */
        /* <DEDUP_REMOVED lines=10> */
[----:B------:R-:W2:Y:S04]  /*8d70*/  LDSM.16.M88.4 R8, [R193+0x9000] ;  /* 0x00900000c108783b */ /* 0x000ea80000000200 */
[----:B------:R-:W-:Y:S03]  /*8d80*/  LDSM.16.M88.4 R212, [R194+0x4000] ;  /* 0x00400000c2d4783b */ /* 0x000fe60000000200 */
[C---:B------:R-:W-:Y:S08]  /*8d90*/  HMMA.16816.F32 R12, R152.reuse, R168, R12 ;  /* 0x000000a8980c723c */ /* 0x040ff0000000180c */
[C---:B------:R-:W-:Y:S01]  /*8da0*/  HMMA.16816.F32 R140, R152.reuse, R170, R140 ;  /* 0x000000aa988c723c */ /* 0x040fe2000000188c */
[----:B------:R-:W-:Y:S07]  /*8db0*/  LDSM.16.M88.4 R168, [R179] ;  /* 0x00000000b3a8783b */ /* 0x000fee0000000200 */
[C---:B---3--:R-:W-:Y:S08]  /*8dc0*/  HMMA.16816.F32 R136, R152.reuse, R144, R136 ;  /* 0x000000909888723c */ /* 0x048ff00000001888 */
[C---:B------:R-:W-:Y:S01]  /*8dd0*/  HMMA.16816.F32 R32, R152.reuse, R146, R32 ;  /* 0x000000929820723c */ /* 0x040fe20000001820 */
[----:B------:R-:W3:Y:S07]  /*8de0*/  LDSM.16.M88.4 R144, [R193+0x9800] ;  /* 0x00980000c190783b */ /* 0x000eee0000000200 */
[C---:B----4-:R-:W-:Y:S08]  /*8df0*/  HMMA.16816.F32 R28, R152.reuse, R20, R28 ;  /* 0x00000014981c723c */ /* 0x050ff0000000181c */
[C---:B------:R-:W-:Y:S01]  /*8e00*/  HMMA.16816.F32 R24, R152.reuse, R22, R24 ;  /* 0x000000169818723c */ /* 0x040fe20000001818 */
[----:B------:R-:W4:Y:S07]  /*8e10*/  LDSM.16.M88.4 R20, [R192+0x2000] ;  /* 0x00200000c014783b */ /* 0x000f2e0000000200 */
[C---:B-----5:R-:W-:Y:S08]  /*8e20*/  HMMA.16816.F32 R164, R152.reuse, R156, R164 ;  /* 0x0000009c98a4723c */ /* 0x060ff000000018a4 */
[----:B------:R-:W-:Y:S01]  /*8e30*/  HMMA.16816.F32 R160, R152, R158, R160 ;  /* 0x0000009e98a0723c */ /* 0x000fe200000018a0 */
[----:B------:R-:W5:Y:S04]  /*8e40*/  LDSM.16.M88.4 R152, [R177] ;  /* 0x00000000b198783b */ /* 0x000f680000000200 */
[----:B------:R-:W3:Y:S03]  /*8e50*/  LDSM.16.M88.4 R156, [R178] ;  /* 0x00000000b29c783b */ /* 0x000ee60000000200 */
[C---:B-1----:R-:W-:Y:S08]  /*8e60*/  HMMA.16816.F32 R12, R4.reuse, R148, R12 ;  /* 0x00000094040c723c */ /* 0x042ff0000000180c */
[C---:B------:R-:W-:Y:S01]  /*8e70*/  HMMA.16816.F32 R140, R4.reuse, R150, R140 ;  /* 0x00000096048c723c */ /* 0x040fe2000000188c */
[----:B------:R-:W1:Y:S07]  /*8e80*/  LDSM.16.M88.4 R148, [R176] ;  /* 0x00000000b094783b */ /* 0x000e6e0000000200 */
        /* <DEDUP_REMOVED lines=13> */
[C---:B-----5:R-:W-:Y:S08]  /*8f60*/  HMMA.16816.F32 R28, R20.reuse, R152, R28 ;  /* 0x00000098141c723c */ /* 0x060ff0000000181c */
[C---:B------:R-:W-:Y:S01]  /*8f70*/  HMMA.16816.F32 R24, R20.reuse, R154, R24 ;  /* 0x0000009a1418723c */ /* 0x040fe20000001818 */
[----:B------:R-:W4:Y:S07]  /*8f80*/  LDSM.16.M88.4 R152, [R187+0x9800] ;  /* 0x00980000bb98783b */ /* 0x000f2e0000000200 */
[C---:B------:R-:W-:Y:S08]  /*8f90*/  HMMA.16816.F32 R136, R20.reuse, R156, R136 ;  /* 0x0000009c1488723c */ /* 0x040ff00000001888 */
[C---:B------:R-:W-:Y:S01]  /*8fa0*/  HMMA.16816.F32 R32, R20.reuse, R158, R32 ;  /* 0x0000009e1420723c */ /* 0x040fe20000001820 */
[----:B------:R-:W-:Y:S07]  /*8fb0*/  LDSM.16.M88.4 R156, [R192+0x4000] ;  /* 0x00400000c09c783b */ /* 0x000fee0000000200 */
[C---:B-1----:R-:W-:Y:S08]  /*8fc0*/  HMMA.16816.F32 R164, R20.reuse, R148, R164 ;  /* 0x0000009414a4723c */ /* 0x042ff000000018a4 */
[----:B------:R-:W-:Y:S01]  /*8fd0*/  HMMA.16816.F32 R160, R20, R150, R160 ;  /* 0x0000009614a0723c */ /* 0x000fe200000018a0 */
[----:B------:R-:W-:Y:S04]  /*8fe0*/  LDSM.16.M88.4 R20, [R189+0x2000] ;  /* 0x00200000bd14783b */ /* 0x000fe80000000200 */
[----:B------:R-:W-:Y:S03]  /*8ff0*/  LDSM.16.M88.4 R148, [R180+0x2800] ;  /* 0x00280000b494783b */ /* 0x000fe60000000200 */
[C---:B--2---:R-:W-:Y:S08]  /*9000*/  HMMA.16816.F32 R12, R16.reuse, R8, R12 ;  /* 0x00000008100c723c */ /* 0x044ff0000000180c */
[C---:B------:R-:W-:Y:S01]  /*9010*/  HMMA.16816.F32 R140, R16.reuse, R10, R140 ;  /* 0x0000000a108c723c */ /* 0x040fe2000000188c */
[----:B------:R-:W1:Y:S07]  /*9020*/  LDSM.16.M88.4 R8, [R180+0x2000] ;  /* 0x00200000b408783b */ /* 0x000e6e0000000200 */
        /* <DEDUP_REMOVED lines=8> */
[----:B------:R-:W3:Y:S04]  /*90b0*/  LDSM.16.M88.4 R16, [R193+0xa000] ;  /* 0x00a00000c110783b */ /* 0x000ee80000000200 */
[----:B------:R-:W-:Y:S03]  /*90c0*/  LDSM.16.M88.4 R152, [R174] ;  /* 0x00000000ae98783b */ /* 0x000fe60000000200 */
[C---:B-1----:R-:W-:Y:S08]  /*90d0*/  HMMA.16816.F32 R12, R20.reuse, R8, R12 ;  /* 0x00000008140c723c */ /* 0x042ff0000000180c */
[C---:B------:R-:W-:Y:S01]  /*90e0*/  HMMA.16816.F32 R140, R20.reuse, R10, R140 ;  /* 0x0000000a148c723c */ /* 0x040fe2000000188c */
[----:B------:R-:W1:Y:S07]  /*90f0*/  LDSM.16.M88.4 R8, [R193+0xa800] ;  /* 0x00a80000c108783b */ /* 0x000e6e0000000200 */
[C---:B--2---:R-:W-:Y:S08]  /*9100*/  HMMA.16816.F32 R28, R20.reuse, R4, R28 ;  /* 0x00000004141c723c */ /* 0x044ff0000000181c */
[C---:B------:R-:W-:Y:S01]  /*9110*/  HMMA.16816.F32 R24, R20.reuse, R6, R24 ;  /* 0x000000061418723c */ /* 0x040fe20000001818 */
[----:B------:R-:W2:Y:S07]  /*9120*/  LDSM.16.M88.4 R4, [R193+0xb000] ;  /* 0x00b00000c104783b */ /* 0x000eae0000000200 */
[----:B------:R-:W-:Y:S08]  /*9130*/  HMMA.16816.F32 R136, R20, R148, R136 ;  /* 0x000000941488723c */ /* 0x000ff00000001888 */
[----:B---3--:R-:W-:Y:S08]  /*9140*/  HMMA.16816.F32 R12, R212, R16, R12 ;  /* 0x00000010d40c723c */ /* 0x008ff0000000180c */
[C---:B------:R-:W-:Y:S01]  /*9150*/  HMMA.16816.F32 R32, R20.reuse, R150, R32 ;  /* 0x000000961420723c */ /* 0x040fe20000001820 */
[----:B------:R-:W-:Y:S07]  /*9160*/  LDSM.16.M88.4 R148, [R173] ;  /* 0x00000000ad94783b */ /* 0x000fee0000000200 */
[C---:B------:R-:W-:Y:S08]  /*9170*/  HMMA.16816.F32 R164, R20.reuse, R144, R164 ;  /* 0x0000009014a4723c */ /* 0x040ff000000018a4 */
[----:B------:R-:W-:Y:S01]  /*9180*/  HMMA.16816.F32 R160, R20, R146, R160 ;  /* 0x0000009214a0723c */ /* 0x000fe200000018a0 */
[----:B------:R-:W-:Y:S04]  /*9190*/  LDSM.16.M88.4 R20, [R190+0x4000] ;  /* 0x00400000be14783b */ /* 0x000fe80000000200 */
[----:B------:R-:W-:Y:S03]  /*91a0*/  LDSM.16.M88.4 R144, [R172] ;  /* 0x00000000ac90783b */ /* 0x000fe60000000200 */
[----:B------:R-:W-:Y:S01]  /*91b0*/  HMMA.16816.F32 R140, R212, R18, R140 ;  /* 0x00000012d48c723c */ /* 0x000fe2000000188c */
[----:B------:R-:W3:Y:S07]  /*91c0*/  LDSM.16.M88.4 R16, [R187+0xa000] ;  /* 0x00a00000bb10783b */ /* 0x000eee0000000200 */
[----:B------:R-:W-:Y:S08]  /*91d0*/  HMMA.16816.F32 R12, R156, R216, R12 ;  /* 0x000000d89c0c723c */ /* 0x000ff0000000180c */
[C---:B-1----:R-:W-:Y:S08]  /*91e0*/  HMMA.16816.F32 R136, R212.reuse, R8, R136 ;  /* 0x00000008d488723c */ /* 0x042ff00000001888 */
[C---:B------:R-:W-:Y:S01]  /*91f0*/  HMMA.16816.F32 R32, R212.reuse, R10, R32 ;  /* 0x0000000ad420723c */ /* 0x040fe20000001820 */
[----:B------:R-:W-:Y:S07]  /*9200*/  LDSM.16.M88.4 R8, [R189+0x4000] ;  /* 0x00400000bd08783b */ /* 0x000fee0000000200 */
[C---:B--2---:R-:W-:Y:S08]  /*9210*/  HMMA.16816.F32 R28, R212.reuse, R4, R28 ;  /* 0x00000004d41c723c */ /* 0x044ff0000000181c */
[----:B------:R-:W-:Y:S01]  /*9220*/  HMMA.16816.F32 R24, R212, R6, R24 ;  /* 0x00000006d418723c */ /* 0x000fe20000001818 */
[----:B------:R-:W1:Y:S07]  /*9230*/  LDSM.16.M88.4 R4, [R180+0x4000] ;  /* 0x00400000b404783b */ /* 0x000e6e0000000200 */
[----:B---3--:R-:W-:Y:S08]  /*9240*/  HMMA.16816.F32 R12, R20, R16, R12 ;  /* 0x00000010140c723c */ /* 0x008ff0000000180c */
        /* <DEDUP_REMOVED lines=35> */
[C---:B--2---:R-:W-:Y:S01]  /*9480*/  HMMA.16816.F32 R136, R20.reuse, R152, R136 ;  /* 0x000000981488723c */ /* 0x044fe20000001888 */
[----:B------:R-:W-:Y:S01]  /*9490*/  FSEL R2, R2, -INF , !P5 ;  /* 0xff80000002027808 */ /* 0x000fe20006800000 */
[----:B------:R-:W2:Y:S01]  /*94a0*/  LDSM.16.M88.4 R16, [R187+0xb000] ;  /* 0x00b00000bb10783b */ /* 0x000ea20000000200 */
[C---:B------:R-:W-:Y:S01]  /*94b0*/  ISETP.GE.AND P5, PT, R12.reuse, R198, PT ;  /* 0x000000c60c00720c */ /* 0x040fe20003fa6270 */
[----:B------:R-:W-:Y:S01]  /*94c0*/  IMAD.MOV.U32 R212, RZ, RZ, R204 ;  /* 0x000000ffffd47224 */ /* 0x000fe200078e00cc */
[----:B------:R-:W-:Y:S01]  /*94d0*/  IABS R135, R135 ;  /* 0x0000008700877213 */ /* 0x000fe20000000000 */
[----:B------:R-:W-:Y:S01]  /*94e0*/  IMAD.MOV.U32 R213, RZ, RZ, R205 ;  /* 0x000000ffffd57224 */ /* 0x000fe200078e00cd */
[----:B------:R-:W4:Y:S01]  /*94f0*/  I2F R14, R14 ;  /* 0x0000000e000e7306 */ /* 0x000f220000201400 */
[C---:B------:R-:W-:Y:S01]  /*9500*/  ISETP.LT.OR P4, PT, R12.reuse, R202, P4 ;  /* 0x000000ca0c00720c */ /* 0x040fe20002781670 */
[----:B------:R-:W-:Y:S01]  /*9510*/  HMMA.16816.F32 R32, R20, R154, R32 ;  /* 0x0000009a1420723c */ /* 0x000fe20000001820 */
[----:B------:R-:W-:-:S02]  /*9520*/  ISETP.LT.OR P5, PT, R12, R199, P5 ;  /* 0x000000c70c00720c */ /* 0x000fc40002fa1670 */
[----:B------:R-:W-:Y:S01]  /*9530*/  IADD3 R12, R0, 0x9, RZ ;  /* 0x00000009000c7810 */ /* 0x000fe20007ffe0ff */
[----:B---3--:R-:W-:Y:S02]  /*9540*/  FFMA.FTZ R148, R148, -UR24, R13 ;  /* 0x8000001894947c23 */ /* 0x008fe4000801000d */
[----:B------:R-:W3:Y:S01]  /*9550*/  I2F R135, R135 ;  /* 0x0000008700877306 */ /* 0x000ee20000201400 */
[----:B------:R-:W-:Y:S01]  /*9560*/  IMAD.MOV.U32 R13, RZ, RZ, R145 ;  /* 0x000000ffff0d7224 */ /* 0x000fe200078e0091 */
[C---:B------:R-:W-:Y:S01]  /*9570*/  HMMA.16816.F32 R160, R156.reuse, R146, R160 ;  /* 0x000000929ca0723c */ /* 0x040fe200000018a0 */
[----:B------:R-:W-:Y:S02]  /*9580*/  FSEL R148, R148, -INF , !P6 ;  /* 0xff80000094947808 */ /* 0x000fe40007000000 */
[----:B------:R-:W-:Y:S01]  /*9590*/  ISETP.GE.AND P6, PT, R12, R201, PT ;  /* 0x000000c90c00720c */ /* 0x000fe20003fc6270 */
[----:B----4-:R-:W-:Y:S02]  /*95a0*/  FFMA.FTZ R15, R14, -UR24, R15 ;  /* 0x800000180e0f7c23 */ /* 0x010fe4000801000f */
[----:B------:R-:W4:Y:S01]  /*95b0*/  I2F R13, R13 ;  /* 0x0000000d000d7306 */ /* 0x000f220000201400 */
[--C-:B------:R-:W-:Y:S01]  /*95c0*/  IMAD.IADD R14, R203, 0x1, -R12.reuse ;  /* 0x00000001cb0e7824 */ /* 0x100fe200078e0a0c */
[----:B------:R-:W-:Y:S01]  /*95d0*/  ISETP.LT.OR P6, PT, R12, R202, P6 ;  /* 0x000000ca0c00720c */ /* 0x000fe200037c1670 */
[----:B------:R-:W-:Y:S01]  /*95e0*/  HMMA.16816.F32 R24, R156, R150, R24 ;  /* 0x000000969c18723c */ /* 0x000fe20000001818 */
[----:B------:R-:W-:Y:S01]  /*95f0*/  FSEL R147, R15, -INF , !P0 ;  /* 0xff8000000f937808 */ /* 0x000fe20004000000 */
[----:B------:R-:W-:Y:S01]  /*9600*/  IMAD.IADD R15, R200, 0x1, -R12 ;  /* 0x00000001c80f7824 */ /* 0x000fe200078e0a0c */
[----:B------:R-:W-:-:S02]  /*9610*/  ISETP.GE.AND P0, PT, R12, R198, PT ;  /* 0x000000c60c00720c */ /* 0x000fc40003f06270 */
[----:B------:R-:W-:Y:S01]  /*9620*/  IABS R14, R14 ;  /* 0x0000000e000e7213 */ /* 0x000fe20000000000 */
[----:B---3--:R-:W-:Y:S01]  /*9630*/  FFMA.FTZ R140, R135, -UR24, R140 ;  /* 0x80000018878c7c23 */ /* 0x008fe2000801008c */
[----:B------:R-:W-:Y:S02]  /*9640*/  ISETP.LT.OR P0, PT, R12, R199, P0 ;  /* 0x000000c70c00720c */ /* 0x000fe40000701670 */
        /* <DEDUP_REMOVED lines=14> */
[----:B------:R-:W-:Y:S01]  /*9730*/  ISETP.GE.AND P5, PT, R12, R198, PT ;  /* 0x000000c60c00720c */ /* 0x000fe20003fa6270 */
        /* <DEDUP_REMOVED lines=37> */
[C---:B------:R-:W-:Y:S01]  /*9990*/  ISETP.LT.OR P4, PT, R4.reuse, R202, P4 ;  /* 0x000000ca0400720c */ /* 0x040fe20002781670 */
        /* <DEDUP_REMOVED lines=38> */
[C---:B------:R-:W-:Y:S02]  /*9c00*/  ISETP.GE.AND P0, PT, R12.reuse, R198, PT ;  /* 0x000000c60c00720c */ /* 0x040fe40003f06270 */
        /* <DEDUP_REMOVED lines=26> */
[----:B------:R-:W-:Y:S02]  /*9db0*/  ISETP.GE.AND P5, PT, R4, R198, PT ;  /* 0x000000c60400720c */ /* 0x000fe40003fa6270 */
        /* <DEDUP_REMOVED lines=24> */
[----:B------:R-:W-:Y:S01]  /*9f40*/  ISETP.GE.AND P6, PT, R28, R201, PT ;  /* 0x000000c91c00720c */ /* 0x000fe20003fc6270 */
[----:B------:R-:W-:Y:S01]  /*9f50*/  IMAD.MOV.U32 R13, RZ, RZ, R20 ;  /* 0x000000ffff0d7224 */ /* 0x000fe200078e0014 */
[----:B------:R-:W-:Y:S01]  /*9f60*/  IABS R20, R21 ;  /* 0x0000001500147213 */ /* 0x000fe20000000000 */
[----:B------:R-:W-:Y:S01]  /*9f70*/  IMAD.IADD R9, R203, 0x1, -R0 ;  /* 0x00000001cb097824 */ /* 0x000fe200078e0a00 */
[----:B------:R-:W-:Y:S01]  /*9f80*/  FSEL R170, R19, -INF , !P4 ;  /* 0xff80000013aa7808 */ /* 0x000fe20006000000 */
[C---:B------:R-:W-:Y:S01]  /*9f90*/  IMAD.IADD R19, R200.reuse, 0x1, -R6 ;  /* 0x00000001c8137824 */ /* 0x040fe200078e0a06 */
        /* <DEDUP_REMOVED lines=33> */
[-C--:B------:R-:W-:Y:S02]  /*a1b0*/  ISETP.GE.AND P5, PT, R12, R198.reuse, PT ;  /* 0x000000c60c00720c */ /* 0x080fe40003fa6270 */
        /* <DEDUP_REMOVED lines=78> */
[----:B------:R-:W-:Y:S01]  /*a6a0*/  MOV R4, UR12 ;  /* 0x0000000c00047c02 */ /* 0x000fe20008000f00 */
[----:B------:R-:W-:Y:S02]  /*a6b0*/  IMAD.U32 R7, RZ, RZ, UR9 ;  /* 0x00000009ff077e24 */ /* 0x000fe4000f8e00ff */
        /* <DEDUP_REMOVED lines=22> */
.L_x_6379:
[----:B------:R-:W-:Y:S02]  /*a820*/  ULDC UR10, c[0x0][0x198] ;  /* 0x00006600000a7ab9 */ /* 0x000fe40000000800 */
[----:B------:R-:W-:-:S04]  /*a830*/  ULEA UR10, -UR10, URZ, 0x6 ;  /* 0x0000003f0a0a7291 */ /* 0x000fc8000f8e313f */
[----:B------:R-:W-:Y:S02]  /*a840*/  USHF.R.S32.HI UR8, URZ, 0x1f, UR10 ;  /* 0x0000001f3f087899 */ /* 0x000fe4000801140a */
.L_x_6380:
        /* <DEDUP_REMOVED lines=122> */
.L_x_6382:
[----:B------:R-:W-:Y:S05]  /*aff0*/  BSYNC B0 ;  /* 0x0000000000007941 */ /* 0x000fea0003800000 */
.L_x_6381:
[----:B------:R-:W0:Y:S01]  /*b000*/  LDGDEPBAR ;  /* 0x00000000000079af */ /* 0x000e220000000000 */
[----:B--2---:R-:W-:Y:S01]  /*b010*/  IMAD.U32 R5, RZ, RZ, UR10 ;  /* 0x0000000aff057e24 */ /* 0x004fe2000f8e00ff */
[----:B------:R-:W-:Y:S01]  /*b020*/  MOV R0, UR8 ;  /* 0x0000000800007c02 */ /* 0x000fe20008000f00 */
[----:B------:R-:W-:-:S03]  /*b030*/  IMAD.U32 R4, RZ, RZ, UR10 ;  /* 0x0000000aff047e24 */ /* 0x000fc6000f8e00ff */
[----:B------:R-:W-:-:S04]  /*b040*/  LEA R206, P0, R5, R206, 0x1 ;  /* 0x000000ce05ce7211 */ /* 0x000fc800078008ff */
[----:B------:R-:W-:Y:S02]  /*b050*/  LEA.HI.X R207, R4, R207, R0, 0x1, P0 ;  /* 0x000000cf04cf7211 */ /* 0x000fe400000f0c00 */
.L_x_6378:
        /* <DEDUP_REMOVED lines=409> */
.L_x_6375:
        /* <DEDUP_REMOVED lines=45> */
.L_x_6387:
        /* <DEDUP_REMOVED lines=57> */
[----:B------:R-:W-:Y:S05]  /*d050*/  ULDC.64 UR4, c[0x0][0x1a0] ;  /* 0x0000680000047ab9 */ /* 0x000fea0000000a00 */
[----:B------:R-:W2:Y:S01]  /*d060*/  LDG.E R11, [R10.64] ;  /* 0x0000001c0a0b7981 */ /* 0x000ea2000c1e1900 */
[----:B------:R-:W-:Y:S01]  /*d070*/  USHF.R.S32.HI UR26, URZ, 0x1f, UR32 ;  /* 0x0000001f3f1a7899 */ /* 0x000fe20008011420 */
[----:B----4-:R-:W-:Y:S01]  /*d080*/  MOV R13, UR33 ;  /* 0x00000021000d7c02 */ /* 0x010fe20008000f00 */
[----:B------:R-:W-:Y:S02]  /*d090*/  UIMAD.WIDE.U32 UR34, UR32, UR4, URZ ;  /* 0x00000004202272a5 */ /* 0x000fe4000f8e003f */
[----:B------:R-:W-:Y:S02]  /*d0a0*/  UIMAD UR26, UR26, UR4, URZ ;  /* 0x000000041a1a72a4 */ /* 0x000fe4000f8e023f */
[----:B------:R-:W2:Y:S02]  /*d0b0*/  LDG.E R4, [R12.64] ;  /* 0x0000001c0c047981 */ /* 0x000ea4000c1e1900 */
[----:B------:R-:W-:Y:S01]  /*d0c0*/  IMAD.U32 R7, RZ, RZ, UR35 ;  /* 0x00000023ff077e24 */ /* 0x000fe2000f8e00ff */
[----:B------:R-:W-:Y:S01]  /*d0d0*/  UIMAD UR26, UR32, UR5, UR26 ;  /* 0x00000005201a72a4 */ /* 0x000fe2000f8e021a */
[----:B------:R-:W-:Y:S03]  /*d0e0*/  MOV R6, UR34 ;  /* 0x0000002200067c02 */ /* 0x000fe60008000f00 */
[----:B------:R-:W-:Y:S06]  /*d0f0*/  UIADD3 UR26, UR35, UR26, URZ ;  /* 0x0000001a231a7290 */ /* 0x000fec000fffe03f */
[----:B------:R-:W-:Y:S01]  /*d100*/  MOV R7, UR26 ;  /* 0x0000001a00077c02 */ /* 0x000fe20008000f00 */
[----:B--2---:R-:W-:Y:S04]  /*d110*/  IMAD.IADD R4, R4, 0x1, -R11 ;  /* 0x0000000104047824 */ /* 0x004fe800078e0a0b */
[C---:B------:R-:W-:Y:S01]  /*d120*/  IMAD.WIDE.U32 R6, R4.reuse, c[0x0][0x188], R6 ;  /* 0x0000620004067a25 */ /* 0x040fe200078e0006 */
[----:B------:R-:W-:Y:S03]  /*d130*/  SHF.R.S32.HI R3, RZ, 0x1f, R4 ;  /* 0x0000001fff037819 */ /* 0x000fe60000011404 */
[----:B------:R-:W-:Y:S02]  /*d140*/  IMAD.MOV.U32 R210, RZ, RZ, R6 ;  /* 0x000000ffffd27224 */ /* 0x000fe400078e0006 */
[----:B------:R-:W-:Y:S04]  /*d150*/  IMAD R3, R3, c[0x0][0x188], RZ ;  /* 0x0000620003037a24 */ /* 0x000fe800078e02ff */
[----:B------:R-:W-:Y:S05]  /*d160*/  IMAD R3, R4, c[0x0][0x18c], R3 ;  /* 0x0000630004037a24 */ /* 0x000fea00078e0203 */
[----:B------:R-:W-:Y:S02]  /*d170*/  IADD3 R208, R7, R3, RZ ;  /* 0x0000000307d07210 */ /* 0x000fe40007ffe0ff */
.L_x_6384:
[C---:B------:R-:W-:Y:S01]  /*d180*/  ISETP.GE.AND P5, PT, R197.reuse, c[0x0][0x220], PT ;  /* 0x00008800c5007a0c */ /* 0x040fe20003fa6270 */
[----:B------:R-:W-:Y:S01]  /*d190*/  UISETP.GT.AND UP2, UPT, UR25, UR19, UPT ;  /* 0x000000131900728c */ /* 0x000fe2000bf44270 */
[C---:B------:R-:W-:Y:S02]  /*d1a0*/  IADD3 R216, R197.reuse, 0x40, RZ ;  /* 0x00000040c5d87810 */ /* 0x040fe40007ffe0ff */
[-C--:B------:R-:W-:Y:S02]  /*d1b0*/  LEA R214, P0, R210, R212.reuse, 0x1 ;  /* 0x000000d4d2d67211 */ /* 0x080fe400078008ff */
[----:B------:R-:W-:Y:S02]  /*d1c0*/  ISETP.GE.AND P4, PT, R216, c[0x0][0x220], PT ;  /* 0x00008800d8007a0c */ /* 0x000fe40003f86270 */
[CC--:B------:R-:W-:Y:S02]  /*d1d0*/  LEA.HI.X R215, R210.reuse, R213.reuse, R208, 0x1, P0 ;  /* 0x000000d5d2d77211 */ /* 0x0c0fe400000f0cd0 */
[----:B------:R-:W-:Y:S03]  /*d1e0*/  IADD3 R3, R197, 0x80, RZ ;  /* 0x00000080c5037810 */ /* 0x000fe60007ffe0ff */
[----:B------:R-:W-:Y:S01]  /*d1f0*/  @P5 STS.128 [R196+0xc000], RZ ;  /* 0x00c000ffc4005388 */ /* 0x000fe20000000c00 */
[----:B------:R-:W-:Y:S02]  /*d200*/  ISETP.GE.AND P3, PT, R3, c[0x0][0x220], PT ;  /* 0x0000880003007a0c */ /* 0x000fe40003f66270 */
[----:B------:R-:W-:Y:S01]  /*d210*/  IADD3 R3, P0, R210, UR23, RZ ;  /* 0x00000017d2037c10 */ /* 0x000fe2000ff1e0ff */
[----:B------:R-:W-:Y:S01]  /*d220*/  @!PT LDS RZ, [RZ] ;  /* 0x00000000fffff984 */ /* 0x000fe20000000800 */
[----:B------:R-:W-:Y:S01]  /*d230*/  @!PT LDS RZ, [RZ] ;  /* 0x00000000fffff984 */ /* 0x000fe20000000800 */
[----:B------:R-:W-:Y:S01]  /*d240*/  @!PT LDS RZ, [RZ] ;  /* 0x00000000fffff984 */ /* 0x000fe20000000800 */
[----:B------:R1:W-:Y:S03]  /*d250*/  @!P5 LDGSTS.E.BYPASS.LTC128B.128 [R196+0xc000], [R214.64] ;  /* 0x0c000000d6c4dfae */ /* 0x0003e6000b901d5c */
[CC--:B------:R-:W-:Y:S01]  /*d260*/  @!P5 LEA R230, P6, R3.reuse, R212.reuse, 0x1 ;  /* 0x000000d403e6d211 */ /* 0x0c0fe200078c08ff */
[----:B------:R-:W-:Y:S01]  /*d270*/  @P4 STS.128 [R196+0xe000], RZ ;  /* 0x00e000ffc4004388 */ /* 0x000fe20000000c00 */
[----:B------:R-:W-:Y:S02]  /*d280*/  IADD3.X R210, R208, UR22, RZ, P0, !PT ;  /* 0x00000016d0d27c10 */ /* 0x000fe400087fe4ff */
[CC--:B------:R-:W-:Y:S01]  /*d290*/  @!P4 LEA R224, P1, R3.reuse, R212.reuse, 0x1 ;  /* 0x000000d403e0c211 */ /* 0x0c0fe200078208ff */
[----:B------:R-:W-:Y:S01]  /*d2a0*/  @!PT LDS RZ, [RZ] ;  /* 0x00000000fffff984 */ /* 0x000fe20000000800 */
[----:B------:R-:W-:Y:S01]  /*d2b0*/  @!PT LDS RZ, [RZ] ;  /* 0x00000000fffff984 */ /* 0x000fe20000000800 */
[----:B------:R-:W-:Y:S01]  /*d2c0*/  @!PT LDS RZ, [RZ] ;  /* 0x00000000fffff984 */ /* 0x000fe20000000800 */
[----:B------:R1:W-:Y:S01]  /*d2d0*/  @!P4 LDGSTS.E.BYPASS.LTC128B.128 [R196+0xe000], [R214.64+0x80] ;  /* 0x0e000080d6c4cfae */ /* 0x0003e2000b901d5c */
[CCC-:B------:R-:W-:Y:S02]  /*d2e0*/  @!P5 LEA.HI.X R231, R3.reuse, R213.reuse, R210.reuse, 0x1, P6 ;  /* 0x000000d503e7d211 */ /* 0x1c0fe400030f0cd2 */
[CCC-:B------:R-:W-:Y:S01]  /*d2f0*/  @!P4 LEA.HI.X R225, R3.reuse, R213.reuse, R210.reuse, 0x1, P1 ;  /* 0x000000d503e1c211 */ /* 0x1c0fe200008f0cd2 */
[----:B------:R-:W-:Y:S01]  /*d300*/  @P3 STS.128 [R196+0x10000], RZ ;  /* 0x010000ffc4003388 */ /* 0x000fe20000000c00 */
[CC--:B------:R-:W-:Y:S02]  /*d310*/  @!P3 LEA R222, P0, R3.reuse, R212.reuse, 0x1 ;  /* 0x000000d403deb211 */ /* 0x0c0fe400078008ff */
[C---:B------:R-:W-:Y:S01]  /*d320*/  IADD3 R217, P2, R3.reuse, UR23, RZ ;  /* 0x0000001703d97c10 */ /* 0x040fe2000ff5e0ff */
[----:B------:R-:W-:Y:S01]  /*d330*/  @!PT LDS RZ, [RZ] ;  /* 0x00000000fffff984 */ /* 0x000fe20000000800 */
[----:B------:R-:W-:Y:S01]  /*d340*/  @!PT LDS RZ, [RZ] ;  /* 0x00000000fffff984 */ /* 0x000fe20000000800 */
[----:B------:R-:W-:Y:S01]  /*d350*/  @!PT LDS RZ, [RZ] ;  /* 0x00000000fffff984 */ /* 0x000fe20000000800 */
[----:B------:R1:W-:Y:S01]  /*d360*/  @!P3 LDGSTS.E.BYPASS.LTC128B.128 [R196+0x10000], [R214.64+0x100] ;  /* 0x10000100d6c4bfae */ /* 0x0003e2000b901d5c */
[-C--:B------:R-:W-:Y:S02]  /*d370*/  @!P3 LEA.HI.X R223, R3, R213.reuse, R210, 0x1, P0 ;  /* 0x000000d503dfb211 */ /* 0x080fe400000f0cd2 */
[CC--:B------:R-:W-:Y:S01]  /*d380*/  @!P5 LEA R228, P1, R217.reuse, R212.reuse, 0x1 ;  /* 0x000000d4d9e4d211 */ /* 0x0c0fe200078208ff */
[----:B------:R-:W-:Y:S01]  /*d390*/  @P5 STS.128 [R196+0xc800], RZ ;  /* 0x00c800ffc4005388 */ /* 0x000fe20000000c00 */
[----:B------:R-:W-:Y:S02]  /*d3a0*/  IADD3.X R210, R210, UR22, RZ, P2, !PT ;  /* 0x00000016d2d27c10 */ /* 0x000fe400097fe4ff */
[CC--:B------:R-:W-:Y:S01]  /*d3b0*/  @!P4 LEA R220, P0, R217.reuse, R212.reuse, 0x1 ;  /* 0x000000d4d9dcc211 */ /* 0x0c0fe200078008ff */
[----:B------:R-:W-:Y:S01]  /*d3c0*/  @!PT LDS RZ, [RZ] ;  /* 0x00000000fffff984 */ /* 0x000fe20000000800 */
[----:B------:R-:W-:Y:S01]  /*d3d0*/  @!PT LDS RZ, [RZ] ;  /* 0x00000000fffff984 */ /* 0x000fe20000000800 */
[----:B------:R-:W-:Y:S01]  /*d3e0*/  @!PT LDS RZ, [RZ] ;  /* 0x00000000fffff984 */ /* 0x000fe20000000800 */
[----:B------:R1:W-:Y:S01]  /*d3f0*/  @!P5 LDGSTS.E.BYPASS.LTC128B.128 [R196+0xc800], [R230.64] ;  /* 0x0c800000e6c4dfae */ /* 0x0003e2000b901d5c */
        /* <DEDUP_REMOVED lines=10> */
[----:B------:R-:W-:Y:S01]  /*d4a0*/  IADD3.X R208, R210, UR22, RZ, P6, !PT ;  /* 0x00000016d2d07c10 */ /* 0x000fe2000b7fe4ff */
[----:B------:R-:W-:Y:S01]  /*d4b0*/  @P3 STS.128 [R196+0x10800], RZ ;  /* 0x010800ffc4003388 */ /* 0x000fe20000000c00 */
[CC--:B------:R-:W-:Y:S02]  /*d4c0*/  @!P5 LEA R226, P6, R3.reuse, R212.reuse, 0x1 ;  /* 0x000000d403e2d211 */ /* 0x0c0fe400078c08ff */
        /* <DEDUP_REMOVED lines=8> */
[C---:B------:R-:W-:Y:S03]  /*d550*/  @!P3 LEA R212, P0, R3.reuse, R212, 0x1 ;  /* 0x000000d403d4b211 */ /* 0x040fe600078008ff */
[----:B------:R-:W-:Y:S01]  /*d560*/  @!PT LDS RZ, [RZ] ;  /* 0x00000000fffff984 */ /* 0x000fe20000000800 */
[----:B------:R-:W-:Y:S01]  /*d570*/  @!PT LDS RZ, [RZ] ;  /* 0x00000000fffff984 */ /* 0x000fe20000000800 */
[----:B------:R-:W-:Y:S01]  /*d580*/  @!PT LDS RZ, [RZ] ;  /* 0x00000000fffff984 */ /* 0x000fe20000000800 */
[----:B------:R1:W-:Y:S01]  /*d590*/  @!P5 LDGSTS.E.BYPASS.LTC128B.128 [R196+0xd000], [R228.64] ;  /* 0x0d000000e4c4dfae */ /* 0x0003e2000b901d5c */
[----:B------:R-:W-:Y:S02]  /*d5a0*/  @!P3 LEA.HI.X R213, R3, R213, R208, 0x1, P0 ;  /* 0x000000d503d5b211 */ /* 0x000fe400000f0cd0 */
[----:B------:R-:W-:Y:S01]  /*d5b0*/  PLOP3.LUT P0, PT, PT, PT, UP2, 0x80, 0x0 ;  /* 0x000000000000781c */ /* 0x000fe20003f0f028 */
        /* <DEDUP_REMOVED lines=234> */
[----:B-1----:R-:W-:Y:S02]  /*e460*/  MOV R140, UR4 ;  /* 0x00000004008c7c02 */ /* 0x002fe40008000f00 */
[----:B--2---:R-:W-:Y:S01]  /*e470*/  MOV R138, UR32 ;  /* 0x00000020008a7c02 */ /* 0x004fe20008000f00 */
[----:B------:R-:W-:Y:S04]  /*e480*/  UIADD3 UR32, UR37, -UR35, URZ ;  /* 0x8000002325207290 */ /* 0x000fe8000fffe03f */
[----:B------:R-:W-:Y:S01]  /*e490*/  UIMAD UR32, UR32, UR6, -UR9 ;  /* 0x00000006202072a4 */ /* 0x000fe2000f8e0a09 */
[----:B---3--:R-:W-:Y:S01]  /*e4a0*/  IMAD.U32 R141, RZ, RZ, UR5 ;  /* 0x00000005ff8d7e24 */ /* 0x008fe2000f8e00ff */
[----:B------:R-:W-:Y:S04]  /*e4b0*/  ULDC.64 UR4, c[0x0][0x198] ;  /* 0x0000660000047ab9 */ /* 0x000fe80000000a00 */
[----:B------:R-:W2:Y:S02]  /*e4c0*/  LDG.E R3, [R140.64] ;  /* 0x0000001c8c037981 */ /* 0x000ea4000c1e1900 */
[----:B------:R-:W-:Y:S01]  /*e4d0*/  USHF.R.S32.HI UR26, URZ, 0x1f, UR32 ;  /* 0x0000001f3f1a7899 */ /* 0x000fe20008011420 */
[----:B----4-:R-:W-:Y:S01]  /*e4e0*/  IMAD.U32 R139, RZ, RZ, UR33 ;  /* 0x00000021ff8b7e24 */ /* 0x010fe2000f8e00ff */
[----:B------:R-:W-:Y:S02]  /*e4f0*/  UIMAD.WIDE.U32 UR34, UR32, UR4, URZ ;  /* 0x00000004202272a5 */ /* 0x000fe4000f8e003f */
[----:B------:R-:W-:Y:S02]  /*e500*/  UIMAD UR26, UR26, UR4, URZ ;  /* 0x000000041a1a72a4 */ /* 0x000fe4000f8e023f */
[----:B------:R-:W2:Y:S02]  /*e510*/  LDG.E R138, [R138.64] ;  /* 0x0000001c8a8a7981 */ /* 0x000ea4000c1e1900 */
[----:B------:R-:W-:Y:S01]  /*e520*/  IMAD.U32 R132, RZ, RZ, UR34 ;  /* 0x00000022ff847e24 */ /* 0x000fe2000f8e00ff */
[----:B------:R-:W-:Y:S01]  /*e530*/  UIMAD UR26, UR32, UR5, UR26 ;  /* 0x00000005201a72a4 */ /* 0x000fe2000f8e021a */
[----:B------:R-:W-:Y:S03]  /*e540*/  MOV R133, UR35 ;  /* 0x0000002300857c02 */ /* 0x000fe60008000f00 */
[----:B------:R-:W-:Y:S06]  /*e550*/  UIADD3 UR26, UR35, UR26, URZ ;  /* 0x0000001a231a7290 */ /* 0x000fec000fffe03f */
[----:B------:R-:W-:Y:S01]  /*e560*/  IMAD.U32 R133, RZ, RZ, UR26 ;  /* 0x0000001aff857e24 */ /* 0x000fe2000f8e00ff */
[----:B--2---:R-:W-:Y:S04]  /*e570*/  IADD3 R134, -R3, R138, RZ ;  /* 0x0000008a03867210 */ /* 0x004fe80007ffe1ff */
[----:B------:R-:W-:Y:S01]  /*e580*/  SHF.R.S32.HI R3, RZ, 0x1f, R134 ;  /* 0x0000001fff037819 */ /* 0x000fe20000011486 */
[C---:B------:R-:W-:Y:S04]  /*e590*/  IMAD.WIDE.U32 R132, R134.reuse, c[0x0][0x180], R132 ;  /* 0x0000600086847a25 */ /* 0x040fe800078e0084 */
[----:B------:R-:W-:Y:S04]  /*e5a0*/  IMAD R3, R3, c[0x0][0x180], RZ ;  /* 0x0000600003037a24 */ /* 0x000fe800078e02ff */
[----:B------:R-:W-:Y:S05]  /*e5b0*/  IMAD R3, R134, c[0x0][0x184], R3 ;  /* 0x0000610086037a24 */ /* 0x000fea00078e0203 */
[----:B------:R-:W-:Y:S02]  /*e5c0*/  IADD3 R134, R133, R3, RZ ;  /* 0x0000000385867210 */ /* 0x000fe40007ffe0ff */
.L_x_6386:
        /* <DEDUP_REMOVED lines=89> */
.L_x_6385:
[----:B------:R-:W-:Y:S01]  /*eb60*/  IMAD.U32 R132, RZ, RZ, UR25 ;  /* 0x00000019ff847e24 */ /* 0x000fe2000f8e00ff */
[----:B------:R-:W-:Y:S03]  /*eb70*/  UISETP.GT.AND UP2, UPT, UR25, UR19, UPT ;  /* 0x000000131900728c */ /* 0x000fe6000bf44270 */
[----:B------:R-:W-:Y:S05]  /*eb80*/  IMAD R3, R132, 0x40, R195 ;  /* 0x0000004084037824 */ /* 0x000fea00078e02c3 */
[----:B------:R-:W-:Y:S02]  /*eb90*/  IADD3 R132, R203, -R3, RZ ;  /* 0x80000003cb847210 */ /* 0x000fe40007ffe0ff */
[C---:B-1----:R-:W-:Y:S02]  /*eba0*/  IADD3 R141, R3.reuse, 0x1, RZ ;  /* 0x00000001038d7810 */ /* 0x042fe40007ffe0ff */
[----:B------:R-:W-:Y:S01]  /*ebb0*/  IABS R133, R132 ;  /* 0x0000008400857213 */ /* 0x000fe20000000000 */
[C---:B------:R-:W-:Y:S01]  /*ebc0*/  IMAD.IADD R132, R200.reuse, 0x1, -R3 ;  /* 0x00000001c8847824 */ /* 0x040fe200078e0a03 */
[C---:B------:R-:W-:Y:S02]  /*ebd0*/  IADD3 R137, R3.reuse, 0x8, RZ ;  /* 0x0000000803897810 */ /* 0x040fe40007ffe0ff */
[----:B------:R-:W-:Y:S02]  /*ebe0*/  IADD3 R150, R3, 0x9, RZ ;  /* 0x0000000903967810 */ /* 0x000fe40007ffe0ff */
[----:B------:R-:W-:Y:S01]  /*ebf0*/  IABS R135, R132 ;  /* 0x0000008400877213 */ /* 0x000fe20000000000 */
[--C-:B------:R-:W-:Y:S01]  /*ec00*/  IMAD.IADD R132, R203, 0x1, -R141.reuse ;  /* 0x00000001cb847824 */ /* 0x100fe200078e0a8d */
[C---:B------:R-:W-:Y:S01]  /*ec10*/  IADD3 R136, R3.reuse, 0x10, RZ ;  /* 0x0000001003887810 */ /* 0x040fe20007ffe0ff */
[----:B------:R-:W-:Y:S01]  /*ec20*/  I2F R133, R133 ;  /* 0x0000008500857306 */ /* 0x000fe20000201400 */
[----:B------:R-:W-:Y:S02]  /*ec30*/  IADD3 R156, R3, 0x11, RZ ;  /* 0x00000011039c7810 */ /* 0x000fe40007ffe0ff */
[----:B------:R-:W-:Y:S02]  /*ec40*/  IABS R134, R132 ;  /* 0x0000008400867213 */ /* 0x000fe40000000000 */
[----:B------:R-:W-:Y:S02]  /*ec50*/  IADD3 R132, R203, -R137, RZ ;  /* 0x80000089cb847210 */ /* 0x000fe40007ffe0ff */
[----:B------:R-:W-:Y:S02]  /*ec60*/  IADD3 R152, R3, 0x18, RZ ;  /* 0x0000001803987810 */ /* 0x000fe40007ffe0ff */
[----:B------:R-:W-:Y:S01]  /*ec70*/  IABS R157, R132 ;  /* 0x00000084009d7213 */ /* 0x000fe20000000000 */
[----:B------:R-:W-:Y:S01]  /*ec80*/  IMAD.IADD R132, R203, 0x1, -R150 ;  /* 0x00000001cb847824 */ /* 0x000fe200078e0a96 */
        /* <DEDUP_REMOVED lines=8> */
[----:B------:R-:W-:Y:S01]  /*ed10*/  I2F R135, R135 ;  /* 0x0000008700877306 */ /* 0x000fe20000201400 */
[C---:B------:R-:W-:Y:S02]  /*ed20*/  ISETP.GE.AND P4, PT, R141.reuse, R202, PT ;  /* 0x000000ca8d00720c */ /* 0x040fe40003f86270 */
[----:B------:R-:W-:Y:S02]  /*ed30*/  ISETP.GE.AND P0, PT, R141, R199, PT ;  /* 0x000000c78d00720c */ /* 0x000fe40003f06270 */
[----:B------:R-:W-:Y:S02]  /*ed40*/  IABS R154, R132 ;  /* 0x00000084009a7213 */ /* 0x000fe40000000000 */
[----:B------:R-:W-:Y:S02]  /*ed50*/  IADD3 R132, R203, -R152, RZ ;  /* 0x80000098cb847210 */ /* 0x000fe40007ffe0ff */
[C---:B------:R-:W-:Y:S01]  /*ed60*/  ISETP.GE.OR P4, PT, R141.reuse, R201, !P4 ;  /* 0x000000c98d00720c */ /* 0x040fe20006786670 */
        /* <DEDUP_REMOVED lines=10> */
[C---:B------:R-:W-:Y:S01]  /*ee10*/  IMAD.IADD R132, R200.reuse, 0x1, -R137 ;  /* 0x00000001c8847824 */ /* 0x040fe200078e0a89 */
        /* <DEDUP_REMOVED lines=9> */
[----:B------:R-:W-:Y:S01]  /*eeb0*/  ISETP.GE.OR P2, PT, R137, R201, !P2 ;  /* 0x000000c98900720c */ /* 0x000fe20005746670 */
        /* <DEDUP_REMOVED lines=42> */
[----:B------:R-:W-:Y:S01]  /*f160*/  ISETP.GE.OR P4, PT, R136, R198, !P4 ;  /* 0x000000c68800720c */ /* 0x000fe20006786670 */
[----:B------:R-:W-:Y:S01]  /*f170*/  FFMA.FTZ R10, R149, -UR24, R10 ;  /* 0x80000018950a7c23 */ /* 0x000fe2000801000a */
[----:B------:R-:W-:Y:S01]  /*f180*/  FSEL R136, R9, -INF , !P3 ;  /* 0xff80000009887808 */ /* 0x000fe20005800000 */
[----:B------:R-:W-:Y:S01]  /*f190*/  FFMA.FTZ R21, R144, -UR24, R21 ;  /* 0x8000001890157c23 */ /* 0x000fe20008010015 */
[----:B------:R-:W-:Y:S01]  /*f1a0*/  FSEL R138, R8, -INF , !P2 ;  /* 0xff800000088a7808 */ /* 0x000fe20005000000 */
[----:B------:R-:W1:Y:S01]  /*f1b0*/  I2F R9, R5 ;  /* 0x0000000500097306 */ /* 0x000e620000201400 */
[C---:B------:R-:W-:Y:S01]  /*f1c0*/  IMAD.IADD R8, R203.reuse, 0x1, -R6 ;  /* 0x00000001cb087824 */ /* 0x040fe200078e0a06 */
        /* <DEDUP_REMOVED lines=12> */
[-C--:B------:R-:W-:Y:S02]  /*f290*/  ISETP.GE.AND P2, PT, R156, R202.reuse, PT ;  /* 0x000000ca9c00720c */ /* 0x080fe40003f46270 */
[-C--:B------:R-:W-:Y:S01]  /*f2a0*/  ISETP.GE.OR P1, PT, R152, R201.reuse, !P1 ;  /* 0x000000c99800720c */ /* 0x080fe20004f26670 */
[----:B------:R3:W4:Y:S01]  /*f2b0*/  I2F R150, R4 ;  /* 0x0000000400967306 */ /* 0x0007220000201400 */
[----:B------:R-:W-:Y:S01]  /*f2c0*/  IMAD.IADD R143, R203, 0x1, -R133 ;  /* 0x00000001cb8f7824 */ /* 0x000fe200078e0a85 */
[----:B------:R-:W-:Y:S01]  /*f2d0*/  ISETP.GE.OR P2, PT, R156, R201, !P2 ;  /* 0x000000c99c00720c */ /* 0x000fe20005746670 */
[----:B-1----:R-:W-:Y:S01]  /*f2e0*/  FFMA.FTZ R18, R9, -UR24, R18 ;  /* 0x8000001809127c23 */ /* 0x002fe20008010012 */
[----:B------:R-:W-:Y:S02]  /*f2f0*/  FSEL R142, R16, -INF , !P1 ;  /* 0xff800000108e7808 */ /* 0x000fe40004800000 */
[C---:B------:R-:W-:Y:S02]  /*f300*/  IADD3 R5, R200.reuse, -R147, RZ ;  /* 0x80000093c8057210 */ /* 0x040fe40007ffe0ff */
[-C--:B------:R-:W-:Y:S02]  /*f310*/  ISETP.GE.AND P1, PT, R151, R202.reuse, PT ;  /* 0x000000ca9700720c */ /* 0x080fe40003f26270 */
[----:B------:R-:W-:Y:S02]  /*f320*/  FSEL R162, R13, -INF , !P2 ;  /* 0xff8000000da27808 */ /* 0x000fe40005000000 */
[----:B------:R-:W-:Y:S02]  /*f330*/  ISETP.GE.OR P1, PT, R151, R201, !P1 ;  /* 0x000000c99700720c */ /* 0x000fe40004f26670 */
        /* <DEDUP_REMOVED lines=9> */
[-C--:B------:R-:W-:Y:S02]  /*f3d0*/  ISETP.GE.OR P1, PT, R147, R201.reuse, !P1 ;  /* 0x000000c99300720c */ /* 0x080fe40004f26670 */
        /* <DEDUP_REMOVED lines=18> */
[-C--:B------:R-:W-:Y:S01]  /*f500*/  ISETP.GE.OR P4, PT, R133, R198.reuse, !P4 ;  /* 0x000000c68500720c */ /* 0x080fe20006786670 */
[----:B--2---:R-:W-:Y:S01]  /*f510*/  FFMA.FTZ R22, R13, -UR24, R22 ;  /* 0x800000180d167c23 */ /* 0x004fe20008010016 */
[----:B------:R-:W-:Y:S02]  /*f520*/  IADD3 R133, R200, -R133, RZ ;  /* 0x80000085c8857210 */ /* 0x000fe40007ffe0ff */
[C---:B------:R-:W-:Y:S02]  /*f530*/  ISETP.GE.AND P3, PT, R156.reuse, R199, PT ;  /* 0x000000c79c00720c */ /* 0x040fe40003f66270 */
        /* <DEDUP_REMOVED lines=24> */
[----:B------:R-:W-:Y:S01]  /*f6c0*/  ISETP.GE.AND P2, PT, R6, R199, PT ;  /* 0x000000c70600720c */ /* 0x000fe20003f46270 */
[----:B---3--:R-:W-:Y:S01]  /*f6d0*/  FFMA.FTZ R26, R13, -UR24, R26 ;  /* 0x800000180d1a7c23 */ /* 0x008fe2000801001a */
[----:B------:R-:W-:Y:S01]  /*f6e0*/  FMNMX.FTZ R12, R7, R12, !PT ;  /* 0x0000000c070c7209 */ /* 0x000fe20007810000 */
[----:B------:R-:W-:Y:S01]  /*f6f0*/  IMAD.IADD R13, R200, 0x1, -R4 ;  /* 0x00000001c80d7824 */ /* 0x000fe200078e0a04 */
[C---:B------:R-:W-:Y:S02]  /*f700*/  ISETP.GE.OR P1, PT, R6.reuse, R201, !P1 ;  /* 0x000000c90600720c */ /* 0x040fe40004f26670 */
[----:B------:R-:W-:Y:S02]  /*f710*/  ISETP.GE.OR P2, PT, R6, R198, !P2 ;  /* 0x000000c60600720c */ /* 0x000fe40005746670 */
[----:B------:R-:W-:Y:S02]  /*f720*/  ISETP.GE.AND P0, PT, R151, R199, PT ;  /* 0x000000c79700720c */ /* 0x000fe40003f06270 */
[C---:B------:R-:W-:Y:S01]  /*f730*/  IADD3 R9, R200.reuse, -R6, RZ ;  /* 0x80000006c8097210 */ /* 0x040fe20007ffe0ff */
        /* <DEDUP_REMOVED lines=464> */
.L_x_6383:
        /* <DEDUP_REMOVED lines=283> */
.L_x_6389:
[----:B--234-:R-:W-:Y:S05]  /*125f0*/  BSYNC B0 ;  /* 0x0000000000007941 */ /* 0x01cfea0003800000 */
.L_x_6388:
        /* <DEDUP_REMOVED lines=20> */
.L_x_6391:
[----:B------:R-:W-:Y:S05]  /*12740*/  BSYNC B0 ;  /* 0x0000000000007941 */ /* 0x000fea0003800000 */
.L_x_6390:
        /* <DEDUP_REMOVED lines=11> */
.L_x_6393:
[----:B------:R-:W-:Y:S05]  /*12800*/  BSYNC B0 ;  /* 0x0000000000007941 */ /* 0x000fea0003800000 */
.L_x_6392:
        /* <DEDUP_REMOVED lines=11> */
.L_x_6395:
[----:B------:R-:W-:Y:S05]  /*128c0*/  BSYNC B0 ;  /* 0x0000000000007941 */ /* 0x000fea0003800000 */
.L_x_6394:
        /* <DEDUP_REMOVED lines=11> */
.L_x_6397:
[----:B------:R-:W-:Y:S05]  /*12980*/  BSYNC B0 ;  /* 0x0000000000007941 */ /* 0x000fea0003800000 */
.L_x_6396:
        /* <DEDUP_REMOVED lines=11> */
.L_x_6399:
[----:B------:R-:W-:Y:S05]  /*12a40*/  BSYNC B0 ;  /* 0x0000000000007941 */ /* 0x000fea0003800000 */
.L_x_6398:
        /* <DEDUP_REMOVED lines=11> */
.L_x_6401:
[----:B------:R-:W-:Y:S05]  /*12b00*/  BSYNC B0 ;  /* 0x0000000000007941 */ /* 0x000fea0003800000 */
.L_x_6400:
        /* <DEDUP_REMOVED lines=11> */
.L_x_6403:
[----:B------:R-:W-:Y:S05]  /*12bc0*/  BSYNC B0 ;  /* 0x0000000000007941 */ /* 0x000fea0003800000 */
.L_x_6402:
        /* <DEDUP_REMOVED lines=12> */
.L_x_6404:
        /* <DEDUP_REMOVED lines=15> */
.L_x_7394:


//--------------------- .text._ZN5flash24flash_fwd_splitkv_kernelI23Flash_fwd_kernel_traitsILi192ELi64ELi64ELi4ELb0ELb0EN7cutlass6half_tE19Flash_kernel_traitsILi192ELi64ELi64ELi4ES3_EELb0ELb1ELb1ELb0ELb0ELb1ELb1ELb0EEEvNS_16Flash_fwd_paramsE --------------------------
	.section	.text._ZN5flash24flash_fwd_splitkv_kernelI23Flash_fwd_kernel_traitsILi192ELi64ELi64ELi4ELb0ELb0EN7cutlass6half_tE19Flash_kernel_traitsILi192ELi64ELi64ELi4ES3_EELb0ELb1ELb1ELb0ELb0ELb1ELb1ELb0EEEvNS_16Flash_fwd_paramsE,"ax",@progbits
	.sectioninfo	@"SHI_REGISTERS=255"
	.align	128
        .global         _ZN5flash24flash_fwd_splitkv_kernelI23Flash_fwd_kernel_traitsILi192ELi64ELi64ELi4ELb0ELb0EN7cutlass6half_tE19Flash_kernel_traitsILi192ELi64ELi64ELi4ES3_EELb0ELb1ELb1ELb0ELb0ELb1ELb1ELb0EEEvNS_16Flash_fwd_paramsE
        .type           _ZN5flash24flash_fwd_splitkv_kernelI23Flash_fwd_kernel_traitsILi192ELi64ELi64ELi4ELb0ELb0EN7cutlass6half_tE19Flash_kernel_traitsILi192ELi64ELi64ELi4ES3_EELb0ELb1ELb1ELb0ELb0ELb1ELb1ELb0EEEvNS_16Flash_fwd_paramsE,@function
        .size           _ZN5flash24flash_fwd_splitkv_kernelI23Flash_fwd_kernel_traitsILi192ELi64ELi64ELi4ELb0ELb0EN7cutlass6half_tE19Flash_kernel_traitsILi192ELi64ELi64ELi4ES3_EELb0ELb1ELb1ELb0ELb0ELb1ELb1ELb0EEEvNS_16Flash_fwd_paramsE,(.L_x_7395 - _ZN5flash24flash_fwd_splitkv_kernelI23Flash_fwd_kernel_traitsILi192ELi64ELi64ELi4ELb0ELb0EN7cutlass6half_tE19Flash_kernel_traitsILi192ELi64ELi64ELi4ES3_EELb0ELb1ELb1ELb0ELb0ELb1ELb1ELb0EEEvNS_16Flash_fwd_paramsE)
        .other          _ZN5flash24flash_fwd_splitkv_kernelI23Flash_fwd_kernel_traitsILi192ELi64ELi64ELi4ELb0ELb0EN7cutlass6half_tE19Flash_kernel_traitsILi192ELi64ELi64ELi4ES3_EELb0ELb1ELb1ELb0ELb0ELb1ELb1ELb0EEEvNS_16Flash_fwd_paramsE,@"STO_CUDA_ENTRY STV_DEFAULT"
_ZN5flash24flash_fwd_splitkv_kernelI23Flash_fwd_kernel_traitsILi192ELi64ELi64ELi4ELb0ELb0EN7cutlass6half_tE19Flash_kernel_traitsILi192ELi64ELi64ELi4ES3_EELb0ELb1ELb1ELb0ELb0ELb1ELb1ELb0EEEvNS_16Flash_fwd_paramsE:
.text._ZN5flash24flash_fwd_splitkv_kernelI23Flash_fwd_kernel_traitsILi192ELi64ELi64ELi4ELb0ELb0EN7cutlass6half_tE19Flash_kernel_traitsILi192ELi64ELi64ELi4ES3_EELb0ELb1ELb1ELb0ELb0ELb1ELb1ELb0EEEvNS_16Flash_fwd_paramsE:
        /* <DEDUP_REMOVED lines=77> */
.L_x_6405:
[----:B------:R-:W-:Y:S02]  /*04d0*/  ULDC UR7, c[0x0][0x218] ;  /* 0x0000860000077ab9 */ /* 0x000fe40000000800 */
.L_x_6406:
        /* <DEDUP_REMOVED lines=117> */
.L_x_6409:
[----:B------:R-:W-:Y:S05]  /*0c30*/  BSYNC B0 ;  /* 0x0000000000007941 */ /* 0x000fea0003800000 */
.L_x_6408:
        /* <DEDUP_REMOVED lines=10> */
.L_x_6411:
[----:B------:R-:W-:Y:S05]  /*0ce0*/  BSYNC B0 ;  /* 0x0000000000007941 */ /* 0x000fea0003800000 */
.L_x_6410:
        /* <DEDUP_REMOVED lines=10> */
.L_x_6413:
[----:B------:R-:W-:Y:S05]  /*0d90*/  BSYNC B0 ;  /* 0x0000000000007941 */ /* 0x000fea0003800000 */
.L_x_6412:
        /* <DEDUP_REMOVED lines=10> */
.L_x_6415:
[----:B------:R-:W-:Y:S05]  /*0e40*/  BSYNC B0 ;  /* 0x0000000000007941 */ /* 0x000fea0003800000 */
.L_x_6414:
        /* <DEDUP_REMOVED lines=10> */
.L_x_6417:
[----:B------:R-:W-:Y:S05]  /*0ef0*/  BSYNC B0 ;  /* 0x0000000000007941 */ /* 0x000fea0003800000 */
.L_x_6416:
        /* <DEDUP_REMOVED lines=10> */
.L_x_6419:
[----:B------:R-:W-:Y:S05]  /*0fa0*/  BSYNC B0 ;  /* 0x0000000000007941 */ /* 0x000fea0003800000 */
.L_x_6418:
        /* <DEDUP_REMOVED lines=10> */
.L_x_6421:
[----:B------:R-:W-:Y:S05]  /*1050*/  BSYNC B0 ;  /* 0x0000000000007941 */ /* 0x000fea0003800000 */
.L_x_6420:
        /* <DEDUP_REMOVED lines=10> */
.L_x_6423:
[----:B------:R-:W-:Y:S05]  /*1100*/  BSYNC B0 ;  /* 0x0000000000007941 */ /* 0x000fea0003800000 */
.L_x_6422:
        /* <DEDUP_REMOVED lines=32> */
.L_x_6407:
        /* <DEDUP_REMOVED lines=118> */
.L_x_6424:
        /* <DEDUP_REMOVED lines=19> */
.L_x_6426:
        /* <DEDUP_REMOVED lines=61> */
.L_x_6425:
        /* <DEDUP_REMOVED lines=122> */
.L_x_6428:
[----:B------:R-:W-:Y:S05]  /*2710*/  BSYNC B0 ;  /* 0x0000000000007941 */ /* 0x000fea0003800000 */
.L_x_6427:
        /* <DEDUP_REMOVED lines=37> */
.L_x_6430:
[----:B------:R-:W-:Y:S05]  /*2970*/  BSYNC B0 ;  /* 0x0000000000007941 */ /* 0x000fea0003800000 */
.L_x_6429:
        /* <DEDUP_REMOVED lines=37> */
.L_x_6432:
[----:B------:R-:W-:Y:S05]  /*2bd0*/  BSYNC B0 ;  /* 0x0000000000007941 */ /* 0x000fea0003800000 */
.L_x_6431:
        /* <DEDUP_REMOVED lines=36> */
.L_x_6434:
[----:B------:R-:W-:Y:S05]  /*2e20*/  BSYNC B0 ;  /* 0x0000000000007941 */ /* 0x000fea0003800000 */
.L_x_6433:
        /* <DEDUP_REMOVED lines=31> */
.L_x_6436:
[----:B------:R-:W-:Y:S05]  /*3020*/  BSYNC B0 ;  /* 0x0000000000007941 */ /* 0x000fea0003800000 */
.L_x_6435:
        /* <DEDUP_REMOVED lines=33> */
.L_x_6438:
[----:B------:R-:W-:Y:S05]  /*3240*/  BSYNC B0 ;  /* 0x0000000000007941 */ /* 0x000fea0003800000 */
.L_x_6437:
        /* <DEDUP_REMOVED lines=32> */
.L_x_6440:
[----:B------:R-:W-:Y:S05]  /*3450*/  BSYNC B0 ;  /* 0x0000000000007941 */ /* 0x000fea0003800000 */
.L_x_6439:
        /* <DEDUP_REMOVED lines=33> */
.L_x_6442:
[----:B------:R-:W-:Y:S05]  /*3670*/  BSYNC B0 ;  /* 0x0000000000007941 */ /* 0x000fea0003800000 */
.L_x_6441:
        /* <DEDUP_REMOVED lines=54> */
.L_x_6444:
[----:B------:R-:W-:Y:S05]  /*39e0*/  BSYNC B0 ;  /* 0x0000000000007941 */ /* 0x000fea0003800000 */
.L_x_6443:
        /* <DEDUP_REMOVED lines=43> */
.L_x_6446:
[----:B------:R-:W-:Y:S05]  /*3ca0*/  BSYNC B0 ;  /* 0x0000000000007941 */ /* 0x000fea0003800000 */
.L_x_6445:
        /* <DEDUP_REMOVED lines=35> */
.L_x_6448:
[----:B------:R-:W-:Y:S05]  /*3ee0*/  BSYNC B0 ;  /* 0x0000000000007941 */ /* 0x000fea0003800000 */
.L_x_6447:
        /* <DEDUP_REMOVED lines=40> */
.L_x_6450:
[----:B------:R-:W-:Y:S05]  /*4170*/  BSYNC B0 ;  /* 0x0000000000007941 */ /* 0x000fea0003800000 */
.L_x_6449:
[----:B---3--:R-:W-:Y:S01]  /*4180*/  IMAD.SHL.U32 R8, R2, 0x40, RZ ;  /* 0x0000004002087824 */ /* 0x008fe200078e00ff */
[----:B------:R-:W-:Y:S01]  /*4190*/  SHF.L.U32 R16, R16, 0x3, RZ ;  /* 0x0000000310107819 */ /* 0x000fe200000006ff */
[C---:B------:R-:W-:Y:S01]  /*41a0*/  IMAD R202, R93.reuse, 0x400, R0 ;  /* 0x000004005dca7824 */ /* 0x040fe200078e0200 */
[----:B------:R-:W-:Y:S01]  /*41b0*/  R2P PR, R2, 0x6 ;  /* 0x0000000602007804 */ /* 0x000fe20000000000 */
[----:B------:R-:W0:Y:S01]  /*41c0*/  LDGDEPBAR ;  /* 0x00000000000079af */ /* 0x000e220000000000 */
[----:B------:R-:W-:Y:S01]  /*41d0*/  LOP3.LUT R9, R8, 0x1c0, RZ, 0xc0, !PT ;  /* 0x000001c008097812 */ /* 0x000fe200078ec0ff */
        /* <DEDUP_REMOVED lines=8> */
[----:B------:R-:W-:Y:S01]  /*4260*/  UIADD3 UR4, UR13, -UR14, URZ ;  /* 0x8000000e0d047290 */ /* 0x000fe2000fffe03f */
[----:B------:R-:W-:Y:S01]  /*4270*/  LOP3.LUT R8, R8, R9, RZ, 0x3c, !PT ;  /* 0x0000000908087212 */ /* 0x000fe200078e3cff */
[----:B------:R-:W-:Y:S01]  /*4280*/  LDSM.16.M88.4 R36, [R200] ;  /* 0x00000000c824783b */ /* 0x000fe20000000200 */
[----:B------:R-:W-:Y:S01]  /*4290*/  IMAD R197, R5, 0x2, R200 ;  /* 0x0000000205c57824 */ /* 0x000fe200078e02c8 */
[----:B------:R-:W-:Y:S01]  /*42a0*/  UIADD3 UR14, UR13, 0x1, -UR14 ;  /* 0x000000010d0e7890 */ /* 0x000fe2000fffe80e */
[----:B------:R-:W-:Y:S01]  /*42b0*/  LEA R201, R201, R8, 0x9 ;  /* 0x00000008c9c97211 */ /* 0x000fe200078e48ff */
[----:B------:R-:W-:Y:S01]  /*42c0*/  IMAD.IADD R211, R6, 0x1, R211 ;  /* 0x0000000106d37824 */ /* 0x000fe200078e02d3 */
[----:B-1----:R-:W-:Y:S01]  /*42d0*/  LDSM.16.M88.4 R8, [R198] ;  /* 0x00000000c608783b */ /* 0x002fe20000000200 */
[----:B------:R-:W-:Y:S01]  /*42e0*/  ULDC UR5, c[0x0][0x2e8] ;  /* 0x0000ba0000057ab9 */ /* 0x000fe20000000800 */
[----:B------:R-:W-:Y:S01]  /*42f0*/  SHF.L.U32 R201, R201, 0x1, RZ ;  /* 0x00000001c9c97819 */ /* 0x000fe200000006ff */
[----:B------:R-:W-:Y:S01]  /*4300*/  UIADD3 UR5, UR14, UR5, URZ ;  /* 0x000000050e057290 */ /* 0x000fe2000fffe03f */
[----:B------:R-:W-:Y:S01]  /*4310*/  LDSM.16.M88.4 R80, [R197+0x2000] ;  /* 0x00200000c550783b */ /* 0x000fe20000000200 */
[----:B------:R-:W-:-:S02]  /*4320*/  PLOP3.LUT P4, PT, PT, PT, UP0, 0x80, 0x0 ;  /* 0x000000000000781c */ /* 0x000fc40003f8f008 */
[C---:B------:R-:W-:Y:S01]  /*4330*/  IADD3 R2, R201.reuse, 0x6000, RZ ;  /* 0x00006000c9027810 */ /* 0x040fe20007ffe0ff */
[----:B------:R-:W1:Y:S01]  /*4340*/  LDSM.16.M88.4 R16, [R201+0x6000] ;  /* 0x00600000c910783b */ /* 0x000e620000000200 */
[----:B------:R-:W-:Y:S02]  /*4350*/  IADD3 R199, R201, 0x6020, RZ ;  /* 0x00006020c9c77810 */ /* 0x000fe40007ffe0ff */
[----:B------:R-:W-:Y:S01]  /*4360*/  @P1 IADD3 R199, R2, -0x20, RZ ;  /* 0xffffffe002c71810 */ /* 0x000fe20007ffe0ff */
[----:B------:R-:W3:Y:S01]  /*4370*/  LDSM.16.M88.4 R44, [R201+0x6800] ;  /* 0x00680000c92c783b */ /* 0x000ee20000000200 */
[----:B------:R-:W-:Y:S02]  /*4380*/  MOV R2, 0x40 ;  /* 0x0000004000027802 */ /* 0x000fe40000000f00 */
[----:B------:R-:W-:Y:S01]  /*4390*/  IADD3 R206, R211, 0x8, RZ ;  /* 0x00000008d3ce7810 */ /* 0x000fe20007ffe0ff */
[----:B------:R-:W5:Y:S01]  /*43a0*/  LDSM.16.M88.4 R64, [R201+0x7000] ;  /* 0x00700000c940783b */ /* 0x000f620000000200 */
[----:B------:R-:W-:-:S02]  /*43b0*/  SEL R2, R2, 0xffffffc0, !P2 ;  /* 0xffffffc002027807 */ /* 0x000fc40005000000 */
[----:B------:R-:W-:Y:S01]  /*43c0*/  IADD3 R209, R211, UR5, RZ ;  /* 0x00000005d3d17c10 */ /* 0x000fe2000fffe0ff */
[----:B------:R-:W4:Y:S01]  /*43d0*/  LDSM.16.M88.4 R52, [R199] ;  /* 0x00000000c734783b */ /* 0x000f220000000200 */
[----:B------:R-:W-:Y:S02]  /*43e0*/  IADD3 R195, R201, R2, RZ ;  /* 0x00000002c9c37210 */ /* 0x000fe40007ffe0ff */
[----:B------:R-:W-:Y:S01]  /*43f0*/  IADD3 R188, R2, R199, RZ ;  /* 0x000000c702bc7210 */ /* 0x000fe20007ffe0ff */
[----:B------:R-:W2:Y:S01]  /*4400*/  LDSM.16.M88.4 R72, [R201+0x7800] ;  /* 0x00780000c948783b */ /* 0x000ea20000000200 */
[----:B------:R-:W-:Y:S02]  /*4410*/  IADD3 R211, R211, UR4, RZ ;  /* 0x00000004d3d37c10 */ /* 0x000fe4000fffe0ff */
[C---:B------:R-:W-:Y:S01]  /*4420*/  IADD3 R208, R206.reuse, UR4, RZ ;  /* 0x00000004ced07c10 */ /* 0x040fe2000fffe0ff */
[----:B------:R-:W2:Y:S01]  /*4430*/  LDSM.16.M88.4 R12, [R199+0x800] ;  /* 0x00080000c70c783b */ /* 0x000ea20000000200 */
[----:B------:R-:W-:-:S02]  /*4440*/  IADD3 R206, R206, UR5, RZ ;  /* 0x00000005cece7c10 */ /* 0x000fc4000fffe0ff */
[----:B------:R-:W-:Y:S01]  /*4450*/  IADD3 R210, R211, -c[0x0][0x2e4], RZ ;  /* 0x8000b900d3d27a10 */ /* 0x000fe20007ffe0ff */
[----:B------:R-:W2:Y:S01]  /*4460*/  LDSM.16.M88.4 R48, [R199+0x1000] ;  /* 0x00100000c730783b */ /* 0x000ea20000000200 */
[----:B------:R-:W-:Y:S02]  /*4470*/  IADD3 R207, R208, -c[0x0][0x2e4], RZ ;  /* 0x8000b900d0cf7a10 */ /* 0x000fe40007ffe0ff */
[----:B------:R-:W-:Y:S01]  /*4480*/  IMNMX R209, R209, UR13, PT ;  /* 0x0000000dd1d17c17 */ /* 0x000fe2000b800200 */
[----:B------:R-:W2:Y:S01]  /*4490*/  LDSM.16.M88.4 R24, [R195+0x6000] ;  /* 0x00600000c318783b */ /* 0x000ea20000000200 */
[----:B------:R-:W-:Y:S02]  /*44a0*/  IMNMX R206, R206, UR13, PT ;  /* 0x0000000dcece7c17 */ /* 0x000fe4000b800200 */
[----:B------:R-:W-:Y:S01]  /*44b0*/  IMNMX R210, RZ, R210, !PT ;  /* 0x000000d2ffd27217 */ /* 0x000fe20007800200 */
[----:B------:R-:W2:Y:S01]  /*44c0*/  LDSM.16.M88.4 R40, [R199+0x1800] ;  /* 0x00180000c728783b */ /* 0x000ea20000000200 */
[----:B------:R-:W-:-:S02]  /*44d0*/  IMNMX R207, RZ, R207, !PT ;  /* 0x000000cfffcf7217 */ /* 0x000fc40007800200 */
[C---:B------:R-:W-:Y:S01]  /*44e0*/  IADD3 R191, R199.reuse, 0x800, RZ ;  /* 0x00000800c7bf7810 */ /* 0x040fe20007ffe0ff */
[----:B------:R-:W2:Y:S01]  /*44f0*/  LDSM.16.M88.4 R28, [R195+0x6800] ;  /* 0x00680000c31c783b */ /* 0x000ea20000000200 */
[C---:B------:R-:W-:Y:S02]  /*4500*/  IADD3 R190, R199.reuse, 0x1000, RZ ;  /* 0x00001000c7be7810 */ /* 0x040fe40007ffe0ff */
[C---:B------:R-:W-:Y:S01]  /*4510*/  IADD3 R189, R199.reuse, 0x1800, RZ ;  /* 0x00001800c7bd7810 */ /* 0x040fe20007ffe0ff */
[----:B-1----:R-:W-:Y:S01]  /*4520*/  HMMA.16816.F32 R20, R56, R16, RZ ;  /* 0x000000103814723c */ /* 0x002fe200000018ff */
[----:B------:R-:W-:Y:S01]  /*4530*/  LDSM.16.M88.4 R76, [R199+0x2000] ;  /* 0x00200000c74c783b */ /* 0x000fe20000000200 */
[C---:B------:R-:W-:Y:S02]  /*4540*/  IADD3 R187, R199.reuse, 0x2000, RZ ;  /* 0x00002000c7bb7810 */ /* 0x040fe40007ffe0ff */
[C---:B------:R-:W-:Y:S01]  /*4550*/  IADD3 R186, R199.reuse, 0x2800, RZ ;  /* 0x00002800c7ba7810 */ /* 0x040fe20007ffe0ff */
[----:B------:R-:W-:Y:S01]  /*4560*/  LDSM.16.M88.4 R88, [R188+0x2800] ;  /* 0x00280000bc58783b */ /* 0x000fe20000000200 */
[----:B------:R-:W-:-:S02]  /*4570*/  IADD3 R185, R199, 0x3000, RZ ;  /* 0x00003000c7b97810 */ /* 0x000fc40007ffe0ff */
[C---:B------:R-:W-:Y:S01]  /*4580*/  HMMA.16816.F32 R16, R56.reuse, R18, RZ ;  /* 0x000000123810723c */ /* 0x040fe200000018ff */
[----:B------:R-:W-:Y:S01]  /*4590*/  LDSM.16.M88.4 R84, [R201+0xa800] ;  /* 0x00a80000c954783b */ /* 0x000fe20000000200 */
[C---:B------:R-:W-:Y:S02]  /*45a0*/  IADD3 R184, R199.reuse, 0x3800, RZ ;  /* 0x00003800c7b87810 */ /* 0x040fe40007ffe0ff */
[C---:B------:R-:W-:Y:S02]  /*45b0*/  IADD3 R183, R199.reuse, 0x4000, RZ ;  /* 0x00004000c7b77810 */ /* 0x040fe40007ffe0ff */
[C---:B------:R-:W-:Y:S02]  /*45c0*/  IADD3 R182, R199.reuse, 0x4800, RZ ;  /* 0x00004800c7b67810 */ /* 0x040fe40007ffe0ff */
[----:B---3--:R-:W-:Y:S01]  /*45d0*/  HMMA.16816.F32 R32, R56, R44, RZ ;  /* 0x0000002c3820723c */ /* 0x008fe200000018ff */
[C---:B------:R-:W-:Y:S02]  /*45e0*/  IADD3 R181, R199.reuse, 0x5000, RZ ;  /* 0x00005000c7b57810 */ /* 0x040fe40007ffe0ff */
[----:B------:R-:W-:-:S05]  /*45f0*/  IADD3 R180, R199, 0x5800, RZ ;  /* 0x00005800c7b47810 */ /* 0x000fca0007ffe0ff */
        /* <DEDUP_REMOVED lines=222> */
[----:B----4-:R-:W-:Y:S02]  /*53e0*/  UIMAD.WIDE.U32 UR28, UR29, UR5, URZ ;  /* 0x000000051d1c72a5 */ /* 0x010fe4000f8e003f */
        /* <DEDUP_REMOVED lines=43> */
[----:B---3--:R-:W-:Y:S01]  /*56a0*/  MOV R39, UR13 ;  /* 0x0000000d00277c02 */ /* 0x008fe20008000f00 */
[----:B------:R-:W-:-:S04]  /*56b0*/  IMAD.U32 R38, RZ, RZ, UR12 ;  /* 0x0000000cff267e24 */ /* 0x000fc8000f8e00ff */
[----:B------:R-:W-:Y:S01]  /*56c0*/  IMAD.U32 R39, RZ, RZ, UR5 ;  /* 0x00000005ff277e24 */ /* 0x000fe2000f8e00ff */
[----:B--2---:R-:W-:-:S04]  /*56d0*/  IADD3 R11, -R30, R11, RZ ;  /* 0x0000000b1e0b7210 */ /* 0x004fc80007ffe1ff */
[----:B------:R-:W-:Y:S01]  /*56e0*/  SHF.R.S32.HI R30, RZ, 0x1f, R11 ;  /* 0x0000001fff1e7819 */ /* 0x000fe2000001140b */
[----:B------:R-:W-:-:S04]  /*56f0*/  IMAD.WIDE.U32 R38, R11, c[0x0][0x180], R38 ;  /* 0x000060000b267a25 */ /* 0x000fc800078e0026 */
[----:B------:R-:W-:-:S04]  /*5700*/  IMAD R30, R30, c[0x0][0x180], RZ ;  /* 0x000060001e1e7a24 */ /* 0x000fc800078e02ff */
[----:B------:R-:W-:Y:S01]  /*5710*/  IMAD R30, R11, c[0x0][0x184], R30 ;  /* 0x000061000b1e7a24 */ /* 0x000fe200078e021e */
[----:B------:R-:W-:-:S04]  /*5720*/  MOV R11, R38 ;  /* 0x00000026000b7202 */ /* 0x000fc80000000f00 */
[----:B------:R-:W-:Y:S01]  /*5730*/  IADD3 R30, R39, R30, RZ ;  /* 0x0000001e271e7210 */ /* 0x000fe20007ffe0ff */
[----:B------:R-:W-:Y:S05]  /*5740*/  BRA `(.L_x_6453) ;  /* 0x0000004000007947 */ /* 0x000fea0003800000 */
.L_x_6452:
[----:B------:R-:W-:-:S04]  /*5750*/  ULEA UR6, -UR6, URZ, 0x6 ;  /* 0x0000003f06067291 */ /* 0x000fc8000f8e313f */
[----:B------:R-:W-:Y:S02]  /*5760*/  USHF.R.S32.HI UR4, URZ, 0x1f, UR6 ;  /* 0x0000001f3f047899 */ /* 0x000fe40008011406 */
[----:B------:R-:W-:-:S04]  /*5770*/  MOV R11, UR6 ;  /* 0x00000006000b7c02 */ /* 0x000fc80008000f00 */
[----:B------:R-:W-:Y:S02]  /*5780*/  MOV R30, UR4 ;  /* 0x00000004001e7c02 */ /* 0x000fe40008000f00 */
.L_x_6453:
        /* <DEDUP_REMOVED lines=119> */
.L_x_6455:
[----:B------:R-:W-:Y:S05]  /*5f00*/  BSYNC B0 ;  /* 0x0000000000007941 */ /* 0x000fea0003800000 */
.L_x_6454:
[----:B------:R-:W0:Y:S01]  /*5f10*/  LDGDEPBAR ;  /* 0x00000000000079af */ /* 0x000e220000000000 */
[----:B------:R-:W-:-:S04]  /*5f20*/  IADD3 R134, P0, R11, R134, RZ ;  /* 0x000000860b867210 */ /* 0x000fc80007f1e0ff */
[----:B------:R-:W-:Y:S02]  /*5f30*/  IADD3.X R133, R30, R133, RZ, P0, !PT ;  /* 0x000000851e857210 */ /* 0x000fe400007fe4ff */
.L_x_6451:
[----:B--234-:R-:W-:Y:S01]  /*5f40*/  IADD3 R65, R203, UR15, RZ ;  /* 0x0000000fcb417c10 */ /* 0x01cfe2000fffe0ff */
[----:B------:R-:W-:-:S03]  /*5f50*/  IMAD.SHL.U32 R196, R0, 0x2, RZ ;  /* 0x0000000200c47824 */ /* 0x000fc600078e00ff */
[----:B------:R-:W-:Y:S01]  /*5f60*/  IADD3 R46, R65, 0x1, RZ ;  /* 0x00000001412e7810 */ /* 0x000fe20007ffe0ff */
[----:B------:R-:W-:Y:S01]  /*5f70*/  IMAD.IADD R63, R211, 0x1, -R65 ;  /* 0x00000001d33f7824 */ /* 0x000fe200078e0a41 */
[----:B------:R-:W-:Y:S01]  /*5f80*/  IADD3 R15, R65, 0x19, RZ ;  /* 0x00000019410f7810 */ /* 0x000fe20007ffe0ff */
[----:B------:R-:W-:Y:S01]  /*5f90*/  IMAD R194, R7, 0x2, R196 ;  /* 0x0000000207c27824 */ /* 0x000fe200078e02c4 */
        /* <DEDUP_REMOVED lines=8> */
[----:B------:R-:W-:Y:S01]  /*6020*/  IADD3 R39, R65, 0x20, RZ ;  /* 0x0000002041277810 */ /* 0x000fe20007ffe0ff */
[----:B------:R-:W-:Y:S01]  /*6030*/  IMAD R193, R5, 0x2, R196 ;  /* 0x0000000205c17824 */ /* 0x000fe200078e02c4 */
[----:B------:R-:W-:Y:S01]  /*6040*/  IABS R61, R61 ;  /* 0x0000003d003d7213 */ /* 0x000fe20000000000 */
[----:B------:R-:W-:Y:S01]  /*6050*/  IMAD.IADD R64, R211, 0x1, -R40 ;  /* 0x00000001d3407824 */ /* 0x000fe200078e0a28 */
[----:B------:R-:W-:Y:S01]  /*6060*/  IADD3 R13, R65, 0x28, RZ ;  /* 0x00000028410d7810 */ /* 0x000fe20007ffe0ff */
[C---:B------:R-:W-:Y:S01]  /*6070*/  IMAD.IADD R60, R211.reuse, 0x1, -R39 ;  /* 0x00000001d33c7824 */ /* 0x040fe200078e0a27 */
[----:B------:R-:W-:Y:S01]  /*6080*/  IABS R62, R62 ;  /* 0x0000003e003e7213 */ /* 0x000fe20000000000 */
[----:B------:R-:W2:Y:S01]  /*6090*/  I2F R63, R63 ;  /* 0x0000003f003f7306 */ /* 0x000ea20000201400 */
[----:B------:R-:W-:Y:S01]  /*60a0*/  IABS R68, R68 ;  /* 0x0000004400447213 */ /* 0x000fe20000000000 */
[----:B------:R-:W-:Y:S01]  /*60b0*/  IMAD.IADD R56, R211, 0x1, -R13 ;  /* 0x00000001d3387824 */ /* 0x000fe200078e0a0d */
[----:B------:R-:W-:Y:S01]  /*60c0*/  IABS R66, R66 ;  /* 0x0000004200427213 */ /* 0x000fe20000000000 */
[----:B------:R-:W-:Y:S01]  /*60d0*/  IMAD R192, R5, 0x2, R194 ;  /* 0x0000000205c07824 */ /* 0x000fe200078e02c2 */
[----:B------:R-:W-:Y:S01]  /*60e0*/  IABS R64, R64 ;  /* 0x0000004000407213 */ /* 0x000fe20000000000 */
[----:B------:R-:W-:Y:S01]  /*60f0*/  LDSM.16.MT88.4 R124, [R196+0xc000] ;  /* 0x00c00000c47c783b */ /* 0x000fe20000004200 */
[----:B------:R-:W-:Y:S01]  /*6100*/  IABS R60, R60 ;  /* 0x0000003c003c7213 */ /* 0x000fe20000000000 */
[----:B------:R-:W3:Y:S01]  /*6110*/  I2F R61, R61 ;  /* 0x0000003d003d7306 */ /* 0x000ee20000201400 */
[----:B------:R-:W-:Y:S01]  /*6120*/  IADD3 R41, R65, 0x10, RZ ;  /* 0x0000001041297810 */ /* 0x000fe20007ffe0ff */
[----:B------:R-:W-:Y:S01]  /*6130*/  LDSM.16.MT88.4 R116, [R194+0xc000] ;  /* 0x00c00000c274783b */ /* 0x000fe20000004200 */
[----:B------:R-:W-:-:S02]  /*6140*/  IABS R56, R56 ;  /* 0x0000003800387213 */ /* 0x000fc40000000000 */
[----:B------:R-:W-:Y:S01]  /*6150*/  IADD3 R38, R65, 0x21, RZ ;  /* 0x0000002141267810 */ /* 0x000fe20007ffe0ff */
[----:B------:R-:W-:Y:S01]  /*6160*/  IMAD.IADD R57, R211, 0x1, -R41 ;  /* 0x00000001d3397824 */ /* 0x000fe200078e0a29 */
[-C--:B------:R-:W-:Y:S01]  /*6170*/  ISETP.GE.AND P0, PT, R65, R209.reuse, PT ;  /* 0x000000d14100720c */ /* 0x080fe20003f06270 */
[----:B------:R-:W4:Y:S01]  /*6180*/  I2F R62, R62 ;  /* 0x0000003e003e7306 */ /* 0x000f220000201400 */
[C---:B------:R-:W-:Y:S01]  /*6190*/  ISETP.GE.AND P6, PT, R46.reuse, R209, PT ;  /* 0x000000d12e00720c */ /* 0x040fe20003fc6270 */
[----:B------:R-:W-:Y:S01]  /*61a0*/  IMAD.IADD R58, R211, 0x1, -R38 ;  /* 0x00000001d33a7824 */ /* 0x000fe200078e0a26 */
[----:B------:R-:W-:Y:S01]  /*61b0*/  IABS R57, R57 ;  /* 0x0000003900397213 */ /* 0x000fe20000000000 */
[----:B--2---:R-:W-:Y:S01]  /*61c0*/  FFMA.FTZ R2, R63, -UR24, R2 ;  /* 0x800000183f027c23 */ /* 0x004fe20008010002 */
[-C--:B------:R-:W-:Y:S01]  /*61d0*/  ISETP.LT.OR P0, PT, R65, R210.reuse, P0 ;  /* 0x000000d24100720c */ /* 0x080fe20000701670 */
[----:B------:R-:W-:Y:S01]  /*61e0*/  LDSM.16.MT88.4 R108, [R193+0xc000] ;  /* 0x00c00000c16c783b */ /* 0x000fe20000004200 */
[----:B------:R-:W-:Y:S01]  /*61f0*/  ISETP.LT.OR P6, PT, R46, R210, P6 ;  /* 0x000000d22e00720c */ /* 0x000fe200037c1670 */
[----:B------:R-:W2:Y:S01]  /*6200*/  I2F R68, R68 ;  /* 0x0000004400447306 */ /* 0x000ea20000201400 */
[----:B---3--:R-:W-:Y:S01]  /*6210*/  FFMA.FTZ R48, R61, -UR24, R48 ;  /* 0x800000183d307c23 */ /* 0x008fe20008010030 */
[----:B------:R-:W-:Y:S01]  /*6220*/  IABS R58, R58 ;  /* 0x0000003a003a7213 */ /* 0x000fe20000000000 */
[----:B------:R-:W-:Y:S01]  /*6230*/  LDSM.16.MT88.4 R100, [R192+0xc000] ;  /* 0x00c00000c064783b */ /* 0x000fe20000004200 */
[----:B------:R-:W-:-:S02]  /*6240*/  IADD3 R11, R65, 0x29, RZ ;  /* 0x00000029410b7810 */ /* 0x000fc40007ffe0ff */
[-C--:B------:R-:W-:Y:S01]  /*6250*/  ISETP.GE.AND P3, PT, R44, R209.reuse, PT ;  /* 0x000000d12c00720c */ /* 0x080fe20003f66270 */
[----:B------:R-:W-:Y:S01]  /*6260*/  LDSM.16.MT88.4 R72, [R196+0x10000] ;  /* 0x01000000c448783b */ /* 0x000fe20000004200 */
[----:B------:R-:W3:Y:S01]  /*6270*/  I2F R66, R66 ;  /* 0x0000004200427306 */ /* 0x000ee20000201400 */
[----:B-1--4-:R-:W-:Y:S01]  /*6280*/  FFMA.FTZ R62, R62, -UR24, R35 ;  /* 0x800000183e3e7c23 */ /* 0x012fe20008010023 */
[----:B------:R-:W-:Y:S01]  /*6290*/  FSEL R2, R2, -INF , !P0 ;  /* 0xff80000002027808 */ /* 0x000fe20004000000 */
[----:B------:R-:W-:Y:S01]  /*62a0*/  IMAD.IADD R55, R211, 0x1, -R11 ;  /* 0x00000001d3377824 */ /* 0x000fe200078e0a0b */
[-C--:B------:R-:W-:Y:S01]  /*62b0*/  ISETP.GE.AND P0, PT, R29, R209.reuse, PT ;  /* 0x000000d11d00720c */ /* 0x080fe20003f06270 */
[----:B------:R-:W-:Y:S01]  /*62c0*/  LDSM.16.MT88.4 R80, [R194+0x10000] ;  /* 0x01000000c250783b */ /* 0x000fe20000004200 */
[----:B------:R-:W-:Y:S02]  /*62d0*/  FSEL R35, R48, -INF , !P6 ;  /* 0xff80000030237808 */ /* 0x000fe40007000000 */
[----:B------:R-:W1:Y:S01]  /*62e0*/  I2F R64, R64 ;  /* 0x0000004000407306 */ /* 0x000e620000201400 */
[----:B------:R-:W-:Y:S01]  /*62f0*/  IADD3 R43, R65, 0x9, RZ ;  /* 0x00000009412b7810 */ /* 0x000fe20007ffe0ff */
[----:B--2---:R-:W-:Y:S01]  /*6300*/  FFMA.FTZ R49, R68, -UR24, R49 ;  /* 0x8000001844317c23 */ /* 0x004fe20008010031 */
[----:B------:R-:W-:Y:S01]  /*6310*/  ISETP.GE.AND P6, PT, R40, R209, PT ;  /* 0x000000d12800720c */ /* 0x000fe20003fc6270 */
[----:B------:R-:W-:Y:S01]  /*6320*/  LDSM.16.MT88.4 R88, [R193+0x10000] ;  /* 0x01000000c158783b */ /* 0x000fe20000004200 */
[-C--:B------:R-:W-:Y:S01]  /*6330*/  ISETP.LT.OR P3, PT, R44, R210.reuse, P3 ;  /* 0x000000d22c00720c */ /* 0x080fe20001f61670 */
[----:B------:R-:W-:Y:S01]  /*6340*/  IMAD.IADD R59, R211, 0x1, -R43 ;  /* 0x00000001d33b7824 */ /* 0x000fe200078e0a2b */
[-C--:B------:R-:W-:Y:S01]  /*6350*/  ISETP.LT.OR P0, PT, R29, R210.reuse, P0 ;  /* 0x000000d21d00720c */ /* 0x080fe20000701670 */
[----:B------:R-:W2:Y:S01]  /*6360*/  I2F R60, R60 ;  /* 0x0000003c003c7306 */ /* 0x000ea20000201400 */
[----:B---3--:R-:W-:Y:S01]  /*6370*/  FFMA.FTZ R66, R66, -UR24, R33 ;  /* 0x8000001842427c23 */ /* 0x008fe20008010021 */
[----:B------:R-:W-:Y:S01]  /*6380*/  IADD3 R37, R65, 0x30, RZ ;  /* 0x0000003041257810 */ /* 0x000fe20007ffe0ff */
[----:B------:R-:W-:Y:S01]  /*6390*/  LDSM.16.MT88.4 R136, [R194+0xc800] ;  /* 0x00c80000c288783b */ /* 0x000fe20000004200 */
[----:B------:R-:W-:-:S02]  /*63a0*/  ISETP.LT.OR P6, PT, R40, R210, P6 ;  /* 0x000000d22800720c */ /* 0x000fc400037c1670 */
[----:B------:R-:W-:Y:S01]  /*63b0*/  IADD3 R30, R65, 0x31, RZ ;  /* 0x00000031411e7810 */ /* 0x000fe20007ffe0ff */
[C---:B------:R-:W-:Y:S01]  /*63c0*/  IMAD.IADD R54, R211.reuse, 0x1, -R37 ;  /* 0x00000001d3367824 */ /* 0x040fe200078e0a25 */
[----:B------:R-:W3:Y:S01]  /*63d0*/  I2F R56, R56 ;  /* 0x0000003800387306 */ /* 0x000ee20000201400 */
[----:B-1----:R-:W-:Y:S01]  /*63e0*/  FFMA.FTZ R64, R64, -UR24, R21 ;  /* 0x8000001840407c23 */ /* 0x002fe20008010015 */
[----:B------:R-:W-:Y:S01]  /*63f0*/  IABS R55, R55 ;  /* 0x0000003700377213 */ /* 0x000fe20000000000 */
[----:B------:R-:W-:Y:S01]  /*6400*/  IMAD.IADD R53, R211, 0x1, -R30 ;  /* 0x00000001d3357824 */ /* 0x000fe200078e0a1e */
[----:B------:R-:W-:Y:S02]  /*6410*/  FSEL R33, R49, -INF , !P3 ;  /* 0xff80000031217808 */ /* 0x000fe40005800000 */
[----:B------:R-:W-:Y:S02]  /*6420*/  ISETP.GE.AND P3, PT, R15, R209, PT ;  /* 0x000000d10f00720c */ /* 0x000fe40003f66270 */
[----:B------:R-:W1:Y:S01]  /*6430*/  I2F R57, R57 ;  /* 0x0000003900397306 */ /* 0x000e620000201400 */
[----:B--2---:R-:W-:Y:S01]  /*6440*/  FFMA.FTZ R60, R60, -UR24, R17 ;  /* 0x800000183c3c7c23 */ /* 0x004fe20008010011 */
[----:B------:R-:W-:Y:S01]  /*6450*/  FSEL R21, R66, -INF , !P0 ;  /* 0xff80000042157808 */ /* 0x000fe20004000000 */
[----:B------:R-:W-:Y:S01]  /*6460*/  IMAD.IADD R17, R208, 0x1, -R44 ;  /* 0x00000001d0117824 */ /* 0x000fe200078e0a2c */
[----:B------:R-:W-:-:S02]  /*6470*/  ISETP.GE.AND P0, PT, R44, R206, PT ;  /* 0x000000ce2c00720c */ /* 0x000fc40003f06270 */
[C---:B------:R-:W-:Y:S02]  /*6480*/  ISETP.GE.AND P1, PT, R43.reuse, R209, PT ;  /* 0x000000d12b00720c */ /* 0x040fe40003f26270 */
[----:B------:R-:W2:Y:S01]  /*6490*/  I2F R58, R58 ;  /* 0x0000003a003a7306 */ /* 0x000ea20000201400 */
[----:B---3--:R-:W-:Y:S01]  /*64a0*/  FFMA.FTZ R56, R56, -UR24, R19 ;  /* 0x8000001838387c23 */ /* 0x008fe20008010013 */
[----:B------:R-:W-:Y:S02]  /*64b0*/  FSEL R19, R64, -INF , !P6 ;  /* 0xff80000040137808 */ /* 0x000fe40007000000 */
[----:B------:R-:W-:Y:S02]  /*64c0*/  ISETP.GE.AND P6, PT, R43, R206, PT ;  /* 0x000000ce2b00720c */ /* 0x000fe40003fc6270 */
[----:B------:R-:W-:Y:S02]  /*64d0*/  IABS R17, R17 ;  /* 0x0000001100117213 */ /* 0x000fe40000000000 */
[----:B------:R-:W-:Y:S01]  /*64e0*/  IABS R59, R59 ;  /* 0x0000003b003b7213 */ /* 0x000fe20000000000 */
[----:B------:R-:W3:Y:S01]  /*64f0*/  I2F R55, R55 ;  /* 0x0000003700377306 */ /* 0x000ee20000201400 */
[----:B------:R-:W-:Y:S01]  /*6500*/  ISETP.GE.AND P5, PT, R41, R209, PT ;  /* 0x000000d12900720c */ /* 0x000fe20003fa6270 */
[----:B-1----:R-:W-:Y:S01]  /*6510*/  FFMA.FTZ R32, R57, -UR24, R32 ;  /* 0x8000001839207c23 */ /* 0x002fe20008010020 */
[----:B------:R-:W-:-:S02]  /*6520*/  ISETP.LT.OR P3, PT, R15, R210, P3 ;  /* 0x000000d20f00720c */ /* 0x000fc40001f61670 */
[-C--:B------:R-:W-:Y:S01]  /*6530*/  ISETP.LT.OR P0, PT, R44, R207.reuse, P0 ;  /* 0x000000cf2c00720c */ /* 0x080fe20000701670 */
[----:B------:R-:W-:Y:S01]  /*6540*/  IMAD.IADD R44, R208, 0x1, -R43 ;  /* 0x00000001d02c7824 */ /* 0x000fe200078e0a2b */
[C---:B------:R-:W-:Y:S01]  /*6550*/  ISETP.LT.OR P1, PT, R43.reuse, R210, P1 ;  /* 0x000000d22b00720c */ /* 0x040fe20000f21670 */
[----:B------:R-:W1:Y:S01]  /*6560*/  I2F R59, R59 ;  /* 0x0000003b003b7306 */ /* 0x000e620000201400 */
[----:B------:R-:W-:Y:S01]  /*6570*/  ISETP.LT.OR P6, PT, R43, R207, P6 ;  /* 0x000000cf2b00720c */ /* 0x000fe200037c1670 */
[----:B------:R-:W-:Y:S01]  /*6580*/  IMAD.MOV.U32 R43, RZ, RZ, R17 ;  /* 0x000000ffff2b7224 */ /* 0x000fe200078e0011 */
[----:B------:R-:W-:Y:S01]  /*6590*/  IABS R54, R54 ;  /* 0x0000003600367213 */ /* 0x000fe20000000000 */
[----:B--2---:R-:W-:Y:S01]  /*65a0*/  FFMA.FTZ R58, R58, -UR24, R23 ;  /* 0x800000183a3a7c23 */ /* 0x004fe20008010017 */
[----:B------:R-:W-:Y:S02]  /*65b0*/  IABS R53, R53 ;  /* 0x0000003500357213 */ /* 0x000fe40000000000 */
[----:B------:R-:W-:Y:S01]  /*65c0*/  ISETP.LT.OR P5, PT, R41, R210, P5 ;  /* 0x000000d22900720c */ /* 0x000fe20002fa1670 */
[----:B---3--:R-:W-:Y:S01]  /*65d0*/  FFMA.FTZ R28, R55, -UR24, R28 ;  /* 0x80000018371c7c23 */ /* 0x008fe2000801001c */
[----:B------:R-:W-:Y:S01]  /*65e0*/  FSEL R17, R62, -INF , !P3 ;  /* 0xff8000003e117808 */ /* 0x000fe20005800000 */
[----:B------:R-:W2:Y:S01]  /*65f0*/  I2F R54, R54 ;  /* 0x0000003600367306 */ /* 0x000ea20000201400 */
[----:B------:R-:W-:Y:S01]  /*6600*/  IADD3 R3, R65, 0x39, RZ ;  /* 0x0000003941037810 */ /* 0x000fe20007ffe0ff */
[----:B------:R-:W-:Y:S01]  /*6610*/  IMAD.IADD R55, R208, 0x1, -R41 ;  /* 0x00000001d0377824 */ /* 0x000fe200078e0a29 */
[----:B------:R-:W-:-:S02]  /*6620*/  ISETP.GE.AND P3, PT, R38, R209, PT ;  /* 0x000000d12600720c */ /* 0x000fc40003f66270 */
[----:B------:R-:W-:Y:S01]  /*6630*/  IADD3 R4, R65, 0x38, RZ ;  /* 0x0000003841047810 */ /* 0x000fe20007ffe0ff */
[----:B------:R-:W-:Y:S01]  /*6640*/  IMAD.IADD R51, R211, 0x1, -R3 ;  /* 0x00000001d3337824 */ /* 0x000fe200078e0a03 */
[----:B------:R-:W-:Y:S01]  /*6650*/  FSEL R23, R32, -INF , !P5 ;  /* 0xff80000020177808 */ /* 0x000fe20006800000 */
[----:B------:R-:W3:Y:S01]  /*6660*/  I2F R53, R53 ;  /* 0x0000003500357306 */ /* 0x000ee20000201400 */
[-C--:B------:R-:W-:Y:S01]  /*6670*/  ISETP.GE.AND P5, PT, R39, R209.reuse, PT ;  /* 0x000000d12700720c */ /* 0x080fe20003fa6270 */
[----:B------:R-:W-:Y:S01]  /*6680*/  IMAD.IADD R52, R211, 0x1, -R4 ;  /* 0x00000001d3347824 */ /* 0x000fe200078e0a04 */
[-C--:B------:R-:W-:Y:S01]  /*6690*/  ISETP.LT.OR P3, PT, R38, R210.reuse, P3 ;  /* 0x000000d22600720c */ /* 0x080fe20001f61670 */
[----:B------:R-:W-:Y:S01]  /*66a0*/  IMAD.IADD R32, R208, 0x1, -R46 ;  /* 0x00000001d0207824 */ /* 0x000fe200078e0a2e */
[----:B------:R-:W-:Y:S01]  /*66b0*/  ISETP.LT.OR P5, PT, R39, R210, P5 ;  /* 0x000000d22700720c */ /* 0x000fe20002fa1670 */
[----:B-1----:R-:W-:Y:S01]  /*66c0*/  FFMA.FTZ R50, R59, -UR24, R50 ;  /* 0x800000183b327c23 */ /* 0x002fe20008010032 */
[----:B------:R-:W-:Y:S01]  /*66d0*/  FSEL R163, R58, -INF , !P3 ;  /* 0xff8000003aa37808 */ /* 0x000fe20005800000 */
[----:B--2---:R-:W-:Y:S01]  /*66e0*/  FFMA.FTZ R54, R54, -UR24, R31 ;  /* 0x8000001836367c23 */ /* 0x004fe2000801001f */
[----:B------:R-:W-:Y:S01]  /*66f0*/  ISETP.GE.AND P3, PT, R11, R209, PT ;  /* 0x000000d10b00720c */ /* 0x000fe20003f66270 */
[----:B------:R-:W1:Y:S01]  /*6700*/  I2F R43, R43 ;  /* 0x0000002b002b7306 */ /* 0x000e620000201400 */
[----:B------:R-:W-:-:S02]  /*6710*/  IABS R51, R51 ;  /* 0x0000003300337213 */ /* 0x000fc40000000000 */
[----:B------:R-:W-:Y:S02]  /*6720*/  IABS R52, R52 ;  /* 0x0000003400347213 */ /* 0x000fe40000000000 */
[----:B------:R-:W-:Y:S01]  /*6730*/  FSEL R223, R60, -INF , !P5 ;  /* 0xff8000003cdf7808 */ /* 0x000fe20006800000 */
[----:B---3--:R-:W-:Y:S01]  /*6740*/  FFMA.FTZ R42, R53, -UR24, R42 ;  /* 0x80000018352a7c23 */ /* 0x008fe2000801002a */
[----:B------:R-:W-:Y:S01]  /*6750*/  ISETP.GE.AND P5, PT, R13, R209, PT ;  /* 0x000000d10d00720c */ /* 0x000fe20003fa6270 */
[----:B------:R2:W3:Y:S01]  /*6760*/  I2F R70, R51 ;  /* 0x0000003300467306 */ /* 0x0004e20000201400 */
[----:B------:R-:W-:Y:S02]  /*6770*/  ISETP.LT.OR P3, PT, R11, R210, P3 ;  /* 0x000000d20b00720c */ /* 0x000fe40001f61670 */
[----:B------:R-:W-:Y:S02]  /*6780*/  IABS R32, R32 ;  /* 0x0000002000207213 */ /* 0x000fe40000000000 */
[----:B------:R-:W-:-:S02]  /*6790*/  ISETP.LT.OR P5, PT, R13, R210, P5 ;  /* 0x000000d20d00720c */ /* 0x000fc40002fa1670 */
[----:B------:R-:W-:Y:S01]  /*67a0*/  FSEL R165, R28, -INF , !P3 ;  /* 0xff8000001ca57808 */ /* 0x000fe20005800000 */
[----:B------:R-:W4:Y:S01]  /*67b0*/  I2F R52, R52 ;  /* 0x0000003400347306 */ /* 0x000f220000201400 */
[-C--:B------:R-:W-:Y:S01]  /*67c0*/  ISETP.GE.AND P2, PT, R65, R206.reuse, PT ;  /* 0x000000ce4100720c */ /* 0x080fe20003f46270 */
[----:B-1----:R-:W-:Y:S01]  /*67d0*/  FFMA.FTZ R26, R43, -UR24, R26 ;  /* 0x800000182b1a7c23 */ /* 0x002fe2000801001a */
[----:B------:R-:W-:Y:S01]  /*67e0*/  ISETP.GE.AND P3, PT, R30, R209, PT ;  /* 0x000000d11e00720c */ /* 0x000fe20003f66270 */
[----:B------:R-:W-:Y:S01]  /*67f0*/  IMAD.IADD R43, R208, 0x1, -R37 ;  /* 0x00000001d02b7824 */ /* 0x000fe200078e0a25 */
[----:B------:R-:W-:Y:S02]  /*6800*/  FSEL R31, R50, -INF , !P1 ;  /* 0xff800000321f7808 */ /* 0x000fe40004800000 */
[----:B------:R-:W-:Y:S01]  /*6810*/  FSEL R219, R56, -INF , !P5 ;  /* 0xff80000038db7808 */ /* 0x000fe20006800000 */
[----:B------:R-:W1:Y:S01]  /*6820*/  I2F R32, R32 ;  /* 0x0000002000207306 */ /* 0x000e620000201400 */
[----:B------:R-:W-:Y:S01]  /*6830*/  ISETP.LT.OR P2, PT, R65, R207, P2 ;  /* 0x000000cf4100720c */ /* 0x000fe20001741670 */
[----:B------:R-:W-:Y:S01]  /*6840*/  IMAD.IADD R65, R208, 0x1, -R65 ;  /* 0x00000001d0417824 */ /* 0x000fe200078e0a41 */
[----:B------:R-:W-:Y:S01]  /*6850*/  ISETP.GE.AND P1, PT, R46, R206, PT ;  /* 0x000000ce2e00720c */ /* 0x000fe20003f26270 */
[----:B--2---:R-:W-:Y:S01]  /*6860*/  IMAD.IADD R51, R208, 0x1, -R29 ;  /* 0x00000001d0337824 */ /* 0x004fe200078e0a1d */
[C---:B------:R-:W-:Y:S01]  /*6870*/  ISETP.GE.AND P5, PT, R37.reuse, R209, PT ;  /* 0x000000d12500720c */ /* 0x040fe20003fa6270 */
[----:B---3--:R-:W-:Y:S01]  /*6880*/  FFMA.FTZ R47, R70, -UR24, R47 ;  /* 0x80000018462f7c23 */ /* 0x008fe2000801002f */
[-C--:B------:R-:W-:Y:S01]  /*6890*/  ISETP.LT.OR P3, PT, R30, R210.reuse, P3 ;  /* 0x000000d21e00720c */ /* 0x080fe20001f61670 */
[----:B----4-:R-:W-:Y:S01]  /*68a0*/  FFMA.FTZ R45, R52, -UR24, R45 ;  /* 0x80000018342d7c23 */ /* 0x010fe2000801002d */
[----:B------:R-:W-:Y:S01]  /*68b0*/  IABS R55, R55 ;  /* 0x0000003700377213 */ /* 0x000fe20000000000 */
[----:B------:R-:W-:Y:S01]  /*68c0*/  LDSM.16.MT88.4 R56, [R193+0xe000] ;  /* 0x00e00000c138783b */ /* 0x000fe20000004200 */
[----:B------:R-:W-:Y:S01]  /*68d0*/  ISETP.LT.OR P1, PT, R46, R207, P1 ;  /* 0x000000cf2e00720c */ /* 0x000fe20000f21670 */
[----:B------:R-:W-:Y:S01]  /*68e0*/  IMAD.IADD R46, R208, 0x1, -R40 ;  /* 0x00000001d02e7824 */ /* 0x000fe200078e0a28 */
[----:B------:R-:W-:-:S02]  /*68f0*/  ISETP.LT.OR P5, PT, R37, R210, P5 ;  /* 0x000000d22500720c */ /* 0x000fc40002fa1670 */
[----:B------:R-:W-:Y:S01]  /*6900*/  FSEL R179, R42, -INF , !P3 ;  /* 0xff8000002ab37808 */ /* 0x000fe20005800000 */
[----:B------:R-:W-:Y:S01]  /*6910*/  I2F R55, R55 ;  /* 0x0000003700377306 */ /* 0x000fe20000201400 */
[C---:B------:R-:W-:Y:S01]  /*6920*/  ISETP.GE.AND P3, PT, R3.reuse, R209, PT ;  /* 0x000000d10300720c */ /* 0x040fe20003f66270 */
[----:B-1----:R-:W-:Y:S01]  /*6930*/  FFMA.FTZ R25, R32, -UR24, R25 ;  /* 0x8000001820197c23 */ /* 0x002fe20008010019 */
[----:B------:R-:W-:Y:S01]  /*6940*/  IABS R49, R65 ;  /* 0x0000004100317213 */ /* 0x000fe20000000000 */
[----:B------:R-:W-:Y:S01]  /*6950*/  IMAD.IADD R32, R208, 0x1, -R13 ;  /* 0x00000001d0207824 */ /* 0x000fe200078e0a0d */
[----:B------:R-:W-:Y:S01]  /*6960*/  FSEL R213, R54, -INF , !P5 ;  /* 0xff80000036d57808 */ /* 0x000fe20006800000 */
[----:B------:R-:W-:Y:S01]  /*6970*/  LDSM.16.MT88.4 R64, [R192+0xe000] ;  /* 0x00e00000c040783b */ /* 0x000fe20000004200 */
[----:B------:R-:W-:Y:S02]  /*6980*/  IABS R51, R51 ;  /* 0x0000003300337213 */ /* 0x000fe40000000000 */
[----:B------:R-:W-:Y:S01]  /*6990*/  ISETP.GE.AND P5, PT, R4, R209, PT ;  /* 0x000000d10400720c */ /* 0x000fe20003fa6270 */
[----:B------:R-:W1:Y:S01]  /*69a0*/  I2F R49, R49 ;  /* 0x0000003100317306 */ /* 0x000e620000201400 */
[----:B------:R-:W-:-:S02]  /*69b0*/  ISETP.LT.OR P3, PT, R3, R210, P3 ;  /* 0x000000d20300720c */ /* 0x000fc40001f61670 */
[----:B------:R-:W-:Y:S01]  /*69c0*/  IABS R28, R46 ;  /* 0x0000002e001c7213 */ /* 0x000fe20000000000 */
[----:B------:R-:W-:Y:S01]  /*69d0*/  IMAD.IADD R46, R208, 0x1, -R15 ;  /* 0x00000001d02e7824 */ /* 0x000fe200078e0a0f */
[----:B------:R-:W-:Y:S02]  /*69e0*/  ISETP.LT.OR P5, PT, R4, R210, P5 ;  /* 0x000000d20400720c */ /* 0x000fe40002fa1670 */
[----:B------:R-:W-:Y:S01]  /*69f0*/  FSEL R175, R47, -INF , !P3 ;  /* 0xff8000002faf7808 */ /* 0x000fe20005800000 */
[----:B------:R-:W2:Y:S01]  /*6a00*/  I2F R51, R51 ;  /* 0x0000003300337306 */ /* 0x000ea20000201400 */
[----:B------:R-:W-:Y:S01]  /*6a10*/  ISETP.GE.AND P3, PT, R29, R206, PT ;  /* 0x000000ce1d00720c */ /* 0x000fe20003f66270 */
[----:B------:R-:W-:Y:S01]  /*6a20*/  IMAD.MOV.U32 R53, RZ, RZ, R28 ;  /* 0x000000ffff357224 */ /* 0x000fe200078e001c */
[----:B------:R-:W-:Y:S01]  /*6a30*/  IABS R46, R46 ;  /* 0x0000002e002e7213 */ /* 0x000fe20000000000 */
[----:B------:R-:W-:Y:S01]  /*6a40*/  IMAD.IADD R28, R208, 0x1, -R39 ;  /* 0x00000001d01c7824 */ /* 0x000fe200078e0a27 */
[----:B------:R-:W-:-:S02]  /*6a50*/  FSEL R177, R45, -INF , !P5 ;  /* 0xff8000002db17808 */ /* 0x000fc40006800000 */
[----:B------:R-:W-:Y:S01]  /*6a60*/  IABS R44, R44 ;  /* 0x0000002c002c7213 */ /* 0x000fe20000000000 */
[----:B------:R-:W3:Y:S01]  /*6a70*/  I2F R53, R53 ;  /* 0x0000003500357306 */ /* 0x000ee20000201400 */
[-C--:B------:R-:W-:Y:S01]  /*6a80*/  ISETP.GE.AND P5, PT, R41, R206.reuse, PT ;  /* 0x000000ce2900720c */ /* 0x080fe20003fa6270 */
[----:B------:R-:W-:Y:S01]  /*6a90*/  IMAD.MOV.U32 R42, RZ, RZ, R46 ;  /* 0x000000ffff2a7224 */ /* 0x000fe200078e002e */
[-C--:B------:R-:W-:Y:S01]  /*6aa0*/  ISETP.LT.OR P3, PT, R29, R207.reuse, P3 ;  /* 0x000000cf1d00720c */ /* 0x080fe20001f61670 */
[----:B-1----:R-:W-:Y:S01]  /*6ab0*/  FFMA.FTZ R24, R49, -UR24, R24 ;  /* 0x8000001831187c23 */ /* 0x002fe20008010018 */
[----:B------:R-:W-:Y:S02]  /*6ac0*/  FSEL R29, R25, -INF , !P1 ;  /* 0xff800000191d7808 */ /* 0x000fe40004800000 */
[----:B------:R-:W-:Y:S01]  /*6ad0*/  ISETP.GE.AND P1, PT, R15, R206, PT ;  /* 0x000000ce0f00720c */ /* 0x000fe20003f26270 */
[----:B------:R-:W1:Y:S01]  /*6ae0*/  I2F R44, R44 ;  /* 0x0000002c002c7306 */ /* 0x000e620000201400 */
[-C--:B------:R-:W-:Y:S01]  /*6af0*/  ISETP.LT.OR P5, PT, R41, R207.reuse, P5 ;  /* 0x000000cf2900720c */ /* 0x080fe20002fa1670 */
[C---:B------:R-:W-:Y:S01]  /*6b00*/  IMAD.IADD R41, R208.reuse, 0x1, -R38 ;  /* 0x00000001d0297824 */ /* 0x040fe200078e0a26 */
[----:B------:R-:W-:Y:S01]  /*6b10*/  IABS R32, R32 ;  /* 0x0000002000207213 */ /* 0x000fe20000000000 */
[----:B--2---:R-:W-:Y:S01]  /*6b20*/  FFMA.FTZ R34, R51, -UR24, R34 ;  /* 0x8000001833227c23 */ /* 0x004fe20008010022 */
[----:B------:R-:W-:Y:S01]  /*6b30*/  ISETP.LT.OR P1, PT, R15, R207, P1 ;  /* 0x000000cf0f00720c */ /* 0x000fe20000f21670 */
[----:B------:R-:W-:Y:S01]  /*6b40*/  FFMA.FTZ R15, R55, -UR24, R20 ;  /* 0x80000018370f7c23 */ /* 0x000fe20008010014 */
[----:B------:R-:W-:Y:S01]  /*6b50*/  IABS R28, R28 ;  /* 0x0000001c001c7213 */ /* 0x000fe20000000000 */
[----:B------:R-:W2:Y:S01]  /*6b60*/  I2F R45, R42 ;  /* 0x0000002a002d7306 */ /* 0x000ea20000201400 */
[----:B------:R-:W-:Y:S01]  /*6b70*/  IABS R46, R41 ;  /* 0x00000029002e7213 */ /* 0x000fe20000000000 */
[----:B---3--:R-:W-:Y:S01]  /*6b80*/  FFMA.FTZ R22, R53, -UR24, R22 ;  /* 0x8000001835167c23 */ /* 0x008fe20008010016 */
[----:B------:R-:W-:Y:S01]  /*6b90*/  FSEL R15, R15, -INF , !P5 ;  /* 0xff8000000f0f7808 */ /* 0x000fe20006800000 */
[----:B------:R-:W-:Y:S01]  /*6ba0*/  IMAD.IADD R20, R208, 0x1, -R11 ;  /* 0x00000001d0147824 */ /* 0x000fe200078e0a0b */
[CC--:B------:R-:W-:Y:S01]  /*6bb0*/  ISETP.GE.AND P5, PT, R13.reuse, R206.reuse, PT ;  /* 0x000000ce0d00720c */ /* 0x0c0fe20003fa6270 */
[----:B------:R-:W-:Y:S01]  /*6bc0*/  LDSM.16.MT88.4 R48, [R194+0xe000] ;  /* 0x00e00000c230783b */ /* 0x000fe20000004200 */
[----:B------:R-:W-:Y:S01]  /*6bd0*/  FSEL R24, R24, -INF , !P2 ;  /* 0xff80000018187808 */ /* 0x000fe20005000000 */
[----:B------:R-:W3:Y:S01]  /*6be0*/  I2F R41, R28 ;  /* 0x0000001c00297306 */ /* 0x000ee20000201400 */
[----:B------:R-:W-:Y:S01]  /*6bf0*/  ISETP.GE.AND P2, PT, R40, R206, PT ;  /* 0x000000ce2800720c */ /* 0x000fe20003f46270 */
[----:B-1----:R-:W-:Y:S01]  /*6c00*/  FFMA.FTZ R25, R44, -UR24, R27 ;  /* 0x800000182c197c23 */ /* 0x002fe2000801001b */
[----:B------:R-:W-:-:S02]  /*6c10*/  ISETP.LT.OR P5, PT, R13, R207, P5 ;  /* 0x000000cf0d00720c */ /* 0x000fc40002fa1670 */
[----:B------:R-:W-:Y:S02]  /*6c20*/  FSEL R13, R34, -INF , !P3 ;  /* 0xff800000220d7808 */ /* 0x000fe40005800000 */
[-C--:B------:R-:W-:Y:S01]  /*6c30*/  ISETP.GE.AND P3, PT, R11, R206.reuse, PT ;  /* 0x000000ce0b00720c */ /* 0x080fe20003f66270 */
[----:B------:R-:W1:Y:S01]  /*6c40*/  I2F R32, R32 ;  /* 0x0000002000207306 */ /* 0x000e620000201400 */
[-C--:B------:R-:W-:Y:S01]  /*6c50*/  ISETP.LT.OR P2, PT, R40, R207.reuse, P2 ;  /* 0x000000cf2800720c */ /* 0x080fe20001741670 */
[----:B--2---:R-:W-:Y:S01]  /*6c60*/  FFMA.FTZ R16, R45, -UR24, R16 ;  /* 0x800000182d107c23 */ /* 0x004fe20008010010 */
[----:B------:R-:W-:Y:S02]  /*6c70*/  FSEL R27, R26, -INF , !P0 ;  /* 0xff8000001a1b7808 */ /* 0x000fe40004000000 */
[----:B------:R-:W-:Y:S02]  /*6c80*/  ISETP.LT.OR P3, PT, R11, R207, P3 ;  /* 0x000000cf0b00720c */ /* 0x000fe40001f61670 */
[----:B------:R-:W-:Y:S01]  /*6c90*/  ISETP.GE.AND P0, PT, R39, R206, PT ;  /* 0x000000ce2700720c */ /* 0x000fe20003f06270 */
[----:B---3--:R-:W-:Y:S01]  /*6ca0*/  FFMA.FTZ R36, R41, -UR24, R36 ;  /* 0x8000001829247c23 */ /* 0x008fe20008010024 */
[----:B------:R-:W-:Y:S01]  /*6cb0*/  FSEL R11, R22, -INF , !P2 ;  /* 0xff800000160b7808 */ /* 0x000fe20005000000 */
[----:B------:R-:W2:Y:S01]  /*6cc0*/  I2F R47, R46 ;  /* 0x0000002e002f7306 */ /* 0x000ea20000201400 */
[----:B------:R-:W-:Y:S01]  /*6cd0*/  FMNMX.FTZ R22, R2, R35, !PT ;  /* 0x0000002302167209 */ /* 0x000fe20007810000 */
[C---:B------:R-:W-:Y:S01]  /*6ce0*/  IMAD.IADD R41, R208.reuse, 0x1, -R30 ;  /* 0x00000001d0297824 */ /* 0x040fe200078e0a1e */
[----:B------:R-:W-:Y:S01]  /*6cf0*/  ISETP.LT.OR P0, PT, R39, R207, P0 ;  /* 0x000000cf2700720c */ /* 0x000fe20000701670 */
[----:B------:R-:W-:Y:S01]  /*6d00*/  IMAD.IADD R39, R208, 0x1, -R3 ;  /* 0x00000001d0277824 */ /* 0x000fe200078e0a03 */
[----:B------:R-:W-:Y:S01]  /*6d10*/  IABS R45, R20 ;  /* 0x00000014002d7213 */ /* 0x000fe20000000000 */
[----:B-1----:R-:W-:Y:S01]  /*6d20*/  FFMA.FTZ R32, R32, -UR24, R9 ;  /* 0x8000001820207c23 */ /* 0x002fe20008010009 */
[----:B------:R-:W-:-:S02]  /*6d30*/  FSEL R9, R16, -INF , !P1 ;  /* 0xff80000010097808 */ /* 0x000fc40004800000 */
[----:B------:R-:W-:Y:S02]  /*6d40*/  FMNMX.FTZ R16, R33, R22, !PT ;  /* 0x0000001621107209 */ /* 0x000fe40007810000 */
[----:B------:R-:W-:Y:S01]  /*6d50*/  FMNMX.FTZ R20, R24, R29, !PT ;  /* 0x0000001d18147209 */ /* 0x000fe20007810000 */
[----:B------:R-:W1:Y:S01]  /*6d60*/  I2F R45, R45 ;  /* 0x0000002d002d7306 */ /* 0x000e620000201400 */
[----:B------:R-:W-:Y:S02]  /*6d70*/  ISETP.GE.AND P2, PT, R37, R206, PT ;  /* 0x000000ce2500720c */ /* 0x000fe40003f46270 */
[----:B------:R-:W-:Y:S01]  /*6d80*/  FSEL R217, R36, -INF , !P0 ;  /* 0xff80000024d97808 */ /* 0x000fe20004000000 */
[----:B--2---:R-:W-:Y:S01]  /*6d90*/  FFMA.FTZ R18, R47, -UR24, R18 ;  /* 0x800000182f127c23 */ /* 0x004fe20008010012 */
[----:B------:R-:W-:Y:S02]  /*6da0*/  FMNMX.FTZ R16, R31, R16, !PT ;  /* 0x000000101f107209 */ /* 0x000fe40007810000 */
[----:B------:R-:W-:-:S02]  /*6db0*/  ISETP.GE.AND P0, PT, R4, R206, PT ;  /* 0x000000ce0400720c */ /* 0x000fc40003f06270 */
[----:B------:R-:W-:Y:S02]  /*6dc0*/  FSEL R25, R25, -INF , !P6 ;  /* 0xff80000019197808 */ /* 0x000fe40007000000 */
[----:B------:R-:W-:Y:S02]  /*6dd0*/  FMNMX.FTZ R20, R27, R20, !PT ;  /* 0x000000141b147209 */ /* 0x000fe40007810000 */
[-C--:B------:R-:W-:Y:S01]  /*6de0*/  ISETP.LT.OR P2, PT, R37, R207.reuse, P2 ;  /* 0x000000cf2500720c */ /* 0x080fe20001741670 */
[----:B------:R-:W-:Y:S01]  /*6df0*/  IMAD.IADD R37, R208, 0x1, -R4 ;  /* 0x00000001d0257824 */ /* 0x000fe200078e0a04 */
[----:B------:R-:W-:Y:S01]  /*6e00*/  FMNMX.FTZ R16, R23, R16, !PT ;  /* 0x0000001017107209 */ /* 0x000fe20007810000 */
[----:B-1----:R-:W-:Y:S01]  /*6e10*/  FFMA.FTZ R8, R45, -UR24, R8 ;  /* 0x800000182d087c23 */ /* 0x002fe20008010008 */
[----:B------:R-:W-:Y:S02]  /*6e20*/  ISETP.LT.OR P0, PT, R4, R207, P0 ;  /* 0x000000cf0400720c */ /* 0x000fe40000701670 */
[----:B------:R-:W-:-:S02]  /*6e30*/  FMNMX.FTZ R4, R25, R20, !PT ;  /* 0x0000001419047209 */ /* 0x000fc40007810000 */
[----:B------:R-:W-:Y:S02]  /*6e40*/  FMNMX.FTZ R16, R21, R16, !PT ;  /* 0x0000001015107209 */ /* 0x000fe40007810000 */
[----:B------:R-:W-:Y:S02]  /*6e50*/  FMNMX.FTZ R4, R15, R4, !PT ;  /* 0x000000040f047209 */ /* 0x000fe40007810000 */
[----:B------:R-:W-:Y:S02]  /*6e60*/  IABS R43, R43 ;  /* 0x0000002b002b7213 */ /* 0x000fe40000000000 */
[----:B------:R-:W-:Y:S02]  /*6e70*/  FMNMX.FTZ R16, R19, R16, !PT ;  /* 0x0000001013107209 */ /* 0x000fe40007810000 */
[----:B------:R-:W-:Y:S02]  /*6e80*/  FMNMX.FTZ R4, R13, R4, !PT ;  /* 0x000000040d047209 */ /* 0x000fe40007810000 */
[----:B------:R-:W-:Y:S01]  /*6e90*/  IABS R41, R41 ;  /* 0x0000002900297213 */ /* 0x000fe20000000000 */
[----:B------:R-:W1:Y:S01]  /*6ea0*/  I2F R43, R43 ;  /* 0x0000002b002b7306 */ /* 0x000e620000201400 */
[----:B------:R-:W-:-:S02]  /*6eb0*/  FMNMX.FTZ R16, R17, R16, !PT ;  /* 0x0000001011107209 */ /* 0x000fc40007810000 */
[C---:B------:R-:W-:Y:S02]  /*6ec0*/  ISETP.GE.AND P6, PT, R38.reuse, R206, PT ;  /* 0x000000ce2600720c */ /* 0x040fe40003fc6270 */
[----:B------:R-:W-:Y:S02]  /*6ed0*/  FMNMX.FTZ R4, R11, R4, !PT ;  /* 0x000000040b047209 */ /* 0x000fe40007810000 */
[----:B------:R-:W-:Y:S01]  /*6ee0*/  IABS R37, R37 ;  /* 0x0000002500257213 */ /* 0x000fe20000000000 */
[----:B------:R-:W2:Y:S01]  /*6ef0*/  I2F R41, R41 ;  /* 0x0000002900297306 */ /* 0x000ea20000201400 */
[----:B------:R-:W-:Y:S02]  /*6f00*/  FMNMX.FTZ R16, R223, R16, !PT ;  /* 0x00000010df107209 */ /* 0x000fe40007810000 */
[----:B------:R-:W-:Y:S02]  /*6f10*/  ISETP.LT.OR P6, PT, R38, R207, P6 ;  /* 0x000000cf2600720c */ /* 0x000fe400037c1670 */
[----:B------:R-:W-:-:S02]  /*6f20*/  IABS R39, R39 ;  /* 0x0000002700277213 */ /* 0x000fc40000000000 */
[----:B------:R-:W-:Y:S01]  /*6f30*/  FMNMX.FTZ R4, R9, R4, !PT ;  /* 0x0000000409047209 */ /* 0x000fe20007810000 */
[----:B------:R-:W3:Y:S01]  /*6f40*/  I2F R37, R37 ;  /* 0x0000002500257306 */ /* 0x000ee20000201400 */
[----:B------:R-:W-:Y:S01]  /*6f50*/  FMNMX.FTZ R16, R163, R16, !PT ;  /* 0x00000010a3107209 */ /* 0x000fe20007810000 */
[----:B-1----:R-:W-:Y:S01]  /*6f60*/  FFMA.FTZ R12, R43, -UR24, R12 ;  /* 0x800000182b0c7c23 */ /* 0x002fe2000801000c */
[----:B------:R-:W-:Y:S02]  /*6f70*/  FSEL R169, R18, -INF , !P6 ;  /* 0xff80000012a97808 */ /* 0x000fe40007000000 */
[----:B------:R-:W-:Y:S02]  /*6f80*/  FMNMX.FTZ R4, R217, R4, !PT ;  /* 0x00000004d9047209 */ /* 0x000fe40007810000 */
[----:B------:R-:W-:Y:S01]  /*6f90*/  FMNMX.FTZ R16, R219, R16, !PT ;  /* 0x00000010db107209 */ /* 0x000fe20007810000 */
[----:B------:R-:W1:Y:S01]  /*6fa0*/  I2F R39, R39 ;  /* 0x0000002700277306 */ /* 0x000e620000201400 */
[----:B------:R-:W-:Y:S01]  /*6fb0*/  FSEL R215, R32, -INF , !P5 ;  /* 0xff80000020d77808 */ /* 0x000fe20006800000 */
[----:B--2---:R-:W-:Y:S01]  /*6fc0*/  FFMA.FTZ R10, R41, -UR24, R10 ;  /* 0x80000018290a7c23 */ /* 0x004fe2000801000a */
[----:B------:R-:W-:-:S02]  /*6fd0*/  FMNMX.FTZ R4, R169, R4, !PT ;  /* 0x00000004a9047209 */ /* 0x000fc40007810000 */
[----:B------:R-:W-:Y:S02]  /*6fe0*/  FMNMX.FTZ R16, R165, R16, !PT ;  /* 0x00000010a5107209 */ /* 0x000fe40007810000 */
[----:B------:R-:W-:Y:S01]  /*6ff0*/  FSEL R171, R8, -INF , !P3 ;  /* 0xff80000008ab7808 */ /* 0x000fe20005800000 */
[----:B---3--:R-:W-:Y:S01]  /*7000*/  FFMA.FTZ R14, R37, -UR24, R14 ;  /* 0x80000018250e7c23 */ /* 0x008fe2000801000e */
[C---:B------:R-:W-:Y:S02]  /*7010*/  ISETP.GE.AND P1, PT, R30.reuse, R206, PT ;  /* 0x000000ce1e00720c */ /* 0x040fe40003f26270 */
[----:B------:R-:W-:Y:S02]  /*7020*/  FMNMX.FTZ R8, R215, R4, !PT ;  /* 0x00000004d7087209 */ /* 0x000fe40007810000 */
[----:B------:R-:W-:Y:S02]  /*7030*/  FMNMX.FTZ R16, R213, R16, !PT ;  /* 0x00000010d5107209 */ /* 0x000fe40007810000 */
[----:B------:R-:W-:Y:S01]  /*7040*/  ISETP.LT.OR P1, PT, R30, R207, P1 ;  /* 0x000000cf1e00720c */ /* 0x000fe20000f21670 */
[----:B-1----:R-:W-:Y:S01]  /*7050*/  FFMA.FTZ R6, R39, -UR24, R6 ;  /* 0x8000001827067c23 */ /* 0x002fe20008010006 */
[----:B------:R-:W-:-:S02]  /*7060*/  FSEL R173, R12, -INF , !P2 ;  /* 0xff8000000cad7808 */ /* 0x000fc40005000000 */
[----:B------:R-:W-:Y:S02]  /*7070*/  FMNMX.FTZ R8, R171, R8, !PT ;  /* 0x00000008ab087209 */ /* 0x000fe40007810000 */
[----:B------:R-:W-:Y:S02]  /*7080*/  FMNMX.FTZ R16, R179, R16, !PT ;  /* 0x00000010b3107209 */ /* 0x000fe40007810000 */
        /* <DEDUP_REMOVED lines=18> */
[----:B------:R-:W1:Y:S01]  /*71b0*/  LDSM.16.MT88.4 R40, [R196+0xe000] ;  /* 0x00e00000c428783b */ /* 0x000e620000004200 */
[C---:B------:R-:W-:Y:S01]  /*71c0*/  FSETP.NEU.FTZ.AND P0, PT, R132.reuse, -INF , PT ;  /* 0xff8000008400780b */ /* 0x040fe20003f1d000 */
[----:B------:R-:W-:Y:S01]  /*71d0*/  FMUL.FTZ R140, R132, c[0x0][0x23c] ;  /* 0x00008f00848c7a20 */ /* 0x000fe20000410000 */
[----:B--2---:R-:W-:-:S04]  /*71e0*/  FMNMX.FTZ R3, R4, R3, !PT ;  /* 0x0000000304037209 */ /* 0x004fc80007810000 */
[----:B------:R-:W-:Y:S01]  /*71f0*/  FSEL R140, R140, RZ, P0 ;  /* 0x000000ff8c8c7208 */ /* 0x000fe20000000000 */
[----:B------:R-:W2:Y:S01]  /*7200*/  LDSM.16.MT88.4 R4, [R192+0x10000] ;  /* 0x01000000c004783b */ /* 0x000ea20000004200 */
        /* <DEDUP_REMOVED lines=15> */
[----:B------:R-:W3:Y:S01]  /*7300*/  MUFU.EX2 R156, R156 ;  /* 0x0000009c009c7308 */ /* 0x000ee20000000800 */
[--C-:B------:R-:W-:Y:S01]  /*7310*/  FFMA.FTZ R147, R11, c[0x0][0x23c], -R162.reuse ;  /* 0x00008f000b937a23 */ /* 0x100fe200000108a2 */
[----:B------:R-:W-:Y:S01]  /*7320*/  LDSM.16.MT88.4 R24, [R194+0xe800] ;  /* 0x00e80000c218783b */ /* 0x000fe20000004200 */
[----:B------:R-:W-:Y:S02]  /*7330*/  FFMA.FTZ R0, R9, c[0x0][0x23c], -R162 ;  /* 0x00008f0009007a23 */ /* 0x000fe400000108a2 */
[--C-:B------:R-:W-:Y:S01]  /*7340*/  FFMA.FTZ R153, R23, c[0x0][0x23c], -R140.reuse ;  /* 0x00008f0017997a23 */ /* 0x100fe2000001088c */
[----:B------:R-:W4:Y:S01]  /*7350*/  LDSM.16.MT88.4 R8, [R196+0xe800] ;  /* 0x00e80000c408783b */ /* 0x000f220000004200 */
[--C-:B------:R-:W-:Y:S01]  /*7360*/  FFMA.FTZ R150, R21, c[0x0][0x23c], -R140.reuse ;  /* 0x00008f0015967a23 */ /* 0x100fe2000001088c */
[----:B------:R-:W-:Y:S01]  /*7370*/  MUFU.EX2 R155, R155 ;  /* 0x0000009b009b7308 */ /* 0x000fe20000000800 */
[--C-:B------:R-:W-:Y:S01]  /*7380*/  FFMA.FTZ R149, R19, c[0x0][0x23c], -R140.reuse ;  /* 0x00008f0013957a23 */ /* 0x100fe2000001088c */
[----:B------:R-:W5:Y:S01]  /*7390*/  LDSM.16.MT88.4 R20, [R196+0xc800] ;  /* 0x00c80000c414783b */ /* 0x000f620000004200 */
[----:B------:R-:W-:-:S02]  /*73a0*/  FFMA.FTZ R146, R17, c[0x0][0x23c], -R140 ;  /* 0x00008f0011927a23 */ /* 0x000fc4000001088c */
[--C-:B------:R-:W-:Y:S01]  /*73b0*/  FFMA.FTZ R151, R15, c[0x0][0x23c], -R162.reuse ;  /* 0x00008f000f977a23 */ /* 0x100fe200000108a2 */
[----:B------:R-:W1:Y:S01]  /*73c0*/  LDSM.16.MT88.4 R16, [R193+0xe800] ;  /* 0x00e80000c110783b */ /* 0x000e620000004200 */
[----:B------:R-:W-:Y:S01]  /*73d0*/  FFMA.FTZ R2, R13, c[0x0][0x23c], -R162 ;  /* 0x00008f000d027a23 */ /* 0x000fe200000108a2 */
[----:B------:R-:W2:Y:S01]  /*73e0*/  MUFU.EX2 R152, R152 ;  /* 0x0000009800987308 */ /* 0x000ea20000000800 */
[----:B---3--:R-:W-:Y:S01]  /*73f0*/  F2FP.PACK_AB R96, R156, R161 ;  /* 0x000000a19c60723e */ /* 0x008fe200000000ff */
[----:B------:R-:W3:Y:S01]  /*7400*/  LDSM.16.MT88.4 R12, [R192+0xe800] ;  /* 0x00e80000c00c783b */ /* 0x000ee20000004200 */
        /* <DEDUP_REMOVED lines=9> */
[----:B--2---:R-:W-:Y:S01]  /*74a0*/  F2FP.PACK_AB R98, R152, R155 ;  /* 0x0000009b9862723e */ /* 0x004fe200000000ff */
        /* <DEDUP_REMOVED lines=19> */
[----:B--2---:R-:W-:Y:S01]  /*75e0*/  F2FP.PACK_AB R99, R148, R159 ;  /* 0x0000009f9463723e */ /* 0x004fe200000000ff */
[----:B------:R-:W2:Y:S01]  /*75f0*/  MUFU.EX2 R150, R150 ;  /* 0x0000009600967308 */ /* 0x000ea20000000800 */
[----:B------:R-:W-:-:S04]  /*7600*/  FADD.FTZ R159, R159, R154 ;  /* 0x0000009a9f9f7221 */ /* 0x000fc80000010000 */
        /* <DEDUP_REMOVED lines=54> */
[----:B----4-:R-:W-:-:S03]  /*7970*/  F2FP.PACK_AB R7, R0, R147 ;  /* 0x000000930007723e */ /* 0x010fc600000000ff */
[----:B------:R-:W-:-:S04]  /*7980*/  FADD.FTZ R147, R147, R2 ;  /* 0x0000000293937221 */ /* 0x000fc80000010000 */
[----:B------:R-:W-:Y:S01]  /*7990*/  HMMA.16816.F32 R36, R4, R8, R36 ;  /* 0x000000080424723c */ /* 0x000fe20000001824 */
        /* <DEDUP_REMOVED lines=30> */
[C---:B----4-:R-:W-:Y:S08]  /*7b80*/  HMMA.16816.F32 R84, R4.reuse, R16, R84 ;  /* 0x000000100454723c */ /* 0x050ff00000001854 */
[C---:B------:R-:W-:Y:S01]  /*7b90*/  HMMA.16816.F32 R88, R4.reuse, R18, R88 ;  /* 0x000000120458723c */ /* 0x040fe20000001858 */
[----:B------:R-:W2:Y:S07]  /*7ba0*/  LDSM.16.MT88.4 R16, [R194+0xd000] ;  /* 0x00d00000c210783b */ /* 0x000eae0000004200 */
[C---:B---3--:R-:W-:Y:S08]  /*7bb0*/  HMMA.16816.F32 R92, R4.reuse, R12, R92 ;  /* 0x0000000c045c723c */ /* 0x048ff0000000185c */
        /* <DEDUP_REMOVED lines=175> */
.L_x_6457:
[----:B------:R-:W-:-:S05]  /*86b0*/  IMAD.MOV.U32 R11, RZ, RZ, c[0x0][0x1a0] ;  /* 0x00006800ff0b7624 */ /* 0x000fca00078e00ff */
[----:B------:R-:W-:-:S04]  /*86c0*/  LEA R11, -R11, RZ, 0x6 ;  /* 0x000000ff0b0b7211 */ /* 0x000fc800078e31ff */
[----:B------:R-:W-:Y:S02]  /*86d0*/  SHF.R.S32.HI R0, RZ, 0x1f, R11 ;  /* 0x0000001fff007819 */ /* 0x000fe4000001140b */
.L_x_6458:
        /* <DEDUP_REMOVED lines=53> */
[C---:B------:R-:W-:Y:S02]  /*8a30*/  IADD3 R5, P0, R7.reuse, UR23, RZ ;  /* 0x0000001707057c10 */ /* 0x040fe4000ff1e0ff */
[----:B------:R-:W-:Y:S01]  /*8a40*/  @!P3 LEA R20, P5, R7, R220, 0x1 ;  /* 0x000000dc0714b211 */ /* 0x000fe200078a08ff */
[----:B------:R-:W-:Y:S01]  /*8a50*/  @P2 STS.128 [R204+0xe800], RZ ;  /* 0x00e800ffcc002388 */ /* 0x000fe20000000c00 */
[----:B------:R-:W-:Y:S02]  /*8a60*/  @!P2 LEA.HI.X R11, R11, c[0x0][0x174], R6, 0x1, P4 ;  /* 0x00005d000b0baa11 */ /* 0x000fe400020f0c06 */
[----:B------:R-:W-:Y:S01]  /*8a70*/  @!P1 IADD3 R0, P4, R7, R144, RZ ;  /* 0x0000009007009210 */ /* 0x000fe20007f9e0ff */
[----:B------:R-:W-:Y:S01]  /*8a80*/  @!PT LDS RZ, [RZ] ;  /* 0x00000000fffff984 */ /* 0x000fe20000000800 */
[----:B------:R-:W-:Y:S01]  /*8a90*/  @!PT LDS RZ, [RZ] ;  /* 0x00000000fffff984 */ /* 0x000fe20000000800 */
[----:B------:R-:W-:Y:S01]  /*8aa0*/  @!PT LDS RZ, [RZ] ;  /* 0x00000000fffff984 */ /* 0x000fe20000000800 */
[----:B------:R3:W-:Y:S01]  /*8ab0*/  @!P2 LDGSTS.E.BYPASS.LTC128B.128 [R204+0xe800], [R14.64+0x80] ;  /* 0x0e8000800eccafae */ /* 0x0007e2000b901d46 */
[----:B------:R-:W-:-:S02]  /*8ac0*/  @!P3 LEA R24, P6, R5, R220, 0x1 ;  /* 0x000000dc0518b211 */ /* 0x000fc400078c08ff */
[C---:B------:R-:W-:Y:S01]  /*8ad0*/  IADD3.X R4, R2.reuse, UR22, RZ, P0, !PT ;  /* 0x0000001602047c10 */ /* 0x040fe200087fe4ff */
[----:B------:R-:W-:Y:S01]  /*8ae0*/  @P1 STS.128 [R204+0x10800], RZ ;  /* 0x010800ffcc001388 */ /* 0x000fe20000000c00 */
[-C--:B------:R-:W-:Y:S02]  /*8af0*/  @!P3 LEA.HI.X R21, R7, R221.reuse, R2, 0x1, P5 ;  /* 0x000000dd0715b211 */ /* 0x080fe400028f0c02 */
        /* <DEDUP_REMOVED lines=8> */
[----:B------:R-:W-:Y:S01]  /*8b80*/  @!P1 LEA R26, P4, R0, c[0x0][0x170], 0x1 ;  /* 0x00005c00001a9a11 */ /* 0x000fe200078808ff */
[----:B------:R-:W-:Y:S01]  /*8b90*/  @!P2 IMAD.X R7, R4, 0x1, R135, P5 ;  /* 0x000000010407a824 */ /* 0x000fe200028e0687 */
[----:B------:R-:W-:Y:S01]  /*8ba0*/  @!P2 LEA R32, P5, R6, c[0x0][0x170], 0x1 ;  /* 0x00005c000620aa11 */ /* 0x000fe200078a08ff */
[----:B------:R-:W-:Y:S01]  /*8bb0*/  @P3 STS.128 [R204+0xd000], RZ ;  /* 0x00d000ffcc003388 */ /* 0x000fe20000000c00 */
[----:B------:R-:W-:Y:S01]  /*8bc0*/  @!P1 LEA.HI.X R27, R0, c[0x0][0x174], R5, 0x1, P4 ;  /* 0x00005d00001b9a11 */ /* 0x000fe200020f0c05 */
[----:B------:R-:W-:Y:S01]  /*8bd0*/  @!P1 IMAD.X R135, R4, 0x1, R135, P0 ;  /* 0x0000000104879824 */ /* 0x000fe200000e0687 */
[----:B------:R-:W-:Y:S01]  /*8be0*/  @!P1 LEA R4, P0, R144, c[0x0][0x170], 0x1 ;  /* 0x00005c0090049a11 */ /* 0x000fe200078008ff */
[----:B------:R-:W-:Y:S01]  /*8bf0*/  @!PT LDS RZ, [RZ] ;  /* 0x00000000fffff984 */ /* 0x000fe20000000800 */
[----:B------:R-:W-:Y:S01]  /*8c00*/  @!PT LDS RZ, [RZ] ;  /* 0x00000000fffff984 */ /* 0x000fe20000000800 */
[----:B------:R-:W-:Y:S01]  /*8c10*/  @!PT LDS RZ, [RZ] ;  /* 0x00000000fffff984 */ /* 0x000fe20000000800 */
[----:B------:R5:W-:Y:S01]  /*8c20*/  @!P3 LDGSTS.E.BYPASS.LTC128B.128 [R204+0xd000], [R20.64] ;  /* 0x0d00000014ccbfae */ /* 0x000be2000b901d46 */
        /* <DEDUP_REMOVED lines=8> */
[----:B------:R4:W-:Y:S02]  /*8cb0*/  @!P2 LDGSTS.E.BYPASS.LTC128B.128 [R204+0xf000], [R10.64+0x80] ;  /* 0x0f0000800accafae */ /* 0x0009e4000b901d46 */
[C---:B------:R-:W-:Y:S01]  /*8cc0*/  IMAD.IADD R2, R211.reuse, 0x1, -R0 ;  /* 0x00000001d3027824 */ /* 0x040fe200078e0a00 */
[C---:B------:R-:W-:Y:S01]  /*8cd0*/  IADD3 R216, R0.reuse, 0x19, RZ ;  /* 0x0000001900d87810 */ /* 0x040fe20007ffe0ff */
[----:B------:R-:W-:Y:S01]  /*8ce0*/  @P1 STS.128 [R204+0x11000], RZ ;  /* 0x011000ffcc001388 */ /* 0x000fe20000000c00 */
[C---:B------:R-:W-:Y:S02]  /*8cf0*/  IADD3 R223, R0.reuse, 0x20, RZ ;  /* 0x0000002000df7810 */ /* 0x040fe40007ffe0ff */
[----:B------:R-:W-:Y:S01]  /*8d00*/  IABS R2, R2 ;  /* 0x0000000200027213 */ /* 0x000fe20000000000 */
[----:B------:R-:W-:Y:S01]  /*8d10*/  @!PT LDS RZ, [RZ] ;  /* 0x00000000fffff984 */ /* 0x000fe20000000800 */
[----:B------:R-:W-:Y:S01]  /*8d20*/  @!PT LDS RZ, [RZ] ;  /* 0x00000000fffff984 */ /* 0x000fe20000000800 */
[----:B------:R-:W-:Y:S01]  /*8d30*/  @!PT LDS RZ, [RZ] ;  /* 0x00000000fffff984 */ /* 0x000fe20000000800 */
[----:B------:R1:W-:Y:S01]  /*8d40*/  @!P1 LDGSTS.E.BYPASS.LTC128B.128 [R204+0x11000], [R26.64+0x100] ;  /* 0x110001001acc9fae */ /* 0x0003e2000b901d46 */
[C---:B------:R-:W-:Y:S01]  /*8d50*/  IADD3 R226, R0.reuse, 0x28, RZ ;  /* 0x0000002800e27810 */ /* 0x040fe20007ffe0ff */
[----:B------:R-:W-:Y:S01]  /*8d60*/  IMAD.IADD R225, R211, 0x1, -R223 ;  /* 0x00000001d3e17824 */ /* 0x000fe200078e0adf */
[C---:B------:R-:W-:Y:S01]  /*8d70*/  IADD3 R228, R0.reuse, 0x29, RZ ;  /* 0x0000002900e47810 */ /* 0x040fe20007ffe0ff */
[----:B------:R-:W-:Y:S01]  /*8d80*/  @P3 STS.128 [R204+0xd800], RZ ;  /* 0x00d800ffcc003388 */ /* 0x000fe20000000c00 */
[----:B------:R-:W-:Y:S01]  /*8d90*/  IMAD.MOV.U32 R135, RZ, RZ, R2 ;  /* 0x000000ffff877224 */ /* 0x000fe200078e0002 */
[----:B------:R-:W-:-:S02]  /*8da0*/  IADD3 R2, R0, 0x1, RZ ;  /* 0x0000000100027810 */ /* 0x000fc40007ffe0ff */
[----:B------:R-:W-:Y:S01]  /*8db0*/  @!PT LDS RZ, [RZ] ;  /* 0x00000000fffff984 */ /* 0x000fe20000000800 */
[----:B------:R-:W-:Y:S01]  /*8dc0*/  @!PT LDS RZ, [RZ] ;  /* 0x00000000fffff984 */ /* 0x000fe20000000800 */
[----:B------:R-:W-:Y:S01]  /*8dd0*/  @!PT LDS RZ, [RZ] ;  /* 0x00000000fffff984 */ /* 0x000fe20000000800 */
[----:B------:R1:W-:Y:S01]  /*8de0*/  @!P3 LDGSTS.E.BYPASS.LTC128B.128 [R204+0xd800], [R24.64] ;  /* 0x0d80000018ccbfae */ /* 0x0003e2000b901d46 */
[----:B------:R-:W-:Y:S01]  /*8df0*/  IMAD.IADD R233, R208, 0x1, -R228 ;  /* 0x00000001d0e97824 */ /* 0x000fe200078e0ae4 */
[C---:B------:R-:W-:Y:S01]  /*8e00*/  ISETP.GE.AND P4, PT, R0.reuse, R209, PT ;  /* 0x000000d10000720c */ /* 0x040fe20003f86270 */
[----:B------:R-:W-:Y:S01]  /*8e10*/  I2F R135, R135 ;  /* 0x0000008700877306 */ /* 0x000fe20000201400 */
[----:B------:R-:W-:Y:S01]  /*8e20*/  @P2 STS.128 [R204+0xf800], RZ ;  /* 0x00f800ffcc002388 */ /* 0x000fe20000000c00 */
[C---:B------:R-:W-:Y:S02]  /*8e30*/  ISETP.GE.AND P5, PT, R0.reuse, R206, PT ;  /* 0x000000ce0000720c */ /* 0x040fe40003fa6270 */
[----:B------:R-:W-:Y:S01]  /*8e40*/  IABS R233, R233 ;  /* 0x000000e900e97213 */ /* 0x000fe20000000000 */
[----:B------:R-:W-:Y:S01]  /*8e50*/  @!PT LDS RZ, [RZ] ;  /* 0x00000000fffff984 */ /* 0x000fe20000000800 */
[----:B------:R-:W-:Y:S01]  /*8e60*/  @!PT LDS RZ, [RZ] ;  /* 0x00000000fffff984 */ /* 0x000fe20000000800 */
[----:B------:R-:W-:Y:S01]  /*8e70*/  @!PT LDS RZ, [RZ] ;  /* 0x00000000fffff984 */ /* 0x000fe20000000800 */
[----:B------:R1:W-:Y:S01]  /*8e80*/  @!P2 LDGSTS.E.BYPASS.LTC128B.128 [R204+0xf800], [R32.64+0x80] ;  /* 0x0f80008020ccafae */ /* 0x0003e2000b901d46 */
[C---:B------:R-:W-:Y:S02]  /*8e90*/  IADD3 R222, R0.reuse, 0x21, RZ ;  /* 0x0000002100de7810 */ /* 0x040fe40007ffe0ff */
[C---:B------:R-:W-:Y:S01]  /*8ea0*/  ISETP.LT.OR P4, PT, R0.reuse, R210, P4 ;  /* 0x000000d20000720c */ /* 0x040fe20002781670 */
[----:B------:R-:W-:Y:S01]  /*8eb0*/  @P1 STS.128 [R204+0x11800], RZ ;  /* 0x011800ffcc001388 */ /* 0x000fe20000000c00 */
[----:B------:R-:W-:Y:S01]  /*8ec0*/  ISETP.LT.OR P5, PT, R0, R207, P5 ;  /* 0x000000cf0000720c */ /* 0x000fe20002fa1670 */
[--C-:B------:R-:W-:Y:S01]  /*8ed0*/  IMAD.IADD R227, R211, 0x1, -R222.reuse ;  /* 0x00000001d3e37824 */ /* 0x100fe200078e0ade */
[C---:B------:R-:W-:Y:S01]  /*8ee0*/  ISETP.GE.AND P6, PT, R2.reuse, R209, PT ;  /* 0x000000d10200720c */ /* 0x040fe20003fc6270 */
[----:B------:R-:W-:Y:S01]  /*8ef0*/  @!PT LDS RZ, [RZ] ;  /* 0x00000000fffff984 */ /* 0x000fe20000000800 */
[----:B------:R-:W-:Y:S01]  /*8f00*/  @!PT LDS RZ, [RZ] ;  /* 0x00000000fffff984 */ /* 0x000fe20000000800 */
[----:B------:R-:W-:Y:S01]  /*8f10*/  @!PT LDS RZ, [RZ] ;  /* 0x00000000fffff984 */ /* 0x000fe20000000800 */
[----:B------:R1:W-:Y:S01]  /*8f20*/  @!P1 LDGSTS.E.BYPASS.LTC128B.128 [R204+0x11800], [R4.64+0x100] ;  /* 0x1180010004cc9fae */ /* 0x0003e2000b901d46 */
[----:B------:R-:W-:Y:S01]  /*8f30*/  ISETP.GE.AND P0, PT, R2, R206, PT ;  /* 0x000000ce0200720c */ /* 0x000fe20003f06270 */
[----:B------:R-:W-:Y:S01]  /*8f40*/  IMAD.IADD R230, R208, 0x1, -R222 ;  /* 0x00000001d0e67824 */ /* 0x000fe200078e0ade */
[C---:B------:R-:W-:Y:S01]  /*8f50*/  ISETP.LT.OR P6, PT, R2.reuse, R210, P6 ;  /* 0x000000d20200720c */ /* 0x040fe200037c1670 */
[----:B------:R-:W-:Y:S01]  /*8f60*/  LDSM.16.M88.4 R164, [R202] ;  /* 0x00000000caa4783b */ /* 0x000fe20000000200 */
[----:B------:R-:W-:-:S02]  /*8f70*/  ISETP.LT.OR P0, PT, R2, R207, P0 ;  /* 0x000000cf0200720c */ /* 0x000fc40000701670 */
[----:B------:R-:W-:Y:S01]  /*8f80*/  IABS R225, R225 ;  /* 0x000000e100e17213 */ /* 0x000fe20000000000 */
[----:B------:R-:W1:Y:S01]  /*8f90*/  LDSM.16.M88.4 R28, [R201+0x6800] ;  /* 0x00680000c91c783b */ /* 0x000e620000000200 */
[----:B------:R-:W-:Y:S02]  /*8fa0*/  IABS R227, R227 ;  /* 0x000000e300e37213 */ /* 0x000fe40000000000 */
[----:B------:R-:W-:Y:S01]  /*8fb0*/  IABS R230, R230 ;  /* 0x000000e600e67213 */ /* 0x000fe20000000000 */
[----:B------:R-:W1:Y:S01]  /*8fc0*/  LDSM.16.M88.4 R136, [R201+0x6000] ;  /* 0x00600000c988783b */ /* 0x000e620000000200 */
[----:B------:R-:W-:Y:S03]  /*8fd0*/  I2F R225, R225 ;  /* 0x000000e100e17306 */ /* 0x000fe60000201400 */
[----:B-----5:R-:W5:Y:S04]  /*8fe0*/  LDSM.16.M88.4 R20, [R201+0x7000] ;  /* 0x00700000c914783b */ /* 0x020f680000000200 */
[----:B------:R-:W-:Y:S01]  /*8ff0*/  LDSM.16.M88.4 R176, [R200] ;  /* 0x00000000c8b0783b */ /* 0x000fe20000000200 */
[----:B------:R-:W-:Y:S03]  /*9000*/  I2F R227, R227 ;  /* 0x000000e300e37306 */ /* 0x000fe60000201400 */
[----:B----4-:R-:W4:Y:S04]  /*9010*/  LDSM.16.M88.4 R8, [R191] ;  /* 0x00000000bf08783b */ /* 0x010f280000000200 */
[----:B--2---:R-:W2:Y:S01]  /*9020*/  LDSM.16.M88.4 R16, [R201+0x7800] ;  /* 0x00780000c910783b */ /* 0x004ea20000000200 */
[----:B------:R-:W-:Y:S03]  /*9030*/  I2F R230, R230 ;  /* 0x000000e600e67306 */ /* 0x000fe60000201400 */
[----:B---3--:R-:W3:Y:S04]  /*9040*/  LDSM.16.M88.4 R12, [R199] ;  /* 0x00000000c70c783b */ /* 0x008ee80000000200 */
[----:B-1----:R-:W1:Y:S04]  /*9050*/  LDSM.16.M88.4 R4, [R190] ;  /* 0x00000000be04783b */ /* 0x002e680000000200 */
[----:B------:R-:W-:Y:S04]  /*9060*/  LDSM.16.M88.4 R160, [R198] ;  /* 0x00000000c6a0783b */ /* 0x000fe80000000200 */
[----:B------:R-:W1:Y:S01]  /*9070*/  LDSM.16.M88.4 R152, [R195+0x6800] ;  /* 0x00680000c398783b */ /* 0x000e620000000200 */
[C---:B------:R-:W-:Y:S03]  /*9080*/  HMMA.16816.F32 R32, R164.reuse, R28, RZ ;  /* 0x0000001ca420723c */ /* 0x040fe600000018ff */
[----:B------:R-:W1:Y:S04]  /*9090*/  LDSM.16.M88.4 R172, [R189] ;  /* 0x00000000bdac783b */ /* 0x000e680000000200 */
[----:B------:R-:W1:Y:S01]  /*90a0*/  LDSM.16.M88.4 R156, [R195+0x6000] ;  /* 0x00600000c39c783b */ /* 0x000e620000000200 */
[C---:B------:R-:W-:Y:S03]  /*90b0*/  HMMA.16816.F32 R28, R164.reuse, R30, RZ ;  /* 0x0000001ea41c723c */ /* 0x040fe600000018ff */
[----:B------:R-:W1:Y:S04]  /*90c0*/  LDSM.16.M88.4 R148, [R195+0x7000] ;  /* 0x00700000c394783b */ /* 0x000e680000000200 */
[----:B------:R-:W-:Y:S01]  /*90d0*/  LDSM.16.M88.4 R144, [R195+0x7800] ;  /* 0x00780000c390783b */ /* 0x000fe20000000200 */
[C---:B------:R-:W-:Y:S03]  /*90e0*/  HMMA.16816.F32 R140, R164.reuse, R136, RZ ;  /* 0x00000088a48c723c */ /* 0x040fe600000018ff */
[----:B------:R-:W0:Y:S05]  /*90f0*/  LDGDEPBAR ;  /* 0x00000000000079af */ /* 0x000e2a0000000000 */
[C---:B-----5:R-:W-:Y:S08]  /*9100*/  HMMA.16816.F32 R24, R164.reuse, R20, RZ ;  /* 0x00000014a418723c */ /* 0x060ff000000018ff */
[C---:B------:R-:W-:Y:S08]  /*9110*/  HMMA.16816.F32 R136, R164.reuse, R138, RZ ;  /* 0x0000008aa488723c */ /* 0x040ff000000018ff */
[----:B------:R-:W-:Y:S08]  /*9120*/  HMMA.16816.F32 R20, R164, R22, RZ ;  /* 0x00000016a414723c */ /* 0x000ff000000018ff */
[C---:B----4-:R-:W-:Y:S08]  /*9130*/  HMMA.16816.F32 R32, R176.reuse, R8, R32 ;  /* 0x00000008b020723c */ /* 0x050ff00000001820 */
[----:B------:R-:W-:Y:S01]  /*9140*/  HMMA.16816.F32 R28, R176, R10, R28 ;  /* 0x0000000ab01c723c */ /* 0x000fe2000000181c */
[----:B------:R-:W-:Y:S07]  /*9150*/  LDSM.16.M88.4 R8, [R188+0x800] ;  /* 0x00080000bc08783b */ /* 0x000fee0000000200 */
[C---:B--2---:R-:W-:Y:S08]  /*9160*/  HMMA.16816.F32 R168, R164.reuse, R16, RZ ;  /* 0x00000010a4a8723c */ /* 0x044ff000000018ff */
[----:B------:R-:W-:Y:S01]  /*9170*/  HMMA.16816.F32 R164, R164, R18, RZ ;  /* 0x00000012a4a4723c */ /* 0x000fe200000018ff */
[----:B------:R-:W2:Y:S07]  /*9180*/  LDSM.16.M88.4 R16, [R197] ;  /* 0x00000000c510783b */ /* 0x000eae0000000200 */
[C---:B---3--:R-:W-:Y:S08]  /*9190*/  HMMA.16816.F32 R140, R176.reuse, R12, R140 ;  /* 0x0000000cb08c723c */ /* 0x048ff0000000188c */
[C---:B------:R-:W-:Y:S01]  /*91a0*/  HMMA.16816.F32 R136, R176.reuse, R14, R136 ;  /* 0x0000000eb088723c */ /* 0x040fe20000001888 */
[----:B------:R-:W3:Y:S07]  /*91b0*/  LDSM.16.M88.4 R12, [R188] ;  /* 0x00000000bc0c783b */ /* 0x000eee0000000200 */
[C---:B-1----:R-:W-:Y:S08]  /*91c0*/  HMMA.16816.F32 R24, R176.reuse, R4, R24 ;  /* 0x00000004b018723c */ /* 0x042ff00000001818 */
[----:B------:R-:W-:Y:S01]  /*91d0*/  HMMA.16816.F32 R20, R176, R6, R20 ;  /* 0x00000006b014723c */ /* 0x000fe20000001814 */
[----:B------:R-:W1:Y:S07]  /*91e0*/  LDSM.16.M88.4 R4, [R188+0x1000] ;  /* 0x00100000bc04783b */ /* 0x000e6e0000000200 */
[C---:B------:R-:W-:Y:S08]  /*91f0*/  HMMA.16816.F32 R32, R160.reuse, R152, R32 ;  /* 0x00000098a020723c */ /* 0x040ff00000001820 */
[----:B------:R-:W-:Y:S01]  /*9200*/  HMMA.16816.F32 R28, R160, R154, R28 ;  /* 0x0000009aa01c723c */ /* 0x000fe2000000181c */
[----:B------:R-:W4:Y:S07]  /*9210*/  LDSM.16.M88.4 R152, [R188+0x1800] ;  /* 0x00180000bc98783b */ /* 0x000f2e0000000200 */
[C---:B------:R-:W-:Y:S08]  /*9220*/  HMMA.16816.F32 R168, R176.reuse, R172, R168 ;  /* 0x000000acb0a8723c */ /* 0x040ff000000018a8 */
[----:B------:R-:W-:Y:S01]  /*9230*/  HMMA.16816.F32 R164, R176, R174, R164 ;  /* 0x000000aeb0a4723c */ /* 0x000fe200000018a4 */
[----:B------:R-:W-:Y:S06]  /*9240*/  LDSM.16.M88.4 R172, [R184] ;  /* 0x00000000b8ac783b */ /* 0x000fec0000000200 */
[C---:B------:R-:W-:Y:S01]  /*9250*/  IADD3 R178, R0.reuse, 0x18, RZ ;  /* 0x0000001800b27810 */ /* 0x040fe20007ffe0ff */
[C---:B------:R-:W-:Y:S08]  /*9260*/  HMMA.16816.F32 R140, R160.reuse, R156, R140 ;  /* 0x0000009ca08c723c */ /* 0x040ff0000000188c */
[C---:B------:R-:W-:Y:S01]  /*9270*/  HMMA.16816.F32 R136, R160.reuse, R158, R136 ;  /* 0x0000009ea088723c */ /* 0x040fe20000001888 */
[----:B------:R-:W-:Y:S07]  /*9280*/  LDSM.16.M88.4 R156, [R202+0x2000] ;  /* 0x00200000ca9c783b */ /* 0x000fee0000000200 */
[C---:B------:R-:W-:Y:S08]  /*9290*/  HMMA.16816.F32 R24, R160.reuse, R148, R24 ;  /* 0x00000094a018723c */ /* 0x040ff00000001818 */
[----:B------:R-:W-:Y:S01]  /*92a0*/  HMMA.16816.F32 R20, R160, R150, R20 ;  /* 0x00000096a014723c */ /* 0x000fe20000001814 */
[----:B------:R-:W5:Y:S07]  /*92b0*/  LDSM.16.M88.4 R148, [R201+0x8000] ;  /* 0x00800000c994783b */ /* 0x000f6e0000000200 */
        /* <DEDUP_REMOVED lines=8> */
[C---:B------:R-:W-:Y:S01]  /*9340*/  HMMA.16816.F32 R136, R16.reuse, R14, R136 ;  /* 0x0000000e1088723c */ /* 0x040fe20000001888 */
[----:B------:R-:W-:Y:S07]  /*9350*/  LDSM.16.M88.4 R12, [R187] ;  /* 0x00000000bb0c783b */ /* 0x000fee0000000200 */
[C---:B-1----:R-:W-:Y:S08]  /*9360*/  HMMA.16816.F32 R24, R16.reuse, R4, R24 ;  /* 0x000000041018723c */ /* 0x042ff00000001818 */
[C---:B------:R-:W-:Y:S01]  /*9370*/  HMMA.16816.F32 R20, R16.reuse, R6, R20 ;  /* 0x000000061014723c */ /* 0x040fe20000001814 */
[----:B------:R-:W1:Y:S07]  /*9380*/  LDSM.16.M88.4 R4, [R201+0x9000] ;  /* 0x00900000c904783b */ /* 0x000e6e0000000200 */
[C---:B----4-:R-:W-:Y:S08]  /*9390*/  HMMA.16816.F32 R168, R16.reuse, R152, R168 ;  /* 0x0000009810a8723c */ /* 0x050ff000000018a8 */
[----:B------:R-:W-:Y:S01]  /*93a0*/  HMMA.16816.F32 R164, R16, R154, R164 ;  /* 0x0000009a10a4723c */ /* 0x000fe200000018a4 */
[----:B------:R-:W3:Y:S04]  /*93b0*/  LDSM.16.M88.4 R16, [R185] ;  /* 0x00000000b910783b */ /* 0x000ee80000000200 */
[----:B------:R-:W4:Y:S03]  /*93c0*/  LDSM.16.M88.4 R152, [R186] ;  /* 0x00000000ba98783b */ /* 0x000f260000000200 */
[C---:B-----5:R-:W-:Y:S08]  /*93d0*/  HMMA.16816.F32 R140, R156.reuse, R148, R140 ;  /* 0x000000949c8c723c */ /* 0x060ff0000000188c */
[C---:B------:R-:W-:Y:S08]  /*93e0*/  HMMA.16816.F32 R136, R156.reuse, R150, R136 ;  /* 0x000000969c88723c */ /* 0x040ff00000001888 */
[C---:B--2---:R-:W-:Y:S08]  /*93f0*/  HMMA.16816.F32 R32, R156.reuse, R8, R32 ;  /* 0x000000089c20723c */ /* 0x044ff00000001820 */
[C---:B------:R-:W-:Y:S01]  /*9400*/  HMMA.16816.F32 R148, R156.reuse, R10, R28 ;  /* 0x0000000a9c94723c */ /* 0x040fe2000000181c */
[----:B------:R-:W-:Y:S04]  /*9410*/  LDSM.16.M88.4 R28, [R198+0x2000] ;  /* 0x00200000c61c783b */ /* 0x000fe80000000200 */
[----:B------:R-:W2:Y:S03]  /*9420*/  LDSM.16.M88.4 R8, [R195+0x8000] ;  /* 0x00800000c308783b */ /* 0x000ea60000000200 */
[----:B-1----:R-:W-:Y:S08]  /*9430*/  HMMA.16816.F32 R24, R156, R4, R24 ;  /* 0x000000049c18723c */ /* 0x002ff00000001818 */
[C---:B------:R-:W-:Y:S08]  /*9440*/  HMMA.16816.F32 R140, R144.reuse, R12, R140 ;  /* 0x0000000c908c723c */ /* 0x040ff0000000188c */
[----:B------:R-:W-:Y:S01]  /*9450*/  HMMA.16816.F32 R136, R144, R14, R136 ;  /* 0x0000000e9088723c */ /* 0x000fe20000001888 */
[----:B------:R-:W1:Y:S07]  /*9460*/  LDSM.16.M88.4 R12, [R195+0x9000] ;  /* 0x00900000c30c783b */ /* 0x000e6e0000000200 */
[C---:B------:R-:W-:Y:S01]  /*9470*/  HMMA.16816.F32 R20, R156.reuse, R6, R20 ;  /* 0x000000069c14723c */ /* 0x040fe20000001814 */
[----:B------:R-:W5:Y:S07]  /*9480*/  LDSM.16.M88.4 R4, [R195+0x8800] ;  /* 0x00880000c304783b */ /* 0x000f6e0000000200 */
[C---:B------:R-:W-:Y:S08]  /*9490*/  HMMA.16816.F32 R168, R156.reuse, R160, R168 ;  /* 0x000000a09ca8723c */ /* 0x040ff000000018a8 */
[----:B------:R-:W-:Y:S01]  /*94a0*/  HMMA.16816.F32 R164, R156, R162, R164 ;  /* 0x000000a29ca4723c */ /* 0x000fe200000018a4 */
[----:B------:R-:W1:Y:S07]  /*94b0*/  LDSM.16.M88.4 R160, [R195+0x9800] ;  /* 0x00980000c3a0783b */ /* 0x000e6e0000000200 */
[C---:B---3--:R-:W-:Y:S01]  /*94c0*/  HMMA.16816.F32 R156, R144.reuse, R16, R24 ;  /* 0x00000010909c723c */ /* 0x048fe20000001818 */
[----:B------:R-:W-:Y:S07]  /*94d0*/  LDSM.16.M88.4 R24, [R188+0x2000] ;  /* 0x00200000bc18783b */ /* 0x000fee0000000200 */
[C---:B----4-:R-:W-:Y:S08]  /*94e0*/  HMMA.16816.F32 R32, R144.reuse, R152, R32 ;  /* 0x000000989020723c */ /* 0x050ff00000001820 */
[----:B------:R-:W-:Y:S01]  /*94f0*/  HMMA.16816.F32 R148, R144, R154, R148 ;  /* 0x0000009a9094723c */ /* 0x000fe20000001894 */
[----:B------:R-:W-:Y:S07]  /*9500*/  LDSM.16.M88.4 R152, [R197+0x2000] ;  /* 0x00200000c598783b */ /* 0x000fee0000000200 */
[C---:B--2---:R-:W-:Y:S08]  /*9510*/  HMMA.16816.F32 R140, R28.reuse, R8, R140 ;  /* 0x000000081c8c723c */ /* 0x044ff0000000188c */
[----:B------:R-:W-:Y:S01]  /*9520*/  HMMA.16816.F32 R136, R28, R10, R136 ;  /* 0x0000000a1c88723c */ /* 0x000fe20000001888 */
[----:B------:R-:W2:Y:S07]  /*9530*/  LDSM.16.M88.4 R8, [R188+0x3000] ;  /* 0x00300000bc08783b */ /* 0x000eae0000000200 */
[C---:B------:R-:W-:Y:S01]  /*9540*/  HMMA.16816.F32 R20, R144.reuse, R18, R20 ;  /* 0x000000129014723c */ /* 0x040fe20000001814 */
[----:B------:R-:W3:Y:S07]  /*9550*/  LDSM.16.M88.4 R16, [R188+0x2800] ;  /* 0x00280000bc10783b */ /* 0x000eee0000000200 */
[C---:B------:R-:W-:Y:S07]  /*9560*/  HMMA.16816.F32 R168, R144.reuse, R172, R168 ;  /* 0x000000ac90a8723c */ /* 0x040fee00000018a8 */
[C---:B------:R-:W-:Y:S01]  /*9570*/  IADD3 R172, R0.reuse, 0x10, RZ ;  /* 0x0000001000ac7810 */ /* 0x040fe20007ffe0ff */
[----:B------:R-:W-:Y:S01]  /*9580*/  HMMA.16816.F32 R164, R144, R174, R164 ;  /* 0x000000ae90a4723c */ /* 0x000fe200000018a4 */
[----:B------:R-:W-:Y:S06]  /*9590*/  LDSM.16.M88.4 R144, [R197+0x4000] ;  /* 0x00400000c590783b */ /* 0x000fec0000000200 */
[----:B------:R-:W-:Y:S01]  /*95a0*/  IADD3 R174, R0, 0x11, RZ ;  /* 0x0000001100ae7810 */ /* 0x000fe20007ffe0ff */
[----:B-1----:R-:W-:Y:S01]  /*95b0*/  HMMA.16816.F32 R156, R28, R12, R156 ;  /* 0x0000000c1c9c723c */ /* 0x002fe2000000189c */
[----:B------:R-:W-:-:S05]  /*95c0*/  IMAD.IADD R175, R208, 0x1, -R172 ;  /* 0x00000001d0af7824 */ /* 0x000fca00078e0aac */
[----:B------:R-:W-:Y:S02]  /*95d0*/  IABS R175, R175 ;  /* 0x000000af00af7213 */ /* 0x000fe40000000000 */
[C---:B-----5:R-:W-:Y:S04]  /*95e0*/  HMMA.16816.F32 R32, R28.reuse, R4, R32 ;  /* 0x000000041c20723c */ /* 0x060fe80000001820 */
[----:B------:R-:W-:Y:S04]  /*95f0*/  I2F R175, R175 ;  /* 0x000000af00af7306 */ /* 0x000fe80000201400 */
[C---:B------:R-:W-:Y:S01]  /*9600*/  HMMA.16816.F32 R148, R28.reuse, R6, R148 ;  /* 0x000000061c94723c */ /* 0x040fe20000001894 */
[----:B------:R-:W1:Y:S07]  /*9610*/  LDSM.16.M88.4 R4, [R188+0x3800] ;  /* 0x00380000bc04783b */ /* 0x000e6e0000000200 */
[C---:B------:R-:W-:Y:S01]  /*9620*/  HMMA.16816.F32 R20, R28.reuse, R14, R20 ;  /* 0x0000000e1c14723c */ /* 0x040fe20000001814 */
[----:B------:R-:W-:Y:S07]  /*9630*/  LDSM.16.M88.4 R12, [R201+0xa000] ;  /* 0x00a00000c90c783b */ /* 0x000fee0000000200 */
[C---:B------:R-:W-:Y:S08]  /*9640*/  HMMA.16816.F32 R168, R28.reuse, R160, R168 ;  /* 0x000000a01ca8723c */ /* 0x040ff000000018a8 */
[----:B------:R-:W-:Y:S07]  /*9650*/  HMMA.16816.F32 R164, R28, R162, R164 ;  /* 0x000000a21ca4723c */ /* 0x000fee00000018a4 */
[----:B------:R-:W-:Y:S01]  /*9660*/  IADD3 R162, R0, 0x8, RZ ;  /* 0x0000000800a27810 */ /* 0x000fe20007ffe0ff */
[----:B--2---:R-:W-:Y:S01]  /*9670*/  HMMA.16816.F32 R156, R152, R8, R156 ;  /* 0x00000008989c723c */ /* 0x004fe2000000189c */
[----:B------:R-:W-:-:S02]  /*9680*/  IMAD.IADD R28, R211, 0x1, -R174 ;  /* 0x00000001d31c7824 */ /* 0x000fc400078e0aae */
[----:B------:R-:W-:-:S03]  /*9690*/  IMAD.IADD R29, R211, 0x1, -R178 ;  /* 0x00000001d31d7824 */ /* 0x000fc600078e0ab2 */
[----:B------:R-:W-:Y:S01]  /*96a0*/  IABS R28, R28 ;  /* 0x0000001c001c7213 */ /* 0x000fe20000000000 */
[--C-:B------:R-:W-:Y:S01]  /*96b0*/  IMAD.IADD R8, R211, 0x1, -R2.reuse ;  /* 0x00000001d3087824 */ /* 0x100fe200078e0a02 */
[----:B------:R-:W-:Y:S01]  /*96c0*/  HMMA.16816.F32 R140, R152, R24, R140 ;  /* 0x00000018988c723c */ /* 0x000fe2000000188c */
[----:B------:R-:W-:Y:S02]  /*96d0*/  IMAD.IADD R9, R208, 0x1, -R2 ;  /* 0x00000001d0097824 */ /* 0x000fe400078e0a02 */
[----:B------:R-:W-:Y:S01]  /*96e0*/  IMAD.MOV.U32 R176, RZ, RZ, R28 ;  /* 0x000000ffffb07224 */ /* 0x000fe200078e001c */
[----:B------:R-:W-:-:S04]  /*96f0*/  IABS R8, R8 ;  /* 0x0000000800087213 */ /* 0x000fc80000000000 */
[C---:B------:R-:W-:Y:S01]  /*9700*/  HMMA.16816.F32 R136, R152.reuse, R26, R136 ;  /* 0x0000001a9888723c */ /* 0x040fe20000001888 */
[----:B------:R-:W2:Y:S01]  /*9710*/  LDSM.16.M88.4 R24, [R202+0x4000] ;  /* 0x00400000ca18783b */ /* 0x000ea20000000200 */
[----:B------:R-:W-:Y:S01]  /*9720*/  IMAD.MOV.U32 R161, RZ, RZ, R8 ;  /* 0x000000ffffa17224 */ /* 0x000fe200078e0008 */
[----:B------:R-:W-:Y:S01]  /*9730*/  IABS R8, R9 ;  /* 0x0000000900087213 */ /* 0x000fe20000000000 */
[----:B------:R-:W-:Y:S04]  /*9740*/  I2F R176, R176 ;  /* 0x000000b000b07306 */ /* 0x000fe80000201400 */
[C---:B---3--:R-:W-:Y:S01]  /*9750*/  HMMA.16816.F32 R32, R152.reuse, R16, R32 ;  /* 0x000000109820723c */ /* 0x048fe20000001820 */
[----:B------:R-:W-:Y:S02]  /*9760*/  IMAD.MOV.U32 R163, RZ, RZ, R8 ;  /* 0x000000ffffa37224 */ /* 0x000fe400078e0008 */
[C---:B------:R-:W-:Y:S01]  /*9770*/  IMAD.IADD R8, R208.reuse, 0x1, -R162 ;  /* 0x00000001d0087824 */ /* 0x040fe200078e0aa2 */
[----:B------:R-:W-:Y:S03]  /*9780*/  I2F R161, R161 ;  /* 0x000000a100a17306 */ /* 0x000fe60000201400 */
[----:B------:R-:W-:Y:S01]  /*9790*/  IMAD.IADD R16, R208, 0x1, -R0 ;  /* 0x00000001d0107824 */ /* 0x000fe200078e0a00 */
[----:B------:R-:W-:Y:S01]  /*97a0*/  HMMA.16816.F32 R148, R152, R18, R148 ;  /* 0x000000129894723c */ /* 0x000fe20000001894 */
[----:B------:R-:W-:-:S03]  /*97b0*/  IABS R8, R8 ;  /* 0x0000000800087213 */ /* 0x000fc60000000000 */
[----:B------:R-:W-:Y:S01]  /*97c0*/  IABS R16, R16 ;  /* 0x0000001000107213 */ /* 0x000fe20000000000 */
[----:B------:R-:W-:Y:S03]  /*97d0*/  I2F R163, R163 ;  /* 0x000000a300a37306 */ /* 0x000fe60000201400 */
[C---:B------:R-:W-:Y:S01]  /*97e0*/  HMMA.16816.F32 R20, R152.reuse, R10, R20 ;  /* 0x0000000a9814723c */ /* 0x040fe20000001814 */
[----:B------:R-:W-:Y:S02]  /*97f0*/  IMAD.MOV.U32 R160, RZ, RZ, R16 ;  /* 0x000000ffffa07224 */ /* 0x000fe400078e0010 */
[----:B------:R-:W3:Y:S04]  /*9800*/  LDSM.16.M88.4 R16, [R201+0xa800] ;  /* 0x00a80000c910783b */ /* 0x000ee80000000200 */
[----:B------:R-:W-:Y:S01]  /*9810*/  I2F R160, R160 ;  /* 0x000000a000a07306 */ /* 0x000fe20000201400 */
[C---:B-1----:R-:W-:Y:S07]  /*9820*/  HMMA.16816.F32 R168, R152.reuse, R4, R168 ;  /* 0x0000000498a8723c */ /* 0x042fee00000018a8 */
[----:B------:R-:W-:Y:S01]  /*9830*/  IMAD.IADD R4, R211, 0x1, -R162 ;  /* 0x00000001d3047824 */ /* 0x000fe200078e0aa2 */
[----:B------:R-:W-:Y:S04]  /*9840*/  HMMA.16816.F32 R164, R152, R6, R164 ;  /* 0x0000000698a4723c */ /* 0x000fe800000018a4 */
[----:B------:R-:W-:-:S03]  /*9850*/  IABS R4, R4 ;  /* 0x0000000400047213 */ /* 0x000fc60000000000 */
[----:B------:R-:W-:Y:S01]  /*9860*/  IADD3 R152, R0, 0x9, RZ ;  /* 0x0000000900987810 */ /* 0x000fe20007ffe0ff */
[----:B------:R-:W-:Y:S01]  /*9870*/  IMAD.MOV.U32 R154, RZ, RZ, R8 ;  /* 0x000000ffff9a7224 */ /* 0x000fe200078e0008 */
[C---:B--2---:R-:W-:Y:S01]  /*9880*/  HMMA.16816.F32 R140, R24.reuse, R12, R140 ;  /* 0x0000000c188c723c */ /* 0x044fe2000000188c */
[----:B------:R-:W-:Y:S02]  /*9890*/  IMAD.MOV.U32 R153, RZ, RZ, R4 ;  /* 0x000000ffff997224 */ /* 0x000fe400078e0004 */
[C-C-:B------:R-:W-:Y:S01]  /*98a0*/  IMAD.IADD R9, R211.reuse, 0x1, -R152.reuse ;  /* 0x00000001d3097824 */ /* 0x140fe200078e0a98 */
[----:B------:R-:W1:Y:S01]  /*98b0*/  LDSM.16.M88.4 R4, [R201+0xb000] ;  /* 0x00b00000c904783b */ /* 0x000e620000000200 */
[----:B------:R-:W-:Y:S02]  /*98c0*/  I2F R154, R154 ;  /* 0x0000009a009a7306 */ /* 0x000fe40000201400 */
[C---:B------:R-:W-:Y:S01]  /*98d0*/  IMAD.IADD R12, R208.reuse, 0x1, -R152 ;  /* 0x00000001d00c7824 */ /* 0x040fe200078e0a98 */
[----:B------:R-:W-:Y:S01]  /*98e0*/  IABS R8, R9 ;  /* 0x0000000900087213 */ /* 0x000fe20000000000 */
[----:B------:R-:W-:Y:S01]  /*98f0*/  IMAD.IADD R13, R211, 0x1, -R172 ;  /* 0x00000001d30d7824 */ /* 0x000fe200078e0aac */
[C---:B------:R-:W-:Y:S02]  /*9900*/  HMMA.16816.F32 R136, R24.reuse, R14, R136 ;  /* 0x0000000e1888723c */ /* 0x040fe40000001888 */
[----:B------:R-:W-:Y:S01]  /*9910*/  IABS R12, R12 ;  /* 0x0000000c000c7213 */ /* 0x000fe20000000000 */
[----:B------:R-:W-:Y:S01]  /*9920*/  IMAD.MOV.U32 R155, RZ, RZ, R8 ;  /* 0x000000ffff9b7224 */ /* 0x000fe200078e0008 */
[----:B------:R-:W-:Y:S01]  /*9930*/  IABS R177, R13 ;  /* 0x0000000d00b17213 */ /* 0x000fe20000000000 */
[----:B------:R-:W2:Y:S01]  /*9940*/  LDSM.16.M88.4 R8, [R201+0xb800] ;  /* 0x00b80000c908783b */ /* 0x000ea20000000200 */
[----:B------:R4:W-:Y:S02]  /*9950*/  I2F R173, R12 ;  /* 0x0000000c00ad7306 */ /* 0x0009e40000201400 */
[C---:B---3--:R-:W-:Y:S06]  /*9960*/  HMMA.16816.F32 R32, R24.reuse, R16, R32 ;  /* 0x000000101820723c */ /* 0x048fec0000001820 */
[----:B------:R-:W-:Y:S02]  /*9970*/  I2F R153, R153 ;  /* 0x0000009900997306 */ /* 0x000fe40000201400 */
[C---:B------:R-:W-:Y:S01]  /*9980*/  HMMA.16816.F32 R148, R24.reuse, R18, R148 ;  /* 0x000000121894723c */ /* 0x040fe20000001894 */
[----:B------:R-:W-:Y:S04]  /*9990*/  LDSM.16.M88.4 R16, [R200+0x4000] ;  /* 0x00400000c810783b */ /* 0x000fe80000000200 */
[----:B----4-:R-:W3:Y:S01]  /*99a0*/  LDSM.16.M88.4 R12, [R183] ;  /* 0x00000000b70c783b */ /* 0x010ee20000000200 */
[----:B------:R-:W-:Y:S08]  /*99b0*/  I2F R177, R177 ;  /* 0x000000b100b17306 */ /* 0x000ff00000201400 */
[----:B------:R-:W-:Y:S01]  /*99c0*/  I2F R155, R155 ;  /* 0x0000009b009b7306 */ /* 0x000fe20000201400 */
[C---:B-1----:R-:W-:Y:S07]  /*99d0*/  HMMA.16816.F32 R156, R24.reuse, R4, R156 ;  /* 0x00000004189c723c */ /* 0x042fee000000189c */
[----:B------:R-:W-:Y:S01]  /*99e0*/  IMAD.IADD R4, R208, 0x1, -R174 ;  /* 0x00000001d0047824 */ /* 0x000fe200078e0aae */
[----:B------:R-:W-:Y:S04]  /*99f0*/  HMMA.16816.F32 R20, R24, R6, R20 ;  /* 0x000000061814723c */ /* 0x000fe80000001814 */
[----:B------:R-:W-:-:S02]  /*9a00*/  IABS R28, R4 ;  /* 0x00000004001c7213 */ /* 0x000fc40000000000 */
[----:B------:R-:W1:Y:S02]  /*9a10*/  LDSM.16.M88.4 R4, [R182] ;  /* 0x00000000b604783b */ /* 0x000e640000000200 */
[----:B--2---:R-:W-:Y:S01]  /*9a20*/  HMMA.16816.F32 R168, R24, R8, R168 ;  /* 0x0000000818a8723c */ /* 0x004fe200000018a8 */
[----:B------:R-:W-:Y:S01]  /*9a30*/  IMAD.MOV.U32 R179, RZ, RZ, R28 ;  /* 0x000000ffffb37224 */ /* 0x000fe200078e001c */
[----:B------:R-:W-:-:S04]  /*9a40*/  IABS R28, R29 ;  /* 0x0000001d001c7213 */ /* 0x000fc80000000000 */
[----:B------:R2:W-:Y:S01]  /*9a50*/  I2F R218, R28 ;  /* 0x0000001c00da7306 */ /* 0x0005e20000201400 */
[C---:B------:R-:W-:Y:S01]  /*9a60*/  IMAD.IADD R8, R208.reuse, 0x1, -R178 ;  /* 0x00000001d0087824 */ /* 0x040fe200078e0ab2 */
[----:B------:R-:W-:Y:S04]  /*9a70*/  HMMA.16816.F32 R164, R24, R10, R164 ;  /* 0x0000000a18a4723c */ /* 0x000fe800000018a4 */
[----:B------:R-:W-:Y:S02]  /*9a80*/  IABS R8, R8 ;  /* 0x0000000800087213 */ /* 0x000fe40000000000 */
[----:B------:R-:W-:Y:S01]  /*9a90*/  I2F R179, R179 ;  /* 0x000000b300b37306 */ /* 0x000fe20000201400 */
[--C-:B------:R-:W-:Y:S01]  /*9aa0*/  IMAD.IADD R24, R208, 0x1, -R216.reuse ;  /* 0x00000001d0187824 */ /* 0x100fe200078e0ad8 */
[----:B---3--:R-:W-:Y:S01]  /*9ab0*/  HMMA.16816.F32 R140, R16, R12, R140 ;  /* 0x0000000c108c723c */ /* 0x008fe2000000188c */
[----:B------:R-:W-:-:S03]  /*9ac0*/  IMAD.IADD R25, R211, 0x1, -R216 ;  /* 0x00000001d3197824 */ /* 0x000fc600078e0ad8 */
[----:B------:R-:W-:Y:S01]  /*9ad0*/  IABS R224, R24 ;  /* 0x0000001800e07213 */ /* 0x000fe20000000000 */
[----:B------:R-:W-:Y:S01]  /*9ae0*/  IMAD.IADD R24, R208, 0x1, -R223 ;  /* 0x00000001d0187824 */ /* 0x000fe200078e0adf */
[----:B------:R3:W-:Y:S01]  /*9af0*/  I2F R221, R8 ;  /* 0x0000000800dd7306 */ /* 0x0007e20000201400 */
[----:B------:R-:W-:Y:S01]  /*9b00*/  IABS R25, R25 ;  /* 0x0000001900197213 */ /* 0x000fe20000000000 */
[----:B------:R-:W-:Y:S01]  /*9b10*/  HMMA.16816.F32 R136, R16, R14, R136 ;  /* 0x0000000e1088723c */ /* 0x000fe20000001888 */
[----:B------:R-:W4:Y:S01]  /*9b20*/  LDSM.16.M88.4 R12, [R180] ;  /* 0x00000000b40c783b */ /* 0x000f220000000200 */
[----:B------:R-:W-:Y:S01]  /*9b30*/  IABS R229, R24 ;  /* 0x0000001800e57213 */ /* 0x000fe20000000000 */
[----:B--2---:R-:W-:-:S03]  /*9b40*/  IMAD.IADD R28, R211, 0x1, -R226 ;  /* 0x00000001d31c7824 */ /* 0x004fc600078e0ae2 */
[----:B------:R2:W-:Y:S02]  /*9b50*/  I2F R220, R25 ;  /* 0x0000001900dc7306 */ /* 0x0005e40000201400 */
[----:B------:R-:W-:Y:S02]  /*9b60*/  IABS R231, R28 ;  /* 0x0000001c00e77213 */ /* 0x000fe40000000000 */
[----:B------:R-:W-:Y:S04]  /*9b70*/  LDSM.16.M88.4 R28, [R195+0xa800] ;  /* 0x00a80000c31c783b */ /* 0x000fe80000000200 */
[----:B---3--:R-:W3:Y:S01]  /*9b80*/  LDSM.16.M88.4 R8, [R181] ;  /* 0x00000000b508783b */ /* 0x008ee20000000200 */
[C---:B-1----:R-:W-:Y:S01]  /*9b90*/  HMMA.16816.F32 R32, R16.reuse, R4, R32 ;  /* 0x000000041020723c */ /* 0x042fe20000001820 */
[----:B------:R-:W-:Y:S02]  /*9ba0*/  I2F R229, R229 ;  /* 0x000000e500e57306 */ /* 0x000fe40000201400 */
[----:B--2---:R-:W-:Y:S05]  /*9bb0*/  LDSM.16.M88.4 R24, [R198+0x4000] ;  /* 0x00400000c618783b */ /* 0x004fea0000000200 */
[C---:B------:R-:W-:Y:S01]  /*9bc0*/  HMMA.16816.F32 R148, R16.reuse, R6, R148 ;  /* 0x000000061094723c */ /* 0x040fe20000001894 */
[----:B------:R-:W-:Y:S01]  /*9bd0*/  I2F R231, R231 ;  /* 0x000000e700e77306 */ /* 0x000fe20000201400 */
[----:B------:R-:W1:Y:S07]  /*9be0*/  LDSM.16.M88.4 R4, [R195+0xa000] ;  /* 0x00a00000c304783b */ /* 0x000e6e0000000200 */
[----:B------:R-:W-:Y:S01]  /*9bf0*/  I2F R224, R224 ;  /* 0x000000e000e07306 */ /* 0x000fe20000201400 */
[C---:B----4-:R-:W-:Y:S07]  /*9c00*/  HMMA.16816.F32 R168, R16.reuse, R12, R168 ;  /* 0x0000000c10a8723c */ /* 0x050fee00000018a8 */
[----:B------:R-:W-:Y:S01]  /*9c10*/  IADD3 R12, R0, 0x30, RZ ;  /* 0x00000030000c7810 */ /* 0x000fe20007ffe0ff */
[C---:B------:R-:W-:Y:S01]  /*9c20*/  HMMA.16816.F32 R164, R16.reuse, R14, R164 ;  /* 0x0000000e10a4723c */ /* 0x040fe200000018a4 */
[----:B------:R-:W-:Y:S06]  /*9c30*/  I2F R14, R233 ;  /* 0x000000e9000e7306 */ /* 0x000fec0000201400 */
[----:B------:R-:W-:Y:S01]  /*9c40*/  IMAD.IADD R15, R211, 0x1, -R12 ;  /* 0x00000001d30f7824 */ /* 0x000fe200078e0a0c */
[----:B---3--:R-:W-:Y:S04]  /*9c50*/  HMMA.16816.F32 R156, R16, R8, R156 ;  /* 0x00000008109c723c */ /* 0x008fe8000000189c */
[----:B------:R-:W-:-:S03]  /*9c60*/  IABS R15, R15 ;  /* 0x0000000f000f7213 */ /* 0x000fc60000000000 */
[----:B------:R-:W-:Y:S01]  /*9c70*/  IMAD.IADD R8, R208, 0x1, -R226 ;  /* 0x00000001d0087824 */ /* 0x000fe200078e0ae2 */
[----:B------:R-:W-:Y:S04]  /*9c80*/  HMMA.16816.F32 R20, R16, R10, R20 ;  /* 0x0000000a1014723c */ /* 0x000fe80000001814 */
[----:B------:R-:W-:Y:S01]  /*9c90*/  IABS R232, R8 ;  /* 0x0000000800e87213 */ /* 0x000fe20000000000 */
[----:B------:R-:W-:Y:S02]  /*9ca0*/  IMAD.IADD R8, R211, 0x1, -R228 ;  /* 0x00000001d3087824 */ /* 0x000fe400078e0ae4 */
[----:B------:R-:W-:Y:S01]  /*9cb0*/  IMAD.MOV.U32 R16, RZ, RZ, R15 ;  /* 0x000000ffff107224 */ /* 0x000fe200078e000f */
[----:B-1----:R-:W-:Y:S01]  /*9cc0*/  HMMA.16816.F32 R140, R24, R4, R140 ;  /* 0x00000004188c723c */ /* 0x002fe2000000188c */
[----:B------:R-:W-:Y:S01]  /*9cd0*/  IADD3 R15, R0, 0x31, RZ ;  /* 0x00000031000f7810 */ /* 0x000fe20007ffe0ff */
[----:B------:R-:W-:Y:S01]  /*9ce0*/  I2F R232, R232 ;  /* 0x000000e800e87306 */ /* 0x000fe20000201400 */
[----:B------:R-:W-:-:S02]  /*9cf0*/  IABS R8, R8 ;  /* 0x0000000800087213 */ /* 0x000fc40000000000 */
[----:B------:R-:W-:Y:S02]  /*9d00*/  IADD3 R18, R0, 0x38, RZ ;  /* 0x0000003800127810 */ /* 0x000fe40007ffe0ff */
[----:B------:R-:W-:Y:S01]  /*9d10*/  IMAD.IADD R4, R208, 0x1, -R12 ;  /* 0x00000001d0047824 */ /* 0x000fe200078e0a0c */
[----:B------:R-:W-:Y:S01]  /*9d20*/  HMMA.16816.F32 R136, R24, R6, R136 ;  /* 0x000000061888723c */ /* 0x000fe20000001888 */
[----:B------:R-:W-:Y:S01]  /*9d30*/  IMAD.MOV.U32 R13, RZ, RZ, R8 ;  /* 0x000000ffff0d7224 */ /* 0x000fe200078e0008 */
[----:B------:R-:W-:Y:S01]  /*9d40*/  I2F R16, R16 ;  /* 0x0000001000107306 */ /* 0x000fe20000201400 */
[----:B------:R-:W1:Y:S01]  /*9d50*/  LDSM.16.M88.4 R8, [R188+0x4000] ;  /* 0x00400000bc08783b */ /* 0x000e620000000200 */
[----:B------:R-:W-:Y:S01]  /*9d60*/  IABS R4, R4 ;  /* 0x0000000400047213 */ /* 0x000fe20000000000 */
[----:B------:R-:W-:-:S03]  /*9d70*/  IMAD.IADD R5, R211, 0x1, -R15 ;  /* 0x00000001d3057824 */ /* 0x000fc600078e0a0f */
[C---:B------:R-:W-:Y:S01]  /*9d80*/  HMMA.16816.F32 R32, R24.reuse, R28, R32 ;  /* 0x0000001c1820723c */ /* 0x040fe20000001820 */
[----:B------:R-:W-:Y:S01]  /*9d90*/  IMAD.MOV.U32 R17, RZ, RZ, R4 ;  /* 0x000000ffff117224 */ /* 0x000fe200078e0004 */
[----:B------:R-:W-:Y:S01]  /*9da0*/  IABS R4, R5 ;  /* 0x0000000500047213 */ /* 0x000fe20000000000 */
[C---:B------:R-:W-:Y:S01]  /*9db0*/  IMAD.IADD R5, R208.reuse, 0x1, -R15 ;  /* 0x00000001d0057824 */ /* 0x040fe200078e0a0f */
[----:B------:R-:W-:Y:S03]  /*9dc0*/  I2F R13, R13 ;  /* 0x0000000d000d7306 */ /* 0x000fe60000201400 */
[----:B------:R-:W-:Y:S01]  /*9dd0*/  IMAD.MOV.U32 R19, RZ, RZ, R4 ;  /* 0x000000ffff137224 */ /* 0x000fe200078e0004 */
[----:B------:R-:W-:Y:S01]  /*9de0*/  IABS R4, R5 ;  /* 0x0000000500047213 */ /* 0x000fe20000000000 */
[--C-:B------:R-:W-:Y:S01]  /*9df0*/  IMAD.IADD R5, R211, 0x1, -R18.reuse ;  /* 0x00000001d3057824 */ /* 0x100fe200078e0a12 */
[----:B------:R-:W-:Y:S01]  /*9e00*/  HMMA.16816.F32 R148, R24, R30, R148 ;  /* 0x0000001e1894723c */ /* 0x000fe20000001894 */
[----:B------:R-:W-:Y:S01]  /*9e10*/  IMAD.IADD R28, R208, 0x1, -R18 ;  /* 0x00000001d01c7824 */ /* 0x000fe200078e0a12 */
[----:B------:R-:W-:Y:S01]  /*9e20*/  I2F R17, R17 ;  /* 0x0000001100117306 */ /* 0x000fe20000201400 */
[----:B------:R-:W-:Y:S01]  /*9e30*/  IMAD.MOV.U32 R29, RZ, RZ, R4 ;  /* 0x000000ffff1d7224 */ /* 0x000fe200078e0004 */
[----:B------:R-:W-:-:S02]  /*9e40*/  IABS R4, R5 ;  /* 0x0000000500047213 */ /* 0x000fc40000000000 */
[----:B------:R-:W-:Y:S02]  /*9e50*/  IABS R28, R28 ;  /* 0x0000001c001c7213 */ /* 0x000fe40000000000 */
[----:B------:R-:W-:Y:S01]  /*9e60*/  IADD3 R30, R0, 0x39, RZ ;  /* 0x00000039001e7810 */ /* 0x000fe20007ffe0ff */
[----:B------:R-:W-:Y:S01]  /*9e70*/  IMAD.MOV.U32 R31, RZ, RZ, R4 ;  /* 0x000000ffff1f7224 */ /* 0x000fe200078e0004 */
[----:B------:R-:W-:Y:S01]  /*9e80*/  I2F R19, R19 ;  /* 0x0000001300137306 */ /* 0x000fe20000201400 */
[----:B------:R-:W2:Y:S01]  /*9e90*/  LDSM.16.M88.4 R4, [R195+0xb000] ;  /* 0x00b00000c304783b */ /* 0x000ea20000000200 */
[----:B------:R-:W-:Y:S02]  /*9ea0*/  IMAD.MOV.U32 R234, RZ, RZ, R28 ;  /* 0x000000ffffea7224 */ /* 0x000fe400078e001c */
[--C-:B------:R-:W-:Y:S02]  /*9eb0*/  IMAD.IADD R28, R208, 0x1, -R30.reuse ;  /* 0x00000001d01c7824 */ /* 0x100fe400078e0a1e */
[----:B------:R-:W-:-:S02]  /*9ec0*/  IMAD.IADD R235, R211, 0x1, -R30 ;  /* 0x00000001d3eb7824 */ /* 0x000fc400078e0a1e */
[----:B------:R-:W-:Y:S01]  /*9ed0*/  I2F R31, R31 ;  /* 0x0000001f001f7306 */ /* 0x000fe20000201400 */
[----:B------:R-:W-:Y:S02]  /*9ee0*/  IABS R28, R28 ;  /* 0x0000001c001c7213 */ /* 0x000fe40000000000 */
[----:B------:R-:W-:Y:S01]  /*9ef0*/  IABS R235, R235 ;  /* 0x000000eb00eb7213 */ /* 0x000fe20000000000 */
[C---:B-1----:R-:W-:Y:S04]  /*9f00*/  HMMA.16816.F32 R140, R144.reuse, R8, R140 ;  /* 0x00000008908c723c */ /* 0x042fe8000000188c */
[----:B------:R-:W-:Y:S04]  /*9f10*/  I2F R233, R28 ;  /* 0x0000001c00e97306 */ /* 0x000fe80000201400 */
[----:B------:R-:W-:Y:S01]  /*9f20*/  HMMA.16816.F32 R136, R144, R10, R136 ;  /* 0x0000000a9088723c */ /* 0x000fe20000001888 */
[----:B------:R-:W1:Y:S03]  /*9f30*/  LDSM.16.M88.4 R8, [R188+0x4800] ;  /* 0x00480000bc08783b */ /* 0x000e660000000200 */
[----:B------:R-:W-:Y:S08]  /*9f40*/  I2F R29, R29 ;  /* 0x0000001d001d7306 */ /* 0x000ff00000201400 */
[----:B------:R-:W-:Y:S04]  /*9f50*/  I2F R234, R234 ;  /* 0x000000ea00ea7306 */ /* 0x000fe80000201400 */
[----:B------:R-:W-:Y:S01]  /*9f60*/  FMUL.FTZ R237, R141, c[0x0][0x2ec] ;  /* 0x0000bb008ded7a20 */ /* 0x000fe20000410000 */
[----:B--2---:R-:W-:Y:S01]  /*9f70*/  HMMA.16816.F32 R156, R24, R4, R156 ;  /* 0x00000004189c723c */ /* 0x004fe2000000189c */
[----:B------:R-:W-:-:S02]  /*9f80*/  FMUL.FTZ R140, R140, c[0x0][0x2ec] ;  /* 0x0000bb008c8c7a20 */ /* 0x000fc40000410000 */
[----:B------:R-:W2:Y:S01]  /*9f90*/  MUFU.TANH R28, R237 ;  /* 0x000000ed001c7308 */ /* 0x000ea20000002400 */
[----:B------:R-:W-:Y:S02]  /*9fa0*/  FMUL.FTZ R141, R142, c[0x0][0x2ec] ;  /* 0x0000bb008e8d7a20 */ /* 0x000fe40000410000 */
[----:B------:R-:W-:Y:S02]  /*9fb0*/  FMUL.FTZ R142, R143, c[0x0][0x2ec] ;  /* 0x0000bb008f8e7a20 */ /* 0x000fe40000410000 */
[----:B------:R-:W-:Y:S01]  /*9fc0*/  FMUL.FTZ R236, R136, c[0x0][0x2ec] ;  /* 0x0000bb0088ec7a20 */ /* 0x000fe20000410000 */
[----:B------:R-:W-:Y:S01]  /*9fd0*/  HMMA.16816.F32 R20, R24, R6, R20 ;  /* 0x000000061814723c */ /* 0x000fe20000001814 */
[----:B------:R-:W3:Y:S01]  /*9fe0*/  LDSM.16.M88.4 R4, [R195+0xb800] ;  /* 0x00b80000c304783b */ /* 0x000ee20000000200 */
[----:B------:R-:W-:Y:S01]  /*9ff0*/  MUFU.TANH R140, R140 ;  /* 0x0000008c008c7308 */ /* 0x000fe20000002400 */
[----:B------:R-:W-:Y:S02]  /*a000*/  FMUL.FTZ R143, R138, c[0x0][0x2ec] ;  /* 0x0000bb008a8f7a20 */ /* 0x000fe40000410000 */
[----:B------:R-:W-:-:S02]  /*a010*/  FMUL.FTZ R136, R137, c[0x0][0x2ec] ;  /* 0x0000bb0089887a20 */ /* 0x000fc40000410000 */
[----:B------:R-:W-:-:S03]  /*a020*/  FMUL.FTZ R138, R139, c[0x0][0x2ec] ;  /* 0x0000bb008b8a7a20 */ /* 0x000fc60000410000 */
[----:B------:R-:W4:Y:S01]  /*a030*/  MUFU.TANH R141, R141 ;  /* 0x0000008d008d7308 */ /* 0x000f220000002400 */
[----:B--2---:R-:W-:Y:S01]  /*a040*/  FFMA.FTZ R28, R161, -UR24, R28 ;  /* 0x80000018a11c7c23 */ /* 0x004fe2000801001c */
[C---:B-1----:R-:W-:Y:S06]  /*a050*/  HMMA.16816.F32 R32, R144.reuse, R8, R32 ;  /* 0x000000089020723c */ /* 0x042fec0000001820 */
[----:B------:R-:W1:Y:S02]  /*a060*/  MUFU.TANH R236, R236 ;  /* 0x000000ec00ec7308 */ /* 0x000e640000002400 */
[----:B------:R-:W-:Y:S01]  /*a070*/  HMMA.16816.F32 R148, R144, R10, R148 ;  /* 0x0000000a9094723c */ /* 0x000fe20000001894 */
[----:B------:R-:W2:Y:S05]  /*a080*/  LDSM.16.M88.4 R8, [R188+0x5000] ;  /* 0x00500000bc08783b */ /* 0x000eaa0000000200 */
[----:B------:R-:W5:Y:S01]  /*a090*/  MUFU.TANH R143, R143 ;  /* 0x0000008f008f7308 */ /* 0x000f620000002400 */
[----:B----4-:R-:W-:-:S05]  /*a0a0*/  FFMA.FTZ R0, R160, -UR24, R141 ;  /* 0x80000018a0007c23 */ /* 0x010fca000801008d */
[----:B------:R-:W-:Y:S02]  /*a0b0*/  FSEL R0, R0, -INF , !P5 ;  /* 0xff80000000007808 */ /* 0x000fe40006800000 */
[----:B------:R-:W4:Y:S01]  /*a0c0*/  MUFU.TANH R136, R136 ;  /* 0x0000008800887308 */ /* 0x000f220000002400 */
[----:B------:R-:W-:Y:S01]  /*a0d0*/  ISETP.GE.AND P5, PT, R162, R206, PT ;  /* 0x000000cea200720c */ /* 0x000fe20003fa6270 */
[----:B-1----:R-:W-:Y:S02]  /*a0e0*/  FFMA.FTZ R2, R153, -UR24, R236 ;  /* 0x8000001899027c23 */ /* 0x002fe400080100ec */
[----:B------:R-:W-:Y:S01]  /*a0f0*/  FMUL.FTZ R238, R32, c[0x0][0x2ec] ;  /* 0x0000bb0020ee7a20 */ /* 0x000fe20000410000 */
[----:B------:R-:W-:Y:S01]  /*a100*/  ISETP.LT.OR P5, PT, R162, R207, P5 ;  /* 0x000000cfa200720c */ /* 0x000fe20002fa1670 */
[----:B---3--:R-:W-:Y:S01]  /*a110*/  HMMA.16816.F32 R168, R24, R4, R168 ;  /* 0x0000000418a8723c */ /* 0x008fe200000018a8 */
[----:B------:R-:W-:Y:S01]  /*a120*/  FMUL.FTZ R34, R34, c[0x0][0x2ec] ;  /* 0x0000bb0022227a20 */ /* 0x000fe20000410000 */
[----:B------:R-:W1:Y:S01]  /*a130*/  MUFU.TANH R142, R142 ;  /* 0x0000008e008e7308 */ /* 0x000e620000002400 */
[----:B------:R-:W-:-:S02]  /*a140*/  FMUL.FTZ R32, R35, c[0x0][0x2ec] ;  /* 0x0000bb0023207a20 */ /* 0x000fc40000410000 */
[----:B------:R-:W-:Y:S02]  /*a150*/  FMUL.FTZ R33, R33, c[0x0][0x2ec] ;  /* 0x0000bb0021217a20 */ /* 0x000fe40000410000 */
[----:B------:R-:W-:Y:S01]  /*a160*/  FFMA.FTZ R4, R135, -UR24, R140 ;  /* 0x8000001887047c23 */ /* 0x000fe2000801008c */
[----:B------:R-:W-:Y:S01]  /*a170*/  HMMA.16816.F32 R164, R24, R6, R164 ;  /* 0x0000000618a4723c */ /* 0x000fe200000018a4 */
[----:B------:R-:W-:Y:S01]  /*a180*/  FMUL.FTZ R137, R148, c[0x0][0x2ec] ;  /* 0x0000bb0094897a20 */ /* 0x000fe20000410000 */
[----:B------:R-:W3:Y:S01]  /*a190*/  MUFU.TANH R238, R238 ;  /* 0x000000ee00ee7308 */ /* 0x000ee20000002400 */
[----:B------:R-:W-:Y:S01]  /*a1a0*/  FMUL.FTZ R140, R150, c[0x0][0x2ec] ;  /* 0x0000bb00968c7a20 */ /* 0x000fe20000410000 */
[----:B------:R-:W-:Y:S01]  /*a1b0*/  FSEL R4, R4, -INF , !P4 ;  /* 0xff80000004047808 */ /* 0x000fe20006000000 */
[----:B-----5:R-:W-:Y:S01]  /*a1c0*/  FFMA.FTZ R5, R154, -UR24, R143 ;  /* 0x800000189a057c23 */ /* 0x020fe2000801008f */
[----:B------:R-:W-:Y:S01]  /*a1d0*/  ISETP.GE.AND P4, PT, R162, R209, PT ;  /* 0x000000d1a200720c */ /* 0x000fe20003f86270 */
[----:B----4-:R-:W-:-:S02]  /*a1e0*/  FFMA.FTZ R6, R155, -UR24, R136 ;  /* 0x800000189b067c23 */ /* 0x010fc40008010088 */
[----:B------:R-:W-:Y:S01]  /*a1f0*/  FMUL.FTZ R135, R149, c[0x0][0x2ec] ;  /* 0x0000bb0095877a20 */ /* 0x000fe20000410000 */
[----:B------:R4:W5:Y:S01]  /*a200*/  MUFU.TANH R240, R34 ;  /* 0x0000002200f07308 */ /* 0x0009620000002400 */
[----:B------:R-:W-:Y:S01]  /*a210*/  ISETP.LT.OR P4, PT, R162, R210, P4 ;  /* 0x000000d2a200720c */ /* 0x000fe20002781670 */
[----:B-1----:R-:W-:Y:S01]  /*a220*/  FFMA.FTZ R35, R163, -UR24, R142 ;  /* 0x80000018a3237c23 */ /* 0x002fe2000801008e */
[----:B------:R-:W-:Y:S01]  /*a230*/  FSEL R5, R5, -INF , !P5 ;  /* 0xff80000005057808 */ /* 0x000fe20006800000 */
[----:B------:R-:W-:Y:S01]  /*a240*/  FMUL.FTZ R139, R151, c[0x0][0x2ec] ;  /* 0x0000bb00978b7a20 */ /* 0x000fe20000410000 */
[----:B--2---:R-:W-:Y:S01]  /*a250*/  HMMA.16816.F32 R156, R144, R8, R156 ;  /* 0x00000008909c723c */ /* 0x004fe2000000189c */
[----:B------:R-:W-:Y:S02]  /*a260*/  FSEL R2, R2, -INF , !P4 ;  /* 0xff80000002027808 */ /* 0x000fe40006000000 */
[----:B------:R-:W1:Y:S01]  /*a270*/  MUFU.TANH R32, R32 ;  /* 0x0000002000207308 */ /* 0x000e620000002400 */
[----:B------:R-:W-:-:S02]  /*a280*/  ISETP.GE.AND P4, PT, R172, R209, PT ;  /* 0x000000d1ac00720c */ /* 0x000fc40003f86270 */
[C---:B------:R-:W-:Y:S02]  /*a290*/  ISETP.GE.AND P5, PT, R172.reuse, R206, PT ;  /* 0x000000ceac00720c */ /* 0x040fe40003fa6270 */
[----:B------:R-:W-:Y:S01]  /*a2a0*/  HMMA.16816.F32 R20, R144, R10, R20 ;  /* 0x0000000a9014723c */ /* 0x000fe20000001814 */
[----:B------:R-:W2:Y:S01]  /*a2b0*/  LDSM.16.M88.4 R8, [R188+0x5800] ;  /* 0x00580000bc08783b */ /* 0x000ea20000000200 */
[----:B------:R-:W-:Y:S01]  /*a2c0*/  ISETP.LT.OR P4, PT, R172, R210, P4 ;  /* 0x000000d2ac00720c */ /* 0x000fe20002781670 */
[----:B------:R-:W1:Y:S01]  /*a2d0*/  MUFU.TANH R137, R137 ;  /* 0x0000008900897308 */ /* 0x000e620000002400 */
[----:B----4-:R-:W-:Y:S01]  /*a2e0*/  FSEL R34, R28, -INF , !P6 ;  /* 0xff8000001c227808 */ /* 0x010fe20007000000 */
[----:B---3--:R-:W-:Y:S01]  /*a2f0*/  FFMA.FTZ R28, R177, -UR24, R238 ;  /* 0x80000018b11c7c23 */ /* 0x008fe200080100ee */
[----:B------:R-:W-:Y:S01]  /*a300*/  ISETP.LT.OR P5, PT, R172, R207, P5 ;  /* 0x000000cfac00720c */ /* 0x000fe20002fa1670 */
[----:B-----5:R-:W-:Y:S01]  /*a310*/  FFMA.FTZ R25, R175, -UR24, R240 ;  /* 0x80000018af197c23 */ /* 0x020fe200080100f0 */
[----:B------:R-:W-:Y:S01]  /*a320*/  FSEL R35, R35, -INF , !P0 ;  /* 0xff80000023237808 */ /* 0x000fe20004000000 */
[----:B------:R-:W-:-:S04]  /*a330*/  DEPBAR.LE SB0, 0x0 ;  /* 0x000080000000791a */ /* 0x000fc80000000000 */
[----:B------:R-:W3:Y:S01]  /*a340*/  MUFU.TANH R140, R140 ;  /* 0x0000008c008c7308 */ /* 0x000ee20000002400 */
[----:B------:R-:W-:Y:S01]  /*a350*/  FSEL R28, R28, -INF , !P4 ;  /* 0xff8000001c1c7808 */ /* 0x000fe20006000000 */
[----:B-1----:R-:W-:Y:S01]  /*a360*/  FFMA.FTZ R27, R179, -UR24, R32 ;  /* 0x80000018b31b7c23 */ /* 0x002fe20008010020 */
[----:B------:R-:W-:Y:S01]  /*a370*/  FSEL R25, R25, -INF , !P5 ;  /* 0xff80000019197808 */ /* 0x000fe20006800000 */
[----:B------:R-:W-:Y:S01]  /*a380*/  FMUL.FTZ R148, R156, c[0x0][0x2ec] ;  /* 0x0000bb009c947a20 */ /* 0x000fe20000410000 */
[----:B------:R-:W-:Y:S01]  /*a390*/  ISETP.GE.AND P4, PT, R178, R209, PT ;  /* 0x000000d1b200720c */ /* 0x000fe20003f86270 */
[----:B------:R-:W-:Y:S01]  /*a3a0*/  FMUL.FTZ R158, R158, c[0x0][0x2ec] ;  /* 0x0000bb009e9e7a20 */ /* 0x000fe20000410000 */
[----:B------:R-:W-:Y:S01]  /*a3b0*/  ISETP.GE.AND P5, PT, R178, R206, PT ;  /* 0x000000ceb200720c */ /* 0x000fe20003fa6270 */
[----:B------:R-:W1:Y:S01]  /*a3c0*/  MUFU.TANH R138, R138 ;  /* 0x0000008a008a7308 */ /* 0x000e620000002400 */
[----:B------:R-:W-:Y:S01]  /*a3d0*/  FFMA.FTZ R24, R218, -UR24, R137 ;  /* 0x80000018da187c23 */ /* 0x000fe20008010089 */
[----:B------:R-:W-:Y:S01]  /*a3e0*/  ISETP.LT.OR P4, PT, R178, R210, P4 ;  /* 0x000000d2b200720c */ /* 0x000fe20002781670 */
[----:B------:R-:W-:Y:S01]  /*a3f0*/  FMUL.FTZ R20, R20, c[0x0][0x2ec] ;  /* 0x0000bb0014147a20 */ /* 0x000fe20000410000 */
[----:B------:R-:W-:Y:S01]  /*a400*/  ISETP.LT.OR P5, PT, R178, R207, P5 ;  /* 0x000000cfb200720c */ /* 0x000fe20002fa1670 */
[----:B------:R-:W-:Y:S01]  /*a410*/  FMUL.FTZ R32, R21, c[0x0][0x2ec] ;  /* 0x0000bb0015207a20 */ /* 0x000fe20000410000 */
[C---:B------:R-:W-:Y:S01]  /*a420*/  ISETP.GE.AND P6, PT, R152.reuse, R209, PT ;  /* 0x000000d19800720c */ /* 0x040fe20003fc6270 */
[----:B------:R-:W-:Y:S01]  /*a430*/  FMUL.FTZ R142, R157, c[0x0][0x2ec] ;  /* 0x0000bb009d8e7a20 */ /* 0x000fe20000410000 */
[----:B------:R-:W4:Y:S01]  /*a440*/  MUFU.TANH R148, R148 ;  /* 0x0000009400947308 */ /* 0x000f220000002400 */
[----:B---3--:R-:W-:Y:S01]  /*a450*/  FFMA.FTZ R21, R221, -UR24, R140 ;  /* 0x80000018dd157c23 */ /* 0x008fe2000801008c */
[----:B------:R-:W-:Y:S01]  /*a460*/  ISETP.GE.AND P0, PT, R152, R206, PT ;  /* 0x000000ce9800720c */ /* 0x000fe20003f06270 */
[----:B------:R-:W-:Y:S01]  /*a470*/  FMUL.FTZ R141, R159, c[0x0][0x2ec] ;  /* 0x0000bb009f8d7a20 */ /* 0x000fe20000410000 */
[----:B------:R-:W-:Y:S01]  /*a480*/  FSEL R24, R24, -INF , !P4 ;  /* 0xff80000018187808 */ /* 0x000fe20006000000 */
[----:B------:R-:W-:Y:S01]  /*a490*/  IMAD.MOV.U32 R221, RZ, RZ, R213 ;  /* 0x000000ffffdd7224 */ /* 0x000fe200078e00d5 */
[----:B------:R-:W-:-:S02]  /*a4a0*/  FSEL R21, R21, -INF , !P5 ;  /* 0xff80000015157808 */ /* 0x000fc40006800000 */
[----:B------:R-:W3:Y:S01]  /*a4b0*/  MUFU.TANH R136, R158 ;  /* 0x0000009e00887308 */ /* 0x000ee20000002400 */
[----:B------:R-:W-:Y:S01]  /*a4c0*/  ISETP.GE.AND P4, PT, R223, R209, PT ;  /* 0x000000d1df00720c */ /* 0x000fe20003f86270 */
[----:B-1----:R-:W-:Y:S01]  /*a4d0*/  FFMA.FTZ R7, R173, -UR24, R138 ;  /* 0x80000018ad077c23 */ /* 0x002fe2000801008a */
[----:B------:R-:W-:Y:S01]  /*a4e0*/  ISETP.GE.AND P5, PT, R223, R206, PT ;  /* 0x000000cedf00720c */ /* 0x000fe20003fa6270 */
[C---:B--2---:R-:W-:Y:S01]  /*a4f0*/  HMMA.16816.F32 R168, R144.reuse, R8, R168 ;  /* 0x0000000890a8723c */ /* 0x044fe200000018a8 */
[CC--:B------:R-:W-:Y:S02]  /*a500*/  ISETP.LT.OR P6, PT, R152.reuse, R210.reuse, P6 ;  /* 0x000000d29800720c */ /* 0x0c0fe400037c1670 */
[-C--:B------:R-:W-:Y:S01]  /*a510*/  ISETP.LT.OR P0, PT, R152, R207.reuse, P0 ;  /* 0x000000cf9800720c */ /* 0x080fe20000701670 */
[----:B------:R-:W1:Y:S01]  /*a520*/  MUFU.TANH R33, R33 ;  /* 0x0000002100217308 */ /* 0x000e620000002400 */
[----:B----4-:R-:W-:Y:S01]  /*a530*/  FFMA.FTZ R148, R225, -UR24, R148 ;  /* 0x80000018e1947c23 */ /* 0x010fe20008010094 */
[C---:B------:R-:W-:Y:S01]  /*a540*/  ISETP.LT.OR P4, PT, R223.reuse, R210, P4 ;  /* 0x000000d2df00720c */ /* 0x040fe20002781670 */
[----:B------:R-:W-:Y:S01]  /*a550*/  FMUL.FTZ R9, R22, c[0x0][0x2ec] ;  /* 0x0000bb0016097a20 */ /* 0x000fe20000410000 */
[----:B------:R-:W-:Y:S01]  /*a560*/  HMMA.16816.F32 R164, R144, R10, R164 ;  /* 0x0000000a90a4723c */ /* 0x000fe200000018a4 */
[----:B------:R-:W-:Y:S01]  /*a570*/  ISETP.LT.OR P5, PT, R223, R207, P5 ;  /* 0x000000cfdf00720c */ /* 0x000fe20002fa1670 */
[----:B------:R-:W-:Y:S01]  /*a580*/  FMUL.FTZ R22, R23, c[0x0][0x2ec] ;  /* 0x0000bb0017167a20 */ /* 0x000fe20000410000 */
[----:B------:R-:W-:Y:S01]  /*a590*/  FSEL R6, R6, -INF , !P6 ;  /* 0xff80000006067808 */ /* 0x000fe20007000000 */
[----:B------:R-:W2:Y:S01]  /*a5a0*/  MUFU.TANH R8, R20 ;  /* 0x0000001400087308 */ /* 0x000ea20000002400 */
[----:B---3--:R-:W-:Y:S01]  /*a5b0*/  FFMA.FTZ R136, R229, -UR24, R136 ;  /* 0x80000018e5887c23 */ /* 0x008fe20008010088 */
[----:B------:R-:W-:-:S02]  /*a5c0*/  FSEL R7, R7, -INF , !P0 ;  /* 0xff80000007077808 */ /* 0x000fc40004000000 */
[CC--:B------:R-:W-:Y:S02]  /*a5d0*/  ISETP.GE.AND P6, PT, R174.reuse, R209.reuse, PT ;  /* 0x000000d1ae00720c */ /* 0x0c0fe40003fc6270 */
[-C--:B------:R-:W-:Y:S02]  /*a5e0*/  ISETP.GE.AND P0, PT, R174, R206.reuse, PT ;  /* 0x000000ceae00720c */ /* 0x080fe40003f06270 */
[----:B------:R-:W3:Y:S01]  /*a5f0*/  MUFU.TANH R9, R9 ;  /* 0x0000000900097308 */ /* 0x000ee20000002400 */
[----:B-1----:R-:W-:Y:S01]  /*a600*/  FFMA.FTZ R26, R176, -UR24, R33 ;  /* 0x80000018b01a7c23 */ /* 0x002fe20008010021 */
[----:B------:R-:W-:Y:S02]  /*a610*/  FSEL R172, R148, -INF , !P4 ;  /* 0xff80000094ac7808 */ /* 0x000fe40006000000 */
[----:B------:R-:W-:Y:S01]  /*a620*/  FMUL.FTZ R33, R168, c[0x0][0x2ec] ;  /* 0x0000bb00a8217a20 */ /* 0x000fe20000410000 */
[----:B------:R-:W-:Y:S01]  /*a630*/  FSEL R173, R136, -INF , !P5 ;  /* 0xff80000088ad7808 */ /* 0x000fe20006800000 */
[----:B------:R-:W-:Y:S01]  /*a640*/  FMUL.FTZ R10, R169, c[0x0][0x2ec] ;  /* 0x0000bb00a90a7a20 */ /* 0x000fe20000410000 */
[C---:B------:R-:W-:Y:S01]  /*a650*/  ISETP.GE.AND P4, PT, R226.reuse, R209, PT ;  /* 0x000000d1e200720c */ /* 0x040fe20003f86270 */
[----:B------:R-:W1:Y:S01]  /*a660*/  MUFU.TANH R135, R135 ;  /* 0x0000008700877308 */ /* 0x000e620000002400 */
[----:B------:R-:W-:Y:S01]  /*a670*/  ISETP.GE.AND P5, PT, R226, R206, PT ;  /* 0x000000cee200720c */ /* 0x000fe20003fa6270 */
[----:B--2---:R-:W-:Y:S01]  /*a680*/  FFMA.FTZ R168, R231, -UR24, R8 ;  /* 0x80000018e7a87c23 */ /* 0x004fe20008010008 */
[CC--:B------:R-:W-:Y:S01]  /*a690*/  ISETP.LT.OR P6, PT, R174.reuse, R210.reuse, P6 ;  /* 0x000000d2ae00720c */ /* 0x0c0fe200037c1670 */
[----:B------:R-:W-:Y:S01]  /*a6a0*/  FMUL.FTZ R165, R165, c[0x0][0x2ec] ;  /* 0x0000bb00a5a57a20 */ /* 0x000fe20000410000 */
[-C--:B------:R-:W-:Y:S01]  /*a6b0*/  ISETP.LT.OR P0, PT, R174, R207.reuse, P0 ;  /* 0x000000cfae00720c */ /* 0x080fe20000701670 */
[----:B------:R-:W-:Y:S01]  /*a6c0*/  FMUL.FTZ R167, R167, c[0x0][0x2ec] ;  /* 0x0000bb00a7a77a20 */ /* 0x000fe20000410000 */
[----:B------:R-:W-:Y:S01]  /*a6d0*/  ISETP.LT.OR P4, PT, R226, R210, P4 ;  /* 0x000000d2e200720c */ /* 0x000fe20002781670 */
[----:B------:R-:W2:Y:S01]  /*a6e0*/  MUFU.TANH R139, R139 ;  /* 0x0000008b008b7308 */ /* 0x000ea20000002400 */
[----:B---3--:R-:W-:Y:S01]  /*a6f0*/  FFMA.FTZ R9, R232, -UR24, R9 ;  /* 0x80000018e8097c23 */ /* 0x008fe20008010009 */
[----:B------:R-:W-:-:S02]  /*a700*/  ISETP.LT.OR P5, PT, R226, R207, P5 ;  /* 0x000000cfe200720c */ /* 0x000fc40002fa1670 */
[----:B------:R-:W-:Y:S02]  /*a710*/  FSEL R26, R26, -INF , !P6 ;  /* 0xff8000001a1a7808 */ /* 0x000fe40007000000 */
[----:B------:R-:W-:Y:S02]  /*a720*/  FSEL R27, R27, -INF , !P0 ;  /* 0xff8000001b1b7808 */ /* 0x000fe40004000000 */
[----:B------:R-:W3:Y:S01]  /*a730*/  MUFU.TANH R142, R142 ;  /* 0x0000008e008e7308 */ /* 0x000ee20000002400 */
[-C--:B------:R-:W-:Y:S01]  /*a740*/  ISETP.GE.AND P6, PT, R216, R209.reuse, PT ;  /* 0x000000d1d800720c */ /* 0x080fe20003fc6270 */
[----:B-1----:R-:W-:Y:S01]  /*a750*/  FFMA.FTZ R20, R220, -UR24, R135 ;  /* 0x80000018dc147c23 */ /* 0x002fe20008010087 */
[-C--:B------:R-:W-:Y:S01]  /*a760*/  ISETP.GE.AND P0, PT, R216, R206.reuse, PT ;  /* 0x000000ced800720c */ /* 0x080fe20003f06270 */
[----:B------:R-:W-:Y:S01]  /*a770*/  FMUL.FTZ R135, R170, c[0x0][0x2ec] ;  /* 0x0000bb00aa877a20 */ /* 0x000fe20000410000 */
[----:B------:R-:W-:Y:S01]  /*a780*/  FSEL R168, R168, -INF , !P4 ;  /* 0xff800000a8a87808 */ /* 0x000fe20006000000 */
[----:B------:R-:W-:Y:S01]  /*a790*/  IMAD.MOV.U32 R220, RZ, RZ, R212 ;  /* 0x000000ffffdc7224 */ /* 0x000fe200078e00d4 */
[----:B------:R-:W-:Y:S01]  /*a7a0*/  FSEL R169, R9, -INF , !P5 ;  /* 0xff80000009a97808 */ /* 0x000fe20006800000 */
[----:B------:R-:W1:Y:S01]  /*a7b0*/  MUFU.TANH R141, R141 ;  /* 0x0000008d008d7308 */ /* 0x000e620000002400 */
[----:B------:R-:W-:Y:S01]  /*a7c0*/  ISETP.GE.AND P4, PT, R12, R209, PT ;  /* 0x000000d10c00720c */ /* 0x000fe20003f86270 */
[----:B--2---:R-:W-:Y:S01]  /*a7d0*/  FFMA.FTZ R23, R224, -UR24, R139 ;  /* 0x80000018e0177c23 */ /* 0x004fe2000801008b */
[----:B------:R-:W-:Y:S01]  /*a7e0*/  ISETP.GE.AND P5, PT, R12, R206, PT ;  /* 0x000000ce0c00720c */ /* 0x000fe20003fa6270 */
[----:B------:R-:W-:Y:S01]  /*a7f0*/  FMUL.FTZ R9, R164, c[0x0][0x2ec] ;  /* 0x0000bb00a4097a20 */ /* 0x000fe20000410000 */
[----:B------:R-:W-:-:S02]  /*a800*/  ISETP.LT.OR P6, PT, R216, R210, P6 ;  /* 0x000000d2d800720c */ /* 0x000fc400037c1670 */
[-C--:B------:R-:W-:Y:S01]  /*a810*/  ISETP.LT.OR P0, PT, R216, R207.reuse, P0 ;  /* 0x000000cfd800720c */ /* 0x080fe20000701670 */
[----:B------:R-:W2:Y:S01]  /*a820*/  MUFU.TANH R33, R33 ;  /* 0x0000002100217308 */ /* 0x000ea20000002400 */
[C---:B------:R-:W-:Y:S01]  /*a830*/  ISETP.LT.OR P4, PT, R12.reuse, R210, P4 ;  /* 0x000000d20c00720c */ /* 0x040fe20002781670 */
[----:B---3--:R-:W-:Y:S01]  /*a840*/  FFMA.FTZ R142, R227, -UR24, R142 ;  /* 0x80000018e38e7c23 */ /* 0x008fe2000801008e */
[----:B------:R-:W-:Y:S02]  /*a850*/  ISETP.LT.OR P5, PT, R12, R207, P5 ;  /* 0x000000cf0c00720c */ /* 0x000fe40002fa1670 */
[----:B------:R-:W-:Y:S02]  /*a860*/  FSEL R20, R20, -INF , !P6 ;  /* 0xff80000014147808 */ /* 0x000fe40007000000 */
[----:B------:R-:W-:Y:S01]  /*a870*/  FSEL R23, R23, -INF , !P0 ;  /* 0xff80000017177808 */ /* 0x000fe20004000000 */
[----:B------:R-:W3:Y:S01]  /*a880*/  MUFU.TANH R32, R32 ;  /* 0x0000002000207308 */ /* 0x000ee20000002400 */
[----:B------:R-:W-:Y:S01]  /*a890*/  ISETP.GE.AND P6, PT, R222, R209, PT ;  /* 0x000000d1de00720c */ /* 0x000fe20003fc6270 */
[----:B-1----:R-:W-:Y:S01]  /*a8a0*/  FFMA.FTZ R141, R230, -UR24, R141 ;  /* 0x80000018e68d7c23 */ /* 0x002fe2000801008d */
[----:B------:R-:W-:-:S02]  /*a8b0*/  ISETP.GE.AND P0, PT, R222, R206, PT ;  /* 0x000000cede00720c */ /* 0x000fc40003f06270 */
[CC--:B------:R-:W-:Y:S02]  /*a8c0*/  ISETP.LT.OR P6, PT, R222.reuse, R210.reuse, P6 ;  /* 0x000000d2de00720c */ /* 0x0c0fe400037c1670 */
[----:B------:R-:W-:Y:S01]  /*a8d0*/  ISETP.LT.OR P0, PT, R222, R207, P0 ;  /* 0x000000cfde00720c */ /* 0x000fe20000701670 */
[----:B------:R1:W4:Y:S01]  /*a8e0*/  MUFU.TANH R11, R22 ;  /* 0x00000016000b7308 */ /* 0x0003220000002400 */
[----:B--2---:R-:W-:Y:S01]  /*a8f0*/  FFMA.FTZ R16, R16, -UR24, R33 ;  /* 0x8000001810107c23 */ /* 0x004fe20008010021 */
[----:B------:R-:W-:Y:S02]  /*a900*/  FSEL R170, R142, -INF , !P6 ;  /* 0xff8000008eaa7808 */ /* 0x000fe40007000000 */
[-C--:B------:R-:W-:Y:S02]  /*a910*/  ISETP.GE.AND P6, PT, R228, R209.reuse, PT ;  /* 0x000000d1e400720c */ /* 0x080fe40003fc6270 */
[----:B------:R-:W-:Y:S02]  /*a920*/  FSEL R154, R16, -INF , !P4 ;  /* 0xff800000109a7808 */ /* 0x000fe40006000000 */
[----:B------:R-:W2:Y:S01]  /*a930*/  MUFU.TANH R8, R135 ;  /* 0x0000008700087308 */ /* 0x000ea20000002400 */
[----:B------:R-:W-:Y:S01]  /*a940*/  ISETP.GE.AND P4, PT, R18, R209, PT ;  /* 0x000000d11200720c */ /* 0x000fe20003f86270 */
[----:B---3--:R-:W-:Y:S01]  /*a950*/  FFMA.FTZ R13, R13, -UR24, R32 ;  /* 0x800000180d0d7c23 */ /* 0x008fe20008010020 */
[----:B------:R-:W-:-:S02]  /*a960*/  ISETP.LT.OR P6, PT, R228, R210, P6 ;  /* 0x000000d2e400720c */ /* 0x000fc400037c1670 */
[----:B------:R-:W-:Y:S02]  /*a970*/  ISETP.LT.OR P4, PT, R18, R210, P4 ;  /* 0x000000d21200720c */ /* 0x000fe40002781670 */
[----:B------:R-:W-:Y:S01]  /*a980*/  FSEL R164, R13, -INF , !P6 ;  /* 0xff8000000da47808 */ /* 0x000fe20007000000 */
[----:B------:R3:W5:Y:S01]  /*a990*/  MUFU.TANH R12, R9 ;  /* 0x00000009000c7308 */ /* 0x0007620000002400 */
[----:B-1----:R-:W-:Y:S01]  /*a9a0*/  FMUL.FTZ R22, R171, c[0x0][0x2ec] ;  /* 0x0000bb00ab167a20 */ /* 0x002fe20000410000 */
[----:B------:R-:W-:Y:S01]  /*a9b0*/  FSEL R171, R141, -INF , !P0 ;  /* 0xff8000008dab7808 */ /* 0x000fe20004000000 */
[----:B----4-:R-:W-:Y:S01]  /*a9c0*/  FFMA.FTZ R11, R14, -UR24, R11 ;  /* 0x800000180e0b7c23 */ /* 0x010fe2000801000b */
[C---:B------:R-:W-:Y:S02]  /*a9d0*/  ISETP.GE.AND P0, PT, R228.reuse, R206, PT ;  /* 0x000000cee400720c */ /* 0x040fe40003f06270 */
[----:B------:R-:W-:Y:S02]  /*a9e0*/  ISETP.GE.AND P6, PT, R15, R209, PT ;  /* 0x000000d10f00720c */ /* 0x000fe40003fc6270 */
[----:B------:R-:W1:Y:S01]  /*a9f0*/  MUFU.TANH R10, R10 ;  /* 0x0000000a000a7308 */ /* 0x000e620000002400 */
[----:B------:R-:W-:Y:S01]  /*aa00*/  ISETP.LT.OR P0, PT, R228, R207, P0 ;  /* 0x000000cfe400720c */ /* 0x000fe20000701670 */
[----:B--2---:R-:W-:Y:S01]  /*aa10*/  FFMA.FTZ R17, R17, -UR24, R8 ;  /* 0x8000001811117c23 */ /* 0x004fe20008010008 */
[----:B------:R-:W-:-:S02]  /*aa20*/  ISETP.LT.OR P6, PT, R15, R210, P6 ;  /* 0x000000d20f00720c */ /* 0x000fc400037c1670 */
[----:B------:R-:W-:Y:S02]  /*aa30*/  FSEL R163, R11, -INF , !P0 ;  /* 0xff8000000ba37808 */ /* 0x000fe40004000000 */
[-C--:B------:R-:W-:Y:S01]  /*aa40*/  ISETP.GE.AND P0, PT, R15, R206.reuse, PT ;  /* 0x000000ce0f00720c */ /* 0x080fe20003f06270 */
[----:B------:R-:W2:Y:S01]  /*aa50*/  MUFU.TANH R22, R22 ;  /* 0x0000001600167308 */ /* 0x000ea20000002400 */
[----:B---3--:R-:W-:Y:S01]  /*aa60*/  FMUL.FTZ R9, R166, c[0x0][0x2ec] ;  /* 0x0000bb00a6097a20 */ /* 0x008fe20000410000 */
[----:B------:R-:W-:Y:S01]  /*aa70*/  FSEL R151, R17, -INF , !P5 ;  /* 0xff80000011977808 */ /* 0x000fe20006800000 */
[----:B-----5:R-:W-:Y:S01]  /*aa80*/  FFMA.FTZ R12, R31, -UR24, R12 ;  /* 0x800000181f0c7c23 */ /* 0x020fe2000801000c */
[----:B------:R-:W-:Y:S02]  /*aa90*/  ISETP.LT.OR P0, PT, R15, R207, P0 ;  /* 0x000000cf0f00720c */ /* 0x000fe40000701670 */
[----:B------:R-:W-:Y:S02]  /*aaa0*/  ISETP.GE.AND P5, PT, R18, R206, PT ;  /* 0x000000ce1200720c */ /* 0x000fe40003fa6270 */
[----:B------:R-:W-:Y:S01]  /*aab0*/  I2F R235, R235 ;  /* 0x000000eb00eb7306 */ /* 0x000fe20000201400 */
[----:B------:R-:W-:Y:S01]  /*aac0*/  FSEL R138, R12, -INF , !P4 ;  /* 0xff8000000c8a7808 */ /* 0x000fe20006000000 */
[----:B-1----:R-:W-:Y:S01]  /*aad0*/  FFMA.FTZ R10, R19, -UR24, R10 ;  /* 0x80000018130a7c23 */ /* 0x002fe2000801000a */
[----:B------:R-:W-:Y:S01]  /*aae0*/  BAR.SYNC.DEFER_BLOCKING 0x0 ;  /* 0x0000000000007b1d */ /* 0x000fe20000010000 */
[----:B------:R-:W-:-:S02]  /*aaf0*/  PLOP3.LUT P4, PT, PT, PT, UP0, 0x80, 0x0 ;  /* 0x000000000000781c */ /* 0x000fc40003f8f008 */
[----:B------:R-:W-:Y:S01]  /*ab00*/  ISETP.LT.OR P5, PT, R18, R207, P5 ;  /* 0x000000cf1200720c */ /* 0x000fe20002fa1670 */
[----:B--2---:R-:W-:Y:S02]  /*ab10*/  FFMA.FTZ R22, R29, -UR24, R22 ;  /* 0x800000181d167c23 */ /* 0x004fe40008010016 */
[----:B------:R-:W1:Y:S01]  /*ab20*/  MUFU.TANH R8, R165 ;  /* 0x000000a500087308 */ /* 0x000e620000002400 */
[----:B------:R-:W-:Y:S02]  /*ab30*/  FSEL R152, R10, -INF , !P6 ;  /* 0xff8000000a987808 */ /* 0x000fe40007000000 */
[----:B------:R-:W-:Y:S02]  /*ab40*/  ISETP.GE.AND P6, PT, R30, R209, PT ;  /* 0x000000d11e00720c */ /* 0x000fe40003fc6270 */
[----:B------:R-:W-:Y:S02]  /*ab50*/  FSEL R137, R22, -INF , !P0 ;  /* 0xff80000016897808 */ /* 0x000fe40004000000 */
[C---:B------:R-:W-:Y:S01]  /*ab60*/  ISETP.GE.AND P0, PT, R30.reuse, R206, PT ;  /* 0x000000ce1e00720c */ /* 0x040fe20003f06270 */
[----:B------:R-:W2:Y:S01]  /*ab70*/  MUFU.TANH R9, R9 ;  /* 0x0000000900097308 */ /* 0x000ea20000002400 */
[----:B------:R-:W-:-:S02]  /*ab80*/  ISETP.LT.OR P6, PT, R30, R210, P6 ;  /* 0x000000d21e00720c */ /* 0x000fc400037c1670 */
[----:B------:R-:W-:-:S05]  /*ab90*/  ISETP.LT.OR P0, PT, R30, R207, P0 ;  /* 0x000000cf1e00720c */ /* 0x000fca0000701670 */
        /* <DEDUP_REMOVED lines=80> */
.L_x_6460:
[----:B------:R-:W-:Y:S02]  /*b0a0*/  ULDC UR10, c[0x0][0x198] ;  /* 0x00006600000a7ab9 */ /* 0x000fe40000000800 */
[----:B------:R-:W-:-:S04]  /*b0b0*/  ULEA UR10, -UR10, URZ, 0x6 ;  /* 0x0000003f0a0a7291 */ /* 0x000fc8000f8e313f */
[----:B------:R-:W-:Y:S02]  /*b0c0*/  USHF.R.S32.HI UR8, URZ, 0x1f, UR10 ;  /* 0x0000001f3f087899 */ /* 0x000fe4000801140a */
.L_x_6461:
        /* <DEDUP_REMOVED lines=123> */
.L_x_6463:
[----:B------:R-:W-:Y:S05]  /*b880*/  BSYNC B0 ;  /* 0x0000000000007941 */ /* 0x000fea0003800000 */
.L_x_6462:
[----:B------:R-:W0:Y:S01]  /*b890*/  LDGDEPBAR ;  /* 0x00000000000079af */ /* 0x000e220000000000 */
[----:B--2---:R-:W-:Y:S02]  /*b8a0*/  IMAD.U32 R9, RZ, RZ, UR10 ;  /* 0x0000000aff097e24 */ /* 0x004fe4000f8e00ff */
[----:B------:R-:W-:-:S03]  /*b8b0*/  IMAD.U32 R8, RZ, RZ, UR8 ;  /* 0x00000008ff087e24 */ /* 0x000fc6000f8e00ff */
[----:B------:R-:W-:-:S04]  /*b8c0*/  LEA R214, P0, R9, R214, 0x1 ;  /* 0x000000d609d67211 */ /* 0x000fc800078008ff */
[----:B------:R-:W-:Y:S02]  /*b8d0*/  LEA.HI.X R215, R9, R215, R8, 0x1, P0 ;  /* 0x000000d709d77211 */ /* 0x000fe400000f0c08 */
.L_x_6459:
        /* <DEDUP_REMOVED lines=44> */
[----:B------:R-:W1:Y:S01]  /*bba0*/  LDSM.16.MT88.4 R8, [R193+0xc000] ;  /* 0x00c00000c108783b */ /* 0x000e620000004200 */
[C---:B------:R-:W-:Y:S01]  /*bbb0*/  FSETP.NEU.FTZ.AND P1, PT, R146.reuse, -INF , PT ;  /* 0xff8000009200780b */ /* 0x040fe20003f3d000 */
[----:B------:R-:W-:Y:S01]  /*bbc0*/  FMUL.FTZ R153, R146, c[0x0][0x23c] ;  /* 0x00008f0092997a20 */ /* 0x000fe20000410000 */
[----:B------:R-:W-:-:S04]  /*bbd0*/  FSEL R150, R150, RZ, P0 ;  /* 0x000000ff96967208 */ /* 0x000fc80000000000 */
[----:B------:R-:W-:Y:S01]  /*bbe0*/  FSEL R153, R153, RZ, P1 ;  /* 0x000000ff99997208 */ /* 0x000fe20000800000 */
[--C-:B------:R-:W-:Y:S02]  /*bbf0*/  FFMA.FTZ R140, R0, c[0x0][0x23c], -R150.reuse ;  /* 0x00008f00008c7a23 */ /* 0x100fe40000010896 */
[----:B------:R-:W-:Y:S01]  /*bc00*/  FFMA.FTZ R0, R5, c[0x0][0x23c], -R150 ;  /* 0x00008f0005007a23 */ /* 0x000fe20000010896 */
[----:B------:R-:W-:Y:S01]  /*bc10*/  FSEL R5, R146, RZ, P1 ;  /* 0x000000ff92057208 */ /* 0x000fe20000800000 */
[--C-:B------:R-:W-:Y:S01]  /*bc20*/  FFMA.FTZ R141, R6, c[0x0][0x23c], -R153.reuse ;  /* 0x00008f00068d7a23 */ /* 0x100fe20000010899 */
[----:B------:R-:W-:Y:S01]  /*bc30*/  FSEL R6, R145, RZ, P0 ;  /* 0x000000ff91067208 */ /* 0x000fe20000000000 */
[----:B------:R-:W-:Y:S01]  /*bc40*/  FFMA.FTZ R144, R4, c[0x0][0x23c], -R153 ;  /* 0x00008f0004907a23 */ /* 0x000fe20000010899 */
[----:B------:R-:W-:Y:S01]  /*bc50*/  MUFU.EX2 R140, R140 ;  /* 0x0000008c008c7308 */ /* 0x000fe20000000800 */
[----:B------:R-:W-:Y:S02]  /*bc60*/  FADD.FTZ R4, R132, -R5 ;  /* 0x8000000584047221 */ /* 0x000fe40000010000 */
[----:B------:R-:W-:Y:S01]  /*bc70*/  FADD.FTZ R6, R3, -R6 ;  /* 0x8000000603067221 */ /* 0x000fe20000010000 */
[----:B------:R-:W-:Y:S01]  /*bc80*/  LDSM.16.MT88.4 R132, [R194+0xc800] ;  /* 0x00c80000c284783b */ /* 0x000fe20000004200 */
[----:B------:R-:W-:-:S02]  /*bc90*/  FFMA.FTZ R142, R2, c[0x0][0x23c], -R153 ;  /* 0x00008f00028e7a23 */ /* 0x000fc40000010899 */
[--C-:B------:R-:W-:Y:S01]  /*bca0*/  FFMA.FTZ R143, R34, c[0x0][0x23c], -R153.reuse ;  /* 0x00008f00228f7a23 */ /* 0x100fe20000010899 */
[----:B------:R-:W-:Y:S01]  /*bcb0*/  MUFU.EX2 R144, R144 ;  /* 0x0000009000907308 */ /* 0x000fe20000000800 */
[--C-:B------:R-:W-:Y:S02]  /*bcc0*/  FFMA.FTZ R2, R35, c[0x0][0x23c], -R150.reuse ;  /* 0x00008f0023027a23 */ /* 0x100fe40000010896 */
[----:B------:R-:W-:Y:S01]  /*bcd0*/  FFMA.FTZ R147, R7, c[0x0][0x23c], -R150 ;  /* 0x00008f0007937a23 */ /* 0x000fe20000010896 */
[----:B------:R-:W-:Y:S01]  /*bce0*/  LDSM.16.MT88.4 R32, [R193+0xc800] ;  /* 0x00c80000c120783b */ /* 0x000fe20000004200 */
[----:B------:R-:W-:Y:S02]  /*bcf0*/  FMUL.FTZ R148, R4, c[0x0][0x23c] ;  /* 0x00008f0004947a20 */ /* 0x000fe40000410000 */
[----:B------:R-:W-:Y:S01]  /*bd00*/  FMUL.FTZ R3, R6, c[0x0][0x23c] ;  /* 0x00008f0006037a20 */ /* 0x000fe20000410000 */
[----:B------:R-:W2:Y:S01]  /*bd10*/  MUFU.EX2 R143, R143 ;  /* 0x0000008f008f7308 */ /* 0x000ea20000000800 */
[----:B------:R-:W-:-:S02]  /*bd20*/  FFMA.FTZ R155, R28, c[0x0][0x23c], -R153 ;  /* 0x00008f001c9b7a23 */ /* 0x000fc40000010899 */
[--C-:B------:R-:W-:Y:S01]  /*bd30*/  FFMA.FTZ R156, R26, c[0x0][0x23c], -R153.reuse ;  /* 0x00008f001a9c7a23 */ /* 0x100fe20000010899 */
[----:B------:R-:W-:Y:S01]  /*bd40*/  LDSM.16.MT88.4 R28, [R192+0xc800] ;  /* 0x00c80000c01c783b */ /* 0x000fe20000004200 */
[--C-:B------:R-:W-:Y:S02]  /*bd50*/  FFMA.FTZ R157, R24, c[0x0][0x23c], -R153.reuse ;  /* 0x00008f00189d7a23 */ /* 0x100fe40000010899 */
[--C-:B------:R-:W-:Y:S01]  /*bd60*/  FFMA.FTZ R158, R20, c[0x0][0x23c], -R153.reuse ;  /* 0x00008f00149e7a23 */ /* 0x100fe20000010899 */
[----:B------:R-:W-:Y:S01]  /*bd70*/  MUFU.EX2 R142, R142 ;  /* 0x0000008e008e7308 */ /* 0x000fe20000000800 */
[--C-:B------:R-:W-:Y:S02]  /*bd80*/  FFMA.FTZ R159, R25, c[0x0][0x23c], -R150.reuse ;  /* 0x00008f00199f7a23 */ /* 0x100fe40000010896 */
[--C-:B------:R-:W-:Y:S02]  /*bd90*/  FFMA.FTZ R162, R27, c[0x0][0x23c], -R150.reuse ;  /* 0x00008f001ba27a23 */ /* 0x100fe40000010896 */
[--C-:B------:R-:W-:Y:S01]  /*bda0*/  FFMA.FTZ R160, R21, c[0x0][0x23c], -R150.reuse ;  /* 0x00008f0015a07a23 */ /* 0x100fe20000010896 */
[----:B------:R-:W-:Y:S01]  /*bdb0*/  LDSM.16.MT88.4 R24, [R196+0xe800] ;  /* 0x00e80000c418783b */ /* 0x000fe20000004200 */
[----:B------:R-:W-:Y:S01]  /*bdc0*/  FFMA.FTZ R161, R23, c[0x0][0x23c], -R150 ;  /* 0x00008f0017a17a23 */ /* 0x000fe20000010896 */
[----:B------:R-:W3:Y:S01]  /*bdd0*/  MUFU.EX2 R141, R141 ;  /* 0x0000008d008d7308 */ /* 0x000ee20000000800 */
[----:B--2---:R-:W-:Y:S01]  /*bde0*/  F2FP.PACK_AB R4, R143, R144 ;  /* 0x000000908f04723e */ /* 0x004fe200000000ff */
[----:B------:R-:W-:Y:S01]  /*bdf0*/  LDSM.16.MT88.4 R20, [R194+0xe800] ;  /* 0x00e80000c214783b */ /* 0x000fe20000004200 */
[----:B------:R-:W-:-:S02]  /*be00*/  FFMA.FTZ R166, R168, c[0x0][0x23c], -R153 ;  /* 0x00008f00a8a67a23 */ /* 0x000fc40000010899 */
[--C-:B------:R-:W-:Y:S02]  /*be10*/  FFMA.FTZ R167, R164, c[0x0][0x23c], -R153.reuse ;  /* 0x00008f00a4a77a23 */ /* 0x100fe40000010899 */
[--C-:B------:R-:W-:Y:S01]  /*be20*/  FFMA.FTZ R165, R172, c[0x0][0x23c], -R153.reuse ;  /* 0x00008f00aca57a23 */ /* 0x100fe20000010899 */
[----:B------:R-:W2:Y:S01]  /*be30*/  MUFU.EX2 R2, R2 ;  /* 0x0000000200027308 */ /* 0x000ea20000000800 */
[----:B------:R-:W-:Y:S02]  /*be40*/  FFMA.FTZ R170, R170, c[0x0][0x23c], -R153 ;  /* 0x00008f00aaaa7a23 */ /* 0x000fe40000010899 */
[--C-:B------:R-:W-:Y:S02]  /*be50*/  FFMA.FTZ R164, R173, c[0x0][0x23c], -R150.reuse ;  /* 0x00008f00ada47a23 */ /* 0x100fe40000010896 */
[--C-:B------:R-:W-:Y:S02]  /*be60*/  FFMA.FTZ R171, R171, c[0x0][0x23c], -R150.reuse ;  /* 0x00008f00abab7a23 */ /* 0x100fe40000010896 */
[--C-:B------:R-:W-:Y:S01]  /*be70*/  FFMA.FTZ R168, R169, c[0x0][0x23c], -R150.reuse ;  /* 0x00008f00a9a87a23 */ /* 0x100fe20000010896 */
[----:B------:R-:W-:Y:S01]  /*be80*/  MUFU.EX2 R0, R0 ;  /* 0x0000000000007308 */ /* 0x000fe20000000800 */
[----:B---3--:R-:W-:Y:S01]  /*be90*/  F2FP.PACK_AB R6, R141, R142 ;  /* 0x0000008e8d06723e */ /* 0x008fe200000000ff */
[----:B------:R-:W-:-:S02]  /*bea0*/  FFMA.FTZ R163, R163, c[0x0][0x23c], -R150 ;  /* 0x00008f00a3a37a23 */ /* 0x000fc40000010896 */
[--C-:B------:R-:W-:Y:S02]  /*beb0*/  FFMA.FTZ R169, R152, c[0x0][0x23c], -R153.reuse ;  /* 0x00008f0098a97a23 */ /* 0x100fe40000010899 */
[--C-:B------:R-:W-:Y:S02]  /*bec0*/  FFMA.FTZ R154, R154, c[0x0][0x23c], -R153.reuse ;  /* 0x00008f009a9a7a23 */ /* 0x100fe40000010899 */
        /* <DEDUP_REMOVED lines=49> */
[C---:B-1----:R-:W-:Y:S01]  /*c1e0*/  HMMA.16816.F32 R112, R4.reuse, R8, R112 ;  /* 0x000000080470723c */ /* 0x042fe20000001870 */
[-C--:B------:R-:W-:Y:S02]  /*c1f0*/  FMUL.FTZ R37, R37, R148.reuse ;  /* 0x0000009425257220 */ /* 0x080fe40000410000 */
[-C--:B------:R-:W-:Y:S01]  /*c200*/  FMUL.FTZ R38, R38, R3.reuse ;  /* 0x0000000326267220 */ /* 0x080fe20000410000 */
[----:B------:R-:W-:Y:S01]  /*c210*/  MUFU.EX2 R160, R160 ;  /* 0x000000a000a07308 */ /* 0x000fe20000000800 */
[----:B------:R-:W-:Y:S02]  /*c220*/  FMUL.FTZ R39, R39, R3 ;  /* 0x0000000327277220 */ /* 0x000fe40000410000 */
[-C--:B------:R-:W-:Y:S01]  /*c230*/  FMUL.FTZ R40, R40, R148.reuse ;  /* 0x0000009428287220 */ /* 0x080fe20000410000 */
[----:B------:R-:W-:Y:S01]  /*c240*/  HMMA.16816.F32 R108, R4, R10, R108 ;  /* 0x0000000a046c723c */ /* 0x000fe2000000186c */
[----:B------:R-:W1:Y:S01]  /*c250*/  LDSM.16.MT88.4 R8, [R194+0xe000] ;  /* 0x00e00000c208783b */ /* 0x000e620000004200 */
        /* <DEDUP_REMOVED lines=8> */
[----:B------:R-:W3:Y:S01]  /*c2e0*/  MUFU.EX2 R165, R165 ;  /* 0x000000a500a57308 */ /* 0x000ee20000000800 */
        /* <DEDUP_REMOVED lines=122> */
[----:B------:R-:W-:Y:S02]  /*ca90*/  FADD.FTZ R161, R161, R160 ;  /* 0x000000a0a1a17221 */ /* 0x000fe40000010000 */
[----:B---3--:R-:W-:-:S03]  /*caa0*/  FADD.FTZ R3, R165, R158 ;  /* 0x0000009ea5037221 */ /* 0x008fc60000010000 */
[----:B------:R-:W-:Y:S01]  /*cab0*/  HMMA.16816.F32 R124, R4, R14, R124 ;  /* 0x0000000e047c723c */ /* 0x000fe2000000187c */
[----:B------:R-:W1:Y:S01]  /*cac0*/  LDSM.16.MT88.4 R12, [R196+0x10800] ;  /* 0x01080000c40c783b */ /* 0x000e620000004200 */
[----:B------:R-:W-:-:S06]  /*cad0*/  FADD.FTZ R3, R170, R3 ;  /* 0x00000003aa037221 */ /* 0x000fcc0000010000 */
        /* <DEDUP_REMOVED lines=33> */
[----:B------:R-:W-:-:S02]  /*ccf0*/  F2FP.PACK_AB R4, R170, R165 ;  /* 0x000000a5aa04723e */ /* 0x000fc400000000ff */
[----:B------:R-:W-:Y:S01]  /*cd00*/  F2FP.PACK_AB R5, R171, R164 ;  /* 0x000000a4ab05723e */ /* 0x000fe200000000ff */
[----:B------:R-:W-:Y:S01]  /*cd10*/  FADD.FTZ R164, R164, R161 ;  /* 0x000000a1a4a47221 */ /* 0x000fe20000010000 */
[----:B------:R-:W-:Y:S01]  /*cd20*/  F2FP.PACK_AB R6, R167, R166 ;  /* 0x000000a6a706723e */ /* 0x000fe200000000ff */
[----:B------:R-:W-:Y:S01]  /*cd30*/  FADD.FTZ R166, R166, R3 ;  /* 0x00000003a6a67221 */ /* 0x000fe20000010000 */
[----:B------:R-:W-:Y:S01]  /*cd40*/  F2FP.PACK_AB R7, R163, R168 ;  /* 0x000000a8a307723e */ /* 0x000fe200000000ff */
[----:B------:R-:W-:Y:S01]  /*cd50*/  FADD.FTZ R171, R171, R164 ;  /* 0x000000a4abab7221 */ /* 0x000fe20000010000 */
[----:B------:R-:W-:Y:S01]  /*cd60*/  MOV R3, R145 ;  /* 0x0000009100037202 */ /* 0x000fe20000000f00 */
[----:B------:R-:W-:Y:S02]  /*cd70*/  FADD.FTZ R167, R167, R166 ;  /* 0x000000a6a7a77221 */ /* 0x000fe40000010000 */
        /* <DEDUP_REMOVED lines=79> */
.L_x_6456:
        /* <DEDUP_REMOVED lines=45> */
.L_x_6468:
        /* <DEDUP_REMOVED lines=76> */
.L_x_6465:
        /* <DEDUP_REMOVED lines=57> */
[----:B------:R-:W-:Y:S05]  /*dd90*/  PLOP3.LUT P0, PT, PT, PT, UP2, 0x80, 0x0 ;  /* 0x000000000000781c */ /* 0x000fea0003f0f028 */
        /* <DEDUP_REMOVED lines=308> */
[----:B--2---:R-:W-:Y:S02]  /*f0e0*/  MOV R14, UR4 ;  /* 0x00000004000e7c02 */ /* 0x004fe40008000f00 */
[----:B---3--:R-:W-:Y:S01]  /*f0f0*/  MOV R12, UR32 ;  /* 0x00000020000c7c02 */ /* 0x008fe20008000f00 */
[----:B------:R-:W-:Y:S04]  /*f100*/  UIADD3 UR32, UR37, -UR35, URZ ;  /* 0x8000002325207290 */ /* 0x000fe8000fffe03f */
[----:B------:R-:W-:Y:S01]  /*f110*/  UIMAD UR32, UR32, UR6, -UR9 ;  /* 0x00000006202072a4 */ /* 0x000fe2000f8e0a09 */
[----:B----4-:R-:W-:Y:S01]  /*f120*/  IMAD.U32 R15, RZ, RZ, UR5 ;  /* 0x00000005ff0f7e24 */ /* 0x010fe2000f8e00ff */
[----:B------:R-:W-:Y:S04]  /*f130*/  ULDC.64 UR4, c[0x0][0x198] ;  /* 0x0000660000047ab9 */ /* 0x000fe80000000a00 */
[----:B------:R-:W2:Y:S02]  /*f140*/  LDG.E R7, [R14.64] ;  /* 0x0000001c0e077981 */ /* 0x000ea4000c1e1900 */
[----:B------:R-:W-:Y:S01]  /*f150*/  USHF.R.S32.HI UR26, URZ, 0x1f, UR32 ;  /* 0x0000001f3f1a7899 */ /* 0x000fe20008011420 */
[----:B-----5:R-:W-:Y:S01]  /*f160*/  IMAD.U32 R13, RZ, RZ, UR33 ;  /* 0x00000021ff0d7e24 */ /* 0x020fe2000f8e00ff */
        /* <DEDUP_REMOVED lines=14> */
.L_x_6467:
        /* <DEDUP_REMOVED lines=89> */
.L_x_6466:
[----:B--234-:R-:W-:Y:S01]  /*f7e0*/  IMAD.U32 R16, RZ, RZ, UR25 ;  /* 0x00000019ff107e24 */ /* 0x01cfe2000f8e00ff */
[----:B------:R-:W-:Y:S03]  /*f7f0*/  UISETP.GT.AND UP2, UPT, UR25, UR19, UPT ;  /* 0x000000131900728c */ /* 0x000fe6000bf44270 */
[----:B------:R-:W-:Y:S05]  /*f800*/  IMAD R16, R16, 0x40, R203 ;  /* 0x0000004010107824 */ /* 0x000fea00078e02cb */
[C---:B------:R-:W-:Y:S02]  /*f810*/  IADD3 R4, R211.reuse, -R16, RZ ;  /* 0x80000010d3047210 */ /* 0x040fe40007ffe0ff */
[----:B------:R-:W-:Y:S02]  /*f820*/  IADD3 R14, R16, 0x1, RZ ;  /* 0x00000001100e7810 */ /* 0x000fe40007ffe0ff */
[----:B------:R-:W-:Y:S01]  /*f830*/  IABS R8, R4 ;  /* 0x0000000400087213 */ /* 0x000fe20000000000 */
[----:B------:R-:W-:Y:S01]  /*f840*/  IMAD.IADD R4, R208, 0x1, -R16 ;  /* 0x00000001d0047824 */ /* 0x000fe200078e0a10 */
[C---:B------:R-:W-:Y:S02]  /*f850*/  IADD3 R12, R16.reuse, 0x8, RZ ;  /* 0x00000008100c7810 */ /* 0x040fe40007ffe0ff */
        /* <DEDUP_REMOVED lines=13> */
[----:B------:R-:W-:Y:S02]  /*f930*/  IADD3 R19, R16, 0x20, RZ ;  /* 0x0000002010137810 */ /* 0x000fe40007ffe0ff */
[----:B------:R-:W-:Y:S02]  /*f940*/  IABS R23, R4 ;  /* 0x0000000400177213 */ /* 0x000fe40000000000 */
[C---:B------:R-:W-:Y:S02]  /*f950*/  IADD3 R4, R211.reuse, -R6, RZ ;  /* 0x80000006d3047210 */ /* 0x040fe40007ffe0ff */
[C---:B------:R-:W-:Y:S02]  /*f960*/  IADD3 R5, R211.reuse, -R24, RZ ;  /* 0x80000018d3057210 */ /* 0x040fe40007ffe0ff */
[----:B------:R-:W-:Y:S01]  /*f970*/  IABS R30, R4 ;  /* 0x00000004001e7213 */ /* 0x000fe20000000000 */
[C---:B------:R-:W-:Y:S01]  /*f980*/  IMAD.IADD R4, R211.reuse, 0x1, -R21 ;  /* 0x00000001d3047824 */ /* 0x040fe200078e0a15 */
[----:B------:R-:W-:Y:S01]  /*f990*/  IABS R25, R5 ;  /* 0x0000000500197213 */ /* 0x000fe20000000000 */
[----:B------:R-:W-:Y:S01]  /*f9a0*/  IMAD.IADD R5, R208, 0x1, -R12 ;  /* 0x00000001d0057824 */ /* 0x000fe200078e0a0c */
[----:B------:R-:W-:Y:S01]  /*f9b0*/  IADD3 R13, R16, 0x21, RZ ;  /* 0x00000021100d7810 */ /* 0x000fe20007ffe0ff */
[----:B------:R-:W-:Y:S01]  /*f9c0*/  I2F R23, R23 ;  /* 0x0000001700177306 */ /* 0x000fe20000201400 */
[----:B------:R-:W-:Y:S02]  /*f9d0*/  IABS R15, R4 ;  /* 0x00000004000f7213 */ /* 0x000fe40000000000 */
[C---:B------:R-:W-:Y:S02]  /*f9e0*/  IADD3 R4, R211.reuse, -R26, RZ ;  /* 0x8000001ad3047210 */ /* 0x040fe40007ffe0ff */
[----:B------:R-:W-:Y:S02]  /*f9f0*/  ISETP.GE.AND P4, PT, R14, R210, PT ;  /* 0x000000d20e00720c */ /* 0x000fe40003f86270 */
[----:B------:R-:W-:Y:S01]  /*fa00*/  IABS R28, R4 ;  /* 0x00000004001c7213 */ /* 0x000fe20000000000 */
[----:B------:R-:W-:Y:S01]  /*fa10*/  IMAD.IADD R4, R208, 0x1, -R14 ;  /* 0x00000001d0047824 */ /* 0x000fe200078e0a0e */
[C---:B------:R-:W-:Y:S01]  /*fa20*/  ISETP.GE.AND P0, PT, R14.reuse, R207, PT ;  /* 0x000000cf0e00720c */ /* 0x040fe20003f06270 */
[----:B------:R-:W-:Y:S01]  /*fa30*/  I2F R17, R17 ;  /* 0x0000001100117306 */ /* 0x000fe20000201400 */
[C---:B------:R-:W-:Y:S02]  /*fa40*/  ISETP.GE.OR P4, PT, R14.reuse, R209, !P4 ;  /* 0x000000d10e00720c */ /* 0x040fe40006786670 */
[----:B------:R-:W-:Y:S02]  /*fa50*/  IABS R7, R4 ;  /* 0x0000000400077213 */ /* 0x000fe40000000000 */
[----:B------:R-:W-:Y:S02]  /*fa60*/  IABS R4, R5 ;  /* 0x0000000500047213 */ /* 0x000fe40000000000 */
[C---:B------:R-:W-:Y:S02]  /*fa70*/  IADD3 R5, R211.reuse, -R19, RZ ;  /* 0x80000013d3057210 */ /* 0x040fe40007ffe0ff */
[----:B------:R-:W-:Y:S01]  /*fa80*/  ISETP.GE.OR P0, PT, R14, R206, !P0 ;  /* 0x000000ce0e00720c */ /* 0x000fe20004706670 */
[----:B------:R-:W-:Y:S01]  /*fa90*/  I2F R30, R30 ;  /* 0x0000001e001e7306 */ /* 0x000fe20000201400 */
[----:B------:R-:W-:Y:S01]  /*faa0*/  IABS R22, R5 ;  /* 0x0000000500167213 */ /* 0x000fe20000000000 */
[----:B------:R-:W-:Y:S01]  /*fab0*/  IMAD.IADD R5, R208, 0x1, -R10 ;  /* 0x00000001d0057824 */ /* 0x000fe200078e0a0a */
[C---:B------:R-:W-:Y:S02]  /*fac0*/  ISETP.GE.AND P5, PT, R16.reuse, R210, PT ;  /* 0x000000d21000720c */ /* 0x040fe40003fa6270 */
[C---:B------:R-:W-:Y:S02]  /*fad0*/  ISETP.GE.AND P1, PT, R16.reuse, R207, PT ;  /* 0x000000cf1000720c */ /* 0x040fe40003f26270 */
[----:B------:R-:W-:Y:S02]  /*fae0*/  IABS R9, R5 ;  /* 0x0000000500097213 */ /* 0x000fe40000000000 */
[C---:B------:R-:W-:Y:S01]  /*faf0*/  IADD3 R5, R211.reuse, -R13, RZ ;  /* 0x8000000dd3057210 */ /* 0x040fe20007ffe0ff */
[----:B------:R-:W-:Y:S01]  /*fb00*/  I2F R15, R15 ;  /* 0x0000000f000f7306 */ /* 0x000fe20000201400 */
[C---:B------:R-:W-:Y:S02]  /*fb10*/  ISETP.GE.OR P5, PT, R16.reuse, R209, !P5 ;  /* 0x000000d11000720c */ /* 0x040fe40006fa6670 */
        /* <DEDUP_REMOVED lines=8> */
[----:B------:R-:W-:Y:S02]  /*fba0*/  ISETP.GE.AND P3, PT, R10, R210, PT ;  /* 0x000000d20a00720c */ /* 0x000fe40003f66270 */
[----:B------:R-:W-:Y:S02]  /*fbb0*/  ISETP.GE.AND P6, PT, R12, R207, PT ;  /* 0x000000cf0c00720c */ /* 0x000fe40003fc6270 */
[----:B------:R-:W-:Y:S01]  /*fbc0*/  ISETP.GE.OR P3, PT, R10, R209, !P3 ;  /* 0x000000d10a00720c */ /* 0x000fe20005f66670 */
[----:B------:R-:W-:Y:S01]  /*fbd0*/  I2F R18, R5 ;  /* 0x0000000500127306 */ /* 0x000fe20000201400 */
[----:B------:R-:W-:Y:S02]  /*fbe0*/  ISETP.GE.OR P6, PT, R12, R206, !P6 ;  /* 0x000000ce0c00720c */ /* 0x000fe400077c6670 */
[----:B------:R-:W-:Y:S02]  /*fbf0*/  IADD3 R12, R16, 0x28, RZ ;  /* 0x00000028100c7810 */ /* 0x000fe40007ffe0ff */
[----:B------:R-:W-:Y:S03]  /*fc00*/  IADD3 R27, R208, -R26, RZ ;  /* 0x8000001ad01b7210 */ /* 0x000fe60007ffe0ff */
[----:B------:R-:W-:Y:S01]  /*fc10*/  IMAD.IADD R20, R211, 0x1, -R12 ;  /* 0x00000001d3147824 */ /* 0x000fe200078e0a0c */
[----:B------:R-:W-:Y:S01]  /*fc20*/  IABS R27, R27 ;  /* 0x0000001b001b7213 */ /* 0x000fe20000000000 */
[----:B------:R-:W-:Y:S03]  /*fc30*/  I2F R7, R7 ;  /* 0x0000000700077306 */ /* 0x000fe60000201400 */
        /* <DEDUP_REMOVED lines=9> */
[----:B------:R-:W-:Y:S01]  /*fcd0*/  FFMA.FTZ R3, R8, -UR24, R3 ;  /* 0x8000001808037c23 */ /* 0x000fe20008010003 */
[----:B------:R-:W-:Y:S01]  /*fce0*/  IADD3 R8, R16, 0x29, RZ ;  /* 0x0000002910087810 */ /* 0x000fe20007ffe0ff */
[----:B------:R-:W-:Y:S02]  /*fcf0*/  FFMA.FTZ R216, R11, -UR24, R216 ;  /* 0x800000180bd87c23 */ /* 0x000fe400080100d8 */
[----:B------:R-:W-:Y:S01]  /*fd00*/  FFMA.FTZ R228, R23, -UR24, R228 ;  /* 0x8000001817e47c23 */ /* 0x000fe200080100e4 */
[----:B------:R-:W-:Y:S01]  /*fd10*/  FSEL R11, R3, -INF , !P5 ;  /* 0xff800000030b7808 */ /* 0x000fe20006800000 */
[----:B------:R-:W-:Y:S01]  /*fd20*/  IMAD.IADD R3, R211, 0x1, -R8 ;  /* 0x00000001d3037824 */ /* 0x000fe200078e0a08 */
[----:B------:R-:W-:Y:S01]  /*fd30*/  ISETP.GE.AND P5, PT, R10, R207, PT ;  /* 0x000000cf0a00720c */ /* 0x000fe20003fa6270 */
[----:B------:R-:W-:Y:S01]  /*fd40*/  FFMA.FTZ R218, R17, -UR24, R218 ;  /* 0x8000001811da7c23 */ /* 0x000fe200080100da */
[----:B------:R-:W-:Y:S01]  /*fd50*/  IADD3 R17, R208, -R21, RZ ;  /* 0x80000015d0117210 */ /* 0x000fe20007ffe0ff */
[----:B------:R-:W-:Y:S01]  /*fd60*/  FFMA.FTZ R231, R30, -UR24, R231 ;  /* 0x800000181ee77c23 */ /* 0x000fe200080100e7 */
[----:B------:R-:W-:Y:S01]  /*fd70*/  IABS R3, R3 ;  /* 0x0000000300037213 */ /* 0x000fe20000000000 */
[----:B------:R-:W-:Y:S01]  /*fd80*/  FFMA.FTZ R232, R15, -UR24, R232 ;  /* 0x800000180fe87c23 */ /* 0x000fe200080100e8 */
[----:B------:R-:W-:Y:S01]  /*fd90*/  FSEL R5, R218, -INF , !P1 ;  /* 0xff800000da057808 */ /* 0x000fe20004800000 */
[----:B------:R-:W-:Y:S01]  /*fda0*/  FFMA.FTZ R233, R28, -UR24, R233 ;  /* 0x800000181ce97c23 */ /* 0x000fe200080100e9 */
[----:B------:R1:W2:Y:S01]  /*fdb0*/  I2F R23, R3 ;  /* 0x0000000300177306 */ /* 0x0002a20000201400 */
[-C--:B------:R-:W-:Y:S01]  /*fdc0*/  ISETP.GE.AND P1, PT, R6, R210.reuse, PT ;  /* 0x000000d20600720c */ /* 0x080fe20003f26270 */
[----:B------:R-:W-:Y:S01]  /*fdd0*/  FFMA.FTZ R224, R7, -UR24, R224 ;  /* 0x8000001807e07c23 */ /* 0x000fe200080100e0 */
[----:B------:R-:W-:Y:S01]  /*fde0*/  IADD3 R15, R16, 0x31, RZ ;  /* 0x00000031100f7810 */ /* 0x000fe20007ffe0ff */
[----:B------:R-:W-:Y:S01]  /*fdf0*/  FFMA.FTZ R225, R32, -UR24, R225 ;  /* 0x8000001820e17c23 */ /* 0x000fe200080100e1 */
[----:B------:R-:W-:Y:S01]  /*fe00*/  ISETP.GE.OR P1, PT, R6, R209, !P1 ;  /* 0x000000d10600720c */ /* 0x000fe20004f26670 */
[----:B------:R-:W-:Y:S01]  /*fe10*/  FFMA.FTZ R236, R25, -UR24, R236 ;  /* 0x8000001819ec7c23 */ /* 0x000fe200080100ec */
[----:B------:R-:W-:Y:S01]  /*fe20*/  FSEL R7, R224, -INF , !P0 ;  /* 0xff800000e0077808 */ /* 0x000fe20004000000 */
[----:B------:R-:W-:Y:S01]  /*fe30*/  FFMA.FTZ R227, R4, -UR24, R227 ;  /* 0x8000001804e37c23 */ /* 0x000fe200080100e3 */
[----:B------:R-:W-:Y:S01]  /*fe40*/  FSEL R164, R231, -INF , !P1 ;  /* 0xff800000e7a47808 */ /* 0x000fe20004800000 */
[----:B------:R-:W-:Y:S01]  /*fe50*/  FFMA.FTZ R237, R22, -UR24, R237 ;  /* 0x8000001816ed7c23 */ /* 0x000fe200080100ed */
[----:B------:R-:W-:Y:S01]  /*fe60*/  ISETP.GE.AND P1, PT, R26, R210, PT ;  /* 0x000000d21a00720c */ /* 0x000fe20003f26270 */
[----:B------:R-:W-:Y:S01]  /*fe70*/  FFMA.FTZ R226, R9, -UR24, R226 ;  /* 0x8000001809e27c23 */ /* 0x000fe200080100e2 */
[----:B------:R-:W-:Y:S01]  /*fe80*/  ISETP.GE.AND P0, PT, R24, R207, PT ;  /* 0x000000cf1800720c */ /* 0x000fe20003f06270 */
[----:B------:R-:W-:Y:S01]  /*fe90*/  FFMA.FTZ R241, R14, -UR24, R241 ;  /* 0x800000180ef17c23 */ /* 0x000fe200080100f1 */
[-C--:B------:R-:W-:Y:S01]  /*fea0*/  ISETP.GE.OR P1, PT, R26, R209.reuse, !P1 ;  /* 0x000000d11a00720c */ /* 0x080fe20004f26670 */
[----:B------:R-:W-:Y:S01]  /*feb0*/  FFMA.FTZ R229, R18, -UR24, R229 ;  /* 0x8000001812e57c23 */ /* 0x000fe200080100e5 */
[C---:B------:R-:W-:Y:S02]  /*fec0*/  ISETP.GE.OR P0, PT, R24.reuse, R206, !P0 ;  /* 0x000000ce1800720c */ /* 0x040fe40004706670 */
[----:B------:R-:W-:Y:S02]  /*fed0*/  FSEL R142, R233, -INF , !P1 ;  /* 0xff800000e98e7808 */ /* 0x000fe40004800000 */
[----:B------:R-:W-:Y:S02]  /*fee0*/  ISETP.GE.AND P1, PT, R24, R210, PT ;  /* 0x000000d21800720c */ /* 0x000fe40003f26270 */
[----:B------:R-:W-:Y:S01]  /*fef0*/  IADD3 R28, R208, -R24, RZ ;  /* 0x80000018d01c7210 */ /* 0x000fe20007ffe0ff */
[----:B-1----:R-:W-:Y:S01]  /*ff00*/  IMAD.IADD R3, R211, 0x1, -R15 ;  /* 0x00000001d3037824 */ /* 0x002fe200078e0a0f */
[----:B------:R-:W-:Y:S01]  /*ff10*/  ISETP.GE.OR P1, PT, R24, R209, !P1 ;  /* 0x000000d11800720c */ /* 0x000fe20004f26670 */
[----:B--2---:R-:W-:Y:S01]  /*ff20*/  FFMA.FTZ R244, R23, -UR24, R244 ;  /* 0x8000001817f47c23 */ /* 0x004fe200080100f4 */
[----:B------:R-:W-:Y:S02]  /*ff30*/  ISETP.GE.OR P5, PT, R10, R206, !P5 ;  /* 0x000000ce0a00720c */ /* 0x000fe40006fa6670 */
[----:B------:R-:W-:Y:S02]  /*ff40*/  IABS R3, R3 ;  /* 0x0000000300037213 */ /* 0x000fe40000000000 */
[----:B------:R-:W-:Y:S02]  /*ff50*/  FSEL R10, R225, -INF , !P2 ;  /* 0xff800000e10a7808 */ /* 0x000fe40005000000 */
[----:B------:R-:W1:Y:S01]  /*ff60*/  I2F R24, R3 ;  /* 0x0000000300187306 */ /* 0x000e620000201400 */
[C---:B------:R-:W-:Y:S02]  /*ff70*/  ISETP.GE.AND P2, PT, R21.reuse, R210, PT ;  /* 0x000000d21500720c */ /* 0x040fe40003f46270 */
[----:B------:R-:W-:Y:S02]  /*ff80*/  IABS R17, R17 ;  /* 0x0000001100117213 */ /* 0x000fe40000000000 */
[----:B------:R-:W-:Y:S02]  /*ff90*/  ISETP.GE.OR P2, PT, R21, R209, !P2 ;  /* 0x000000d11500720c */ /* 0x000fe40005746670 */
[----:B------:R-:W-:Y:S02]  /*ffa0*/  IADD3 R4, R16, 0x38, RZ ;  /* 0x0000003810047810 */ /* 0x000fe40007ffe0ff */
[----:B------:R-:W-:Y:S01]  /*ffb0*/  FSEL R162, R232, -INF , !P2 ;  /* 0xff800000e8a27808 */ /* 0x000fe20005000000 */
[----:B------:R-:W2:Y:S01]  /*ffc0*/  I2F R17, R17 ;  /* 0x0000001100117306 */ /* 0x000ea20000201400 */
[----:B------:R-:W-:Y:S02]  /*ffd0*/  ISETP.GE.AND P2, PT, R26, R207, PT ;  /* 0x000000cf1a00720c */ /* 0x000fe40003f46270 */
[----:B------:R-:W-:Y:S02]  /*ffe0*/  FSEL R140, R236, -INF , !P1 ;  /* 0xff800000ec8c7808 */ /* 0x000fe40004800000 */
[----:B------:R-:W-:Y:S02]  /*fff0*/  ISETP.GE.OR P2, PT, R26, R206, !P2 ;  /* 0x000000ce1a00720c */ /* 0x000fe40005746670 */
[----:B------:R-:W-:Y:S02]  /*10000*/  IADD3 R26, R208, -R19, RZ ;  /* 0x80000013d01a7210 */ /* 0x000fe40007ffe0ff */
[----:B------:R-:W-:Y:S02]  /*10010*/  ISETP.GE.AND P1, PT, R19, R210, PT ;  /* 0x000000d21300720c */ /* 0x000fe40003f26270 */
[----:B------:R-:W-:Y:S01]  /*10020*/  IABS R25, R26 ;  /* 0x0000001a00197213 */ /* 0x000fe20000000000 */
[----:B------:R-:W-:Y:S01]  /*10030*/  IMAD.IADD R26, R211, 0x1, -R4 ;  /* 0x00000001d31a7824 */ /* 0x000fe200078e0a04 */
[----:B------:R-:W-:Y:S01]  /*10040*/  ISETP.GE.OR P1, PT, R19, R209, !P1 ;  /* 0x000000d11300720c */ /* 0x000fe20004f26670 */
[----:B-1----:R-:W-:Y:S01]  /*10050*/  FFMA.FTZ R251, R24, -UR24, R251 ;  /* 0x8000001818fb7c23 */ /* 0x002fe200080100fb */
[----:B------:R-:W-:Y:S02]  /*10060*/  IADD3 R22, R208, -R13, RZ ;  /* 0x8000000dd0167210 */ /* 0x000fe40007ffe0ff */
[----:B------:R-:W-:Y:S01]  /*10070*/  IADD3 R3, R16, 0x39, RZ ;  /* 0x0000003910037810 */ /* 0x000fe20007ffe0ff */
[----:B------:R-:W1:Y:S01]  /*10080*/  I2F R25, R25 ;  /* 0x0000001900197306 */ /* 0x000e620000201400 */
[----:B------:R-:W-:Y:S02]  /*10090*/  FSEL R227, R227, -INF , !P6 ;  /* 0xff800000e3e37808 */ /* 0x000fe40007000000 */
[-C--:B------:R-:W-:Y:S01]  /*100a0*/  ISETP.GE.AND P6, PT, R19, R207.reuse, PT ;  /* 0x000000cf1300720c */ /* 0x080fe20003fc6270 */
[----:B------:R-:W-:Y:S01]  /*100b0*/  IMAD.IADD R14, R211, 0x1, -R3 ;  /* 0x00000001d30e7824 */ /* 0x000fe200078e0a03 */
[----:B------:R-:W-:Y:S01]  /*100c0*/  FSEL R160, R237, -INF , !P1 ;  /* 0xff800000eda07808 */ /* 0x000fe20004800000 */
[----:B--2---:R-:W-:Y:S01]  /*100d0*/  FFMA.FTZ R230, R17, -UR24, R230 ;  /* 0x8000001811e67c23 */ /* 0x004fe200080100e6 */
[C---:B------:R-:W-:Y:S02]  /*100e0*/  ISETP.GE.AND P1, PT, R13.reuse, R210, PT ;  /* 0x000000d20d00720c */ /* 0x040fe40003f26270 */
[----:B------:R-:W-:Y:S02]  /*100f0*/  FSEL R9, R226, -INF , !P5 ;  /* 0xff800000e2097808 */ /* 0x000fe40006800000 */
[----:B------:R-:W-:Y:S02]  /*10100*/  ISETP.GE.AND P5, PT, R13, R207, PT ;  /* 0x000000cf0d00720c */ /* 0x000fe40003fa6270 */
[----:B------:R-:W-:Y:S02]  /*10110*/  IABS R26, R26 ;  /* 0x0000001a001a7213 */ /* 0x000fe40000000000 */
[----:B------:R-:W-:Y:S02]  /*10120*/  IABS R22, R22 ;  /* 0x0000001600167213 */ /* 0x000fe40000000000 */
[-C--:B------:R-:W-:Y:S02]  /*10130*/  ISETP.GE.OR P6, PT, R19, R206.reuse, !P6 ;  /* 0x000000ce1300720c */ /* 0x080fe400077c6670 */
[----:B------:R-:W-:Y:S01]  /*10140*/  FSEL R216, R216, -INF , !P4 ;  /* 0xff800000d8d87808 */ /* 0x000fe20006000000 */
[----:B------:R-:W2:Y:S01]  /*10150*/  I2F R19, R26 ;  /* 0x0000001a00137306 */ /* 0x000ea20000201400 */
[C---:B------:R-:W-:Y:S02]  /*10160*/  ISETP.GE.OR P1, PT, R13.reuse, R209, !P1 ;  /* 0x000000d10d00720c */ /* 0x040fe40004f26670 */
[----:B------:R-:W-:Y:S01]  /*10170*/  ISETP.GE.OR P5, PT, R13, R206, !P5 ;  /* 0x000000ce0d00720c */ /* 0x000fe20006fa6670 */
[----:B-1----:R-:W-:Y:S01]  /*10180*/  FFMA.FTZ R240, R25, -UR24, R240 ;  /* 0x8000001819f07c23 */ /* 0x002fe200080100f0 */
[CC--:B------:R-:W-:Y:S02]  /*10190*/  ISETP.GE.AND P4, PT, R6.reuse, R207.reuse, PT ;  /* 0x000000cf0600720c */ /* 0x0c0fe40003f86270 */
[----:B------:R-:W-:Y:S02]  /*101a0*/  IABS R14, R14 ;  /* 0x0000000e000e7213 */ /* 0x000fe40000000000 */
[----:B------:R-:W-:Y:S01]  /*101b0*/  ISETP.GE.OR P4, PT, R6, R206, !P4 ;  /* 0x000000ce0600720c */ /* 0x000fe20006786670 */
[----:B------:R-:W1:Y:S01]  /*101c0*/  I2F R13, R22 ;  /* 0x00000016000d7306 */ /* 0x000e620000201400 */
[----:B------:R-:W-:Y:S02]  /*101d0*/  IADD3 R6, R16, 0x30, RZ ;  /* 0x0000003010067810 */ /* 0x000fe40007ffe0ff */
[----:B------:R-:W-:Y:S02]  /*101e0*/  FSEL R228, R228, -INF , !P3 ;  /* 0xff800000e4e47808 */ /* 0x000fe40005800000 */
[----:B------:R-:W-:Y:S01]  /*101f0*/  ISETP.GE.AND P3, PT, R21, R207, PT ;  /* 0x000000cf1500720c */ /* 0x000fe20003f66270 */
[----:B------:R-:W-:Y:S01]  /*10200*/  IMAD.IADD R29, R211, 0x1, -R6 ;  /* 0x00000001d31d7824 */ /* 0x000fe200078e0a06 */
[----:B------:R-:W-:Y:S02]  /*10210*/  IABS R28, R28 ;  /* 0x0000001c001c7213 */ /* 0x000fe40000000000 */
[----:B------:R-:W-:Y:S01]  /*10220*/  ISETP.GE.OR P3, PT, R21, R206, !P3 ;  /* 0x000000ce1500720c */ /* 0x000fe20005f66670 */
[----:B------:R-:W3:Y:S01]  /*10230*/  I2F R17, R14 ;  /* 0x0000000e00117306 */ /* 0x000ee20000201400 */
[----:B------:R-:W-:Y:S02]  /*10240*/  IABS R29, R29 ;  /* 0x0000001d001d7213 */ /* 0x000fe40000000000 */
[----:B------:R-:W-:Y:S01]  /*10250*/  FSEL R158, R241, -INF , !P1 ;  /* 0xff800000f19e7808 */ /* 0x000fe20004800000 */
[----:B--2---:R-:W-:Y:S01]  /*10260*/  FFMA.FTZ R252, R19, -UR24, R252 ;  /* 0x8000001813fc7c23 */ /* 0x004fe200080100fc */
[----:B------:R-:W-:Y:S02]  /*10270*/  FSEL R163, R229, -INF , !P4 ;  /* 0xff800000e5a37808 */ /* 0x000fe40006000000 */
[C---:B------:R-:W-:Y:S02]  /*10280*/  ISETP.GE.AND P1, PT, R12.reuse, R210, PT ;  /* 0x000000d20c00720c */ /* 0x040fe40003f26270 */
[C---:B------:R-:W-:Y:S01]  /*10290*/  ISETP.GE.AND P4, PT, R12.reuse, R207, PT ;  /* 0x000000cf0c00720c */ /* 0x040fe20003f86270 */
[----:B------:R-:W2:Y:S01]  /*102a0*/  I2F R21, R27 ;  /* 0x0000001b00157306 */ /* 0x000ea20000201400 */
[C---:B------:R-:W-:Y:S02]  /*102b0*/  ISETP.GE.OR P1, PT, R12.reuse, R209, !P1 ;  /* 0x000000d10c00720c */ /* 0x040fe40004f26670 */
[----:B------:R-:W-:Y:S01]  /*102c0*/  ISETP.GE.OR P4, PT, R12, R206, !P4 ;  /* 0x000000ce0c00720c */ /* 0x000fe20006786670 */
[----:B-1----:R-:W-:Y:S01]  /*102d0*/  FFMA.FTZ R238, R13, -UR24, R238 ;  /* 0x800000180dee7c23 */ /* 0x002fe200080100ee */
[----:B------:R-:W-:Y:S02]  /*102e0*/  IADD3 R12, R208, -R12, RZ ;  /* 0x8000000cd00c7210 */ /* 0x000fe40007ffe0ff */
[----:B------:R-:W-:Y:S02]  /*102f0*/  FSEL R156, R243, -INF , !P1 ;  /* 0xff800000f39c7808 */ /* 0x000fe40004800000 */
[----:B------:R-:W-:Y:S01]  /*10300*/  FSEL R161, R230, -INF , !P3 ;  /* 0xff800000e6a17808 */ /* 0x000fe20005800000 */
[----:B------:R-:W1:Y:S01]  /*10310*/  I2F R30, R29 ;  /* 0x0000001d001e7306 */ /* 0x000e620000201400 */
[C---:B------:R-:W-:Y:S02]  /*10320*/  ISETP.GE.AND P1, PT, R8.reuse, R210, PT ;  /* 0x000000d20800720c */ /* 0x040fe40003f26270 */
[C---:B------:R-:W-:Y:S01]  /*10330*/  ISETP.GE.AND P3, PT, R8.reuse, R207, PT ;  /* 0x000000cf0800720c */ /* 0x040fe20003f66270 */
[----:B---3--:R-:W-:Y:S01]  /*10340*/  FFMA.FTZ R250, R17, -UR24, R250 ;  /* 0x8000001811fa7c23 */ /* 0x008fe200080100fa */
[----:B------:R-:W-:Y:S02]  /*10350*/  IABS R12, R12 ;  /* 0x0000000c000c7213 */ /* 0x000fe40000000000 */
[----:B------:R-:W-:Y:S02]  /*10360*/  FMNMX.FTZ R13, R11, R2, !PT ;  /* 0x000000020b0d7209 */ /* 0x000fe40007810000 */
[C---:B------:R-:W-:Y:S01]  /*10370*/  ISETP.GE.OR P1, PT, R8.reuse, R209, !P1 ;  /* 0x000000d10800720c */ /* 0x040fe20004f26670 */
[----:B------:R-:W3:Y:S01]  /*10380*/  I2F R28, R28 ;  /* 0x0000001c001c7306 */ /* 0x000ee20000201400 */
[----:B------:R-:W-:Y:S01]  /*10390*/  ISETP.GE.OR P3, PT, R8, R206, !P3 ;  /* 0x000000ce0800720c */ /* 0x000fe20005f66670 */
[----:B------:R-:W-:Y:S01]  /*103a0*/  IMAD.IADD R8, R208, 0x1, -R8 ;  /* 0x00000001d0087824 */ /* 0x000fe200078e0a08 */
[----:B------:R-:W-:Y:S01]  /*103b0*/  FMNMX.FTZ R13, R216, R13, !PT ;  /* 0x0000000dd80d7209 */ /* 0x000fe20007810000 */
[----:B--2---:R-:W-:Y:S01]  /*103c0*/  FFMA.FTZ R234, R21, -UR24, R234 ;  /* 0x8000001815ea7c23 */ /* 0x004fe200080100ea */
[----:B------:R-:W-:Y:S01]  /*103d0*/  FSEL R154, R244, -INF , !P1 ;  /* 0xff800000f49a7808 */ /* 0x000fe20004800000 */
[----:B------:R-:W-:Y:S01]  /*103e0*/  LDSM.16.MT88.4 R20, [R194+0xc000] ;  /* 0x00c00000c214783b */ /* 0x000fe20000004200 */
[----:B------:R-:W-:Y:S02]  /*103f0*/  IABS R14, R8 ;  /* 0x00000008000e7213 */ /* 0x000fe40000000000 */
[----:B------:R-:W-:Y:S01]  /*10400*/  IADD3 R8, R208, -R6, RZ ;  /* 0x80000006d0087210 */ /* 0x000fe20007ffe0ff */
[----:B------:R-:W2:Y:S01]  /*10410*/  I2F R19, R12 ;  /* 0x0000000c00137306 */ /* 0x000ea20000201400 */
[----:B------:R-:W-:Y:S02]  /*10420*/  FMNMX.FTZ R13, R10, R13, !PT ;  /* 0x0000000d0a0d7209 */ /* 0x000fe40007810000 */
[----:B------:R-:W-:Y:S01]  /*10430*/  IABS R8, R8 ;  /* 0x0000000800087213 */ /* 0x000fe20000000000 */
[----:B-1----:R-:W-:Y:S01]  /*10440*/  FFMA.FTZ R249, R30, -UR24, R249 ;  /* 0x800000181ef97c23 */ /* 0x002fe200080100f9 */
[----:B------:R-:W-:Y:S02]  /*10450*/  FMNMX.FTZ R17, R228, R13, !PT ;  /* 0x0000000de4117209 */ /* 0x000fe40007810000 */
[----:B------:R-:W-:Y:S02]  /*10460*/  ISETP.GE.AND P1, PT, R6, R210, PT ;  /* 0x000000d20600720c */ /* 0x000fe40003f26270 */
[----:B------:R-:W-:Y:S01]  /*10470*/  FSEL R143, R234, -INF , !P2 ;  /* 0xff800000ea8f7808 */ /* 0x000fe20005000000 */
[----:B------:R-:W1:Y:S01]  /*10480*/  I2F R13, R8 ;  /* 0x00000008000d7306 */ /* 0x000e620000201400 */
[C---:B------:R-:W-:Y:S02]  /*10490*/  ISETP.GE.OR P1, PT, R6.reuse, R209, !P1 ;  /* 0x000000d10600720c */ /* 0x040fe40004f26670 */
[-C--:B------:R-:W-:Y:S01]  /*104a0*/  ISETP.GE.AND P2, PT, R6, R207.reuse, PT ;  /* 0x000000cf0600720c */ /* 0x080fe20003f46270 */
[----:B---3--:R-:W-:Y:S01]  /*104b0*/  FFMA.FTZ R235, R28, -UR24, R235 ;  /* 0x800000181ceb7c23 */ /* 0x008fe200080100eb */
[----:B------:R-:W-:Y:S01]  /*104c0*/  FSEL R152, R249, -INF , !P1 ;  /* 0xff800000f9987808 */ /* 0x000fe20004800000 */
[----:B------:R-:W-:Y:S01]  /*104d0*/  LDSM.16.MT88.4 R28, [R193+0xc000] ;  /* 0x00c00000c11c783b */ /* 0x000fe20000004200 */
[----:B------:R-:W-:Y:S01]  /*104e0*/  ISETP.GE.OR P2, PT, R6, R206, !P2 ;  /* 0x000000ce0600720c */ /* 0x000fe20005746670 */
[----:B------:R-:W-:Y:S01]  /*104f0*/  IMAD.MOV.U32 R6, RZ, RZ, R14 ;  /* 0x000000ffff067224 */ /* 0x000fe200078e000e */
[----:B------:R-:W-:Y:S02]  /*10500*/  FSEL R141, R235, -INF , !P0 ;  /* 0xff800000eb8d7808 */ /* 0x000fe40004000000 */
[C---:B------:R-:W-:Y:S02]  /*10510*/  ISETP.GE.AND P1, PT, R15.reuse, R210, PT ;  /* 0x000000d20f00720c */ /* 0x040fe40003f26270 */
[----:B------:R-:W-:Y:S01]  /*10520*/  ISETP.GE.AND P0, PT, R15, R207, PT ;  /* 0x000000cf0f00720c */ /* 0x000fe20003f06270 */
[----:B------:R-:W3:Y:S01]  /*10530*/  I2F R6, R6 ;  /* 0x0000000600067306 */ /* 0x000ee20000201400 */
[----:B------:R-:W-:Y:S01]  /*10540*/  FMNMX.FTZ R14, R5, R0, !PT ;  /* 0x00000000050e7209 */ /* 0x000fe20007810000 */
[----:B--2---:R-:W-:Y:S01]  /*10550*/  FFMA.FTZ R242, R19, -UR24, R242 ;  /* 0x8000001813f27c23 */ /* 0x004fe200080100f2 */
[C---:B------:R-:W-:Y:S02]  /*10560*/  ISETP.GE.OR P1, PT, R15.reuse, R209, !P1 ;  /* 0x000000d10f00720c */ /* 0x040fe40004f26670 */
[----:B------:R-:W-:Y:S02]  /*10570*/  ISETP.GE.OR P0, PT, R15, R206, !P0 ;  /* 0x000000ce0f00720c */ /* 0x000fe40004706670 */
[----:B------:R-:W-:Y:S02]  /*10580*/  IADD3 R12, R208, -R15, RZ ;  /* 0x8000000fd00c7210 */ /* 0x000fe40007ffe0ff */
[----:B------:R-:W-:Y:S01]  /*10590*/  FMNMX.FTZ R15, R164, R17, !PT ;  /* 0x00000011a40f7209 */ /* 0x000fe20007810000 */
[----:B-1----:R-:W-:Y:S01]  /*105a0*/  FFMA.FTZ R246, R13, -UR24, R246 ;  /* 0x800000180df67c23 */ /* 0x002fe200080100f6 */
[----:B------:R-:W-:Y:S02]  /*105b0*/  FMNMX.FTZ R14, R7, R14, !PT ;  /* 0x0000000e070e7209 */ /* 0x000fe40007810000 */
[----:B------:R-:W-:Y:S02]  /*105c0*/  FMNMX.FTZ R15, R162, R15, !PT ;  /* 0x0000000fa20f7209 */ /* 0x000fe40007810000 */
[----:B------:R-:W-:Y:S02]  /*105d0*/  FMNMX.FTZ R14, R227, R14, !PT ;  /* 0x0000000ee30e7209 */ /* 0x000fe40007810000 */
[----:B------:R-:W-:Y:S01]  /*105e0*/  FMNMX.FTZ R17, R142, R15, !PT ;  /* 0x0000000f8e117209 */ /* 0x000fe20007810000 */
[----:B------:R-:W-:Y:S01]  /*105f0*/  IMAD.IADD R15, R208, 0x1, -R4 ;  /* 0x00000001d00f7824 */ /* 0x000fe200078e0a04 */
[----:B------:R-:W-:Y:S02]  /*10600*/  FMNMX.FTZ R14, R9, R14, !PT ;  /* 0x0000000e090e7209 */ /* 0x000fe40007810000 */
[----:B------:R-:W-:Y:S02]  /*10610*/  IABS R12, R12 ;  /* 0x0000000c000c7213 */ /* 0x000fe40000000000 */
[----:B------:R-:W-:Y:S01]  /*10620*/  FMNMX.FTZ R14, R163, R14, !PT ;  /* 0x0000000ea30e7209 */ /* 0x000fe20007810000 */
[----:B---3--:R-:W-:Y:S01]  /*10630*/  FFMA.FTZ R239, R6, -UR24, R239 ;  /* 0x8000001806ef7c23 */ /* 0x008fe200080100ef */
[----:B------:R-:W-:Y:S02]  /*10640*/  IABS R15, R15 ;  /* 0x0000000f000f7213 */ /* 0x000fe40000000000 */
[----:B------:R-:W-:Y:S01]  /*10650*/  IADD3 R8, R208, -R3, RZ ;  /* 0x80000003d0087210 */ /* 0x000fe20007ffe0ff */
[----:B------:R-:W1:Y:S01]  /*10660*/  I2F R12, R12 ;  /* 0x0000000c000c7306 */ /* 0x000e620000201400 */
[----:B------:R-:W-:Y:S02]  /*10670*/  FMNMX.FTZ R14, R161, R14, !PT ;  /* 0x0000000ea10e7209 */ /* 0x000fe40007810000 */
[----:B------:R-:W-:Y:S02]  /*10680*/  IABS R8, R8 ;  /* 0x0000000800087213 */ /* 0x000fe40000000000 */
[----:B------:R-:W-:Y:S02]  /*10690*/  FMNMX.FTZ R14, R143, R14, !PT ;  /* 0x0000000e8f0e7209 */ /* 0x000fe40007810000 */
[----:B------:R-:W-:Y:S02]  /*106a0*/  FSEL R159, R240, -INF , !P6 ;  /* 0xff800000f09f7808 */ /* 0x000fe40007000000 */
[----:B------:R-:W-:Y:S01]  /*106b0*/  FMNMX.FTZ R14, R141, R14, !PT ;  /* 0x0000000e8d0e7209 */ /* 0x000fe20007810000 */
[----:B------:R-:W2:Y:S01]  /*106c0*/  I2F R15, R15 ;  /* 0x0000000f000f7306 */ /* 0x000ea20000201400 */
[----:B------:R-:W-:Y:S02]  /*106d0*/  FSEL R157, R238, -INF , !P5 ;  /* 0xff800000ee9d7808 */ /* 0x000fe40006800000 */
[----:B------:R-:W-:Y:S02]  /*106e0*/  FMNMX.FTZ R16, R159, R14, !PT ;  /* 0x0000000e9f107209 */ /* 0x000fe40007810000 */
[----:B------:R-:W-:Y:S02]  /*106f0*/  FMNMX.FTZ R17, R140, R17, !PT ;  /* 0x000000118c117209 */ /* 0x000fe40007810000 */
[----:B------:R-:W-:Y:S02]  /*10700*/  FSEL R150, R251, -INF , !P1 ;  /* 0xff800000fb967808 */ /* 0x000fe40004800000 */
[----:B------:R-:W-:Y:S01]  /*10710*/  FSEL R155, R242, -INF , !P4 ;  /* 0xff800000f29b7808 */ /* 0x000fe20006000000 */
[----:B------:R-:W3:Y:S01]  /*10720*/  I2F R8, R8 ;  /* 0x0000000800087306 */ /* 0x000ee20000201400 */
[----:B------:R-:W-:Y:S02]  /*10730*/  FMNMX.FTZ R16, R157, R16, !PT ;  /* 0x000000109d107209 */ /* 0x000fe40007810000 */
[----:B------:R-:W-:Y:S01]  /*10740*/  ISETP.GE.AND P1, PT, R4, R210, PT ;  /* 0x000000d20400720c */ /* 0x000fe20003f26270 */
[----:B-1----:R-:W-:Y:S01]  /*10750*/  FFMA.FTZ R245, R12, -UR24, R245 ;  /* 0x800000180cf57c23 */ /* 0x002fe200080100f5 */
[----:B------:R-:W-:Y:S02]  /*10760*/  FMNMX.FTZ R17, R160, R17, !PT ;  /* 0x00000011a0117209 */ /* 0x000fe40007810000 */
[----:B------:R-:W-:Y:S02]  /*10770*/  FSEL R153, R239, -INF , !P3 ;  /* 0xff800000ef997808 */ /* 0x000fe40005800000 */
[----:B------:R-:W-:Y:S02]  /*10780*/  FMNMX.FTZ R16, R155, R16, !PT ;  /* 0x000000109b107209 */ /* 0x000fe40007810000 */
[----:B------:R-:W-:Y:S02]  /*10790*/  ISETP.GE.OR P1, PT, R4, R209, !P1 ;  /* 0x000000d10400720c */ /* 0x000fe40004f26670 */
[----:B------:R-:W-:Y:S01]  /*107a0*/  FMNMX.FTZ R17, R158, R17, !PT ;  /* 0x000000119e117209 */ /* 0x000fe20007810000 */
[----:B--2---:R-:W-:Y:S01]  /*107b0*/  FFMA.FTZ R248, R15, -UR24, R248 ;  /* 0x800000180ff87c23 */ /* 0x004fe200080100f8 */
[----:B------:R-:W-:Y:S02]  /*107c0*/  FSEL R148, R252, -INF , !P1 ;  /* 0xff800000fc947808 */ /* 0x000fe40004800000 */
[----:B------:R-:W-:Y:S02]  /*107d0*/  FSEL R149, R246, -INF , !P2 ;  /* 0xff800000f6957808 */ /* 0x000fe40005000000 */
[----:B------:R-:W-:Y:S02]  /*107e0*/  FMNMX.FTZ R16, R153, R16, !PT ;  /* 0x0000001099107209 */ /* 0x000fe40007810000 */
[----:B------:R-:W-:Y:S02]  /*107f0*/  ISETP.GE.AND P1, PT, R4, R207, PT ;  /* 0x000000cf0400720c */ /* 0x000fe40003f26270 */
[----:B------:R-:W-:Y:S01]  /*10800*/  FMNMX.FTZ R17, R156, R17, !PT ;  /* 0x000000119c117209 */ /* 0x000fe20007810000 */
[----:B---3--:R-:W-:Y:S01]  /*10810*/  FFMA.FTZ R247, R8, -UR24, R247 ;  /* 0x8000001808f77c23 */ /* 0x008fe200080100f7 */
[----:B------:R-:W-:Y:S02]  /*10820*/  FSEL R147, R245, -INF , !P0 ;  /* 0xff800000f5937808 */ /* 0x000fe40004000000 */
[----:B------:R-:W-:Y:S02]  /*10830*/  FMNMX.FTZ R16, R149, R16, !PT ;  /* 0x0000001095107209 */ /* 0x000fe40007810000 */
        /* <DEDUP_REMOVED lines=26> */
[----:B------:R-:W-:Y:S01]  /*109e0*/  FSEL R144, R144, RZ, P0 ;  /* 0x000000ff90907208 */ /* 0x000fe20000000000 */
[----:B------:R-:W1:Y:S01]  /*109f0*/  LDSM.16.MT88.4 R12, [R196+0xc000] ;  /* 0x00c00000c40c783b */ /* 0x000e620000004200 */
        /* <DEDUP_REMOVED lines=23> */
[----:B------:R-:W2:Y:S01]  /*10b70*/  MUFU.EX2 R134, R134 ;  /* 0x0000008600867308 */ /* 0x000ea20000000800 */
        /* <DEDUP_REMOVED lines=11> */
[----:B------:R-:W3:Y:S01]  /*10c30*/  MUFU.EX2 R171, R171 ;  /* 0x000000ab00ab7308 */ /* 0x000ee20000000800 */
[----:B------:R-:W-:Y:S01]  /*10c40*/  LDSM.16.MT88.4 R160, [R192+0xf800] ;  /* 0x00f80000c0a0783b */ /* 0x000fe20000004200 */
[--C-:B------:R-:W-:Y:S01]  /*10c50*/  FFMA.FTZ R227, R154, c[0x0][0x23c], -R151.reuse ;  /* 0x00008f009ae37a23 */ /* 0x100fe20000010897 */
[----:B--2---:R-:W-:Y:S01]  /*10c60*/  F2FP.PACK_AB R136, R134, R173 ;  /* 0x000000ad8688723e */ /* 0x004fe200000000ff */
[--C-:B------:R-:W-:Y:S02]  /*10c70*/  FFMA.FTZ R224, R159, c[0x0][0x23c], -R144.reuse ;  /* 0x00008f009fe07a23 */ /* 0x100fe40000010890 */
[--C-:B------:R-:W-:Y:S03]  /*10c80*/  FFMA.FTZ R229, R157, c[0x0][0x23c], -R144.reuse ;  /* 0x00008f009de57a23 */ /* 0x100fe60000010890 */
[----:B------:R-:W-:Y:S01]  /*10c90*/  LDSM.16.MT88.4 R156, [R193+0xf800] ;  /* 0x00f80000c19c783b */ /* 0x000fe20000004200 */
[----:B------:R-:W2:Y:S01]  /*10ca0*/  MUFU.EX2 R169, R169 ;  /* 0x000000a900a97308 */ /* 0x000ea20000000800 */
        /* <DEDUP_REMOVED lines=8> */
[----:B---3--:R-:W-:Y:S01]  /*10d30*/  F2FP.PACK_AB R138, R171, R172 ;  /* 0x000000acab8a723e */ /* 0x008fe200000000ff */
[--C-:B------:R-:W-:Y:S02]  /*10d40*/  FFMA.FTZ R237, R147, c[0x0][0x23c], -R144.reuse ;  /* 0x00008f0093ed7a23 */ /* 0x100fe40000010890 */
[--C-:B------:R-:W-:Y:S02]  /*10d50*/  FFMA.FTZ R234, R145, c[0x0][0x23c], -R144.reuse ;  /* 0x00008f0091ea7a23 */ /* 0x100fe40000010890 */
[----:B------:R-:W-:Y:S01]  /*10d60*/  FFMA.FTZ R151, R146, c[0x0][0x23c], -R151 ;  /* 0x00008f0092977a23 */ /* 0x000fe20000010897 */
[----:B------:R-:W3:Y:S01]  /*10d70*/  MUFU.EX2 R135, R135 ;  /* 0x0000008700877308 */ /* 0x000ee20000000800 */
[----:B------:R-:W-:Y:S01]  /*10d80*/  FFMA.FTZ R144, R133, c[0x0][0x23c], -R144 ;  /* 0x00008f0085907a23 */ /* 0x000fe20000010890 */
[----:B--2---:R-:W-:Y:S08]  /*10d90*/  F2FP.PACK_AB R137, R169, R170 ;  /* 0x000000aaa989723e */ /* 0x004ff000000000ff */
[----:B------:R-:W2:Y:S10]  /*10da0*/  MUFU.EX2 R2, R2 ;  /* 0x0000000200027308 */ /* 0x000eb40000000800 */
[----:B------:R-:W4:Y:S01]  /*10db0*/  MUFU.EX2 R0, R0 ;  /* 0x0000000000007308 */ /* 0x000f220000000800 */
[----:B---3--:R-:W-:Y:S09]  /*10dc0*/  F2FP.PACK_AB R139, R135, R168 ;  /* 0x000000a8878b723e */ /* 0x008ff200000000ff */
[----:B------:R-:W-:Y:S01]  /*10dd0*/  MUFU.EX2 R235, R151 ;  /* 0x0000009700eb7308 */ /* 0x000fe20000000800 */
[C---:B--2---:R-:W-:Y:S02]  /*10de0*/  FMUL.FTZ R4, R2.reuse, R128 ;  /* 0x0000008002047220 */ /* 0x044fe40000410000 */
        /* <DEDUP_REMOVED lines=11> */
[C---:B-1----:R-:W-:Y:S01]  /*10ea0*/  HMMA.16816.F32 R4, R136.reuse, R12, R4 ;  /* 0x0000000c8804723c */ /* 0x042fe20000001804 */
[----:B------:R-:W-:Y:S02]  /*10eb0*/  FMUL.FTZ R17, R2, R117 ;  /* 0x0000007502117220 */ /* 0x000fe40000410000 */
[----:B------:R-:W-:Y:S01]  /*10ec0*/  LDSM.16.MT88.4 R124, [R196+0xe800] ;  /* 0x00e80000c47c783b */ /* 0x000fe20000004200 */
[C---:B------:R-:W-:Y:S02]  /*10ed0*/  FMUL.FTZ R18, R0.reuse, R118 ;  /* 0x0000007600127220 */ /* 0x040fe40000410000 */
[----:B------:R-:W-:Y:S02]  /*10ee0*/  FMUL.FTZ R19, R0, R119 ;  /* 0x0000007700137220 */ /* 0x000fe40000410000 */
[C---:B------:R-:W-:Y:S01]  /*10ef0*/  HMMA.16816.F32 R8, R136.reuse, R14, R8 ;  /* 0x0000000e8808723c */ /* 0x040fe20000001808 */
[C---:B------:R-:W-:Y:S01]  /*10f00*/  FMUL.FTZ R12, R2.reuse, R120 ;  /* 0x00000078020c7220 */ /* 0x040fe20000410000 */
[----:B------:R-:W1:Y:S01]  /*10f10*/  MUFU.EX2 R175, R175 ;  /* 0x000000af00af7308 */ /* 0x000e620000000800 */
[----:B------:R-:W-:Y:S01]  /*10f20*/  LDSM.16.MT88.4 R116, [R194+0xc800] ;  /* 0x00c80000c274783b */ /* 0x000fe20000004200 */
[C---:B------:R-:W-:Y:S02]  /*10f30*/  FMUL.FTZ R13, R2.reuse, R121 ;  /* 0x00000079020d7220 */ /* 0x040fe40000410000 */
[----:B------:R-:W-:Y:S02]  /*10f40*/  FMUL.FTZ R24, R2, R108 ;  /* 0x0000006c02187220 */ /* 0x000fe40000410000 */
[C---:B------:R-:W-:Y:S03]  /*10f50*/  FMUL.FTZ R14, R0.reuse, R122 ;  /* 0x0000007a000e7220 */ /* 0x040fe60000410000 */
[----:B--2---:R-:W-:Y:S01]  /*10f60*/  LDSM.16.MT88.4 R144, [R192+0xd800] ;  /* 0x00d80000c090783b */ /* 0x004fe20000004200 */
[----:B------:R-:W-:Y:S01]  /*10f70*/  FMUL.FTZ R15, R0, R123 ;  /* 0x0000007b000f7220 */ /* 0x000fe20000410000 */
[----:B------:R-:W-:Y:S01]  /*10f80*/  MUFU.EX2 R176, R176 ;  /* 0x000000b000b07308 */ /* 0x000fe20000000800 */
[----:B------:R-:W-:Y:S02]  /*10f90*/  FMUL.FTZ R25, R2, R109 ;  /* 0x0000006d02197220 */ /* 0x000fe40000410000 */
[C---:B------:R-:W-:Y:S02]  /*10fa0*/  FMUL.FTZ R26, R0.reuse, R110 ;  /* 0x0000006e001a7220 */ /* 0x040fe40000410000 */
[----:B------:R-:W-:Y:S01]  /*10fb0*/  FMUL.FTZ R27, R0, R111 ;  /* 0x0000006f001b7220 */ /* 0x000fe20000410000 */
[C---:B------:R-:W-:Y:S01]  /*10fc0*/  HMMA.16816.F32 R12, R136.reuse, R20, R12 ;  /* 0x00000014880c723c */ /* 0x040fe2000000180c */
[----:B------:R-:W2:Y:S01]  /*10fd0*/  LDSM.16.MT88.4 R120, [R192+0xc000] ;  /* 0x00c00000c078783b */ /* 0x000ea20000004200 */
        /* <DEDUP_REMOVED lines=30> */
[----:B------:R-:W1:Y:S01]  /*111c0*/  LDSM.16.MT88.4 R104, [R194+0xe000] ;  /* 0x00e00000c268783b */ /* 0x000e620000004200 */
[C---:B------:R-:W-:Y:S02]  /*111d0*/  FMUL.FTZ R42, R0.reuse, R42 ;  /* 0x0000002a002a7220 */ /* 0x040fe40000410000 */
[----:B------:R-:W-:Y:S02]  /*111e0*/  FMUL.FTZ R43, R0, R43 ;  /* 0x0000002b002b7220 */ /* 0x000fe40000410000 */
[C---:B--2---:R-:W-:Y:S01]  /*111f0*/  HMMA.16816.F32 R28, R136.reuse, R120, R28 ;  /* 0x00000078881c723c */ /* 0x044fe2000000181c */
        /* <DEDUP_REMOVED lines=9> */
[----:B------:R-:W2:Y:S01]  /*11290*/  MUFU.EX2 R225, R225 ;  /* 0x000000e100e17308 */ /* 0x000ea20000000800 */
        /* <DEDUP_REMOVED lines=10> */
[C---:B-1----:R-:W-:Y:S03]  /*11340*/  HMMA.16816.F32 R44, R136.reuse, R104, R44 ;  /* 0x00000068882c723c */ /* 0x042fe6000000182c */
[C---:B------:R-:W-:Y:S01]  /*11350*/  FMUL.FTZ R56, R2.reuse, R56 ;  /* 0x0000003802387220 */ /* 0x040fe20000410000 */
[----:B------:R-:W1:Y:S01]  /*11360*/  MUFU.EX2 R227, R227 ;  /* 0x000000e300e37308 */ /* 0x000e620000000800 */
        /* <DEDUP_REMOVED lines=213> */
.L_x_6464:
        /* <DEDUP_REMOVED lines=283> */
.L_x_6470:
[----:B--234-:R-:W-:Y:S05]  /*13270*/  BSYNC B0 ;  /* 0x0000000000007941 */ /* 0x01cfea0003800000 */
.L_x_6469:
        /* <DEDUP_REMOVED lines=20> */
.L_x_6472:
[----:B------:R-:W-:Y:S05]  /*133c0*/  BSYNC B0 ;  /* 0x0000000000007941 */ /* 0x000fea0003800000 */
.L_x_6471:
        /* <DEDUP_REMOVED lines=11> */
.L_x_6474:
[----:B------:R-:W-:Y:S05]  /*13480*/  BSYNC B0 ;  /* 0x0000000000007941 */ /* 0x000fea0003800000 */
.L_x_6473:
        /* <DEDUP_REMOVED lines=11> */
.L_x_6476:
[----:B------:R-:W-:Y:S05]  /*13540*/  BSYNC B0 ;  /* 0x0000000000007941 */ /* 0x000fea0003800000 */
.L_x_6475:
        /* <DEDUP_REMOVED lines=11> */
.L_x_6478:
[----:B------:R-:W-:Y:S05]  /*13600*/  BSYNC B0 ;  /* 0x0000000000007941 */ /* 0x000fea0003800000 */
.L_x_6477:
        /* <DEDUP_REMOVED lines=11> */
.L_x_6480:
[----:B------:R-:W-:Y:S05]  /*136c0*/  BSYNC B0 ;  /* 0x0000000000007941 */ /* 0x000fea0003800000 */
.L_x_6479:
        /* <DEDUP_REMOVED lines=11> */
.L_x_6482:
[----:B------:R-:W-:Y:S05]  /*13780*/  BSYNC B0 ;  /* 0x0000000000007941 */ /* 0x000fea0003800000 */
.L_x_6481:
        /* <DEDUP_REMOVED lines=11> */
.L_x_6484:
[----:B------:R-:W-:Y:S05]  /*13840*/  BSYNC B0 ;  /* 0x0000000000007941 */ /* 0x000fea0003800000 */
.L_x_6483:
        /* <DEDUP_REMOVED lines=12> */
.L_x_6485:
        /* <DEDUP_REMOVED lines=15> */
.L_x_7395:


//--------------------- .text._ZN5flash24flash_fwd_splitkv_kernelI23Flash_fwd_kernel_traitsILi192ELi64ELi64ELi4ELb0ELb0EN7cutlass6half_tE19Flash_kernel_traitsILi192ELi64ELi64ELi4ES3_EELb0ELb1ELb0ELb0ELb1ELb0ELb1ELb1EEEvNS_16Flash_fwd_paramsE --------------------------
	.section	.text._ZN5flash24flash_fwd_splitkv_kernelI23Flash_fwd_kernel_traitsILi192ELi64ELi64ELi4ELb0ELb0EN7cutlass6half_tE19Flash_kernel_traitsILi192ELi64ELi64ELi4ES3_EELb0ELb1ELb0ELb0ELb1ELb0ELb1ELb1EEEvNS_16Flash_fwd_paramsE,"ax",@progbits
	.sectioninfo	@"SHI_REGISTERS=239"
	.align	128
        .global         _ZN5flash24flash_fwd_splitkv_kernelI23Flash_fwd_kernel_traitsILi192ELi64ELi64ELi4ELb0ELb0EN7cutlass6half_tE19Flash_kernel_traitsILi192ELi64ELi64ELi4ES3_EELb0ELb1ELb0ELb0ELb1ELb0ELb1ELb1EEEvNS_16Flash_fwd_paramsE
        .type           _ZN5flash24flash_fwd_splitkv_kernelI23Flash_fwd_kernel_traitsILi192ELi64ELi64ELi4ELb0ELb0EN7cutlass6half_tE19Flash_kernel_traitsILi192ELi64ELi64ELi4ES3_EELb0ELb1ELb0ELb0ELb1ELb0ELb1ELb1EEEvNS_16Flash_fwd_paramsE,@function
        .size           _ZN5flash24flash_fwd_splitkv_kernelI23Flash_fwd_kernel_traitsILi192ELi64ELi64ELi4ELb0ELb0EN7cutlass6half_tE19Flash_kernel_traitsILi192ELi64ELi64ELi4ES3_EELb0ELb1ELb0ELb0ELb1ELb0ELb1ELb1EEEvNS_16Flash_fwd_paramsE,(.L_x_7396 - _ZN5flash24flash_fwd_splitkv_kernelI23Flash_fwd_kernel_traitsILi192ELi64ELi64ELi4ELb0ELb0EN7cutlass6half_tE19Flash_kernel_traitsILi192ELi64ELi64ELi4ES3_EELb0ELb1ELb0ELb0ELb1ELb0ELb1ELb1EEEvNS_16Flash_fwd_paramsE)
        .other          _ZN5flash24flash_fwd_splitkv_kernelI23Flash_fwd_kernel_traitsILi192ELi64ELi64ELi4ELb0ELb0EN7cutlass6half_tE19Flash_kernel_traitsILi192ELi64ELi64ELi4ES3_EELb0ELb1ELb0ELb0ELb1ELb0ELb1ELb1EEEvNS_16Flash_fwd_paramsE,@"STO_CUDA_ENTRY STV_DEFAULT"
_ZN5flash24flash_fwd_splitkv_kernelI23Flash_fwd_kernel_traitsILi192ELi64ELi64ELi4ELb0ELb0EN7cutlass6half_tE19Flash_kernel_traitsILi192ELi64ELi64ELi4ES3_EELb0ELb1ELb0ELb0ELb1ELb0ELb1ELb1EEEvNS_16Flash_fwd_paramsE:
.text._ZN5flash24flash_fwd_splitkv_kernelI23Flash_fwd_kernel_traitsILi192ELi64ELi64ELi4ELb0ELb0EN7cutlass6half_tE19Flash_kernel_traitsILi192ELi64ELi64ELi4ES3_EELb0ELb1ELb0ELb0ELb1ELb0ELb1ELb1EEEvNS_16Flash_fwd_paramsE:
        /* <DEDUP_REMOVED lines=9> */
[----:B-1----:R-:W-:-:S06]  /*0090*/  IADD3 R3, R3, 0xffffffe, RZ ;  /* 0x0ffffffe03037810 */ /* 0x002fcc0007ffe0ff */
[----:B------:R-:W1:Y:S02]  /*00a0*/  F2I.FTZ.U32.TRUNC.NTZ R3, R3 ;  /* 0x0000000300037305 */ /* 0x000e64000021f000 */
[----:B-1----:R-:W-:-:S04]  /*00b0*/  IMAD.MOV R0, RZ, RZ, -R3 ;  /* 0x000000ffff007224 */ /* 0x002fc800078e0a03 */
[----:B------:R-:W-:-:S04]  /*00c0*/  IMAD R7, R0, c[0x0][0x1c0], RZ ;  /* 0x0000700000077a24 */ /* 0x000fc800078e02ff */
[----:B------:R-:W-:-:S04]  /*00d0*/  IMAD.HI.U32 R2, R3, R7, R2 ;  /* 0x0000000703027227 */ /* 0x000fc800078e0002 */
[----:B------:R-:W-:Y:S02]  /*00e0*/  IMAD.MOV.U32 R3, RZ, RZ, -0x1 ;  /* 0xffffffffff037424 */ /* 0x000fe400078e00ff */
        /* <DEDUP_REMOVED lines=39> */
.L_x_6486:
[----:B-1-34-:R-:W-:Y:S02]  /*0360*/  MOV R5, c[0x0][0x218] ;  /* 0x0000860000057a02 */ /* 0x01afe40000000f00 */
.L_x_6487:
        /* <DEDUP_REMOVED lines=25> */
[----:B------:R-:W-:Y:S02]  /*0500*/  IADD3 R7, R59, 0x3f, RZ ;  /* 0x0000003f3b077810 */ /* 0x000fe40007ffe0ff */
[----:B-1----:R-:W-:-:S04]  /*0510*/  IADD3 R8, R8, 0xffffffe, RZ ;  /* 0x0ffffffe08087810 */ /* 0x002fc80007ffe0ff */
[----:B------:R-:W1:Y:S02]  /*0520*/  F2I.FTZ.U32.TRUNC.NTZ R9, R8 ;  /* 0x0000000800097305 */ /* 0x000e64000021f000 */
[----:B-1----:R-:W-:Y:S02]  /*0530*/  IMAD.MOV R5, RZ, RZ, -R9 ;  /* 0x000000ffff057224 */ /* 0x002fe400078e0a09 */
[----:B------:R-:W-:Y:S02]  /*0540*/  IMAD.MOV.U32 R8, RZ, RZ, RZ ;  /* 0x000000ffff087224 */ /* 0x000fe400078e00ff */
[----:B------:R-:W-:-:S04]  /*0550*/  IMAD R5, R5, R6, RZ ;  /* 0x0000000605057224 */ /* 0x000fc800078e02ff */
[----:B------:R-:W-:Y:S01]  /*0560*/  IMAD.HI.U32 R5, R9, R5, R8 ;  /* 0x0000000509057227 */ /* 0x000fe200078e0008 */
[----:B------:R-:W-:-:S04]  /*0570*/  IADD3 R8, R59, R57, -R196 ;  /* 0x000000393b087210 */ /* 0x000fc80007ffe8c4 */
[----:B------:R-:W-:Y:S01]  /*0580*/  IADD3 R8, R8, -c[0x0][0x2e4], RZ ;  /* 0x8000b90008087a10 */ /* 0x000fe20007ffe0ff */
[----:B------:R-:W-:-:S04]  /*0590*/  IMAD.HI.U32 R9, R5, R4, RZ ;  /* 0x0000000405097227 */ /* 0x000fc800078e00ff */
[----:B------:R-:W-:-:S04]  /*05a0*/  IMAD.MOV R5, RZ, RZ, -R9 ;  /* 0x000000ffff057224 */ /* 0x000fc800078e0a09 */
[----:B------:R-:W-:Y:S01]  /*05b0*/  IMAD R5, R6, R5, R4 ;  /* 0x0000000506057224 */ /* 0x000fe200078e0204 */
[----:B------:R-:W-:-:S04]  /*05c0*/  IADD3 R4, -R196, 0x7f, R57 ;  /* 0x0000007fc4047810 */ /* 0x000fc80007ffe139 */
[----:B------:R-:W-:-:S13]  /*05d0*/  ISETP.GT.U32.AND P1, PT, R6, R5, PT ;  /* 0x000000050600720c */ /* 0x000fda0003f24070 */
[----:B------:R-:W-:Y:S01]  /*05e0*/  @!P1 IMAD.IADD R5, R5, 0x1, -R6 ;  /* 0x0000000105059824 */ /* 0x000fe200078e0a06 */
[----:B------:R-:W-:Y:S02]  /*05f0*/  @!P1 IADD3 R9, R9, 0x1, RZ ;  /* 0x0000000109099810 */ /* 0x000fe40007ffe0ff */
[----:B------:R-:W-:Y:S02]  /*0600*/  ISETP.NE.AND P1, PT, RZ, c[0x0][0x10], PT ;  /* 0x00000400ff007a0c */ /* 0x000fe40003f25270 */
[----:B------:R-:W-:Y:S02]  /*0610*/  ISETP.GE.U32.AND P2, PT, R5, R6, PT ;  /* 0x000000060500720c */ /* 0x000fe40003f46070 */
[----:B------:R-:W-:Y:S02]  /*0620*/  SHF.R.S32.HI R6, RZ, 0x1f, R7 ;  /* 0x0000001fff067819 */ /* 0x000fe40000011407 */
[----:B------:R-:W-:Y:S02]  /*0630*/  IADD3 R5, R4, c[0x0][0x2e8], R59 ;  /* 0x0000ba0004057a10 */ /* 0x000fe40007ffe03b */
[----:B------:R-:W-:-:S02]  /*0640*/  LEA.HI R6, R6, R7, RZ, 0x6 ;  /* 0x0000000706067211 */ /* 0x000fc400078f30ff */
[----:B------:R-:W-:Y:S02]  /*0650*/  SHF.R.S32.HI R7, RZ, 0x1f, R8 ;  /* 0x0000001fff077819 */ /* 0x000fe40000011408 */
[----:B------:R-:W-:Y:S02]  /*0660*/  SHF.R.S32.HI R4, RZ, 0x1f, R5 ;  /* 0x0000001fff047819 */ /* 0x000fe40000011405 */
[----:B------:R-:W-:Y:S02]  /*0670*/  LEA.HI R7, R7, R8, RZ, 0x6 ;  /* 0x0000000807077211 */ /* 0x000fe400078f30ff */
[----:B------:R-:W-:Y:S02]  /*0680*/  @P2 IADD3 R9, R9, 0x1, RZ ;  /* 0x0000000109092810 */ /* 0x000fe40007ffe0ff */
[----:B------:R-:W-:Y:S02]  /*0690*/  LEA.HI R4, R4, R5, RZ, 0x6 ;  /* 0x0000000504047211 */ /* 0x000fe400078f30ff */
[----:B------:R-:W-:Y:S01]  /*06a0*/  SHF.R.S32.HI R6, RZ, 0x6, R6 ;  /* 0x00000006ff067819 */ /* 0x000fe20000011406 */
[----:B------:R-:W-:Y:S01]  /*06b0*/  @!P0 IMAD.MOV R9, RZ, RZ, -R9 ;  /* 0x000000ffff098224 */ /* 0x000fe200078e0a09 */
[----:B------:R-:W-:-:S02]  /*06c0*/  @!P1 LOP3.LUT R9, RZ, c[0x0][0x10], RZ, 0x33, !PT ;  /* 0x00000400ff099a12 */ /* 0x000fc400078e33ff */
[----:B------:R-:W-:Y:S02]  /*06d0*/  SHF.R.S32.HI R8, RZ, 0x6, R7 ;  /* 0x00000006ff087819 */ /* 0x000fe40000011407 */
[----:B------:R-:W-:Y:S01]  /*06e0*/  SHF.R.S32.HI R4, RZ, 0x6, R4 ;  /* 0x00000006ff047819 */ /* 0x000fe20000011404 */
[----:B------:R-:W-:-:S04]  /*06f0*/  IMAD R195, R9, R2, RZ ;  /* 0x0000000209c37224 */ /* 0x000fc800078e02ff */
        /* <DEDUP_REMOVED lines=11> */
[----:B------:R-:W-:Y:S01]  /*07b0*/  LOP3.LUT R4, R0, 0x3ffffff0, RZ, 0xc0, !PT ;  /* 0x3ffffff000047812 */ /* 0x000fe200078ec0ff */
[--C-:B------:R-:W-:Y:S01]  /*07c0*/  IMAD R3, R144, c[0x0][0x214], R57.reuse ;  /* 0x0000850090037a24 */ /* 0x100fe200078e0239 */
[----:B------:R-:W-:Y:S01]  /*07d0*/  SHF.R.S32.HI R0, RZ, 0x4, R0 ;  /* 0x00000004ff007819 */ /* 0x000fe20000011400 */
[----:B------:R-:W-:Y:S02]  /*07e0*/  IMAD.IADD R57, R196, 0x1, -R57 ;  /* 0x00000001c4397824 */ /* 0x000fe400078e0a39 */
[----:B------:R-:W-:Y:S01]  /*07f0*/  IMAD.IADD R4, R55, 0x1, -R4 ;  /* 0x0000000137047824 */ /* 0x000fe200078e0a04 */
[C---:B------:R-:W-:Y:S02]  /*0800*/  IADD3 R8, R0.reuse, 0x18, RZ ;  /* 0x0000001800087810 */ /* 0x040fe40007ffe0ff */
[----:B------:R-:W-:Y:S01]  /*0810*/  ISETP.GE.AND P3, PT, R0, R57, PT ;  /* 0x000000390000720c */ /* 0x000fe20003f66270 */
[----:B------:R-:W-:Y:S01]  /*0820*/  IMAD.SHL.U32 R6, R4, 0x4, RZ ;  /* 0x0000000404067824 */ /* 0x000fe200078e00ff */
[----:B------:R-:W-:Y:S01]  /*0830*/  IADD3 R10, R0, 0x38, RZ ;  /* 0x00000038000a7810 */ /* 0x000fe20007ffe0ff */
[----:B------:R-:W-:Y:S01]  /*0840*/  IMAD R4, R3, c[0x0][0x22c], RZ ;  /* 0x00008b0003047a24 */ /* 0x000fe200078e02ff */
[----:B------:R-:W-:-:S02]  /*0850*/  SHF.R.S32.HI R5, RZ, 0x1f, R3 ;  /* 0x0000001fff057819 */ /* 0x000fc40000011403 */
        /* <DEDUP_REMOVED lines=72> */
.L_x_6488:
        /* <DEDUP_REMOVED lines=23> */
[----:B-1---5:R-:W1:Y:S02]  /*0e50*/  MUFU.RCP R8, R2 ;  /* 0x0000000200087308 */ /* 0x022e640000001000 */
        /* <DEDUP_REMOVED lines=50> */
[----:B------:R-:W-:-:S08]  /*1180*/  IMAD R8, R11, c[0x0][0x19c], R8 ;  /* 0x000067000b087a24 */ /* 0x000fd000078e0208 */
        /* <DEDUP_REMOVED lines=19> */
.L_x_6489:
        /* <DEDUP_REMOVED lines=16> */
[----:B------:R-:W-:-:S04]  /*13c0*/  MOV R2, R14 ;  /* 0x0000000e00027202 */ /* 0x000fc80000000f00 */
.L_x_6491:
[----:B------:R-:W-:Y:S01]  /*13d0*/  IABS R6, c[0x0][0x1c8] ;  /* 0x0000720000067a13 */ /* 0x000fe20000000000 */
[----:B------:R-:W-:Y:S01]  /*13e0*/  IMAD.MOV.U32 R16, RZ, RZ, R2 ;  /* 0x000000ffff107224 */ /* 0x000fe200078e0002 */
[----:B------:R-:W-:Y:S01]  /*13f0*/  MOV R14, RZ ;  /* 0x000000ff000e7202 */ /* 0x000fe20000000f00 */
[----:B------:R-:W-:Y:S01]  /*1400*/  @P4 IMAD.IADD R13, R12, 0x1, R13 ;  /* 0x000000010c0d4824 */ /* 0x000fe200078e020d */
[----:B------:R-:W1:Y:S01]  /*1410*/  I2F.RP R11, R6 ;  /* 0x00000006000b7306 */ /* 0x000e620000209400 */
[----:B------:R-:W-:-:S07]  /*1420*/  MOV R17, R9 ;  /* 0x0000000900117202 */ /* 0x000fce0000000f00 */
        /* <DEDUP_REMOVED lines=24> */
[----:B------:R-:W-:Y:S01]  /*15b0*/  @P2 IADD3 R4, R4, 0x1, RZ ;  /* 0x0000000104042810 */ /* 0x000fe20007ffe0ff */
[----:B------:R-:W-:-:S04]  /*15c0*/  IMAD R6, R5, c[0x0][0x198], RZ ;  /* 0x0000660005067a24 */ /* 0x000fc800078e02ff */
[----:B------:R-:W-:Y:S01]  /*15d0*/  IMAD R6, R7, c[0x0][0x19c], R6 ;  /* 0x0000670007067a24 */ /* 0x000fe200078e0206 */
        /* <DEDUP_REMOVED lines=21> */
.L_x_6490:
[----:B------:R1:W5:Y:S01]  /*1730*/  @P5 LDG.E R102, [R146.64] ;  /* 0x0000000692665981 */ /* 0x000362000c1e1900 */
[----:B------:R-:W-:Y:S01]  /*1740*/  ISETP.NE.AND P0, PT, R3, -0x1, PT ;  /* 0xffffffff0300780c */ /* 0x000fe20003f05270 */
[----:B------:R-:W-:Y:S01]  /*1750*/  IMAD.MOV.U32 R15, RZ, RZ, 0x2 ;  /* 0x00000002ff0f7424 */ /* 0x000fe200078e00ff */
[----:B------:R-:W-:Y:S01]  /*1760*/  SHF.R.S32.HI R60, RZ, 0x1f, R55 ;  /* 0x0000001fff3c7819 */ /* 0x000fe20000011437 */
[----:B------:R-:W-:Y:S01]  /*1770*/  IMAD.MOV.U32 R132, RZ, RZ, c[0x0][0x230] ;  /* 0x00008c00ff847624 */ /* 0x000fe200078e00ff */
[----:B------:R-:W-:Y:S01]  /*1780*/  MOV R16, RZ ;  /* 0x000000ff00107202 */ /* 0x000fe20000000f00 */
[----:B------:R-:W-:Y:S01]  /*1790*/  IMAD.MOV.U32 R17, RZ, RZ, c[0x0][0x230] ;  /* 0x00008c00ff117624 */ /* 0x000fe200078e00ff */
[CC--:B------:R-:W-:Y:S01]  /*17a0*/  LEA.HI R142, R60.reuse, R55.reuse, RZ, 0x3 ;  /* 0x000000373c8e7211 */ /* 0x0c0fe200078f18ff */
[----:B------:R-:W-:Y:S01]  /*17b0*/  IMAD.MOV.U32 R151, RZ, RZ, c[0x0][0x198] ;  /* 0x00006600ff977624 */ /* 0x000fe200078e00ff */
[----:B------:R-:W-:Y:S01]  /*17c0*/  LEA.HI R56, R60, R55, RZ, 0x5 ;  /* 0x000000373c387211 */ /* 0x000fe200078f28ff */
[----:B------:R-:W-:Y:S01]  /*17d0*/  IMAD.HI.U32 R132, R15, R132, R16 ;  /* 0x000000840f847227 */ /* 0x000fe200078e0010 */
[----:B------:R-:W-:-:S02]  /*17e0*/  LOP3.LUT R58, R142, 0xfffffff8, RZ, 0xc0, !PT ;  /* 0xfffffff88e3a7812 */ /* 0x000fc400078ec0ff */
[----:B------:R-:W-:Y:S01]  /*17f0*/  SHF.R.S32.HI R142, RZ, 0x3, R142 ;  /* 0x00000003ff8e7819 */ /* 0x000fe2000001148e */
[----:B------:R-:W-:Y:S01]  /*1800*/  @P0 IMAD.WIDE.U32 R14, R3, c[0x0][0x190], RZ ;  /* 0x00006400030e0a25 */ /* 0x000fe200078e00ff */
[----:B------:R-:W-:Y:S02]  /*1810*/  SHF.R.S32.HI R131, RZ, 0x1, R132 ;  /* 0x00000001ff837819 */ /* 0x000fe40000011484 */
[----:B------:R-:W-:Y:S01]  /*1820*/  SHF.L.U32 R19, R142, 0x6, RZ ;  /* 0x000000068e137819 */ /* 0x000fe200000006ff */
[----:B-----5:R-:W-:Y:S01]  /*1830*/  @!P0 IMAD R8, R10, c[0x0][0x178], RZ ;  /* 0x00005e000a088a24 */ /* 0x020fe200078e02ff */
[----:B------:R-:W-:Y:S01]  /*1840*/  SHF.R.S32.HI R143, RZ, 0x1f, R142 ;  /* 0x0000001fff8f7819 */ /* 0x000fe2000001148e */
[----:B------:R-:W-:Y:S01]  /*1850*/  IMAD.IADD R58, R55, 0x1, -R58 ;  /* 0x00000001373a7824 */ /* 0x000fe200078e0a3a */
[----:B------:R-:W-:Y:S01]  /*1860*/  LOP3.LUT R19, R19, 0x1c0, RZ, 0xc0, !PT ;  /* 0x000001c013137812 */ /* 0x000fe200078ec0ff */
[----:B------:R-:W-:Y:S01]  /*1870*/  @P0 IMAD R15, R3, c[0x0][0x194], R15 ;  /* 0x00006500030f0a24 */ /* 0x000fe200078e020f */
[----:B------:R-:W-:Y:S01]  /*1880*/  SHF.L.U64.HI R53, R151, R0, c[0x0][0x19c] ;  /* 0x0000670097357619 */ /* 0x000fe20000010200 */
[----:B------:R-:W-:Y:S01]  /*1890*/  @!P0 IMAD.WIDE.U32 R16, R197, c[0x0][0x178], RZ ;  /* 0x00005e00c5108a25 */ /* 0x000fe200078e00ff */
[----:B------:R-:W-:-:S02]  /*18a0*/  SHF.L.U32 R18, R58, 0x3, RZ ;  /* 0x000000033a127819 */ /* 0x000fc400000006ff */
[----:B------:R-:W-:Y:S01]  /*18b0*/  SHF.L.U32 R128, R58, 0x2, RZ ;  /* 0x000000023a807819 */ /* 0x000fe200000006ff */
[----:B------:R-:W-:Y:S01]  /*18c0*/  @!P0 IMAD R3, R197, c[0x0][0x17c], R8 ;  /* 0x00005f00c5038a24 */ /* 0x000fe200078e0208 */
[----:B------:R-:W-:Y:S01]  /*18d0*/  SHF.R.U32.HI R8, RZ, 0x3, R19 ;  /* 0x00000003ff087819 */ /* 0x000fe20000011613 */
[----:B------:R-:W-:Y:S01]  /*18e0*/  @!P0 IMAD.MOV.U32 R14, RZ, RZ, R16 ;  /* 0x000000ffff0e8224 */ /* 0x000fe200078e0010 */
[----:B------:R-:W-:Y:S01]  /*18f0*/  SHF.L.U32 R54, R151, 0x4, RZ ;  /* 0x0000000497367819 */ /* 0x000fe200000006ff */
[----:B------:R-:W-:Y:S01]  /*1900*/  @!P0 IMAD.IADD R15, R17, 0x1, R3 ;  /* 0x00000001110f8824 */ /* 0x000fe200078e0203 */
[----:B------:R-:W-:Y:S01]  /*1910*/  LOP3.LUT R17, R19, 0x38, R18, 0xf8, !PT ;  /* 0x0000003813117812 */ /* 0x000fe200078ef812 */
[----:B------:R-:W-:Y:S01]  /*1920*/  IMAD.WIDE R20, R21, 0x40, R142 ;  /* 0x0000004015147825 */ /* 0x000fe200078e028e */
[----:B------:R-:W-:Y:S02]  /*1930*/  SHF.R.S32.HI R19, RZ, 0x1f, R18 ;  /* 0x0000001fff137819 */ /* 0x000fe40000011412 */
[----:B------:R-:W-:Y:S01]  /*1940*/  IADD3 R12, P0, R18, R6, RZ ;  /* 0x00000006120c7210 */ /* 0x000fe20007f1e0ff */
[----:B------:R-:W-:Y:S01]  /*1950*/  IMAD R3, R2, c[0x0][0x1b8], RZ ;  /* 0x00006e0002037a24 */ /* 0x000fe200078e02ff */
[----:B------:R-:W-:Y:S01]  /*1960*/  IADD3 R14, P1, R18, R14, RZ ;  /* 0x0000000e120e7210 */ /* 0x000fe20007f3e0ff */
[----:B------:R-:W-:Y:S01]  /*1970*/  IMAD R129, R142, R131, R128 ;  /* 0x000000838e817224 */ /* 0x000fe200078e0280 */
[----:B------:R-:W-:Y:S01]  /*1980*/  LEA.HI R6, R60, R55, RZ, 0x6 ;  /* 0x000000373c067211 */ /* 0x000fe200078f30ff */
[----:B------:R-:W-:Y:S01]  /*1990*/  IMAD.X R13, R19, 0x1, R13, P0 ;  /* 0x00000001130d7824 */ /* 0x000fe200000e060d */
[----:B------:R-:W-:Y:S01]  /*19a0*/  IADD3 R136, P0, R142, R11, RZ ;  /* 0x0000000b8e887210 */ /* 0x000fe20007f1e0ff */
[----:B------:R-:W-:Y:S01]  /*19b0*/  IMAD R11, R21, c[0x0][0x190], RZ ;  /* 0x00006400150b7a24 */ /* 0x000fe200078e02ff */
[----:B------:R-:W-:Y:S01]  /*19c0*/  LOP3.LUT R8, R17, R8, RZ, 0x3c, !PT ;  /* 0x0000000811087212 */ /* 0x000fe200078e3cff */
[----:B------:R-:W-:Y:S01]  /*19d0*/  IMAD.X R15, R19, 0x1, R15, P1 ;  /* 0x00000001130f7824 */ /* 0x000fe200008e060f */
[----:B------:R-:W-:Y:S01]  /*19e0*/  LEA.HI R60, R60, R55, RZ, 0x4 ;  /* 0x000000373c3c7211 */ /* 0x000fe200078f20ff */
[----:B------:R-:W-:Y:S01]  /*19f0*/  IMAD.X R5, R143, 0x1, R5, P0 ;  /* 0x000000018f057824 */ /* 0x000fe200000e0605 */
[----:B------:R-:W-:Y:S01]  /*1a00*/  IADD3 R140, P0, R18, R140, RZ ;  /* 0x0000008c128c7210 */ /* 0x000fe20007f1e0ff */
[----:B------:R-:W-:Y:S01]  /*1a10*/  IMAD R11, R20, c[0x0][0x194], R11 ;  /* 0x00006500140b7a24 */ /* 0x000fe200078e020b */
[----:B------:R-:W-:Y:S01]  /*1a20*/  IADD3 R128, R128, R129, RZ ;  /* 0x0000008180807210 */ /* 0x000fe20007ffe0ff */
[----:B------:R-:W-:Y:S01]  /*1a30*/  IMAD R5, R5, c[0x0][0x1a0], RZ ;  /* 0x0000680005057a24 */ /* 0x000fe200078e02ff */
[----:B------:R-:W-:Y:S01]  /*1a40*/  SHF.R.S32.HI R56, RZ, 0x5, R56 ;  /* 0x00000005ff387819 */ /* 0x000fe20000011438 */
[----:B------:R-:W-:Y:S01]  /*1a50*/  IMAD.WIDE.U32 R20, R20, c[0x0][0x190], R14 ;  /* 0x0000640014147a25 */ /* 0x000fe200078e000e */
[----:B------:R-:W-:-:S02]  /*1a60*/  SHF.L.U32 R15, R6, 0x3, RZ ;  /* 0x00000003060f7819 */ /* 0x000fc400000006ff */
[----:B------:R-:W-:Y:S01]  /*1a70*/  SHF.R.S32.HI R116, RZ, 0x1f, R129 ;  /* 0x0000001fff747819 */ /* 0x000fe20000011481 */
[----:B------:R-:W-:Y:S01]  /*1a80*/  IMAD R133, R136, c[0x0][0x1a4], R5 ;  /* 0x0000690088857a24 */ /* 0x000fe200078e0205 */
[----:B------:R-:W-:Y:S01]  /*1a90*/  SHF.R.S32.HI R5, RZ, 0x1f, R62 ;  /* 0x0000001fff057819 */ /* 0x000fe2000001143e */
[C---:B------:R-:W-:Y:S01]  /*1aa0*/  IMAD R3, R4.reuse, c[0x0][0x1bc], R3 ;  /* 0x00006f0004037a24 */ /* 0x040fe200078e0203 */
[----:B------:R-:W-:Y:S01]  /*1ab0*/  IADD3 R21, R21, R11, RZ ;  /* 0x0000000b15157210 */ /* 0x000fe20007ffe0ff */
[----:B------:R-:W-:Y:S01]  /*1ac0*/  IMAD.WIDE.U32 R12, R4, c[0x0][0x1b8], R12 ;  /* 0x00006e00040c7a25 */ /* 0x000fe200078e000c */
[----:B------:R-:W-:Y:S02]  /*1ad0*/  LEA.HI R6, R5, R62, RZ, 0x6 ;  /* 0x0000003e05067211 */ /* 0x000fe400078f30ff */
[----:B------:R-:W-:Y:S01]  /*1ae0*/  LOP3.LUT R138, R8, 0xfffffe00, R15, 0xf8, !PT ;  /* 0xfffffe00088a7812 */ /* 0x000fe200078ef80f */
[----:B------:R-:W-:Y:S01]  /*1af0*/  IMAD.IADD R13, R13, 0x1, R3 ;  /* 0x000000010d0d7824 */ /* 0x000fe200078e0203 */
[----:B------:R-:W-:Y:S01]  /*1b00*/  SHF.R.S32.HI R6, RZ, 0x6, R6 ;  /* 0x00000006ff067819 */ /* 0x000fe20000011406 */
[----:B------:R-:W-:Y:S01]  /*1b10*/  IMAD.X R141, R19, 0x1, R9, P0 ;  /* 0x00000001138d7824 */ /* 0x000fe200000e0609 */
[----:B------:R-:W-:Y:S01]  /*1b20*/  SHF.R.S32.HI R3, RZ, 0x1f, R144 ;  /* 0x0000001fff037819 */ /* 0x000fe20000011490 */
[----:B------:R-:W-:Y:S01]  /*1b30*/  IMAD R5, R143, c[0x0][0x198], RZ ;  /* 0x000066008f057a24 */ /* 0x000fe200078e02ff */
[----:B------:R-:W-:Y:S01]  /*1b40*/  IMNMX R61, R195, R6, !PT ;  /* 0x00000006c33d7217 */ /* 0x000fe20007800200 */
[----:B------:R-:W-:Y:S01]  /*1b50*/  IMAD.WIDE.U32 R140, R142, c[0x0][0x198], R140 ;  /* 0x000066008e8c7a25 */ /* 0x000fe200078e008c */
[----:B------:R-:W-:-:S02]  /*1b60*/  LOP3.LUT R8, R60, 0xfffffff0, RZ, 0xc0, !PT ;  /* 0xfffffff03c087812 */ /* 0x000fc400078ec0ff */
[----:B------:R-:W-:Y:S01]  /*1b70*/  ISETP.GT.AND P0, PT, R134, R61, PT ;  /* 0x0000003d8600720c */ /* 0x000fe20003f04270 */
[----:B------:R-:W-:Y:S01]  /*1b80*/  IMAD R3, R3, c[0x0][0x1a8], RZ ;  /* 0x00006a0003037a24 */ /* 0x000fe200078e02ff */
[----:B------:R-:W-:Y:S01]  /*1b90*/  SHF.R.S32.HI R60, RZ, 0x4, R60 ;  /* 0x00000004ff3c7819 */ /* 0x000fe2000001143c */
[----:B------:R-:W-:Y:S01]  /*1ba0*/  IMAD R5, R142, c[0x0][0x19c], R5 ;  /* 0x000067008e057a24 */ /* 0x000fe200078e0205 */
[----:B------:R-:W-:Y:S01]  /*1bb0*/  SHF.R.S32.HI R115, RZ, 0x1f, R128 ;  /* 0x0000001fff737819 */ /* 0x000fe20000011480 */
[C---:B------:R-:W-:Y:S02]  /*1bc0*/  IMAD R139, R144.reuse, c[0x0][0x1ac], R3 ;  /* 0x00006b00908b7a24 */ /* 0x040fe400078e0203 */
[----:B------:R-:W-:Y:S01]  /*1bd0*/  IMAD.WIDE.U32 R144, R144, c[0x0][0x1a8], R20 ;  /* 0x00006a0090907a25 */ /* 0x000fe200078e0014 */
[----:B------:R-:W-:-:S03]  /*1be0*/  IADD3 R52, R141, R5, RZ ;  /* 0x000000058d347210 */ /* 0x000fc60007ffe0ff */
[----:B------:R-:W-:Y:S01]  /*1bf0*/  IMAD.MOV.U32 R3, RZ, RZ, c[0x0][0x1a0] ;  /* 0x00006800ff037624 */ /* 0x000fe200078e00ff */
[----:B------:R-:W-:Y:S01]  /*1c00*/  IADD3 R139, R145, R139, RZ ;  /* 0x0000008b918b7210 */ /* 0x000fe20007ffe0ff */
[----:B------:R-:W-:-:S03]  /*1c10*/  IMAD.WIDE.U32 R136, R136, c[0x0][0x1a0], R12 ;  /* 0x0000680088887a25 */ /* 0x000fc600078e000c */
[C---:B------:R-:W-:Y:S01]  /*1c20*/  SHF.L.U64.HI R104, R3.reuse, R0, c[0x0][0x1a4] ;  /* 0x0000690003687619 */ /* 0x040fe20000010200 */
[----:B------:R-:W-:Y:S02]  /*1c30*/  IMAD.SHL.U32 R105, R3, 0x10, RZ ;  /* 0x0000001003697824 */ /* 0x000fe400078e00ff */
[----:B------:R-:W-:Y:S02]  /*1c40*/  IMAD.IADD R135, R55, 0x1, -R8 ;  /* 0x0000000137877824 */ /* 0x000fe400078e0a08 */
[----:B------:R-:W-:Y:S02]  /*1c50*/  IMAD.SHL.U32 R130, R131, 0x10, RZ ;  /* 0x0000001083827824 */ /* 0x000fe400078e00ff */
        /* <DEDUP_REMOVED lines=8> */
[C---:B------:R-:W-:Y:S01]  /*1ce0*/  IMAD R6, R197.reuse, c[0x0][0x284], R6 ;  /* 0x0000a100c5067a24 */ /* 0x040fe200078e0206 */
[----:B------:R-:W-:Y:S01]  /*1cf0*/  UMOV UR9, 0x20 ;  /* 0x0000002000097882 */ /* 0x000fe20000000000 */
[----:B------:R-:W-:Y:S01]  /*1d00*/  IMAD.WIDE.U32 R12, R197, c[0x0][0x280], R18 ;  /* 0x0000a000c50c7a25 */ /* 0x000fe200078e0012 */
[----:B------:R-:W-:Y:S01]  /*1d10*/  IADD3.X R5, R5, R143, ~R9, P1, P0 ;  /* 0x0000008f05057210 */ /* 0x000fe20000fe0c09 */
[----:B------:R-:W-:Y:S01]  /*1d20*/  ULDC.64 UR4, c[0x0][0x1a0] ;  /* 0x0000680000047ab9 */ /* 0x000fe20000000a00 */
[----:B------:R-:W-:Y:S01]  /*1d30*/  IADD3 R75, P5, R54, R54, RZ ;  /* 0x00000036364b7210 */ /* 0x000fe20007fbe0ff */
[C---:B------:R-:W-:Y:S01]  /*1d40*/  IMAD.WIDE.U32 R14, R197.reuse, c[0x0][0x278], R18 ;  /* 0x00009e00c50e7a25 */ /* 0x040fe200078e0012 */
[----:B------:R-:W-:Y:S01]  /*1d50*/  UIMAD UR10, UR9, UR5, URZ ;  /* 0x00000005090a72a4 */ /* 0x000fe2000f8e023f */
[C---:B------:R-:W-:Y:S01]  /*1d60*/  IADD3 R123, R130.reuse, 0x40, RZ ;  /* 0x00000040827b7810 */ /* 0x040fe20007ffe0ff */
[----:B------:R-:W-:Y:S01]  /*1d70*/  UMOV UR8, 0x60 ;  /* 0x0000006000087882 */ /* 0x000fe20000000000 */
[----:B------:R-:W-:Y:S01]  /*1d80*/  IMAD R10, R197, c[0x0][0x27c], R10 ;  /* 0x00009f00c50a7a24 */ /* 0x000fe200078e020a */
[----:B------:R-:W-:Y:S01]  /*1d90*/  IADD3 R71, P4, R75, 0x40, RZ ;  /* 0x000000404b477810 */ /* 0x000fe20007f9e0ff */
[----:B------:R-:W-:Y:S01]  /*1da0*/  IMAD.IADD R13, R13, 0x1, R6 ;  /* 0x000000010d0d7824 */ /* 0x000fe200078e0206 */
[----:B------:R-:W-:Y:S01]  /*1db0*/  IADD3 R75, P2, R75, 0x80, RZ ;  /* 0x000000804b4b7810 */ /* 0x000fe20007f5e0ff */
[----:B------:R-:W-:Y:S01]  /*1dc0*/  IMAD R9, R5, c[0x0][0x290], RZ ;  /* 0x0000a40005097a24 */ /* 0x000fe200078e02ff */
[----:B------:R-:W-:Y:S01]  /*1dd0*/  IADD3 R121, R130, 0x80, RZ ;  /* 0x0000008082797810 */ /* 0x000fe20007ffe0ff */
[----:B------:R-:W-:Y:S01]  /*1de0*/  IMAD.IADD R15, R15, 0x1, R10 ;  /* 0x000000010f0f7824 */ /* 0x000fe200078e020a */
[----:B------:R-:W-:Y:S01]  /*1df0*/  UIMAD UR11, UR8, UR5, URZ ;  /* 0x00000005080b72a4 */ /* 0x000fe2000f8e023f */
[----:B------:R-:W-:Y:S01]  /*1e00*/  IMAD R5, R5, c[0x0][0x288], RZ ;  /* 0x0000a20005057a24 */ /* 0x000fe200078e02ff */
[----:B------:R-:W-:Y:S01]  /*1e10*/  SHF.L.U32 R124, R131, 0x5, RZ ;  /* 0x00000005837c7819 */ /* 0x000fe200000006ff */
[C---:B------:R-:W-:Y:S01]  /*1e20*/  IMAD R9, R8.reuse, c[0x0][0x294], R9 ;  /* 0x0000a50008097a24 */ /* 0x040fe200078e0209 */
[----:B------:R-:W-:Y:S01]  /*1e30*/  ULDC UR5, c[0x0][0x294] ;  /* 0x0000a50000057ab9 */ /* 0x000fe20000000800 */
[----:B------:R-:W-:Y:S01]  /*1e40*/  IMAD.WIDE.U32 R12, R8, c[0x0][0x290], R12 ;  /* 0x0000a400080c7a25 */ /* 0x000fe200078e000c */
[----:B------:R-:W-:Y:S01]  /*1e50*/  UIMAD UR5, UR8, UR5, URZ ;  /* 0x00000005080572a4 */ /* 0x000fe2000f8e023f */
[----:B------:R-:W-:Y:S01]  /*1e60*/  IADD3 R127, R142, 0x10, RZ ;  /* 0x000000108e7f7810 */ /* 0x000fe20007ffe0ff */
[----:B------:R-:W-:Y:S01]  /*1e70*/  UIMAD.WIDE.U32 UR12, UR8, UR4, URZ ;  /* 0x00000004080c72a5 */ /* 0x000fe2000f8e003f */
[----:B------:R-:W-:Y:S01]  /*1e80*/  IMAD R5, R8, c[0x0][0x28c], R5 ;  /* 0x0000a30008057a24 */ /* 0x000fe200078e0205 */
[----:B------:R-:W-:Y:S01]  /*1e90*/  IADD3 R126, R142, 0x20, RZ ;  /* 0x000000208e7e7810 */ /* 0x000fe20007ffe0ff */
[----:B------:R-:W-:Y:S01]  /*1ea0*/  IMAD.WIDE.U32 R14, R8, c[0x0][0x288], R14 ;  /* 0x0000a200080e7a25 */ /* 0x000fe200078e000e */
[----:B------:R-:W-:Y:S01]  /*1eb0*/  IADD3 R125, R142, 0x30, RZ ;  /* 0x000000308e7d7810 */ /* 0x000fe20007ffe0ff */
[----:B------:R-:W-:Y:S01]  /*1ec0*/  ULDC UR4, c[0x0][0x230] ;  /* 0x00008c0000047ab9 */ /* 0x000fe20000000800 */
[----:B------:R-:W-:Y:S01]  /*1ed0*/  SHF.R.S32.HI R114, RZ, 0x1f, R130 ;  /* 0x0000001fff727819 */ /* 0x000fe20000011482 */
[----:B------:R-:W-:Y:S01]  /*1ee0*/  IMAD.IADD R9, R13, 0x1, R9 ;  /* 0x000000010d097824 */ /* 0x000fe200078e0209 */
[----:B------:R-:W-:Y:S01]  /*1ef0*/  SHF.R.S32.HI R113, RZ, 0x1f, R124 ;  /* 0x0000001fff717819 */ /* 0x000fe2000001147c */
[----:B------:R-:W-:Y:S01]  /*1f00*/  IMAD.IADD R102, R102, 0x1, R7 ;  /* 0x0000000166667824 */ /* 0x000fe200078e0207 */
[----:B------:R-:W-:Y:S01]  /*1f10*/  SHF.R.S32.HI R112, RZ, 0x1f, R123 ;  /* 0x0000001fff707819 */ /* 0x000fe2000001147b */
[----:B------:R-:W-:Y:S01]  /*1f20*/  IMAD.MOV.U32 R8, RZ, RZ, R12 ;  /* 0x000000ffff087224 */ /* 0x000fe200078e000c */
[----:B------:R-:W-:Y:S01]  /*1f30*/  SHF.R.S32.HI R110, RZ, 0x1f, R121 ;  /* 0x0000001fff6e7819 */ /* 0x000fe20000011479 */
[C---:B------:R-:W-:Y:S01]  /*1f40*/  IMAD R97, R2.reuse, c[0x0][0x2a0], RZ ;  /* 0x0000a80002617a24 */ /* 0x040fe200078e02ff */
[----:B------:R-:W-:Y:S01]  /*1f50*/  UIADD3 UR11, UR13, UR11, URZ ;  /* 0x0000000b0d0b7290 */ /* 0x000fe2000fffe03f */
[----:B------:R-:W-:Y:S01]  /*1f60*/  IMAD R99, R2, c[0x0][0x298], RZ ;  /* 0x0000a60002637a24 */ /* 0x000fe200078e02ff */
[----:B------:R-:W-:Y:S01]  /*1f70*/  ULDC.U8 UR8, c[0x0][0x313] ;  /* 0x0000c4c000087ab9 */ /* 0x000fe20000000000 */
[----:B------:R-:W-:Y:S01]  /*1f80*/  IMAD.IADD R7, R15, 0x1, R5 ;  /* 0x000000010f077824 */ /* 0x000fe200078e0205 */
[C---:B------:R-:W-:Y:S01]  /*1f90*/  IADD3 R15, R18.reuse, 0x40, RZ ;  /* 0x00000040120f7810 */ /* 0x040fe20007ffe0ff */
[----:B------:R-:W-:Y:S01]  /*1fa0*/  IMAD.MOV.U32 R6, RZ, RZ, R14 ;  /* 0x000000ffff067224 */ /* 0x000fe200078e000e */
[----:B------:R-:W-:Y:S01]  /*1fb0*/  IADD3 R14, R18, 0x80, RZ ;  /* 0x00000080120e7810 */ /* 0x000fe20007ffe0ff */
[----:B------:R-:W-:-:S02]  /*1fc0*/  IMAD R97, R4, c[0x0][0x2a4], R97 ;  /* 0x0000a90004617a24 */ /* 0x000fc400078e0261 */
[C---:B------:R-:W-:Y:S02]  /*1fd0*/  IMAD R99, R4.reuse, c[0x0][0x29c], R99 ;  /* 0x0000a70004637a24 */ /* 0x040fe400078e0263 */
[----:B------:R-:W-:-:S04]  /*1fe0*/  IMAD.WIDE.U32 R8, R4, c[0x0][0x2a0], R8 ;  /* 0x0000a80004087a25 */ /* 0x000fc800078e0008 */
[----:B------:R-:W-:Y:S01]  /*1ff0*/  IMAD.WIDE.U32 R4, R4, c[0x0][0x298], R6 ;  /* 0x0000a60004047a25 */ /* 0x000fe200078e0006 */
[----:B------:R-:W-:-:S03]  /*2000*/  LEA R96, P1, R8, c[0x0][0x270], 0x1 ;  /* 0x00009c0008607a11 */ /* 0x000fc600078208ff */
[----:B------:R-:W-:Y:S01]  /*2010*/  IMAD.IADD R97, R9, 0x1, R97 ;  /* 0x0000000109617824 */ /* 0x000fe200078e0261 */
[----:B------:R-:W-:Y:S01]  /*2020*/  LEA R98, P0, R4, c[0x0][0x268], 0x1 ;  /* 0x00009a0004627a11 */ /* 0x000fe200078008ff */
[----:B------:R-:W-:Y:S02]  /*2030*/  IMAD.IADD R99, R5, 0x1, R99 ;  /* 0x0000000105637824 */ /* 0x000fe400078e0263 */
[----:B------:R-:W-:Y:S01]  /*2040*/  IMAD R102, R131, R102, RZ ;  /* 0x0000006683667224 */ /* 0x000fe200078e02ff */
[----:B------:R-:W-:Y:S01]  /*2050*/  LEA.HI.X R97, R8, c[0x0][0x274], R97, 0x1, P1 ;  /* 0x00009d0008617a11 */ /* 0x000fe200008f0c61 */
[----:B------:R-:W-:Y:S01]  /*2060*/  IMAD.WIDE.U32 R2, R3, 0x20, RZ ;  /* 0x0000002003027825 */ /* 0x000fe200078e00ff */
[----:B------:R-:W-:Y:S02]  /*2070*/  LEA.HI.X R99, R4, c[0x0][0x26c], R99, 0x1, P0 ;  /* 0x00009b0004637a11 */ /* 0x000fe400000f0c63 */
[----:B------:R-:W-:Y:S01]  /*2080*/  LEA R92, P1, R140, c[0x0][0x168], 0x1 ;  /* 0x00005a008c5c7a11 */ /* 0x000fe200078208ff */
[----:B------:R-:W-:Y:S01]  /*2090*/  IMAD.MOV.U32 R67, RZ, RZ, c[0x0][0x288] ;  /* 0x0000a200ff437624 */ /* 0x000fe200078e00ff */
[----:B------:R-:W-:Y:S01]  /*20a0*/  LEA R94, P0, R136, c[0x0][0x170], 0x1 ;  /* 0x00005c00885e7a11 */ /* 0x000fe200078008ff */
[----:B------:R-:W-:Y:S01]  /*20b0*/  IMAD.X R76, R53, 0x1, R53, P5 ;  /* 0x00000001354c7824 */ /* 0x000fe200028e0635 */
[----:B------:R-:W-:Y:S01]  /*20c0*/  LEA.HI.X R93, R140, c[0x0][0x16c], R52, 0x1, P1 ;  /* 0x00005b008c5d7a11 */ /* 0x000fe200008f0c34 */
[----:B------:R-:W-:Y:S01]  /*20d0*/  IMAD.SHL.U32 R65, R67, 0x10, RZ ;  /* 0x0000001043417824 */ /* 0x000fe200078e00ff */
[----:B------:R-:W-:Y:S01]  /*20e0*/  LEA.HI.X R95, R136, c[0x0][0x174], R133, 0x1, P0 ;  /* 0x00005d00885f7a11 */ /* 0x000fe200000f0c85 */
[----:B------:R-:W-:Y:S01]  /*20f0*/  IMAD.MOV.U32 R148, RZ, RZ, c[0x0][0x290] ;  /* 0x0000a400ff947624 */ /* 0x000fe200078e00ff */
[----:B------:R-:W-:Y:S01]  /*2100*/  SHF.R.S32.HI R103, RZ, 0x1f, R102 ;  /* 0x0000001fff677819 */ /* 0x000fe20000011466 */
[----:B------:R-:W-:Y:S01]  /*2110*/  IMAD.X R72, RZ, RZ, R76, P4 ;  /* 0x000000ffff487224 */ /* 0x000fe200020e064c */
[-C--:B------:R-:W-:Y:S01]  /*2120*/  IADD3 R44, P1, R129, R102.reuse, RZ ;  /* 0x00000066812c7210 */ /* 0x080fe20007f3e0ff */
[----:B------:R-:W-:Y:S01]  /*2130*/  IMAD.MOV.U32 R66, RZ, RZ, 0x5 ;  /* 0x00000005ff427424 */ /* 0x000fe200078e00ff */
[----:B------:R-:W-:Y:S01]  /*2140*/  IADD3 R102, P0, R128, R102, RZ ;  /* 0x0000006680667210 */ /* 0x000fe20007f1e0ff */
[----:B------:R-:W-:Y:S01]  /*2150*/  IMAD.IADD R120, R130, 0x1, R123 ;  /* 0x0000000182787824 */ /* 0x000fe200078e027b */
[----:B------:R-:W-:Y:S01]  /*2160*/  IADD3 R89, R3, UR10, RZ ;  /* 0x0000000a03597c10 */ /* 0x000fe2000fffe0ff */
[--C-:B------:R-:W-:Y:S01]  /*2170*/  IMAD.X R3, R116, 0x1, R103.reuse, P1 ;  /* 0x0000000174037824 */ /* 0x100fe200008e0667 */
[-C--:B------:R-:W-:Y:S01]  /*2180*/  SHF.L.U64.HI R64, R67, R0.reuse, c[0x0][0x28c] ;  /* 0x0000a30043407619 */ /* 0x080fe20000010200 */
[----:B------:R-:W-:Y:S01]  /*2190*/  IMAD.X R103, R115, 0x1, R103, P0 ;  /* 0x0000000173677824 */ /* 0x000fe200000e0667 */
[----:B------:R-:W-:Y:S01]  /*21a0*/  IADD3 R74, P5, R65, R65, RZ ;  /* 0x00000041414a7210 */ /* 0x000fe20007fbe0ff */
[----:B------:R-:W-:Y:S01]  /*21b0*/  IMAD.IADD R119, R130, 0x1, R121 ;  /* 0x0000000182777824 */ /* 0x000fe200078e0279 */
[----:B------:R-:W-:Y:S01]  /*21c0*/  IADD3 R80, P4, R54, R71, RZ ;  /* 0x0000004736507210 */ /* 0x000fe20007f9e0ff */
[----:B------:R-:W-:Y:S01]  /*21d0*/  ULDC UR10, c[0x0][0x19c] ;  /* 0x00006700000a7ab9 */ /* 0x000fe20000000800 */
[C---:B------:R-:W-:Y:S01]  /*21e0*/  SHF.L.U64.HI R103, R102.reuse, 0x1, R103 ;  /* 0x0000000166677819 */ /* 0x040fe20000010267 */
[----:B------:R-:W-:Y:S01]  /*21f0*/  IMAD.SHL.U32 R102, R102, 0x2, RZ ;  /* 0x0000000266667824 */ /* 0x000fe200078e00ff */
[----:B------:R-:W-:Y:S01]  /*2200*/  SHF.L.U64.HI R85, R148, R0, c[0x0][0x294] ;  /* 0x0000a50094557619 */ /* 0x000fe20000010200 */
[----:B------:R-:W-:Y:S01]  /*2210*/  IMAD.X R73, R64, 0x1, R64, P5 ;  /* 0x0000000140497824 */ /* 0x000fe200028e0640 */
[----:B------:R-:W-:Y:S01]  /*2220*/  IADD3.X R76, RZ, R76, RZ, P2, !PT ;  /* 0x0000004cff4c7210 */ /* 0x000fe200017fe4ff */
[----:B------:R-:W-:Y:S01]  /*2230*/  UIMAD UR10, UR9, UR10, URZ ;  /* 0x0000000a090a72a4 */ /* 0x000fe2000f8e023f */
[C---:B------:R-:W-:Y:S01]  /*2240*/  SHF.L.U64.HI R0, R44.reuse, 0x1, R3 ;  /* 0x000000012c007819 */ /* 0x040fe20000010203 */
[----:B------:R-:W-:Y:S01]  /*2250*/  IMAD.SHL.U32 R44, R44, 0x2, RZ ;  /* 0x000000022c2c7824 */ /* 0x000fe200078e00ff */
[----:B------:R-:W-:Y:S01]  /*2260*/  IADD3 R70, P1, R74, 0x40, RZ ;  /* 0x000000404a467810 */ /* 0x000fe20007f3e0ff */
[C---:B------:R-:W-:Y:S01]  /*2270*/  IMAD.SHL.U32 R88, R148.reuse, 0x20, RZ ;  /* 0x0000002094587824 */ /* 0x040fe200078e00ff */
[----:B------:R-:W-:Y:S01]  /*2280*/  IADD3.X R79, R53, R72, RZ, P4, !PT ;  /* 0x00000048354f7210 */ /* 0x000fe200027fe4ff */
[----:B------:R-:W-:Y:S01]  /*2290*/  IMAD.SHL.U32 R86, R148, 0x10, RZ ;  /* 0x0000001094567824 */ /* 0x000fe200078e00ff */
[----:B------:R-:W-:Y:S01]  /*22a0*/  IADD3 R84, P2, R54, R75, RZ ;  /* 0x0000004b36547210 */ /* 0x000fe20007f5e0ff */
[----:B------:R-:W-:Y:S01]  /*22b0*/  IMAD.X R69, RZ, RZ, R73, P1 ;  /* 0x000000ffff457224 */ /* 0x000fe200008e0649 */
[----:B------:R-:W-:Y:S01]  /*22c0*/  IADD3 R74, P0, R74, 0x80, RZ ;  /* 0x000000804a4a7810 */ /* 0x000fe20007f1e0ff */
[----:B------:R-:W-:Y:S01]  /*22d0*/  IMAD.WIDE.U32 R150, R151, 0x20, RZ ;  /* 0x0000002097967825 */ /* 0x000fe200078e00ff */
[----:B------:R-:W-:-:S02]  /*22e0*/  IADD3 R100, P4, R102, c[0x0][0x2b0], RZ ;  /* 0x0000ac0066647a10 */ /* 0x000fc40007f9e0ff */
[CC--:B------:R-:W-:Y:S01]  /*22f0*/  SHF.L.U64.HI R87, R148.reuse, R66.reuse, c[0x0][0x294] ;  /* 0x0000a50094577619 */ /* 0x0c0fe20000010242 */
[----:B------:R-:W-:Y:S01]  /*2300*/  IMAD R122, R131, 0x30, RZ ;  /* 0x00000030837a7824 */ /* 0x000fe200078e02ff */
[----:B------:R-:W-:Y:S01]  /*2310*/  IADD3.X R101, R103, c[0x0][0x2b4], RZ, P4, !PT ;  /* 0x0000ad0067657a10 */ /* 0x000fe200027fe4ff */
[----:B------:R-:W-:Y:S01]  /*2320*/  IMAD.WIDE.U32 R148, R148, 0x60, RZ ;  /* 0x0000006094947825 */ /* 0x000fe200078e00ff */
[----:B------:R-:W-:Y:S02]  /*2330*/  IADD3 R20, P1, R44, c[0x0][0x2b0], RZ ;  /* 0x0000ac002c147a10 */ /* 0x000fe40007f3e0ff */
[-C--:B------:R-:W-:Y:S01]  /*2340*/  IADD3 R78, P5, R70, R65.reuse, RZ ;  /* 0x00000041464e7210 */ /* 0x080fe20007fbe0ff */
[----:B------:R-:W-:Y:S01]  /*2350*/  IMAD.IADD R118, R130, 0x1, R120 ;  /* 0x0000000182767824 */ /* 0x000fe200078e0278 */
[----:B------:R-:W-:Y:S01]  /*2360*/  IADD3 R82, P4, R74, R65, RZ ;  /* 0x000000414a527210 */ /* 0x000fe20007f9e0ff */
[----:B------:R-:W-:Y:S01]  /*2370*/  IMAD.IADD R117, R130, 0x1, R119 ;  /* 0x0000000182757824 */ /* 0x000fe200078e0277 */
[----:B------:R-:W-:Y:S01]  /*2380*/  SHF.L.U64.HI R66, R67, R66, c[0x0][0x28c] ;  /* 0x0000a30043427619 */ /* 0x000fe20000010242 */
[----:B------:R-:W-:Y:S01]  /*2390*/  IMAD.X R83, R53, 0x1, R76, P2 ;  /* 0x0000000135537824 */ /* 0x000fe200010e064c */
[----:B------:R-:W-:Y:S01]  /*23a0*/  IADD3 R102, P2, R102, c[0x0][0x2a8], RZ ;  /* 0x0000aa0066667a10 */ /* 0x000fe20007f5e0ff */
[----:B------:R-:W-:Y:S01]  /*23b0*/  IMAD.X R73, RZ, RZ, R73, P0 ;  /* 0x000000ffff497224 */ /* 0x000fe200000e0649 */
[----:B------:R-:W-:Y:S01]  /*23c0*/  IADD3 R44, P0, R44, c[0x0][0x2a8], RZ ;  /* 0x0000aa002c2c7a10 */ /* 0x000fe20007f1e0ff */
[----:B------:R-:W-:Y:S01]  /*23d0*/  IMAD.MOV.U32 R63, RZ, RZ, c[0x0][0x290] ;  /* 0x0000a400ff3f7624 */ /* 0x000fe200078e00ff */
[----:B------:R-:W-:Y:S01]  /*23e0*/  SHF.L.U64.HI R87, R88, 0x1, R87 ;  /* 0x0000000158577819 */ /* 0x000fe20000010257 */
[----:B------:R-:W-:Y:S01]  /*23f0*/  IMAD.SHL.U32 R90, R2, 0x2, RZ ;  /* 0x00000002025a7824 */ /* 0x000fe200078e00ff */
[----:B------:R-:W-:Y:S01]  /*2400*/  SHF.L.U64.HI R85, R86, 0x1, R85 ;  /* 0x0000000156557819 */ /* 0x000fe20000010255 */
[----:B------:R-:W-:Y:S01]  /*2410*/  IMAD.MOV.U32 R13, RZ, RZ, R134 ;  /* 0x000000ffff0d7224 */ /* 0x000fe200078e0086 */
[----:B------:R-:W-:Y:S01]  /*2420*/  SHF.L.U64.HI R89, R2, 0x1, R89 ;  /* 0x0000000102597819 */ /* 0x000fe20000010259 */
[----:B------:R-:W-:Y:S01]  /*2430*/  IMAD.SHL.U32 R67, R67, 0x20, RZ ;  /* 0x0000002043437824 */ /* 0x000fe200078e00ff */
[----:B------:R-:W-:Y:S01]  /*2440*/  SHF.R.S32.HI R111, RZ, 0x1f, R122 ;  /* 0x0000001fff6f7819 */ /* 0x000fe2000001147a */
[----:B------:R-:W-:Y:S01]  /*2450*/  IMAD.SHL.U32 R88, R88, 0x2, RZ ;  /* 0x0000000258587824 */ /* 0x000fe200078e00ff */
[----:B------:R-:W-:Y:S01]  /*2460*/  IADD3 R68, R151, UR10, RZ ;  /* 0x0000000a97447c10 */ /* 0x000fe2000fffe0ff */
[----:B------:R-:W-:Y:S01]  /*2470*/  IMAD.SHL.U32 R86, R86, 0x2, RZ ;  /* 0x0000000256567824 */ /* 0x000fe200078e00ff */
[----:B------:R-:W-:Y:S01]  /*2480*/  SHF.R.S32.HI R109, RZ, 0x1f, R120 ;  /* 0x0000001fff6d7819 */ /* 0x000fe20000011478 */
[--C-:B------:R-:W-:Y:S01]  /*2490*/  IMAD.X R77, R69, 0x1, R64.reuse, P5 ;  /* 0x00000001454d7824 */ /* 0x100fe200028e0640 */
[----:B------:R-:W-:Y:S01]  /*24a0*/  SHF.R.S32.HI R108, RZ, 0x1f, R119 ;  /* 0x0000001fff6c7819 */ /* 0x000fe20000011477 */
[----:B------:R-:W-:Y:S01]  /*24b0*/  IMAD.X R81, R73, 0x1, R64, P4 ;  /* 0x0000000149517824 */ /* 0x000fe200020e0640 */
[----:B------:R-:W-:Y:S01]  /*24c0*/  IADD3 R91, R149, UR5, RZ ;  /* 0x00000005955b7c10 */ /* 0x000fe2000fffe0ff */
[----:B------:R-:W-:Y:S01]  /*24d0*/  IMAD.U32 R63, R63, -0x40, RZ ;  /* 0xffffffc03f3f7824 */ /* 0x000fe200078e00ff */
[----:B------:R-:W-:-:S02]  /*24e0*/  SHF.R.S32.HI R107, RZ, 0x1f, R118 ;  /* 0x0000001fff6b7819 */ /* 0x000fc40000011476 */
[----:B------:R-:W-:Y:S02]  /*24f0*/  SHF.R.S32.HI R106, RZ, 0x1f, R117 ;  /* 0x0000001fff6a7819 */ /* 0x000fe40000011475 */
[----:B------:R-:W-:Y:S02]  /*2500*/  IADD3.X R103, R103, c[0x0][0x2ac], RZ, P2, !PT ;  /* 0x0000ab0067677a10 */ /* 0x000fe400017fe4ff */
[C---:B------:R-:W-:Y:S02]  /*2510*/  IADD3.X R21, R0.reuse, c[0x0][0x2b4], RZ, P1, !PT ;  /* 0x0000ad0000157a10 */ /* 0x040fe40000ffe4ff */
[----:B------:R-:W-:Y:S02]  /*2520*/  IADD3.X R45, R0, c[0x0][0x2ac], RZ, P0, !PT ;  /* 0x0000ab00002d7a10 */ /* 0x000fe400007fe4ff */
.L_x_6538:
        /* <DEDUP_REMOVED lines=204> */
.L_x_6496:
[----:B------:R-:W-:Y:S05]  /*31f0*/  BSYNC B0 ;  /* 0x0000000000007941 */ /* 0x000fea0003800000 */
.L_x_6495:
        /* <DEDUP_REMOVED lines=159> */
.L_x_6498:
[----:B------:R-:W-:Y:S05]  /*3bf0*/  BSYNC B0 ;  /* 0x0000000000007941 */ /* 0x000fea0003800000 */
.L_x_6497:
        /* <DEDUP_REMOVED lines=167> */
.L_x_6500:
[----:B------:R-:W-:Y:S05]  /*4670*/  BSYNC B0 ;  /* 0x0000000000007941 */ /* 0x000fea0003800000 */
.L_x_6499:
        /* <DEDUP_REMOVED lines=170> */
.L_x_6502:
[----:B------:R-:W-:Y:S05]  /*5120*/  BSYNC B0 ;  /* 0x0000000000007941 */ /* 0x000fea0003800000 */
.L_x_6501:
        /* <DEDUP_REMOVED lines=8> */
.L_x_6494:
        /* <DEDUP_REMOVED lines=91> */
.L_x_6507:
[----:B------:R-:W-:Y:S05]  /*5760*/  BSYNC B0 ;  /* 0x0000000000007941 */ /* 0x000fea0003800000 */
.L_x_6506:
        /* <DEDUP_REMOVED lines=91> */
.L_x_6509:
[----:B------:R-:W-:Y:S05]  /*5d20*/  BSYNC B0 ;  /* 0x0000000000007941 */ /* 0x000fea0003800000 */
.L_x_6508:
        /* <DEDUP_REMOVED lines=91> */
.L_x_6511:
[----:B------:R-:W-:Y:S05]  /*62e0*/  BSYNC B0 ;  /* 0x0000000000007941 */ /* 0x000fea0003800000 */
.L_x_6510:
[----:B-----5:R1:W-:Y:S02]  /*62f0*/  STG.E.128 [R92.64+0x100], R48 ;  /* 0x000100305c007986 */ /* 0x0203e4000c101d06 */
.L_x_6505:
[----:B------:R-:W-:Y:S05]  /*6300*/  BSYNC B1 ;  /* 0x0000000000017941 */ /* 0x000fea0003800000 */
.L_x_6504:
        /* <DEDUP_REMOVED lines=21> */
[C---:B------:R-:W-:Y:S02]  /*6460*/  IADD3 R153, P5, R130.reuse, R157, RZ ;  /* 0x0000009d82997210 */ /* 0x040fe40007fbe0ff */
        /* <DEDUP_REMOVED lines=74> */
.L_x_6515:
[----:B------:R-:W-:Y:S05]  /*6910*/  BSYNC B0 ;  /* 0x0000000000007941 */ /* 0x000fea0003800000 */
.L_x_6514:
        /* <DEDUP_REMOVED lines=22> */
[----:B------:R-:W-:Y:S02]  /*6a80*/  MOV R160, RZ ;  /* 0x000000ff00a07202 */ /* 0x000fe40000000f00 */
        /* <DEDUP_REMOVED lines=74> */
.L_x_6517:
[----:B------:R-:W-:Y:S05]  /*6f30*/  BSYNC B0 ;  /* 0x0000000000007941 */ /* 0x000fea0003800000 */
.L_x_6516:
        /* <DEDUP_REMOVED lines=99> */
.L_x_6519:
[----:B------:R-:W-:Y:S05]  /*7570*/  BSYNC B0 ;  /* 0x0000000000007941 */ /* 0x000fea0003800000 */
.L_x_6518:
[----:B-----5:R4:W-:Y:S02]  /*7580*/  STG.E.128 [R156.64+0x100], R4 ;  /* 0x000100049c007986 */ /* 0x0209e4000c101d06 */
.L_x_6513:
[----:B------:R-:W-:Y:S05]  /*7590*/  BSYNC B1 ;  /* 0x0000000000017941 */ /* 0x000fea0003800000 */
.L_x_6512:
        /* <DEDUP_REMOVED lines=99> */
.L_x_6523:
[----:B------:R-:W-:Y:S05]  /*7bd0*/  BSYNC B0 ;  /* 0x0000000000007941 */ /* 0x000fea0003800000 */
.L_x_6522:
        /* <DEDUP_REMOVED lines=99> */
.L_x_6525:
[----:B------:R-:W-:Y:S05]  /*8210*/  BSYNC B0 ;  /* 0x0000000000007941 */ /* 0x000fea0003800000 */
.L_x_6524:
        /* <DEDUP_REMOVED lines=100> */
.L_x_6527:
[----:B------:R-:W-:Y:S05]  /*8860*/  BSYNC B0 ;  /* 0x0000000000007941 */ /* 0x000fea0003800000 */
.L_x_6526:
[C---:B----4-:R-:W-:Y:S04]  /*8870*/  LEA R2, P0, R75.reuse, R92, 0x1 ;  /* 0x0000005c4b027211 */ /* 0x050fe800078008ff */
[----:B------:R-:W-:Y:S05]  /*8880*/  LEA.HI.X R3, R75, R93, R76, 0x1, P0 ;  /* 0x0000005d4b037211 */ /* 0x000fea00000f0c4c */
[----:B-----5:R4:W-:Y:S04]  /*8890*/  STG.E.128 [R2.64], R8 ;  /* 0x0000000802007986 */ /* 0x0209e8000c101d06 */
.L_x_6521:
[----:B------:R-:W-:Y:S05]  /*88a0*/  BSYNC B1 ;  /* 0x0000000000017941 */ /* 0x000fea0003800000 */
.L_x_6520:
        /* <DEDUP_REMOVED lines=101> */
.L_x_6531:
[----:B------:R-:W-:Y:S05]  /*8f00*/  BSYNC B0 ;  /* 0x0000000000007941 */ /* 0x000fea0003800000 */
.L_x_6530:
        /* <DEDUP_REMOVED lines=100> */
.L_x_6533:
[----:B------:R-:W-:Y:S05]  /*9550*/  BSYNC B0 ;  /* 0x0000000000007941 */ /* 0x000fea0003800000 */
.L_x_6532:
        /* <DEDUP_REMOVED lines=100> */
.L_x_6535:
[----:B------:R-:W-:Y:S05]  /*9ba0*/  BSYNC B0 ;  /* 0x0000000000007941 */ /* 0x000fea0003800000 */
.L_x_6534:
[C---:B----4-:R-:W-:Y:S04]  /*9bb0*/  LEA R2, P0, R84.reuse, R92, 0x1 ;  /* 0x0000005c54027211 */ /* 0x050fe800078008ff */
[----:B------:R-:W-:Y:S05]  /*9bc0*/  LEA.HI.X R3, R84, R93, R83, 0x1, P0 ;  /* 0x0000005d54037211 */ /* 0x000fea00000f0c53 */
[----:B-----5:R4:W-:Y:S04]  /*9bd0*/  STG.E.128 [R2.64], R8 ;  /* 0x0000000802007986 */ /* 0x0209e8000c101d06 */
.L_x_6529:
[----:B------:R-:W-:Y:S05]  /*9be0*/  BSYNC B1 ;  /* 0x0000000000017941 */ /* 0x000fea0003800000 */
.L_x_6528:
        /* <DEDUP_REMOVED lines=8> */
.L_x_6493:
        /* <DEDUP_REMOVED lines=40> */
.L_x_6503:
        /* <DEDUP_REMOVED lines=80> */
.L_x_6536:
        /* <DEDUP_REMOVED lines=8> */
.L_x_6537:
[----:B------:R-:W-:Y:S04]  /*a470*/  IADD3 R13, R13, -0x1, RZ ;  /* 0xffffffff0d0d7810 */ /* 0x000fe80007ffe0ff */
[----:B------:R-:W-:Y:S11]  /*a480*/  ISETP.GT.AND P0, PT, R13, R61, PT ;  /* 0x0000003d0d00720c */ /* 0x000ff60003f04270 */
[----:B------:R-:W-:Y:S02]  /*a490*/  @!UPT UIADD3 URZ, URZ, URZ, URZ ;  /* 0x0000003f3f3ff290 */ /* 0x000fe4000fffe03f */
[----:B------:R-:W-:-:S05]  /*a4a0*/  @P0 BRA `(.L_x_6538) ;  /* 0xffff808000000947 */ /* 0x000fca000383ffff */
.L_x_6492:
        /* <DEDUP_REMOVED lines=45> */
[----:B------:R1:W5:Y:S01]  /*a780*/  LDG.E.128 R24, [R32.64] ;  /* 0x0000000620187981 */ /* 0x000362000c1e1d00 */
        /* <DEDUP_REMOVED lines=11> */
[----:B-----5:R-:W-:-:S02]  /*a840*/  MOV R0, R25 ;  /* 0x0000001900007202 */ /* 0x020fc40000000f00 */
[----:B------:R-:W-:Y:S02]  /*a850*/  MOV R25, R27 ;  /* 0x0000001b00197202 */ /* 0x000fe40000000f00 */
[----:B------:R-:W-:Y:S01]  /*a860*/  MOV R28, R26 ;  /* 0x0000001a001c7202 */ /* 0x000fe20000000f00 */
[--C-:B------:R-:W-:Y:S02]  /*a870*/  HADD2.F32 R29, -RZ, R0.reuse.H0_H0 ;  /* 0x20000000ff1d7230 */ /* 0x100fe40000004100 */
[----:B------:R-:W-:Y:S02]  /*a880*/  HADD2.F32 R27, -RZ, R0.H1_H1 ;  /* 0x30000000ff1b7230 */ /* 0x000fe40000004100 */
[--C-:B------:R-:W-:Y:S02]  /*a890*/  HADD2.F32 R26, -RZ, R25.reuse.H0_H0 ;  /* 0x20000019ff1a7230 */ /* 0x100fe40000004100 */
[----:B------:R-:W-:Y:S02]  /*a8a0*/  HADD2.F32 R25, -RZ, R25.H1_H1 ;  /* 0x30000019ff197230 */ /* 0x000fe40000004100 */
[----:B--2---:R-:W-:-:S02]  /*a8b0*/  HADD2.F32 R8, -RZ, R2.H1_H1 ;  /* 0x30000002ff087230 */ /* 0x004fc40000004100 */
        /* <DEDUP_REMOVED lines=31> */
.L_x_6545:
[----:B------:R-:W-:Y:S05]  /*aab0*/  BSYNC B0 ;  /* 0x0000000000007941 */ /* 0x000fea0003800000 */
.L_x_6544:
        /* <DEDUP_REMOVED lines=8> */
[----:B--2---:R-:W-:Y:S01]  /*ab40*/  MOV R27, R10 ;  /* 0x0000000a001b7202 */ /* 0x004fe20000000f00 */
[----:B------:R-:W-:Y:S02]  /*ab50*/  HADD2.F32 R29, -RZ, R9.H1_H1 ;  /* 0x30000009ff1d7230 */ /* 0x000fe40000004100 */
[----:B------:R-:W-:Y:S02]  /*ab60*/  HADD2.F32 R25, -RZ, R11.H1_H1 ;  /* 0x3000000bff197230 */ /* 0x000fe40000004100 */
[----:B------:R-:W-:-:S02]  /*ab70*/  HADD2.F32 R28, -RZ, R9.H0_H0 ;  /* 0x20000009ff1c7230 */ /* 0x000fc40000004100 */
[----:B------:R-:W-:Y:S02]  /*ab80*/  HADD2.F32 R26, -RZ, R11.H0_H0 ;  /* 0x2000000bff1a7230 */ /* 0x000fe40000004100 */
        /* <DEDUP_REMOVED lines=34> */
.L_x_6547:
[----:B------:R-:W-:Y:S05]  /*adb0*/  BSYNC B0 ;  /* 0x0000000000007941 */ /* 0x000fea0003800000 */
.L_x_6546:
[----:B-12---:R-:W5:Y:S01]  /*adc0*/  LDG.E.128 R32, [R32.64+0x100] ;  /* 0x0001000620207981 */ /* 0x006f62000c1e1d00 */
[----:B------:R-:W-:Y:S01]  /*add0*/  IADD3 R0, R18, 0x80, RZ ;  /* 0x0000008012007810 */ /* 0x000fe20007ffe0ff */
[----:B------:R-:W-:Y:S02]  /*ade0*/  BSSY B0, `(.L_x_6548) ;  /* 0x000002a000007945 */ /* 0x000fe40003800000 */
[----:B------:R1:W-:Y:S01]  /*adf0*/  STS.128 [R200+0x2000], R8 ;  /* 0x00200008c8007388 */ /* 0x0003e20000000c00 */
[----:B------:R-:W-:-:S13]  /*ae00*/  ISETP.GE.AND P0, PT, R0, c[0x0][0x230], PT ;  /* 0x00008c0000007a0c */ /* 0x000fda0003f06270 */
[----:B------:R-:W-:Y:S05]  /*ae10*/  @P0 BRA `(.L_x_6549) ;  /* 0x0000026000000947 */ /* 0x000fea0003800000 */
[----:B------:R-:W2:Y:S04]  /*ae20*/  LDG.E.64 R2, [R30.64+0x80] ;  /* 0x000080061e027981 */ /* 0x000ea8000c1e1b00 */
[----:B------:R3:W4:Y:S01]  /*ae30*/  LDG.E.64 R4, [R12.64+0x80] ;  /* 0x000080060c047981 */ /* 0x000722000c1e1b00 */
[--C-:B-----5:R-:W-:Y:S02]  /*ae40*/  HADD2.F32 R27, -RZ, R33.reuse.H0_H0 ;  /* 0x20000021ff1b7230 */ /* 0x120fe40000004100 */
[----:B------:R-:W-:Y:S02]  /*ae50*/  HADD2.F32 R25, -RZ, R33.H1_H1 ;  /* 0x30000021ff197230 */ /* 0x000fe40000004100 */
[--C-:B------:R-:W-:Y:S02]  /*ae60*/  HADD2.F32 R16, -RZ, R35.reuse.H1_H1 ;  /* 0x30000023ff107230 */ /* 0x100fe40000004100 */
[----:B------:R-:W-:-:S02]  /*ae70*/  HADD2.F32 R24, -RZ, R35.H0_H0 ;  /* 0x20000023ff187230 */ /* 0x000fc40000004100 */
[----:B---3--:R-:W-:Y:S02]  /*ae80*/  HADD2.F32 R13, -RZ, R32.H0_H0 ;  /* 0x20000020ff0d7230 */ /* 0x008fe40000004100 */
[----:B--2---:R-:W-:Y:S02]  /*ae90*/  HADD2.F32 R0, -RZ, R2.H1_H1 ;  /* 0x30000002ff007230 */ /* 0x004fe40000004100 */
[----:B------:R-:W-:Y:S02]  /*aea0*/  HADD2.F32 R29, -RZ, R3.H1_H1 ;  /* 0x30000003ff1d7230 */ /* 0x000fe40000004100 */
[----:B-1--4-:R-:W-:Y:S01]  /*aeb0*/  HADD2.F32 R11, -RZ, R5.H1_H1 ;  /* 0x30000005ff0b7230 */ /* 0x012fe20000004100 */
        /* <DEDUP_REMOVED lines=28> */
.L_x_6549:
[----:B------:R-:W-:Y:S05]  /*b080*/  BSYNC B0 ;  /* 0x0000000000007941 */ /* 0x000fea0003800000 */
.L_x_6548:
[----:B-----5:R2:W-:Y:S02]  /*b090*/  STS.128 [R200+0x4000], R32 ;  /* 0x00400020c8007388 */ /* 0x0205e40000000c00 */
.L_x_6543:
[----:B------:R-:W-:Y:S05]  /*b0a0*/  BSYNC B1 ;  /* 0x0000000000017941 */ /* 0x000fea0003800000 */
.L_x_6542:
[----:B------:R-:W-:Y:S01]  /*b0b0*/  IADD3 R0, R142, 0x10, RZ ;  /* 0x000000108e007810 */ /* 0x000fe20007ffe0ff */
[----:B------:R-:W-:Y:S03]  /*b0c0*/  BSSY B1, `(.L_x_6550) ;  /* 0x0000098000017945 */ /* 0x000fe60003800000 */
[----:B------:R-:W-:-:S04]  /*b0d0*/  ISETP.GE.AND P0, PT, R0, R17, PT ;  /* 0x000000110000720c */ /* 0x000fc80003f06270 */
[----:B------:R-:W-:-:S13]  /*b0e0*/  ISETP.LT.OR P0, PT, R55, -0x87, P0 ;  /* 0xffffff793700780c */ /* 0x000fda0000701670 */
[----:B------:R-:W-:Y:S05]  /*b0f0*/  @P0 BRA `(.L_x_6551) ;  /* 0x0000094000000947 */ /* 0x000fea0003800000 */
[----:B-1----:R1:W5:Y:S01]  /*b100*/  LDG.E.128 R8, [R22.64] ;  /* 0x0000000616087981 */ /* 0x002362000c1e1d00 */
        /* <DEDUP_REMOVED lines=11> */
[----:B------:R-:W3:Y:S04]  /*b1c0*/  LDG.E.64 R2, [R28.64] ;  /* 0x000000061c027981 */ /* 0x000ee8000c1e1b00 */
[----:B------:R-:W4:Y:S01]  /*b1d0*/  LDG.E.64 R4, [R12.64] ;  /* 0x000000060c047981 */ /* 0x000f22000c1e1b00 */
[----:B-----5:R-:W-:Y:S01]  /*b1e0*/  MOV R26, R11 ;  /* 0x0000000b001a7202 */ /* 0x020fe20000000f00 */
[--C-:B------:R-:W-:Y:S01]  /*b1f0*/  HADD2.F32 R31, -RZ, R9.reuse.H0_H0 ;  /* 0x20000009ff1f7230 */ /* 0x100fe20000004100 */
[----:B------:R-:W-:Y:S01]  /*b200*/  MOV R30, R10 ;  /* 0x0000000a001e7202 */ /* 0x000fe20000000f00 */
[----:B--2---:R-:W-:Y:S02]  /*b210*/  HADD2.F32 R32, -RZ, R9.H1_H1 ;  /* 0x30000009ff207230 */ /* 0x004fe40000004100 */
        /* <DEDUP_REMOVED lines=35> */
.L_x_6553:
[----:B------:R-:W-:Y:S05]  /*b450*/  BSYNC B0 ;  /* 0x0000000000007941 */ /* 0x000fea0003800000 */
.L_x_6552:
[----:B------:R3:W5:Y:S01]  /*b460*/  LDG.E.128 R24, [R22.64+0x80] ;  /* 0x0000800616187981 */ /* 0x000762000c1e1d00 */
        /* <DEDUP_REMOVED lines=11> */
[----:B--2---:R-:W-:Y:S02]  /*b520*/  HADD2.F32 R32, -RZ, R25.H0_H0 ;  /* 0x20000019ff207230 */ /* 0x004fe40000004100 */
[----:B---34-:R-:W-:Y:S02]  /*b530*/  HADD2.F32 R10, -RZ, R2.H1_H1 ;  /* 0x30000002ff0a7230 */ /* 0x018fe40000004100 */
        /* <DEDUP_REMOVED lines=31> */
.L_x_6555:
[----:B------:R-:W-:Y:S05]  /*b730*/  BSYNC B0 ;  /* 0x0000000000007941 */ /* 0x000fea0003800000 */
.L_x_6554:
[----:B---3--:R3:W5:Y:S01]  /*b740*/  LDG.E.128 R8, [R22.64+0x100] ;  /* 0x0001000616087981 */ /* 0x008762000c1e1d00 */
[----:B------:R-:W-:Y:S01]  /*b750*/  IADD3 R2, R18, 0x80, RZ ;  /* 0x0000008012027810 */ /* 0x000fe20007ffe0ff */
[----:B------:R-:W-:Y:S02]  /*b760*/  BSSY B0, `(.L_x_6556) ;  /* 0x000002c000007945 */ /* 0x000fe40003800000 */
[----:B------:R3:W-:Y:S01]  /*b770*/  STS.128 [R200+0x2800], R24 ;  /* 0x00280018c8007388 */ /* 0x0007e20000000c00 */
[----:B------:R-:W-:-:S13]  /*b780*/  ISETP.GE.AND P0, PT, R2, c[0x0][0x230], PT ;  /* 0x00008c0002007a0c */ /* 0x000fda0003f06270 */
[----:B------:R-:W-:Y:S05]  /*b790*/  @P0 BRA `(.L_x_6557) ;  /* 0x0000028000000947 */ /* 0x000fea0003800000 */
[----:B------:R-:W4:Y:S04]  /*b7a0*/  LDG.E.64 R2, [R28.64+0x80] ;  /* 0x000080061c027981 */ /* 0x000f28000c1e1b00 */
[----:B--2---:R-:W2:Y:S01]  /*b7b0*/  LDG.E.64 R4, [R12.64+0x80] ;  /* 0x000080060c047981 */ /* 0x004ea2000c1e1b00 */
[----:B---3-5:R-:W-:Y:S01]  /*b7c0*/  MOV R24, R10 ;  /* 0x0000000a00187202 */ /* 0x028fe20000000f00 */
[--C-:B------:R-:W-:Y:S02]  /*b7d0*/  HADD2.F32 R27, -RZ, R9.reuse.H0_H0 ;  /* 0x20000009ff1b7230 */ /* 0x100fe40000004100 */
[----:B------:R-:W-:Y:S02]  /*b7e0*/  HADD2.F32 R25, -RZ, R9.H1_H1 ;  /* 0x30000009ff197230 */ /* 0x000fe40000004100 */
[----:B-1----:R-:W-:-:S02]  /*b7f0*/  HADD2.F32 R22, -RZ, R11.H1_H1 ;  /* 0x3000000bff167230 */ /* 0x002fc40000004100 */
        /* <DEDUP_REMOVED lines=34> */
.L_x_6557:
[----:B------:R-:W-:Y:S05]  /*ba20*/  BSYNC B0 ;  /* 0x0000000000007941 */ /* 0x000fea0003800000 */
.L_x_6556:
[----:B-----5:R4:W-:Y:S02]  /*ba30*/  STS.128 [R200+0x4800], R8 ;  /* 0x00480008c8007388 */ /* 0x0209e40000000c00 */
.L_x_6551:
[----:B------:R-:W-:Y:S05]  /*ba40*/  BSYNC B1 ;  /* 0x0000000000017941 */ /* 0x000fea0003800000 */
.L_x_6550:
[----:B------:R-:W-:Y:S01]  /*ba50*/  IADD3 R12, R142, 0x20, RZ ;  /* 0x000000208e0c7810 */ /* 0x000fe20007ffe0ff */
[----:B------:R-:W-:Y:S03]  /*ba60*/  BSSY B1, `(.L_x_6558) ;  /* 0x000009b000017945 */ /* 0x000fe60003800000 */
[----:B------:R-:W-:-:S04]  /*ba70*/  ISETP.GE.AND P0, PT, R12, R17, PT ;  /* 0x000000110c00720c */ /* 0x000fc80003f06270 */
[----:B------:R-:W-:-:S13]  /*ba80*/  ISETP.LT.OR P0, PT, R55, -0x107, P0 ;  /* 0xfffffef93700780c */ /* 0x000fda0000701670 */
[----:B------:R-:W-:Y:S05]  /*ba90*/  @P0 BRA `(.L_x_6559) ;  /* 0x0000097000000947 */ /* 0x000fea0003800000 */
[----:B---3--:R3:W5:Y:S01]  /*baa0*/  LDG.E.128 R24, [R20.64] ;  /* 0x0000000614187981 */ /* 0x008762000c1e1d00 */
        /* <DEDUP_REMOVED lines=12> */
[----:B---3--:R-:W3:Y:S04]  /*bb70*/  LDG.E.64 R2, [R30.64] ;  /* 0x000000061e027981 */ /* 0x008ee8000c1e1b00 */
[----:B--2---:R-:W2:Y:S01]  /*bb80*/  LDG.E.64 R4, [R28.64] ;  /* 0x000000061c047981 */ /* 0x004ea2000c1e1b00 */
[----:B-1---5:R-:W-:Y:S01]  /*bb90*/  MOV R22, R27 ;  /* 0x0000001b00167202 */ /* 0x022fe20000000f00 */
[--C-:B------:R-:W-:Y:S01]  /*bba0*/  HADD2.F32 R27, -RZ, R25.reuse.H0_H0 ;  /* 0x20000019ff1b7230 */ /* 0x100fe20000004100 */
[----:B------:R-:W-:Y:S01]  /*bbb0*/  MOV R23, R26 ;  /* 0x0000001a00177202 */ /* 0x000fe20000000f00 */
[----:B------:R-:W-:Y:S02]  /*bbc0*/  HADD2.F32 R25, -RZ, R25.H1_H1 ;  /* 0x30000019ff197230 */ /* 0x000fe40000004100 */
[----:B------:R-:W-:-:S02]  /*bbd0*/  HADD2.F32 R26, -RZ, R22.H0_H0 ;  /* 0x20000016ff1a7230 */ /* 0x000fc40000004100 */
[----:B------:R-:W-:Y:S02]  /*bbe0*/  HADD2.F32 R22, -RZ, R22.H1_H1 ;  /* 0x30000016ff167230 */ /* 0x000fe40000004100 */
[----:B---34-:R-:W-:Y:S02]  /*bbf0*/  HADD2.F32 R10, -RZ, R2.H1_H1 ;  /* 0x30000002ff0a7230 */ /* 0x018fe40000004100 */
        /* <DEDUP_REMOVED lines=31> */
.L_x_6561:
[----:B---3--:R-:W-:Y:S05]  /*bdf0*/  BSYNC B0 ;  /* 0x0000000000007941 */ /* 0x008fea0003800000 */
.L_x_6560:
[----:B-1--4-:R1:W5:Y:S01]  /*be00*/  LDG.E.128 R8, [R20.64+0x80] ;  /* 0x0000800614087981 */ /* 0x012362000c1e1d00 */
        /* <DEDUP_REMOVED lines=8> */
[--C-:B-1----:R-:W-:Y:S01]  /*be90*/  HADD2.F32 R26, -RZ, R9.reuse.H1_H1 ;  /* 0x30000009ff1a7230 */ /* 0x102fe20000004100 */
[----:B------:R-:W-:Y:S01]  /*bea0*/  MOV R24, R10 ;  /* 0x0000000a00187202 */ /* 0x000fe20000000f00 */
[----:B------:R-:W-:Y:S02]  /*beb0*/  HADD2.F32 R27, -RZ, R9.H0_H0 ;  /* 0x20000009ff1b7230 */ /* 0x000fe40000004100 */
[----:B------:R-:W-:-:S02]  /*bec0*/  HADD2.F32 R25, -RZ, R23.H0_H0 ;  /* 0x20000017ff197230 */ /* 0x000fc40000004100 */
[----:B------:R-:W-:Y:S02]  /*bed0*/  HADD2.F32 R23, -RZ, R23.H1_H1 ;  /* 0x30000017ff177230 */ /* 0x000fe40000004100 */
[----:B---3--:R-:W-:Y:S02]  /*bee0*/  HADD2.F32 R11, -RZ, R2.H1_H1 ;  /* 0x30000002ff0b7230 */ /* 0x008fe40000004100 */
[----:B--2---:R-:W-:Y:S02]  /*bef0*/  HADD2.F32 R32, -RZ, R3.H1_H1 ;  /* 0x30000003ff207230 */ /* 0x004fe40000004100 */
        /* <DEDUP_REMOVED lines=31> */
.L_x_6563:
[----:B------:R-:W-:Y:S05]  /*c0f0*/  BSYNC B0 ;  /* 0x0000000000007941 */ /* 0x000fea0003800000 */
.L_x_6562:
[----:B-1----:R-:W5:Y:S01]  /*c100*/  LDG.E.128 R20, [R20.64+0x100] ;  /* 0x0001000614147981 */ /* 0x002f62000c1e1d00 */
[----:B------:R-:W-:Y:S01]  /*c110*/  IADD3 R2, R18, 0x80, RZ ;  /* 0x0000008012027810 */ /* 0x000fe20007ffe0ff */
[----:B------:R-:W-:Y:S02]  /*c120*/  BSSY B0, `(.L_x_6564) ;  /* 0x000002d000007945 */ /* 0x000fe40003800000 */
[----:B------:R1:W-:Y:S01]  /*c130*/  STS.128 [R200+0x3000], R8 ;  /* 0x00300008c8007388 */ /* 0x0003e20000000c00 */
[----:B------:R-:W-:-:S13]  /*c140*/  ISETP.GE.AND P0, PT, R2, c[0x0][0x230], PT ;  /* 0x00008c0002007a0c */ /* 0x000fda0003f06270 */
[----:B------:R-:W-:Y:S05]  /*c150*/  @P0 BRA `(.L_x_6565) ;  /* 0x0000029000000947 */ /* 0x000fea0003800000 */
[----:B------:R-:W3:Y:S04]  /*c160*/  LDG.E.64 R2, [R30.64+0x80] ;  /* 0x000080061e027981 */ /* 0x000ee8000c1e1b00 */
[----:B------:R-:W4:Y:S01]  /*c170*/  LDG.E.64 R4, [R28.64+0x80] ;  /* 0x000080061c047981 */ /* 0x000f22000c1e1b00 */
[----:B-1---5:R-:W-:Y:S02]  /*c180*/  MOV R8, R21 ;  /* 0x0000001500087202 */ /* 0x022fe40000000f00 */
        /* <DEDUP_REMOVED lines=38> */
.L_x_6565:
[----:B------:R-:W-:Y:S05]  /*c3f0*/  BSYNC B0 ;  /* 0x0000000000007941 */ /* 0x000fea0003800000 */
.L_x_6564:
[----:B-----5:R3:W-:Y:S02]  /*c400*/  STS.128 [R200+0x5000], R20 ;  /* 0x00500014c8007388 */ /* 0x0207e40000000c00 */
.L_x_6559:
[----:B------:R-:W-:Y:S05]  /*c410*/  BSYNC B1 ;  /* 0x0000000000017941 */ /* 0x000fea0003800000 */
.L_x_6558:
[----:B------:R-:W-:-:S04]  /*c420*/  IADD3 R16, R142, 0x30, RZ ;  /* 0x000000308e107810 */ /* 0x000fc80007ffe0ff */
[----:B------:R-:W-:-:S04]  /*c430*/  ISETP.GE.AND P0, PT, R16, R17, PT ;  /* 0x000000111000720c */ /* 0x000fc80003f06270 */
[----:B------:R-:W-:-:S13]  /*c440*/  ISETP.LT.OR P0, PT, R55, -0x187, P0 ;  /* 0xfffffe793700780c */ /* 0x000fda0000701670 */
[----:B------:R-:W-:Y:S05]  /*c450*/  @P0 BRA `(.L_x_6566) ;  /* 0x0000503000000947 */ /* 0x000fea0003800000 */
[----:B-1--4-:R1:W5:Y:S01]  /*c460*/  LDG.E.128 R8, [R14.64] ;  /* 0x000000060e087981 */ /* 0x012362000c1e1d00 */
[----:B------:R-:W-:Y:S01]  /*c470*/  IMAD R131, R131, 0x30, RZ ;  /* 0x0000003083837824 */ /* 0x000fe200078e02ff */
[----:B------:R-:W-:Y:S04]  /*c480*/  BSSY B0, `(.L_x_6567) ;  /* 0x0000034000007945 */ /* 0x000fe80003800000 */
[----:B------:R-:W-:-:S04]  /*c490*/  IADD3 R2, P0, R131, R7, RZ ;  /* 0x0000000783027210 */ /* 0x000fc80007f1e0ff */
[----:B------:R-:W-:Y:S01]  /*c4a0*/  LEA.HI.X.SX32 R131, R131, R6, 0x1, P0 ;  /* 0x0000000683837211 */ /* 0x000fe200000f0eff */
[----:B---3--:R-:W-:Y:S01]  /*c4b0*/  IMAD.SHL.U32 R24, R2, 0x2, RZ ;  /* 0x0000000202187824 */ /* 0x008fe200078e00ff */
[----:B------:R-:W-:Y:S02]  /*c4c0*/  ISETP.GE.AND P0, PT, R18, c[0x0][0x230], PT ;  /* 0x00008c0012007a0c */ /* 0x000fe40003f06270 */
[----:B------:R-:W-:Y:S02]  /*c4d0*/  SHF.L.U64.HI R2, R2, 0x1, R131 ;  /* 0x0000000102027819 */ /* 0x000fe40000010283 */
[C---:B------:R-:W-:Y:S02]  /*c4e0*/  IADD3 R6, P2, R24.reuse, c[0x0][0x2a8], RZ ;  /* 0x0000aa0018067a10 */ /* 0x040fe40007f5e0ff */
[----:B------:R-:W-:Y:S02]  /*c4f0*/  IADD3 R24, P1, R24, c[0x0][0x2b0], RZ ;  /* 0x0000ac0018187a10 */ /* 0x000fe40007f3e0ff */
[----:B------:R-:W-:-:S02]  /*c500*/  IADD3.X R7, R2, c[0x0][0x2ac], RZ, P2, !PT ;  /* 0x0000ab0002077a10 */ /* 0x000fc400017fe4ff */
[----:B------:R-:W-:-:S03]  /*c510*/  IADD3.X R25, R2, c[0x0][0x2b4], RZ, P1, !PT ;  /* 0x0000ad0002197a10 */ /* 0x000fc60000ffe4ff */
[----:B------:R-:W-:Y:S05]  /*c520*/  @P0 BRA `(.L_x_6568) ;  /* 0x0000029000000947 */ /* 0x000fea0003800000 */
[----:B-1----:R-:W3:Y:S04]  /*c530*/  LDG.E.64 R2, [R24.64] ;  /* 0x0000000618027981 */ /* 0x002ee8000c1e1b00 */
[----:B------:R-:W4:Y:S01]  /*c540*/  LDG.E.64 R4, [R6.64] ;  /* 0x0000000606047981 */ /* 0x000f22000c1e1b00 */
[----:B-----5:R-:W-:Y:S01]  /*c550*/  MOV R22, R11 ;  /* 0x0000000b00167202 */ /* 0x020fe20000000f00 */
        /* <DEDUP_REMOVED lines=38> */
.L_x_6568:
[----:B-1----:R-:W-:Y:S05]  /*c7c0*/  BSYNC B0 ;  /* 0x0000000000007941 */ /* 0x002fea0003800000 */
.L_x_6567:
        /* <DEDUP_REMOVED lines=8> */
[----:B-1----:R-:W-:Y:S02]  /*c850*/  MOV R8, R21 ;  /* 0x0000001500087202 */ /* 0x002fe40000000f00 */
        /* <DEDUP_REMOVED lines=38> */
.L_x_6570:
[----:B------:R-:W-:Y:S05]  /*cac0*/  BSYNC B0 ;  /* 0x0000000000007941 */ /* 0x000fea0003800000 */
.L_x_6569:
[----:B-1----:R1:W5:Y:S01]  /*cad0*/  LDG.E.128 R8, [R14.64+0x100] ;  /* 0x000100060e087981 */ /* 0x002362000c1e1d00 */
        /* <DEDUP_REMOVED lines=8> */
[----:B-1----:R-:W-:Y:S01]  /*cb60*/  MOV R15, R10 ;  /* 0x0000000a000f7202 */ /* 0x002fe20000000f00 */
        /* <DEDUP_REMOVED lines=35> */
.L_x_6572:
[----:B------:R-:W-:Y:S05]  /*cda0*/  BSYNC B0 ;  /* 0x0000000000007941 */ /* 0x000fea0003800000 */
.L_x_6571:
[----:B-----5:R3:W-:Y:S01]  /*cdb0*/  STS.128 [R200+0x5800], R8 ;  /* 0x00580008c8007388 */ /* 0x0207e20000000c00 */
[----:B------:R-:W-:Y:S05]  /*cdc0*/  BRA `(.L_x_6566) ;  /* 0x000046c000007947 */ /* 0x000fea0003800000 */
.L_x_6541:
        /* <DEDUP_REMOVED lines=86> */
.L_x_6576:
[----:B------:R-:W-:Y:S05]  /*d330*/  BSYNC B0 ;  /* 0x0000000000007941 */ /* 0x000fea0003800000 */
.L_x_6575:
        /* <DEDUP_REMOVED lines=86> */
.L_x_6578:
[----:B------:R-:W-:Y:S05]  /*d8a0*/  BSYNC B0 ;  /* 0x0000000000007941 */ /* 0x000fea0003800000 */
.L_x_6577:
        /* <DEDUP_REMOVED lines=86> */
.L_x_6580:
[----:B------:R-:W-:Y:S05]  /*de10*/  BSYNC B0 ;  /* 0x0000000000007941 */ /* 0x000fea0003800000 */
.L_x_6579:
[----:B-----5:R3:W-:Y:S02]  /*de20*/  STS.128 [R200+0x4000], R28 ;  /* 0x0040001cc8007388 */ /* 0x0207e40000000c00 */
.L_x_6574:
[----:B------:R-:W-:Y:S05]  /*de30*/  BSYNC B1 ;  /* 0x0000000000017941 */ /* 0x000fea0003800000 */
.L_x_6573:
        /* <DEDUP_REMOVED lines=91> */
.L_x_6584:
[----:B------:R-:W-:Y:S05]  /*e3f0*/  BSYNC B0 ;  /* 0x0000000000007941 */ /* 0x000fea0003800000 */
.L_x_6583:
        /* <DEDUP_REMOVED lines=89> */
.L_x_6586:
[----:B------:R-:W-:Y:S05]  /*e990*/  BSYNC B0 ;  /* 0x0000000000007941 */ /* 0x000fea0003800000 */
.L_x_6585:
        /* <DEDUP_REMOVED lines=89> */
.L_x_6588:
[----:B------:R-:W-:Y:S05]  /*ef30*/  BSYNC B0 ;  /* 0x0000000000007941 */ /* 0x000fea0003800000 */
.L_x_6587:
[----:B-----5:R4:W-:Y:S02]  /*ef40*/  STS.128 [R200+0x4800], R24 ;  /* 0x00480018c8007388 */ /* 0x0209e40000000c00 */
.L_x_6582:
[----:B------:R-:W-:Y:S05]  /*ef50*/  BSYNC B1 ;  /* 0x0000000000017941 */ /* 0x000fea0003800000 */
.L_x_6581:
        /* <DEDUP_REMOVED lines=92> */
.L_x_6592:
[----:B------:R-:W-:Y:S05]  /*f520*/  BSYNC B0 ;  /* 0x0000000000007941 */ /* 0x000fea0003800000 */
.L_x_6591:
        /* <DEDUP_REMOVED lines=89> */
.L_x_6594:
[----:B------:R-:W-:Y:S05]  /*fac0*/  BSYNC B0 ;  /* 0x0000000000007941 */ /* 0x000fea0003800000 */
.L_x_6593:
        /* <DEDUP_REMOVED lines=89> */
.L_x_6596:
[----:B------:R-:W-:Y:S05]  /*10060*/  BSYNC B0 ;  /* 0x0000000000007941 */ /* 0x000fea0003800000 */
.L_x_6595:
[----:B-----5:R4:W-:Y:S02]  /*10070*/  STS.128 [R200+0x5000], R24 ;  /* 0x00500018c8007388 */ /* 0x0209e40000000c00 */
.L_x_6590:
[----:B------:R-:W-:Y:S05]  /*10080*/  BSYNC B1 ;  /* 0x0000000000017941 */ /* 0x000fea0003800000 */
.L_x_6589:
        /* <DEDUP_REMOVED lines=91> */
.L_x_6598:
[----:B------:R-:W-:Y:S05]  /*10640*/  BSYNC B0 ;  /* 0x0000000000007941 */ /* 0x000fea0003800000 */
.L_x_6597:
        /* <DEDUP_REMOVED lines=90> */
.L_x_6600:
[----:B------:R-:W-:Y:S05]  /*10bf0*/  BSYNC B0 ;  /* 0x0000000000007941 */ /* 0x000fea0003800000 */
.L_x_6599:
        /* <DEDUP_REMOVED lines=92> */
.L_x_6602:
[----:B------:R-:W-:Y:S05]  /*111c0*/  BSYNC B0 ;  /* 0x0000000000007941 */ /* 0x000fea0003800000 */
.L_x_6601:
[----:B-----5:R4:W-:Y:S01]  /*111d0*/  STS.128 [R200+0x5800], R20 ;  /* 0x00580014c8007388 */ /* 0x0209e20000000c00 */
[----:B------:R-:W-:Y:S05]  /*111e0*/  BRA `(.L_x_6566) ;  /* 0x000002a000007947 */ /* 0x000fea0003800000 */
.L_x_6540:
        /* <DEDUP_REMOVED lines=42> */
.L_x_6566:
[----:B------:R-:W-:Y:S05]  /*11490*/  BSYNC B2 ;  /* 0x0000000000027941 */ /* 0x000fea0003800000 */
.L_x_6539:
[----:B------:R-:W-:Y:S01]  /*114a0*/  IADD3 R204, R134, -0x1, RZ ;  /* 0xffffffff86cc7810 */ /* 0x000fe20007ffe0ff */
[----:B-1----:R-:W-:Y:S01]  /*114b0*/  IMAD.SHL.U32 R7, R58, 0x40, RZ ;  /* 0x000000403a077824 */ /* 0x002fe200078e00ff */
[----:B------:R-:W-:Y:S01]  /*114c0*/  LEA R202, P2, R140, c[0x0][0x168], 0x1 ;  /* 0x00005a008cca7a11 */ /* 0x000fe200078408ff */
[----:B------:R-:W-:Y:S01]  /*114d0*/  IMAD.SHL.U32 R6, R142, 0x8, RZ ;  /* 0x000000088e067824 */ /* 0x000fe200078e00ff */
[----:B------:R-:W-:Y:S01]  /*114e0*/  LEA.HI R5, R60, R60, RZ, 0x1 ;  /* 0x0000003c3c057211 */ /* 0x000fe200078f08ff */
[----:B------:R-:W-:Y:S01]  /*114f0*/  IMAD.SHL.U32 R2, R204, 0x40, RZ ;  /* 0x00000040cc027824 */ /* 0x000fe200078e00ff */
[----:B------:R-:W-:Y:S01]  /*11500*/  LEA.HI.X R201, R140, c[0x0][0x16c], R52, 0x1, P2 ;  /* 0x00005b008cc97a11 */ /* 0x000fe200010f0c34 */
[----:B------:R-:W-:Y:S01]  /*11510*/  IMAD R211, R56, 0x10, R57 ;  /* 0x0000001038d37824 */ /* 0x000fe200078e0239 */
[----:B------:R-:W-:Y:S01]  /*11520*/  LOP3.LUT R5, R5, 0xfffffffe, RZ, 0xc0, !PT ;  /* 0xfffffffe05057812 */ /* 0x000fe200078ec0ff */
[----:B------:R-:W-:Y:S01]  /*11530*/  IMAD.IADD R3, R59, 0x1, -R2 ;  /* 0x000000013b037824 */ /* 0x000fe200078e0a02 */
[----:B------:R-:W-:-:S03]  /*11540*/  LOP3.LUT R7, R7, 0x1c0, RZ, 0xc0, !PT ;  /* 0x000001c007077812 */ /* 0x000fc600078ec0ff */
[----:B------:R-:W-:Y:S01]  /*11550*/  IMAD.IADD R60, R60, 0x1, -R5 ;  /* 0x000000013c3c7824 */ /* 0x000fe200078e0a05 */
[-C--:B------:R-:W-:Y:S02]  /*11560*/  ISETP.GE.AND P1, PT, R142, R3.reuse, PT ;  /* 0x000000038e00720c */ /* 0x080fe40003f26270 */
[-C--:B------:R-:W-:Y:S02]  /*11570*/  ISETP.GE.AND P0, PT, R12, R3.reuse, PT ;  /* 0x000000030c00720c */ /* 0x080fe40003f06270 */
[-C--:B------:R-:W-:Y:S02]  /*11580*/  ISETP.GE.AND P5, PT, R0, R3.reuse, PT ;  /* 0x000000030000720c */ /* 0x080fe40003fa6270 */
[-C--:B------:R-:W-:Y:S02]  /*11590*/  ISETP.GE.AND P6, PT, R16, R3.reuse, PT ;  /* 0x000000031000720c */ /* 0x080fe40003fc6270 */
[----:B------:R-:W-:Y:S02]  /*115a0*/  ISETP.GE.AND P4, PT, R0, R3, PT ;  /* 0x000000030000720c */ /* 0x000fe40003f86270 */
[----:B------:R-:W-:-:S02]  /*115b0*/  SHF.R.S32.HI R0, RZ, 0x1f, R135 ;  /* 0x0000001fff007819 */ /* 0x000fc40000011487 */
[----:B------:R-:W-:Y:S01]  /*115c0*/  LOP3.LUT R6, R7, 0x8, R6, 0xf8, !PT ;  /* 0x0000000807067812 */ /* 0x000fe200078ef806 */
[----:B------:R-:W-:Y:S01]  /*115d0*/  @!P1 IMAD.MOV.U32 R203, RZ, RZ, R201 ;  /* 0x000000ffffcb9224 */ /* 0x000fe200078e00c9 */
[----:B------:R-:W-:Y:S01]  /*115e0*/  LEA.HI R0, R0, R135, RZ, 0x3 ;  /* 0x0000008700007211 */ /* 0x000fe200078f18ff */
[----:B------:R-:W-:Y:S01]  /*115f0*/  @!P0 IMAD.MOV.U32 R4, RZ, RZ, c[0x0][0x198] ;  /* 0x00006600ff048624 */ /* 0x000fe200078e00ff */
[----:B------:R-:W-:Y:S01]  /*11600*/  SHF.R.U32.HI R7, RZ, 0x3, R7 ;  /* 0x00000003ff077819 */ /* 0x000fe20000011607 */
[----:B------:R-:W-:Y:S01]  /*11610*/  @!P0 IMAD.MOV.U32 R5, RZ, RZ, c[0x0][0x19c] ;  /* 0x00006700ff058624 */ /* 0x000fe200078e00ff */
[----:B------:R-:W-:Y:S01]  /*11620*/  @!PT LDS RZ, [RZ] ;  /* 0x00000000fffff984 */ /* 0x000fe20000000800 */
[----:B------:R-:W-:Y:S01]  /*11630*/  @!PT LDS RZ, [RZ] ;  /* 0x00000000fffff984 */ /* 0x000fe20000000800 */
[----:B------:R-:W-:Y:S01]  /*11640*/  @!PT LDS RZ, [RZ] ;  /* 0x00000000fffff984 */ /* 0x000fe20000000800 */
[----:B------:R1:W-:Y:S01]  /*11650*/  @!P1 LDGSTS.E.BYPASS.LTC128B.128 [R200+0x6000], [R202.64] ;  /* 0x06000000cac89fae */ /* 0x0003e2000b901d46 */
[----:B--23--:R-:W-:Y:S01]  /*11660*/  @!P5 LEA R14, P2, R54, R202, 0x1 ;  /* 0x000000ca360ed211 */ /* 0x00cfe200078408ff */
[----:B----4-:R-:W-:Y:S01]  /*11670*/  @!P6 IMAD.MOV.U32 R10, RZ, RZ, c[0x0][0x198] ;  /* 0x00006600ff0ae624 */ /* 0x010fe200078e00ff */
[----:B------:R-:W-:Y:S01]  /*11680*/  LOP3.LUT R7, R6, R7, RZ, 0x3c, !PT ;  /* 0x0000000706077212 */ /* 0x000fe200078e3cff */
[----:B------:R1:W-:Y:S01]  /*11690*/  @!P1 LDGSTS.E.BYPASS.LTC128B.128 [R200+0x8000], [R202.64+0x80] ;  /* 0x08000080cac89fae */ /* 0x0003e2000b901d46 */
[----:B------:R-:W-:-:S02]  /*116a0*/  @!P5 LEA.HI.X R15, R54, R201, R53, 0x1, P2 ;  /* 0x000000c9360fd211 */ /* 0x000fc400010f0c35 */
[----:B------:R-:W-:Y:S01]  /*116b0*/  ISETP.GE.AND P2, PT, R12, R3, PT ;  /* 0x000000030c00720c */ /* 0x000fe20003f46270 */
[----:B------:R1:W-:Y:S01]  /*116c0*/  @!P1 LDGSTS.E.BYPASS.LTC128B.128 [R200+0xa000], [R202.64+0x100] ;  /* 0x0a000100cac89fae */ /* 0x0003e2000b901d46 */
[----:B------:R-:W-:Y:S01]  /*116d0*/  @!P0 LEA R8, P1, R4, R202, 0x6 ;  /* 0x000000ca04088211 */ /* 0x000fe200078230ff */
[----:B------:R-:W-:Y:S02]  /*116e0*/  IMAD R193, R60, 0x200, R7 ;  /* 0x000002003cc17824 */ /* 0x000fe400078e0207 */
[----:B------:R2:W-:Y:S01]  /*116f0*/  @!P5 LDGSTS.E.BYPASS.LTC128B.128 [R200+0x6800], [R14.64] ;  /* 0x068000000ec8dfae */ /* 0x0005e2000b901d46 */
[----:B------:R-:W-:Y:S01]  /*11700*/  @!P0 LEA.HI.X R9, R4, R201, R5, 0x6, P1 ;  /* 0x000000c904098211 */ /* 0x000fe200008f3405 */
[----:B------:R-:W-:Y:S01]  /*11710*/  @!P6 IMAD.MOV.U32 R5, RZ, RZ, c[0x0][0x19c] ;  /* 0x00006700ff05e624 */ /* 0x000fe200078e00ff */
[----:B------:R-:W-:Y:S01]  /*11720*/  ISETP.GE.AND P1, PT, R16, R3, PT ;  /* 0x000000031000720c */ /* 0x000fe20003f26270 */
[----:B------:R2:W-:Y:S01]  /*11730*/  @!P5 LDGSTS.E.BYPASS.LTC128B.128 [R200+0x8800], [R14.64+0x80] ;  /* 0x088000800ec8dfae */ /* 0x0005e2000b901d46 */
[----:B------:R-:W-:Y:S01]  /*11740*/  LOP3.LUT R4, R0, 0xfffffff8, RZ, 0xc0, !PT ;  /* 0xfffffff800047812 */ /* 0x000fe200078ec0ff */
[----:B------:R-:W-:-:S02]  /*11750*/  @!P6 IMAD R5, R5, 0x60, RZ ;  /* 0x000000600505e824 */ /* 0x000fc400078e02ff */
[----:B------:R2:W-:Y:S01]  /*11760*/  @!P5 LDGSTS.E.BYPASS.LTC128B.128 [R200+0xa800], [R14.64+0x100] ;  /* 0x0a8001000ec8dfae */ /* 0x0005e2000b901d46 */
[----:B------:R-:W-:Y:S01]  /*11770*/  ISETP.GE.AND P5, PT, R142, R3, PT ;  /* 0x000000038e00720c */ /* 0x000fe20003fa6270 */
[----:B------:R-:W-:Y:S02]  /*11780*/  IMAD.IADD R135, R135, 0x1, -R4 ;  /* 0x0000000187877824 */ /* 0x000fe400078e0a04 */
[----:B------:R3:W-:Y:S01]  /*11790*/  @!P0 LDGSTS.E.BYPASS.LTC128B.128 [R200+0x7000], [R8.64] ;  /* 0x0700000008c88fae */ /* 0x0007e2000b901d46 */
[----:B------:R-:W-:Y:S02]  /*117a0*/  @!P2 IMAD.MOV.U32 R3, RZ, RZ, c[0x0][0x1a0] ;  /* 0x00006800ff03a624 */ /* 0x000fe400078e00ff */
[----:B------:R-:W-:Y:S01]  /*117b0*/  IMAD.SHL.U32 R6, R135, 0x40, RZ ;  /* 0x0000004087067824 */ /* 0x000fe200078e00ff */
[----:B------:R3:W-:Y:S01]  /*117c0*/  @!P0 LDGSTS.E.BYPASS.LTC128B.128 [R200+0x9000], [R8.64+0x80] ;  /* 0x0900008008c88fae */ /* 0x0007e2000b901d46 */
[----:B------:R-:W-:Y:S02]  /*117d0*/  @!P1 IMAD.MOV.U32 R12, RZ, RZ, c[0x0][0x1a0] ;  /* 0x00006800ff0c9624 */ /* 0x000fe400078e00ff */
[----:B------:R-:W-:Y:S01]  /*117e0*/  @!P2 IMAD.MOV.U32 R4, RZ, RZ, c[0x0][0x1a4] ;  /* 0x00006900ff04a624 */ /* 0x000fe200078e00ff */
[----:B------:R3:W-:Y:S01]  /*117f0*/  @!P0 LDGSTS.E.BYPASS.LTC128B.128 [R200+0xb000], [R8.64+0x100] ;  /* 0x0b00010008c88fae */ /* 0x0007e2000b901d46 */
[----:B------:R-:W-:Y:S01]  /*11800*/  LEA R206, P0, R136, c[0x0][0x170], 0x1 ;  /* 0x00005c0088ce7a11 */ /* 0x000fe200078008ff */
[----:B------:R-:W-:Y:S01]  /*11810*/  IMAD.SHL.U32 R0, R0, 0x40, RZ ;  /* 0x0000004000007824 */ /* 0x000fe200078e00ff */
[----:B------:R-:W-:Y:S01]  /*11820*/  LOP3.LUT R6, R6, 0x1c0, RZ, 0xc0, !PT ;  /* 0x000001c006067812 */ /* 0x000fe200078ec0ff */
[----:B-1----:R-:W-:Y:S01]  /*11830*/  @!P6 IMAD.MOV.U32 R203, RZ, RZ, R201 ;  /* 0x000000ffffcbe224 */ /* 0x002fe200078e00c9 */
[----:B------:R-:W-:Y:S01]  /*11840*/  LEA.HI.X R205, R136, c[0x0][0x174], R133, 0x1, P0 ;  /* 0x00005d0088cd7a11 */ /* 0x000fe200000f0c85 */
[----:B------:R-:W-:-:S02]  /*11850*/  IMAD.SHL.U32 R193, R193, 0x2, RZ ;  /* 0x00000002c1c17824 */ /* 0x000fc400078e00ff */
[----:B------:R-:W-:-:S03]  /*11860*/  @!P6 IMAD.WIDE.U32 R10, R10, 0x60, R202 ;  /* 0x000000600a0ae825 */ /* 0x000fc600078e00ca */
[----:B------:R-:W-:Y:S01]  /*11870*/  IADD3 R191, R193, 0x6020, RZ ;  /* 0x00006020c1bf7810 */ /* 0x000fe20007ffe0ff */
[----:B------:R-:W-:Y:S02]  /*11880*/  @!P1 IMAD.MOV.U32 R207, RZ, RZ, R205 ;  /* 0x000000ffffcf9224 */ /* 0x000fe400078e00cd */
[----:B------:R-:W-:Y:S02]  /*11890*/  IMAD.MOV.U32 R7, RZ, RZ, 0x10 ;  /* 0x00000010ff077424 */ /* 0x000fe400078e00ff */
[----:B--2---:R-:W-:Y:S02]  /*118a0*/  @!P6 IMAD.IADD R15, R11, 0x1, R5 ;  /* 0x000000010b0fe824 */ /* 0x004fe400078e0205 */
[----:B------:R-:W-:Y:S02]  /*118b0*/  @!P6 IMAD.MOV.U32 R14, RZ, RZ, R10 ;  /* 0x000000ffff0ee224 */ /* 0x000fe400078e000a */
[----:B------:R-:W-:Y:S02]  /*118c0*/  IMAD.SHL.U32 R5, R60, 0x8, RZ ;  /* 0x000000083c057824 */ /* 0x000fe400078e00ff */
[----:B------:R-:W-:Y:S01]  /*118d0*/  @!P1 IMAD.WIDE.U32 R12, R12, 0x60, R206 ;  /* 0x000000600c0c9825 */ /* 0x000fe200078e00ce */
[----:B------:R1:W-:Y:S02]  /*118e0*/  @!P6 LDGSTS.E.BYPASS.LTC128B.128 [R200+0x7800], [R14.64] ;  /* 0x078000000ec8efae */ /* 0x0003e4000b901d46 */
[----:B------:R-:W-:Y:S01]  /*118f0*/  LOP3.LUT R5, R6, 0x8, R5, 0xf8, !PT ;  /* 0x0000000806057812 */ /* 0x000fe200078ef805 */
[----:B------:R-:W-:Y:S01]  /*11900*/  @!P5 IMAD.MOV.U32 R207, RZ, RZ, R205 ;  /* 0x000000ffffcfd224 */ /* 0x000fe200078e00cd */
[----:B------:R1:W-:Y:S01]  /*11910*/  @!P6 LDGSTS.E.BYPASS.LTC128B.128 [R200+0x9800], [R14.64+0x80] ;  /* 0x098000800ec8efae */ /* 0x0003e2000b901d46 */
[CC--:B---3--:R-:W-:Y:S01]  /*11920*/  @!P4 LEA R8, P0, R105.reuse, R206.reuse, 0x1 ;  /* 0x000000ce6908c211 */ /* 0x0c8fe200078008ff */
[----:B------:R-:W-:Y:S01]  /*11930*/  @!P1 IMAD.MOV.U32 R10, RZ, RZ, c[0x0][0x1a4] ;  /* 0x00006900ff0a9624 */ /* 0x000fe200078e00ff */
[----:B------:R-:W-:Y:S01]  /*11940*/  SHF.R.U32.HI R6, RZ, 0x3, R6 ;  /* 0x00000003ff067819 */ /* 0x000fe20000011606 */
[----:B------:R1:W-:Y:S01]  /*11950*/  @!P6 LDGSTS.E.BYPASS.LTC128B.128 [R200+0xb800], [R14.64+0x100] ;  /* 0x0b8001000ec8efae */ /* 0x0003e2000b901d46 */
[-C--:B------:R-:W-:Y:S01]  /*11960*/  @!P4 LEA.HI.X R9, R105, R205.reuse, R104, 0x1, P0 ;  /* 0x000000cd6909c211 */ /* 0x080fe200000f0c68 */
[----:B------:R-:W-:Y:S01]  /*11970*/  @!P1 IMAD R10, R10, 0x60, RZ ;  /* 0x000000600a0a9824 */ /* 0x000fe200078e02ff */
[----:B------:R-:W-:Y:S01]  /*11980*/  @!P2 LEA R16, P0, R3, R206, 0x6 ;  /* 0x000000ce0310a211 */ /* 0x000fe200078030ff */
[----:B------:R-:W0:Y:S02]  /*11990*/  LDGDEPBAR ;  /* 0x00000000000079af */ /* 0x000e240000000000 */
[----:B------:R-:W-:Y:S01]  /*119a0*/  @!P1 IMAD.IADD R11, R13, 0x1, R10 ;  /* 0x000000010d0b9824 */ /* 0x000fe200078e020a */
[----:B------:R-:W-:Y:S01]  /*119b0*/  @!P2 LEA.HI.X R17, R3, R205, R4, 0x6, P0 ;  /* 0x000000cd0311a211 */ /* 0x000fe200000f3404 */
[----:B------:R-:W-:Y:S01]  /*119c0*/  @!P1 IMAD.MOV.U32 R10, RZ, RZ, R12 ;  /* 0x000000ffff0a9224 */ /* 0x000fe200078e000c */
[----:B------:R-:W-:-:S02]  /*119d0*/  LOP3.LUT R4, R0, 0xfffffe00, RZ, 0xc0, !PT ;  /* 0xfffffe0000047812 */ /* 0x000fc400078ec0ff */
[----:B------:R-:W-:Y:S01]  /*119e0*/  LOP3.LUT R3, R5, R6, RZ, 0x3c, !PT ;  /* 0x0000000605037212 */ /* 0x000fe200078e3cff */
[----:B------:R-:W-:Y:S01]  /*119f0*/  IMAD.MOV.U32 R5, RZ, RZ, 0x20 ;  /* 0x00000020ff057424 */ /* 0x000fe200078e00ff */
[----:B------:R-:W-:Y:S01]  /*11a00*/  IADD3 R0, R193, 0x6000, RZ ;  /* 0x00006000c1007810 */ /* 0x000fe20007ffe0ff */
[----:B------:R-:W-:-:S04]  /*11a10*/  IMAD R194, R56, 0x400, R4 ;  /* 0x0000040038c27824 */ /* 0x000fc800078e0204 */
[----:B------:R-:W-:-:S04]  /*11a20*/  IMAD.IADD R194, R3, 0x1, R194 ;  /* 0x0000000103c27824 */ /* 0x000fc800078e02c2 */
        /* <DEDUP_REMOVED lines=40> */
[----:B------:R-:W-:-:S02]  /*11cb0*/  IMAD.SHL.U32 R135, R55, 0x2, RZ ;  /* 0x0000000237877824 */ /* 0x000fc400078e00ff */
[----:B-1----:R-:W-:Y:S02]  /*11cc0*/  LDSM.16.M88.4 R12, [R194] ;  /* 0x00000000c20c783b */ /* 0x002fe40000000200 */
[----:B------:R-:W-:Y:S02]  /*11cd0*/  SEL R7, R7, 0xfffffff0, !P1 ;  /* 0xfffffff007077807 */ /* 0x000fe40004800000 */
[----:B------:R-:W3:Y:S01]  /*11ce0*/  LDSM.16.M88.4 R64, [R193+0x6000] ;  /* 0x00600000c140783b */ /* 0x000ee20000000200 */
[----:B------:R-:W-:Y:S02]  /*11cf0*/  SEL R5, R5, 0xffffffe0, !P2 ;  /* 0xffffffe005057807 */ /* 0x000fe40005000000 */
[----:B------:R-:W-:Y:S01]  /*11d00*/  R2P PR, R58, 0x6 ;  /* 0x000000063a007804 */ /* 0x000fe20000000000 */
[----:B------:R-:W1:Y:S01]  /*11d10*/  LDSM.16.M88.4 R48, [R193+0x6800] ;  /* 0x00680000c130783b */ /* 0x000e620000000200 */
[--C-:B------:R-:W-:Y:S01]  /*11d20*/  IMAD R192, R7, 0x2, R194.reuse ;  /* 0x0000000207c07824 */ /* 0x100fe200078e02c2 */
[----:B------:R-:W-:Y:S01]  /*11d30*/  LOP3.LUT R135, R135, 0x6, RZ, 0xc0, !PT ;  /* 0x0000000687877812 */ /* 0x000fe200078ec0ff */
[C---:B------:R-:W-:Y:S01]  /*11d40*/  IMAD R190, R5.reuse, 0x2, R194 ;  /* 0x0000000205be7824 */ /* 0x040fe200078e02c2 */
[----:B------:R-:W5:Y:S01]  /*11d50*/  LDSM.16.M88.4 R40, [R193+0x7000] ;  /* 0x00700000c128783b */ /* 0x000f620000000200 */
[----:B------:R-:W-:-:S03]  /*11d60*/  IMAD R189, R5, 0x2, R192 ;  /* 0x0000000205bd7824 */ /* 0x000fc600078e02c0 */
[----:B------:R-:W2:Y:S04]  /*11d70*/  LDSM.16.M88.4 R76, [R193+0x7800] ;  /* 0x00780000c14c783b */ /* 0x000ea80000000200 */
[----:B------:R-:W-:Y:S01]  /*11d80*/  @P1 IADD3 R191, R0, -0x20, RZ ;  /* 0xffffffe000bf1810 */ /* 0x000fe20007ffe0ff */
[----:B------:R-:W-:Y:S01]  /*11d90*/  LDSM.16.M88.4 R32, [R192] ;  /* 0x00000000c020783b */ /* 0x000fe20000000200 */
[----:B------:R-:W-:Y:S02]  /*11da0*/  IMAD.MOV.U32 R0, RZ, RZ, 0x40 ;  /* 0x00000040ff007424 */ /* 0x000fe400078e00ff */
[C---:B------:R-:W-:Y:S01]  /*11db0*/  IADD3 R183, R191.reuse, 0x800, RZ ;  /* 0x00000800bfb77810 */ /* 0x040fe20007ffe0ff */
[----:B------:R-:W2:Y:S01]  /*11dc0*/  LDSM.16.M88.4 R24, [R191] ;  /* 0x00000000bf18783b */ /* 0x000ea20000000200 */
[----:B------:R-:W-:-:S02]  /*11dd0*/  IADD3 R182, R191, 0x1000, RZ ;  /* 0x00001000bfb67810 */ /* 0x000fc40007ffe0ff */
[----:B------:R-:W-:Y:S01]  /*11de0*/  SEL R0, R0, 0xffffffc0, !P2 ;  /* 0xffffffc000007807 */ /* 0x000fe20005000000 */
[----:B------:R-:W2:Y:S01]  /*11df0*/  LDSM.16.M88.4 R20, [R191+0x800] ;  /* 0x00080000bf14783b */ /* 0x000ea20000000200 */
[C---:B------:R-:W-:Y:S02]  /*11e00*/  IADD3 R181, R191.reuse, 0x1800, RZ ;  /* 0x00001800bfb57810 */ /* 0x040fe40007ffe0ff */
[----:B------:R-:W-:Y:S01]  /*11e10*/  IADD3 R179, R191, 0x2000, RZ ;  /* 0x00002000bfb37810 */ /* 0x000fe20007ffe0ff */
[----:B------:R-:W2:Y:S01]  /*11e20*/  LDSM.16.M88.4 R72, [R191+0x1000] ;  /* 0x00100000bf48783b */ /* 0x000ea20000000200 */
[----:B------:R-:W-:Y:S01]  /*11e30*/  IMAD.IADD R187, R193, 0x1, R0 ;  /* 0x00000001c1bb7824 */ /* 0x000fe200078e0200 */
[----:B------:R-:W-:Y:S01]  /*11e40*/  IADD3 R178, R191, 0x2800, RZ ;  /* 0x00002800bfb27810 */ /* 0x000fe20007ffe0ff */
[----:B------:R-:W-:Y:S01]  /*11e50*/  IMAD.IADD R180, R0, 0x1, R191 ;  /* 0x0000000100b47824 */ /* 0x000fe200078e02bf */
[----:B------:R-:W2:Y:S01]  /*11e60*/  LDSM.16.M88.4 R68, [R191+0x1800] ;  /* 0x00180000bf44783b */ /* 0x000ea20000000200 */
[----:B------:R-:W-:-:S02]  /*11e70*/  SHF.R.S32.HI R0, RZ, 0x1f, R55 ;  /* 0x0000001fff007819 */ /* 0x000fc40000011437 */
[C---:B------:R-:W-:Y:S01]  /*11e80*/  IADD3 R177, R191.reuse, 0x3000, RZ ;  /* 0x00003000bfb17810 */ /* 0x040fe20007ffe0ff */
[----:B----4-:R-:W-:Y:S01]  /*11e90*/  LDSM.16.M88.4 R16, [R190] ;  /* 0x00000000be10783b */ /* 0x010fe20000000200 */
[----:B------:R-:W-:Y:S01]  /*11ea0*/  LEA.HI R0, R0, R55, RZ, 0x5 ;  /* 0x0000003700007211 */ /* 0x000fe200078f28ff */
[C---:B---3--:R-:W-:Y:S02]  /*11eb0*/  HMMA.16816.F32 R8, R12.reuse, R64, RZ ;  /* 0x000000400c08723c */ /* 0x048fe400000018ff */
[----:B------:R-:W-:Y:S01]  /*11ec0*/  LDSM.16.M88.4 R28, [R187+0x6000] ;  /* 0x00600000bb1c783b */ /* 0x000fe20000000200 */
[----:B------:R-:W-:Y:S02]  /*11ed0*/  LOP3.LUT R0, R0, 0xffffffe0, RZ, 0xc0, !PT ;  /* 0xffffffe000007812 */ /* 0x000fe400078ec0ff */
[C---:B------:R-:W-:Y:S01]  /*11ee0*/  IADD3 R176, R191.reuse, 0x3800, RZ ;  /* 0x00003800bfb07810 */ /* 0x040fe20007ffe0ff */
[----:B------:R-:W-:Y:S01]  /*11ef0*/  LDSM.16.M88.4 R88, [R187+0x7800] ;  /* 0x00780000bb58783b */ /* 0x000fe20000000200 */
[----:B------:R-:W-:Y:S01]  /*11f00*/  IADD3 R175, R191, 0x4000, RZ ;  /* 0x00004000bfaf7810 */ /* 0x000fe20007ffe0ff */
[----:B------:R-:W-:Y:S01]  /*11f10*/  IMAD.IADD R0, R55, 0x1, -R0 ;  /* 0x0000000137007824 */ /* 0x000fe200078e0a00 */
[----:B-1----:R-:W-:Y:S01]  /*11f20*/  HMMA.16816.F32 R60, R12, R48, RZ ;  /* 0x000000300c3c723c */ /* 0x002fe200000018ff */
[----:B------:R-:W-:Y:S01]  /*11f30*/  LDSM.16.M88.4 R84, [R189] ;  /* 0x00000000bd54783b */ /* 0x000fe20000000200 */
[----:B------:R-:W-:-:S02]  /*11f40*/  IADD3 R174, R191, 0x4800, RZ ;  /* 0x00004800bfae7810 */ /* 0x000fc40007ffe0ff */
[C---:B------:R-:W-:Y:S01]  /*11f50*/  IADD3 R173, R191.reuse, 0x5000, RZ ;  /* 0x00005000bfad7810 */ /* 0x040fe20007ffe0ff */
[----:B------:R-:W-:Y:S01]  /*11f60*/  LDSM.16.M88.4 R80, [R180] ;  /* 0x00000000b450783b */ /* 0x000fe20000000200 */
[----:B------:R-:W-:Y:S02]  /*11f70*/  IADD3 R172, R191, 0x5800, RZ ;  /* 0x00005800bfac7810 */ /* 0x000fe40007ffe0ff */
[C---:B------:R-:W-:Y:S01]  /*11f80*/  HMMA.16816.F32 R64, R12.reuse, R66, RZ ;  /* 0x000000420c40723c */ /* 0x040fe200000018ff */
[----:B------:R-:W0:Y:S07]  /*11f90*/  LDGDEPBAR ;  /* 0x00000000000079af */ /* 0x000e2e0000000000 */
[C---:B------:R-:W-:Y:S08]  /*11fa0*/  HMMA.16816.F32 R48, R12.reuse, R50, RZ ;  /* 0x000000320c30723c */ /* 0x040ff000000018ff */
[C---:B-----5:R-:W-:Y:S08]  /*11fb0*/  HMMA.16816.F32 R44, R12.reuse, R40, RZ ;  /* 0x000000280c2c723c */ /* 0x060ff000000018ff */
[C---:B------:R-:W-:Y:S08]  /*11fc0*/  HMMA.16816.F32 R40, R12.reuse, R42, RZ ;  /* 0x0000002a0c28723c */ /* 0x040ff000000018ff */
[C---:B--2---:R-:W-:Y:S08]  /*11fd0*/  HMMA.16816.F32 R36, R12.reuse, R76, RZ ;  /* 0x0000004c0c24723c */ /* 0x044ff000000018ff */
        /* <DEDUP_REMOVED lines=26> */
[----:B------:R-:W5:Y:S07]  /*12180*/  LDSM.16.M88.4 R16, [R193+0x9800] ;  /* 0x00980000c110783b */ /* 0x000f6e0000000200 */
        /* <DEDUP_REMOVED lines=18> */
[C---:B-----5:R-:W-:Y:S08]  /*122b0*/  HMMA.16816.F32 R80, R32.reuse, R16, R80 ;  /* 0x000000102050723c */ /* 0x060ff00000001850 */
        /* <DEDUP_REMOVED lines=69> */
[C---:B-1----:R-:W-:Y:S08]  /*12710*/  HMMA.16816.F32 R60, R72.reuse, R12, R60 ;  /* 0x0000000c483c723c */ /* 0x042ff0000000183c */
[C---:B------:R-:W-:Y:S01]  /*12720*/  HMMA.16816.F32 R48, R72.reuse, R14, R48 ;  /* 0x0000000e4830723c */ /* 0x040fe20000001830 */
[----:B------:R-:W1:Y:S07]  /*12730*/  LDSM.16.M88.4 R12, [R180+0x4800] ;  /* 0x00480000b40c783b */ /* 0x000e6e0000000200 */
[----:B--2---:R-:W-:Y:S07]  /*12740*/  HMMA.16816.F32 R44, R72, R20, R44 ;  /* 0x00000014482c723c */ /* 0x004fee000000182c */
[----:B------:R-:W-:Y:S01]  /*12750*/  SHF.R.S32.HI R21, RZ, 0x1f, R0 ;  /* 0x0000001fff157819 */ /* 0x000fe20000011400 */
[----:B------:R-:W-:Y:S03]  /*12760*/  HMMA.16816.F32 R40, R36, R34, R40 ;  /* 0x000000222428723c */ /* 0x000fe60000001828 */
[----:B------:R-:W-:-:S04]  /*12770*/  LEA.HI R0, R21, R0, RZ, 0x2 ;  /* 0x0000000015007211 */ /* 0x000fc800078f10ff */
[----:B------:R-:W-:Y:S01]  /*12780*/  SHF.R.S32.HI R6, RZ, 0x2, R0 ;  /* 0x00000002ff067819 */ /* 0x000fe20000011400 */
[----:B------:R-:W-:Y:S01]  /*12790*/  HMMA.16816.F32 R64, R72, R78, R64 ;  /* 0x0000004e4840723c */ /* 0x000fe20000001840 */
[----:B------:R-:W-:-:S03]  /*127a0*/  IADD3 R0, R59, 0x1, -R196 ;  /* 0x000000013b007810 */ /* 0x000fc60007ffe8c4 */
[----:B------:R-:W-:Y:S01]  /*127b0*/  IMAD.IADD R211, R6, 0x1, R211 ;  /* 0x0000000106d37824 */ /* 0x000fe200078e02d3 */
[----:B------:R-:W-:Y:S02]  /*127c0*/  IADD3 R0, R0, c[0x0][0x2e8], RZ ;  /* 0x0000ba0000007a10 */ /* 0x000fe40007ffe0ff */
[----:B------:R-:W-:Y:S01]  /*127d0*/  IADD3 R6, R59, -c[0x0][0x2e4], -R196 ;  /* 0x8000b9003b067a10 */ /* 0x000fe20007ffe8c4 */
[C---:B---3--:R-:W-:Y:S01]  /*127e0*/  HMMA.16816.F32 R80, R72.reuse, R16, R80 ;  /* 0x000000104850723c */ /* 0x048fe20000001850 */
[C---:B------:R-:W-:Y:S01]  /*127f0*/  IADD3 R210, R211.reuse, 0x8, RZ ;  /* 0x00000008d3d27810 */ /* 0x040fe20007ffe0ff */
[C---:B------:R-:W-:Y:S02]  /*12800*/  IMAD.IADD R208, R211.reuse, 0x1, R0 ;  /* 0x00000001d3d07824 */ /* 0x040fe400078e0200 */
[----:B------:R-:W-:Y:S02]  /*12810*/  IMAD.IADD R211, R211, 0x1, R6 ;  /* 0x00000001d3d37824 */ /* 0x000fe400078e0206 */
[--C-:B------:R-:W-:Y:S01]  /*12820*/  IMAD.IADD R0, R0, 0x1, R210.reuse ;  /* 0x0000000100007824 */ /* 0x100fe200078e02d2 */
[-C--:B------:R-:W-:Y:S01]  /*12830*/  IMNMX R208, R208, R59.reuse, PT ;  /* 0x0000003bd0d07217 */ /* 0x080fe20003800200 */
[----:B------:R-:W-:Y:S01]  /*12840*/  HMMA.16816.F32 R68, R72, R18, R68 ;  /* 0x000000124844723c */ /* 0x000fe20000001844 */
[----:B------:R-:W2:Y:S01]  /*12850*/  LDSM.16.M88.4 R16, [R180+0x5000] ;  /* 0x00500000b410783b */ /* 0x000ea20000000200 */
[----:B------:R-:W-:Y:S01]  /*12860*/  IMAD.IADD R210, R6, 0x1, R210 ;  /* 0x0000000106d27824 */ /* 0x000fe200078e02d2 */
[----:B------:R-:W-:-:S02]  /*12870*/  IMNMX R209, R0, R59, PT ;  /* 0x0000003b00d17217 */ /* 0x000fc40003800200 */
[----:B------:R-:W-:Y:S02]  /*12880*/  LOP3.LUT R0, R3, R4, RZ, 0xfc, !PT ;  /* 0x0000000403007212 */ /* 0x000fe400078efcff */
[----:B------:R-:W-:Y:S01]  /*12890*/  IMNMX R211, RZ, R211, !PT ;  /* 0x000000d3ffd37217 */ /* 0x000fe20007800200 */
[----:B----4-:R-:W-:Y:S01]  /*128a0*/  HMMA.16816.F32 R28, R8, R24, R28 ;  /* 0x00000018081c723c */ /* 0x010fe2000000181c */
[----:B------:R-:W-:-:S07]  /*128b0*/  IMNMX R210, RZ, R210, !PT ;  /* 0x000000d2ffd27217 */ /* 0x000fce0007800200 */
[C---:B-1----:R-:W-:Y:S08]  /*128c0*/  HMMA.16816.F32 R60, R8.reuse, R12, R60 ;  /* 0x0000000c083c723c */ /* 0x042ff0000000183c */
[----:B------:R-:W-:Y:S01]  /*128d0*/  HMMA.16816.F32 R48, R8, R14, R48 ;  /* 0x0000000e0830723c */ /* 0x000fe20000001830 */
[----:B------:R-:W1:Y:S01]  /*128e0*/  LDSM.16.M88.4 R12, [R180+0x5800] ;  /* 0x00580000b40c783b */ /* 0x000e620000000200 */
[----:B------:R-:W-:-:S06]  /*128f0*/  DEPBAR.LE SB0, 0x0 ;  /* 0x000080000000791a */ /* 0x000fcc0000000000 */
[----:B------:R-:W-:Y:S07]  /*12900*/  HMMA.16816.F32 R40, R72, R22, R40 ;  /* 0x000000164828723c */ /* 0x000fee0000001828 */
[----:B------:R-:W-:Y:S01]  /*12910*/  IMAD.IADD R23, R2, 0x1, R135 ;  /* 0x0000000102177824 */ /* 0x000fe200078e0287 */
[----:B------:R-:W-:Y:S04]  /*12920*/  HMMA.16816.F32 R64, R8, R26, R64 ;  /* 0x0000001a0840723c */ /* 0x000fe80000001840 */
[----:B------:R-:W-:-:S02]  /*12930*/  IADD3 R6, R23, 0x1, RZ ;  /* 0x0000000117067810 */ /* 0x000fc40007ffe0ff */
[----:B------:R-:W-:Y:S02]  /*12940*/  IADD3 R3, R23, 0x8, RZ ;  /* 0x0000000817037810 */ /* 0x000fe40007ffe0ff */
[CC--:B------:R-:W-:Y:S01]  /*12950*/  ISETP.GE.AND P4, PT, R6.reuse, R208.reuse, PT ;  /* 0x000000d00600720c */ /* 0x0c0fe20003f86270 */
[C---:B--2---:R-:W-:Y:S01]  /*12960*/  HMMA.16816.F32 R44, R8.reuse, R16, R44 ;  /* 0x00000010082c723c */ /* 0x044fe2000000182c */
[-C--:B------:R-:W-:Y:S02]  /*12970*/  ISETP.GE.AND P0, PT, R6, R209.reuse, PT ;  /* 0x000000d10600720c */ /* 0x080fe40003f06270 */
[CC--:B------:R-:W-:Y:S02]  /*12980*/  ISETP.GE.AND P6, PT, R3.reuse, R208.reuse, PT ;  /* 0x000000d00300720c */ /* 0x0c0fe40003fc6270 */
[-C--:B------:R-:W-:Y:S02]  /*12990*/  ISETP.GE.AND P1, PT, R3, R209.reuse, PT ;  /* 0x000000d10300720c */ /* 0x080fe40003f26270 */
[C---:B------:R-:W-:Y:S01]  /*129a0*/  ISETP.GE.AND P5, PT, R23.reuse, R208, PT ;  /* 0x000000d01700720c */ /* 0x040fe20003fa6270 */
[----:B------:R-:W-:Y:S01]  /*129b0*/  HMMA.16816.F32 R40, R8, R18, R40 ;  /* 0x000000120828723c */ /* 0x000fe20000001828 */
[----:B------:R-:W-:-:S02]  /*129c0*/  ISETP.GE.AND P2, PT, R23, R209, PT ;  /* 0x000000d11700720c */ /* 0x000fc40003f46270 */
[CC--:B------:R-:W-:Y:S02]  /*129d0*/  ISETP.LT.OR P4, PT, R6.reuse, R211.reuse, P4 ;  /* 0x000000d30600720c */ /* 0x0c0fe40002781670 */
[-C--:B------:R-:W-:Y:S02]  /*129e0*/  ISETP.LT.OR P0, PT, R6, R210.reuse, P0 ;  /* 0x000000d20600720c */ /* 0x080fe40000701670 */
[CC--:B------:R-:W-:Y:S01]  /*129f0*/  ISETP.LT.OR P6, PT, R3.reuse, R211.reuse, P6 ;  /* 0x000000d30300720c */ /* 0x0c0fe200037c1670 */
[----:B-1----:R-:W-:Y:S01]  /*12a00*/  HMMA.16816.F32 R80, R8, R12, R80 ;  /* 0x0000000c0850723c */ /* 0x002fe20000001850 */
[-C--:B------:R-:W-:Y:S02]  /*12a10*/  ISETP.LT.OR P1, PT, R3, R210.reuse, P1 ;  /* 0x000000d20300720c */ /* 0x080fe40000f21670 */
[C---:B------:R-:W-:Y:S02]  /*12a20*/  ISETP.LT.OR P5, PT, R23.reuse, R211, P5 ;  /* 0x000000d31700720c */ /* 0x040fe40002fa1670 */
[----:B------:R-:W-:-:S02]  /*12a30*/  ISETP.LT.OR P2, PT, R23, R210, P2 ;  /* 0x000000d21700720c */ /* 0x000fc40001741670 */
[C---:B------:R-:W-:Y:S01]  /*12a40*/  IADD3 R4, R23.reuse, 0x9, RZ ;  /* 0x0000000917047810 */ /* 0x040fe20007ffe0ff */
[----:B------:R-:W-:Y:S01]  /*12a50*/  HMMA.16816.F32 R68, R8, R14, R68 ;  /* 0x0000000e0844723c */ /* 0x000fe20000001844 */
[----:B------:R-:W-:Y:S02]  /*12a60*/  IADD3 R3, R23, 0x10, RZ ;  /* 0x0000001017037810 */ /* 0x000fe40007ffe0ff */
[----:B------:R-:W-:Y:S02]  /*12a70*/  FSEL R28, R28, -INF , !P5 ;  /* 0xff8000001c1c7808 */ /* 0x000fe40006800000 */
[----:B------:R-:W-:Y:S02]  /*12a80*/  FSEL R30, R30, -INF , !P2 ;  /* 0xff8000001e1e7808 */ /* 0x000fe40005000000 */
[----:B------:R-:W-:Y:S02]  /*12a90*/  FSEL R29, R29, -INF , !P4 ;  /* 0xff8000001d1d7808 */ /* 0x000fe40006000000 */
[----:B------:R-:W-:-:S02]  /*12aa0*/  FSEL R6, R31, -INF , !P0 ;  /* 0xff8000001f067808 */ /* 0x000fc40004000000 */
[CC--:B------:R-:W-:Y:S02]  /*12ab0*/  ISETP.GE.AND P4, PT, R4.reuse, R208.reuse, PT ;  /* 0x000000d00400720c */ /* 0x0c0fe40003f86270 */
[CC--:B------:R-:W-:Y:S02]  /*12ac0*/  ISETP.GE.AND P0, PT, R4.reuse, R209.reuse, PT ;  /* 0x000000d10400720c */ /* 0x0c0fe40003f06270 */
        /* <DEDUP_REMOVED lines=30> */
[CC--:B------:R-:W-:Y:S02]  /*12cb0*/  ISETP.LT.OR P2, PT, R16.reuse, R211.reuse, P2 ;  /* 0x000000d31000720c */ /* 0x0c0fe40001741670 */
[-C--:B------:R-:W-:Y:S02]  /*12cc0*/  ISETP.LT.OR P0, PT, R16, R210.reuse, P0 ;  /* 0x000000d21000720c */ /* 0x080fe40000701670 */
[C---:B------:R-:W-:Y:S02]  /*12cd0*/  ISETP.LT.OR P5, PT, R3.reuse, R211, P5 ;  /* 0x000000d30300720c */ /* 0x040fe40002fa1670 */
[----:B------:R-:W-:-:S02]  /*12ce0*/  ISETP.LT.OR P4, PT, R3, R210, P4 ;  /* 0x000000d20300720c */ /* 0x000fc40002781670 */
[C---:B------:R-:W-:Y:S02]  /*12cf0*/  IADD3 R24, R23.reuse, 0x21, RZ ;  /* 0x0000002117187810 */ /* 0x040fe40007ffe0ff */
[----:B------:R-:W-:Y:S02]  /*12d00*/  IADD3 R3, R23, 0x28, RZ ;  /* 0x0000002817037810 */ /* 0x000fe40007ffe0ff */
[----:B------:R-:W-:Y:S02]  /*12d10*/  FSEL R19, R48, -INF , !P6 ;  /* 0xff80000030137808 */ /* 0x000fe40007000000 */
[----:B------:R-:W-:Y:S02]  /*12d20*/  FSEL R17, R49, -INF , !P2 ;  /* 0xff80000031117808 */ /* 0x000fe40005000000 */
[----:B------:R-:W-:Y:S02]  /*12d30*/  FSEL R16, R51, -INF , !P0 ;  /* 0xff80000033107808 */ /* 0x000fe40004000000 */
[----:B------:R-:W-:-:S02]  /*12d40*/  ISETP.GE.AND P6, PT, R24, R209, PT ;  /* 0x000000d11800720c */ /* 0x000fc40003fc6270 */
[C---:B------:R-:W-:Y:S02]  /*12d50*/  ISETP.GE.AND P0, PT, R3.reuse, R208, PT ;  /* 0x000000d00300720c */ /* 0x040fe40003f06270 */
[C---:B------:R-:W-:Y:S02]  /*12d60*/  ISETP.GE.AND P2, PT, R3.reuse, R209, PT ;  /* 0x000000d10300720c */ /* 0x040fe40003f46270 */
[-C--:B------:R-:W-:Y:S02]  /*12d70*/  ISETP.LT.OR P6, PT, R24, R210.reuse, P6 ;  /* 0x000000d21800720c */ /* 0x080fe400037c1670 */
[C---:B------:R-:W-:Y:S02]  /*12d80*/  ISETP.LT.OR P0, PT, R3.reuse, R211, P0 ;  /* 0x000000d30300720c */ /* 0x040fe40000701670 */
[----:B------:R-:W-:Y:S02]  /*12d90*/  ISETP.LT.OR P2, PT, R3, R210, P2 ;  /* 0x000000d20300720c */ /* 0x000fe40001741670 */
[----:B------:R-:W-:-:S02]  /*12da0*/  IADD3 R3, R23, 0x31, RZ ;  /* 0x0000003117037810 */ /* 0x000fc40007ffe0ff */
[----:B------:R-:W-:Y:S02]  /*12db0*/  IADD3 R12, R23, 0x30, RZ ;  /* 0x00000030170c7810 */ /* 0x000fe40007ffe0ff */
[----:B------:R-:W-:Y:S02]  /*12dc0*/  FSEL R214, R47, -INF , !P6 ;  /* 0xff8000002fd67808 */ /* 0x000fe40007000000 */
[----:B------:R-:W-:Y:S01]  /*12dd0*/  FSEL R168, R42, -INF , !P2 ;  /* 0xff8000002aa87808 */ /* 0x000fe20005000000 */
[----:B------:R-:W-:Y:S01]  /*12de0*/  BAR.SYNC.DEFER_BLOCKING 0x0 ;  /* 0x0000000000007b1d */ /* 0x000fe20000010000 */
[C---:B------:R-:W-:Y:S02]  /*12df0*/  ISETP.GE.AND P6, PT, R3.reuse, R208, PT ;  /* 0x000000d00300720c */ /* 0x040fe40003fc6270 */
[----:B------:R-:W-:Y:S02]  /*12e00*/  FSEL R169, R40, -INF , !P0 ;  /* 0xff80000028a97808 */ /* 0x000fe40004000000 */
[----:B------:R-:W-:-:S02]  /*12e10*/  ISETP.GE.AND P2, PT, R3, R209, PT ;  /* 0x000000d10300720c */ /* 0x000fc40003f46270 */
[C---:B------:R-:W-:Y:S02]  /*12e20*/  ISETP.GE.AND P0, PT, R12.reuse, R209, PT ;  /* 0x000000d10c00720c */ /* 0x040fe40003f06270 */
[C---:B------:R-:W-:Y:S02]  /*12e30*/  ISETP.LT.OR P6, PT, R3.reuse, R211, P6 ;  /* 0x000000d30300720c */ /* 0x040fe400037c1670 */
[-C--:B------:R-:W-:Y:S02]  /*12e40*/  ISETP.LT.OR P2, PT, R3, R210.reuse, P2 ;  /* 0x000000d20300720c */ /* 0x080fe40001741670 */
[C---:B------:R-:W-:Y:S02]  /*12e50*/  IADD3 R13, R23.reuse, 0x29, RZ ;  /* 0x00000029170d7810 */ /* 0x040fe40007ffe0ff */
[----:B------:R-:W-:Y:S02]  /*12e60*/  ISETP.LT.OR P0, PT, R12, R210, P0 ;  /* 0x000000d20c00720c */ /* 0x000fe40000701670 */
[----:B------:R-:W-:-:S02]  /*12e70*/  IADD3 R3, R23, 0x38, RZ ;  /* 0x0000003817037810 */ /* 0x000fc40007ffe0ff */
[----:B------:R-:W-:Y:S02]  /*12e80*/  IADD3 R23, R23, 0x39, RZ ;  /* 0x0000003917177810 */ /* 0x000fe40007ffe0ff */
[----:B------:R-:W-:Y:S02]  /*12e90*/  FSEL R18, R50, -INF , !P1 ;  /* 0xff80000032127808 */ /* 0x000fe40004800000 */
[----:B------:R-:W-:Y:S02]  /*12ea0*/  ISETP.GE.AND P1, PT, R24, R208, PT ;  /* 0x000000d01800720c */ /* 0x000fe40003f26270 */
[----:B------:R-:W-:Y:S02]  /*12eb0*/  FSEL R166, R82, -INF , !P0 ;  /* 0xff80000052a67808 */ /* 0x000fe40004000000 */
[----:B------:R-:W-:Y:S02]  /*12ec0*/  ISETP.GE.AND P0, PT, R23, R209, PT ;  /* 0x000000d11700720c */ /* 0x000fe40003f06270 */
[----:B------:R-:W-:-:S02]  /*12ed0*/  ISETP.LT.OR P1, PT, R24, R211, P1 ;  /* 0x000000d31800720c */ /* 0x000fc40000f21670 */
[----:B------:R-:W-:Y:S02]  /*12ee0*/  ISETP.LT.OR P0, PT, R23, R210, P0 ;  /* 0x000000d21700720c */ /* 0x000fe40000701670 */
[----:B------:R-:W-:Y:S02]  /*12ef0*/  FSEL R171, R44, -INF , !P5 ;  /* 0xff8000002cab7808 */ /* 0x000fe40006800000 */
[----:B------:R-:W-:Y:S02]  /*12f00*/  FSEL R164, R46, -INF , !P4 ;  /* 0xff8000002ea47808 */ /* 0x000fe40006000000 */
[----:B------:R-:W-:Y:S02]  /*12f10*/  FSEL R163, R45, -INF , !P1 ;  /* 0xff8000002da37808 */ /* 0x000fe40004800000 */
[C---:B------:R-:W-:Y:S02]  /*12f20*/  ISETP.GE.AND P5, PT, R13.reuse, R208, PT ;  /* 0x000000d00d00720c */ /* 0x040fe40003fa6270 */
[----:B------:R-:W-:-:S02]  /*12f30*/  ISETP.GE.AND P4, PT, R13, R209, PT ;  /* 0x000000d10d00720c */ /* 0x000fc40003f86270 */
[----:B------:R-:W-:Y:S02]  /*12f40*/  ISETP.GE.AND P1, PT, R12, R208, PT ;  /* 0x000000d00c00720c */ /* 0x000fe40003f26270 */
[----:B------:R-:W-:Y:S02]  /*12f50*/  FSEL R162, R71, -INF , !P0 ;  /* 0xff80000047a27808 */ /* 0x000fe40004000000 */
[----:B------:R-:W-:Y:S02]  /*12f60*/  ISETP.GT.AND P0, PT, R204, R195, PT ;  /* 0x000000c3cc00720c */ /* 0x000fe40003f04270 */
[CC--:B------:R-:W-:Y:S02]  /*12f70*/  ISETP.LT.OR P5, PT, R13.reuse, R211.reuse, P5 ;  /* 0x000000d30d00720c */ /* 0x0c0fe40002fa1670 */
[----:B------:R-:W-:Y:S02]  /*12f80*/  ISETP.LT.OR P4, PT, R13, R210, P4 ;  /* 0x000000d20d00720c */ /* 0x000fe40002781670 */
[----:B------:R-:W-:-:S02]  /*12f90*/  ISETP.LT.OR P1, PT, R12, R211, P1 ;  /* 0x000000d30c00720c */ /* 0x000fc40000f21670 */
[----:B------:R-:W-:Y:S02]  /*12fa0*/  FSEL R165, R41, -INF , !P5 ;  /* 0xff80000029a57808 */ /* 0x000fe40006800000 */
[----:B------:R-:W-:Y:S02]  /*12fb0*/  FSEL R212, R43, -INF , !P4 ;  /* 0xff8000002bd47808 */ /* 0x000fe40006000000 */
[----:B------:R-:W-:Y:S02]  /*12fc0*/  FSEL R207, R80, -INF , !P1 ;  /* 0xff80000050cf7808 */ /* 0x000fe40004800000 */
[-C--:B------:R-:W-:Y:S02]  /*12fd0*/  ISETP.GE.AND P5, PT, R3, R208.reuse, PT ;  /* 0x000000d00300720c */ /* 0x080fe40003fa6270 */
[----:B------:R-:W-:Y:S02]  /*12fe0*/  ISETP.GE.AND P4, PT, R23, R208, PT ;  /* 0x000000d01700720c */ /* 0x000fe40003f86270 */
[----:B------:R-:W-:-:S02]  /*12ff0*/  ISETP.GE.AND P1, PT, R3, R209, PT ;  /* 0x000000d10300720c */ /* 0x000fc40003f26270 */
[CC--:B------:R-:W-:Y:S02]  /*13000*/  ISETP.LT.OR P5, PT, R3.reuse, R211.reuse, P5 ;  /* 0x000000d30300720c */ /* 0x0c0fe40002fa1670 */
[----:B------:R-:W-:Y:S02]  /*13010*/  ISETP.LT.OR P1, PT, R3, R210, P1 ;  /* 0x000000d20300720c */ /* 0x000fe40000f21670 */
        /* <DEDUP_REMOVED lines=8> */
[----:B------:R-:W-:Y:S02]  /*130a0*/  IABS R3, c[0x0][0x2d0] ;  /* 0x0000b40000037a13 */ /* 0x000fe40000000000 */
[----:B------:R-:W-:Y:S02]  /*130b0*/  IADD3 R13, R2, -0x40, RZ ;  /* 0xffffffc0020d7810 */ /* 0x000fe40007ffe0ff */
[----:B------:R-:W1:Y:S01]  /*130c0*/  I2F.RP R8, R3 ;  /* 0x0000000300087306 */ /* 0x000e620000209400 */
[----:B------:R-:W-:Y:S02]  /*130d0*/  IABS R11, R2 ;  /* 0x00000002000b7213 */ /* 0x000fe40000000000 */
[----:B------:R-:W-:-:S02]  /*130e0*/  IABS R9, R13 ;  /* 0x0000000d00097213 */ /* 0x000fc40000000000 */
        /* <DEDUP_REMOVED lines=53> */
.L_x_6604:
[----:B------:R-:W-:-:S05]  /*13440*/  IMAD.MOV.U32 R9, RZ, RZ, c[0x0][0x198] ;  /* 0x00006600ff097624 */ /* 0x000fca00078e00ff */
[----:B------:R-:W-:-:S04]  /*13450*/  LEA R9, -R9, RZ, 0x6 ;  /* 0x000000ff09097211 */ /* 0x000fc800078e31ff */
[----:B------:R-:W-:Y:S02]  /*13460*/  SHF.R.S32.HI R3, RZ, 0x1f, R9 ;  /* 0x0000001fff037819 */ /* 0x000fe40000011409 */
.L_x_6605:
        /* <DEDUP_REMOVED lines=42> */
.L_x_6603:
        /* <DEDUP_REMOVED lines=76> */
[--C-:B------:R-:W-:Y:S01]  /*13bd0*/  FFMA.FTZ R151, R18, c[0x0][0x23c], -R167.reuse ;  /* 0x00008f0012977a23 */ /* 0x100fe200000108a7 */
[----:B------:R-:W5:Y:S01]  /*13be0*/  LDSM.16.MT88.4 R4, [R184+0x10000] ;  /* 0x01000000b804783b */ /* 0x000f620000004200 */
[----:B------:R-:W-:Y:S01]  /*13bf0*/  FFMA.FTZ R0, R16, c[0x0][0x23c], -R167 ;  /* 0x00008f0010007a23 */ /* 0x000fe200000108a7 */
        /* <DEDUP_REMOVED lines=60> */
[C---:B--2---:R-:W-:Y:S02]  /*13fc0*/  HMMA.16816.F32 R60, R96.reuse, R64, RZ ;  /* 0x00000040603c723c */ /* 0x044fe400000018ff */
        /* <DEDUP_REMOVED lines=77> */
[----:B--2---:R-:W-:Y:S01]  /*144a0*/  F2FP.PACK_AB R5, R169, R164 ;  /* 0x000000a4a905723e */ /* 0x004fe200000000ff */
        /* <DEDUP_REMOVED lines=150> */
.L_x_6607:
[----:B------:R-:W-:-:S05]  /*14e10*/  IMAD.MOV.U32 R5, RZ, RZ, c[0x0][0x1a0] ;  /* 0x00006800ff057624 */ /* 0x000fca00078e00ff */
[----:B------:R-:W-:-:S04]  /*14e20*/  LEA R5, -R5, RZ, 0x6 ;  /* 0x000000ff05057211 */ /* 0x000fc800078e31ff */
[----:B------:R-:W-:Y:S02]  /*14e30*/  SHF.R.S32.HI R0, RZ, 0x1f, R5 ;  /* 0x0000001fff007819 */ /* 0x000fe40000011405 */
.L_x_6608:
        /* <DEDUP_REMOVED lines=375> */
.L_x_6610:
[----:B------:R-:W-:-:S05]  /*165b0*/  IMAD.MOV.U32 R6, RZ, RZ, c[0x0][0x198] ;  /* 0x00006600ff067624 */ /* 0x000fca00078e00ff */
[----:B------:R-:W-:-:S04]  /*165c0*/  LEA R6, -R6, RZ, 0x6 ;  /* 0x000000ff06067211 */ /* 0x000fc800078e31ff */
[----:B------:R-:W-:Y:S02]  /*165d0*/  SHF.R.S32.HI R4, RZ, 0x1f, R6 ;  /* 0x0000001fff047819 */ /* 0x000fe40000011406 */
.L_x_6611:
        /* <DEDUP_REMOVED lines=28> */
.L_x_6609:
        /* <DEDUP_REMOVED lines=409> */
.L_x_6606:
        /* <DEDUP_REMOVED lines=17> */
.L_x_6616:
        /* <DEDUP_REMOVED lines=65> */
.L_x_6613:
        /* <DEDUP_REMOVED lines=250> */
.L_x_6615:
        /* <DEDUP_REMOVED lines=27> */
.L_x_6614:
        /* <DEDUP_REMOVED lines=522> */
.L_x_6612:
        /* <DEDUP_REMOVED lines=26> */
[----:B------:R-:W2:Y:S01]  /*1b9e0*/  @P3 MUFU.RCP R6, R2 ;  /* 0x0000000200063308 */ /* 0x000ea20000001000 */
[----:B------:R-:W-:-:S02]  /*1b9f0*/  SHF.L.U32 R18, R5, 0x6, RZ ;  /* 0x0000000605127819 */ /* 0x000fc400000006ff */
[----:B------:R-:W-:Y:S02]  /*1ba00*/  SHF.R.S32.HI R12, RZ, 0x5, R9 ;  /* 0x00000005ff0c7819 */ /* 0x000fe40000011409 */
[----:B------:R-:W-:Y:S02]  /*1ba10*/  IADD3 R13, -R13, R0, RZ ;  /* 0x000000000d0d7210 */ /* 0x000fe40007ffe1ff */
[----:B------:R-:W-:Y:S01]  /*1ba20*/  LOP3.LUT R18, R18, 0x1c0, RZ, 0xc0, !PT ;  /* 0x000001c012127812 */ /* 0x000fe200078ec0ff */
[----:B------:R-:W3:Y:S01]  /*1ba30*/  @P4 MUFU.RCP R7, R4 ;  /* 0x0000000400074308 */ /* 0x000ee20000001000 */
[----:B------:R-:W-:Y:S02]  /*1ba40*/  LEA R13, R12, R13, 0x9 ;  /* 0x0000000d0c0d7211 */ /* 0x000fe400078e48ff */
[----:B------:R-:W-:Y:S02]  /*1ba50*/  LEA.HI R18, R18, R18, RZ, 0x1d ;  /* 0x0000001212127211 */ /* 0x000fe400078fe8ff */
[----:B------:R-:W-:-:S02]  /*1ba60*/  LOP3.LUT R9, R9, 0xffffffe0, RZ, 0xc0, !PT ;  /* 0xffffffe009097812 */ /* 0x000fc400078ec0ff */
[----:B------:R-:W-:Y:S01]  /*1ba70*/  LEA R13, R13, R18, 0x1 ;  /* 0x000000120d0d7211 */ /* 0x000fe200078e08ff */
[C---:B--2---:R-:W-:Y:S01]  /*1ba80*/  FMUL.FTZ R131, R6.reuse, R131 ;  /* 0x0000008306837220 */ /* 0x044fe20000410000 */
[----:B------:R-:W-:Y:S01]  /*1ba90*/  @P4 MUFU.LG2 R4, R4 ;  /* 0x0000000400044308 */ /* 0x000fe20000000c00 */
[----:B------:R-:W-:Y:S01]  /*1baa0*/  FMUL.FTZ R130, R6, R130 ;  /* 0x0000008206827220 */ /* 0x000fe20000410000 */
[----:B------:R-:W-:Y:S01]  /*1bab0*/  IADD3 R9, R0, -R9, RZ ;  /* 0x8000000900097210 */ /* 0x000fe20007ffe0ff */
[C---:B------:R-:W-:Y:S02]  /*1bac0*/  FMUL.FTZ R127, R6.reuse, R127 ;  /* 0x0000007f067f7220 */ /* 0x040fe40000410000 */
[C---:B------:R-:W-:Y:S01]  /*1bad0*/  FMUL.FTZ R126, R6.reuse, R126 ;  /* 0x0000007e067e7220 */ /* 0x040fe20000410000 */
[----:B-1----:R-:W-:Y:S01]  /*1bae0*/  SHF.R.S32.HI R11, RZ, 0x1f, R10 ;  /* 0x0000001fff0b7819 */ /* 0x002fe2000001140a */
[C---:B---3--:R-:W-:Y:S01]  /*1baf0*/  FMUL.FTZ R128, R7.reuse, R128 ;  /* 0x0000008007807220 */ /* 0x048fe20000410000 */
[----:B------:R-:W-:Y:S01]  /*1bb00*/  STS.64 [R13.X4+0x800], R130 ;  /* 0x000800820d007388 */ /* 0x000fe20000004a00 */
[----:B------:R-:W-:Y:S01]  /*1bb10*/  FMUL.FTZ R129, R7, R129 ;  /* 0x0000008107817220 */ /* 0x000fe20000410000 */
[----:B------:R-:W-:Y:S01]  /*1bb20*/  LEA.HI R11, R11, R10, RZ, 0x4 ;  /* 0x0000000a0b0b7211 */ /* 0x000fe200078f20ff */
[C---:B------:R-:W-:Y:S01]  /*1bb30*/  FMUL.FTZ R124, R7.reuse, R124 ;  /* 0x0000007c077c7220 */ /* 0x040fe20000410000 */
[----:B------:R-:W1:Y:S01]  /*1bb40*/  @P3 MUFU.LG2 R2, R2 ;  /* 0x0000000200023308 */ /* 0x000e620000000c00 */
[----:B------:R-:W-:Y:S01]  /*1bb50*/  FMUL.FTZ R125, R7, R125 ;  /* 0x0000007d077d7220 */ /* 0x000fe20000410000 */
[----:B------:R-:W-:Y:S01]  /*1bb60*/  LOP3.LUT R15, R11, 0xfffffff0, RZ, 0xc0, !PT ;  /* 0xfffffff00b0f7812 */ /* 0x000fe200078ec0ff */
[C---:B------:R-:W-:Y:S01]  /*1bb70*/  FMUL.FTZ R120, R7.reuse, R120 ;  /* 0x0000007807787220 */ /* 0x040fe20000410000 */
[----:B------:R-:W-:Y:S01]  /*1bb80*/  SHF.R.S32.HI R8, RZ, 0x4, R11 ;  /* 0x00000004ff087819 */ /* 0x000fe2000001140b */
[----:B------:R-:W-:Y:S01]  /*1bb90*/  FMUL.FTZ R121, R7, R121 ;  /* 0x0000007907797220 */ /* 0x000fe20000410000 */
[----:B------:R-:W-:Y:S01]  /*1bba0*/  IADD3 R11, -R15, R10, RZ ;  /* 0x0000000a0f0b7210 */ /* 0x000fe20007ffe1ff */
[C---:B------:R-:W-:Y:S01]  /*1bbb0*/  FMUL.FTZ R123, R6.reuse, R123 ;  /* 0x0000007b067b7220 */ /* 0x040fe20000410000 */
[----:B------:R-:W-:Y:S01]  /*1bbc0*/  LOP3.LUT R15, R5, 0x1, RZ, 0xc0, !PT ;  /* 0x00000001050f7812 */ /* 0x000fe200078ec0ff */
[----:B------:R-:W-:Y:S01]  /*1bbd0*/  FMUL.FTZ R122, R6, R122 ;  /* 0x0000007a067a7220 */ /* 0x000fe20000410000 */
[----:B------:R-:W-:Y:S01]  /*1bbe0*/  SHF.L.U32 R14, R8, 0x6, RZ ;  /* 0x00000006080e7819 */ /* 0x000fe200000006ff */
[----:B------:R-:W-:Y:S01]  /*1bbf0*/  FMUL.FTZ R116, R7, R116 ;  /* 0x0000007407747220 */ /* 0x000fe20000410000 */
[----:B------:R-:W-:Y:S01]  /*1bc00*/  LEA.HI R16, R11, R11, RZ, 0x1 ;  /* 0x0000000b0b107211 */ /* 0x000fe200078f08ff */
[----:B------:R-:W-:Y:S01]  /*1bc10*/  FMUL.FTZ R117, R7, R117 ;  /* 0x0000007507757220 */ /* 0x000fe20000410000 */
[----:B------:R-:W-:Y:S01]  /*1bc20*/  ISETP.NE.U32.AND P0, PT, R15, 0x1, PT ;  /* 0x000000010f00780c */ /* 0x000fe20003f05070 */
[----:B------:R-:W-:Y:S01]  /*1bc30*/  FMUL.FTZ R119, R6, R119 ;  /* 0x0000007706777220 */ /* 0x000fe20000410000 */
[----:B------:R-:W-:Y:S01]  /*1bc40*/  LOP3.LUT R14, R14, 0x1c0, RZ, 0xc0, !PT ;  /* 0x000001c00e0e7812 */ /* 0x000fe200078ec0ff */
[----:B------:R-:W-:Y:S01]  /*1bc50*/  FMUL.FTZ R118, R6, R118 ;  /* 0x0000007606767220 */ /* 0x000fe20000410000 */
[C---:B------:R-:W-:Y:S01]  /*1bc60*/  SHF.L.U32 R15, R16.reuse, 0x2, RZ ;  /* 0x00000002100f7819 */ /* 0x040fe200000006ff */
[C---:B------:R-:W-:Y:S01]  /*1bc70*/  FMUL.FTZ R112, R7.reuse, R112 ;  /* 0x0000007007707220 */ /* 0x040fe20000410000 */
[----:B------:R-:W-:Y:S01]  /*1bc80*/  LOP3.LUT R16, R16, 0xffffffe, RZ, 0xc0, !PT ;  /* 0x0ffffffe10107812 */ /* 0x000fe200078ec0ff */
[----:B------:R-:W-:Y:S01]  /*1bc90*/  FMUL.FTZ R113, R7, R113 ;  /* 0x0000007107717220 */ /* 0x000fe20000410000 */
[----:B------:R-:W-:Y:S01]  /*1bca0*/  LOP3.LUT R15, R14, 0x38, R15, 0xf8, !PT ;  /* 0x000000380e0f7812 */ /* 0x000fe200078ef80f */
[C---:B------:R-:W-:Y:S01]  /*1bcb0*/  FMUL.FTZ R115, R6.reuse, R115 ;  /* 0x0000007306737220 */ /* 0x040fe20000410000 */
[----:B------:R-:W-:Y:S01]  /*1bcc0*/  SHF.R.U32.HI R14, RZ, 0x3, R14 ;  /* 0x00000003ff0e7819 */ /* 0x000fe2000001160e */
[C---:B------:R-:W-:Y:S01]  /*1bcd0*/  FMUL.FTZ R114, R6.reuse, R114 ;  /* 0x0000007206727220 */ /* 0x040fe20000410000 */
[----:B------:R-:W-:Y:S01]  /*1bce0*/  R2P PR, R5, 0x6 ;  /* 0x0000000605007804 */ /* 0x000fe20000000000 */
[----:B------:R-:W-:Y:S01]  /*1bcf0*/  FMUL.FTZ R108, R7, R108 ;  /* 0x0000006c076c7220 */ /* 0x000fe20000410000 */
[----:B------:R-:W-:Y:S01]  /*1bd00*/  LOP3.LUT R14, R15, R14, RZ, 0x3c, !PT ;  /* 0x0000000e0f0e7212 */ /* 0x000fe200078e3cff */
[----:B------:R-:W-:Y:S01]  /*1bd10*/  FMUL.FTZ R109, R7, R109 ;  /* 0x0000006d076d7220 */ /* 0x000fe20000410000 */
[----:B------:R-:W-:Y:S01]  /*1bd20*/  IADD3 R15, R11, -R16, RZ ;  /* 0x800000100b0f7210 */ /* 0x000fe20007ffe0ff */
[C---:B------:R-:W-:Y:S01]  /*1bd30*/  FMUL.FTZ R111, R6.reuse, R111 ;  /* 0x0000006f066f7220 */ /* 0x040fe20000410000 */
[----:B------:R-:W-:Y:S01]  /*1bd40*/  STS.64 [R13.X4], R128 ;  /* 0x000000800d007388 */ /* 0x000fe20000004a00 */
[----:B------:R-:W-:Y:S01]  /*1bd50*/  FMUL.FTZ R110, R6, R110 ;  /* 0x0000006e066e7220 */ /* 0x000fe20000410000 */
[----:B------:R-:W-:Y:S01]  /*1bd60*/  LEA R5, R15, R14, 0x2 ;  /* 0x0000000e0f057211 */ /* 0x000fe200078e10ff */
[C---:B------:R-:W-:Y:S01]  /*1bd70*/  FMUL.FTZ R104, R7.reuse, R104 ;  /* 0x0000006807687220 */ /* 0x040fe20000410000 */
[----:B------:R-:W-:Y:S01]  /*1bd80*/  MOV R14, 0x80 ;  /* 0x00000080000e7802 */ /* 0x000fe20000000f00 */
[----:B------:R-:W-:-:S02]  /*1bd90*/  FMUL.FTZ R105, R7, R105 ;  /* 0x0000006907697220 */ /* 0x000fc40000410000 */
[----:B------:R-:W-:Y:S01]  /*1bda0*/  FMUL.FTZ R107, R6, R107 ;  /* 0x0000006b066b7220 */ /* 0x000fe20000410000 */
[----:B------:R-:W-:Y:S01]  /*1bdb0*/  SEL R17, R14, 0xffffff80, !P2 ;  /* 0xffffff800e117807 */ /* 0x000fe20005000000 */
        /* <DEDUP_REMOVED lines=71> */
[----:B-1----:R-:W-:Y:S01]  /*1c230*/  @P3 FMUL.FTZ R2, R2, 0.69314718246459960938 ;  /* 0x3f31721802023820 */ /* 0x002fe20000410000 */
[----:B------:R-:W-:Y:S02]  /*1c240*/  SEL R7, R7, 0xffffffc0, !P1 ;  /* 0xffffffc007077807 */ /* 0x000fe40004800000 */
[----:B------:R-:W-:-:S02]  /*1c250*/  IADD3 R16, R6, -0x20, RZ ;  /* 0xffffffe006107810 */ /* 0x000fc40007ffe0ff */
        /* <DEDUP_REMOVED lines=47> */
[----:B------:R2:W-:Y:S01]  /*1c550*/  STS.64 [R14+0x8800], R82 ;  /* 0x008800520e007388 */ /* 0x0005e20000000a00 */
[----:B-1----:R-:W-:-:S03]  /*1c560*/  SHF.R.S32.HI R13, RZ, 0x1f, R10 ;  /* 0x0000001fff0d7819 */ /* 0x002fc6000001140a */
[----:B------:R-:W-:Y:S01]  /*1c570*/  STS.64 [R18+0x8000], R84 ;  /* 0x0080005412007388 */ /* 0x000fe20000000a00 */
[----:B------:R-:W-:-:S03]  /*1c580*/  LEA.HI R13, R13, R10, RZ, 0x5 ;  /* 0x0000000a0d0d7211 */ /* 0x000fc600078f28ff */
[----:B------:R-:W-:Y:S01]  /*1c590*/  STS.64 [R18+0x8800], R86 ;  /* 0x0088005612007388 */ /* 0x000fe20000000a00 */
[----:B------:R-:W-:-:S03]  /*1c5a0*/  LOP3.LUT R13, R13, 0xffffffe0, RZ, 0xc0, !PT ;  /* 0xffffffe00d0d7812 */ /* 0x000fc600078ec0ff */
[----:B------:R-:W-:Y:S01]  /*1c5b0*/  STS.64 [R19+0x8000], R88 ;  /* 0x0080005813007388 */ /* 0x000fe20000000a00 */
[----:B------:R-:W-:-:S03]  /*1c5c0*/  IADD3 R13, R10, -R13, RZ ;  /* 0x8000000d0a0d7210 */ /* 0x000fc60007ffe0ff */
[----:B------:R-:W-:Y:S01]  /*1c5d0*/  STS.64 [R19+0x8800], R90 ;  /* 0x0088005a13007388 */ /* 0x000fe20000000a00 */
[----:B------:R-:W-:-:S03]  /*1c5e0*/  SHF.R.S32.HI R0, RZ, 0x1f, R13 ;  /* 0x0000001fff007819 */ /* 0x000fc6000001140d */
[----:B------:R-:W-:Y:S01]  /*1c5f0*/  STS.64 [R20+0x8000], R92 ;  /* 0x0080005c14007388 */ /* 0x000fe20000000a00 */
[----:B------:R-:W-:-:S03]  /*1c600*/  LEA.HI R0, R0, R13, RZ, 0x2 ;  /* 0x0000000d00007211 */ /* 0x000fc600078f10ff */
[----:B------:R-:W-:Y:S01]  /*1c610*/  STS.64 [R20+0x8800], R94 ;  /* 0x0088005e14007388 */ /* 0x000fe20000000a00 */
[----:B------:R-:W-:Y:S01]  /*1c620*/  @P4 FMUL.FTZ R13, R4, 0.69314718246459960938 ;  /* 0x3f317218040d4820 */ /* 0x000fe20000410000 */
[----:B--2---:R-:W-:Y:S02]  /*1c630*/  IADD3 R14, -R197, RZ, RZ ;  /* 0x000000ffc50e7210 */ /* 0x004fe40007ffe1ff */
[----:B------:R-:W1:Y:S01]  /*1c640*/  S2R R7, SR_CTAID.Z ;  /* 0x0000000000077919 */ /* 0x000e620000002700 */
[----:B------:R-:W-:-:S03]  /*1c650*/  SHF.R.S32.HI R0, RZ, 0x2, R0 ;  /* 0x00000002ff007819 */ /* 0x000fc60000011400 */
[----:B------:R-:W2:Y:S04]  /*1c660*/  S2R R6, SR_CTAID.Y ;  /* 0x0000000000067919 */ /* 0x000ea80000002600 */
[----:B------:R3:W-:Y:S04]  /*1c670*/  STS.64 [R17+0x8000], R96 ;  /* 0x0080006011007388 */ /* 0x0007e80000000a00 */
[----:B------:R-:W-:Y:S04]  /*1c680*/  STS.64 [R17+0x8800], R98 ;  /* 0x0088006211007388 */ /* 0x000fe80000000a00 */
[----:B------:R-:W-:Y:S06]  /*1c690*/  BAR.SYNC.DEFER_BLOCKING 0x0 ;  /* 0x0000000000007b1d */ /* 0x000fec0000010000 */
[----:B------:R-:W4:Y:S01]  /*1c6a0*/  S2R R15, SR_CTAID.X ;  /* 0x00000000000f7919 */ /* 0x000f220000002500 */
[----:B-1----:R-:W-:-:S02]  /*1c6b0*/  IMAD R7, R14, c[0x0][0x1c0], R7 ;  /* 0x000070000e077a24 */ /* 0x002fc400078e0207 */
[----:B--2---:R-:W-:-:S04]  /*1c6c0*/  IMAD R6, R6, c[0x0][0x210], R197 ;  /* 0x0000840006067a24 */ /* 0x004fc800078e02c5 */
[----:B------:R-:W-:Y:S01]  /*1c6d0*/  IMAD R6, R6, c[0x0][0x1c0], R7 ;  /* 0x0000700006067a24 */ /* 0x000fe200078e0207 */
[----:B------:R-:W-:Y:S01]  /*1c6e0*/  MOV R7, 0xff800000 ;  /* 0xff80000000077802 */ /* 0x000fe20000000f00 */
[----:B------:R-:W-:Y:S01]  /*1c6f0*/  @P4 FFMA.FTZ R7, R132, c[0x0][0x238], R13 ;  /* 0x00008e0084074a23 */ /* 0x000fe2000001000d */
[----:B---3--:R-:W-:-:S04]  /*1c700*/  SHF.R.S32.HI R97, RZ, 0x1f, R12 ;  /* 0x0000001fff617819 */ /* 0x008fc8000001140c */
[----:B------:R-:W-:Y:S01]  /*1c710*/  LEA.HI R97, R97, R12, RZ, 0x2 ;  /* 0x0000000c61617211 */ /* 0x000fe200078f10ff */
[----:B------:R-:W1:Y:S03]  /*1c720*/  LDS.128 R112, [R5.X4] ;  /* 0x0000000005707984 */ /* 0x000e660000004c00 */
[----:B------:R-:W-:Y:S01]  /*1c730*/  LOP3.LUT R97, R97, 0xffffffc, RZ, 0xc0, !PT ;  /* 0x0ffffffc61617812 */ /* 0x000fe200078ec0ff */
[----:B------:R-:W2:Y:S03]  /*1c740*/  LDS.128 R108, [R5.X4+0x800] ;  /* 0x00080000056c7984 */ /* 0x000ea60000004c00 */
[----:B------:R-:W-:Y:S01]  /*1c750*/  IADD3 R97, R12, -R97, RZ ;  /* 0x800000610c617210 */ /* 0x000fe20007ffe0ff */
[----:B------:R-:W3:Y:S03]  /*1c760*/  LDS.128 R104, [R5.X4+0x1000] ;  /* 0x0010000005687984 */ /* 0x000ee60000004c00 */
        /* <DEDUP_REMOVED lines=36> */
.L_x_6618:
[----:B--23--:R-:W-:Y:S05]  /*1c9b0*/  BSYNC B0 ;  /* 0x0000000000007941 */ /* 0x00cfea0003800000 */
.L_x_6617:
[----:B------:R-:W-:Y:S01]  /*1c9c0*/  IMAD.SHL.U32 R2, R11, 0x4, RZ ;  /* 0x000000040b027824 */ /* 0x000fe200078e00ff */
[----:B------:R-:W-:Y:S01]  /*1c9d0*/  IADD3 R4, R8, 0x10, RZ ;  /* 0x0000001008047810 */ /* 0x000fe20007ffe0ff */
[----:B------:R-:W-:Y:S02]  /*1c9e0*/  IMAD R5, R5, c[0x0][0x22c], RZ ;  /* 0x00008b0005057a24 */ /* 0x000fe400078e02ff */
[----:B------:R-:W-:Y:S01]  /*1c9f0*/  IMAD R15, R15, -0x40, R196 ;  /* 0xffffffc00f0f7824 */ /* 0x000fe200078e02c4 */
[----:B------:R-:W-:-:S04]  /*1ca00*/  SHF.R.S32.HI R3, RZ, 0x1f, R2 ;  /* 0x0000001fff037819 */ /* 0x000fc80000011402 */
[-C--:B------:R-:W-:Y:S01]  /*1ca10*/  ISETP.GE.AND P4, PT, R4, R15.reuse, PT ;  /* 0x0000000f0400720c */ /* 0x080fe20003f86270 */
[C---:B------:R-:W-:Y:S01]  /*1ca20*/  IMAD.WIDE R2, R8.reuse, 0xc0, R2 ;  /* 0x000000c008027825 */ /* 0x040fe200078e0202 */
[C---:B------:R-:W-:Y:S02]  /*1ca30*/  ISETP.GE.AND P6, PT, R8.reuse, R15, PT ;  /* 0x0000000f0800720c */ /* 0x040fe40003fc6270 */
[C---:B------:R-:W-:Y:S02]  /*1ca40*/  IADD3 R4, R8.reuse, 0x18, RZ ;  /* 0x0000001808047810 */ /* 0x040fe40007ffe0ff */
[C---:B------:R-:W-:Y:S02]  /*1ca50*/  IADD3 R0, P0, R5.reuse, R2, RZ ;  /* 0x0000000205007210 */ /* 0x040fe40007f1e0ff */
[----:B------:R-:W-:Y:S02]  /*1ca60*/  IADD3 R2, R8, 0x8, RZ ;  /* 0x0000000808027810 */ /* 0x000fe40007ffe0ff */
[----:B------:R-:W-:-:S02]  /*1ca70*/  LEA.HI.X.SX32 R5, R5, R3, 0x1, P0 ;  /* 0x0000000305057211 */ /* 0x000fc400000f0eff */
[----:B------:R-:W-:Y:S02]  /*1ca80*/  LEA R6, P0, R0, c[0x0][0x1d8], 0x2 ;  /* 0x0000760000067a11 */ /* 0x000fe400078010ff */
[-C--:B------:R-:W-:Y:S02]  /*1ca90*/  ISETP.GE.AND P5, PT, R2, R15.reuse, PT ;  /* 0x0000000f0200720c */ /* 0x080fe40003fa6270 */
[----:B------:R-:W-:Y:S02]  /*1caa0*/  LEA.HI.X R7, R0, c[0x0][0x1dc], R5, 0x2, P0 ;  /* 0x0000770000077a11 */ /* 0x000fe400000f1405 */
[C---:B------:R-:W-:Y:S02]  /*1cab0*/  IADD3 R0, R8.reuse, 0x30, RZ ;  /* 0x0000003008007810 */ /* 0x040fe40007ffe0ff */
[----:B------:R-:W-:Y:S01]  /*1cac0*/  IADD3 R3, R8, 0x20, RZ ;  /* 0x0000002008037810 */ /* 0x000fe20007ffe0ff */
[----:B-1----:R1:W-:Y:S01]  /*1cad0*/  @!P6 STG.E.128 [R6.64+0x100], R72 ;  /* 0x000100480600e986 */ /* 0x0023e2000c101d04 */
        /* <DEDUP_REMOVED lines=33> */
.L_x_6619:
        /* <DEDUP_REMOVED lines=9> */
.L_x_7396:


//--------------------- .text._ZN5flash24flash_fwd_splitkv_kernelI23Flash_fwd_kernel_traitsILi192ELi64ELi64ELi4ELb0ELb0EN7cutlass6half_tE19Flash_kernel_traitsILi192ELi64ELi64ELi4ES3_EELb0ELb1ELb0ELb0ELb1ELb1ELb1ELb1EEEvNS_16Flash_fwd_paramsE --------------------------
	.section	.text._ZN5flash24flash_fwd_splitkv_kernelI23Flash_fwd_kernel_traitsILi192ELi64ELi64ELi4ELb0ELb0EN7cutlass6half_tE19Flash_kernel_traitsILi192ELi64ELi64ELi4ES3_EELb0ELb1ELb0ELb0ELb1ELb1ELb1ELb1EEEvNS_16Flash_fwd_paramsE,"ax",@progbits
	.sectioninfo	@"SHI_REGISTERS=242"
	.align	128
        .global         _ZN5flash24flash_fwd_splitkv_kernelI23Flash_fwd_kernel_traitsILi192ELi64ELi64ELi4ELb0ELb0EN7cutlass6half_tE19Flash_kernel_traitsILi192ELi64ELi64ELi4ES3_EELb0ELb1ELb0ELb0ELb1ELb1ELb1ELb1EEEvNS_16Flash_fwd_paramsE
        .type           _ZN5flash24flash_fwd_splitkv_kernelI23Flash_fwd_kernel_traitsILi192ELi64ELi64ELi4ELb0ELb0EN7cutlass6half_tE19Flash_kernel_traitsILi192ELi64ELi64ELi4ES3_EELb0ELb1ELb0ELb0ELb1ELb1ELb1ELb1EEEvNS_16Flash_fwd_paramsE,@function
        .size           _ZN5flash24flash_fwd_splitkv_kernelI23Flash_fwd_kernel_traitsILi192ELi64ELi64ELi4ELb0ELb0EN7cutlass6half_tE19Flash_kernel_traitsILi192ELi64ELi64ELi4ES3_EELb0ELb1ELb0ELb0ELb1ELb1ELb1ELb1EEEvNS_16Flash_fwd_paramsE,(.L_x_7397 - _ZN5flash24flash_fwd_splitkv_kernelI23Flash_fwd_kernel_traitsILi192ELi64ELi64ELi4ELb0ELb0EN7cutlass6half_tE19Flash_kernel_traitsILi192ELi64ELi64ELi4ES3_EELb0ELb1ELb0ELb0ELb1ELb1ELb1ELb1EEEvNS_16Flash_fwd_paramsE)
        .other          _ZN5flash24flash_fwd_splitkv_kernelI23Flash_fwd_kernel_traitsILi192ELi64ELi64ELi4ELb0ELb0EN7cutlass6half_tE19Flash_kernel_traitsILi192ELi64ELi64ELi4ES3_EELb0ELb1ELb0ELb0ELb1ELb1ELb1ELb1EEEvNS_16Flash_fwd_paramsE,@"STO_CUDA_ENTRY STV_DEFAULT"
_ZN5flash24flash_fwd_splitkv_kernelI23Flash_fwd_kernel_traitsILi192ELi64ELi64ELi4ELb0ELb0EN7cutlass6half_tE19Flash_kernel_traitsILi192ELi64ELi64ELi4ES3_EELb0ELb1ELb0ELb0ELb1ELb1ELb1ELb1EEEvNS_16Flash_fwd_paramsE:
.text._ZN5flash24flash_fwd_splitkv_kernelI23Flash_fwd_kernel_traitsILi192ELi64ELi64ELi4ELb0ELb0EN7cutlass6half_tE19Flash_kernel_traitsILi192ELi64ELi64ELi4ES3_EELb0ELb1ELb0ELb0ELb1ELb1ELb1ELb1EEEvNS_16Flash_fwd_paramsE:
        /* <DEDUP_REMOVED lines=54> */
.L_x_6620:
[----:B-1-34-:R-:W-:Y:S02]  /*0360*/  MOV R5, c[0x0][0x218] ;  /* 0x0000860000057a02 */ /* 0x01afe40000000f00 */
.L_x_6621:
        /* <DEDUP_REMOVED lines=151> */
.L_x_6622:
        /* <DEDUP_REMOVED lines=94> */
.L_x_6623:
        /* <DEDUP_REMOVED lines=17> */
.L_x_6625:
        /* <DEDUP_REMOVED lines=54> */
.L_x_6624:
        /* <DEDUP_REMOVED lines=224> */
.L_x_6672:
        /* <DEDUP_REMOVED lines=204> */
.L_x_6630:
[----:B------:R-:W-:Y:S05]  /*31f0*/  BSYNC B0 ;  /* 0x0000000000007941 */ /* 0x000fea0003800000 */
.L_x_6629:
        /* <DEDUP_REMOVED lines=159> */
.L_x_6632:
[----:B------:R-:W-:Y:S05]  /*3bf0*/  BSYNC B0 ;  /* 0x0000000000007941 */ /* 0x000fea0003800000 */
.L_x_6631:
        /* <DEDUP_REMOVED lines=167> */
.L_x_6634:
[----:B------:R-:W-:Y:S05]  /*4670*/  BSYNC B0 ;  /* 0x0000000000007941 */ /* 0x000fea0003800000 */
.L_x_6633:
        /* <DEDUP_REMOVED lines=170> */
.L_x_6636:
[----:B------:R-:W-:Y:S05]  /*5120*/  BSYNC B0 ;  /* 0x0000000000007941 */ /* 0x000fea0003800000 */
.L_x_6635:
        /* <DEDUP_REMOVED lines=8> */
.L_x_6628:
        /* <DEDUP_REMOVED lines=91> */
.L_x_6641:
[----:B------:R-:W-:Y:S05]  /*5760*/  BSYNC B0 ;  /* 0x0000000000007941 */ /* 0x000fea0003800000 */
.L_x_6640:
        /* <DEDUP_REMOVED lines=91> */
.L_x_6643:
[----:B------:R-:W-:Y:S05]  /*5d20*/  BSYNC B0 ;  /* 0x0000000000007941 */ /* 0x000fea0003800000 */
.L_x_6642:
        /* <DEDUP_REMOVED lines=91> */
.L_x_6645:
[----:B------:R-:W-:Y:S05]  /*62e0*/  BSYNC B0 ;  /* 0x0000000000007941 */ /* 0x000fea0003800000 */
.L_x_6644:
[----:B-----5:R1:W-:Y:S02]  /*62f0*/  STG.E.128 [R92.64+0x100], R48 ;  /* 0x000100305c007986 */ /* 0x0203e4000c101d06 */
.L_x_6639:
[----:B------:R-:W-:Y:S05]  /*6300*/  BSYNC B1 ;  /* 0x0000000000017941 */ /* 0x000fea0003800000 */
.L_x_6638:
        /* <DEDUP_REMOVED lines=96> */
.L_x_6649:
[----:B------:R-:W-:Y:S05]  /*6910*/  BSYNC B0 ;  /* 0x0000000000007941 */ /* 0x000fea0003800000 */
.L_x_6648:
        /* <DEDUP_REMOVED lines=97> */
.L_x_6651:
[----:B------:R-:W-:Y:S05]  /*6f30*/  BSYNC B0 ;  /* 0x0000000000007941 */ /* 0x000fea0003800000 */
.L_x_6650:
        /* <DEDUP_REMOVED lines=99> */
.L_x_6653:
[----:B------:R-:W-:Y:S05]  /*7570*/  BSYNC B0 ;  /* 0x0000000000007941 */ /* 0x000fea0003800000 */
.L_x_6652:
[----:B-----5:R4:W-:Y:S02]  /*7580*/  STG.E.128 [R156.64+0x100], R4 ;  /* 0x000100049c007986 */ /* 0x0209e4000c101d06 */
.L_x_6647:
[----:B------:R-:W-:Y:S05]  /*7590*/  BSYNC B1 ;  /* 0x0000000000017941 */ /* 0x000fea0003800000 */
.L_x_6646:
        /* <DEDUP_REMOVED lines=99> */
.L_x_6657:
[----:B------:R-:W-:Y:S05]  /*7bd0*/  BSYNC B0 ;  /* 0x0000000000007941 */ /* 0x000fea0003800000 */
.L_x_6656:
        /* <DEDUP_REMOVED lines=99> */
.L_x_6659:
[----:B------:R-:W-:Y:S05]  /*8210*/  BSYNC B0 ;  /* 0x0000000000007941 */ /* 0x000fea0003800000 */
.L_x_6658:
        /* <DEDUP_REMOVED lines=100> */
.L_x_6661:
[----:B------:R-:W-:Y:S05]  /*8860*/  BSYNC B0 ;  /* 0x0000000000007941 */ /* 0x000fea0003800000 */
.L_x_6660:
[C---:B----4-:R-:W-:Y:S04]  /*8870*/  LEA R2, P0, R75.reuse, R92, 0x1 ;  /* 0x0000005c4b027211 */ /* 0x050fe800078008ff */
[----:B------:R-:W-:Y:S05]  /*8880*/  LEA.HI.X R3, R75, R93, R76, 0x1, P0 ;  /* 0x0000005d4b037211 */ /* 0x000fea00000f0c4c */
[----:B-----5:R4:W-:Y:S04]  /*8890*/  STG.E.128 [R2.64], R8 ;  /* 0x0000000802007986 */ /* 0x0209e8000c101d06 */
.L_x_6655:
[----:B------:R-:W-:Y:S05]  /*88a0*/  BSYNC B1 ;  /* 0x0000000000017941 */ /* 0x000fea0003800000 */
.L_x_6654:
        /* <DEDUP_REMOVED lines=101> */
.L_x_6665:
[----:B------:R-:W-:Y:S05]  /*8f00*/  BSYNC B0 ;  /* 0x0000000000007941 */ /* 0x000fea0003800000 */
.L_x_6664:
        /* <DEDUP_REMOVED lines=100> */
.L_x_6667:
[----:B------:R-:W-:Y:S05]  /*9550*/  BSYNC B0 ;  /* 0x0000000000007941 */ /* 0x000fea0003800000 */
.L_x_6666:
        /* <DEDUP_REMOVED lines=100> */
.L_x_6669:
[----:B------:R-:W-:Y:S05]  /*9ba0*/  BSYNC B0 ;  /* 0x0000000000007941 */ /* 0x000fea0003800000 */
.L_x_6668:
[C---:B----4-:R-:W-:Y:S04]  /*9bb0*/  LEA R2, P0, R84.reuse, R92, 0x1 ;  /* 0x0000005c54027211 */ /* 0x050fe800078008ff */
[----:B------:R-:W-:Y:S05]  /*9bc0*/  LEA.HI.X R3, R84, R93, R83, 0x1, P0 ;  /* 0x0000005d54037211 */ /* 0x000fea00000f0c53 */
[----:B-----5:R4:W-:Y:S04]  /*9bd0*/  STG.E.128 [R2.64], R8 ;  /* 0x0000000802007986 */ /* 0x0209e8000c101d06 */
.L_x_6663:
[----:B------:R-:W-:Y:S05]  /*9be0*/  BSYNC B1 ;  /* 0x0000000000017941 */ /* 0x000fea0003800000 */
.L_x_6662:
        /* <DEDUP_REMOVED lines=8> */
.L_x_6627:
        /* <DEDUP_REMOVED lines=40> */
.L_x_6637:
        /* <DEDUP_REMOVED lines=80> */
.L_x_6670:
        /* <DEDUP_REMOVED lines=8> */
.L_x_6671:
[----:B------:R-:W-:Y:S04]  /*a470*/  IADD3 R13, R13, -0x1, RZ ;  /* 0xffffffff0d0d7810 */ /* 0x000fe80007ffe0ff */
[----:B------:R-:W-:Y:S11]  /*a480*/  ISETP.GT.AND P0, PT, R13, R61, PT ;  /* 0x0000003d0d00720c */ /* 0x000ff60003f04270 */
[----:B------:R-:W-:Y:S02]  /*a490*/  @!UPT UIADD3 URZ, URZ, URZ, URZ ;  /* 0x0000003f3f3ff290 */ /* 0x000fe4000fffe03f */
[----:B------:R-:W-:-:S05]  /*a4a0*/  @P0 BRA `(.L_x_6672) ;  /* 0xffff808000000947 */ /* 0x000fca000383ffff */
.L_x_6626:
        /* <DEDUP_REMOVED lines=96> */
.L_x_6679:
[----:B------:R-:W-:Y:S05]  /*aab0*/  BSYNC B0 ;  /* 0x0000000000007941 */ /* 0x000fea0003800000 */
.L_x_6678:
        /* <DEDUP_REMOVED lines=47> */
.L_x_6681:
[----:B------:R-:W-:Y:S05]  /*adb0*/  BSYNC B0 ;  /* 0x0000000000007941 */ /* 0x000fea0003800000 */
.L_x_6680:
        /* <DEDUP_REMOVED lines=44> */
.L_x_6683:
[----:B------:R-:W-:Y:S05]  /*b080*/  BSYNC B0 ;  /* 0x0000000000007941 */ /* 0x000fea0003800000 */
.L_x_6682:
[----:B-----5:R2:W-:Y:S02]  /*b090*/  STS.128 [R208+0x4000], R32 ;  /* 0x00400020d0007388 */ /* 0x0205e40000000c00 */
.L_x_6677:
[----:B------:R-:W-:Y:S05]  /*b0a0*/  BSYNC B1 ;  /* 0x0000000000017941 */ /* 0x000fea0003800000 */
.L_x_6676:
        /* <DEDUP_REMOVED lines=58> */
.L_x_6687:
[----:B------:R-:W-:Y:S05]  /*b450*/  BSYNC B0 ;  /* 0x0000000000007941 */ /* 0x000fea0003800000 */
.L_x_6686:
        /* <DEDUP_REMOVED lines=45> */
.L_x_6689:
[----:B------:R-:W-:Y:S05]  /*b730*/  BSYNC B0 ;  /* 0x0000000000007941 */ /* 0x000fea0003800000 */
.L_x_6688:
        /* <DEDUP_REMOVED lines=46> */
.L_x_6691:
[----:B------:R-:W-:Y:S05]  /*ba20*/  BSYNC B0 ;  /* 0x0000000000007941 */ /* 0x000fea0003800000 */
.L_x_6690:
[----:B-----5:R4:W-:Y:S02]  /*ba30*/  STS.128 [R208+0x4800], R8 ;  /* 0x00480008d0007388 */ /* 0x0209e40000000c00 */
.L_x_6685:
[----:B------:R-:W-:Y:S05]  /*ba40*/  BSYNC B1 ;  /* 0x0000000000017941 */ /* 0x000fea0003800000 */
.L_x_6684:
        /* <DEDUP_REMOVED lines=58> */
.L_x_6695:
[----:B---3--:R-:W-:Y:S05]  /*bdf0*/  BSYNC B0 ;  /* 0x0000000000007941 */ /* 0x008fea0003800000 */
.L_x_6694:
        /* <DEDUP_REMOVED lines=47> */
.L_x_6697:
[----:B------:R-:W-:Y:S05]  /*c0f0*/  BSYNC B0 ;  /* 0x0000000000007941 */ /* 0x000fea0003800000 */
.L_x_6696:
        /* <DEDUP_REMOVED lines=47> */
.L_x_6699:
[----:B------:R-:W-:Y:S05]  /*c3f0*/  BSYNC B0 ;  /* 0x0000000000007941 */ /* 0x000fea0003800000 */
.L_x_6698:
[----:B-----5:R3:W-:Y:S02]  /*c400*/  STS.128 [R208+0x5000], R20 ;  /* 0x00500014d0007388 */ /* 0x0207e40000000c00 */
.L_x_6693:
[----:B------:R-:W-:Y:S05]  /*c410*/  BSYNC B1 ;  /* 0x0000000000017941 */ /* 0x000fea0003800000 */
.L_x_6692:
        /* <DEDUP_REMOVED lines=58> */
.L_x_6702:
[----:B-1----:R-:W-:Y:S05]  /*c7c0*/  BSYNC B0 ;  /* 0x0000000000007941 */ /* 0x002fea0003800000 */
.L_x_6701:
        /* <DEDUP_REMOVED lines=47> */
.L_x_6704:
[----:B------:R-:W-:Y:S05]  /*cac0*/  BSYNC B0 ;  /* 0x0000000000007941 */ /* 0x000fea0003800000 */
.L_x_6703:
        /* <DEDUP_REMOVED lines=45> */
.L_x_6706:
[----:B------:R-:W-:Y:S05]  /*cda0*/  BSYNC B0 ;  /* 0x0000000000007941 */ /* 0x000fea0003800000 */
.L_x_6705:
[----:B-----5:R3:W-:Y:S01]  /*cdb0*/  STS.128 [R208+0x5800], R8 ;  /* 0x00580008d0007388 */ /* 0x0207e20000000c00 */
[----:B------:R-:W-:Y:S05]  /*cdc0*/  BRA `(.L_x_6700) ;  /* 0x000046c000007947 */ /* 0x000fea0003800000 */
.L_x_6675:
        /* <DEDUP_REMOVED lines=86> */
.L_x_6710:
[----:B------:R-:W-:Y:S05]  /*d330*/  BSYNC B0 ;  /* 0x0000000000007941 */ /* 0x000fea0003800000 */
.L_x_6709:
        /* <DEDUP_REMOVED lines=86> */
.L_x_6712:
[----:B------:R-:W-:Y:S05]  /*d8a0*/  BSYNC B0 ;  /* 0x0000000000007941 */ /* 0x000fea0003800000 */
.L_x_6711:
        /* <DEDUP_REMOVED lines=86> */
.L_x_6714:
[----:B------:R-:W-:Y:S05]  /*de10*/  BSYNC B0 ;  /* 0x0000000000007941 */ /* 0x000fea0003800000 */
.L_x_6713:
[----:B-----5:R3:W-:Y:S02]  /*de20*/  STS.128 [R208+0x4000], R28 ;  /* 0x0040001cd0007388 */ /* 0x0207e40000000c00 */
.L_x_6708:
[----:B------:R-:W-:Y:S05]  /*de30*/  BSYNC B1 ;  /* 0x0000000000017941 */ /* 0x000fea0003800000 */
.L_x_6707:
        /* <DEDUP_REMOVED lines=91> */
.L_x_6718:
[----:B------:R-:W-:Y:S05]  /*e3f0*/  BSYNC B0 ;  /* 0x0000000000007941 */ /* 0x000fea0003800000 */
.L_x_6717:
        /* <DEDUP_REMOVED lines=89> */
.L_x_6720:
[----:B------:R-:W-:Y:S05]  /*e990*/  BSYNC B0 ;  /* 0x0000000000007941 */ /* 0x000fea0003800000 */
.L_x_6719:
        /* <DEDUP_REMOVED lines=89> */
.L_x_6722:
[----:B------:R-:W-:Y:S05]  /*ef30*/  BSYNC B0 ;  /* 0x0000000000007941 */ /* 0x000fea0003800000 */
.L_x_6721:
[----:B-----5:R4:W-:Y:S02]  /*ef40*/  STS.128 [R208+0x4800], R24 ;  /* 0x00480018d0007388 */ /* 0x0209e40000000c00 */
.L_x_6716:
[----:B------:R-:W-:Y:S05]  /*ef50*/  BSYNC B1 ;  /* 0x0000000000017941 */ /* 0x000fea0003800000 */
.L_x_6715:
        /* <DEDUP_REMOVED lines=92> */
.L_x_6726:
[----:B------:R-:W-:Y:S05]  /*f520*/  BSYNC B0 ;  /* 0x0000000000007941 */ /* 0x000fea0003800000 */
.L_x_6725:
        /* <DEDUP_REMOVED lines=89> */
.L_x_6728:
[----:B------:R-:W-:Y:S05]  /*fac0*/  BSYNC B0 ;  /* 0x0000000000007941 */ /* 0x000fea0003800000 */
.L_x_6727:
        /* <DEDUP_REMOVED lines=89> */
.L_x_6730:
[----:B------:R-:W-:Y:S05]  /*10060*/  BSYNC B0 ;  /* 0x0000000000007941 */ /* 0x000fea0003800000 */
.L_x_6729:
[----:B-----5:R4:W-:Y:S02]  /*10070*/  STS.128 [R208+0x5000], R24 ;  /* 0x00500018d0007388 */ /* 0x0209e40000000c00 */
.L_x_6724:
[----:B------:R-:W-:Y:S05]  /*10080*/  BSYNC B1 ;  /* 0x0000000000017941 */ /* 0x000fea0003800000 */
.L_x_6723:
        /* <DEDUP_REMOVED lines=91> */
.L_x_6732:
[----:B------:R-:W-:Y:S05]  /*10640*/  BSYNC B0 ;  /* 0x0000000000007941 */ /* 0x000fea0003800000 */
.L_x_6731:
        /* <DEDUP_REMOVED lines=90> */
.L_x_6734:
[----:B------:R-:W-:Y:S05]  /*10bf0*/  BSYNC B0 ;  /* 0x0000000000007941 */ /* 0x000fea0003800000 */
.L_x_6733:
        /* <DEDUP_REMOVED lines=92> */
.L_x_6736:
[----:B------:R-:W-:Y:S05]  /*111c0*/  BSYNC B0 ;  /* 0x0000000000007941 */ /* 0x000fea0003800000 */
.L_x_6735:
[----:B-----5:R4:W-:Y:S01]  /*111d0*/  STS.128 [R208+0x5800], R20 ;  /* 0x00580014d0007388 */ /* 0x0209e20000000c00 */
[----:B------:R-:W-:Y:S05]  /*111e0*/  BRA `(.L_x_6700) ;  /* 0x000002a000007947 */ /* 0x000fea0003800000 */
.L_x_6674:
        /* <DEDUP_REMOVED lines=42> */
.L_x_6700:
[----:B------:R-:W-:Y:S05]  /*11490*/  BSYNC B2 ;  /* 0x0000000000027941 */ /* 0x000fea0003800000 */
.L_x_6673:
[----:B------:R-:W-:Y:S01]  /*114a0*/  IADD3 R212, R134, -0x1, RZ ;  /* 0xffffffff86d47810 */ /* 0x000fe20007ffe0ff */
[----:B-1----:R-:W-:Y:S01]  /*114b0*/  IMAD.SHL.U32 R7, R58, 0x40, RZ ;  /* 0x000000403a077824 */ /* 0x002fe200078e00ff */
[----:B------:R-:W-:Y:S01]  /*114c0*/  LEA R210, P2, R140, c[0x0][0x168], 0x1 ;  /* 0x00005a008cd27a11 */ /* 0x000fe200078408ff */
[----:B------:R-:W-:Y:S01]  /*114d0*/  IMAD.SHL.U32 R6, R142, 0x8, RZ ;  /* 0x000000088e067824 */ /* 0x000fe200078e00ff */
[----:B------:R-:W-:Y:S01]  /*114e0*/  LEA.HI R5, R60, R60, RZ, 0x1 ;  /* 0x0000003c3c057211 */ /* 0x000fe200078f08ff */
[----:B------:R-:W-:Y:S01]  /*114f0*/  IMAD.SHL.U32 R2, R212, 0x40, RZ ;  /* 0x00000040d4027824 */ /* 0x000fe200078e00ff */
[----:B------:R-:W-:-:S02]  /*11500*/  LEA.HI.X R209, R140, c[0x0][0x16c], R52, 0x1, P2 ;  /* 0x00005b008cd17a11 */ /* 0x000fc400010f0c34 */
        /* <DEDUP_REMOVED lines=44> */
[----:B------:R-:W-:Y:S01]  /*117d0*/  IMAD.SHL.U32 R0, R0, 0x40, RZ ;  /* 0x0000004000007824 */ /* 0x000fe200078e00ff */
[----:B------:R3:W-:Y:S01]  /*117e0*/  @!P0 LDGSTS.E.BYPASS.LTC128B.128 [R208+0xb000], [R8.64+0x100] ;  /* 0x0b00010008d08fae */ /* 0x0007e2000b901d46 */
[----:B------:R-:W-:Y:S01]  /*117f0*/  LEA R214, P0, R136, c[0x0][0x170], 0x1 ;  /* 0x00005c0088d67a11 */ /* 0x000fe200078008ff */
[----:B------:R-:W-:Y:S01]  /*11800*/  IMAD.SHL.U32 R201, R201, 0x2, RZ ;  /* 0x00000002c9c97824 */ /* 0x000fe200078e00ff */
[----:B------:R-:W-:Y:S01]  /*11810*/  LOP3.LUT R6, R6, 0x1c0, RZ, 0xc0, !PT ;  /* 0x000001c006067812 */ /* 0x000fe200078ec0ff */
[----:B-1----:R-:W-:Y:S01]  /*11820*/  @!P6 IMAD.MOV.U32 R211, RZ, RZ, R209 ;  /* 0x000000ffffd3e224 */ /* 0x002fe200078e00d1 */
[----:B------:R-:W-:Y:S01]  /*11830*/  LEA.HI.X R213, R136, c[0x0][0x174], R133, 0x1, P0 ;  /* 0x00005d0088d57a11 */ /* 0x000fe200000f0c85 */
[----:B------:R-:W-:Y:S01]  /*11840*/  IMAD.MOV.U32 R7, RZ, RZ, 0x10 ;  /* 0x00000010ff077424 */ /* 0x000fe200078e00ff */
[----:B------:R-:W-:Y:S01]  /*11850*/  IADD3 R199, R201, 0x6020, RZ ;  /* 0x00006020c9c77810 */ /* 0x000fe20007ffe0ff */
[----:B------:R-:W-:-:S04]  /*11860*/  @!P6 IMAD.WIDE.U32 R10, R10, 0x60, R210 ;  /* 0x000000600a0ae825 */ /* 0x000fc800078e00d2 */
[----:B------:R-:W-:Y:S02]  /*11870*/  @!P6 IMAD.IADD R13, R11, 0x1, R5 ;  /* 0x000000010b0de824 */ /* 0x000fe400078e0205 */
[----:B------:R-:W-:Y:S02]  /*11880*/  @!P6 IMAD.MOV.U32 R12, RZ, RZ, R10 ;  /* 0x000000ffff0ce224 */ /* 0x000fe400078e000a */
[----:B--2---:R-:W-:Y:S02]  /*11890*/  @!P1 IMAD.MOV.U32 R14, RZ, RZ, c[0x0][0x1a0] ;  /* 0x00006800ff0e9624 */ /* 0x004fe400078e00ff */
[----:B------:R-:W-:Y:S01]  /*118a0*/  @!P1 IMAD.MOV.U32 R215, RZ, RZ, R213 ;  /* 0x000000ffffd79224 */ /* 0x000fe200078e00d5 */
[----:B------:R1:W-:Y:S01]  /*118b0*/  @!P6 LDGSTS.E.BYPASS.LTC128B.128 [R208+0x7800], [R12.64] ;  /* 0x078000000cd0efae */ /* 0x0003e2000b901d46 */
[----:B------:R-:W-:Y:S02]  /*118c0*/  IMAD.SHL.U32 R5, R60, 0x8, RZ ;  /* 0x000000083c057824 */ /* 0x000fe400078e00ff */
[----:B------:R-:W-:Y:S01]  /*118d0*/  @!P1 IMAD.WIDE.U32 R14, R14, 0x60, R214 ;  /* 0x000000600e0e9825 */ /* 0x000fe200078e00d6 */
[----:B------:R1:W-:Y:S02]  /*118e0*/  @!P6 LDGSTS.E.BYPASS.LTC128B.128 [R208+0x9800], [R12.64+0x80] ;  /* 0x098000800cd0efae */ /* 0x0003e4000b901d46 */
[----:B------:R-:W-:Y:S01]  /*118f0*/  LOP3.LUT R5, R6, 0x8, R5, 0xf8, !PT ;  /* 0x0000000806057812 */ /* 0x000fe200078ef805 */
[----:B------:R-:W-:Y:S01]  /*11900*/  @!P5 IMAD.MOV.U32 R215, RZ, RZ, R213 ;  /* 0x000000ffffd7d224 */ /* 0x000fe200078e00d5 */
[----:B------:R1:W-:Y:S01]  /*11910*/  @!P6 LDGSTS.E.BYPASS.LTC128B.128 [R208+0xb800], [R12.64+0x100] ;  /* 0x0b8001000cd0efae */ /* 0x0003e2000b901d46 */
[C---:B---3--:R-:W-:Y:S01]  /*11920*/  @!P4 LEA R8, P0, R105.reuse, R214, 0x1 ;  /* 0x000000d66908c211 */ /* 0x048fe200078008ff */
[----:B------:R-:W-:Y:S01]  /*11930*/  @!P1 IMAD.MOV.U32 R10, RZ, RZ, c[0x0][0x1a4] ;  /* 0x00006900ff0a9624 */ /* 0x000fe200078e00ff */
[----:B------:R-:W-:Y:S01]  /*11940*/  SHF.R.U32.HI R6, RZ, 0x3, R6 ;  /* 0x00000003ff067819 */ /* 0x000fe20000011606 */
[----:B------:R-:W0:Y:S01]  /*11950*/  LDGDEPBAR ;  /* 0x00000000000079af */ /* 0x000e220000000000 */
[----:B------:R-:W-:Y:S01]  /*11960*/  @!P4 LEA.HI.X R9, R105, R213, R104, 0x1, P0 ;  /* 0x000000d56909c211 */ /* 0x000fe200000f0c68 */
[----:B------:R-:W-:-:S04]  /*11970*/  @!P1 IMAD R10, R10, 0x60, RZ ;  /* 0x000000600a0a9824 */ /* 0x000fc800078e02ff */
[----:B------:R-:W-:Y:S02]  /*11980*/  @!P1 IMAD.IADD R11, R15, 0x1, R10 ;  /* 0x000000010f0b9824 */ /* 0x000fe400078e020a */
[----:B------:R-:W-:Y:S01]  /*11990*/  @!P1 IMAD.MOV.U32 R10, RZ, RZ, R14 ;  /* 0x000000ffff0a9224 */ /* 0x000fe200078e000e */
[----:B-1----:R-:W-:Y:S01]  /*119a0*/  @!P2 LEA R12, P0, R3, R214, 0x6 ;  /* 0x000000d6030ca211 */ /* 0x002fe200078030ff */
[----:B------:R-:W-:-:S04]  /*119b0*/  DEPBAR.LE SB0, 0x0 ;  /* 0x000080000000791a */ /* 0x000fc80000000000 */
[----:B------:R-:W-:Y:S01]  /*119c0*/  BAR.SYNC.DEFER_BLOCKING 0x0 ;  /* 0x0000000000007b1d */ /* 0x000fe20000010000 */
[----:B------:R-:W-:Y:S02]  /*119d0*/  @!P2 LEA.HI.X R13, R3, R213, R4, 0x6, P0 ;  /* 0x000000d5030da211 */ /* 0x000fe400000f3404 */
[----:B------:R-:W-:Y:S02]  /*119e0*/  LOP3.LUT R4, R0, 0xfffffe00, RZ, 0xc0, !PT ;  /* 0xfffffe0000047812 */ /* 0x000fe400078ec0ff */
[----:B------:R-:W-:Y:S01]  /*119f0*/  LOP3.LUT R3, R5, R6, RZ, 0x3c, !PT ;  /* 0x0000000605037212 */ /* 0x000fe200078e3cff */
[----:B------:R-:W-:Y:S01]  /*11a00*/  IMAD.MOV.U32 R5, RZ, RZ, 0x20 ;  /* 0x00000020ff057424 */ /* 0x000fe200078e00ff */
[----:B------:R-:W-:Y:S01]  /*11a10*/  IADD3 R0, R201, 0x6000, RZ ;  /* 0x00006000c9007810 */ /* 0x000fe20007ffe0ff */
[C---:B------:R-:W-:Y:S02]  /*11a20*/  IMAD R202, R56.reuse, 0x400, R4 ;  /* 0x0000040038ca7824 */ /* 0x040fe400078e0204 */
[----:B------:R-:W-:-:S02]  /*11a30*/  IMAD R56, R56, 0x10, R57 ;  /* 0x0000001038387824 */ /* 0x000fc400078e0239 */
[----:B------:R-:W-:-:S04]  /*11a40*/  IMAD.IADD R202, R3, 0x1, R202 ;  /* 0x0000000103ca7824 */ /* 0x000fc800078e02ca */
        /* <DEDUP_REMOVED lines=39> */
[----:B------:R-:W-:Y:S02]  /*11cc0*/  LDSM.16.M88.4 R24, [R202] ;  /* 0x00000000ca18783b */ /* 0x000fe40000000200 */
[----:B------:R-:W-:Y:S02]  /*11cd0*/  SEL R7, R7, 0xfffffff0, !P1 ;  /* 0xfffffff007077807 */ /* 0x000fe40004800000 */
[----:B------:R-:W4:Y:S01]  /*11ce0*/  LDSM.16.M88.4 R28, [R201+0x6000] ;  /* 0x00600000c91c783b */ /* 0x000f220000000200 */
[----:B------:R-:W-:Y:S02]  /*11cf0*/  SEL R5, R5, 0xffffffe0, !P2 ;  /* 0xffffffe005057807 */ /* 0x000fe40005000000 */
[----:B------:R-:W-:Y:S01]  /*11d00*/  R2P PR, R58, 0x6 ;  /* 0x000000063a007804 */ /* 0x000fe20000000000 */
[----:B------:R-:W5:Y:S01]  /*11d10*/  LDSM.16.M88.4 R48, [R201+0x6800] ;  /* 0x00680000c930783b */ /* 0x000f620000000200 */
[--C-:B------:R-:W-:Y:S01]  /*11d20*/  IMAD R200, R7, 0x2, R202.reuse ;  /* 0x0000000207c87824 */ /* 0x100fe200078e02ca */
[----:B------:R-:W-:Y:S01]  /*11d30*/  LOP3.LUT R135, R135, 0x6, RZ, 0xc0, !PT ;  /* 0x0000000687877812 */ /* 0x000fe200078ec0ff */
        /* <DEDUP_REMOVED lines=8> */
[----:B------:R-:W1:Y:S01]  /*11dc0*/  LDSM.16.M88.4 R32, [R199] ;  /* 0x00000000c720783b */ /* 0x000e620000000200 */
[----:B------:R-:W-:-:S02]  /*11dd0*/  IADD3 R190, R199, 0x1000, RZ ;  /* 0x00001000c7be7810 */ /* 0x000fc40007ffe0ff */
[----:B------:R-:W-:Y:S01]  /*11de0*/  SEL R0, R0, 0xffffffc0, !P2 ;  /* 0xffffffc000007807 */ /* 0x000fe20005000000 */
[----:B--2---:R-:W2:Y:S01]  /*11df0*/  LDSM.16.M88.4 R8, [R199+0x800] ;  /* 0x00080000c708783b */ /* 0x004ea20000000200 */
[C---:B------:R-:W-:Y:S02]  /*11e00*/  IADD3 R189, R199.reuse, 0x1800, RZ ;  /* 0x00001800c7bd7810 */ /* 0x040fe40007ffe0ff */
[----:B------:R-:W-:Y:S01]  /*11e10*/  IADD3 R187, R199, 0x2000, RZ ;  /* 0x00002000c7bb7810 */ /* 0x000fe20007ffe0ff */
[----:B------:R-:W-:Y:S01]  /*11e20*/  IMAD.IADD R195, R201, 0x1, R0 ;  /* 0x00000001c9c37824 */ /* 0x000fe200078e0200 */
[----:B------:R-:W-:Y:S01]  /*11e30*/  LDSM.16.M88.4 R76, [R198] ;  /* 0x00000000c64c783b */ /* 0x000fe20000000200 */
[----:B------:R-:W-:Y:S01]  /*11e40*/  IMAD.IADD R188, R0, 0x1, R199 ;  /* 0x0000000100bc7824 */ /* 0x000fe200078e02c7 */
[----:B------:R-:W-:Y:S02]  /*11e50*/  SHF.R.S32.HI R0, RZ, 0x1f, R55 ;  /* 0x0000001fff007819 */ /* 0x000fe40000011437 */
[----:B------:R-:W2:Y:S01]  /*11e60*/  LDSM.16.M88.4 R16, [R195+0x6000] ;  /* 0x00600000c310783b */ /* 0x000ea20000000200 */
[----:B------:R-:W-:-:S02]  /*11e70*/  IADD3 R186, R199, 0x2800, RZ ;  /* 0x00002800c7ba7810 */ /* 0x000fc40007ffe0ff */
[----:B------:R-:W-:Y:S01]  /*11e80*/  LEA.HI R0, R0, R55, RZ, 0x5 ;  /* 0x0000003700007211 */ /* 0x000fe200078f28ff */
[----:B---3--:R-:W3:Y:S01]  /*11e90*/  LDSM.16.M88.4 R12, [R195+0x6800] ;  /* 0x00680000c30c783b */ /* 0x008ee20000000200 */
[C---:B------:R-:W-:Y:S01]  /*11ea0*/  IADD3 R185, R199.reuse, 0x3000, RZ ;  /* 0x00003000c7b97810 */ /* 0x040fe20007ffe0ff */
[C---:B----4-:R-:W-:Y:S01]  /*11eb0*/  HMMA.16816.F32 R20, R24.reuse, R28, RZ ;  /* 0x0000001c1814723c */ /* 0x050fe200000018ff */
[----:B------:R-:W-:Y:S01]  /*11ec0*/  LOP3.LUT R0, R0, 0xffffffe0, RZ, 0xc0, !PT ;  /* 0xffffffe000007812 */ /* 0x000fe200078ec0ff */
[----:B------:R-:W4:Y:S01]  /*11ed0*/  LDSM.16.M88.4 R84, [R199+0x1000] ;  /* 0x00100000c754783b */ /* 0x000f220000000200 */
[C---:B------:R-:W-:Y:S02]  /*11ee0*/  IADD3 R184, R199.reuse, 0x3800, RZ ;  /* 0x00003800c7b87810 */ /* 0x040fe40007ffe0ff */
[----:B------:R-:W-:Y:S01]  /*11ef0*/  IADD3 R183, R199, 0x4000, RZ ;  /* 0x00004000c7b77810 */ /* 0x000fe20007ffe0ff */
[----:B------:R-:W2:Y:S01]  /*11f00*/  LDSM.16.M88.4 R72, [R199+0x1800] ;  /* 0x00180000c748783b */ /* 0x000ea20000000200 */
[----:B------:R-:W-:Y:S01]  /*11f10*/  IMAD.IADD R0, R55, 0x1, -R0 ;  /* 0x0000000137007824 */ /* 0x000fe200078e0a00 */
[----:B------:R-:W-:Y:S01]  /*11f20*/  HMMA.16816.F32 R28, R24, R30, RZ ;  /* 0x0000001e181c723c */ /* 0x000fe200000018ff */
[C---:B------:R-:W-:Y:S01]  /*11f30*/  IADD3 R182, R199.reuse, 0x4800, RZ ;  /* 0x00004800c7b67810 */ /* 0x040fe20007ffe0ff */
[----:B------:R-:W-:Y:S01]  /*11f40*/  LDSM.16.M88.4 R64, [R195+0x7000] ;  /* 0x00700000c340783b */ /* 0x000fe20000000200 */
[----:B------:R-:W-:-:S02]  /*11f50*/  IADD3 R181, R199, 0x5000, RZ ;  /* 0x00005000c7b57810 */ /* 0x000fc40007ffe0ff */
[----:B------:R-:W-:Y:S01]  /*11f60*/  IADD3 R180, R199, 0x5800, RZ ;  /* 0x00005800c7b47810 */ /* 0x000fe20007ffe0ff */
[----:B------:R-:W-:Y:S02]  /*11f70*/  LDSM.16.M88.4 R88, [R201+0x8000] ;  /* 0x00800000c958783b */ /* 0x000fe40000000200 */
[C---:B-----5:R-:W-:Y:S02]  /*11f80*/  HMMA.16816.F32 R60, R24.reuse, R48, RZ ;  /* 0x00000030183c723c */ /* 0x060fe400000018ff */
[----:B------:R-:W-:Y:S04]  /*11f90*/  LDSM.16.M88.4 R96, [R188+0x1000] ;  /* 0x00100000bc60783b */ /* 0x000fe80000000200 */
[----:B------:R-:W-:Y:S02]  /*11fa0*/  LDSM.16.M88.4 R92, [R201+0x9000] ;  /* 0x00900000c95c783b */ /* 0x000fe40000000200 */
[----:B------:R-:W-:Y:S02]  /*11fb0*/  HMMA.16816.F32 R48, R24, R50, RZ ;  /* 0x000000321830723c */ /* 0x000fe400000018ff */
[----:B------:R-:W0:Y:S06]  /*11fc0*/  LDGDEPBAR ;  /* 0x00000000000079af */ /* 0x000e2c0000000000 */
[C---:B-1----:R-:W-:Y:S08]  /*11fd0*/  HMMA.16816.F32 R20, R68.reuse, R32, R20 ;  /* 0x000000204414723c */ /* 0x042ff00000001814 */
[----:B------:R-:W-:Y:S01]  /*11fe0*/  HMMA.16816.F32 R28, R68, R34, R28 ;  /* 0x00000022441c723c */ /* 0x000fe2000000181c */
[----:B------:R-:W-:Y:S07]  /*11ff0*/  LDSM.16.M88.4 R32, [R195+0x7800] ;  /* 0x00780000c320783b */ /* 0x000fee0000000200 */
[C---:B------:R-:W-:Y:S08]  /*12000*/  HMMA.16816.F32 R44, R24.reuse, R40, RZ ;  /* 0x00000028182c723c */ /* 0x040ff000000018ff */
[C---:B------:R-:W-:Y:S08]  /*12010*/  HMMA.16816.F32 R40, R24.reuse, R42, RZ ;  /* 0x0000002a1828723c */ /* 0x040ff000000018ff */
[C---:B------:R-:W-:Y:S08]  /*12020*/  HMMA.16816.F32 R80, R24.reuse, R36, RZ ;  /* 0x000000241850723c */ /* 0x040ff000000018ff */
[----:B------:R-:W-:Y:S01]  /*12030*/  HMMA.16816.F32 R24, R24, R38, RZ ;  /* 0x000000261818723c */ /* 0x000fe200000018ff */
[----:B------:R-:W-:Y:S07]  /*12040*/  LDSM.16.M88.4 R36, [R197] ;  /* 0x00000000c524783b */ /* 0x000fee0000000200 */
[C---:B--2---:R-:W-:Y:S08]  /*12050*/  HMMA.16816.F32 R60, R68.reuse, R8, R60 ;  /* 0x00000008443c723c */ /* 0x044ff0000000183c */
[----:B------:R-:W-:Y:S01]  /*12060*/  HMMA.16816.F32 R48, R68, R10, R48 ;  /* 0x0000000a4430723c */ /* 0x000fe20000001830 */
[----:B------:R-:W1:Y:S07]  /*12070*/  LDSM.16.M88.4 R8, [R188] ;  /* 0x00000000bc08783b */ /* 0x000e6e0000000200 */
[C---:B------:R-:W-:Y:S08]  /*12080*/  HMMA.16816.F32 R20, R76.reuse, R16, R20 ;  /* 0x000000104c14723c */ /* 0x040ff00000001814 */
[C---:B------:R-:W-:Y:S01]  /*12090*/  HMMA.16816.F32 R28, R76.reuse, R18, R28 ;  /* 0x000000124c1c723c */ /* 0x040fe2000000181c */
[----:B------:R-:W-:Y:S07]  /*120a0*/  LDSM.16.M88.4 R16, [R188+0x800] ;  /* 0x00080000bc10783b */ /* 0x000fee0000000200 */
[C---:B---3--:R-:W-:Y:S08]  /*120b0*/  HMMA.16816.F32 R60, R76.reuse, R12, R60 ;  /* 0x0000000c4c3c723c */ /* 0x048ff0000000183c */
[----:B------:R-:W-:Y:S01]  /*120c0*/  HMMA.16816.F32 R48, R76, R14, R48 ;  /* 0x0000000e4c30723c */ /* 0x000fe20000001830 */
[----:B------:R-:W2:Y:S07]  /*120d0*/  LDSM.16.M88.4 R12, [R202+0x2000] ;  /* 0x00200000ca0c783b */ /* 0x000eae0000000200 */
[C---:B----4-:R-:W-:Y:S08]  /*120e0*/  HMMA.16816.F32 R44, R68.reuse, R84, R44 ;  /* 0x00000054442c723c */ /* 0x050ff0000000182c */
[C---:B------:R-:W-:Y:S01]  /*120f0*/  HMMA.16816.F32 R40, R68.reuse, R86, R40 ;  /* 0x000000564428723c */ /* 0x040fe20000001828 */
[----:B------:R-:W-:Y:S07]  /*12100*/  LDSM.16.M88.4 R84, [R195+0x8000] ;  /* 0x00800000c354783b */ /* 0x000fee0000000200 */
[C---:B------:R-:W-:Y:S08]  /*12110*/  HMMA.16816.F32 R80, R68.reuse, R72, R80 ;  /* 0x000000484450723c */ /* 0x040ff00000001850 */
[----:B------:R-:W-:Y:S01]  /*12120*/  HMMA.16816.F32 R24, R68, R74, R24 ;  /* 0x0000004a4418723c */ /* 0x000fe20000001818 */
[----:B------:R-:W-:Y:S04]  /*12130*/  LDSM.16.M88.4 R72, [R199+0x2000] ;  /* 0x00200000c748783b */ /* 0x000fe80000000200 */
[----:B------:R-:W-:Y:S03]  /*12140*/  LDSM.16.M88.4 R68, [R188+0x1800] ;  /* 0x00180000bc44783b */ /* 0x000fe60000000200 */
[C---:B-1----:R-:W-:Y:S08]  /*12150*/  HMMA.16816.F32 R20, R36.reuse, R8, R20 ;  /* 0x000000082414723c */ /* 0x042ff00000001814 */
        /* <DEDUP_REMOVED lines=59> */
[----:B------:R-:W2:Y:S07]  /*12510*/  LDSM.16.M88.4 R12, [R198+0x4000] ;  /* 0x00400000c60c783b */ /* 0x000eae0000000200 */
[C---:B-1----:R-:W-:Y:S08]  /*12520*/  HMMA.16816.F32 R80, R16.reuse, R32, R80 ;  /* 0x000000201050723c */ /* 0x042ff00000001850 */
[----:B------:R-:W-:Y:S01]  /*12530*/  HMMA.16816.F32 R76, R16, R34, R76 ;  /* 0x00000022104c723c */ /* 0x000fe2000000184c */
[----:B------:R-:W-:Y:S04]  /*12540*/  LDSM.16.M88.4 R16, [R188+0x4000] ;  /* 0x00400000bc10783b */ /* 0x000fe80000000200 */
[----:B------:R-:W-:Y:S03]  /*12550*/  LDSM.16.M88.4 R32, [R199+0x4800] ;  /* 0x00480000c720783b */ /* 0x000fe60000000200 */
[C---:B---3--:R-:W-:Y:S08]  /*12560*/  HMMA.16816.F32 R20, R36.reuse, R96, R20 ;  /* 0x000000602414723c */ /* 0x048ff00000001814 */
[----:B------:R-:W-:Y:S08]  /*12570*/  HMMA.16816.F32 R28, R36, R98, R28 ;  /* 0x00000062241c723c */ /* 0x000ff0000000181c */
[C---:B----4-:R-:W-:Y:S08]  /*12580*/  HMMA.16816.F32 R60, R88.reuse, R8, R60 ;  /* 0x00000008583c723c */ /* 0x050ff0000000183c */
[C---:B------:R-:W-:Y:S01]  /*12590*/  HMMA.16816.F32 R48, R88.reuse, R10, R48 ;  /* 0x0000000a5830723c */ /* 0x040fe20000001830 */
[----:B------:R-:W1:Y:S07]  /*125a0*/  LDSM.16.M88.4 R8, [R197+0x4000] ;  /* 0x00400000c508783b */ /* 0x000e6e0000000200 */
[C---:B------:R-:W-:Y:S08]  /*125b0*/  HMMA.16816.F32 R44, R88.reuse, R92, R44 ;  /* 0x0000005c582c723c */ /* 0x040ff0000000182c */
[----:B------:R-:W-:Y:S01]  /*125c0*/  HMMA.16816.F32 R96, R88, R84, R80 ;  /* 0x000000545860723c */ /* 0x000fe20000001850 */
[----:B------:R-:W-:Y:S07]  /*125d0*/  LDSM.16.M88.4 R80, [R195+0xa800] ;  /* 0x00a80000c350783b */ /* 0x000fee0000000200 */
[----:B--2---:R-:W-:Y:S08]  /*125e0*/  HMMA.16816.F32 R20, R12, R24, R20 ;  /* 0x000000180c14723c */ /* 0x004ff00000001814 */
[----:B------:R-:W-:Y:S01]  /*125f0*/  HMMA.16816.F32 R84, R88, R86, R76 ;  /* 0x000000565854723c */ /* 0x000fe2000000184c */
[----:B------:R-:W2:Y:S07]  /*12600*/  LDSM.16.M88.4 R76, [R199+0x5000] ;  /* 0x00500000c74c783b */ /* 0x000eae0000000200 */
[----:B------:R-:W-:Y:S01]  /*12610*/  HMMA.16816.F32 R28, R12, R26, R28 ;  /* 0x0000001a0c1c723c */ /* 0x000fe2000000181c */
[----:B------:R-:W-:Y:S07]  /*12620*/  LDSM.16.M88.4 R24, [R199+0x5800] ;  /* 0x00580000c718783b */ /* 0x000fee0000000200 */
[----:B------:R-:W-:Y:S01]  /*12630*/  HMMA.16816.F32 R40, R88, R94, R40 ;  /* 0x0000005e5828723c */ /* 0x000fe20000001828 */
[----:B------:R-:W3:Y:S07]  /*12640*/  LDSM.16.M88.4 R92, [R201+0xb800] ;  /* 0x00b80000c95c783b */ /* 0x000eee0000000200 */
[C---:B------:R-:W-:Y:S08]  /*12650*/  HMMA.16816.F32 R60, R72.reuse, R68, R60 ;  /* 0x00000044483c723c */ /* 0x040ff0000000183c */
[C---:B------:R-:W-:Y:S08]  /*12660*/  HMMA.16816.F32 R48, R72.reuse, R70, R48 ;  /* 0x000000464830723c */ /* 0x040ff00000001830 */
[----:B------:R-:W-:Y:S01]  /*12670*/  HMMA.16816.F32 R68, R72, R64, R44 ;  /* 0x000000404844723c */ /* 0x000fe2000000182c */
[----:B------:R-:W-:Y:S07]  /*12680*/  LDSM.16.M88.4 R44, [R188+0x4800] ;  /* 0x00480000bc2c783b */ /* 0x000fee0000000200 */
[C---:B-1----:R-:W-:Y:S08]  /*12690*/  HMMA.16816.F32 R20, R8.reuse, R16, R20 ;  /* 0x000000100814723c */ /* 0x042ff00000001814 */
[----:B------:R-:W-:Y:S01]  /*126a0*/  HMMA.16816.F32 R28, R8, R18, R28 ;  /* 0x00000012081c723c */ /* 0x000fe2000000181c */
[----:B------:R-:W1:Y:S07]  /*126b0*/  LDSM.16.M88.4 R16, [R195+0xb000] ;  /* 0x00b00000c310783b */ /* 0x000e6e0000000200 */
[----:B------:R-:W-:Y:S08]  /*126c0*/  HMMA.16816.F32 R40, R72, R66, R40 ;  /* 0x000000424828723c */ /* 0x000ff00000001828 */
[----:B--2---:R-:W-:Y:S01]  /*126d0*/  HMMA.16816.F32 R68, R36, R76, R68 ;  /* 0x0000004c2444723c */ /* 0x004fe20000001844 */
[----:B------:R-:W-:-:S02]  /*126e0*/  FMUL.FTZ R22, R22, c[0x0][0x2ec] ;  /* 0x0000bb0016167a20 */ /* 0x000fc40000410000 */
[----:B------:R-:W-:Y:S02]  /*126f0*/  FMUL.FTZ R20, R20, c[0x0][0x2ec] ;  /* 0x0000bb0014147a20 */ /* 0x000fe40000410000 */
[----:B------:R-:W-:Y:S02]  /*12700*/  FMUL.FTZ R23, R23, c[0x0][0x2ec] ;  /* 0x0000bb0017177a20 */ /* 0x000fe40000410000 */
[----:B------:R-:W-:Y:S01]  /*12710*/  FMUL.FTZ R6, R21, c[0x0][0x2ec] ;  /* 0x0000bb0015067a20 */ /* 0x000fe20000410000 */
[----:B---3--:R-:W-:Y:S01]  /*12720*/  HMMA.16816.F32 R96, R72, R92, R96 ;  /* 0x0000005c4860723c */ /* 0x008fe20000001860 */
[----:B------:R-:W-:Y:S02]  /*12730*/  FMUL.FTZ R30, R30, c[0x0][0x2ec] ;  /* 0x0000bb001e1e7a20 */ /* 0x000fe40000410000 */
[----:B------:R-:W-:Y:S02]  /*12740*/  FMUL.FTZ R28, R28, c[0x0][0x2ec] ;  /* 0x0000bb001c1c7a20 */ /* 0x000fe40000410000 */
[----:B------:R-:W-:Y:S01]  /*12750*/  MUFU.TANH R6, R6 ;  /* 0x0000000600067308 */ /* 0x000fe20000002400 */
[----:B------:R-:W-:-:S02]  /*12760*/  FMUL.FTZ R29, R29, c[0x0][0x2ec] ;  /* 0x0000bb001d1d7a20 */ /* 0x000fc40000410000 */
[----:B------:R-:W-:Y:S01]  /*12770*/  HMMA.16816.F32 R40, R36, R78, R40 ;  /* 0x0000004e2428723c */ /* 0x000fe20000001828 */
[----:B------:R-:W-:-:S04]  /*12780*/  FMUL.FTZ R31, R31, c[0x0][0x2ec] ;  /* 0x0000bb001f1f7a20 */ /* 0x000fc80000410000 */
[----:B------:R-:W-:Y:S03]  /*12790*/  MUFU.TANH R28, R28 ;  /* 0x0000001c001c7308 */ /* 0x000fe60000002400 */
[----:B------:R-:W-:Y:S05]  /*127a0*/  HMMA.16816.F32 R84, R72, R94, R84 ;  /* 0x0000005e4854723c */ /* 0x000fea0000001854 */
[----:B------:R-:W-:Y:S03]  /*127b0*/  MUFU.TANH R29, R29 ;  /* 0x0000001d001d7308 */ /* 0x000fe60000002400 */
[----:B-1----:R-:W-:Y:S05]  /*127c0*/  HMMA.16816.F32 R68, R12, R16, R68 ;  /* 0x000000100c44723c */ /* 0x002fea0000001844 */
[----:B------:R-:W-:Y:S02]  /*127d0*/  MUFU.TANH R31, R31 ;  /* 0x0000001f001f7308 */ /* 0x000fe40000002400 */
[----:B------:R-:W-:Y:S01]  /*127e0*/  SHF.R.S32.HI R17, RZ, 0x1f, R0 ;  /* 0x0000001fff117819 */ /* 0x000fe20000011400 */
[----:B------:R-:W-:Y:S03]  /*127f0*/  HMMA.16816.F32 R60, R36, R32, R60 ;  /* 0x00000020243c723c */ /* 0x000fe6000000183c */
[----:B------:R-:W-:-:S02]  /*12800*/  LEA.HI R0, R17, R0, RZ, 0x2 ;  /* 0x0000000011007211 */ /* 0x000fc400078f10ff */
[----:B------:R-:W-:Y:S02]  /*12810*/  MUFU.TANH R32, R20 ;  /* 0x0000001400207308 */ /* 0x000fe40000002400 */
[----:B------:R-:W-:Y:S01]  /*12820*/  SHF.R.S32.HI R17, RZ, 0x2, R0 ;  /* 0x00000002ff117819 */ /* 0x000fe20000011400 */
[----:B------:R-:W-:Y:S04]  /*12830*/  HMMA.16816.F32 R48, R36, R34, R48 ;  /* 0x000000222430723c */ /* 0x000fe80000001830 */
[----:B------:R-:W-:Y:S01]  /*12840*/  IMAD.IADD R0, R17, 0x1, R56 ;  /* 0x0000000111007824 */ /* 0x000fe200078e0238 */
[----:B------:R-:W-:Y:S01]  /*12850*/  IADD3 R17, R59, 0x1, -R204 ;  /* 0x000000013b117810 */ /* 0x000fe20007ffe8cc */
[----:B------:R1:W-:Y:S02]  /*12860*/  MUFU.TANH R35, R30 ;  /* 0x0000001e00237308 */ /* 0x0003e40000002400 */
[----:B------:R-:W-:Y:S01]  /*12870*/  HMMA.16816.F32 R40, R12, R18, R40 ;  /* 0x000000120c28723c */ /* 0x000fe20000001828 */
[----:B------:R-:W-:-:S02]  /*12880*/  IADD3 R17, R17, c[0x0][0x2e8], RZ ;  /* 0x0000ba0011117a10 */ /* 0x000fc40007ffe0ff */
[----:B------:R-:W-:-:S03]  /*12890*/  IADD3 R16, R0, 0x8, RZ ;  /* 0x0000000800107810 */ /* 0x000fc60007ffe0ff */
[----:B------:R-:W-:Y:S01]  /*128a0*/  IMAD.IADD R216, R0, 0x1, R17 ;  /* 0x0000000100d87824 */ /* 0x000fe200078e0211 */
[----:B------:R-:W-:Y:S01]  /*128b0*/  IADD3 R19, R59, -c[0x0][0x2e4], -R204 ;  /* 0x8000b9003b137a10 */ /* 0x000fe20007ffe8cc */
[C---:B------:R-:W-:Y:S01]  /*128c0*/  HMMA.16816.F32 R96, R36.reuse, R24, R96 ;  /* 0x000000182460723c */ /* 0x040fe20000001860 */
[----:B------:R-:W2:Y:S02]  /*128d0*/  MUFU.TANH R34, R22 ;  /* 0x0000001600227308 */ /* 0x000ea40000002400 */
[-C--:B------:R-:W-:Y:S01]  /*128e0*/  IMNMX R216, R216, R59.reuse, PT ;  /* 0x0000003bd8d87217 */ /* 0x080fe20003800200 */
[----:B------:R-:W-:Y:S02]  /*128f0*/  IMAD.IADD R219, R0, 0x1, R19 ;  /* 0x0000000100db7824 */ /* 0x000fe400078e0213 */
[--C-:B------:R-:W-:Y:S02]  /*12900*/  IMAD.IADD R0, R17, 0x1, R16.reuse ;  /* 0x0000000111007824 */ /* 0x100fe400078e0210 */
[----:B------:R-:W-:Y:S01]  /*12910*/  HMMA.16816.F32 R84, R36, R26, R84 ;  /* 0x0000001a2454723c */ /* 0x000fe20000001854 */
[----:B------:R-:W3:Y:S01]  /*12920*/  LDSM.16.M88.4 R24, [R195+0xb800] ;  /* 0x00b80000c318783b */ /* 0x000ee20000000200 */
[----:B-1----:R-:W-:Y:S01]  /*12930*/  IMAD.IADD R30, R2, 0x1, R135 ;  /* 0x00000001021e7824 */ /* 0x002fe200078e0287 */
[----:B------:R1:W4:Y:S01]  /*12940*/  MUFU.TANH R33, R23 ;  /* 0x0000001700217308 */ /* 0x0003220000002400 */
[----:B------:R-:W-:Y:S01]  /*12950*/  IMAD.IADD R218, R19, 0x1, R16 ;  /* 0x0000000113da7824 */ /* 0x000fe200078e0210 */
[----:B------:R-:W-:-:S02]  /*12960*/  IMNMX R217, R0, R59, PT ;  /* 0x0000003b00d97217 */ /* 0x000fc40003800200 */
[----:B------:R-:W-:Y:S01]  /*12970*/  IADD3 R16, R30, 0x1, RZ ;  /* 0x000000011e107810 */ /* 0x000fe20007ffe0ff */
[C---:B------:R-:W-:Y:S01]  /*12980*/  HMMA.16816.F32 R60, R12.reuse, R80, R60 ;  /* 0x000000500c3c723c */ /* 0x040fe2000000183c */
[----:B------:R-:W-:Y:S02]  /*12990*/  IMNMX R219, RZ, R219, !PT ;  /* 0x000000dbffdb7217 */ /* 0x000fe40007800200 */
[----:B------:R-:W-:Y:S02]  /*129a0*/  IMNMX R218, RZ, R218, !PT ;  /* 0x000000daffda7217 */ /* 0x000fe40007800200 */
[C---:B------:R-:W-:Y:S02]  /*129b0*/  ISETP.GE.AND P0, PT, R16.reuse, R216, PT ;  /* 0x000000d81000720c */ /* 0x040fe40003f06270 */
[-C--:B------:R-:W-:Y:S01]  /*129c0*/  ISETP.GE.AND P4, PT, R16, R217.reuse, PT ;  /* 0x000000d91000720c */ /* 0x080fe20003f86270 */
[----:B------:R-:W-:Y:S01]  /*129d0*/  HMMA.16816.F32 R48, R12, R82, R48 ;  /* 0x000000520c30723c */ /* 0x000fe20000001830 */
[----:B------:R-:W-:Y:S01]  /*129e0*/  ISETP.GE.AND P1, PT, R30, R217, PT ;  /* 0x000000d91e00720c */ /* 0x000fe20003f26270 */
[----:B-1----:R-:W1:Y:S01]  /*129f0*/  LDSM.16.M88.4 R20, [R188+0x5000] ;  /* 0x00500000bc14783b */ /* 0x002e620000000200 */
[----:B------:R-:W-:-:S02]  /*12a00*/  ISETP.LT.OR P0, PT, R16, R219, P0 ;  /* 0x000000db1000720c */ /* 0x000fc40000701670 */
[-C--:B------:R-:W-:Y:S02]  /*12a10*/  ISETP.LT.OR P4, PT, R16, R218.reuse, P4 ;  /* 0x000000da1000720c */ /* 0x080fe40002781670 */
[C---:B------:R-:W-:Y:S02]  /*12a20*/  ISETP.LT.OR P1, PT, R30.reuse, R218, P1 ;  /* 0x000000da1e00720c */ /* 0x040fe40000f21670 */
[----:B------:R-:W-:Y:S02]  /*12a30*/  IADD3 R16, R30, 0x9, RZ ;  /* 0x000000091e107810 */ /* 0x000fe40007ffe0ff */
[----:B--2---:R-:W-:Y:S02]  /*12a40*/  FSEL R34, R34, -INF , !P1 ;  /* 0xff80000022227808 */ /* 0x004fe40004800000 */
[C---:B------:R-:W-:Y:S02]  /*12a50*/  ISETP.GE.AND P5, PT, R16.reuse, R216, PT ;  /* 0x000000d81000720c */ /* 0x040fe40003fa6270 */
[C---:B------:R-:W-:Y:S01]  /*12a60*/  ISETP.GE.AND P1, PT, R16.reuse, R217, PT ;  /* 0x000000d91000720c */ /* 0x040fe20003f26270 */
[----:B------:R-:W-:Y:S01]  /*12a70*/  HMMA.16816.F32 R60, R8, R44, R60 ;  /* 0x0000002c083c723c */ /* 0x000fe2000000183c */
[----:B------:R-:W-:-:S02]  /*12a80*/  ISETP.LT.OR P5, PT, R16, R219, P5 ;  /* 0x000000db1000720c */ /* 0x000fc40002fa1670 */
[----:B------:R-:W-:Y:S02]  /*12a90*/  ISETP.LT.OR P1, PT, R16, R218, P1 ;  /* 0x000000da1000720c */ /* 0x000fe40000f21670 */
[----:B------:R-:W2:Y:S01]  /*12aa0*/  LDSM.16.M88.4 R16, [R188+0x5800] ;  /* 0x00580000bc10783b */ /* 0x000ea20000000200 */
[----:B------:R-:W-:Y:S01]  /*12ab0*/  LOP3.LUT R0, R3, R4, RZ, 0xfc, !PT ;  /* 0x0000000403007212 */ /* 0x000fe200078efcff */
[----:B------:R-:W-:-:S04]  /*12ac0*/  DEPBAR.LE SB0, 0x0 ;  /* 0x000080000000791a */ /* 0x000fc80000000000 */
[----:B---3--:R-:W-:Y:S01]  /*12ad0*/  HMMA.16816.F32 R96, R12, R24, R96 ;  /* 0x000000180c60723c */ /* 0x008fe20000001860 */
[C---:B------:R-:W-:Y:S02]  /*12ae0*/  IADD3 R4, R30.reuse, 0x8, RZ ;  /* 0x000000081e047810 */ /* 0x040fe40007ffe0ff */
[-C--:B------:R-:W-:Y:S02]  /*12af0*/  ISETP.GE.AND P2, PT, R30, R216.reuse, PT ;  /* 0x000000d81e00720c */ /* 0x080fe40003f46270 */
[----:B------:R-:W-:Y:S02]  /*12b00*/  ISETP.GE.AND P6, PT, R4, R216, PT ;  /* 0x000000d80400720c */ /* 0x000fe40003fc6270 */
[-C--:B------:R-:W-:Y:S01]  /*12b10*/  ISETP.LT.OR P2, PT, R30, R219.reuse, P2 ;  /* 0x000000db1e00720c */ /* 0x080fe20001741670 */
[----:B------:R-:W-:Y:S01]  /*12b20*/  HMMA.16816.F32 R48, R8, R46, R48 ;  /* 0x0000002e0830723c */ /* 0x000fe20000001830 */
[----:B------:R-:W-:Y:S02]  /*12b30*/  ISETP.LT.OR P6, PT, R4, R219, P6 ;  /* 0x000000db0400720c */ /* 0x000fe400037c1670 */
[----:B------:R-:W-:-:S02]  /*12b40*/  FSEL R3, R32, -INF , !P2 ;  /* 0xff80000020037808 */ /* 0x000fc40005000000 */
[----:B------:R-:W-:Y:S01]  /*12b50*/  FMUL.FTZ R36, R60, c[0x0][0x2ec] ;  /* 0x0000bb003c247a20 */ /* 0x000fe20000410000 */
[----:B----4-:R-:W-:Y:S01]  /*12b60*/  FSEL R33, R33, -INF , !P4 ;  /* 0xff80000021217808 */ /* 0x010fe20006000000 */
[----:B------:R-:W-:Y:S01]  /*12b70*/  FMUL.FTZ R37, R61, c[0x0][0x2ec] ;  /* 0x0000bb003d257a20 */ /* 0x000fe20000410000 */
[----:B-1----:R-:W-:Y:S01]  /*12b80*/  HMMA.16816.F32 R68, R8, R20, R68 ;  /* 0x000000140844723c */ /* 0x002fe20000001844 */
[----:B------:R-:W-:Y:S01]  /*12b90*/  FMUL.FTZ R39, R62, c[0x0][0x2ec] ;  /* 0x0000bb003e277a20 */ /* 0x000fe20000410000 */
[----:B------:R-:W-:Y:S01]  /*12ba0*/  ISETP.GE.AND P2, PT, R4, R217, PT ;  /* 0x000000d90400720c */ /* 0x000fe20003f46270 */
[----:B------:R-:W1:Y:S01]  /*12bb0*/  MUFU.TANH R36, R36 ;  /* 0x0000002400247308 */ /* 0x000e620000002400 */
[----:B------:R-:W-:Y:S01]  /*12bc0*/  FMUL.FTZ R38, R63, c[0x0][0x2ec] ;  /* 0x0000bb003f267a20 */ /* 0x000fe20000410000 */
[----:B------:R-:W-:Y:S02]  /*12bd0*/  FSEL R29, R29, -INF , !P5 ;  /* 0xff8000001d1d7808 */ /* 0x000fe40006800000 */
[----:B------:R-:W-:Y:S01]  /*12be0*/  FSEL R20, R6, -INF , !P0 ;  /* 0xff80000006147808 */ /* 0x000fe20004000000 */
[----:B------:R-:W-:Y:S01]  /*12bf0*/  HMMA.16816.F32 R84, R12, R26, R84 ;  /* 0x0000001a0c54723c */ /* 0x000fe20000001854 */
[----:B------:R-:W-:-:S02]  /*12c00*/  FSEL R21, R28, -INF , !P6 ;  /* 0xff8000001c157808 */ /* 0x000fc40007000000 */
[----:B------:R-:W-:Y:S01]  /*12c10*/  MUFU.TANH R37, R37 ;  /* 0x0000002500257308 */ /* 0x000fe20000002400 */
[----:B------:R-:W-:Y:S02]  /*12c20*/  ISETP.LT.OR P2, PT, R4, R218, P2 ;  /* 0x000000da0400720c */ /* 0x000fe40001741670 */
[----:B------:R-:W-:Y:S02]  /*12c30*/  FSEL R6, R31, -INF , !P1 ;  /* 0xff8000001f067808 */ /* 0x000fe40004800000 */
[C---:B------:R-:W-:Y:S01]  /*12c40*/  HMMA.16816.F32 R40, R8.reuse, R22, R40 ;  /* 0x000000160828723c */ /* 0x040fe20000001828 */
[----:B------:R-:W-:Y:S01]  /*12c50*/  FMUL.FTZ R44, R48, c[0x0][0x2ec] ;  /* 0x0000bb00302c7a20 */ /* 0x000fe20000410000 */
[----:B------:R-:W-:Y:S01]  /*12c60*/  IADD3 R12, R30, 0x18, RZ ;  /* 0x000000181e0c7810 */ /* 0x000fe20007ffe0ff */
[----:B------:R-:W3:Y:S01]  /*12c70*/  MUFU.TANH R39, R39 ;  /* 0x0000002700277308 */ /* 0x000ee20000002400 */
[----:B------:R-:W-:Y:S01]  /*12c80*/  FMUL.FTZ R45, R50, c[0x0][0x2ec] ;  /* 0x0000bb00322d7a20 */ /* 0x000fe20000410000 */
[C---:B------:R-:W-:Y:S01]  /*12c90*/  IADD3 R13, R30.reuse, 0x19, RZ ;  /* 0x000000191e0d7810 */ /* 0x040fe20007ffe0ff */
[----:B------:R-:W-:Y:S01]  /*12ca0*/  FMUL.FTZ R49, R49, c[0x0][0x2ec] ;  /* 0x0000bb0031317a20 */ /* 0x000fe20000410000 */
[C---:B------:R-:W-:Y:S01]  /*12cb0*/  IADD3 R23, R30.reuse, 0x10, RZ ;  /* 0x000000101e177810 */ /* 0x040fe20007ffe0ff */
[C---:B--2---:R-:W-:Y:S01]  /*12cc0*/  HMMA.16816.F32 R96, R8.reuse, R16, R96 ;  /* 0x000000100860723c */ /* 0x044fe20000001860 */
[----:B------:R-:W-:Y:S01]  /*12cd0*/  IADD3 R22, R30, 0x11, RZ ;  /* 0x000000111e167810 */ /* 0x000fe20007ffe0ff */
[----:B------:R-:W-:Y:S01]  /*12ce0*/  FMUL.FTZ R68, R68, c[0x0][0x2ec] ;  /* 0x0000bb0044447a20 */ /* 0x000fe20000410000 */
[----:B------:R-:W2:Y:S01]  /*12cf0*/  MUFU.TANH R44, R44 ;  /* 0x0000002c002c7308 */ /* 0x000ea20000002400 */
[-C--:B------:R-:W-:Y:S01]  /*12d00*/  ISETP.GE.AND P0, PT, R23, R216.reuse, PT ;  /* 0x000000d81700720c */ /* 0x080fe20003f06270 */
[----:B------:R-:W-:Y:S01]  /*12d10*/  FMUL.FTZ R25, R51, c[0x0][0x2ec] ;  /* 0x0000bb0033197a20 */ /* 0x000fe20000410000 */
[----:B------:R-:W-:Y:S01]  /*12d20*/  ISETP.GE.AND P4, PT, R22, R216, PT ;  /* 0x000000d81600720c */ /* 0x000fe20003f86270 */
[----:B------:R-:W-:Y:S01]  /*12d30*/  FMUL.FTZ R70, R70, c[0x0][0x2ec] ;  /* 0x0000bb0046467a20 */ /* 0x000fe20000410000 */
[----:B------:R-:W-:Y:S01]  /*12d40*/  ISETP.GE.AND P6, PT, R23, R217, PT ;  /* 0x000000d91700720c */ /* 0x000fe20003fc6270 */
[----:B------:R-:W-:Y:S01]  /*12d50*/  FMUL.FTZ R71, R71, c[0x0][0x2ec] ;  /* 0x0000bb0047477a20 */ /* 0x000fe20000410000 */
[CC--:B------:R-:W-:Y:S01]  /*12d60*/  ISETP.LT.OR P0, PT, R23.reuse, R219.reuse, P0 ;  /* 0x000000db1700720c */ /* 0x0c0fe20000701670 */
[----:B------:R-:W-:Y:S01]  /*12d70*/  MUFU.TANH R24, R49 ;  /* 0x0000003100187308 */ /* 0x000fe20000002400 */
[----:B------:R-:W-:Y:S01]  /*12d80*/  ISETP.LT.OR P6, PT, R23, R218, P6 ;  /* 0x000000da1700720c */ /* 0x000fe200037c1670 */
[----:B------:R-:W-:Y:S01]  /*12d90*/  HMMA.16816.F32 R84, R8, R18, R84 ;  /* 0x000000120854723c */ /* 0x000fe20000001854 */
[----:B------:R-:W-:Y:S01]  /*12da0*/  ISETP.LT.OR P4, PT, R22, R219, P4 ;  /* 0x000000db1600720c */ /* 0x000fe20002781670 */
[----:B------:R-:W-:Y:S01]  /*12db0*/  FMUL.FTZ R69, R69, c[0x0][0x2ec] ;  /* 0x0000bb0045457a20 */ /* 0x000fe20000410000 */
[----:B------:R-:W-:Y:S01]  /*12dc0*/  IADD3 R23, R30, 0x20, RZ ;  /* 0x000000201e177810 */ /* 0x000fe20007ffe0ff */
[----:B------:R-:W-:Y:S01]  /*12dd0*/  FMUL.FTZ R40, R40, c[0x0][0x2ec] ;  /* 0x0000bb0028287a20 */ /* 0x000fe20000410000 */
[-C--:B------:R-:W-:Y:S01]  /*12de0*/  ISETP.GE.AND P5, PT, R12, R216.reuse, PT ;  /* 0x000000d80c00720c */ /* 0x080fe20003fa6270 */
[----:B------:R-:W4:Y:S01]  /*12df0*/  MUFU.TANH R45, R45 ;  /* 0x0000002d002d7308 */ /* 0x000f220000002400 */
[----:B------:R-:W-:Y:S01]  /*12e00*/  FSEL R4, R35, -INF , !P2 ;  /* 0xff80000023047808 */ /* 0x000fe20005000000 */
[----:B------:R-:W-:Y:S01]  /*12e10*/  FMUL.FTZ R41, R41, c[0x0][0x2ec] ;  /* 0x0000bb0029297a20 */ /* 0x000fe20000410000 */
[----:B-1----:R-:W-:Y:S01]  /*12e20*/  FSEL R15, R36, -INF , !P0 ;  /* 0xff800000240f7808 */ /* 0x002fe20004000000 */
[----:B------:R-:W-:Y:S01]  /*12e30*/  FMUL.FTZ R42, R42, c[0x0][0x2ec] ;  /* 0x0000bb002a2a7a20 */ /* 0x000fe20000410000 */
[----:B---3--:R-:W-:Y:S01]  /*12e40*/  FSEL R14, R39, -INF , !P6 ;  /* 0xff800000270e7808 */ /* 0x008fe20007000000 */
[----:B------:R-:W-:Y:S01]  /*12e50*/  FMUL.FTZ R97, R97, c[0x0][0x2ec] ;  /* 0x0000bb0061617a20 */ /* 0x000fe20000410000 */
[----:B------:R-:W-:Y:S01]  /*12e60*/  FSEL R17, R37, -INF , !P4 ;  /* 0xff80000025117808 */ /* 0x000fe20006000000 */
[----:B------:R-:W1:Y:S01]  /*12e70*/  MUFU.TANH R171, R68 ;  /* 0x0000004400ab7308 */ /* 0x000e620000002400 */
[-C--:B------:R-:W-:Y:S01]  /*12e80*/  ISETP.GE.AND P2, PT, R22, R217.reuse, PT ;  /* 0x000000d91600720c */ /* 0x080fe20003f46270 */
[----:B------:R-:W-:Y:S01]  /*12e90*/  FMUL.FTZ R43, R43, c[0x0][0x2ec] ;  /* 0x0000bb002b2b7a20 */ /* 0x000fe20000410000 */
[CC--:B------:R-:W-:Y:S01]  /*12ea0*/  ISETP.GE.AND P1, PT, R13.reuse, R216.reuse, PT ;  /* 0x000000d80d00720c */ /* 0x0c0fe20003f26270 */
[----:B------:R-:W-:Y:S01]  /*12eb0*/  FMUL.FTZ R96, R96, c[0x0][0x2ec] ;  /* 0x0000bb0060607a20 */ /* 0x000fe20000410000 */
[-C--:B------:R-:W-:Y:S01]  /*12ec0*/  ISETP.GE.AND P0, PT, R12, R217.reuse, PT ;  /* 0x000000d90c00720c */ /* 0x080fe20003f06270 */
[----:B------:R-:W-:Y:S01]  /*12ed0*/  FMUL.FTZ R98, R98, c[0x0][0x2ec] ;  /* 0x0000bb0062627a20 */ /* 0x000fe20000410000 */
[----:B------:R-:W-:Y:S01]  /*12ee0*/  ISETP.GE.AND P6, PT, R13, R217, PT ;  /* 0x000000d90d00720c */ /* 0x000fe20003fc6270 */
[----:B------:R-:W3:Y:S01]  /*12ef0*/  MUFU.TANH R38, R38 ;  /* 0x0000002600267308 */ /* 0x000ee20000002400 */
[----:B------:R-:W-:Y:S01]  /*12f00*/  ISETP.GE.AND P4, PT, R23, R216, PT ;  /* 0x000000d81700720c */ /* 0x000fe20003f86270 */
[----:B------:R-:W-:Y:S01]  /*12f10*/  FMUL.FTZ R99, R99, c[0x0][0x2ec] ;  /* 0x0000bb0063637a20 */ /* 0x000fe20000410000 */
[-C--:B------:R-:W-:Y:S01]  /*12f20*/  ISETP.LT.OR P5, PT, R12, R219.reuse, P5 ;  /* 0x000000db0c00720c */ /* 0x080fe20002fa1670 */
[----:B------:R-:W-:Y:S01]  /*12f30*/  FMUL.FTZ R84, R84, c[0x0][0x2ec] ;  /* 0x0000bb0054547a20 */ /* 0x000fe20000410000 */
[-C--:B------:R-:W-:Y:S01]  /*12f40*/  ISETP.LT.OR P2, PT, R22, R218.reuse, P2 ;  /* 0x000000da1600720c */ /* 0x080fe20001741670 */
[----:B------:R-:W-:Y:S01]  /*12f50*/  FMUL.FTZ R85, R85, c[0x0][0x2ec] ;  /* 0x0000bb0055557a20 */ /* 0x000fe20000410000 */
[-C--:B------:R-:W-:Y:S01]  /*12f60*/  ISETP.LT.OR P0, PT, R12, R218.reuse, P0 ;  /* 0x000000da0c00720c */ /* 0x080fe20000701670 */
[----:B------:R-:W5:Y:S01]  /*12f70*/  MUFU.TANH R25, R25 ;  /* 0x0000001900197308 */ /* 0x000f620000002400 */
[CC--:B------:R-:W-:Y:S01]  /*12f80*/  ISETP.LT.OR P1, PT, R13.reuse, R219.reuse, P1 ;  /* 0x000000db0d00720c */ /* 0x0c0fe20000f21670 */
[----:B------:R-:W-:Y:S01]  /*12f90*/  FMUL.FTZ R86, R86, c[0x0][0x2ec] ;  /* 0x0000bb0056567a20 */ /* 0x000fe20000410000 */
[----:B------:R-:W-:Y:S01]  /*12fa0*/  ISETP.LT.OR P6, PT, R13, R218, P6 ;  /* 0x000000da0d00720c */ /* 0x000fe200037c1670 */
[----:B------:R-:W-:Y:S01]  /*12fb0*/  FMUL.FTZ R87, R87, c[0x0][0x2ec] ;  /* 0x0000bb0057577a20 */ /* 0x000fe20000410000 */
[----:B------:R-:W-:-:S02]  /*12fc0*/  ISETP.LT.OR P4, PT, R23, R219, P4 ;  /* 0x000000db1700720c */ /* 0x000fc40002781670 */
[----:B------:R-:W-:Y:S01]  /*12fd0*/  IADD3 R22, R30, 0x21, RZ ;  /* 0x000000211e167810 */ /* 0x000fe20007ffe0ff */
[----:B------:R-:W3:Y:S01]  /*12fe0*/  MUFU.TANH R164, R70 ;  /* 0x0000004600a47308 */ /* 0x000ee20000002400 */
[----:B--2---:R-:W-:Y:S02]  /*12ff0*/  FSEL R13, R44, -INF , !P5 ;  /* 0xff8000002c0d7808 */ /* 0x004fe40006800000 */
[----:B------:R-:W-:Y:S02]  /*13000*/  IADD3 R11, R30, 0x28, RZ ;  /* 0x000000281e0b7810 */ /* 0x000fe40007ffe0ff */
[----:B------:R-:W-:Y:S02]  /*13010*/  ISETP.GE.AND P5, PT, R23, R217, PT ;  /* 0x000000d91700720c */ /* 0x000fe40003fa6270 */
[----:B----4-:R-:W-:Y:S01]  /*13020*/  FSEL R12, R45, -INF , !P0 ;  /* 0xff8000002d0c7808 */ /* 0x010fe20004000000 */
[----:B------:R-:W2:Y:S01]  /*13030*/  MUFU.TANH R174, R71 ;  /* 0x0000004700ae7308 */ /* 0x000ea20000002400 */
[----:B------:R-:W-:-:S02]  /*13040*/  FSEL R9, R24, -INF , !P1 ;  /* 0xff80000018097808 */ /* 0x000fc40004800000 */
[----:B-1----:R-:W-:Y:S02]  /*13050*/  FSEL R171, R171, -INF , !P4 ;  /* 0xff800000abab7808 */ /* 0x002fe40006000000 */
[-C--:B------:R-:W-:Y:S02]  /*13060*/  ISETP.GE.AND P0, PT, R22, R217.reuse, PT ;  /* 0x000000d91600720c */ /* 0x080fe40003f06270 */
[C---:B------:R-:W-:Y:S01]  /*13070*/  ISETP.GE.AND P1, PT, R11.reuse, R216, PT ;  /* 0x000000d80b00720c */ /* 0x040fe20003f26270 */
[----:B------:R-:W1:Y:S01]  /*13080*/  MUFU.TANH R163, R69 ;  /* 0x0000004500a37308 */ /* 0x000e620000002400 */
[----:B------:R-:W-:Y:S02]  /*13090*/  ISETP.GE.AND P4, PT, R11, R217, PT ;  /* 0x000000d90b00720c */ /* 0x000fe40003f86270 */
[----:B------:R-:W-:Y:S02]  /*130a0*/  ISETP.LT.OR P5, PT, R23, R218, P5 ;  /* 0x000000da1700720c */ /* 0x000fe40002fa1670 */
[----:B------:R-:W-:-:S02]  /*130b0*/  IADD3 R10, R30, 0x29, RZ ;  /* 0x000000291e0a7810 */ /* 0x000fc40007ffe0ff */
[-C--:B------:R-:W-:Y:S01]  /*130c0*/  ISETP.LT.OR P0, PT, R22, R218.reuse, P0 ;  /* 0x000000da1600720c */ /* 0x080fe20000701670 */
[----:B------:R-:W4:Y:S01]  /*130d0*/  MUFU.TANH R169, R40 ;  /* 0x0000002800a97308 */ /* 0x000f220000002400 */
[C---:B------:R-:W-:Y:S02]  /*130e0*/  ISETP.LT.OR P1, PT, R11.reuse, R219, P1 ;  /* 0x000000db0b00720c */ /* 0x040fe40000f21670 */
[----:B------:R-:W-:Y:S02]  /*130f0*/  ISETP.LT.OR P4, PT, R11, R218, P4 ;  /* 0x000000da0b00720c */ /* 0x000fe40002781670 */
[----:B---3--:R-:W-:Y:S02]  /*13100*/  FSEL R16, R38, -INF , !P2 ;  /* 0xff80000026107808 */ /* 0x008fe40005000000 */
[----:B-----5:R-:W-:Y:S01]  /*13110*/  FSEL R8, R25, -INF , !P6 ;  /* 0xff80000019087808 */ /* 0x020fe20007000000 */
[----:B------:R-:W3:Y:S01]  /*13120*/  MUFU.TANH R173, R97 ;  /* 0x0000006100ad7308 */ /* 0x000ee20000002400 */
[----:B------:R-:W-:-:S02]  /*13130*/  FSEL R164, R164, -INF , !P5 ;  /* 0xff800000a4a47808 */ /* 0x000fc40006800000 */
[----:B------:R-:W-:Y:S02]  /*13140*/  IADD3 R11, R30, 0x31, RZ ;  /* 0x000000311e0b7810 */ /* 0x000fe40007ffe0ff */
[-C--:B------:R-:W-:Y:S02]  /*13150*/  ISETP.GE.AND P2, PT, R22, R216.reuse, PT ;  /* 0x000000d81600720c */ /* 0x080fe40003f46270 */
[CC--:B------:R-:W-:Y:S01]  /*13160*/  ISETP.GE.AND P6, PT, R10.reuse, R216.reuse, PT ;  /* 0x000000d80a00720c */ /* 0x0c0fe20003fc6270 */
[----:B------:R-:W-:Y:S01]  /*13170*/  MUFU.TANH R165, R41 ;  /* 0x0000002900a57308 */ /* 0x000fe20000002400 */
[----:B------:R-:W-:Y:S02]  /*13180*/  ISETP.GE.AND P5, PT, R10, R217, PT ;  /* 0x000000d90a00720c */ /* 0x000fe40003fa6270 */
[----:B--2---:R-:W-:Y:S02]  /*13190*/  FSEL R174, R174, -INF , !P0 ;  /* 0xff800000aeae7808 */ /* 0x004fe40004000000 */
[----:B------:R-:W-:-:S02]  /*131a0*/  ISETP.GE.AND P0, PT, R11, R216, PT ;  /* 0x000000d80b00720c */ /* 0x000fc40003f06270 */
[-C--:B------:R-:W-:Y:S01]  /*131b0*/  ISETP.LT.OR P2, PT, R22, R219.reuse, P2 ;  /* 0x000000db1600720c */ /* 0x080fe20001741670 */
[----:B------:R-:W2:Y:S01]  /*131c0*/  MUFU.TANH R168, R42 ;  /* 0x0000002a00a87308 */ /* 0x000ea20000002400 */
[CC--:B------:R-:W-:Y:S02]  /*131d0*/  ISETP.LT.OR P6, PT, R10.reuse, R219.reuse, P6 ;  /* 0x000000db0a00720c */ /* 0x0c0fe400037c1670 */
[----:B------:R-:W-:Y:S02]  /*131e0*/  ISETP.LT.OR P5, PT, R10, R218, P5 ;  /* 0x000000da0a00720c */ /* 0x000fe40002fa1670 */
[----:B------:R-:W-:Y:S02]  /*131f0*/  IADD3 R10, R30, 0x30, RZ ;  /* 0x000000301e0a7810 */ /* 0x000fe40007ffe0ff */
[----:B------:R-:W-:Y:S01]  /*13200*/  ISETP.LT.OR P0, PT, R11, R219, P0 ;  /* 0x000000db0b00720c */ /* 0x000fe20000701670 */
[----:B------:R-:W5:Y:S01]  /*13210*/  MUFU.TANH R172, R43 ;  /* 0x0000002b00ac7308 */ /* 0x000f620000002400 */
[----:B-1----:R-:W-:-:S02]  /*13220*/  FSEL R163, R163, -INF , !P2 ;  /* 0xff800000a3a37808 */ /* 0x002fc40005000000 */
[----:B----4-:R-:W-:Y:S02]  /*13230*/  FSEL R169, R169, -INF , !P1 ;  /* 0xff800000a9a97808 */ /* 0x010fe40004800000 */
[C---:B------:R-:W-:Y:S02]  /*13240*/  ISETP.GE.AND P2, PT, R10.reuse, R216, PT ;  /* 0x000000d80a00720c */ /* 0x040fe40003f46270 */
[----:B------:R-:W-:Y:S01]  /*13250*/  ISETP.GE.AND P1, PT, R10, R217, PT ;  /* 0x000000d90a00720c */ /* 0x000fe20003f26270 */
[----:B------:R-:W1:Y:S01]  /*13260*/  MUFU.TANH R175, R96 ;  /* 0x0000006000af7308 */ /* 0x000e620000002400 */
[----:B---3--:R-:W-:Y:S02]  /*13270*/  FSEL R173, R173, -INF , !P0 ;  /* 0xff800000adad7808 */ /* 0x008fe40004000000 */
[----:B------:R-:W-:Y:S02]  /*13280*/  ISETP.GT.AND P0, PT, R212, R203, PT ;  /* 0x000000cbd400720c */ /* 0x000fe40003f04270 */
[----:B------:R-:W-:-:S02]  /*13290*/  ISETP.LT.OR P2, PT, R10, R219, P2 ;  /* 0x000000db0a00720c */ /* 0x000fc40001741670 */
[----:B------:R-:W-:Y:S01]  /*132a0*/  ISETP.LT.OR P1, PT, R10, R218, P1 ;  /* 0x000000da0a00720c */ /* 0x000fe20000f21670 */
[----:B------:R-:W3:Y:S01]  /*132b0*/  MUFU.TANH R166, R98 ;  /* 0x0000006200a67308 */ /* 0x000ee20000002400 */
[C---:B------:R-:W-:Y:S02]  /*132c0*/  IADD3 R10, R30.reuse, 0x38, RZ ;  /* 0x000000381e0a7810 */ /* 0x040fe40007ffe0ff */
[----:B------:R-:W-:Y:S02]  /*132d0*/  IADD3 R30, R30, 0x39, RZ ;  /* 0x000000391e1e7810 */ /* 0x000fe40007ffe0ff */
[----:B--2---:R-:W-:Y:S02]  /*132e0*/  FSEL R168, R168, -INF , !P4 ;  /* 0xff800000a8a87808 */ /* 0x004fe40006000000 */
[----:B------:R-:W-:Y:S01]  /*132f0*/  FSEL R165, R165, -INF , !P6 ;  /* 0xff800000a5a57808 */ /* 0x000fe20007000000 */
[----:B------:R-:W2:Y:S01]  /*13300*/  MUFU.TANH R146, R99 ;  /* 0x0000006300927308 */ /* 0x000ea20000002400 */
[----:B-----5:R-:W-:-:S02]  /*13310*/  FSEL R172, R172, -INF , !P5 ;  /* 0xff800000acac7808 */ /* 0x020fc40006800000 */
[----:B-1----:R-:W-:Y:S02]  /*13320*/  FSEL R175, R175, -INF , !P2 ;  /* 0xff800000afaf7808 */ /* 0x002fe40005000000 */
[-C--:B------:R-:W-:Y:S02]  /*13330*/  ISETP.GE.AND P4, PT, R11, R217.reuse, PT ;  /* 0x000000d90b00720c */ /* 0x080fe40003f86270 */
[-C--:B------:R-:W-:Y:S01]  /*13340*/  ISETP.GE.AND P6, PT, R10, R216.reuse, PT ;  /* 0x000000d80a00720c */ /* 0x080fe20003fc6270 */
[----:B------:R-:W1:Y:S01]  /*13350*/  MUFU.TANH R147, R84 ;  /* 0x0000005400937308 */ /* 0x000e620000002400 */
[----:B---3--:R-:W-:Y:S02]  /*13360*/  FSEL R166, R166, -INF , !P1 ;  /* 0xff800000a6a67808 */ /* 0x008fe40004800000 */
[----:B------:R-:W-:Y:S02]  /*13370*/  ISETP.GE.AND P5, PT, R30, R216, PT ;  /* 0x000000d81e00720c */ /* 0x000fe40003fa6270 */
[----:B------:R-:W-:-:S02]  /*13380*/  ISETP.GE.AND P2, PT, R10, R217, PT ;  /* 0x000000d90a00720c */ /* 0x000fc40003f46270 */
[----:B------:R-:W-:Y:S01]  /*13390*/  ISETP.GE.AND P1, PT, R30, R217, PT ;  /* 0x000000d91e00720c */ /* 0x000fe20003f26270 */
[----:B------:R-:W3:Y:S01]  /*133a0*/  MUFU.TANH R145, R85 ;  /* 0x0000005500917308 */ /* 0x000ee20000002400 */
[----:B------:R-:W-:Y:S01]  /*133b0*/  BAR.SYNC.DEFER_BLOCKING 0x0 ;  /* 0x0000000000007b1d */ /* 0x000fe20000010000 */
[-C--:B------:R-:W-:Y:S02]  /*133c0*/  ISETP.LT.OR P4, PT, R11, R218.reuse, P4 ;  /* 0x000000da0b00720c */ /* 0x080fe40002781670 */
[CC--:B------:R-:W-:Y:S02]  /*133d0*/  ISETP.LT.OR P6, PT, R10.reuse, R219.reuse, P6 ;  /* 0x000000db0a00720c */ /* 0x0c0fe400037c1670 */
[----:B------:R-:W-:Y:S02]  /*133e0*/  ISETP.LT.OR P2, PT, R10, R218, P2 ;  /* 0x000000da0a00720c */ /* 0x000fe40001741670 */
[----:B------:R-:W4:Y:S01]  /*133f0*/  MUFU.TANH R144, R86 ;  /* 0x0000005600907308 */ /* 0x000f220000002400 */
[----:B------:R-:W-:-:S02]  /*13400*/  ISETP.LT.OR P5, PT, R30, R219, P5 ;  /* 0x000000db1e00720c */ /* 0x000fc40002fa1670 */
[----:B------:R-:W-:Y:S02]  /*13410*/  ISETP.LT.OR P1, PT, R30, R218, P1 ;  /* 0x000000da1e00720c */ /* 0x000fe40000f21670 */
[----:B--2---:R-:W-:Y:S02]  /*13420*/  FSEL R146, R146, -INF , !P4 ;  /* 0xff80000092927808 */ /* 0x004fe40006000000 */
[----:B-1----:R-:W-:Y:S01]  /*13430*/  FSEL R147, R147, -INF , !P6 ;  /* 0xff80000093937808 */ /* 0x002fe20007000000 */
[----:B------:R-:W1:Y:S01]  /*13440*/  MUFU.TANH R162, R87 ;  /* 0x0000005700a27308 */ /* 0x000e620000002400 */
[----:B---3--:R-:W-:Y:S02]  /*13450*/  FSEL R145, R145, -INF , !P5 ;  /* 0xff80000091917808 */ /* 0x008fe40006800000 */
[----:B----4-:R-:W-:Y:S02]  /*13460*/  FSEL R144, R144, -INF , !P2 ;  /* 0xff80000090907808 */ /* 0x010fe40005000000 */
[----:B-1----:R-:W-:Y:S01]  /*13470*/  FSEL R162, R162, -INF , !P1 ;  /* 0xff800000a2a27808 */ /* 0x002fe20004800000 */
        /* <DEDUP_REMOVED lines=60> */
.L_x_6738:
[----:B------:R-:W-:-:S05]  /*13840*/  IMAD.MOV.U32 R19, RZ, RZ, c[0x0][0x198] ;  /* 0x00006600ff137624 */ /* 0x000fca00078e00ff */
[----:B------:R-:W-:-:S04]  /*13850*/  LEA R19, -R19, RZ, 0x6 ;  /* 0x000000ff13137211 */ /* 0x000fc800078e31ff */
[----:B------:R-:W-:Y:S02]  /*13860*/  SHF.R.S32.HI R11, RZ, 0x1f, R19 ;  /* 0x0000001fff0b7819 */ /* 0x000fe40000011413 */
.L_x_6739:
        /* <DEDUP_REMOVED lines=41> */
.L_x_6737:
        /* <DEDUP_REMOVED lines=71> */
[----:B------:R-:W2:Y:S01]  /*13f70*/  MUFU.EX2 R154, R154 ;  /* 0x0000009a009a7308 */ /* 0x000ea20000000800 */
[----:B------:R-:W-:-:S02]  /*13f80*/  FFMA.FTZ R156, R34, c[0x0][0x23c], -R167 ;  /* 0x00008f00229c7a23 */ /* 0x000fc400000108a7 */
[--C-:B------:R-:W-:Y:S02]  /*13f90*/  FFMA.FTZ R159, R33, c[0x0][0x23c], -R167.reuse ;  /* 0x00008f00219f7a23 */ /* 0x100fe400000108a7 */
[--C-:B------:R-:W-:Y:S01]  /*13fa0*/  FFMA.FTZ R161, R4, c[0x0][0x23c], -R167.reuse ;  /* 0x00008f0004a17a23 */ /* 0x100fe200000108a7 */
[----:B------:R-:W-:Y:S01]  /*13fb0*/  LDSM.16.MT88.4 R32, [R193+0xc800] ;  /* 0x00c80000c120783b */ /* 0x000fe20000004200 */
[--C-:B------:R-:W-:Y:S01]  /*13fc0*/  FFMA.FTZ R150, R6, c[0x0][0x23c], -R167.reuse ;  /* 0x00008f0006967a23 */ /* 0x100fe200000108a7 */
[----:B------:R-:W-:Y:S01]  /*13fd0*/  MUFU.EX2 R152, R152 ;  /* 0x0000009800987308 */ /* 0x000fe20000000800 */
[--C-:B------:R-:W-:Y:S01]  /*13fe0*/  FFMA.FTZ R138, R16, c[0x0][0x23c], -R167.reuse ;  /* 0x00008f00108a7a23 */ /* 0x100fe200000108a7 */
[----:B------:R-:W1:Y:S01]  /*13ff0*/  LDSM.16.MT88.4 R4, [R192+0x10000] ;  /* 0x01000000c004783b */ /* 0x000e620000004200 */
[--C-:B------:R-:W-:Y:S02]  /*14000*/  FFMA.FTZ R0, R8, c[0x0][0x23c], -R167.reuse ;  /* 0x00008f0008007a23 */ /* 0x100fe400000108a7 */
[----:B------:R-:W-:Y:S01]  /*14010*/  FFMA.FTZ R139, R13, c[0x0][0x23c], -R170 ;  /* 0x00008f000d8b7a23 */ /* 0x000fe200000108aa */
[----:B------:R-:W1:Y:S01]  /*14020*/  LDSM.16.MT88.4 R8, [R196+0xe800] ;  /* 0x00e80000c408783b */ /* 0x000e620000004200 */
[--C-:B------:R-:W-:Y:S01]  /*14030*/  FFMA.FTZ R153, R14, c[0x0][0x23c], -R167.reuse ;  /* 0x00008f000e997a23 */ /* 0x100fe200000108a7 */
[----:B------:R-:W3:Y:S01]  /*14040*/  MUFU.EX2 R149, R149 ;  /* 0x0000009500957308 */ /* 0x000ee20000000800 */
[----:B--2---:R-:W-:Y:S01]  /*14050*/  F2FP.PACK_AB R96, R154, R157 ;  /* 0x0000009d9a60723e */ /* 0x004fe200000000ff */
[----:B------:R-:W2:Y:S01]  /*14060*/  LDSM.16.MT88.4 R16, [R193+0xe800] ;  /* 0x00e80000c110783b */ /* 0x000ea20000004200 */
[----:B------:R-:W-:-:S02]  /*14070*/  FFMA.FTZ R151, R12, c[0x0][0x23c], -R167 ;  /* 0x00008f000c977a23 */ /* 0x000fc400000108a7 */
[--C-:B------:R-:W-:Y:S01]  /*14080*/  FFMA.FTZ R158, R171, c[0x0][0x23c], -R170.reuse ;  /* 0x00008f00ab9e7a23 */ /* 0x100fe200000108aa */
[----:B------:R-:W1:Y:S01]  /*14090*/  LDSM.16.MT88.4 R12, [R192+0xe800] ;  /* 0x00e80000c00c783b */ /* 0x000e620000004200 */
[--C-:B------:R-:W-:Y:S01]  /*140a0*/  FFMA.FTZ R160, R169, c[0x0][0x23c], -R170.reuse ;  /* 0x00008f00a9a07a23 */ /* 0x100fe200000108aa */
[----:B------:R-:W-:Y:S01]  /*140b0*/  MUFU.EX2 R156, R156 ;  /* 0x0000009c009c7308 */ /* 0x000fe20000000800 */
[--C-:B------:R-:W-:Y:S02]  /*140c0*/  FFMA.FTZ R163, R163, c[0x0][0x23c], -R170.reuse ;  /* 0x00008f00a3a37a23 */ /* 0x100fe400000108aa */
[----:B------:R-:W-:Y:S02]  /*140d0*/  FFMA.FTZ R165, R165, c[0x0][0x23c], -R170 ;  /* 0x00008f00a5a57a23 */ /* 0x000fe400000108aa */
        /* <DEDUP_REMOVED lines=136> */
[C---:B--2---:R-:W-:Y:S08]  /*14960*/  HMMA.16816.F32 R120, R4.reuse, R16, R120 ;  /* 0x000000100478723c */ /* 0x044ff00000001878 */
[C---:B------:R-:W-:Y:S01]  /*14970*/  HMMA.16816.F32 R116, R4.reuse, R18, R116 ;  /* 0x000000120474723c */ /* 0x040fe20000001874 */
[----:B------:R-:W2:Y:S07]  /*14980*/  LDSM.16.MT88.4 R16, [R192+0xf000] ;  /* 0x00f00000c010783b */ /* 0x000eae0000004200 */
[C---:B-1----:R-:W-:Y:S08]  /*14990*/  HMMA.16816.F32 R36, R4.reuse, R12, R36 ;  /* 0x0000000c0424723c */ /* 0x042ff00000001824 */
[C---:B------:R-:W-:Y:S01]  /*149a0*/  HMMA.16816.F32 R40, R4.reuse, R14, R40 ;  /* 0x0000000e0428723c */ /* 0x040fe20000001828 */
[----:B------:R-:W1:Y:S07]  /*149b0*/  LDSM.16.MT88.4 R12, [R194+0x11000] ;  /* 0x01100000c20c783b */ /* 0x000e6e0000004200 */
[C---:B------:R-:W-:Y:S08]  /*149c0*/  HMMA.16816.F32 R68, R4.reuse, R20, R68 ;  /* 0x000000140444723c */ /* 0x040ff00000001844 */
[C---:B---3--:R-:W-:Y:S08]  /*149d0*/  HMMA.16816.F32 R52, R4.reuse, R8, R52 ;  /* 0x000000080434723c */ /* 0x048ff00000001834 */
        /* <DEDUP_REMOVED lines=130> */
.L_x_6741:
[----:B------:R-:W-:-:S05]  /*15200*/  IMAD.MOV.U32 R5, RZ, RZ, c[0x0][0x1a0] ;  /* 0x00006800ff057624 */ /* 0x000fca00078e00ff */
[----:B------:R-:W-:-:S04]  /*15210*/  LEA R5, -R5, RZ, 0x6 ;  /* 0x000000ff05057211 */ /* 0x000fc800078e31ff */
[----:B------:R-:W-:Y:S02]  /*15220*/  SHF.R.S32.HI R0, RZ, 0x1f, R5 ;  /* 0x0000001fff007819 */ /* 0x000fe40000011405 */
.L_x_6742:
        /* <DEDUP_REMOVED lines=439> */
.L_x_6744:
[----:B------:R-:W-:-:S05]  /*16da0*/  IMAD.MOV.U32 R10, RZ, RZ, c[0x0][0x198] ;  /* 0x00006600ff0a7624 */ /* 0x000fca00078e00ff */
[----:B------:R-:W-:-:S04]  /*16db0*/  LEA R10, -R10, RZ, 0x6 ;  /* 0x000000ff0a0a7211 */ /* 0x000fc800078e31ff */
[----:B------:R-:W-:Y:S02]  /*16dc0*/  SHF.R.S32.HI R8, RZ, 0x1f, R10 ;  /* 0x0000001fff087819 */ /* 0x000fe4000001140a */
.L_x_6745:
        /* <DEDUP_REMOVED lines=28> */
.L_x_6743:
        /* <DEDUP_REMOVED lines=409> */
.L_x_6740:
        /* <DEDUP_REMOVED lines=8> */
[----:B------:R-:W-:Y:S01]  /*189a0*/  MOV R222, UR5 ;  /* 0x0000000500de7c02 */ /* 0x000fe20008000f00 */
[----:B------:R-:W-:Y:S02]  /*189b0*/  ULDC UR8, c[0x0][0x1a4] ;  /* 0x0000690000087ab9 */ /* 0x000fe40000000800 */
[----:B------:R-:W-:Y:S01]  /*189c0*/  USHF.L.U32 UR10, UR6, 0x5, URZ ;  /* 0x00000005060a7899 */ /* 0x000fe2000800063f */
[----:B------:R-:W-:Y:S01]  /*189d0*/  IMAD.U32 R220, RZ, RZ, UR4 ;  /* 0x00000004ffdc7e24 */ /* 0x000fe2000f8e00ff */
[----:B------:R-:W-:Y:S02]  /*189e0*/  USHF.L.U64.HI UR8, UR6, UR9, UR8 ;  /* 0x0000000906087299 */ /* 0x000fe40008010208 */
[----:B------:R-:W-:Y:S02]  /*189f0*/  ULDC.64 UR12, c[0x0][0x118] ;  /* 0x00004600000c7ab9 */ /* 0x000fe40000000a00 */
[----:B------:R-:W-:Y:S01]  /*18a00*/  ULDC UR4, c[0x0][0x19c] ;  /* 0x0000670000047ab9 */ /* 0x000fe20000000800 */
[----:B-1----:R-:W-:-:S04]  /*18a10*/  SHF.L.U32 R225, R225, 0x1, RZ ;  /* 0x00000001e1e17819 */ /* 0x002fc800000006ff */
[----:B------:R-:W-:Y:S02]  /*18a20*/  LOP3.LUT R225, R225, 0x6, RZ, 0xc0, !PT ;  /* 0x00000006e1e17812 */ /* 0x000fe400078ec0ff */
.L_x_6750:
        /* <DEDUP_REMOVED lines=65> */
.L_x_6747:
        /* <DEDUP_REMOVED lines=314> */
.L_x_6749:
        /* <DEDUP_REMOVED lines=27> */
.L_x_6748:
        /* <DEDUP_REMOVED lines=522> */
.L_x_6746:
        /* <DEDUP_REMOVED lines=279> */
.L_x_6752:
[----:B--23--:R-:W-:Y:S05]  /*1d5a0*/  BSYNC B0 ;  /* 0x0000000000007941 */ /* 0x00cfea0003800000 */
.L_x_6751:
        /* <DEDUP_REMOVED lines=51> */
.L_x_6753:
        /* <DEDUP_REMOVED lines=10> */
.L_x_7397:


//--------------------- .text._ZN5flash24flash_fwd_splitkv_kernelI23Flash_fwd_kernel_traitsILi192ELi64ELi64ELi4ELb0ELb0EN7cutlass6half_tE19Flash_kernel_traitsILi192ELi64ELi64ELi4ES3_EELb0ELb1ELb1ELb0ELb0ELb0ELb1ELb1EEEvNS_16Flash_fwd_paramsE --------------------------
	.section	.text._ZN5flash24flash_fwd_splitkv_kernelI23Flash_fwd_kernel_traitsILi192ELi64ELi64ELi4ELb0ELb0EN7cutlass6half_tE19Flash_kernel_traitsILi192ELi64ELi64ELi4ES3_EELb0ELb1ELb1ELb0ELb0ELb0ELb1ELb1EEEvNS_16Flash_fwd_paramsE,"ax",@progbits
	.sectioninfo	@"SHI_REGISTERS=243"
	.align	128
        .global         _ZN5flash24flash_fwd_splitkv_kernelI23Flash_fwd_kernel_traitsILi192ELi64ELi64ELi4ELb0ELb0EN7cutlass6half_tE19Flash_kernel_traitsILi192ELi64ELi64ELi4ES3_EELb0ELb1ELb1ELb0ELb0ELb0ELb1ELb1EEEvNS_16Flash_fwd_paramsE
        .type           _ZN5flash24flash_fwd_splitkv_kernelI23Flash_fwd_kernel_traitsILi192ELi64ELi64ELi4ELb0ELb0EN7cutlass6half_tE19Flash_kernel_traitsILi192ELi64ELi64ELi4ES3_EELb0ELb1ELb1ELb0ELb0ELb0ELb1ELb1EEEvNS_16Flash_fwd_paramsE,@function
        .size           _ZN5flash24flash_fwd_splitkv_kernelI23Flash_fwd_kernel_traitsILi192ELi64ELi64ELi4ELb0ELb0EN7cutlass6half_tE19Flash_kernel_traitsILi192ELi64ELi64ELi4ES3_EELb0ELb1ELb1ELb0ELb0ELb0ELb1ELb1EEEvNS_16Flash_fwd_paramsE,(.L_x_7398 - _ZN5flash24flash_fwd_splitkv_kernelI23Flash_fwd_kernel_traitsILi192ELi64ELi64ELi4ELb0ELb0EN7cutlass6half_tE19Flash_kernel_traitsILi192ELi64ELi64ELi4ES3_EELb0ELb1ELb1ELb0ELb0ELb0ELb1ELb1EEEvNS_16Flash_fwd_paramsE)
        .other          _ZN5flash24flash_fwd_splitkv_kernelI23Flash_fwd_kernel_traitsILi192ELi64ELi64ELi4ELb0ELb0EN7cutlass6half_tE19Flash_kernel_traitsILi192ELi64ELi64ELi4ES3_EELb0ELb1ELb1ELb0ELb0ELb0ELb1ELb1EEEvNS_16Flash_fwd_paramsE,@"STO_CUDA_ENTRY STV_DEFAULT"
_ZN5flash24flash_fwd_splitkv_kernelI23Flash_fwd_kernel_traitsILi192ELi64ELi64ELi4ELb0ELb0EN7cutlass6half_tE19Flash_kernel_traitsILi192ELi64ELi64ELi4ES3_EELb0ELb1ELb1ELb0ELb0ELb0ELb1ELb1EEEvNS_16Flash_fwd_paramsE:
.text._ZN5flash24flash_fwd_splitkv_kernelI23Flash_fwd_kernel_traitsILi192ELi64ELi64ELi4ELb0ELb0EN7cutlass6half_tE19Flash_kernel_traitsILi192ELi64ELi64ELi4ES3_EELb0ELb1ELb1ELb0ELb0ELb0ELb1ELb1EEEvNS_16Flash_fwd_paramsE:
        /* <DEDUP_REMOVED lines=53> */
.L_x_6754:
[----:B-1-34-:R-:W-:Y:S02]  /*0350*/  MOV R3, c[0x0][0x218] ;  /* 0x0000860000037a02 */ /* 0x01afe40000000f00 */
.L_x_6755:
        /* <DEDUP_REMOVED lines=15> */
[----:B------:R-:W-:Y:S01]  /*0450*/  IADD3 R8, R67, R65, -R196 ;  /* 0x0000004143087210 */ /* 0x000fe20007ffe8c4 */
[----:B------:R-:W1:Y:S01]  /*0460*/  S2R R132, SR_TID.X ;  /* 0x0000000000847919 */ /* 0x000e620000002100 */
[----:B------:R-:W2:Y:S02]  /*0470*/  I2F.RP R7, R4 ;  /* 0x0000000400077306 */ /* 0x000ea40000209400 */
[----:B------:R-:W-:Y:S02]  /*0480*/  IADD3 R2, R2, 0x3f, RZ ;  /* 0x0000003f02027810 */ /* 0x000fe40007ffe0ff */
[----:B------:R-:W-:-:S02]  /*0490*/  IADD3 R8, R8, -c[0x0][0x2e4], RZ ;  /* 0x8000b90008087a10 */ /* 0x000fc40007ffe0ff */
        /* <DEDUP_REMOVED lines=14> */
[----:B------:R-:W-:-:S05]  /*0580*/  IADD3 R10, R67, 0x3f, RZ ;  /* 0x0000003f430a7810 */ /* 0x000fca0007ffe0ff */
        /* <DEDUP_REMOVED lines=58> */
.L_x_6758:
[----:B------:R-:W-:Y:S05]  /*0930*/  BSYNC B0 ;  /* 0x0000000000007941 */ /* 0x000fea0003800000 */
.L_x_6757:
        /* <DEDUP_REMOVED lines=10> */
.L_x_6760:
[----:B------:R-:W-:Y:S05]  /*09e0*/  BSYNC B0 ;  /* 0x0000000000007941 */ /* 0x000fea0003800000 */
.L_x_6759:
        /* <DEDUP_REMOVED lines=10> */
.L_x_6762:
[----:B------:R-:W-:Y:S05]  /*0a90*/  BSYNC B0 ;  /* 0x0000000000007941 */ /* 0x000fea0003800000 */
.L_x_6761:
        /* <DEDUP_REMOVED lines=10> */
.L_x_6764:
[----:B------:R-:W-:Y:S05]  /*0b40*/  BSYNC B0 ;  /* 0x0000000000007941 */ /* 0x000fea0003800000 */
.L_x_6763:
        /* <DEDUP_REMOVED lines=10> */
.L_x_6766:
[----:B------:R-:W-:Y:S05]  /*0bf0*/  BSYNC B0 ;  /* 0x0000000000007941 */ /* 0x000fea0003800000 */
.L_x_6765:
        /* <DEDUP_REMOVED lines=10> */
.L_x_6768:
[----:B------:R-:W-:Y:S05]  /*0ca0*/  BSYNC B0 ;  /* 0x0000000000007941 */ /* 0x000fea0003800000 */
.L_x_6767:
        /* <DEDUP_REMOVED lines=10> */
.L_x_6770:
[----:B------:R-:W-:Y:S05]  /*0d50*/  BSYNC B0 ;  /* 0x0000000000007941 */ /* 0x000fea0003800000 */
.L_x_6769:
        /* <DEDUP_REMOVED lines=10> */
.L_x_6772:
[----:B------:R-:W-:Y:S05]  /*0e00*/  BSYNC B0 ;  /* 0x0000000000007941 */ /* 0x000fea0003800000 */
.L_x_6771:
        /* <DEDUP_REMOVED lines=32> */
.L_x_6756:
        /* <DEDUP_REMOVED lines=55> */
[----:B------:R-:W-:-:S06]  /*1380*/  IMAD.HI.U32 R2, R13, R2, R12 ;  /* 0x000000020d027227 */ /* 0x000fcc00078e000c */
[----:B------:R-:W-:-:S04]  /*1390*/  IMAD.HI.U32 R2, R2, R5, RZ ;  /* 0x0000000502027227 */ /* 0x000fc800078e00ff */
[----:B------:R-:W-:-:S04]  /*13a0*/  IMAD.MOV R0, RZ, RZ, -R2 ;  /* 0x000000ffff007224 */ /* 0x000fc800078e0a02 */
[----:B------:R-:W-:Y:S02]  /*13b0*/  IMAD R5, R4, R0, R5 ;  /* 0x0000000004057224 */ /* 0x000fe400078e0205 */
[----:B------:R-:W-:-:S03]  /*13c0*/  IMAD.MOV R0, RZ, RZ, -R11 ;  /* 0x000000ffff007224 */ /* 0x000fc600078e0a0b */
[----:B------:R-:W-:Y:S01]  /*13d0*/  ISETP.GT.U32.AND P0, PT, R4, R5, PT ;  /* 0x000000050400720c */ /* 0x000fe20003f04070 */
[----:B------:R-:W-:-:S05]  /*13e0*/  IMAD R13, R0, c[0x0][0x2d0], R7 ;  /* 0x0000b400000d7a24 */ /* 0x000fca00078e0207 */
[----:B------:R-:W-:-:S07]  /*13f0*/  SHF.R.S32.HI R133, RZ, 0x1f, R13 ;  /* 0x0000001fff857819 */ /* 0x000fce000001140d */
[-C--:B------:R-:W-:Y:S02]  /*1400*/  @!P0 IADD3 R5, R5, -R4.reuse, RZ ;  /* 0x8000000405058210 */ /* 0x080fe40007ffe0ff */
[----:B------:R-:W-:Y:S02]  /*1410*/  @!P0 IADD3 R2, R2, 0x1, RZ ;  /* 0x0000000102028810 */ /* 0x000fe40007ffe0ff */
[----:B------:R-:W-:Y:S02]  /*1420*/  ISETP.GE.U32.AND P1, PT, R5, R4, PT ;  /* 0x000000040500720c */ /* 0x000fe40003f26070 */
        /* <DEDUP_REMOVED lines=10> */
[----:B------:R-:W-:Y:S02]  /*14d0*/  IMAD R5, R3, c[0x0][0x184], R0 ;  /* 0x0000610003057a24 */ /* 0x000fe400078e0200 */
[----:B------:R-:W-:Y:S02]  /*14e0*/  IMAD R0, R133, c[0x0][0x198], RZ ;  /* 0x0000660085007a24 */ /* 0x000fe400078e02ff */
[----:B------:R-:W-:Y:S02]  /*14f0*/  IMAD.IADD R11, R11, 0x1, R5 ;  /* 0x000000010b0b7824 */ /* 0x000fe400078e0205 */
[C---:B------:R-:W-:Y:S01]  /*1500*/  IMAD R5, R13.reuse, c[0x0][0x19c], R0 ;  /* 0x000067000d057a24 */ /* 0x040fe200078e0200 */
[----:B------:R-:W-:Y:S01]  /*1510*/  SHF.R.S32.HI R0, RZ, 0x1f, R2 ;  /* 0x0000001fff007819 */ /* 0x000fe20000011402 */
[----:B------:R-:W-:-:S04]  /*1520*/  IMAD.WIDE.U32 R10, R13, c[0x0][0x198], R10 ;  /* 0x000066000d0a7a25 */ /* 0x000fc800078e000a */
[----:B------:R-:W-:Y:S01]  /*1530*/  IMAD R19, R3, c[0x0][0x18c], R4 ;  /* 0x0000630003137a24 */ /* 0x000fe200078e0204 */
[----:B------:R-:W-:Y:S01]  /*1540*/  IADD3 R11, R11, R5, RZ ;  /* 0x000000050b0b7210 */ /* 0x000fe20007ffe0ff */
[----:B------:R-:W-:Y:S02]  /*1550*/  IMAD R5, R0, c[0x0][0x1b0], RZ ;  /* 0x00006c0000057a24 */ /* 0x000fe400078e02ff */
[----:B------:R-:W-:-:S04]  /*1560*/  IMAD.WIDE.U32 R14, R3, c[0x0][0x188], RZ ;  /* 0x00006200030e7a25 */ /* 0x000fc800078e00ff */
[----:B------:R-:W-:Y:S01]  /*1570*/  IMAD.WIDE.U32 R10, R2, c[0x0][0x1b0], R10 ;  /* 0x00006c00020a7a25 */ /* 0x000fe200078e000a */
[----:B------:R-:W-:-:S03]  /*1580*/  IADD3 R19, R15, R19, RZ ;  /* 0x000000130f137210 */ /* 0x000fc60007ffe0ff */
[----:B------:R-:W-:Y:S01]  /*1590*/  IMAD R5, R2, c[0x0][0x1b4], R5 ;  /* 0x00006d0002057a24 */ /* 0x000fe200078e0205 */
[----:B------:R-:W-:Y:S01]  /*15a0*/  MOV R4, R10 ;  /* 0x0000000a00047202 */ /* 0x000fe20000000f00 */
[----:B------:R-:W-:Y:S02]  /*15b0*/  IMAD.MOV.U32 R18, RZ, RZ, R14 ;  /* 0x000000ffff127224 */ /* 0x000fe400078e000e */
[----:B------:R-:W-:Y:S01]  /*15c0*/  IMAD.IADD R5, R11, 0x1, R5 ;  /* 0x000000010b057824 */ /* 0x000fe200078e0205 */
[----:B------:R-:W-:Y:S05]  /*15d0*/  BRA `(.L_x_6774) ;  /* 0x0000046000007947 */ /* 0x000fea0003800000 */
.L_x_6773:
        /* <DEDUP_REMOVED lines=17> */
.L_x_6775:
[----:B------:R-:W-:Y:S02]  /*16f0*/  IABS R8, c[0x0][0x1c8] ;  /* 0x0000720000087a13 */ /* 0x000fe40000000000 */
[----:B------:R-:W-:Y:S02]  /*1700*/  IABS R7, R164 ;  /* 0x000000a400077213 */ /* 0x000fe40000000000 */
[----:B------:R-:W1:Y:S01]  /*1710*/  I2F.RP R4, R8 ;  /* 0x0000000800047306 */ /* 0x000e620000209400 */
[----:B------:R-:W-:-:S05]  /*1720*/  @P4 IADD3 R19, R6, R19, RZ ;  /* 0x0000001306134210 */ /* 0x000fca0007ffe0ff */
[----:B------:R-:W-:-:S04]  /*1730*/  @P4 IMAD.WIDE.U32 R12, R19, c[0x0][0x1a0], RZ ;  /* 0x00006800130c4a25 */ /* 0x000fc800078e00ff */
[----:B------:R-:W-:Y:S01]  /*1740*/  @P4 IMAD R19, R19, c[0x0][0x1a4], R13 ;  /* 0x0000690013134a24 */ /* 0x000fe200078e020d */
[----:B------:R-:W-:Y:S01]  /*1750*/  @P4 MOV R18, R12 ;  /* 0x0000000c00124202 */ /* 0x000fe20000000f00 */
[----:B-1----:R-:W1:Y:S02]  /*1760*/  MUFU.RCP R10, R4 ;  /* 0x00000004000a7308 */ /* 0x002e640000001000 */
[----:B-1----:R-:W-:-:S06]  /*1770*/  IADD3 R10, R10, 0xffffffe, RZ ;  /* 0x0ffffffe0a0a7810 */ /* 0x002fcc0007ffe0ff */
[----:B------:R-:W1:Y:S02]  /*1780*/  F2I.FTZ.U32.TRUNC.NTZ R11, R10 ;  /* 0x0000000a000b7305 */ /* 0x000e64000021f000 */
[----:B-1----:R-:W-:Y:S01]  /*1790*/  IMAD.MOV R2, RZ, RZ, -R11 ;  /* 0x000000ffff027224 */ /* 0x002fe200078e0a0b */
[----:B------:R-:W-:-:S03]  /*17a0*/  MOV R10, RZ ;  /* 0x000000ff000a7202 */ /* 0x000fc60000000f00 */
[----:B------:R-:W-:-:S04]  /*17b0*/  IMAD R2, R2, R8, RZ ;  /* 0x0000000802027224 */ /* 0x000fc800078e02ff */
[----:B------:R-:W-:Y:S01]  /*17c0*/  IMAD.HI.U32 R2, R11, R2, R10 ;  /* 0x000000020b027227 */ /* 0x000fe200078e000a */
[----:B------:R-:W-:-:S03]  /*17d0*/  MOV R10, R0 ;  /* 0x00000000000a7202 */ /* 0x000fc60000000f00 */
[----:B------:R-:W-:Y:S02]  /*17e0*/  IMAD.MOV.U32 R11, RZ, RZ, R5 ;  /* 0x000000ffff0b7224 */ /* 0x000fe400078e0005 */
        /* <DEDUP_REMOVED lines=14> */
[----:B------:R-:W-:Y:S02]  /*18d0*/  IMAD R4, R133, c[0x0][0x198], RZ ;  /* 0x0000660085047a24 */ /* 0x000fe400078e02ff */
[----:B------:R-:W-:Y:S02]  /*18e0*/  IMAD.MOV.U32 R13, RZ, RZ, R7 ;  /* 0x000000ffff0d7224 */ /* 0x000fe400078e0007 */
[----:B------:R-:W-:Y:S01]  /*18f0*/  @!P1 IMAD.MOV R2, RZ, RZ, -R2 ;  /* 0x000000ffff029224 */ /* 0x000fe200078e0a02 */
[----:B------:R-:W-:Y:S01]  /*1900*/  @!P0 LOP3.LUT R2, RZ, c[0x0][0x1c8], RZ, 0x33, !PT ;  /* 0x00007200ff028a12 */ /* 0x000fe200078e33ff */
[----:B------:R-:W-:-:S03]  /*1910*/  IMAD R4, R7, c[0x0][0x19c], R4 ;  /* 0x0000670007047a24 */ /* 0x000fc600078e0204 */
[----:B------:R-:W-:Y:S01]  /*1920*/  SHF.R.S32.HI R0, RZ, 0x1f, R2 ;  /* 0x0000001fff007819 */ /* 0x000fe20000011402 */
[----:B------:R-:W-:-:S04]  /*1930*/  IMAD.IADD R11, R11, 0x1, R4 ;  /* 0x000000010b0b7824 */ /* 0x000fc800078e0204 */
[----:B------:R-:W-:Y:S02]  /*1940*/  IMAD R5, R0, c[0x0][0x1b0], RZ ;  /* 0x00006c0000057a24 */ /* 0x000fe400078e02ff */
[----:B------:R-:W-:-:S04]  /*1950*/  IMAD.WIDE.U32 R10, R2, c[0x0][0x1b0], R10 ;  /* 0x00006c00020a7a25 */ /* 0x000fc800078e000a */
[----:B------:R-:W-:Y:S02]  /*1960*/  IMAD R5, R2, c[0x0][0x1b4], R5 ;  /* 0x00006d0002057a24 */ /* 0x000fe400078e0205 */
[----:B------:R-:W-:-:S03]  /*1970*/  IMAD.MOV.U32 R4, RZ, RZ, R10 ;  /* 0x000000ffff047224 */ /* 0x000fc600078e000a */
        /* <DEDUP_REMOVED lines=12> */
.L_x_6774:
        /* <DEDUP_REMOVED lines=8> */
[----:B------:R-:W-:Y:S01]  /*1ac0*/  IMAD.MOV.U32 R17, RZ, RZ, c[0x0][0x230] ;  /* 0x00008c00ff117624 */ /* 0x000fe200078e00ff */
[----:B------:R-:W-:Y:S01]  /*1ad0*/  MOV R73, 0x20 ;  /* 0x0000002000497802 */ /* 0x000fe20000000f00 */
[----:B------:R-:W-:-:S02]  /*1ae0*/  IMAD R169, R165, c[0x0][0x1a8], RZ ;  /* 0x00006a00a5a97a24 */ /* 0x000fc400078e02ff */
[----:B------:R-:W-:-:S04]  /*1af0*/  IMAD.HI.U32 R155, R6, R155, R16 ;  /* 0x0000009b069b7227 */ /* 0x000fc800078e0010 */
[----:B------:R-:W-:Y:S01]  /*1b00*/  @!P0 IMAD R8, R131, c[0x0][0x178], RZ ;  /* 0x00005e0083088a24 */ /* 0x000fe200078e02ff */
[----:B------:R-:W-:Y:S01]  /*1b10*/  SHF.R.S32.HI R153, RZ, 0x1, R155 ;  /* 0x00000001ff997819 */ /* 0x000fe2000001149b */
[----:B------:R-:W-:-:S04]  /*1b20*/  @P0 IMAD.WIDE.U32 R10, R9, c[0x0][0x190], RZ ;  /* 0x00006400090a0a25 */ /* 0x000fc800078e00ff */
[----:B------:R-:W-:-:S04]  /*1b30*/  @!P0 IMAD.WIDE.U32 R14, R197, c[0x0][0x178], RZ ;  /* 0x00005e00c50e8a25 */ /* 0x000fc800078e00ff */
[----:B-----5:R-:W-:Y:S02]  /*1b40*/  @!P0 IMAD R3, R197, c[0x0][0x17c], R8 ;  /* 0x00005f00c5038a24 */ /* 0x020fe400078e0208 */
[----:B------:R-:W-:Y:S01]  /*1b50*/  @P0 IMAD R9, R9, c[0x0][0x194], R11 ;  /* 0x0000650009090a24 */ /* 0x000fe200078e020b */
[----:B------:R-:W-:Y:S01]  /*1b60*/  LEA.HI R11, R157, R132, RZ, 0x4 ;  /* 0x000000849d0b7211 */ /* 0x000fe200078f20ff */
[----:B------:R-:W-:Y:S01]  /*1b70*/  @!P0 IMAD.IADD R9, R15, 0x1, R3 ;  /* 0x000000010f098824 */ /* 0x000fe200078e0203 */
[----:B------:R-:W-:Y:S01]  /*1b80*/  LOP3.LUT R15, R162, 0xfffffff8, RZ, 0xc0, !PT ;  /* 0xfffffff8a20f7812 */ /* 0x000fe200078ec0ff */
[----:B------:R-:W-:Y:S01]  /*1b90*/  @P0 IMAD.MOV.U32 R8, RZ, RZ, R10 ;  /* 0x000000ffff080224 */ /* 0x000fe200078e000a */
[----:B------:R-:W-:Y:S01]  /*1ba0*/  SHF.R.S32.HI R64, RZ, 0x4, R11 ;  /* 0x00000004ff407819 */ /* 0x000fe2000001140b */
[----:B------:R-:W-:Y:S01]  /*1bb0*/  @!P0 IMAD.MOV.U32 R8, RZ, RZ, R14 ;  /* 0x000000ffff088224 */ /* 0x000fe200078e000e */
[----:B------:R-:W-:Y:S01]  /*1bc0*/  SHF.R.S32.HI R162, RZ, 0x3, R162 ;  /* 0x00000003ffa27819 */ /* 0x000fe200000114a2 */
[----:B------:R-:W-:Y:S01]  /*1bd0*/  IMAD.IADD R62, R132, 0x1, -R15 ;  /* 0x00000001843e7824 */ /* 0x000fe200078e0a0f */
[C---:B------:R-:W-:Y:S01]  /*1be0*/  LOP3.LUT R3, R11.reuse, 0xfffffff0, RZ, 0xc0, !PT ;  /* 0xfffffff00b037812 */ /* 0x040fe200078ec0ff */
[----:B------:R-:W-:Y:S01]  /*1bf0*/  IMAD.MOV.U32 R47, RZ, RZ, 0x10 ;  /* 0x00000010ff2f7424 */ /* 0x000fe200078e00ff */
[----:B------:R-:W-:Y:S01]  /*1c00*/  LEA.HI R11, R11, R64, RZ, 0x1 ;  /* 0x000000400b0b7211 */ /* 0x000fe200078f08ff */
[----:B------:R-:W-:Y:S01]  /*1c10*/  IMAD.SHL.U32 R15, R162, 0x40, RZ ;  /* 0x00000040a20f7824 */ /* 0x000fe200078e00ff */
[----:B------:R-:W-:Y:S01]  /*1c20*/  SHF.L.U32 R14, R62, 0x3, RZ ;  /* 0x000000033e0e7819 */ /* 0x000fe200000006ff */
[----:B------:R-:W-:Y:S01]  /*1c30*/  IMAD.IADD R46, R132, 0x1, -R3 ;  /* 0x00000001842e7824 */ /* 0x000fe200078e0a03 */
[----:B------:R-:W-:Y:S01]  /*1c40*/  LOP3.LUT R11, R11, 0xfffffffe, RZ, 0xc0, !PT ;  /* 0xfffffffe0b0b7812 */ /* 0x000fe200078ec0ff */
[----:B------:R-:W-:Y:S01]  /*1c50*/  IMAD.SHL.U32 R151, R62, 0x4, RZ ;  /* 0x000000043e977824 */ /* 0x000fe200078e00ff */
[----:B------:R-:W-:Y:S01]  /*1c60*/  LOP3.LUT R15, R15, 0x1c0, RZ, 0xc0, !PT ;  /* 0x000001c00f0f7812 */ /* 0x000fe200078ec0ff */
[----:B------:R-:W-:Y:S01]  /*1c70*/  IMAD.MOV.U32 R175, RZ, RZ, c[0x0][0x198] ;  /* 0x00006600ffaf7624 */ /* 0x000fe200078e00ff */
[----:B------:R-:W-:Y:S01]  /*1c80*/  SHF.R.S32.HI R3, RZ, 0x1f, R46 ;  /* 0x0000001fff037819 */ /* 0x000fe2000001142e */
[----:B------:R-:W-:Y:S01]  /*1c90*/  IMAD.IADD R64, R64, 0x1, -R11 ;  /* 0x0000000140407824 */ /* 0x000fe200078e0a0b */
[----:B------:R-:W-:Y:S01]  /*1ca0*/  LOP3.LUT R11, R15, 0x38, R14, 0xf8, !PT ;  /* 0x000000380f0b7812 */ /* 0x000fe200078ef80e */
[----:B------:R-:W-:Y:S01]  /*1cb0*/  IMAD R152, R162, R153, R151 ;  /* 0x00000099a2987224 */ /* 0x000fe200078e0297 */
[----:B------:R-:W-:Y:S01]  /*1cc0*/  SHF.R.U32.HI R158, RZ, 0x3, R15 ;  /* 0x00000003ff9e7819 */ /* 0x000fe2000001160f */
[----:B------:R-:W-:Y:S01]  /*1cd0*/  IMAD R169, R164, c[0x0][0x1ac], R169 ;  /* 0x00006b00a4a97a24 */ /* 0x000fe200078e02a9 */
[----:B------:R-:W-:Y:S01]  /*1ce0*/  SHF.R.S32.HI R163, RZ, 0x1f, R162 ;  /* 0x0000001fffa37819 */ /* 0x000fe200000114a2 */
[----:B------:R-:W-:Y:S01]  /*1cf0*/  IMAD.IADD R151, R151, 0x1, R152 ;  /* 0x0000000197977824 */ /* 0x000fe200078e0298 */
[----:B------:R-:W-:Y:S01]  /*1d00*/  LEA.HI R3, R3, R46, RZ, 0x3 ;  /* 0x0000002e03037211 */ /* 0x000fe200078f18ff */
[----:B------:R-:W-:Y:S01]  /*1d10*/  IMAD.SHL.U32 R61, R175, 0x10, RZ ;  /* 0x00000010af3d7824 */ /* 0x000fe200078e00ff */
[----:B------:R-:W-:Y:S01]  /*1d20*/  IADD3 R8, P0, R14, R8, RZ ;  /* 0x000000080e087210 */ /* 0x000fe20007f1e0ff */
[----:B------:R-:W-:Y:S01]  /*1d30*/  IMAD.WIDE R20, R21, 0x40, R162 ;  /* 0x0000004015147825 */ /* 0x000fe200078e02a2 */
[----:B------:R-:W-:-:S02]  /*1d40*/  SHF.R.S32.HI R15, RZ, 0x1f, R14 ;  /* 0x0000001fff0f7819 */ /* 0x000fc4000001140e */
[----:B------:R-:W-:Y:S01]  /*1d50*/  LOP3.LUT R158, R11, R158, RZ, 0x3c, !PT ;  /* 0x0000009e0b9e7212 */ /* 0x000fe200078e3cff */
[----:B------:R-:W-:Y:S01]  /*1d60*/  IMAD R166, R21, c[0x0][0x190], RZ ;  /* 0x0000640015a67a24 */ /* 0x000fe200078e02ff */
[----:B------:R-:W-:Y:S01]  /*1d70*/  IADD3 R11, R14, 0x40, RZ ;  /* 0x000000400e0b7810 */ /* 0x000fe20007ffe0ff */
[----:B------:R-:W-:Y:S01]  /*1d80*/  IMAD.X R9, R15, 0x1, R9, P0 ;  /* 0x000000010f097824 */ /* 0x000fe200000e0609 */
[----:B------:R-:W-:Y:S01]  /*1d90*/  LOP3.LUT R17, R3, 0xfffffff8, RZ, 0xc0, !PT ;  /* 0xfffffff803117812 */ /* 0x000fe200078ec0ff */
[----:B------:R-:W-:Y:S01]  /*1da0*/  IMAD R166, R20, c[0x0][0x194], R166 ;  /* 0x0000650014a67a24 */ /* 0x000fe200078e02a6 */
[----:B------:R-:W-:Y:S01]  /*1db0*/  ISETP.GE.AND P0, PT, R11, c[0x0][0x220], PT ;  /* 0x000088000b007a0c */ /* 0x000fe20003f06270 */
[----:B------:R-:W-:Y:S01]  /*1dc0*/  IMAD.SHL.U32 R3, R3, 0x40, RZ ;  /* 0x0000004003037824 */ /* 0x000fe200078e00ff */
[----:B------:R-:W-:Y:S01]  /*1dd0*/  ISETP.GE.AND P1, PT, R14, c[0x0][0x220], PT ;  /* 0x000088000e007a0c */ /* 0x000fe20003f26270 */
[----:B------:R-:W-:Y:S01]  /*1de0*/  IMAD.IADD R46, R46, 0x1, -R17 ;  /* 0x000000012e2e7824 */ /* 0x000fe200078e0a11 */
[----:B------:R-:W-:Y:S01]  /*1df0*/  IADD3 R10, R14, 0x80, RZ ;  /* 0x000000800e0a7810 */ /* 0x000fe20007ffe0ff */
[----:B------:R-:W-:Y:S01]  /*1e00*/  IMAD.WIDE.U32 R16, R20, c[0x0][0x190], R8 ;  /* 0x0000640014107a25 */ /* 0x000fe200078e0008 */
[----:B------:R-:W-:-:S02]  /*1e10*/  SEL R9, RZ, 0xffffffff, P0 ;  /* 0xffffffffff097807 */ /* 0x000fc40000000000 */
[----:B------:R-:W-:Y:S01]  /*1e20*/  IADD3 R18, P0, R14, R18, RZ ;  /* 0x000000120e127210 */ /* 0x000fe20007f1e0ff */
[----:B------:R-:W-:Y:S01]  /*1e30*/  IMAD.IADD R167, R17, 0x1, R166 ;  /* 0x0000000111a77824 */ /* 0x000fe200078e02a6 */
[----:B------:R-:W-:Y:S01]  /*1e40*/  SEL R6, RZ, 0x1, P1 ;  /* 0x00000001ff067807 */ /* 0x000fe20000800000 */
[----:B------:R-:W-:Y:S01]  /*1e50*/  IMAD.SHL.U32 R9, R9, 0x2, RZ ;  /* 0x0000000209097824 */ /* 0x000fe200078e00ff */
[----:B------:R-:W-:Y:S01]  /*1e60*/  LOP3.LUT P2, RZ, R46, 0x4, RZ, 0xc0, !PT ;  /* 0x000000042eff7812 */ /* 0x000fe2000784c0ff */
[----:B------:R-:W-:Y:S01]  /*1e70*/  IMAD.X R19, R15, 0x1, R19, P0 ;  /* 0x000000010f137824 */ /* 0x000fe200000e0613 */
[----:B------:R-:W-:Y:S01]  /*1e80*/  IADD3 R136, P0, R162, R13, RZ ;  /* 0x0000000da2887210 */ /* 0x000fe20007f1e0ff */
[----:B------:R-:W-:Y:S01]  /*1e90*/  IMAD.SHL.U32 R13, R64, 0x8, RZ ;  /* 0x00000008400d7824 */ /* 0x000fe200078e00ff */
[----:B------:R-:W-:Y:S01]  /*1ea0*/  LOP3.LUT R9, R9, 0x2, R6, 0xe2, !PT ;  /* 0x0000000209097812 */ /* 0x000fe200078ee206 */
[----:B------:R-:W-:Y:S01]  /*1eb0*/  IMAD R17, R0, c[0x0][0x1b8], RZ ;  /* 0x00006e0000117a24 */ /* 0x000fe200078e02ff */
[----:B------:R-:W-:Y:S01]  /*1ec0*/  LOP3.LUT P1, RZ, R46, 0x2, RZ, 0xc0, !PT ;  /* 0x000000022eff7812 */ /* 0x000fe2000782c0ff */
[----:B------:R-:W-:Y:S01]  /*1ed0*/  IMAD.X R133, R163, 0x1, R133, P0 ;  /* 0x00000001a3857824 */ /* 0x000fe200000e0685 */
[----:B------:R-:W-:Y:S01]  /*1ee0*/  ISETP.GE.AND P0, PT, R10, c[0x0][0x220], PT ;  /* 0x000088000a007a0c */ /* 0x000fe20003f06270 */
[----:B------:R-:W-:Y:S01]  /*1ef0*/  IMAD.SHL.U32 R46, R46, 0x40, RZ ;  /* 0x000000402e2e7824 */ /* 0x000fe200078e00ff */
[----:B------:R-:W-:Y:S01]  /*1f00*/  MOV R166, R16 ;  /* 0x0000001000a67202 */ /* 0x000fe20000000f00 */
[C---:B------:R-:W-:Y:S01]  /*1f10*/  IMAD R16, R2.reuse, c[0x0][0x1bc], R17 ;  /* 0x00006f0002107a24 */ /* 0x040fe200078e0211 */
[----:B------:R-:W-:Y:S01]  /*1f20*/  SEL R156, RZ, 0x4, P0 ;  /* 0x00000004ff9c7807 */ /* 0x000fe20000000000 */
[----:B------:R-:W-:Y:S01]  /*1f30*/  IMAD.WIDE.U32 R18, R2, c[0x0][0x1b8], R18 ;  /* 0x00006e0002127a25 */ /* 0x000fe200078e0012 */
[----:B------:R-:W-:-:S02]  /*1f40*/  IADD3 R160, P0, R14, R4, RZ ;  /* 0x000000040ea07210 */ /* 0x000fc40007f1e0ff */
[----:B------:R-:W-:Y:S01]  /*1f50*/  LOP3.LUT R156, R9, R156, RZ, 0xfc, !PT ;  /* 0x0000009c099c7212 */ /* 0x000fe200078efcff */
[----:B------:R-:W-:Y:S01]  /*1f60*/  IMAD.IADD R17, R19, 0x1, R16 ;  /* 0x0000000113117824 */ /* 0x000fe200078e0210 */
[----:B------:R-:W-:Y:S01]  /*1f70*/  SHF.R.S32.HI R9, RZ, 0x1f, R68 ;  /* 0x0000001fff097819 */ /* 0x000fe20000011444 */
[----:B------:R-:W-:Y:S01]  /*1f80*/  IMAD R133, R133, c[0x0][0x1a0], RZ ;  /* 0x0000680085857a24 */ /* 0x000fe200078e02ff */
[----:B------:R-:W-:Y:S01]  /*1f90*/  LOP3.LUT R46, R46, 0x1c0, RZ, 0xc0, !PT ;  /* 0x000001c02e2e7812 */ /* 0x000fe200078ec0ff */
[----:B------:R-:W-:Y:S01]  /*1fa0*/  IMAD.MOV.U32 R16, RZ, RZ, R18 ;  /* 0x000000ffff107224 */ /* 0x000fe200078e0012 */
[----:B------:R-:W-:Y:S01]  /*1fb0*/  LEA.HI R66, R9, R68, RZ, 0x6 ;  /* 0x0000004409427211 */ /* 0x000fe200078f30ff */
[----:B------:R-:W-:Y:S01]  /*1fc0*/  IMAD R159, R163, c[0x0][0x198], RZ ;  /* 0x00006600a39f7a24 */ /* 0x000fe200078e02ff */
[----:B------:R-:W-:Y:S01]  /*1fd0*/  IADD3.X R161, R15, R5, RZ, P0, !PT ;  /* 0x000000050fa17210 */ /* 0x000fe200007fe4ff */
[C---:B------:R-:W-:Y:S01]  /*1fe0*/  IMAD R133, R136.reuse, c[0x0][0x1a4], R133 ;  /* 0x0000690088857a24 */ /* 0x040fe200078e0285 */
[----:B------:R-:W-:Y:S01]  /*1ff0*/  SHF.R.S32.HI R66, RZ, 0x6, R66 ;  /* 0x00000006ff427819 */ /* 0x000fe20000011442 */
[----:B------:R-:W-:Y:S01]  /*2000*/  IMAD.WIDE.U32 R136, R136, c[0x0][0x1a0], R16 ;  /* 0x0000680088887a25 */ /* 0x000fe200078e0010 */
[----:B------:R-:W-:-:S02]  /*2010*/  LOP3.LUT R13, R46, 0x8, R13, 0xf8, !PT ;  /* 0x000000082e0d7812 */ /* 0x000fc400078ef80d */
[----:B------:R-:W-:Y:S01]  /*2020*/  IMNMX R66, R195, R66, !PT ;  /* 0x00000042c3427217 */ /* 0x000fe20007800200 */
[C---:B------:R-:W-:Y:S01]  /*2030*/  IMAD R159, R162.reuse, c[0x0][0x19c], R159 ;  /* 0x00006700a29f7a24 */ /* 0x040fe200078e029f */
[----:B------:R-:W-:Y:S01]  /*2040*/  SHF.R.U32.HI R46, RZ, 0x3, R46 ;  /* 0x00000003ff2e7819 */ /* 0x000fe2000001162e */
[----:B------:R-:W-:Y:S01]  /*2050*/  IMAD.WIDE.U32 R160, R162, c[0x0][0x198], R160 ;  /* 0x00006600a2a07a25 */ /* 0x000fe200078e00a0 */
[----:B------:R-:W-:Y:S02]  /*2060*/  ISETP.GT.AND P0, PT, R134, R66, PT ;  /* 0x000000428600720c */ /* 0x000fe40003f04270 */
[----:B------:R-:W-:Y:S01]  /*2070*/  LEA.HI R21, R157, R132, RZ, 0x6 ;  /* 0x000000849d157211 */ /* 0x000fe200078f30ff */
[----:B------:R-:W-:Y:S01]  /*2080*/  IMAD.WIDE.U32 R166, R164, c[0x0][0x1a8], R166 ;  /* 0x00006a00a4a67a25 */ /* 0x000fe200078e00a6 */
[----:B------:R-:W-:Y:S02]  /*2090*/  LOP3.LUT R46, R13, R46, RZ, 0x3c, !PT ;  /* 0x0000002e0d2e7212 */ /* 0x000fe400078e3cff */
[----:B------:R-:W-:Y:S01]  /*20a0*/  LEA.HI R157, R157, R132, RZ, 0x5 ;  /* 0x000000849d9d7211 */ /* 0x000fe200078f28ff */
[----:B------:R-:W-:Y:S01]  /*20b0*/  IMAD.SHL.U32 R21, R21, 0x8, RZ ;  /* 0x0000000815157824 */ /* 0x000fe200078e00ff */
[----:B------:R-:W-:Y:S01]  /*20c0*/  LOP3.LUT R46, R46, 0xfffffe00, R3, 0xf8, !PT ;  /* 0xfffffe002e2e7812 */ /* 0x000fe200078ef803 */
[----:B------:R-:W-:Y:S01]  /*20d0*/  IMAD.MOV.U32 R3, RZ, RZ, c[0x0][0x1a0] ;  /* 0x00006800ff037624 */ /* 0x000fe200078e00ff */
[----:B------:R-:W-:Y:S01]  /*20e0*/  SHF.R.S32.HI R63, RZ, 0x5, R157 ;  /* 0x00000005ff3f7819 */ /* 0x000fe2000001149d */
[----:B------:R-:W-:Y:S01]  /*20f0*/  IMAD.SHL.U32 R154, R153, 0x10, RZ ;  /* 0x00000010999a7824 */ /* 0x000fe200078e00ff */
[----:B------:R-:W-:Y:S01]  /*2100*/  LOP3.LUT R157, R157, 0xffffffe0, RZ, 0xc0, !PT ;  /* 0xffffffe09d9d7812 */ /* 0x000fe200078ec0ff */
[----:B------:R-:W-:Y:S01]  /*2110*/  IMAD.SHL.U32 R119, R3, 0x10, RZ ;  /* 0x0000001003777824 */ /* 0x000fe200078e00ff */
[----:B------:R-:W-:Y:S01]  /*2120*/  LOP3.LUT R158, R158, 0xfffffe00, R21, 0xf8, !PT ;  /* 0xfffffe009e9e7812 */ /* 0x000fe200078ef815 */
[----:B------:R-:W-:Y:S01]  /*2130*/  IMAD.IADD R159, R161, 0x1, R159 ;  /* 0x00000001a19f7824 */ /* 0x000fe200078e029f */
[-C--:B------:R-:W-:Y:S01]  /*2140*/  SHF.L.U64.HI R118, R3, R98.reuse, c[0x0][0x1a4] ;  /* 0x0000690003767619 */ /* 0x080fe20000010262 */
[----:B------:R-:W-:Y:S01]  /*2150*/  IMAD.IADD R157, R132, 0x1, -R157 ;  /* 0x00000001849d7824 */ /* 0x000fe200078e0a9d */
[----:B------:R-:W-:Y:S01]  /*2160*/  SHF.L.U64.HI R60, R175, R98, c[0x0][0x19c] ;  /* 0x00006700af3c7619 */ /* 0x000fe20000010262 */
[----:B------:R-:W-:Y:S01]  /*2170*/  IMAD.IADD R133, R137, 0x1, R133 ;  /* 0x0000000189857824 */ /* 0x000fe200078e0285 */
[----:B------:R-:W-:Y:S01]  /*2180*/  SHF.R.S32.HI R130, RZ, 0x1f, R152 ;  /* 0x0000001fff827819 */ /* 0x000fe20000011498 */
[----:B------:R-:W-:Y:S01]  /*2190*/  IMAD.IADD R169, R167, 0x1, R169 ;  /* 0x00000001a7a97824 */ /* 0x000fe200078e02a9 */
[----:B------:R-:W-:-:S02]  /*21a0*/  SHF.R.S32.HI R129, RZ, 0x1f, R151 ;  /* 0x0000001fff817819 */ /* 0x000fc40000011497 */
[----:B------:R-:W-:Y:S02]  /*21b0*/  SEL R47, R47, 0xfffffff0, !P1 ;  /* 0xfffffff02f2f7807 */ /* 0x000fe40004800000 */
[----:B------:R-:W-:Y:S01]  /*21c0*/  SEL R45, R73, 0xffffffe0, !P2 ;  /* 0xffffffe0492d7807 */ /* 0x000fe20005000000 */
        /* <DEDUP_REMOVED lines=13> */
[C---:B------:R-:W-:Y:S01]  /*22a0*/  IMAD R6, R197.reuse, c[0x0][0x284], R6 ;  /* 0x0000a100c5067a24 */ /* 0x040fe200078e0206 */
[C---:B------:R-:W-:Y:S01]  /*22b0*/  IADD3 R143, R154.reuse, 0x40, RZ ;  /* 0x000000409a8f7810 */ /* 0x040fe20007ffe0ff */
        /* <DEDUP_REMOVED lines=12> */
[----:B------:R-:W-:Y:S01]  /*2380*/  IMAD R4, R8, c[0x0][0x28c], R5 ;  /* 0x0000a30008047a24 */ /* 0x000fe200078e0205 */
[----:B------:R-:W-:Y:S01]  /*2390*/  LOP3.LUT R150, R146, 0x1, RZ, 0xc0, !PT ;  /* 0x0000000192967812 */ /* 0x000fe200078ec0ff */
[----:B------:R-:W-:Y:S01]  /*23a0*/  IMAD.WIDE.U32 R12, R8, c[0x0][0x288], R12 ;  /* 0x0000a200080c7a25 */ /* 0x000fe200078e000c */
[----:B------:R-:W-:Y:S01]  /*23b0*/  LOP3.LUT R148, R146, 0x2, RZ, 0xc0, !PT ;  /* 0x0000000292947812 */ /* 0x000fe200078ec0ff */
        /* <DEDUP_REMOVED lines=54> */
[C---:B------:R-:W-:Y:S01]  /*2720*/  IADD3 R88, P2, R61.reuse, R86, RZ ;  /* 0x000000563d587210 */ /* 0x040fe20007f5e0ff */
[----:B------:R-:W-:Y:S01]  /*2730*/  IMAD.MOV.U32 R71, RZ, RZ, 0x5 ;  /* 0x00000005ff477424 */ /* 0x000fe200078e00ff */
[----:B------:R-:W-:Y:S01]  /*2740*/  IADD3 R83, P4, R70, 0x80, RZ ;  /* 0x0000008046537810 */ /* 0x000fe20007f9e0ff */
[----:B------:R-:W-:Y:S01]  /*2750*/  IMAD.X R74, RZ, RZ, R69, P0 ;  /* 0x000000ffff4a7224 */ /* 0x000fe200000e0645 */
[----:B------:R-:W-:Y:S01]  /*2760*/  SHF.L.U64.HI R102, R102, 0x1, R0 ;  /* 0x0000000166667819 */ /* 0x000fe20000010200 */
[----:B------:R-:W-:Y:S01]  /*2770*/  IMAD.IADD R140, R154, 0x1, R143 ;  /* 0x000000019a8c7824 */ /* 0x000fe200078e028f */
        /* <DEDUP_REMOVED lines=15> */
[----:B------:R-:W-:Y:S01]  /*2870*/  IMAD.IADD R138, R154, 0x1, R140 ;  /* 0x000000019a8a7824 */ /* 0x000fe200078e028c */
[----:B------:R-:W-:Y:S01]  /*2880*/  SHF.L.U64.HI R98, R172, R98, c[0x0][0x294] ;  /* 0x0000a500ac627619 */ /* 0x000fe20000010262 */
        /* <DEDUP_REMOVED lines=24> */
[--C-:B------:R-:W-:Y:S01]  /*2a10*/  IMAD.X R90, R76, 0x1, R69.reuse, P5 ;  /* 0x000000014c5a7824 */ /* 0x100fe200028e0645 */
        /* <DEDUP_REMOVED lines=9> */
.L_x_6869:
        /* <DEDUP_REMOVED lines=18> */
.L_x_6778:
[----:B------:R-:W-:Y:S05]  /*2bd0*/  BSYNC B0 ;  /* 0x0000000000007941 */ /* 0x000fea0003800000 */
.L_x_6777:
        /* <DEDUP_REMOVED lines=18> */
.L_x_6780:
[----:B------:R-:W-:Y:S05]  /*2d00*/  BSYNC B0 ;  /* 0x0000000000007941 */ /* 0x000fea0003800000 */
.L_x_6779:
        /* <DEDUP_REMOVED lines=18> */
.L_x_6782:
[----:B------:R-:W-:Y:S05]  /*2e30*/  BSYNC B0 ;  /* 0x0000000000007941 */ /* 0x000fea0003800000 */
.L_x_6781:
        /* <DEDUP_REMOVED lines=18> */
.L_x_6784:
[----:B------:R-:W-:Y:S05]  /*2f60*/  BSYNC B0 ;  /* 0x0000000000007941 */ /* 0x000fea0003800000 */
.L_x_6783:
        /* <DEDUP_REMOVED lines=65> */
.L_x_6790:
[----:B------:R-:W-:Y:S05]  /*3380*/  BSYNC B0 ;  /* 0x0000000000007941 */ /* 0x000fea0003800000 */
.L_x_6789:
        /* <DEDUP_REMOVED lines=54> */
.L_x_6792:
[----:B------:R-:W-:Y:S05]  /*36f0*/  BSYNC B0 ;  /* 0x0000000000007941 */ /* 0x000fea0003800000 */
.L_x_6791:
        /* <DEDUP_REMOVED lines=53> */
.L_x_6788:
[----:B------:R-:W-:Y:S05]  /*3a50*/  BSYNC B1 ;  /* 0x0000000000017941 */ /* 0x000fea0003800000 */
.L_x_6787:
        /* <DEDUP_REMOVED lines=64> */
.L_x_6796:
[----:B------:R-:W-:Y:S05]  /*3e60*/  BSYNC B0 ;  /* 0x0000000000007941 */ /* 0x000fea0003800000 */
.L_x_6795:
        /* <DEDUP_REMOVED lines=57> */
.L_x_6798:
[----:B------:R-:W-:Y:S05]  /*4200*/  BSYNC B0 ;  /* 0x0000000000007941 */ /* 0x000fea0003800000 */
.L_x_6797:
        /* <DEDUP_REMOVED lines=56> */
.L_x_6794:
[----:B------:R-:W-:Y:S05]  /*4590*/  BSYNC B1 ;  /* 0x0000000000017941 */ /* 0x000fea0003800000 */
.L_x_6793:
        /* <DEDUP_REMOVED lines=64> */
.L_x_6802:
[----:B------:R-:W-:Y:S05]  /*49a0*/  BSYNC B0 ;  /* 0x0000000000007941 */ /* 0x000fea0003800000 */
.L_x_6801:
        /* <DEDUP_REMOVED lines=57> */
.L_x_6804:
[----:B------:R-:W-:Y:S05]  /*4d40*/  BSYNC B0 ;  /* 0x0000000000007941 */ /* 0x000fea0003800000 */
.L_x_6803:
        /* <DEDUP_REMOVED lines=56> */
.L_x_6800:
[----:B------:R-:W-:Y:S05]  /*50d0*/  BSYNC B1 ;  /* 0x0000000000017941 */ /* 0x000fea0003800000 */
.L_x_6799:
        /* <DEDUP_REMOVED lines=68> */
.L_x_6808:
[----:B------:R-:W-:Y:S05]  /*5520*/  BSYNC B0 ;  /* 0x0000000000007941 */ /* 0x000fea0003800000 */
.L_x_6807:
        /* <DEDUP_REMOVED lines=57> */
.L_x_6810:
[----:B------:R-:W-:Y:S05]  /*58c0*/  BSYNC B0 ;  /* 0x0000000000007941 */ /* 0x000fea0003800000 */
.L_x_6809:
        /* <DEDUP_REMOVED lines=56> */
.L_x_6806:
[----:B------:R-:W-:Y:S05]  /*5c50*/  BSYNC B1 ;  /* 0x0000000000017941 */ /* 0x000fea0003800000 */
.L_x_6805:
        /* <DEDUP_REMOVED lines=8> */
.L_x_6786:
        /* <DEDUP_REMOVED lines=95> */
.L_x_6817:
[----:B------:R-:W-:Y:S05]  /*62d0*/  BSYNC B0 ;  /* 0x0000000000007941 */ /* 0x000fea0003800000 */
.L_x_6816:
[----:B------:R-:W-:Y:S05]  /*62e0*/  MOV R107, R105 ;  /* 0x00000069006b7202 */ /* 0x000fea0000000f00 */
[----:B-----5:R2:W-:Y:S02]  /*62f0*/  STG.E.128 [R106.64], R52 ;  /* 0x000000346a007986 */ /* 0x0205e4000c101d06 */
.L_x_6815:
[----:B------:R-:W-:Y:S05]  /*6300*/  BSYNC B1 ;  /* 0x0000000000017941 */ /* 0x000fea0003800000 */
.L_x_6814:
        /* <DEDUP_REMOVED lines=94> */
.L_x_6821:
[----:B------:R-:W-:Y:S05]  /*68f0*/  BSYNC B0 ;  /* 0x0000000000007941 */ /* 0x000fea0003800000 */
.L_x_6820:
[----:B------:R-:W-:Y:S05]  /*6900*/  MOV R107, R105 ;  /* 0x00000069006b7202 */ /* 0x000fea0000000f00 */
[----:B-----5:R3:W-:Y:S02]  /*6910*/  STG.E.128 [R106.64+0x80], R52 ;  /* 0x000080346a007986 */ /* 0x0207e4000c101d06 */
.L_x_6819:
[----:B------:R-:W-:Y:S05]  /*6920*/  BSYNC B1 ;  /* 0x0000000000017941 */ /* 0x000fea0003800000 */
.L_x_6818:
        /* <DEDUP_REMOVED lines=93> */
.L_x_6823:
[----:B------:R-:W-:Y:S05]  /*6f00*/  BSYNC B0 ;  /* 0x0000000000007941 */ /* 0x000fea0003800000 */
.L_x_6822:
[----:B------:R-:W-:Y:S05]  /*6f10*/  MOV R107, R105 ;  /* 0x00000069006b7202 */ /* 0x000fea0000000f00 */
[----:B-----5:R3:W-:Y:S02]  /*6f20*/  STG.E.128 [R106.64+0x100], R52 ;  /* 0x000100346a007986 */ /* 0x0207e4000c101d06 */
.L_x_6813:
[----:B------:R-:W-:Y:S05]  /*6f30*/  BSYNC B2 ;  /* 0x0000000000027941 */ /* 0x000fea0003800000 */
.L_x_6812:
        /* <DEDUP_REMOVED lines=24> */
[----:B--23--:R-:W-:Y:S02]  /*70c0*/  IADD3 R107, P5, R154, R177, RZ ;  /* 0x000000b19a6b7210 */ /* 0x00cfe40007fbe0ff */
[C---:B------:R-:W-:Y:S02]  /*70d0*/  LEA R18, P0, R176.reuse, R178, 0x1 ;  /* 0x000000b2b0127211 */ /* 0x040fe400078008ff */
[----:B------:R-:W-:Y:S02]  /*70e0*/  @P4 IADD3 R181, RZ, -UR5, RZ ;  /* 0x80000005ffb54c10 */ /* 0x000fe4000fffe0ff */
[----:B------:R-:W-:Y:S02]  /*70f0*/  LEA.HI.X.SX32 R19, R176, R179, 0x1, P0 ;  /* 0x000000b3b0137211 */ /* 0x000fe400000f0eff */
[----:B------:R-:W-:Y:S02]  /*7100*/  LEA.HI.X.SX32 R176, R177, R128, 0x1, P5 ;  /* 0x00000080b1b07211 */ /* 0x000fe400028f0eff */
[C---:B----4-:R-:W-:Y:S01]  /*7110*/  LEA R178, P0, R107.reuse, R114, 0x1 ;  /* 0x000000726bb27211 */ /* 0x050fe200078008ff */
[----:B------:R-:W2:Y:S03]  /*7120*/  LDG.E.128 R28, [R18.64] ;  /* 0x00000006121c7981 */ /* 0x000ea6000c1e1d00 */
[----:B------:R-:W-:Y:S02]  /*7130*/  LEA.HI.X R179, R107, R115, R176, 0x1, P0 ;  /* 0x000000736bb37211 */ /* 0x000fe400000f0cb0 */
[----:B------:R-:W-:Y:S04]  /*7140*/  IADD3 R107, P0, R154, R181, RZ ;  /* 0x000000b59a6b7210 */ /* 0x000fe80007f1e0ff */
[----:B------:R-:W-:Y:S01]  /*7150*/  LEA.HI.X.SX32 R180, R181, R128, 0x1, P0 ;  /* 0x00000080b5b47211 */ /* 0x000fe200000f0eff */
[----:B------:R-:W3:Y:S01]  /*7160*/  LDG.E.128 R176, [R178.64] ;  /* 0x00000006b2b07981 */ /* 0x000ee2000c1e1d00 */
        /* <DEDUP_REMOVED lines=63> */
.L_x_6829:
[----:B------:R-:W-:Y:S05]  /*7560*/  BSYNC B0 ;  /* 0x0000000000007941 */ /* 0x000fea0003800000 */
.L_x_6828:
[C---:B------:R-:W-:Y:S04]  /*7570*/  LEA R2, P0, R61.reuse, R106, 0x1 ;  /* 0x0000006a3d027211 */ /* 0x040fe800078008ff */
[----:B------:R-:W-:Y:S05]  /*7580*/  LEA.HI.X R3, R61, R105, R60, 0x1, P0 ;  /* 0x000000693d037211 */ /* 0x000fea00000f0c3c */
[----:B-----5:R1:W-:Y:S04]  /*7590*/  STG.E.128 [R2.64], R56 ;  /* 0x0000003802007986 */ /* 0x0203e8000c101d06 */
.L_x_6827:
[----:B------:R-:W-:Y:S05]  /*75a0*/  BSYNC B1 ;  /* 0x0000000000017941 */ /* 0x000fea0003800000 */
.L_x_6826:
        /* <DEDUP_REMOVED lines=23> */
[----:B--23--:R-:W-:Y:S02]  /*7720*/  IADD3 R107, P5, R143, R176, RZ ;  /* 0x000000b08f6b7210 */ /* 0x00cfe40007fbe0ff */
        /* <DEDUP_REMOVED lines=72> */
.L_x_6833:
[----:B------:R-:W-:Y:S05]  /*7bb0*/  BSYNC B0 ;  /* 0x0000000000007941 */ /* 0x000fea0003800000 */
.L_x_6832:
[C---:B------:R-:W-:Y:S04]  /*7bc0*/  LEA R2, P0, R78.reuse, R106, 0x1 ;  /* 0x0000006a4e027211 */ /* 0x040fe800078008ff */
[----:B------:R-:W-:Y:S05]  /*7bd0*/  LEA.HI.X R3, R78, R105, R79, 0x1, P0 ;  /* 0x000000694e037211 */ /* 0x000fea00000f0c4f */
[----:B-----5:R4:W-:Y:S04]  /*7be0*/  STG.E.128 [R2.64], R56 ;  /* 0x0000003802007986 */ /* 0x0209e8000c101d06 */
.L_x_6831:
[----:B------:R-:W-:Y:S05]  /*7bf0*/  BSYNC B1 ;  /* 0x0000000000017941 */ /* 0x000fea0003800000 */
.L_x_6830:
        /* <DEDUP_REMOVED lines=95> */
.L_x_6835:
[----:B------:R-:W-:Y:S05]  /*81f0*/  BSYNC B0 ;  /* 0x0000000000007941 */ /* 0x000fea0003800000 */
.L_x_6834:
[C---:B------:R-:W-:Y:S04]  /*8200*/  LEA R2, P0, R86.reuse, R106, 0x1 ;  /* 0x0000006a56027211 */ /* 0x040fe800078008ff */
[----:B------:R-:W-:Y:S05]  /*8210*/  LEA.HI.X R3, R86, R105, R87, 0x1, P0 ;  /* 0x0000006956037211 */ /* 0x000fea00000f0c57 */
[----:B-----5:R4:W-:Y:S04]  /*8220*/  STG.E.128 [R2.64], R56 ;  /* 0x0000003802007986 */ /* 0x0209e8000c101d06 */
.L_x_6825:
[----:B------:R-:W-:Y:S05]  /*8230*/  BSYNC B2 ;  /* 0x0000000000027941 */ /* 0x000fea0003800000 */
.L_x_6824:
        /* <DEDUP_REMOVED lines=98> */
.L_x_6841:
[----:B------:R-:W-:Y:S05]  /*8860*/  BSYNC B0 ;  /* 0x0000000000007941 */ /* 0x000fea0003800000 */
.L_x_6840:
[C---:B------:R-:W-:Y:S04]  /*8870*/  LEA R2, P0, R174.reuse, R106, 0x1 ;  /* 0x0000006aae027211 */ /* 0x040fe800078008ff */
[----:B------:R-:W-:Y:S05]  /*8880*/  LEA.HI.X R3, R174, R105, R73, 0x1, P0 ;  /* 0x00000069ae037211 */ /* 0x000fea00000f0c49 */
[----:B-----5:R4:W-:Y:S04]  /*8890*/  STG.E.128 [R2.64], R56 ;  /* 0x0000003802007986 */ /* 0x0209e8000c101d06 */
.L_x_6839:
[----:B------:R-:W-:Y:S05]  /*88a0*/  BSYNC B1 ;  /* 0x0000000000017941 */ /* 0x000fea0003800000 */
.L_x_6838:
        /* <DEDUP_REMOVED lines=96> */
.L_x_6845:
[----:B------:R-:W-:Y:S05]  /*8eb0*/  BSYNC B0 ;  /* 0x0000000000007941 */ /* 0x000fea0003800000 */
.L_x_6844:
[C---:B------:R-:W-:Y:S04]  /*8ec0*/  LEA R2, P0, R80.reuse, R106, 0x1 ;  /* 0x0000006a50027211 */ /* 0x040fe800078008ff */
[----:B------:R-:W-:Y:S05]  /*8ed0*/  LEA.HI.X R3, R80, R105, R81, 0x1, P0 ;  /* 0x0000006950037211 */ /* 0x000fea00000f0c51 */
[----:B-----5:R4:W-:Y:S04]  /*8ee0*/  STG.E.128 [R2.64], R56 ;  /* 0x0000003802007986 */ /* 0x0209e8000c101d06 */
.L_x_6843:
[----:B------:R-:W-:Y:S05]  /*8ef0*/  BSYNC B1 ;  /* 0x0000000000017941 */ /* 0x000fea0003800000 */
.L_x_6842:
        /* <DEDUP_REMOVED lines=95> */
.L_x_6847:
[----:B------:R-:W-:Y:S05]  /*94f0*/  BSYNC B0 ;  /* 0x0000000000007941 */ /* 0x000fea0003800000 */
.L_x_6846:
[C---:B------:R-:W-:Y:S04]  /*9500*/  LEA R2, P0, R88.reuse, R106, 0x1 ;  /* 0x0000006a58027211 */ /* 0x040fe800078008ff */
[----:B------:R-:W-:Y:S05]  /*9510*/  LEA.HI.X R3, R88, R105, R89, 0x1, P0 ;  /* 0x0000006958037211 */ /* 0x000fea00000f0c59 */
[----:B-----5:R4:W-:Y:S04]  /*9520*/  STG.E.128 [R2.64], R56 ;  /* 0x0000003802007986 */ /* 0x0209e8000c101d06 */
.L_x_6837:
[----:B------:R-:W-:Y:S05]  /*9530*/  BSYNC B2 ;  /* 0x0000000000027941 */ /* 0x000fea0003800000 */
.L_x_6836:
        /* <DEDUP_REMOVED lines=100> */
.L_x_6853:
[----:B------:R-:W-:Y:S05]  /*9b80*/  BSYNC B0 ;  /* 0x0000000000007941 */ /* 0x000fea0003800000 */
.L_x_6852:
[C---:B------:R-:W-:Y:S01]  /*9b90*/  IMAD R0, R181.reuse, c[0x0][0x19c], RZ ;  /* 0x00006700b5007a24 */ /* 0x040fe200078e02ff */
[----:B--23--:R-:W-:Y:S05]  /*9ba0*/  MOV R107, R105 ;  /* 0x00000069006b7202 */ /* 0x00cfea0000000f00 */
[----:B------:R-:W-:Y:S05]  /*9bb0*/  IMAD.WIDE.U32 R2, R181, c[0x0][0x198], R106 ;  /* 0x00006600b5027a25 */ /* 0x000fea00078e006a */
[----:B------:R-:W-:Y:S05]  /*9bc0*/  IADD3 R3, R3, R0, RZ ;  /* 0x0000000003037210 */ /* 0x000fea0007ffe0ff */
[----:B-----5:R2:W-:Y:S02]  /*9bd0*/  STG.E.128 [R2.64], R56 ;  /* 0x0000003802007986 */ /* 0x0205e4000c101d06 */
.L_x_6851:
[----:B------:R-:W-:Y:S05]  /*9be0*/  BSYNC B1 ;  /* 0x0000000000017941 */ /* 0x000fea0003800000 */
.L_x_6850:
        /* <DEDUP_REMOVED lines=23> */
[----:B---3--:R-:W-:Y:S02]  /*9d60*/  IADD3 R107, P2, R138, R176, RZ ;  /* 0x000000b08a6b7210 */ /* 0x008fe40007f5e0ff */
        /* <DEDUP_REMOVED lines=72> */
.L_x_6857:
[----:B------:R-:W-:Y:S05]  /*a1f0*/  BSYNC B0 ;  /* 0x0000000000007941 */ /* 0x000fea0003800000 */
.L_x_6856:
[C---:B------:R-:W-:Y:S04]  /*a200*/  LEA R2, P0, R93.reuse, R106, 0x1 ;  /* 0x0000006a5d027211 */ /* 0x040fe800078008ff */
[----:B------:R-:W-:Y:S05]  /*a210*/  LEA.HI.X R3, R93, R105, R92, 0x1, P0 ;  /* 0x000000695d037211 */ /* 0x000fea00000f0c5c */
[----:B-----5:R2:W-:Y:S04]  /*a220*/  STG.E.128 [R2.64], R56 ;  /* 0x0000003802007986 */ /* 0x0205e8000c101d06 */
.L_x_6855:
[----:B------:R-:W-:Y:S05]  /*a230*/  BSYNC B1 ;  /* 0x0000000000017941 */ /* 0x000fea0003800000 */
.L_x_6854:
        /* <DEDUP_REMOVED lines=95> */
.L_x_6859:
[----:B------:R-:W-:Y:S05]  /*a830*/  BSYNC B0 ;  /* 0x0000000000007941 */ /* 0x000fea0003800000 */
.L_x_6858:
[C---:B------:R-:W-:Y:S04]  /*a840*/  LEA R2, P0, R97.reuse, R106, 0x1 ;  /* 0x0000006a61027211 */ /* 0x040fe800078008ff */
[----:B------:R-:W-:Y:S05]  /*a850*/  LEA.HI.X R3, R97, R105, R96, 0x1, P0 ;  /* 0x0000006961037211 */ /* 0x000fea00000f0c60 */
[----:B-----5:R2:W-:Y:S04]  /*a860*/  STG.E.128 [R2.64], R56 ;  /* 0x0000003802007986 */ /* 0x0205e8000c101d06 */
.L_x_6849:
[----:B------:R-:W-:Y:S05]  /*a870*/  BSYNC B2 ;  /* 0x0000000000027941 */ /* 0x000fea0003800000 */
.L_x_6848:
        /* <DEDUP_REMOVED lines=8> */
.L_x_6785:
        /* <DEDUP_REMOVED lines=14> */
.L_x_6861:
[----:B------:R-:W-:Y:S05]  /*a9e0*/  BSYNC B0 ;  /* 0x0000000000007941 */ /* 0x000fea0003800000 */
.L_x_6860:
        /* <DEDUP_REMOVED lines=24> */
.L_x_6863:
[----:B------:R-:W-:Y:S05]  /*ab70*/  BSYNC B0 ;  /* 0x0000000000007941 */ /* 0x000fea0003800000 */
.L_x_6862:
        /* <DEDUP_REMOVED lines=24> */
.L_x_6865:
[----:B------:R-:W-:Y:S05]  /*ad00*/  BSYNC B0 ;  /* 0x0000000000007941 */ /* 0x000fea0003800000 */
.L_x_6864:
        /* <DEDUP_REMOVED lines=28> */
.L_x_6866:
[----:B------:R-:W-:Y:S05]  /*aed0*/  BSYNC B0 ;  /* 0x0000000000007941 */ /* 0x000fea0003800000 */
.L_x_6811:
        /* <DEDUP_REMOVED lines=80> */
.L_x_6867:
        /* <DEDUP_REMOVED lines=9> */
.L_x_6868:
[----:B------:R-:W-:Y:S04]  /*b470*/  IADD3 R9, R9, -0x1, RZ ;  /* 0xffffffff09097810 */ /* 0x000fe80007ffe0ff */
[----:B------:R-:W-:Y:S11]  /*b480*/  ISETP.GT.AND P0, PT, R9, R66, PT ;  /* 0x000000420900720c */ /* 0x000ff60003f04270 */
[----:B------:R-:W-:Y:S02]  /*b490*/  @!UPT UIADD3 URZ, URZ, URZ, URZ ;  /* 0x0000003f3f3ff290 */ /* 0x000fe4000fffe03f */
[----:B------:R-:W-:-:S05]  /*b4a0*/  @P0 BRA `(.L_x_6869) ;  /* 0xffff760000000947 */ /* 0x000fca000383ffff */
.L_x_6776:
        /* <DEDUP_REMOVED lines=27> */
[----:B------:R-:W-:Y:S01]  /*b660*/  LEA R0, P4, R3, R166, 0x5 ;  /* 0x000000a603007211 */ /* 0x000fe200078828ff */
[----:B------:R-:W-:Y:S01]  /*b670*/  IMAD.IADD R13, R196, 0x1, -R65 ;  /* 0x00000001c40d7824 */ /* 0x000fe200078e0a41 */
[----:B------:R-:W-:-:S02]  /*b680*/  LEA.HI.X R23, R4, c[0x0][0x164], R7, 0x1, P5 ;  /* 0x0000590004177a11 */ /* 0x000fc400028f0c07 */
[----:B------:R-:W-:Y:S02]  /*b690*/  LEA.HI.X R21, R8, c[0x0][0x164], R6, 0x1, P2 ;  /* 0x0000590008157a11 */ /* 0x000fe400010f0c06 */
[----:B------:R-:W-:Y:S02]  /*b6a0*/  LEA.HI.X R169, R3, R169, R2, 0x5, P4 ;  /* 0x000000a903a97211 */ /* 0x000fe400020f2c02 */
[----:B------:R-:W-:Y:S02]  /*b6b0*/  ISETP.GE.AND P4, PT, R162, R13, PT ;  /* 0x0000000da200720c */ /* 0x000fe40003f86270 */
[----:B------:R-:W-:Y:S02]  /*b6c0*/  LEA R24, P5, R0, c[0x0][0x160], 0x1 ;  /* 0x0000580000187a11 */ /* 0x000fe400078a08ff */
[----:B------:R-:W-:Y:S02]  /*b6d0*/  ISETP.GT.AND P4, PT, R132, -0x8, !P4 ;  /* 0xfffffff88400780c */ /* 0x000fe40006784270 */
[----:B------:R-:W-:-:S02]  /*b6e0*/  LEA.HI.X R25, R0, c[0x0][0x164], R169, 0x1, P5 ;  /* 0x0000590000197a11 */ /* 0x000fc400028f0ca9 */
        /* <DEDUP_REMOVED lines=64> */
.L_x_6878:
[----:B------:R-:W-:Y:S05]  /*baf0*/  BSYNC B0 ;  /* 0x0000000000007941 */ /* 0x000fea0003800000 */
.L_x_6877:
[----:B-----5:R4:W-:Y:S02]  /*bb00*/  STS.128 [R200], R16 ;  /* 0x00000010c8007388 */ /* 0x0209e40000000c00 */
.L_x_6876:
[----:B------:R-:W-:Y:S05]  /*bb10*/  BSYNC B1 ;  /* 0x0000000000017941 */ /* 0x000fea0003800000 */
.L_x_6875:
        /* <DEDUP_REMOVED lines=46> */
.L_x_6882:
[----:B------:R-:W-:Y:S05]  /*be00*/  BSYNC B0 ;  /* 0x0000000000007941 */ /* 0x000fea0003800000 */
.L_x_6881:
[----:B-----5:R1:W-:Y:S02]  /*be10*/  STS.128 [R200+0x2000], R16 ;  /* 0x00200010c8007388 */ /* 0x0203e40000000c00 */
.L_x_6880:
[----:B------:R-:W-:Y:S05]  /*be20*/  BSYNC B1 ;  /* 0x0000000000017941 */ /* 0x000fea0003800000 */
.L_x_6879:
        /* <DEDUP_REMOVED lines=8> */
[--C-:B-1---5:R-:W-:Y:S01]  /*beb0*/  HADD2.F32 R26, -RZ, R19.reuse.H0_H0 ;  /* 0x20000013ff1a7230 */ /* 0x122fe20000004100 */
[----:B------:R-:W-:Y:S01]  /*bec0*/  MOV R27, R18 ;  /* 0x00000012001b7202 */ /* 0x000fe20000000f00 */
[----:B------:R-:W-:Y:S02]  /*bed0*/  HADD2.F32 R19, -RZ, R19.H1_H1 ;  /* 0x30000013ff137230 */ /* 0x000fe40000004100 */
[--C-:B------:R-:W-:Y:S02]  /*bee0*/  HADD2.F32 R28, -RZ, R17.reuse.H1_H1 ;  /* 0x30000011ff1c7230 */ /* 0x100fe40000004100 */
[----:B------:R-:W-:-:S02]  /*bef0*/  HADD2.F32 R29, -RZ, R17.H0_H0 ;  /* 0x20000011ff1d7230 */ /* 0x000fc40000004100 */
[----:B----4-:R-:W-:Y:S02]  /*bf00*/  HADD2.F32 R0, -RZ, R3.H1_H1 ;  /* 0x30000003ff007230 */ /* 0x010fe40000004100 */
[----:B------:R-:W-:Y:S02]  /*bf10*/  HADD2.F32 R30, -RZ, R2.H1_H1 ;  /* 0x30000002ff1e7230 */ /* 0x000fe40000004100 */
[----:B--2---:R-:W-:Y:S01]  /*bf20*/  HADD2.F32 R17, -RZ, R5.H1_H1 ;  /* 0x30000005ff117230 */ /* 0x004fe20000004100 */
[----:B------:R-:W-:Y:S01]  /*bf30*/  FMUL.FTZ R8, R19, R0 ;  /* 0x0000000013087220 */ /* 0x000fe20000410000 */
        /* <DEDUP_REMOVED lines=29> */
.L_x_6884:
[----:B------:R-:W-:Y:S05]  /*c110*/  BSYNC B0 ;  /* 0x0000000000007941 */ /* 0x000fea0003800000 */
.L_x_6883:
[----:B-----5:R4:W-:Y:S02]  /*c120*/  STS.128 [R200+0x4000], R16 ;  /* 0x00400010c8007388 */ /* 0x0209e40000000c00 */
.L_x_6874:
[----:B------:R-:W-:Y:S05]  /*c130*/  BSYNC B2 ;  /* 0x0000000000027941 */ /* 0x000fea0003800000 */
.L_x_6873:
[----:B------:R-:W-:Y:S01]  /*c140*/  IADD3 R0, R162, 0x10, RZ ;  /* 0x00000010a2007810 */ /* 0x000fe20007ffe0ff */
        /* <DEDUP_REMOVED lines=23> */
[----:B------:R-:W-:Y:S02]  /*c2c0*/  HADD2.F32 R31, -RZ, R17.H1_H1 ;  /* 0x30000011ff1f7230 */ /* 0x000fe40000004100 */
[----:B------:R-:W-:Y:S02]  /*c2d0*/  HADD2.F32 R29, -RZ, R19.H1_H1 ;  /* 0x30000013ff1d7230 */ /* 0x000fe40000004100 */
[----:B------:R-:W-:-:S02]  /*c2e0*/  HADD2.F32 R32, -RZ, R17.H0_H0 ;  /* 0x20000011ff207230 */ /* 0x000fc40000004100 */
[----:B------:R-:W-:Y:S02]  /*c2f0*/  HADD2.F32 R28, -RZ, R19.H0_H0 ;  /* 0x20000013ff1c7230 */ /* 0x000fe40000004100 */
[----:B----4-:R-:W-:Y:S02]  /*c300*/  HADD2.F32 R18, -RZ, R2.H1_H1 ;  /* 0x30000002ff127230 */ /* 0x010fe40000004100 */
        /* <DEDUP_REMOVED lines=21> */
[----:B------:R-:W-:Y:S01]  /*c460*/  FMUL.FTZ R5, R29, R2 ;  /* 0x000000021d057220 */ /* 0x000fe20000410000 */
[----:B------:R-:W-:Y:S01]  /*c470*/  F2FP.PACK_AB R19, R12, R17 ;  /* 0x000000110c13723e */ /* 0x000fe200000000ff */
[-C--:B------:R-:W-:Y:S01]  /*c480*/  FMUL.FTZ R2, R30, R3.reuse ;  /* 0x000000031e027220 */ /* 0x080fe20000410000 */
[----:B------:R-:W-:Y:S01]  /*c490*/  MOV R17, R18 ;  /* 0x0000001200117202 */ /* 0x000fe20000000f00 */
[----:B------:R-:W-:-:S02]  /*c4a0*/  FMUL.FTZ R3, R16, R3 ;  /* 0x0000000310037220 */ /* 0x000fc40000410000 */
[-C--:B------:R-:W-:Y:S02]  /*c4b0*/  FFMA.FTZ R2, R16, R31.reuse, -R2 ;  /* 0x0000001f10027223 */ /* 0x080fe40000010802 */
[----:B------:R-:W-:Y:S02]  /*c4c0*/  FFMA.FTZ R3, R30, R31, R3 ;  /* 0x0000001f1e037223 */ /* 0x000fe40000010003 */
[-C--:B------:R-:W-:Y:S02]  /*c4d0*/  FFMA.FTZ R5, R27, R4.reuse, -R5 ;  /* 0x000000041b057223 */ /* 0x080fe40000010805 */
[----:B------:R-:W-:Y:S01]  /*c4e0*/  FFMA.FTZ R26, R29, R4, R26 ;  /* 0x000000041d1a7223 */ /* 0x000fe2000001001a */
[----:B------:R-:W-:-:S04]  /*c4f0*/  F2FP.PACK_AB R2, R3, R2 ;  /* 0x000000020302723e */ /* 0x000fc800000000ff */
[----:B------:R-:W-:Y:S02]  /*c500*/  F2FP.PACK_AB R16, R26, R5 ;  /* 0x000000051a10723e */ /* 0x000fe400000000ff */
[----:B------:R-:W-:Y:S02]  /*c510*/  MOV R18, R2 ;  /* 0x0000000200127202 */ /* 0x000fe40000000f00 */
.L_x_6890:
[----:B------:R-:W-:Y:S05]  /*c520*/  BSYNC B0 ;  /* 0x0000000000007941 */ /* 0x000fea0003800000 */
.L_x_6889:
[----:B-----5:R4:W-:Y:S02]  /*c530*/  STS.128 [R200+0x800], R16 ;  /* 0x00080010c8007388 */ /* 0x0209e40000000c00 */
.L_x_6888:
[----:B------:R-:W-:Y:S05]  /*c540*/  BSYNC B1 ;  /* 0x0000000000017941 */ /* 0x000fea0003800000 */
.L_x_6887:
        /* <DEDUP_REMOVED lines=48> */
.L_x_6894:
[----:B------:R-:W-:Y:S05]  /*c850*/  BSYNC B0 ;  /* 0x0000000000007941 */ /* 0x000fea0003800000 */
.L_x_6893:
[----:B-----5:R4:W-:Y:S02]  /*c860*/  STS.128 [R200+0x2800], R16 ;  /* 0x00280010c8007388 */ /* 0x0209e40000000c00 */
.L_x_6892:
[----:B------:R-:W-:Y:S05]  /*c870*/  BSYNC B1 ;  /* 0x0000000000017941 */ /* 0x000fea0003800000 */
.L_x_6891:
        /* <DEDUP_REMOVED lines=8> */
[--C-:B-----5:R-:W-:Y:S01]  /*c900*/  HADD2.F32 R27, -RZ, R17.reuse.H1_H1 ;  /* 0x30000011ff1b7230 */ /* 0x120fe20000004100 */
[----:B------:R-:W-:Y:S01]  /*c910*/  MOV R26, R18 ;  /* 0x00000012001a7202 */ /* 0x000fe20000000f00 */
[----:B------:R-:W-:Y:S02]  /*c920*/  HADD2.F32 R28, -RZ, R17.H0_H0 ;  /* 0x20000011ff1c7230 */ /* 0x000fe40000004100 */
[--C-:B-1----:R-:W-:Y:S02]  /*c930*/  HADD2.F32 R22, -RZ, R19.reuse.H0_H0 ;  /* 0x20000013ff167230 */ /* 0x102fe40000004100 */
[----:B------:R-:W-:-:S02]  /*c940*/  HADD2.F32 R23, -RZ, R19.H1_H1 ;  /* 0x30000013ff177230 */ /* 0x000fc40000004100 */
        /* <DEDUP_REMOVED lines=32> */
.L_x_6896:
[----:B------:R-:W-:Y:S05]  /*cb50*/  BSYNC B0 ;  /* 0x0000000000007941 */ /* 0x000fea0003800000 */
.L_x_6895:
[----:B-----5:R4:W-:Y:S02]  /*cb60*/  STS.128 [R200+0x4800], R16 ;  /* 0x00480010c8007388 */ /* 0x0209e40000000c00 */
.L_x_6886:
[----:B------:R-:W-:Y:S05]  /*cb70*/  BSYNC B2 ;  /* 0x0000000000027941 */ /* 0x000fea0003800000 */
.L_x_6885:
[----:B-1----:R-:W-:Y:S01]  /*cb80*/  IADD3 R22, R162, 0x20, RZ ;  /* 0x00000020a2167810 */ /* 0x002fe20007ffe0ff */
        /* <DEDUP_REMOVED lines=17> */
[----:B----4-:R4:W5:Y:S01]  /*cca0*/  LDG.E.128 R16, [R24.64] ;  /* 0x0000000618107981 */ /* 0x010962000c1e1d00 */
[----:B------:R-:W-:Y:S01]  /*ccb0*/  ISETP.GE.AND P2, PT, R14, c[0x0][0x230], PT ;  /* 0x00008c000e007a0c */ /* 0x000fe20003f46270 */
[----:B------:R-:W-:-:S12]  /*ccc0*/  BSSY B0, `(.L_x_6901) ;  /* 0x000002b000007945 */ /* 0x000fd80003800000 */
[----:B------:R-:W-:Y:S05]  /*ccd0*/  @P2 BRA `(.L_x_6902) ;  /* 0x0000029000002947 */ /* 0x000fea0003800000 */
[----:B--2---:R-:W2:Y:S04]  /*cce0*/  LDG.E.64 R2, [R32.64] ;  /* 0x0000000620027981 */ /* 0x004ea8000c1e1b00 */
[----:B---3--:R-:W3:Y:S01]  /*ccf0*/  LDG.E.64 R4, [R8.64] ;  /* 0x0000000608047981 */ /* 0x008ee2000c1e1b00 */
[----:B-----5:R-:W-:Y:S01]  /*cd00*/  MOV R29, R18 ;  /* 0x00000012001d7202 */ /* 0x020fe20000000f00 */
[----:B------:R-:W-:Y:S02]  /*cd10*/  HADD2.F32 R27, -RZ, R19.H1_H1 ;  /* 0x30000013ff1b7230 */ /* 0x000fe40000004100 */
[----:B------:R-:W-:Y:S02]  /*cd20*/  HADD2.F32 R31, -RZ, R17.H1_H1 ;  /* 0x30000011ff1f7230 */ /* 0x000fe40000004100 */
[----:B------:R-:W-:-:S02]  /*cd30*/  HADD2.F32 R28, -RZ, R19.H0_H0 ;  /* 0x20000013ff1c7230 */ /* 0x000fc40000004100 */
        /* <DEDUP_REMOVED lines=35> */
.L_x_6902:
[----:B------:R-:W-:Y:S05]  /*cf70*/  BSYNC B0 ;  /* 0x0000000000007941 */ /* 0x000fea0003800000 */
.L_x_6901:
[----:B-----5:R1:W-:Y:S02]  /*cf80*/  STS.128 [R200+0x1000], R16 ;  /* 0x00100010c8007388 */ /* 0x0203e40000000c00 */
.L_x_6900:
[----:B------:R-:W-:Y:S05]  /*cf90*/  BSYNC B1 ;  /* 0x0000000000017941 */ /* 0x000fea0003800000 */
.L_x_6899:
        /* <DEDUP_REMOVED lines=48> */
.L_x_6906:
[----:B------:R-:W-:Y:S05]  /*d2a0*/  BSYNC B0 ;  /* 0x0000000000007941 */ /* 0x000fea0003800000 */
.L_x_6905:
[----:B-----5:R4:W-:Y:S02]  /*d2b0*/  STS.128 [R200+0x3000], R16 ;  /* 0x00300010c8007388 */ /* 0x0209e40000000c00 */
.L_x_6904:
[----:B------:R-:W-:Y:S05]  /*d2c0*/  BSYNC B1 ;  /* 0x0000000000017941 */ /* 0x000fea0003800000 */
.L_x_6903:
[----:B------:R1:W-:Y:S01]  /*d2d0*/  @P0 STS.128 [R200+0x5000], RZ ;  /* 0x005000ffc8000388 */ /* 0x0003e20000000c00 */
[----:B------:R-:W-:Y:S05]  /*d2e0*/  @P0 BRA `(.L_x_6898) ;  /* 0x000002e000000947 */ /* 0x000fea0003800000 */
[----:B-12-4-:R-:W5:Y:S01]  /*d2f0*/  LDG.E.128 R24, [R24.64+0x100] ;  /* 0x0001000618187981 */ /* 0x016f62000c1e1d00 */
[----:B------:R-:W-:Y:S01]  /*d300*/  ISETP.GE.AND P2, PT, R10, c[0x0][0x230], PT ;  /* 0x00008c000a007a0c */ /* 0x000fe20003f46270 */
[----:B------:R-:W-:-:S12]  /*d310*/  BSSY B0, `(.L_x_6907) ;  /* 0x000002a000007945 */ /* 0x000fd80003800000 */
[----:B------:R-:W-:Y:S05]  /*d320*/  @P2 BRA `(.L_x_6908) ;  /* 0x0000028000002947 */ /* 0x000fea0003800000 */
[----:B------:R-:W2:Y:S04]  /*d330*/  LDG.E.64 R2, [R32.64+0x80] ;  /* 0x0000800620027981 */ /* 0x000ea8000c1e1b00 */
[----:B------:R-:W4:Y:S01]  /*d340*/  LDG.E.64 R4, [R8.64+0x80] ;  /* 0x0000800608047981 */ /* 0x000f22000c1e1b00 */
        /* <DEDUP_REMOVED lines=20> */
[-C--:B------:R-:W-:Y:S01]  /*d490*/  FFMA.FTZ R9, R26, R17.reuse, -R9 ;  /* 0x000000111a097223 */ /* 0x080fe20000010809 */
[--C-:B------:R-:W-:Y:S01]  /*d4a0*/  HADD2.F32 R12, -RZ, R23.reuse.H0_H0 ;  /* 0x20000017ff0c7230 */ /* 0x100fe20000004100 */
[----:B------:R-:W-:Y:S01]  /*d4b0*/  FFMA.FTZ R8, R18, R17, R8 ;  /* 0x0000001112087223 */ /* 0x000fe20000010008 */
[----:B------:R-:W-:Y:S02]  /*d4c0*/  HADD2.F32 R17, -RZ, R24.H0_H0 ;  /* 0x20000018ff117230 */ /* 0x000fe40000004100 */
[----:B------:R-:W-:Y:S02]  /*d4d0*/  HADD2.F32 R18, -RZ, R23.H1_H1 ;  /* 0x30000017ff127230 */ /* 0x000fe40000004100 */
[----:B------:R-:W-:Y:S01]  /*d4e0*/  HADD2.F32 R23, -RZ, R5.H0_H0 ;  /* 0x20000005ff177230 */ /* 0x000fe20000004100 */
[-C--:B------:R-:W-:Y:S01]  /*d4f0*/  FMUL.FTZ R5, R25, R2.reuse ;  /* 0x0000000219057220 */ /* 0x080fe20000410000 */
[----:B------:R-:W-:Y:S01]  /*d500*/  F2FP.PACK_AB R27, R8, R9 ;  /* 0x00000009081b723e */ /* 0x000fe200000000ff */
        /* <DEDUP_REMOVED lines=8> */
[----:B------:R-:W-:-:S04]  /*d590*/  F2FP.PACK_AB R24, R24, R5 ;  /* 0x000000051818723e */ /* 0x000fc800000000ff */
[----:B------:R-:W-:Y:S02]  /*d5a0*/  F2FP.PACK_AB R26, R3, R2 ;  /* 0x00000002031a723e */ /* 0x000fe400000000ff */
.L_x_6908:
[----:B------:R-:W-:Y:S05]  /*d5b0*/  BSYNC B0 ;  /* 0x0000000000007941 */ /* 0x000fea0003800000 */
.L_x_6907:
[----:B-----5:R1:W-:Y:S02]  /*d5c0*/  STS.128 [R200+0x5000], R24 ;  /* 0x00500018c8007388 */ /* 0x0203e40000000c00 */
.L_x_6898:
[----:B------:R-:W-:Y:S05]  /*d5d0*/  BSYNC B2 ;  /* 0x0000000000027941 */ /* 0x000fea0003800000 */
.L_x_6897:
        /* <DEDUP_REMOVED lines=60> */
.L_x_6913:
[----:B------:R-:W-:Y:S05]  /*d9a0*/  BSYNC B0 ;  /* 0x0000000000007941 */ /* 0x000fea0003800000 */
.L_x_6912:
[----:B-----5:R4:W-:Y:S02]  /*d9b0*/  STS.128 [R200+0x1800], R16 ;  /* 0x00180010c8007388 */ /* 0x0209e40000000c00 */
.L_x_6911:
[----:B------:R-:W-:Y:S05]  /*d9c0*/  BSYNC B1 ;  /* 0x0000000000017941 */ /* 0x000fea0003800000 */
.L_x_6910:
        /* <DEDUP_REMOVED lines=9> */
[--C-:B-1--45:R-:W-:Y:S01]  /*da60*/  HADD2.F32 R26, -RZ, R13.reuse.H0_H0 ;  /* 0x2000000dff1a7230 */ /* 0x132fe20000004100 */
        /* <DEDUP_REMOVED lines=15> */
[----:B------:R-:W-:Y:S01]  /*db60*/  FFMA.FTZ R13, R19, R16, -R13 ;  /* 0x00000010130d7223 */ /* 0x000fe2000001080d */
[----:B------:R-:W-:Y:S01]  /*db70*/  HADD2.F32 R19, -RZ, R5.H0_H0 ;  /* 0x20000005ff137230 */ /* 0x000fe20000004100 */
[----:B------:R-:W-:-:S02]  /*db80*/  FFMA.FTZ R15, R26, R17, -R15 ;  /* 0x000000111a0f7223 */ /* 0x000fc4000001080f */
[----:B------:R-:W-:Y:S01]  /*db90*/  FFMA.FTZ R14, R24, R17, R14 ;  /* 0x00000011180e7223 */ /* 0x000fe2000001000e */
[--C-:B------:R-:W-:Y:S01]  /*dba0*/  HADD2.F32 R17, -RZ, R12.reuse.H1_H1 ;  /* 0x3000000cff117230 */ /* 0x100fe20000004100 */
[----:B------:R-:W-:Y:S01]  /*dbb0*/  FFMA.FTZ R16, R18, R16, R11 ;  /* 0x0000001012107223 */ /* 0x000fe2000001000b */
[----:B------:R-:W-:Y:S02]  /*dbc0*/  HADD2.F32 R11, -RZ, R12.H0_H0 ;  /* 0x2000000cff0b7230 */ /* 0x000fe40000004100 */
[--C-:B------:R-:W-:Y:S01]  /*dbd0*/  HADD2.F32 R18, -RZ, R23.reuse.H1_H1 ;  /* 0x30000017ff127230 */ /* 0x100fe20000004100 */
        /* <DEDUP_REMOVED lines=15> */
.L_x_6917:
[----:B------:R-:W-:Y:S05]  /*dcd0*/  BSYNC B0 ;  /* 0x0000000000007941 */ /* 0x000fea0003800000 */
.L_x_6916:
[----:B-----5:R1:W-:Y:S02]  /*dce0*/  STS.128 [R200+0x3800], R12 ;  /* 0x0038000cc8007388 */ /* 0x0203e40000000c00 */
.L_x_6915:
[----:B------:R-:W-:Y:S05]  /*dcf0*/  BSYNC B1 ;  /* 0x0000000000017941 */ /* 0x000fea0003800000 */
.L_x_6914:
        /* <DEDUP_REMOVED lines=8> */
[----:B-----5:R-:W-:Y:S02]  /*dd80*/  MOV R10, R13 ;  /* 0x0000000d000a7202 */ /* 0x020fe40000000f00 */
[----:B------:R-:W-:Y:S02]  /*dd90*/  MOV R13, R15 ;  /* 0x0000000f000d7202 */ /* 0x000fe40000000f00 */
[----:B----4-:R-:W-:Y:S01]  /*dda0*/  MOV R16, R14 ;  /* 0x0000000e00107202 */ /* 0x010fe20000000f00 */
[----:B------:R-:W-:-:S02]  /*ddb0*/  HADD2.F32 R18, -RZ, R10.H0_H0 ;  /* 0x2000000aff127230 */ /* 0x000fc40000004100 */
[--C-:B------:R-:W-:Y:S02]  /*ddc0*/  HADD2.F32 R14, -RZ, R13.reuse.H0_H0 ;  /* 0x2000000dff0e7230 */ /* 0x100fe40000004100 */
[----:B------:R-:W-:Y:S02]  /*ddd0*/  HADD2.F32 R15, -RZ, R10.H1_H1 ;  /* 0x3000000aff0f7230 */ /* 0x000fe40000004100 */
        /* <DEDUP_REMOVED lines=26> */
[C---:B------:R-:W-:Y:S02]  /*df80*/  FMUL.FTZ R3, R10.reuse, R3 ;  /* 0x000000030a037220 */ /* 0x040fe40000410000 */
[----:B------:R-:W-:Y:S02]  /*df90*/  FFMA.FTZ R5, R11, R4, -R5 ;  /* 0x000000040b057223 */ /* 0x000fe40000010805 */
[-C--:B------:R-:W-:Y:S02]  /*dfa0*/  FFMA.FTZ R2, R10, R15.reuse, -R2 ;  /* 0x0000000f0a027223 */ /* 0x080fe40000010802 */
[----:B------:R-:W-:Y:S01]  /*dfb0*/  FFMA.FTZ R3, R16, R15, R3 ;  /* 0x0000000f10037223 */ /* 0x000fe20000010003 */
[----:B------:R-:W-:-:S02]  /*dfc0*/  F2FP.PACK_AB R15, R6, R7 ;  /* 0x00000007060f723e */ /* 0x000fc400000000ff */
[----:B------:R-:W-:Y:S02]  /*dfd0*/  F2FP.PACK_AB R12, R12, R5 ;  /* 0x000000050c0c723e */ /* 0x000fe400000000ff */
[----:B------:R-:W-:Y:S02]  /*dfe0*/  F2FP.PACK_AB R14, R3, R2 ;  /* 0x00000002030e723e */ /* 0x000fe400000000ff */
.L_x_6919:
[----:B------:R-:W-:Y:S05]  /*dff0*/  BSYNC B0 ;  /* 0x0000000000007941 */ /* 0x000fea0003800000 */
.L_x_6918:
[----:B-----5:R1:W-:Y:S01]  /*e000*/  STS.128 [R200+0x5800], R12 ;  /* 0x0058000cc8007388 */ /* 0x0203e20000000c00 */
[----:B------:R-:W-:Y:S05]  /*e010*/  BRA `(.L_x_6909) ;  /* 0x00004e1000007947 */ /* 0x000fea0003800000 */
.L_x_6872:
        /* <DEDUP_REMOVED lines=32> */
[----:B--2---:R-:W-:Y:S02]  /*e220*/  HADD2.F32 R0, -RZ, R4.H0_H0 ;  /* 0x20000004ff007230 */ /* 0x004fe40000004100 */
[--C-:B------:R-:W-:Y:S02]  /*e230*/  HADD2.F32 R2, -RZ, R5.reuse.H0_H0 ;  /* 0x20000005ff027230 */ /* 0x100fe40000004100 */
        /* <DEDUP_REMOVED lines=56> */
.L_x_6925:
[----:B------:R-:W-:Y:S05]  /*e5c0*/  BSYNC B0 ;  /* 0x0000000000007941 */ /* 0x000fea0003800000 */
.L_x_6924:
[----:B-----5:R4:W-:Y:S02]  /*e5d0*/  STS.128 [R200], R32 ;  /* 0x00000020c8007388 */ /* 0x0209e40000000c00 */
.L_x_6923:
[----:B------:R-:W-:Y:S05]  /*e5e0*/  BSYNC B1 ;  /* 0x0000000000017941 */ /* 0x000fea0003800000 */
.L_x_6922:
        /* <DEDUP_REMOVED lines=29> */
[----:B---3--:R-:W-:Y:S02]  /*e7c0*/  HADD2.F32 R0, -RZ, R4.H0_H0 ;  /* 0x20000004ff007230 */ /* 0x008fe40000004100 */
        /* <DEDUP_REMOVED lines=57> */
.L_x_6929:
[----:B------:R-:W-:Y:S05]  /*eb60*/  BSYNC B0 ;  /* 0x0000000000007941 */ /* 0x000fea0003800000 */
.L_x_6928:
[----:B-----5:R1:W-:Y:S02]  /*eb70*/  STS.128 [R200+0x2000], R32 ;  /* 0x00200020c8007388 */ /* 0x0203e40000000c00 */
.L_x_6927:
[----:B------:R-:W-:Y:S05]  /*eb80*/  BSYNC B1 ;  /* 0x0000000000017941 */ /* 0x000fea0003800000 */
.L_x_6926:
        /* <DEDUP_REMOVED lines=26> */
[----:B-1--4-:R-:W-:Y:S02]  /*ed30*/  HADD2.F32 R27, -RZ, R28.H0_H0 ;  /* 0x2000001cff1b7230 */ /* 0x012fe40000004100 */
        /* <DEDUP_REMOVED lines=59> */
.L_x_6931:
[----:B------:R-:W-:Y:S05]  /*f0f0*/  BSYNC B0 ;  /* 0x0000000000007941 */ /* 0x000fea0003800000 */
.L_x_6930:
[----:B-----5:R4:W-:Y:S02]  /*f100*/  STS.128 [R200+0x4000], R32 ;  /* 0x00400020c8007388 */ /* 0x0209e40000000c00 */
.L_x_6921:
[----:B------:R-:W-:Y:S05]  /*f110*/  BSYNC B2 ;  /* 0x0000000000027941 */ /* 0x000fea0003800000 */
.L_x_6920:
        /* <DEDUP_REMOVED lines=95> */
.L_x_6937:
[----:B------:R-:W-:Y:S05]  /*f710*/  BSYNC B0 ;  /* 0x0000000000007941 */ /* 0x000fea0003800000 */
.L_x_6936:
[----:B-----5:R4:W-:Y:S02]  /*f720*/  STS.128 [R200+0x800], R32 ;  /* 0x00080020c8007388 */ /* 0x0209e40000000c00 */
.L_x_6935:
[----:B------:R-:W-:Y:S05]  /*f730*/  BSYNC B1 ;  /* 0x0000000000017941 */ /* 0x000fea0003800000 */
.L_x_6934:
        /* <DEDUP_REMOVED lines=90> */
.L_x_6941:
[----:B------:R-:W-:Y:S05]  /*fce0*/  BSYNC B0 ;  /* 0x0000000000007941 */ /* 0x000fea0003800000 */
.L_x_6940:
[----:B-----5:R4:W-:Y:S02]  /*fcf0*/  STS.128 [R200+0x2800], R32 ;  /* 0x00280020c8007388 */ /* 0x0209e40000000c00 */
.L_x_6939:
[----:B------:R-:W-:Y:S05]  /*fd00*/  BSYNC B1 ;  /* 0x0000000000017941 */ /* 0x000fea0003800000 */
.L_x_6938:
        /* <DEDUP_REMOVED lines=89> */
.L_x_6943:
[----:B------:R-:W-:Y:S05]  /*102a0*/  BSYNC B0 ;  /* 0x0000000000007941 */ /* 0x000fea0003800000 */
.L_x_6942:
[----:B-----5:R1:W-:Y:S02]  /*102b0*/  STS.128 [R200+0x4800], R28 ;  /* 0x0048001cc8007388 */ /* 0x0203e40000000c00 */
.L_x_6933:
[----:B------:R-:W-:Y:S05]  /*102c0*/  BSYNC B2 ;  /* 0x0000000000027941 */ /* 0x000fea0003800000 */
.L_x_6932:
        /* <DEDUP_REMOVED lines=24> */
[----:B------:R-:W-:Y:S01]  /*10450*/  IMAD.WIDE R28, R7, 0x2, R24 ;  /* 0x00000002071c7825 */ /* 0x000fe200078e0218 */
[----:B------:R-:W-:-:S02]  /*10460*/  @P2 IADD3 R17, -R153, RZ, RZ ;  /* 0x000000ff99112210 */ /* 0x000fc40007ffe1ff */
[----:B------:R-:W-:Y:S02]  /*10470*/  LEA.HI.X.SX32 R4, R19, R2, 0x1, P4 ;  /* 0x0000000213047211 */ /* 0x000fe400020f0eff */
[C---:B------:R-:W-:Y:S01]  /*10480*/  LEA R6, P4, R5.reuse, c[0x0][0x2b0], 0x1 ;  /* 0x0000ac0005067a11 */ /* 0x040fe200078808ff */
[----:B--2---:R-:W2:Y:S03]  /*10490*/  LDG.E.128 R28, [R28.64] ;  /* 0x000000061c1c7981 */ /* 0x004ea6000c1e1d00 */
        /* <DEDUP_REMOVED lines=44> */
[----:B------:R-:W-:Y:S01]  /*10760*/  HADD2.F32 R26, -RZ, R18.H0_H0 ;  /* 0x20000012ff1a7230 */ /* 0x000fe20000004100 */
[----:B------:R-:W-:Y:S01]  /*10770*/  FMUL.FTZ R23, R30, R23 ;  /* 0x000000171e177220 */ /* 0x000fe20000410000 */
[----:B------:R-:W-:-:S02]  /*10780*/  HADD2.F32 R4, -RZ, R34.H0_H0 ;  /* 0x20000022ff047230 */ /* 0x000fc40000004100 */
[----:B------:R-:W-:Y:S01]  /*10790*/  HADD2.F32 R12, -RZ, R35.H0_H0 ;  /* 0x20000023ff0c7230 */ /* 0x000fe20000004100 */
[----:B------:R-:W-:Y:S01]  /*107a0*/  FMUL.FTZ R6, R41, R6 ;  /* 0x0000000629067220 */ /* 0x000fe20000410000 */
        /* <DEDUP_REMOVED lines=18> */
.L_x_6949:
[----:B------:R-:W-:Y:S05]  /*108d0*/  BSYNC B0 ;  /* 0x0000000000007941 */ /* 0x000fea0003800000 */
.L_x_6948:
[----:B-----5:R1:W-:Y:S02]  /*108e0*/  STS.128 [R200+0x1000], R32 ;  /* 0x00100020c8007388 */ /* 0x0203e40000000c00 */
.L_x_6947:
[----:B------:R-:W-:Y:S05]  /*108f0*/  BSYNC B1 ;  /* 0x0000000000017941 */ /* 0x000fea0003800000 */
.L_x_6946:
        /* <DEDUP_REMOVED lines=90> */
.L_x_6953:
[----:B------:R-:W-:Y:S05]  /*10ea0*/  BSYNC B0 ;  /* 0x0000000000007941 */ /* 0x000fea0003800000 */
.L_x_6952:
[----:B-----5:R4:W-:Y:S02]  /*10eb0*/  STS.128 [R200+0x3000], R32 ;  /* 0x00300020c8007388 */ /* 0x0209e40000000c00 */
.L_x_6951:
[----:B------:R-:W-:Y:S05]  /*10ec0*/  BSYNC B1 ;  /* 0x0000000000017941 */ /* 0x000fea0003800000 */
.L_x_6950:
        /* <DEDUP_REMOVED lines=17> */
[----:B-1--4-:R-:W-:Y:S01]  /*10fe0*/  IMAD.WIDE R24, R7, 0x2, R24 ;  /* 0x0000000207187825 */ /* 0x012fe200078e0218 */
[----:B------:R-:W-:-:S02]  /*10ff0*/  @P2 IADD3 R17, -R153, RZ, RZ ;  /* 0x000000ff99112210 */ /* 0x000fc40007ffe1ff */
[----:B------:R-:W-:Y:S02]  /*11000*/  LEA.HI.X.SX32 R4, R19, R2, 0x1, P4 ;  /* 0x0000000213047211 */ /* 0x000fe400020f0eff */
[C---:B------:R-:W-:Y:S01]  /*11010*/  LEA R6, P4, R5.reuse, c[0x0][0x2b0], 0x1 ;  /* 0x0000ac0005067a11 */ /* 0x040fe200078808ff */
[----:B--2---:R-:W2:Y:S03]  /*11020*/  LDG.E.128 R24, [R24.64+0x100] ;  /* 0x0001000618187981 */ /* 0x004ea6000c1e1d00 */
        /* <DEDUP_REMOVED lines=39> */
[----:B------:R-:W-:Y:S01]  /*112a0*/  HADD2.F32 R39, -RZ, R27.H0_H0 ;  /* 0x2000001bff277230 */ /* 0x000fe20000004100 */
[----:B------:R-:W-:Y:S01]  /*112b0*/  @!P2 FADD.FTZ R6, -R6, -RZ ;  /* 0x800000ff0606a221 */ /* 0x000fe20000010100 */
[----:B------:R-:W-:Y:S01]  /*112c0*/  HADD2.F32 R24, -RZ, R18.H0_H0 ;  /* 0x20000012ff187230 */ /* 0x000fe20000004100 */
[----:B------:R-:W-:Y:S01]  /*112d0*/  FMUL.FTZ R23, R26, R23 ;  /* 0x000000171a177220 */ /* 0x000fe20000410000 */
[----:B------:R-:W-:Y:S01]  /*112e0*/  HADD2.F32 R26, -RZ, R17.H1_H1 ;  /* 0x30000011ff1a7230 */ /* 0x000fe20000004100 */
        /* <DEDUP_REMOVED lines=23> */
.L_x_6955:
[----:B------:R-:W-:Y:S05]  /*11460*/  BSYNC B0 ;  /* 0x0000000000007941 */ /* 0x000fea0003800000 */
.L_x_6954:
[----:B-----5:R1:W-:Y:S02]  /*11470*/  STS.128 [R200+0x5000], R28 ;  /* 0x0050001cc8007388 */ /* 0x0203e40000000c00 */
.L_x_6945:
[----:B------:R-:W-:Y:S05]  /*11480*/  BSYNC B2 ;  /* 0x0000000000027941 */ /* 0x000fea0003800000 */
.L_x_6944:
[----:B-1----:R-:W-:-:S04]  /*11490*/  IADD3 R28, R162, 0x30, RZ ;  /* 0x00000030a21c7810 */ /* 0x002fc80007ffe0ff */
        /* <DEDUP_REMOVED lines=24> */
[----:B--2---:R-:W2:Y:S03]  /*11620*/  LDG.E.128 R24, [R24.64] ;  /* 0x0000000618187981 */ /* 0x004ea6000c1e1d00 */
        /* <DEDUP_REMOVED lines=8> */
[----:B---3--:R-:W3:Y:S01]  /*116b0*/  LDG.E.128 R12, [R12.64] ;  /* 0x000000060c0c7981 */ /* 0x008ee2000c1e1d00 */
[--C-:B--2---:R-:W-:Y:S02]  /*116c0*/  HADD2.F32 R31, -RZ, R24.reuse.H0_H0 ;  /* 0x20000018ff1f7230 */ /* 0x104fe40000004100 */
[----:B------:R-:W-:Y:S02]  /*116d0*/  HADD2.F32 R35, -RZ, R24.H1_H1 ;  /* 0x30000018ff237230 */ /* 0x000fe40000004100 */
[--C-:B------:R-:W-:Y:S02]  /*116e0*/  HADD2.F32 R33, -RZ, R25.reuse.H0_H0 ;  /* 0x20000019ff217230 */ /* 0x100fe40000004100 */
[----:B------:R-:W-:Y:S02]  /*116f0*/  HADD2.F32 R24, -RZ, R25.H1_H1 ;  /* 0x30000019ff187230 */ /* 0x000fe40000004100 */
[--C-:B----4-:R-:W-:Y:S02]  /*11700*/  HADD2.F32 R2, -RZ, R4.reuse.H0_H0 ;  /* 0x20000004ff027230 */ /* 0x110fe40000004100 */
        /* <DEDUP_REMOVED lines=11> */
[----:B------:R-:W-:Y:S01]  /*117c0*/  HADD2.F32 R4, -RZ, R26.H0_H0 ;  /* 0x2000001aff047230 */ /* 0x000fe20000004100 */
[----:B------:R-:W-:Y:S01]  /*117d0*/  FMUL.FTZ R24, R24, R23 ;  /* 0x0000001718187220 */ /* 0x000fe20000410000 */
[--C-:B------:R-:W-:Y:S01]  /*117e0*/  HADD2.F32 R23, -RZ, R27.reuse.H0_H0 ;  /* 0x2000001bff177230 */ /* 0x100fe20000004100 */
[----:B------:R-:W-:Y:S01]  /*117f0*/  FMUL.FTZ R31, R31, R2 ;  /* 0x000000021f1f7220 */ /* 0x000fe20000410000 */
[----:B------:R-:W-:Y:S01]  /*11800*/  HADD2.F32 R2, -RZ, R27.H1_H1 ;  /* 0x3000001bff027230 */ /* 0x000fe20000004100 */
[----:B------:R-:W-:-:S02]  /*11810*/  @!P2 FADD.FTZ R5, -R5, -RZ ;  /* 0x800000ff0505a221 */ /* 0x000fc40000010100 */
[----:B------:R-:W-:Y:S02]  /*11820*/  @!P2 FADD.FTZ R6, -R6, -RZ ;  /* 0x800000ff0606a221 */ /* 0x000fe40000010100 */
[----:B------:R-:W-:Y:S02]  /*11830*/  @!P2 FADD.FTZ R8, -R8, -RZ ;  /* 0x800000ff0808a221 */ /* 0x000fe40000010100 */
[----:B------:R-:W-:Y:S02]  /*11840*/  @!P2 FADD.FTZ R7, -R7, -RZ ;  /* 0x800000ff0707a221 */ /* 0x000fe40000010100 */
[----:B------:R-:W-:Y:S01]  /*11850*/  FMUL.FTZ R5, R4, R5 ;  /* 0x0000000504057220 */ /* 0x000fe20000410000 */
[--C-:B---3--:R-:W-:Y:S01]  /*11860*/  HADD2.F32 R4, -RZ, R12.reuse.H0_H0 ;  /* 0x2000000cff047230 */ /* 0x108fe20000004100 */
[----:B------:R-:W-:Y:S01]  /*11870*/  FMUL.FTZ R6, R23, R6 ;  /* 0x0000000617067220 */ /* 0x000fe20000410000 */
[----:B------:R-:W-:Y:S01]  /*11880*/  HADD2.F32 R23, -RZ, R12.H1_H1 ;  /* 0x3000000cff177230 */ /* 0x000fe20000004100 */
        /* <DEDUP_REMOVED lines=8> */
[----:B------:R-:W-:Y:S01]  /*11910*/  HADD2.F32 R26, -RZ, R14.H0_H0 ;  /* 0x2000000eff1a7230 */ /* 0x000fe20000004100 */
[----:B------:R-:W-:Y:S01]  /*11920*/  FFMA.FTZ R2, R2, R4, R31 ;  /* 0x0000000402027223 */ /* 0x000fe2000001001f */
[----:B------:R-:W-:Y:S01]  /*11930*/  HADD2.F32 R4, -RZ, R18.H0_H0 ;  /* 0x20000012ff047230 */ /* 0x000fe20000004100 */
[----:B------:R-:W-:Y:S01]  /*11940*/  FFMA.FTZ R8, R8, R12, R33 ;  /* 0x0000000c08087223 */ /* 0x000fe20000010021 */
[----:B------:R-:W-:Y:S02]  /*11950*/  HADD2.F32 R12, -RZ, R19.H0_H0 ;  /* 0x20000013ff0c7230 */ /* 0x000fe40000004100 */
        /* <DEDUP_REMOVED lines=18> */
.L_x_6959:
[----:B------:R-:W-:Y:S05]  /*11a80*/  BSYNC B0 ;  /* 0x0000000000007941 */ /* 0x000fea0003800000 */
.L_x_6958:
[----:B-----5:R1:W-:Y:S02]  /*11a90*/  STS.128 [R200+0x1800], R16 ;  /* 0x00180010c8007388 */ /* 0x0203e40000000c00 */
.L_x_6957:
[----:B------:R-:W-:Y:S05]  /*11aa0*/  BSYNC B1 ;  /* 0x0000000000017941 */ /* 0x000fea0003800000 */
.L_x_6956:
        /* <DEDUP_REMOVED lines=18> */
[----:B----4-:R-:W-:-:S03]  /*11bd0*/  IMAD.WIDE R24, R7, 0x2, R20 ;  /* 0x0000000207187825 */ /* 0x010fc600078e0214 */
[----:B------:R-:W-:Y:S02]  /*11be0*/  LEA.HI.X.SX32 R2, R2, R9, 0x1, P2 ;  /* 0x0000000902027211 */ /* 0x000fe400010f0eff */
[C---:B------:R-:W-:Y:S01]  /*11bf0*/  IADD3 R5, P2, R13.reuse, R8, RZ ;  /* 0x000000080d057210 */ /* 0x040fe20007f5e0ff */
[----:B--2---:R-:W2:Y:S03]  /*11c00*/  LDG.E.128 R24, [R24.64+0x80] ;  /* 0x0000800618187981 */ /* 0x004ea6000c1e1d00 */
        /* <DEDUP_REMOVED lines=25> */
[--C-:B------:R-:W-:Y:S01]  /*11da0*/  HADD2.F32 R2, -RZ, R27.reuse.H1_H1 ;  /* 0x3000001bff027230 */ /* 0x100fe20000004100 */
[----:B------:R-:W-:Y:S01]  /*11db0*/  FMUL.FTZ R31, R31, R4 ;  /* 0x000000041f1f7220 */ /* 0x000fe20000410000 */
[----:B------:R-:W-:Y:S01]  /*11dc0*/  HADD2.F32 R4, -RZ, R26.H0_H0 ;  /* 0x2000001aff047230 */ /* 0x000fe20000004100 */
[----:B------:R-:W-:Y:S01]  /*11dd0*/  FMUL.FTZ R24, R24, R11 ;  /* 0x0000000b18187220 */ /* 0x000fe20000410000 */
[----:B------:R-:W-:Y:S01]  /*11de0*/  HADD2.F32 R11, -RZ, R27.H0_H0 ;  /* 0x2000001bff0b7230 */ /* 0x000fe20000004100 */
[----:B------:R-:W-:-:S02]  /*11df0*/  @!P1 FADD.FTZ R8, -R8, -RZ ;  /* 0x800000ff08089221 */ /* 0x000fc40000010100 */
[----:B------:R-:W-:Y:S02]  /*11e00*/  @!P1 FADD.FTZ R5, -R5, -RZ ;  /* 0x800000ff05059221 */ /* 0x000fe40000010100 */
        /* <DEDUP_REMOVED lines=37> */
.L_x_6963:
[----:B------:R-:W-:Y:S05]  /*12060*/  BSYNC B0 ;  /* 0x0000000000007941 */ /* 0x000fea0003800000 */
.L_x_6962:
[----:B-----5:R1:W-:Y:S02]  /*12070*/  STS.128 [R200+0x3800], R16 ;  /* 0x00380010c8007388 */ /* 0x0203e40000000c00 */
.L_x_6961:
[----:B------:R-:W-:Y:S05]  /*12080*/  BSYNC B1 ;  /* 0x0000000000017941 */ /* 0x000fea0003800000 */
.L_x_6960:
        /* <DEDUP_REMOVED lines=21> */
[----:B--2---:R-:W2:Y:S01]  /*121e0*/  LDG.E.128 R16, [R16.64] ;  /* 0x0000000610107981 */ /* 0x004ea2000c1e1d00 */
[----:B------:R-:W-:-:S04]  /*121f0*/  IADD3 R5, P1, R2, R3, RZ ;  /* 0x0000000302057210 */ /* 0x000fc80007f3e0ff */
[----:B------:R-:W-:Y:S02]  /*12200*/  LEA.HI.X.SX32 R2, R2, R9, 0x1, P1 ;  /* 0x0000000902027211 */ /* 0x000fe400008f0eff */
[----:B------:R-:W-:-:S04]  /*12210*/  LEA R6, P1, R5, c[0x0][0x2b0], 0x1 ;  /* 0x0000ac0005067a11 */ /* 0x000fc800078208ff */
[----:B------:R-:W-:Y:S02]  /*12220*/  LEA.HI.X R7, R5, c[0x0][0x2b4], R2, 0x1, P1 ;  /* 0x0000ad0005077a11 */ /* 0x000fe400008f0c02 */
[----:B------:R-:W-:Y:S02]  /*12230*/  MOV R2, RZ ;  /* 0x000000ff00027202 */ /* 0x000fe40000000f00 */
[----:B------:R-:W-:Y:S02]  /*12240*/  @P0 IADD3 R2, -R155, RZ, RZ ;  /* 0x000000ff9b020210 */ /* 0x000fe40007ffe1ff */
[----:B---3--:R-:W3:Y:S02]  /*12250*/  LDG.E.128 R4, [R6.64] ;  /* 0x0000000606047981 */ /* 0x008ee4000c1e1d00 */
[----:B------:R-:W-:-:S04]  /*12260*/  IADD3 R3, P1, R2, R3, RZ ;  /* 0x0000000302037210 */ /* 0x000fc80007f3e0ff */
[----:B------:R-:W-:Y:S02]  /*12270*/  LEA.HI.X.SX32 R2, R2, R9, 0x1, P1 ;  /* 0x0000000902027211 */ /* 0x000fe400008f0eff */
[----:B------:R-:W-:-:S04]  /*12280*/  LEA R8, P1, R3, c[0x0][0x2a8], 0x1 ;  /* 0x0000aa0003087a11 */ /* 0x000fc800078208ff */
[----:B------:R-:W-:-:S06]  /*12290*/  LEA.HI.X R9, R3, c[0x0][0x2ac], R2, 0x1, P1 ;  /* 0x0000ab0003097a11 */ /* 0x000fcc00008f0c02 */
[----:B----4-:R-:W4:Y:S01]  /*122a0*/  LDG.E.128 R8, [R8.64] ;  /* 0x0000000608087981 */ /* 0x010f22000c1e1d00 */
[--C-:B--2---:R-:W-:Y:S02]  /*122b0*/  HADD2.F32 R23, -RZ, R17.reuse.H0_H0 ;  /* 0x20000011ff177230 */ /* 0x104fe40000004100 */
[----:B------:R-:W-:Y:S02]  /*122c0*/  HADD2.F32 R26, -RZ, R16.H0_H0 ;  /* 0x20000010ff1a7230 */ /* 0x000fe40000004100 */
[----:B------:R-:W-:Y:S02]  /*122d0*/  HADD2.F32 R24, -RZ, R17.H1_H1 ;  /* 0x30000011ff187230 */ /* 0x000fe40000004100 */
[----:B---3--:R-:W-:Y:S02]  /*122e0*/  HADD2.F32 R2, -RZ, R5.H0_H0 ;  /* 0x20000005ff027230 */ /* 0x008fe40000004100 */
[--C-:B------:R-:W-:Y:S02]  /*122f0*/  HADD2.F32 R3, -RZ, R4.reuse.H0_H0 ;  /* 0x20000004ff037230 */ /* 0x100fe40000004100 */
[----:B------:R-:W-:Y:S01]  /*12300*/  HADD2.F32 R20, -RZ, R4.H1_H1 ;  /* 0x30000004ff147230 */ /* 0x000fe20000004100 */
        /* <DEDUP_REMOVED lines=11> */
[----:B------:R-:W-:Y:S02]  /*123c0*/  @!P0 FADD.FTZ R5, -R5, -RZ ;  /* 0x800000ff05058221 */ /* 0x000fe40000010100 */
        /* <DEDUP_REMOVED lines=8> */
[----:B------:R-:W-:Y:S01]  /*12450*/  @!P0 FADD.FTZ R21, -R21, -RZ ;  /* 0x800000ff15158221 */ /* 0x000fe20000010100 */
[----:B----4-:R-:W-:Y:S01]  /*12460*/  HADD2.F32 R3, -RZ, R9.H0_H0 ;  /* 0x20000009ff037230 */ /* 0x010fe20000004100 */
[----:B------:R-:W-:Y:S01]  /*12470*/  @!P0 FADD.FTZ R4, -R4, -RZ ;  /* 0x800000ff04048221 */ /* 0x000fe20000010100 */
[----:B------:R-:W-:-:S02]  /*12480*/  HADD2.F32 R13, -RZ, R13.H1_H1 ;  /* 0x3000000dff0d7230 */ /* 0x000fc40000004100 */
        /* <DEDUP_REMOVED lines=8> */
[----:B------:R-:W-:Y:S01]  /*12510*/  HADD2.F32 R5, -RZ, R12.H0_H0 ;  /* 0x2000000cff057230 */ /* 0x000fe20000004100 */
[----:B------:R-:W-:Y:S01]  /*12520*/  FFMA.FTZ R9, R13, R9, R24 ;  /* 0x000000090d097223 */ /* 0x000fe20000010018 */
        /* <DEDUP_REMOVED lines=20> */
.L_x_6965:
[----:B------:R-:W-:Y:S05]  /*12670*/  BSYNC B0 ;  /* 0x0000000000007941 */ /* 0x000fea0003800000 */
.L_x_6964:
[----:B-----5:R1:W-:Y:S01]  /*12680*/  STS.128 [R200+0x5800], R12 ;  /* 0x0058000cc8007388 */ /* 0x0203e20000000c00 */
[----:B------:R-:W-:Y:S05]  /*12690*/  BRA `(.L_x_6909) ;  /* 0x0000079000007947 */ /* 0x000fea0003800000 */
.L_x_6871:
        /* <DEDUP_REMOVED lines=27> */
.L_x_6967:
[----:B------:R-:W-:Y:S05]  /*12850*/  BSYNC B0 ;  /* 0x0000000000007941 */ /* 0x000fea0003800000 */
.L_x_6966:
        /* <DEDUP_REMOVED lines=29> */
.L_x_6969:
[----:B------:R-:W-:Y:S05]  /*12a30*/  BSYNC B0 ;  /* 0x0000000000007941 */ /* 0x000fea0003800000 */
.L_x_6968:
        /* <DEDUP_REMOVED lines=30> */
.L_x_6971:
[----:B------:R-:W-:Y:S05]  /*12c20*/  BSYNC B0 ;  /* 0x0000000000007941 */ /* 0x000fea0003800000 */
.L_x_6970:
        /* <DEDUP_REMOVED lines=32> */
.L_x_6909:
[----:B------:R-:W-:Y:S05]  /*12e30*/  BSYNC B3 ;  /* 0x0000000000037941 */ /* 0x000fea0003800000 */
.L_x_6870:
[----:B------:R-:W-:Y:S01]  /*12e40*/  IADD3 R204, R134, -0x1, RZ ;  /* 0xffffffff86cc7810 */ /* 0x000fe20007ffe0ff */
[----:B------:R-:W-:Y:S01]  /*12e50*/  BSSY B0, `(.L_x_6972) ;  /* 0x000001e000007945 */ /* 0x000fe20003800000 */
[----:B------:R-:W-:Y:S02]  /*12e60*/  LEA R202, P0, R160, c[0x0][0x168], 0x1 ;  /* 0x00005a00a0ca7a11 */ /* 0x000fe400078008ff */
[----:B------:R-:W-:Y:S01]  /*12e70*/  LOP3.LUT R201, R156, 0xff, RZ, 0xc0, !PT ;  /* 0x000000ff9cc97812 */ /* 0x000fe200078ec0ff */
[----:B------:R-:W-:Y:S01]  /*12e80*/  IMAD.SHL.U32 R2, R204, 0x40, RZ ;  /* 0x00000040cc027824 */ /* 0x000fe200078e00ff */
[----:B------:R-:W-:-:S03]  /*12e90*/  LEA.HI.X R203, R160, c[0x0][0x16c], R159, 0x1, P0 ;  /* 0x00005b00a0cb7a11 */ /* 0x000fc600000f0c9f */
[----:B-1----:R-:W-:-:S05]  /*12ea0*/  IMAD.IADD R5, R67, 0x1, -R2 ;  /* 0x0000000143057824 */ /* 0x002fca00078e0a02 */
        /* <DEDUP_REMOVED lines=23> */
.L_x_6974:
[----:B------:R2:W-:Y:S02]  /*13020*/  STS.128 [R200+0xa000], RZ ;  /* 0x00a000ffc8007388 */ /* 0x0005e40000000c00 */
.L_x_6973:
[----:B------:R-:W-:Y:S05]  /*13030*/  BSYNC B0 ;  /* 0x0000000000007941 */ /* 0x000fea0003800000 */
.L_x_6972:
        /* <DEDUP_REMOVED lines=8> */
[C---:B-12---:R-:W-:Y:S02]  /*130c0*/  @P0 LEA R6, P2, R4.reuse, c[0x0][0x168], 0x1 ;  /* 0x00005a0004060a11 */ /* 0x046fe400078408ff */
        /* <DEDUP_REMOVED lines=22> */
.L_x_6977:
[----:B------:R2:W-:Y:S02]  /*13230*/  STS.128 [R200+0xa800], RZ ;  /* 0x00a800ffc8007388 */ /* 0x0005e40000000c00 */
.L_x_6976:
[----:B------:R-:W-:Y:S05]  /*13240*/  BSYNC B0 ;  /* 0x0000000000007941 */ /* 0x000fea0003800000 */
.L_x_6975:
[----:B------:R-:W-:Y:S01]  /*13250*/  ISETP.GE.AND P0, PT, R22, R5, PT ;  /* 0x000000051600720c */ /* 0x000fe20003f06270 */
[----:B------:R-:W-:-:S12]  /*13260*/  BSSY B0, `(.L_x_6978) ;  /* 0x0000023000007945 */ /* 0x000fd80003800000 */
[----:B------:R-:W-:Y:S05]  /*13270*/  @P0 BRA `(.L_x_6979) ;  /* 0x0000021000000947 */ /* 0x000fea0003800000 */
[C---:B------:R-:W-:Y:S01]  /*13280*/  LOP3.LUT R3, R201.reuse, 0x1, RZ, 0xc0, !PT ;  /* 0x00000001c9037812 */ /* 0x040fe200078ec0ff */
[----:B-12---:R-:W-:Y:S01]  /*13290*/  IMAD.MOV.U32 R6, RZ, RZ, 0x5 ;  /* 0x00000005ff067424 */ /* 0x006fe200078e00ff */
[----:B------:R-:W-:Y:S02]  /*132a0*/  LOP3.LUT P0, RZ, R201, 0x2, RZ, 0xc0, !PT ;  /* 0x00000002c9ff7812 */ /* 0x000fe4000780c0ff */
[----:B------:R-:W-:Y:S01]  /*132b0*/  ISETP.NE.U32.AND P1, PT, R3, 0x1, PT ;  /* 0x000000010300780c */ /* 0x000fe20003f25070 */
[----:B------:R-:W-:-:S04]  /*132c0*/  IMAD.MOV.U32 R3, RZ, RZ, c[0x0][0x198] ;  /* 0x00006600ff037624 */ /* 0x000fc800078e00ff */
[C---:B------:R-:W-:Y:S01]  /*132d0*/  IMAD.SHL.U32 R7, R3.reuse, 0x20, RZ ;  /* 0x0000002003077824 */ /* 0x040fe200078e00ff */
[----:B------:R-:W-:-:S04]  /*132e0*/  SHF.L.U64.HI R6, R3, R6, c[0x0][0x19c] ;  /* 0x0000670003067619 */ /* 0x000fc80000010206 */
[----:B------:R-:W-:-:S03]  /*132f0*/  IADD3 R4, P2, R7, R160, RZ ;  /* 0x000000a007047210 */ /* 0x000fc60007f5e0ff */
[C---:B------:R-:W-:Y:S02]  /*13300*/  @!P1 LEA R10, P4, R7.reuse, R202, 0x1 ;  /* 0x000000ca070a9211 */ /* 0x040fe400078808ff */
[----:B------:R-:W-:Y:S01]  /*13310*/  IMAD.X R3, R6, 0x1, R159, P2 ;  /* 0x0000000106037824 */ /* 0x000fe200010e069f */
[C---:B------:R-:W-:Y:S02]  /*13320*/  @P0 LEA R8, P2, R4.reuse, c[0x0][0x168], 0x1 ;  /* 0x00005a0004080a11 */ /* 0x040fe400078408ff */
        /* <DEDUP_REMOVED lines=21> */
.L_x_6980:
[----:B------:R2:W-:Y:S02]  /*13480*/  STS.128 [R200+0xb000], RZ ;  /* 0x00b000ffc8007388 */ /* 0x0005e40000000c00 */
.L_x_6979:
[----:B------:R-:W-:Y:S05]  /*13490*/  BSYNC B0 ;  /* 0x0000000000007941 */ /* 0x000fea0003800000 */
.L_x_6978:
[----:B------:R-:W-:Y:S01]  /*134a0*/  ISETP.GE.AND P0, PT, R28, R5, PT ;  /* 0x000000051c00720c */ /* 0x000fe20003f06270 */
[----:B------:R-:W-:-:S12]  /*134b0*/  BSSY B0, `(.L_x_6981) ;  /* 0x0000022000007945 */ /* 0x000fd80003800000 */
[----:B------:R-:W-:Y:S05]  /*134c0*/  @P0 BRA `(.L_x_6982) ;  /* 0x0000020000000947 */ /* 0x000fea0003800000 */
[C---:B------:R-:W-:Y:S01]  /*134d0*/  LOP3.LUT R3, R201.reuse, 0x1, RZ, 0xc0, !PT ;  /* 0x00000001c9037812 */ /* 0x040fe200078ec0ff */
[----:B------:R-:W-:Y:S01]  /*134e0*/  IMAD.MOV.U32 R4, RZ, RZ, c[0x0][0x19c] ;  /* 0x00006700ff047624 */ /* 0x000fe200078e00ff */
[----:B------:R-:W-:Y:S02]  /*134f0*/  LOP3.LUT P2, RZ, R201, 0x2, RZ, 0xc0, !PT ;  /* 0x00000002c9ff7812 */ /* 0x000fe4000784c0ff */
[----:B------:R-:W-:Y:S01]  /*13500*/  ISETP.NE.U32.AND P4, PT, R3, 0x1, PT ;  /* 0x000000010300780c */ /* 0x000fe20003f85070 */
[----:B------:R-:W-:Y:S01]  /*13510*/  IMAD.MOV.U32 R3, RZ, RZ, c[0x0][0x198] ;  /* 0x00006600ff037624 */ /* 0x000fe200078e00ff */
[----:B------:R-:W-:Y:S01]  /*13520*/  LOP3.LUT P1, RZ, R201, 0x4, RZ, 0xc0, !PT ;  /* 0x00000004c9ff7812 */ /* 0x000fe2000782c0ff */
[----:B-12---:R-:W-:Y:S01]  /*13530*/  IMAD R6, R4, 0x30, RZ ;  /* 0x0000003004067824 */ /* 0x006fe200078e02ff */
[----:B------:R-:W-:-:S05]  /*13540*/  MOV R158, R160 ;  /* 0x000000a0009e7202 */ /* 0x000fca0000000f00 */
        /* <DEDUP_REMOVED lines=24> */
.L_x_6982:
[----:B------:R-:W-:Y:S05]  /*136d0*/  BSYNC B0 ;  /* 0x0000000000007941 */ /* 0x000fea0003800000 */
.L_x_6981:
        /* <DEDUP_REMOVED lines=10> */
[----:B--2---:R-:W-:Y:S01]  /*13780*/  SHF.R.S32.HI R6, RZ, 0x1f, R157 ;  /* 0x0000001fff067819 */ /* 0x004fe2000001149d */
        /* <DEDUP_REMOVED lines=35> */
.L_x_6985:
[----:B------:R2:W-:Y:S02]  /*139c0*/  STS.128 [R200+0x10000], RZ ;  /* 0x010000ffc8007388 */ /* 0x0005e40000000c00 */
.L_x_6984:
[----:B-1----:R-:W-:Y:S05]  /*139d0*/  BSYNC B0 ;  /* 0x0000000000007941 */ /* 0x002fea0003800000 */
.L_x_6983:
        /* <DEDUP_REMOVED lines=32> */
.L_x_6988:
[----:B------:R1:W-:Y:S02]  /*13be0*/  STS.128 [R200+0x10800], RZ ;  /* 0x010800ffc8007388 */ /* 0x0003e40000000c00 */
.L_x_6987:
[----:B------:R-:W-:Y:S05]  /*13bf0*/  BSYNC B0 ;  /* 0x0000000000007941 */ /* 0x000fea0003800000 */
.L_x_6986:
        /* <DEDUP_REMOVED lines=36> */
.L_x_6991:
[----:B------:R1:W-:Y:S02]  /*13e40*/  STS.128 [R200+0x11000], RZ ;  /* 0x011000ffc8007388 */ /* 0x0003e40000000c00 */
.L_x_6990:
[----:B------:R-:W-:Y:S05]  /*13e50*/  BSYNC B0 ;  /* 0x0000000000007941 */ /* 0x000fea0003800000 */
.L_x_6989:
        /* <DEDUP_REMOVED lines=41> */
.L_x_6994:
[----:B------:R1:W-:Y:S02]  /*140f0*/  STS.128 [R200+0x11800], RZ ;  /* 0x011800ffc8007388 */ /* 0x0003e40000000c00 */
.L_x_6993:
[----:B------:R-:W-:Y:S05]  /*14100*/  BSYNC B0 ;  /* 0x0000000000007941 */ /* 0x000fea0003800000 */
.L_x_6992:
[C---:B------:R-:W-:Y:S01]  /*14110*/  IMAD.SHL.U32 R0, R62.reuse, 0x40, RZ ;  /* 0x000000403e007824 */ /* 0x040fe200078e00ff */
[----:B------:R-:W-:Y:S01]  /*14120*/  R2P PR, R62, 0x6 ;  /* 0x000000063e007804 */ /* 0x000fe20000000000 */
[----:B------:R-:W-:Y:S01]  /*14130*/  IMAD.SHL.U32 R162, R162, 0x8, RZ ;  /* 0x00000008a2a27824 */ /* 0x000fe200078e00ff */
[----:B------:R-:W0:Y:S01]  /*14140*/  LDGDEPBAR ;  /* 0x00000000000079af */ /* 0x000e220000000000 */
[----:B------:R-:W-:Y:S01]  /*14150*/  IMAD R194, R63, 0x400, R46 ;  /* 0x000004003fc27824 */ /* 0x000fe200078e022e */
[----:B-1----:R-:W-:Y:S01]  /*14160*/  LOP3.LUT R5, R0, 0x1c0, RZ, 0xc0, !PT ;  /* 0x000001c000057812 */ /* 0x002fe200078ec0ff */
[----:B------:R-:W-:Y:S01]  /*14170*/  IMAD.IADD R206, R67, 0x1, -R196 ;  /* 0x0000000143ce7824 */ /* 0x000fe200078e0ac4 */
        /* <DEDUP_REMOVED lines=22> */
[----:B------:R-:W3:Y:S01]  /*142e0*/  LDSM.16.M88.4 R4, [R193+0x7800] ;  /* 0x00780000c104783b */ /* 0x000ee20000000200 */
[----:B------:R-:W-:-:S02]  /*142f0*/  IADD3 R182, R191, 0x1000, RZ ;  /* 0x00001000bfb67810 */ /* 0x000fc40007ffe0ff */
[----:B------:R-:W-:Y:S01]  /*14300*/  IADD3 R181, R191, 0x1800, RZ ;  /* 0x00001800bfb57810 */ /* 0x000fe20007ffe0ff */
[----:B------:R-:W4:Y:S01]  /*14310*/  LDSM.16.M88.4 R56, [R191] ;  /* 0x00000000bf38783b */ /* 0x000f220000000200 */
        /* <DEDUP_REMOVED lines=16> */
[C---:B-1--4-:R-:W-:Y:S03]  /*14420*/  HMMA.16816.F32 R32, R68.reuse, R28, RZ ;  /* 0x0000001c4420723c */ /* 0x052fe600000018ff */
[----:B------:R-:W-:Y:S05]  /*14430*/  LDSM.16.M88.4 R84, [R191+0x3000] ;  /* 0x00300000bf54783b */ /* 0x000fea0000000200 */
[C---:B------:R-:W-:Y:S08]  /*14440*/  HMMA.16816.F32 R28, R68.reuse, R30, RZ ;  /* 0x0000001e441c723c */ /* 0x040ff000000018ff */
[C---:B-----5:R-:W-:Y:S08]  /*14450*/  HMMA.16816.F32 R24, R68.reuse, R20, RZ ;  /* 0x000000144418723c */ /* 0x060ff000000018ff */
[C---:B--2---:R-:W-:Y:S08]  /*14460*/  HMMA.16816.F32 R16, R68.reuse, R12, RZ ;  /* 0x0000000c4410723c */ /* 0x044ff000000018ff */
[C---:B------:R-:W-:Y:S08]  /*14470*/  HMMA.16816.F32 R20, R68.reuse, R22, RZ ;  /* 0x000000164414723c */ /* 0x040ff000000018ff */
[C---:B------:R-:W-:Y:S08]  /*14480*/  HMMA.16816.F32 R12, R68.reuse, R14, RZ ;  /* 0x0000000e440c723c */ /* 0x040ff000000018ff */
[C---:B------:R-:W-:Y:S08]  /*14490*/  HMMA.16816.F32 R72, R68.reuse, R4, RZ ;  /* 0x000000044448723c */ /* 0x040ff000000018ff */
        /* <DEDUP_REMOVED lines=123> */
[----:B------:R-:W-:Y:S01]  /*14c50*/  IMAD R36, R63, 0x10, R65 ;  /* 0x000000103f247824 */ /* 0x000fe200078e0241 */
[----:B---3--:R-:W-:Y:S03]  /*14c60*/  HMMA.16816.F32 R72, R40, R48, R72 ;  /* 0x000000302848723c */ /* 0x008fe60000001848 */
[----:B------:R-:W-:-:S04]  /*14c70*/  IMAD.IADD R3, R3, 0x1, R36 ;  /* 0x0000000103037824 */ /* 0x000fc800078e0224 */
[C---:B------:R-:W-:Y:S01]  /*14c80*/  IMAD.IADD R208, R3.reuse, 0x1, R206 ;  /* 0x0000000103d07824 */ /* 0x040fe200078e02ce */
        /* <DEDUP_REMOVED lines=12> */
[----:B------:R-:W-:Y:S01]  /*14d50*/  HMMA.16816.F32 R32, R8, R68, R32 ;  /* 0x000000440820723c */ /* 0x000fe20000001820 */
[-C--:B------:R-:W-:Y:S02]  /*14d60*/  IMNMX R207, R4, R67.reuse, PT ;  /* 0x0000004304cf7217 */ /* 0x080fe40003800200 */
[----:B------:R-:W-:Y:S02]  /*14d70*/  IADD3 R3, R206, -c[0x0][0x2e4], RZ ;  /* 0x8000b900ce037a10 */ /* 0x000fe40007ffe0ff */
[----:B------:R-:W-:-:S02]  /*14d80*/  IMNMX R209, R0, R67, PT ;  /* 0x0000004300d17217 */ /* 0x000fc40003800200 */
[----:B------:R-:W-:Y:S01]  /*14d90*/  IMNMX R6, RZ, R6, !PT ;  /* 0x00000006ff067217 */ /* 0x000fe20007800200 */
        /* <DEDUP_REMOVED lines=68> */
.L_x_6996:
[----:B------:R-:W-:-:S05]  /*151e0*/  IMAD.MOV.U32 R4, RZ, RZ, c[0x0][0x198] ;  /* 0x00006600ff047624 */ /* 0x000fca00078e00ff */
[----:B------:R-:W-:-:S04]  /*151f0*/  LEA R4, -R4, RZ, 0x6 ;  /* 0x000000ff04047211 */ /* 0x000fc800078e31ff */
[----:B------:R-:W-:Y:S02]  /*15200*/  SHF.R.S32.HI R5, RZ, 0x1f, R4 ;  /* 0x0000001fff057819 */ /* 0x000fe40000011404 */
.L_x_6997:
        /* <DEDUP_REMOVED lines=112> */
.L_x_6995:
        /* <DEDUP_REMOVED lines=610> */
.L_x_6999:
[----:B------:R-:W-:-:S05]  /*17f30*/  IMAD.MOV.U32 R5, RZ, RZ, c[0x0][0x1a0] ;  /* 0x00006800ff057624 */ /* 0x000fca00078e00ff */
[----:B------:R-:W-:-:S04]  /*17f40*/  LEA R5, -R5, RZ, 0x6 ;  /* 0x000000ff05057211 */ /* 0x000fc800078e31ff */
[----:B------:R-:W-:Y:S02]  /*17f50*/  SHF.R.S32.HI R12, RZ, 0x1f, R5 ;  /* 0x0000001fff0c7819 */ /* 0x000fe40000011405 */
.L_x_7000:
        /* <DEDUP_REMOVED lines=89> */
[C---:B------:R-:W-:Y:S01]  /*184f0*/  IADD3 R2, R215.reuse, 0x1, RZ ;  /* 0x00000001d7027810 */ /* 0x040fe20007ffe0ff */
[----:B------:R-:W-:Y:S01]  /*18500*/  @!PT LDS RZ, [RZ] ;  /* 0x00000000fffff984 */ /* 0x000fe20000000800 */
[----:B------:R-:W-:Y:S01]  /*18510*/  @!PT LDS RZ, [RZ] ;  /* 0x00000000fffff984 */ /* 0x000fe20000000800 */
[----:B------:R-:W-:Y:S01]  /*18520*/  @!PT LDS RZ, [RZ] ;  /* 0x00000000fffff984 */ /* 0x000fe20000000800 */
[----:B------:R2:W-:Y:S01]  /*18530*/  @P5 LDGSTS.E.BYPASS.LTC128B.128 [R200+0xf000], [R22.64+0x80] ;  /* 0x0f00008016c85fae */ /* 0x0005e2000b901d44 */
[C---:B------:R-:W-:Y:S02]  /*18540*/  IADD3 R133, R215.reuse, 0x8, RZ ;  /* 0x00000008d7857810 */ /* 0x040fe40007ffe0ff */
[-C--:B------:R-:W-:Y:S01]  /*18550*/  ISETP.GE.AND P0, PT, R215, R207.reuse, PT ;  /* 0x000000cfd700720c */ /* 0x080fe20003f06270 */
[----:B------:R-:W-:Y:S01]  /*18560*/  @!P5 STS.128 [R200+0xf000], RZ ;  /* 0x00f000ffc800d388 */ /* 0x000fe20000000c00 */
[----:B------:R-:W-:-:S02]  /*18570*/  ISETP.GE.AND P1, PT, R133, R207, PT ;  /* 0x000000cf8500720c */ /* 0x000fc40003f26270 */
[----:B------:R-:W-:Y:S01]  /*18580*/  ISETP.GE.AND P6, PT, R215, R209, PT ;  /* 0x000000d1d700720c */ /* 0x000fe20003fc6270 */
        /* <DEDUP_REMOVED lines=22> */
[----:B--2---:R-:W2:Y:S04]  /*186f0*/  LDSM.16.M88.4 R20, [R193+0x6000] ;  /* 0x00600000c114783b */ /* 0x004ea80000000200 */
[----:B---3--:R-:W4:Y:S04]  /*18700*/  LDSM.16.M88.4 R12, [R193+0x6800] ;  /* 0x00680000c10c783b */ /* 0x008f280000000200 */
[----:B------:R-:W3:Y:S04]  /*18710*/  LDSM.16.M88.4 R156, [R193+0x7000] ;  /* 0x00700000c19c783b */ /* 0x000ee80000000200 */
[----:B------:R-:W-:Y:S04]  /*18720*/  LDSM.16.M88.4 R32, [R192] ;  /* 0x00000000c020783b */ /* 0x000fe80000000200 */
[----:B------:R-:W3:Y:S04]  /*18730*/  LDSM.16.M88.4 R164, [R191] ;  /* 0x00000000bfa4783b */ /* 0x000ee80000000200 */
[----:B------:R-:W3:Y:S04]  /*18740*/  LDSM.16.M88.4 R168, [R193+0x7800] ;  /* 0x00780000c1a8783b */ /* 0x000ee80000000200 */
[----:B-1----:R-:W1:Y:S04]  /*18750*/  LDSM.16.M88.4 R4, [R183] ;  /* 0x00000000b704783b */ /* 0x002e680000000200 */
[----:B------:R-:W1:Y:S04]  /*18760*/  LDSM.16.M88.4 R140, [R182] ;  /* 0x00000000b68c783b */ /* 0x000e680000000200 */
[----:B------:R-:W-:Y:S04]  /*18770*/  LDSM.16.M88.4 R144, [R190] ;  /* 0x00000000be90783b */ /* 0x000fe80000000200 */
[----:B------:R-:W1:Y:S01]  /*18780*/  LDSM.16.M88.4 R28, [R187+0x6000] ;  /* 0x00600000bb1c783b */ /* 0x000e620000000200 */
[C---:B--2---:R-:W-:Y:S03]  /*18790*/  HMMA.16816.F32 R24, R148.reuse, R20, RZ ;  /* 0x000000149418723c */ /* 0x044fe600000018ff */
[----:B------:R-:W2:Y:S04]  /*187a0*/  LDSM.16.M88.4 R136, [R181] ;  /* 0x00000000b588783b */ /* 0x000ea80000000200 */
[----:B-----5:R-:W5:Y:S01]  /*187b0*/  LDSM.16.M88.4 R8, [R187+0x6800] ;  /* 0x00680000bb08783b */ /* 0x020f620000000200 */
[C---:B------:R-:W-:Y:S03]  /*187c0*/  HMMA.16816.F32 R20, R148.reuse, R22, RZ ;  /* 0x000000169414723c */ /* 0x040fe600000018ff */
[----:B------:R-:W-:Y:S04]  /*187d0*/  LDSM.16.M88.4 R216, [R194+0x4000] ;  /* 0x00400000c2d8783b */ /* 0x000fe80000000200 */
[----:B------:R-:W0:Y:S01]  /*187e0*/  LDGDEPBAR ;  /* 0x00000000000079af */ /* 0x000e220000000000 */
[C---:B----4-:R-:W-:Y:S08]  /*187f0*/  HMMA.16816.F32 R16, R148.reuse, R12, RZ ;  /* 0x0000000c9410723c */ /* 0x050ff000000018ff */
[C---:B------:R-:W-:Y:S08]  /*18800*/  HMMA.16816.F32 R12, R148.reuse, R14, RZ ;  /* 0x0000000e940c723c */ /* 0x040ff000000018ff */
[C---:B---3--:R-:W-:Y:S08]  /*18810*/  HMMA.16816.F32 R160, R148.reuse, R156, RZ ;  /* 0x0000009c94a0723c */ /* 0x048ff000000018ff */
[----:B------:R-:W-:Y:S08]  /*18820*/  HMMA.16816.F32 R156, R148, R158, RZ ;  /* 0x0000009e949c723c */ /* 0x000ff000000018ff */
[C---:B------:R-:W-:Y:S08]  /*18830*/  HMMA.16816.F32 R24, R32.reuse, R164, R24 ;  /* 0x000000a42018723c */ /* 0x040ff00000001818 */
[----:B------:R-:W-:Y:S01]  /*18840*/  HMMA.16816.F32 R20, R32, R166, R20 ;  /* 0x000000a62014723c */ /* 0x000fe20000001814 */
[----:B------:R-:W-:Y:S07]  /*18850*/  LDSM.16.M88.4 R164, [R180+0x1000] ;  /* 0x00100000b4a4783b */ /* 0x000fee0000000200 */
[----:B------:R-:W-:Y:S08]  /*18860*/  HMMA.16816.F32 R152, R148, R168, RZ ;  /* 0x000000a89498723c */ /* 0x000ff000000018ff */
[C---:B-1----:R-:W-:Y:S08]  /*18870*/  HMMA.16816.F32 R16, R32.reuse, R4, R16 ;  /* 0x000000042010723c */ /* 0x042ff00000001810 */
[----:B------:R-:W-:Y:S01]  /*18880*/  HMMA.16816.F32 R12, R32, R6, R12 ;  /* 0x00000006200c723c */ /* 0x000fe2000000180c */
[----:B------:R-:W1:Y:S07]  /*18890*/  LDSM.16.M88.4 R4, [R187+0x7000] ;  /* 0x00700000bb04783b */ /* 0x000e6e0000000200 */
[----:B------:R-:W-:Y:S01]  /*188a0*/  HMMA.16816.F32 R148, R148, R170, RZ ;  /* 0x000000aa9494723c */ /* 0x000fe200000018ff */
[----:B------:R-:W3:Y:S07]  /*188b0*/  LDSM.16.M88.4 R168, [R187+0x7800] ;  /* 0x00780000bba8783b */ /* 0x000eee0000000200 */
[C---:B------:R-:W-:Y:S08]  /*188c0*/  HMMA.16816.F32 R160, R32.reuse, R140, R160 ;  /* 0x0000008c20a0723c */ /* 0x040ff000000018a0 */
[----:B------:R-:W-:Y:S01]  /*188d0*/  HMMA.16816.F32 R156, R32, R142, R156 ;  /* 0x0000008e209c723c */ /* 0x000fe2000000189c */
[----:B------:R-:W-:Y:S07]  /*188e0*/  LDSM.16.M88.4 R140, [R180] ;  /* 0x00000000b48c783b */ /* 0x000fee0000000200 */
[C---:B------:R-:W-:Y:S08]  /*188f0*/  HMMA.16816.F32 R24, R144.reuse, R28, R24 ;  /* 0x0000001c9018723c */ /* 0x040ff00000001818 */
[----:B------:R-:W-:Y:S01]  /*18900*/  HMMA.16816.F32 R20, R144, R30, R20 ;  /* 0x0000001e9014723c */ /* 0x000fe20000001814 */
[----:B------:R-:W4:Y:S07]  /*18910*/  LDSM.16.M88.4 R28, [R189] ;  /* 0x00000000bd1c783b */ /* 0x000f2e0000000200 */
[C---:B--2---:R-:W-:Y:S08]  /*18920*/  HMMA.16816.F32 R152, R32.reuse, R136, R152 ;  /* 0x000000882098723c */ /* 0x044ff00000001898 */
[----:B------:R-:W-:Y:S01]  /*18930*/  HMMA.16816.F32 R148, R32, R138, R148 ;  /* 0x0000008a2094723c */ /* 0x000fe20000001894 */
[----:B------:R-:W2:Y:S04]  /*18940*/  LDSM.16.M88.4 R136, [R180+0x800] ;  /* 0x00080000b488783b */ /* 0x000ea80000000200 */
[----:B------:R-:W2:Y:S03]  /*18950*/  LDSM.16.M88.4 R32, [R180+0x1800] ;  /* 0x00180000b420783b */ /* 0x000ea60000000200 */
[C---:B-----5:R-:W-:Y:S08]  /*18960*/  HMMA.16816.F32 R16, R144.reuse, R8, R16 ;  /* 0x000000089010723c */ /* 0x060ff00000001810 */
[C---:B------:R-:W-:Y:S01]  /*18970*/  HMMA.16816.F32 R12, R144.reuse, R10, R12 ;  /* 0x0000000a900c723c */ /* 0x040fe2000000180c */
[----:B------:R-:W-:Y:S07]  /*18980*/  LDSM.16.M88.4 R8, [R193+0x8000] ;  /* 0x00800000c108783b */ /* 0x000fee0000000200 */
[C---:B-1----:R-:W-:Y:S08]  /*18990*/  HMMA.16816.F32 R160, R144.reuse, R4, R160 ;  /* 0x0000000490a0723c */ /* 0x042ff000000018a0 */
[C---:B------:R-:W-:Y:S01]  /*189a0*/  HMMA.16816.F32 R156, R144.reuse, R6, R156 ;  /* 0x00000006909c723c */ /* 0x040fe2000000189c */
[----:B------:R-:W1:Y:S07]  /*189b0*/  LDSM.16.M88.4 R4, [R194+0x2000] ;  /* 0x00200000c204783b */ /* 0x000e6e0000000200 */
[C---:B---3--:R-:W-:Y:S08]  /*189c0*/  HMMA.16816.F32 R152, R144.reuse, R168, R152 ;  /* 0x000000a89098723c */ /* 0x048ff00000001898 */
[----:B------:R-:W-:Y:S01]  /*189d0*/  HMMA.16816.F32 R148, R144, R170, R148 ;  /* 0x000000aa9094723c */ /* 0x000fe20000001894 */
[----:B------:R-:W3:Y:S04]  /*189e0*/  LDSM.16.M88.4 R144, [R193+0x8800] ;  /* 0x00880000c190783b */ /* 0x000ee80000000200 */
[----:B------:R-:W-:Y:S03]  /*189f0*/  LDSM.16.M88.4 R168, [R193+0xb000] ;  /* 0x00b00000c1a8783b */ /* 0x000fe60000000200 */
[C---:B----4-:R-:W-:Y:S08]  /*18a00*/  HMMA.16816.F32 R24, R28.reuse, R140, R24 ;  /* 0x0000008c1c18723c */ /* 0x050ff00000001818 */
[C---:B------:R-:W-:Y:S01]  /*18a10*/  HMMA.16816.F32 R20, R28.reuse, R142, R20 ;  /* 0x0000008e1c14723c */ /* 0x040fe20000001814 */
[----:B------:R-:W4:Y:S07]  /*18a20*/  LDSM.16.M88.4 R140, [R193+0x9000] ;  /* 0x00900000c18c783b */ /* 0x000f2e0000000200 */
        /* <DEDUP_REMOVED lines=8> */
[----:B------:R-:W-:Y:S04]  /*18ab0*/  LDSM.16.M88.4 R28, [R192+0x2000] ;  /* 0x00200000c01c783b */ /* 0x000fe80000000200 */
[----:B------:R-:W5:Y:S03]  /*18ac0*/  LDSM.16.M88.4 R32, [R179] ;  /* 0x00000000b320783b */ /* 0x000f660000000200 */
[C---:B-1----:R-:W-:Y:S08]  /*18ad0*/  HMMA.16816.F32 R24, R4.reuse, R8, R24 ;  /* 0x000000080418723c */ /* 0x042ff00000001818 */
[C---:B------:R-:W-:Y:S01]  /*18ae0*/  HMMA.16816.F32 R20, R4.reuse, R10, R20 ;  /* 0x0000000a0414723c */ /* 0x040fe20000001814 */
[----:B------:R-:W1:Y:S07]  /*18af0*/  LDSM.16.M88.4 R8, [R178] ;  /* 0x00000000b208783b */ /* 0x000e6e0000000200 */
[C---:B---3--:R-:W-:Y:S08]  /*18b00*/  HMMA.16816.F32 R16, R4.reuse, R144, R16 ;  /* 0x000000900410723c */ /* 0x048ff00000001810 */
[C---:B------:R-:W-:Y:S01]  /*18b10*/  HMMA.16816.F32 R12, R4.reuse, R146, R12 ;  /* 0x00000092040c723c */ /* 0x040fe2000000180c */
[----:B------:R-:W3:Y:S07]  /*18b20*/  LDSM.16.M88.4 R144, [R177] ;  /* 0x00000000b190783b */ /* 0x000eee0000000200 */
[C---:B----4-:R-:W-:Y:S08]  /*18b30*/  HMMA.16816.F32 R160, R4.reuse, R140, R160 ;  /* 0x0000008c04a0723c */ /* 0x050ff000000018a0 */
[C---:B------:R-:W-:Y:S01]  /*18b40*/  HMMA.16816.F32 R156, R4.reuse, R142, R156 ;  /* 0x0000008e049c723c */ /* 0x040fe2000000189c */
[----:B------:R-:W4:Y:S07]  /*18b50*/  LDSM.16.M88.4 R140, [R176] ;  /* 0x00000000b08c783b */ /* 0x000f2e0000000200 */
[C---:B--2---:R-:W-:Y:S08]  /*18b60*/  HMMA.16816.F32 R152, R4.reuse, R136, R152 ;  /* 0x000000880498723c */ /* 0x044ff00000001898 */
[----:B------:R-:W-:Y:S01]  /*18b70*/  HMMA.16816.F32 R148, R4, R138, R148 ;  /* 0x0000008a0494723c */ /* 0x000fe20000001894 */
[----:B------:R-:W-:Y:S04]  /*18b80*/  LDSM.16.M88.4 R4, [R190+0x2000] ;  /* 0x00200000be04783b */ /* 0x000fe80000000200 */
[----:B------:R-:W-:Y:S03]  /*18b90*/  LDSM.16.M88.4 R136, [R187+0x8000] ;  /* 0x00800000bb88783b */ /* 0x000fe60000000200 */
[C---:B-----5:R-:W-:Y:S08]  /*18ba0*/  HMMA.16816.F32 R24, R28.reuse, R32, R24 ;  /* 0x000000201c18723c */ /* 0x060ff00000001818 */
[C---:B------:R-:W-:Y:S01]  /*18bb0*/  HMMA.16816.F32 R20, R28.reuse, R34, R20 ;  /* 0x000000221c14723c */ /* 0x040fe20000001814 */
[----:B------:R-:W2:Y:S07]  /*18bc0*/  LDSM.16.M88.4 R32, [R187+0x8800] ;  /* 0x00880000bb20783b */ /* 0x000eae0000000200 */
[C---:B-1----:R-:W-:Y:S08]  /*18bd0*/  HMMA.16816.F32 R16, R28.reuse, R8, R16 ;  /* 0x000000081c10723c */ /* 0x042ff00000001810 */
[C---:B------:R-:W-:Y:S01]  /*18be0*/  HMMA.16816.F32 R12, R28.reuse, R10, R12 ;  /* 0x0000000a1c0c723c */ /* 0x040fe2000000180c */
[----:B------:R-:W1:Y:S07]  /*18bf0*/  LDSM.16.M88.4 R8, [R187+0x9000] ;  /* 0x00900000bb08783b */ /* 0x000e6e0000000200 */
[C---:B---3--:R-:W-:Y:S08]  /*18c00*/  HMMA.16816.F32 R160, R28.reuse, R144, R160 ;  /* 0x000000901ca0723c */ /* 0x048ff000000018a0 */
[C---:B------:R-:W-:Y:S01]  /*18c10*/  HMMA.16816.F32 R156, R28.reuse, R146, R156 ;  /* 0x000000921c9c723c */ /* 0x040fe2000000189c */
[----:B------:R-:W-:Y:S07]  /*18c20*/  LDSM.16.M88.4 R144, [R180+0x2000] ;  /* 0x00200000b490783b */ /* 0x000fee0000000200 */
[C---:B----4-:R-:W-:Y:S08]  /*18c30*/  HMMA.16816.F32 R152, R28.reuse, R140, R152 ;  /* 0x0000008c1c98723c */ /* 0x050ff00000001898 */
[----:B------:R-:W-:Y:S01]  /*18c40*/  HMMA.16816.F32 R148, R28, R142, R148 ;  /* 0x0000008e1c94723c */ /* 0x000fe20000001894 */
[----:B------:R-:W3:Y:S04]  /*18c50*/  LDSM.16.M88.4 R28, [R189+0x2000] ;  /* 0x00200000bd1c783b */ /* 0x000ee80000000200 */
[----:B------:R-:W4:Y:S03]  /*18c60*/  LDSM.16.M88.4 R140, [R180+0x2800] ;  /* 0x00280000b48c783b */ /* 0x000f260000000200 */
[C---:B--2---:R-:W-:Y:S08]  /*18c70*/  HMMA.16816.F32 R16, R4.reuse, R32, R16 ;  /* 0x000000200410723c */ /* 0x044ff00000001810 */
[C---:B------:R-:W-:Y:S01]  /*18c80*/  HMMA.16816.F32 R12, R4.reuse, R34, R12 ;  /* 0x00000022040c723c */ /* 0x040fe2000000180c */
[----:B------:R-:W2:Y:S07]  /*18c90*/  LDSM.16.M88.4 R32, [R180+0x3800] ;  /* 0x00380000b420783b */ /* 0x000eae0000000200 */
[C---:B------:R-:W-:Y:S08]  /*18ca0*/  HMMA.16816.F32 R24, R4.reuse, R136, R24 ;  /* 0x000000880418723c */ /* 0x040ff00000001818 */
[C---:B------:R-:W-:Y:S01]  /*18cb0*/  HMMA.16816.F32 R20, R4.reuse, R138, R20 ;  /* 0x0000008a0414723c */ /* 0x040fe20000001814 */
[----:B------:R-:W5:Y:S07]  /*18cc0*/  LDSM.16.M88.4 R136, [R180+0x3000] ;  /* 0x00300000b488783b */ /* 0x000f6e0000000200 */
[C---:B-1----:R-:W-:Y:S08]  /*18cd0*/  HMMA.16816.F32 R160, R4.reuse, R8, R160 ;  /* 0x0000000804a0723c */ /* 0x042ff000000018a0 */
[C---:B------:R-:W-:Y:S01]  /*18ce0*/  HMMA.16816.F32 R156, R4.reuse, R10, R156 ;  /* 0x0000000a049c723c */ /* 0x040fe2000000189c */
[----:B------:R-:W1:Y:S07]  /*18cf0*/  LDSM.16.M88.4 R8, [R193+0xa000] ;  /* 0x00a00000c108783b */ /* 0x000e6e0000000200 */
[C---:B------:R-:W-:Y:S08]  /*18d00*/  HMMA.16816.F32 R152, R4.reuse, R164, R152 ;  /* 0x000000a40498723c */ /* 0x040ff00000001898 */
[----:B------:R-:W-:Y:S01]  /*18d10*/  HMMA.16816.F32 R148, R4, R166, R148 ;  /* 0x000000a60494723c */ /* 0x000fe20000001894 */
[----:B------:R-:W1:Y:S04]  /*18d20*/  LDSM.16.M88.4 R4, [R193+0xa800] ;  /* 0x00a80000c104783b */ /* 0x000e680000000200 */
[----:B------:R-:W1:Y:S03]  /*18d30*/  LDSM.16.M88.4 R164, [R193+0xb800] ;  /* 0x00b80000c1a4783b */ /* 0x000e660000000200 */
[C---:B---3--:R-:W-:Y:S08]  /*18d40*/  HMMA.16816.F32 R24, R28.reuse, R144, R24 ;  /* 0x000000901c18723c */ /* 0x048ff00000001818 */
[C---:B------:R-:W-:Y:S01]  /*18d50*/  HMMA.16816.F32 R20, R28.reuse, R146, R20 ;  /* 0x000000921c14723c */ /* 0x040fe20000001814 */
[----:B------:R-:W-:Y:S07]  /*18d60*/  LDSM.16.M88.4 R144, [R192+0x4000] ;  /* 0x00400000c090783b */ /* 0x000fee0000000200 */
[C---:B----4-:R-:W-:Y:S08]  /*18d70*/  HMMA.16816.F32 R16, R28.reuse, R140, R16 ;  /* 0x0000008c1c10723c */ /* 0x050ff00000001810 */
[C---:B------:R-:W-:Y:S01]  /*18d80*/  HMMA.16816.F32 R12, R28.reuse, R142, R12 ;  /* 0x0000008e1c0c723c */ /* 0x040fe2000000180c */
[----:B------:R-:W3:Y:S07]  /*18d90*/  LDSM.16.M88.4 R140, [R175] ;  /* 0x00000000af8c783b */ /* 0x000eee0000000200 */
[C---:B--2---:R-:W-:Y:S08]  /*18da0*/  HMMA.16816.F32 R152, R28.reuse, R32, R152 ;  /* 0x000000201c98723c */ /* 0x044ff00000001898 */
[C---:B------:R-:W-:Y:S01]  /*18db0*/  HMMA.16816.F32 R148, R28.reuse, R34, R148 ;  /* 0x000000221c94723c */ /* 0x040fe20000001894 */
[----:B------:R-:W-:Y:S07]  /*18dc0*/  LDSM.16.M88.4 R32, [R173] ;  /* 0x00000000ad20783b */ /* 0x000fee0000000200 */
[C---:B-----5:R-:W-:Y:S08]  /*18dd0*/  HMMA.16816.F32 R160, R28.reuse, R136, R160 ;  /* 0x000000881ca0723c */ /* 0x060ff000000018a0 */
[----:B------:R-:W-:Y:S01]  /*18de0*/  HMMA.16816.F32 R156, R28, R138, R156 ;  /* 0x0000008a1c9c723c */ /* 0x000fe2000000189c */
[----:B------:R-:W2:Y:S04]  /*18df0*/  LDSM.16.M88.4 R28, [R172] ;  /* 0x00000000ac1c783b */ /* 0x000ea80000000200 */
[----:B------:R-:W4:Y:S03]  /*18e00*/  LDSM.16.M88.4 R136, [R174] ;  /* 0x00000000ae88783b */ /* 0x000f260000000200 */
        /* <DEDUP_REMOVED lines=9> */
[----:B------:R-:W-:Y:S08]  /*18ea0*/  HMMA.16816.F32 R160, R216, R168, R160 ;  /* 0x000000a8d8a0723c */ /* 0x000ff000000018a0 */
[C---:B---3--:R-:W-:Y:S08]  /*18eb0*/  HMMA.16816.F32 R24, R144.reuse, R140, R24 ;  /* 0x0000008c9018723c */ /* 0x048ff00000001818 */
[----:B------:R-:W-:Y:S01]  /*18ec0*/  HMMA.16816.F32 R20, R144, R142, R20 ;  /* 0x0000008e9014723c */ /* 0x000fe20000001814 */
[----:B------:R-:W3:Y:S07]  /*18ed0*/  LDSM.16.M88.4 R140, [R187+0xb000] ;  /* 0x00b00000bb8c783b */ /* 0x000eee0000000200 */
[----:B------:R-:W-:Y:S08]  /*18ee0*/  HMMA.16816.F32 R156, R216, R170, R156 ;  /* 0x000000aad89c723c */ /* 0x000ff0000000189c */
[C---:B--2---:R-:W-:Y:S08]  /*18ef0*/  HMMA.16816.F32 R152, R144.reuse, R28, R152 ;  /* 0x0000001c9098723c */ /* 0x044ff00000001898 */
[C---:B------:R-:W-:Y:S01]  /*18f00*/  HMMA.16816.F32 R164, R144.reuse, R30, R164 ;  /* 0x0000001e90a4723c */ /* 0x040fe200000018a4 */
[----:B------:R-:W2:Y:S07]  /*18f10*/  LDSM.16.M88.4 R28, [R187+0xb800] ;  /* 0x00b80000bb1c783b */ /* 0x000eae0000000200 */
[C---:B------:R-:W-:Y:S08]  /*18f20*/  HMMA.16816.F32 R160, R144.reuse, R32, R160 ;  /* 0x0000002090a0723c */ /* 0x040ff000000018a0 */
[C---:B----4-:R-:W-:Y:S07]  /*18f30*/  HMMA.16816.F32 R16, R144.reuse, R136, R16 ;  /* 0x000000889010723c */ /* 0x050fee0000001810 */
[C---:B------:R-:W-:Y:S01]  /*18f40*/  IMAD.IADD R136, R208.reuse, 0x1, -R2 ;  /* 0x00000001d0887824 */ /* 0x040fe200078e0a02 */
[----:B------:R-:W-:Y:S01]  /*18f50*/  HMMA.16816.F32 R156, R144, R34, R156 ;  /* 0x00000022909c723c */ /* 0x000fe2000000189c */
[----:B------:R-:W-:Y:S01]  /*18f60*/  LDSM.16.M88.4 R32, [R189+0x4000] ;  /* 0x00400000bd20783b */ /* 0x000fe20000000200 */
[----:B------:R-:W-:-:S02]  /*18f70*/  IMAD.IADD R137, R208, 0x1, -R133 ;  /* 0x00000001d0897824 */ /* 0x000fc400078e0a85 */
[----:B------:R-:W-:-:S04]  /*18f80*/  IABS R136, R136 ;  /* 0x0000008800887213 */ /* 0x000fc80000000000 */
[C---:B-1----:R-:W-:Y:S08]  /*18f90*/  HMMA.16816.F32 R24, R8.reuse, R4, R24 ;  /* 0x000000040818723c */ /* 0x042ff00000001818 */
[----:B------:R-:W-:Y:S01]  /*18fa0*/  HMMA.16816.F32 R20, R8, R6, R20 ;  /* 0x000000060814723c */ /* 0x000fe20000001814 */
[----:B------:R-:W1:Y:S07]  /*18fb0*/  LDSM.16.M88.4 R4, [R180+0x4000] ;  /* 0x00400000b404783b */ /* 0x000e6e0000000200 */
[----:B------:R-:W-:Y:S07]  /*18fc0*/  HMMA.16816.F32 R12, R144, R138, R12 ;  /* 0x0000008a900c723c */ /* 0x000fee000000180c */
[C---:B------:R-:W-:Y:S01]  /*18fd0*/  IADD3 R144, R215.reuse, 0x9, RZ ;  /* 0x00000009d7907810 */ /* 0x040fe20007ffe0ff */
[----:B---3--:R-:W-:Y:S01]  /*18fe0*/  HMMA.16816.F32 R160, R8, R140, R160 ;  /* 0x0000008c08a0723c */ /* 0x008fe200000018a0 */
[C---:B------:R-:W-:Y:S01]  /*18ff0*/  IADD3 R145, R215.reuse, 0x10, RZ ;  /* 0x00000010d7917810 */ /* 0x040fe20007ffe0ff */
[----:B------:R-:W-:Y:S01]  /*19000*/  IMAD.IADD R146, R208, 0x1, -R215 ;  /* 0x00000001d0927824 */ /* 0x000fe200078e0ad7 */
[----:B------:R-:W-:-:S04]  /*19010*/  IADD3 R147, R215, 0x11, RZ ;  /* 0x00000011d7937810 */ /* 0x000fc80007ffe0ff */
[C---:B------:R-:W-:Y:S01]  /*19020*/  IMAD.IADD R140, R208.reuse, 0x1, -R144 ;  /* 0x00000001d08c7824 */ /* 0x040fe200078e0a90 */
[----:B------:R-:W-:Y:S01]  /*19030*/  HMMA.16816.F32 R16, R8, R148, R16 ;  /* 0x000000940810723c */ /* 0x000fe20000001810 */
[----:B------:R-:W-:Y:S01]  /*19040*/  IMAD.IADD R141, R208, 0x1, -R145 ;  /* 0x00000001d08d7824 */ /* 0x000fe200078e0a91 */
[----:B------:R-:W-:Y:S02]  /*19050*/  IABS R146, R146 ;  /* 0x0000009200927213 */ /* 0x000fe40000000000 */
[----:B------:R-:W-:-:S03]  /*19060*/  IABS R140, R140 ;  /* 0x0000008c008c7213 */ /* 0x000fc60000000000 */
[----:B------:R-:W-:Y:S01]  /*19070*/  IMAD.MOV.U32 R148, RZ, RZ, R136 ;  /* 0x000000ffff947224 */ /* 0x000fe200078e0088 */
[----:B------:R-:W-:Y:S01]  /*19080*/  IABS R136, R137 ;  /* 0x0000008900887213 */ /* 0x000fe20000000000 */
[C---:B------:R-:W-:Y:S01]  /*19090*/  HMMA.16816.F32 R12, R8.reuse, R150, R12 ;  /* 0x00000096080c723c */ /* 0x040fe2000000180c */
[----:B------:R-:W-:Y:S03]  /*190a0*/  I2F R146, R146 ;  /* 0x0000009200927306 */ /* 0x000fe60000201400 */
[----:B------:R-:W-:Y:S02]  /*190b0*/  IMAD.MOV.U32 R149, RZ, RZ, R136 ;  /* 0x000000ffff957224 */ /* 0x000fe400078e0088 */
[----:B------:R-:W3:Y:S01]  /*190c0*/  LDSM.16.M88.4 R136, [R180+0x4800] ;  /* 0x00480000b488783b */ /* 0x000ee20000000200 */
[----:B------:R-:W-:Y:S01]  /*190d0*/  IMAD.MOV.U32 R150, RZ, RZ, R140 ;  /* 0x000000ffff967224 */ /* 0x000fe200078e008c */
[----:B------:R-:W-:Y:S01]  /*190e0*/  IABS R140, R141 ;  /* 0x0000008d008c7213 */ /* 0x000fe20000000000 */
[C---:B--2---:R-:W-:Y:S01]  /*190f0*/  HMMA.16816.F32 R152, R8.reuse, R28, R152 ;  /* 0x0000001c0898723c */ /* 0x044fe20000001898 */
[C---:B------:R-:W-:Y:S01]  /*19100*/  IMAD.IADD R151, R208.reuse, 0x1, -R147 ;  /* 0x00000001d0977824 */ /* 0x040fe200078e0a93 */
[----:B------:R-:W2:Y:S04]  /*19110*/  I2F R148, R148 ;  /* 0x0000009400947306 */ /* 0x000ea80000201400 */
[----:B------:R-:W-:Y:S01]  /*19120*/  IABS R151, R151 ;  /* 0x0000009700977213 */ /* 0x000fe20000000000 */
[----:B------:R-:W-:Y:S01]  /*19130*/  IMAD.MOV.U32 R28, RZ, RZ, R140 ;  /* 0x000000ffff1c7224 */ /* 0x000fe200078e008c */
[C---:B------:R-:W-:Y:S01]  /*19140*/  HMMA.16816.F32 R156, R8.reuse, R142, R156 ;  /* 0x0000008e089c723c */ /* 0x040fe2000000189c */
[C---:B------:R-:W-:Y:S01]  /*19150*/  IADD3 R29, R215.reuse, 0x18, RZ ;  /* 0x00000018d71d7810 */ /* 0x040fe20007ffe0ff */
[----:B------:R-:W4:Y:S01]  /*19160*/  LDSM.16.M88.4 R140, [R180+0x5000] ;  /* 0x00500000b48c783b */ /* 0x000f220000000200 */
[----:B------:R-:W-:Y:S05]  /*19170*/  I2F R149, R149 ;  /* 0x0000009500957306 */ /* 0x000fea0000201400 */
[----:B------:R-:W-:Y:S03]  /*19180*/  HMMA.16816.F32 R164, R8, R30, R164 ;  /* 0x0000001e08a4723c */ /* 0x000fe600000018a4 */
[----:B------:R-:W-:Y:S04]  /*19190*/  I2F R28, R28 ;  /* 0x0000001c001c7306 */ /* 0x000fe80000201400 */
[----:B------:R-:W-:Y:S01]  /*191a0*/  IMAD.IADD R8, R208, 0x1, -R29 ;  /* 0x00000001d0087824 */ /* 0x000fe200078e0a1d */
[----:B------:R-:W-:Y:S01]  /*191b0*/  IADD3 R31, R215, 0x19, RZ ;  /* 0x00000019d71f7810 */ /* 0x000fe20007ffe0ff */
[----:B-1----:R-:W-:Y:S01]  /*191c0*/  HMMA.16816.F32 R24, R32, R4, R24 ;  /* 0x000000042018723c */ /* 0x002fe20000001818 */
[----:B------:R-:W-:Y:S01]  /*191d0*/  IMAD.MOV.U32 R30, RZ, RZ, R151 ;  /* 0x000000ffff1e7224 */ /* 0x000fe200078e0097 */
[----:B------:R-:W1:Y:S01]  /*191e0*/  I2F R150, R150 ;  /* 0x0000009600967306 */ /* 0x000e620000201400 */
[----:B------:R-:W-:-:S04]  /*191f0*/  IABS R8, R8 ;  /* 0x0000000800087213 */ /* 0x000fc80000000000 */
[----:B------:R-:W-:Y:S01]  /*19200*/  IMAD.IADD R5, R208, 0x1, -R31 ;  /* 0x00000001d0057824 */ /* 0x000fe200078e0a1f */
[----:B------:R-:W-:Y:S01]  /*19210*/  HMMA.16816.F32 R20, R32, R6, R20 ;  /* 0x000000062014723c */ /* 0x000fe20000001814 */
[----:B------:R-:W-:Y:S01]  /*19220*/  IMAD.MOV.U32 R151, RZ, RZ, R8 ;  /* 0x000000ffff977224 */ /* 0x000fe200078e0008 */
[----:B------:R-:W-:Y:S01]  /*19230*/  IADD3 R4, R215, 0x20, RZ ;  /* 0x00000020d7047810 */ /* 0x000fe20007ffe0ff */
[----:B------:R-:W5:Y:S01]  /*19240*/  LDSM.16.M88.4 R8, [R180+0x5800] ;  /* 0x00580000b408783b */ /* 0x000f620000000200 */
[----:B------:R-:W-:Y:S01]  /*19250*/  IABS R5, R5 ;  /* 0x0000000500057213 */ /* 0x000fe20000000000 */
[----:B------:R-:W-:Y:S01]  /*19260*/  I2F R30, R30 ;  /* 0x0000001e001e7306 */ /* 0x000fe20000201400 */
[----:B------:R-:W-:-:S04]  /*19270*/  DEPBAR.LE SB0, 0x0 ;  /* 0x000080000000791a */ /* 0x000fc80000000000 */
[----:B------:R-:W-:Y:S01]  /*19280*/  IMAD.MOV.U32 R168, RZ, RZ, R5 ;  /* 0x000000ffffa87224 */ /* 0x000fe200078e0005 */
[----:B------:R-:W-:Y:S01]  /*19290*/  IADD3 R5, R215, 0x21, RZ ;  /* 0x00000021d7057810 */ /* 0x000fe20007ffe0ff */
[C---:B---3--:R-:W-:Y:S01]  /*192a0*/  HMMA.16816.F32 R12, R32.reuse, R138, R12 ;  /* 0x0000008a200c723c */ /* 0x048fe2000000180c */
[C---:B------:R-:W-:Y:S01]  /*192b0*/  IMAD.IADD R6, R208.reuse, 0x1, -R4 ;  /* 0x00000001d0067824 */ /* 0x040fe200078e0a04 */
[----:B------:R-:W-:Y:S02]  /*192c0*/  I2F R151, R151 ;  /* 0x0000009700977306 */ /* 0x000fe40000201400 */
[----:B------:R-:W-:Y:S02]  /*192d0*/  IMAD.IADD R7, R208, 0x1, -R5 ;  /* 0x00000001d0077824 */ /* 0x000fe400078e0a05 */
[----:B------:R-:W-:Y:S01]  /*192e0*/  IABS R6, R6 ;  /* 0x0000000600067213 */ /* 0x000fe20000000000 */
[----:B--2---:R-:W-:Y:S01]  /*192f0*/  FFMA.FTZ R25, -R205, R148, R25 ;  /* 0x00000094cd197223 */ /* 0x004fe20000010119 */
[----:B----4-:R-:W-:Y:S01]  /*19300*/  HMMA.16816.F32 R160, R32, R140, R160 ;  /* 0x0000008c20a0723c */ /* 0x010fe200000018a0 */
[----:B------:R-:W-:Y:S01]  /*19310*/  IABS R7, R7 ;  /* 0x0000000700077213 */ /* 0x000fe20000000000 */
[----:B------:R-:W2:Y:S01]  /*19320*/  I2F R168, R168 ;  /* 0x000000a800a87306 */ /* 0x000ea20000201400 */
[----:B------:R-:W-:Y:S01]  /*19330*/  IADD3 R139, R215, 0x30, RZ ;  /* 0x00000030d78b7810 */ /* 0x000fe20007ffe0ff */
[----:B-1----:R-:W-:-:S02]  /*19340*/  FFMA.FTZ R21, -R205, R150, R21 ;  /* 0x00000096cd157223 */ /* 0x002fc40000010115 */
[----:B------:R-:W-:Y:S01]  /*19350*/  IMAD.MOV.U32 R138, RZ, RZ, R7 ;  /* 0x000000ffff8a7224 */ /* 0x000fe200078e0007 */
[----:B------:R-:W-:Y:S01]  /*19360*/  IADD3 R7, R215, 0x29, RZ ;  /* 0x00000029d7077810 */ /* 0x000fe20007ffe0ff */
[----:B------:R-:W-:Y:S01]  /*19370*/  HMMA.16816.F32 R16, R32, R136, R16 ;  /* 0x000000882010723c */ /* 0x000fe20000001810 */
[----:B------:R-:W-:-:S03]  /*19380*/  IMAD.IADD R141, R208, 0x1, -R139 ;  /* 0x00000001d08d7824 */ /* 0x000fc600078e0a8b */
[C---:B------:R-:W-:Y:S01]  /*19390*/  IMAD.IADD R140, R208.reuse, 0x1, -R7 ;  /* 0x00000001d08c7824 */ /* 0x040fe200078e0a07 */
[----:B------:R-:W-:Y:S01]  /*193a0*/  I2F R138, R138 ;  /* 0x0000008a008a7306 */ /* 0x000fe20000201400 */
[----:B------:R-:W-:Y:S01]  /*193b0*/  IABS R141, R141 ;  /* 0x0000008d008d7213 */ /* 0x000fe20000000000 */
[----:B------:R-:W-:Y:S01]  /*193c0*/  IMAD.MOV.U32 R136, RZ, RZ, R6 ;  /* 0x000000ffff887224 */ /* 0x000fe200078e0006 */
[C---:B------:R-:W-:Y:S01]  /*193d0*/  HMMA.16816.F32 R156, R32.reuse, R142, R156 ;  /* 0x0000008e209c723c */ /* 0x040fe2000000189c */
[----:B------:R-:W-:Y:S01]  /*193e0*/  IABS R140, R140 ;  /* 0x0000008c008c7213 */ /* 0x000fe20000000000 */
[----:B--2---:R-:W-:Y:S01]  /*193f0*/  FFMA.FTZ R13, -R205, R168, R13 ;  /* 0x000000a8cd0d7223 */ /* 0x004fe2000001010d */
[C---:B------:R-:W-:Y:S02]  /*19400*/  IADD3 R6, R215.reuse, 0x28, RZ ;  /* 0x00000028d7067810 */ /* 0x040fe40007ffe0ff */
[----:B------:R-:W1:Y:S02]  /*19410*/  I2F R136, R136 ;  /* 0x0000008800887306 */ /* 0x000e640000201400 */
[----:B------:R-:W-:Y:S01]  /*19420*/  IMAD.MOV.U32 R142, RZ, RZ, R140 ;  /* 0x000000ffff8e7224 */ /* 0x000fe200078e008c */
[----:B------:R-:W-:Y:S01]  /*19430*/  IADD3 R140, R215, 0x31, RZ ;  /* 0x00000031d78c7810 */ /* 0x000fe20007ffe0ff */
[----:B-----5:R-:W-:Y:S01]  /*19440*/  HMMA.16816.F32 R152, R32, R8, R152 ;  /* 0x000000082098723c */ /* 0x020fe20000001898 */
[----:B------:R-:W-:-:S03]  /*19450*/  IMAD.IADD R137, R208, 0x1, -R6 ;  /* 0x00000001d0897824 */ /* 0x000fc600078e0a06 */
[----:B------:R-:W-:Y:S01]  /*19460*/  IMAD.IADD R143, R208, 0x1, -R140 ;  /* 0x00000001d08f7824 */ /* 0x000fe200078e0a8c */
[----:B------:R-:W2:Y:S01]  /*19470*/  I2F R9, R141 ;  /* 0x0000008d00097306 */ /* 0x000ea20000201400 */
[----:B------:R-:W-:Y:S01]  /*19480*/  IABS R137, R137 ;  /* 0x0000008900897213 */ /* 0x000fe20000000000 */
[C---:B------:R-:W-:Y:S01]  /*19490*/  FFMA.FTZ R28, -R205.reuse, R28, R16 ;  /* 0x0000001ccd1c7223 */ /* 0x040fe20000010110 */
[----:B------:R-:W-:Y:S01]  /*194a0*/  HMMA.16816.F32 R164, R32, R10, R164 ;  /* 0x0000000a20a4723c */ /* 0x000fe200000018a4 */
[----:B------:R-:W-:Y:S01]  /*194b0*/  IABS R8, R143 ;  /* 0x0000008f00087213 */ /* 0x000fe20000000000 */
[C---:B------:R-:W-:Y:S01]  /*194c0*/  FFMA.FTZ R17, -R205.reuse, R30, R17 ;  /* 0x0000001ecd117223 */ /* 0x040fe20000010111 */
[----:B------:R-:W-:Y:S01]  /*194d0*/  IADD3 R16, R206, -c[0x0][0x2e4], RZ ;  /* 0x8000b900ce107a10 */ /* 0x000fe20007ffe0ff */
[C---:B-1----:R-:W-:Y:S01]  /*194e0*/  FFMA.FTZ R136, -R205.reuse, R136, R160 ;  /* 0x00000088cd887223 */ /* 0x042fe200000101a0 */
[----:B------:R-:W1:Y:S01]  /*194f0*/  I2F R137, R137 ;  /* 0x0000008900897306 */ /* 0x000e620000201400 */
[C---:B------:R-:W-:Y:S01]  /*19500*/  FFMA.FTZ R138, -R205.reuse, R138, R161 ;  /* 0x0000008acd8a7223 */ /* 0x040fe200000101a1 */
[----:B------:R-:W-:Y:S01]  /*19510*/  IADD3 R32, R208, -c[0x0][0x2e4], RZ ;  /* 0x8000b900d0207a10 */ /* 0x000fe20007ffe0ff */
[----:B------:R-:W-:Y:S01]  /*19520*/  FFMA.FTZ R11, -R205, R146, R24 ;  /* 0x00000092cd0b7223 */ /* 0x000fe20000010118 */
[----:B------:R-:W-:Y:S01]  /*19530*/  IADD3 R33, R215, 0x39, RZ ;  /* 0x00000039d7217810 */ /* 0x000fe20007ffe0ff */
[C---:B------:R-:W-:Y:S01]  /*19540*/  FFMA.FTZ R24, -R205.reuse, R151, R12 ;  /* 0x00000097cd187223 */ /* 0x040fe2000001010c */
[----:B------:R-:W-:Y:S01]  /*19550*/  IMNMX R32, RZ, R32, !PT ;  /* 0x00000020ff207217 */ /* 0x000fe20007800200 */
[C---:B------:R-:W-:Y:S01]  /*19560*/  FFMA.FTZ R10, -R205.reuse, R149, R20 ;  /* 0x00000095cd0a7223 */ /* 0x040fe20000010114 */
[----:B------:R-:W3:Y:S01]  /*19570*/  I2F R8, R8 ;  /* 0x0000000800087306 */ /* 0x000ee20000201400 */
[----:B------:R-:W-:Y:S01]  /*19580*/  IMNMX R16, RZ, R16, !PT ;  /* 0x00000010ff107217 */ /* 0x000fe20007800200 */
[----:B------:R-:W-:Y:S01]  /*19590*/  IMAD.IADD R34, R206, 0x1, -R2 ;  /* 0x00000001ce227824 */ /* 0x000fe200078e0a02 */
[-C--:B------:R-:W-:Y:S01]  /*195a0*/  ISETP.LT.OR P2, PT, R2, R32.reuse, P2 ;  /* 0x000000200200720c */ /* 0x080fe20001741670 */
[----:B--2---:R-:W-:Y:S01]  /*195b0*/  FFMA.FTZ R152, -R205, R9, R152 ;  /* 0x00000009cd987223 */ /* 0x004fe20000010198 */
[----:B------:R-:W-:-:S02]  /*195c0*/  ISETP.LT.OR P0, PT, R215, R32, P0 ;  /* 0x00000020d700720c */ /* 0x000fc40000701670 */
[----:B------:R-:W-:Y:S01]  /*195d0*/  FSEL R12, R25, -INF , !P2 ;  /* 0xff800000190c7808 */ /* 0x000fe20005000000 */
[----:B------:R-:W2:Y:S01]  /*195e0*/  I2F R142, R142 ;  /* 0x0000008e008e7306 */ /* 0x000ea20000201400 */
[----:B------:R-:W-:Y:S01]  /*195f0*/  ISETP.GE.AND P2, PT, R145, R207, PT ;  /* 0x000000cf9100720c */ /* 0x000fe20003f46270 */
[----:B-1----:R-:W-:Y:S01]  /*19600*/  FFMA.FTZ R137, -R205, R137, R156 ;  /* 0x00000089cd897223 */ /* 0x002fe2000001019c */
[-C--:B------:R-:W-:Y:S01]  /*19610*/  ISETP.LT.OR P1, PT, R133, R32.reuse, P1 ;  /* 0x000000208500720c */ /* 0x080fe20000f21670 */
[----:B------:R-:W-:Y:S01]  /*19620*/  IMAD.IADD R25, R206, 0x1, -R145 ;  /* 0x00000001ce197824 */ /* 0x000fe200078e0a91 */
[----:B------:R-:W-:Y:S02]  /*19630*/  ISETP.LT.OR P2, PT, R145, R32, P2 ;  /* 0x000000209100720c */ /* 0x000fe40001741670 */
[----:B------:R-:W-:Y:S01]  /*19640*/  FSEL R11, R11, -INF , !P0 ;  /* 0xff8000000b0b7808 */ /* 0x000fe20004000000 */
[----:B---3--:R-:W-:Y:S01]  /*19650*/  FFMA.FTZ R153, -R205, R8, R153 ;  /* 0x00000008cd997223 */ /* 0x008fe20000010199 */
[----:B------:R-:W-:Y:S01]  /*19660*/  BAR.SYNC.DEFER_BLOCKING 0x0 ;  /* 0x0000000000007b1d */ /* 0x000fe20000010000 */
[----:B------:R-:W-:-:S02]  /*19670*/  ISETP.GE.AND P0, PT, R144, R207, PT ;  /* 0x000000cf9000720c */ /* 0x000fc40003f06270 */
[----:B------:R-:W-:Y:S02]  /*19680*/  FSEL R10, R10, -INF , !P1 ;  /* 0xff8000000a0a7808 */ /* 0x000fe40004800000 */
[----:B------:R-:W-:Y:S02]  /*19690*/  FSEL R30, R28, -INF , !P2 ;  /* 0xff8000001c1e7808 */ /* 0x000fe40005000000 */
[-C--:B------:R-:W-:Y:S01]  /*196a0*/  ISETP.GE.AND P1, PT, R147, R207.reuse, PT ;  /* 0x000000cf9300720c */ /* 0x080fe20003f26270 */
[----:B--2---:R-:W-:Y:S01]  /*196b0*/  FFMA.FTZ R142, -R205, R142, R157 ;  /* 0x0000008ecd8e7223 */ /* 0x004fe2000001019d */
[----:B------:R-:W-:Y:S02]  /*196c0*/  ISETP.GE.AND P2, PT, R31, R207, PT ;  /* 0x000000cf1f00720c */ /* 0x000fe40003f46270 */
[-C--:B------:R-:W-:Y:S02]  /*196d0*/  ISETP.LT.OR P0, PT, R144, R32.reuse, P0 ;  /* 0x000000209000720c */ /* 0x080fe40000701670 */
[----:B------:R-:W-:-:S02]  /*196e0*/  ISETP.LT.OR P1, PT, R147, R32, P1 ;  /* 0x000000209300720c */ /* 0x000fc40000f21670 */
[----:B------:R-:W-:Y:S02]  /*196f0*/  ISETP.LT.OR P2, PT, R31, R32, P2 ;  /* 0x000000201f00720c */ /* 0x000fe40001741670 */
[----:B------:R-:W-:Y:S02]  /*19700*/  IADD3 R35, R215, 0x38, RZ ;  /* 0x00000038d7237810 */ /* 0x000fe40007ffe0ff */
[----:B------:R-:W-:Y:S02]  /*19710*/  FSEL R8, R21, -INF , !P0 ;  /* 0xff80000015087808 */ /* 0x000fe40004000000 */
[----:B------:R-:W-:Y:S01]  /*19720*/  ISETP.GE.AND P0, PT, R29, R207, PT ;  /* 0x000000cf1d00720c */ /* 0x000fe20003f06270 */
[C---:B------:R-:W-:Y:S01]  /*19730*/  IMAD.IADD R21, R208.reuse, 0x1, -R35 ;  /* 0x00000001d0157824 */ /* 0x040fe200078e0a23 */
[----:B------:R-:W-:Y:S01]  /*19740*/  FSEL R28, R17, -INF , !P1 ;  /* 0xff800000111c7808 */ /* 0x000fe20004800000 */
[----:B------:R-:W-:Y:S01]  /*19750*/  IMAD.IADD R17, R208, 0x1, -R33 ;  /* 0x00000001d0117824 */ /* 0x000fe200078e0a21 */
[----:B------:R-:W-:-:S02]  /*19760*/  FSEL R20, R13, -INF , !P2 ;  /* 0xff8000000d147808 */ /* 0x000fc40005000000 */
[----:B------:R-:W-:Y:S01]  /*19770*/  ISETP.LT.OR P6, PT, R215, R16, P6 ;  /* 0x00000010d700720c */ /* 0x000fe200037c1670 */
[----:B------:R-:W-:Y:S01]  /*19780*/  IMAD.IADD R215, R206, 0x1, -R215 ;  /* 0x00000001ced77824 */ /* 0x000fe200078e0ad7 */
[-C--:B------:R-:W-:Y:S02]  /*19790*/  ISETP.GE.AND P2, PT, R6, R207.reuse, PT ;  /* 0x000000cf0600720c */ /* 0x080fe40003f46270 */
[----:B------:R-:W-:Y:S02]  /*197a0*/  ISETP.GE.AND P1, PT, R4, R207, PT ;  /* 0x000000cf0400720c */ /* 0x000fe40003f26270 */
[-C--:B------:R-:W-:Y:S02]  /*197b0*/  ISETP.LT.OR P0, PT, R29, R32.reuse, P0 ;  /* 0x000000201d00720c */ /* 0x080fe40000701670 */
[-C--:B------:R-:W-:Y:S02]  /*197c0*/  ISETP.LT.OR P2, PT, R6, R32.reuse, P2 ;  /* 0x000000200600720c */ /* 0x080fe40001741670 */
[----:B------:R-:W-:-:S02]  /*197d0*/  ISETP.LT.OR P1, PT, R4, R32, P1 ;  /* 0x000000200400720c */ /* 0x000fc40000f21670 */
[----:B------:R-:W-:Y:S02]  /*197e0*/  IABS R17, R17 ;  /* 0x0000001100117213 */ /* 0x000fe40000000000 */
[----:B------:R-:W-:Y:S02]  /*197f0*/  IABS R9, R215 ;  /* 0x000000d700097213 */ /* 0x000fe40000000000 */
[----:B------:R-:W-:Y:S02]  /*19800*/  IABS R21, R21 ;  /* 0x0000001500157213 */ /* 0x000fe40000000000 */
[----:B------:R-:W-:Y:S02]  /*19810*/  FSEL R24, R24, -INF , !P0 ;  /* 0xff80000018187808 */ /* 0x000fe40004000000 */
[----:B------:R-:W-:Y:S01]  /*19820*/  ISETP.GE.AND P0, PT, R5, R207, PT ;  /* 0x000000cf0500720c */ /* 0x000fe20003f06270 */
[----:B------:R1:W2:Y:S01]  /*19830*/  I2F R13, R21 ;  /* 0x00000015000d7306 */ /* 0x0002a20000201400 */
[----:B------:R-:W-:-:S02]  /*19840*/  FSEL R170, R137, -INF , !P2 ;  /* 0xff80000089aa7808 */ /* 0x000fc40005000000 */
[----:B------:R-:W-:Y:S01]  /*19850*/  FSEL R212, R136, -INF , !P1 ;  /* 0xff80000088d47808 */ /* 0x000fe20004800000 */
[----:B------:R-:W-:Y:S01]  /*19860*/  IMAD.MOV.U32 R136, RZ, RZ, R17 ;  /* 0x000000ffff887224 */ /* 0x000fe200078e0011 */
[-C--:B------:R-:W-:Y:S01]  /*19870*/  ISETP.GE.AND P2, PT, R140, R207.reuse, PT ;  /* 0x000000cf8c00720c */ /* 0x080fe20003f46270 */
[----:B------:R-:W-:Y:S01]  /*19880*/  IMAD.IADD R17, R206, 0x1, -R133 ;  /* 0x00000001ce117824 */ /* 0x000fe200078e0a85 */
[----:B------:R-:W-:Y:S01]  /*19890*/  ISETP.GE.AND P1, PT, R7, R207, PT ;  /* 0x000000cf0700720c */ /* 0x000fe20003f26270 */
[----:B------:R-:W3:Y:S01]  /*198a0*/  I2F R9, R9 ;  /* 0x0000000900097306 */ /* 0x000ee20000201400 */
[-C--:B------:R-:W-:Y:S02]  /*198b0*/  ISETP.LT.OR P0, PT, R5, R32.reuse, P0 ;  /* 0x000000200500720c */ /* 0x080fe40000701670 */
[----:B------:R-:W-:Y:S02]  /*198c0*/  ISETP.LT.OR P2, PT, R140, R32, P2 ;  /* 0x000000208c00720c */ /* 0x000fe40001741670 */
[----:B------:R-:W-:-:S02]  /*198d0*/  FSEL R210, R138, -INF , !P0 ;  /* 0xff8000008ad27808 */ /* 0x000fc40004000000 */
[----:B------:R-:W-:Y:S01]  /*198e0*/  IABS R17, R17 ;  /* 0x0000001100117213 */ /* 0x000fe20000000000 */
[----:B-1----:R-:W-:Y:S01]  /*198f0*/  IMAD.IADD R21, R206, 0x1, -R144 ;  /* 0x00000001ce157824 */ /* 0x002fe200078e0a90 */
[----:B------:R-:W-:Y:S01]  /*19900*/  ISETP.LT.OR P1, PT, R7, R32, P1 ;  /* 0x000000200700720c */ /* 0x000fe20000f21670 */
[----:B--2---:R-:W-:Y:S01]  /*19910*/  FFMA.FTZ R13, -R205, R13, R164 ;  /* 0x0000000dcd0d7223 */ /* 0x004fe200000101a4 */
[----:B------:R-:W-:Y:S01]  /*19920*/  FSEL R138, R153, -INF , !P2 ;  /* 0xff800000998a7808 */ /* 0x000fe20005000000 */
[----:B------:R-:W1:Y:S01]  /*19930*/  I2F R136, R136 ;  /* 0x0000008800887306 */ /* 0x000e620000201400 */
[----:B------:R-:W-:Y:S01]  /*19940*/  IABS R21, R21 ;  /* 0x0000001500157213 */ /* 0x000fe20000000000 */
[----:B------:R-:W-:Y:S01]  /*19950*/  IMAD.MOV.U32 R164, RZ, RZ, R134 ;  /* 0x000000ffffa47224 */ /* 0x000fe200078e0086 */
[----:B------:R-:W-:Y:S01]  /*19960*/  IABS R34, R34 ;  /* 0x0000002200227213 */ /* 0x000fe20000000000 */
[----:B---3--:R-:W-:Y:S01]  /*19970*/  FFMA.FTZ R9, -R205, R9, R26 ;  /* 0x00000009cd097223 */ /* 0x008fe2000001011a */
[----:B------:R-:W-:-:S02]  /*19980*/  ISETP.GE.AND P2, PT, R2, R209, PT ;  /* 0x000000d10200720c */ /* 0x000fc40003f46270 */
[C---:B------:R-:W-:Y:S01]  /*19990*/  ISETP.GE.AND P0, PT, R139.reuse, R207, PT ;  /* 0x000000cf8b00720c */ /* 0x040fe20003f06270 */
[----:B------:R-:W2:Y:S01]  /*199a0*/  I2F R17, R17 ;  /* 0x0000001100117306 */ /* 0x000ea20000201400 */
[----:B------:R-:W-:Y:S01]  /*199b0*/  FSEL R168, R142, -INF , !P1 ;  /* 0xff8000008ea87808 */ /* 0x000fe20004800000 */
[----:B------:R-:W-:Y:S01]  /*199c0*/  IMAD.MOV.U32 R142, RZ, RZ, R21 ;  /* 0x000000ffff8e7224 */ /* 0x000fe200078e0015 */
[----:B------:R-:W-:Y:S01]  /*199d0*/  ISETP.LT.OR P2, PT, R2, R16, P2 ;  /* 0x000000100200720c */ /* 0x000fe20001741670 */
[C---:B------:R-:W-:Y:S01]  /*199e0*/  IMAD.IADD R2, R206.reuse, 0x1, -R29 ;  /* 0x00000001ce027824 */ /* 0x040fe200078e0a1d */
[----:B------:R-:W-:Y:S02]  /*199f0*/  ISETP.LT.OR P0, PT, R139, R32, P0 ;  /* 0x000000208b00720c */ /* 0x000fe40000701670 */
[----:B------:R-:W-:Y:S01]  /*19a00*/  IABS R21, R25 ;  /* 0x0000001900157213 */ /* 0x000fe20000000000 */
[----:B------:R-:W3:Y:S01]  /*19a10*/  I2F R34, R34 ;  /* 0x0000002200227306 */ /* 0x000ee20000201400 */
[-C--:B------:R-:W-:Y:S01]  /*19a20*/  ISETP.GE.AND P1, PT, R35, R207.reuse, PT ;  /* 0x000000cf2300720c */ /* 0x080fe20003f26270 */
[----:B------:R-:W-:Y:S01]  /*19a30*/  IMAD.IADD R25, R206, 0x1, -R147 ;  /* 0x00000001ce197824 */ /* 0x000fe200078e0a93 */
[----:B------:R-:W-:Y:S01]  /*19a40*/  FSEL R152, R152, -INF , !P0 ;  /* 0xff80000098987808 */ /* 0x000fe20004000000 */
[----:B-1----:R-:W-:Y:S01]  /*19a50*/  FFMA.FTZ R136, -R205, R136, R165 ;  /* 0x00000088cd887223 */ /* 0x002fe200000101a5 */
[----:B------:R-:W-:Y:S01]  /*19a60*/  ISETP.GE.AND P0, PT, R33, R207, PT ;  /* 0x000000cf2100720c */ /* 0x000fe20003f06270 */
[----:B------:R-:W-:Y:S01]  /*19a70*/  IMAD.MOV.U32 R165, RZ, RZ, R135 ;  /* 0x000000ffffa57224 */ /* 0x000fe200078e0087 */
[----:B------:R-:W-:Y:S01]  /*19a80*/  ISETP.LT.OR P1, PT, R35, R32, P1 ;  /* 0x000000202300720c */ /* 0x000fe20000f21670 */
[----:B------:R-:W1:Y:S01]  /*19a90*/  I2F R142, R142 ;  /* 0x0000008e008e7306 */ /* 0x000e620000201400 */
[----:B------:R-:W-:Y:S01]  /*19aa0*/  IABS R2, R2 ;  /* 0x0000000200027213 */ /* 0x000fe20000000000 */
[----:B--2---:R-:W-:Y:S01]  /*19ab0*/  FFMA.FTZ R22, -R205, R17, R22 ;  /* 0x00000011cd167223 */ /* 0x004fe20000010116 */
[----:B------:R-:W-:-:S02]  /*19ac0*/  IABS R25, R25 ;  /* 0x0000001900197213 */ /* 0x000fc40000000000 */
[----:B------:R-:W-:Y:S02]  /*19ad0*/  ISETP.LT.OR P0, PT, R33, R32, P0 ;  /* 0x000000202100720c */ /* 0x000fe40000701670 */
[----:B------:R-:W-:Y:S01]  /*19ae0*/  FSEL R137, R13, -INF , !P1 ;  /* 0xff8000000d897808 */ /* 0x000fe20004800000 */
[----:B------:R-:W2:Y:S01]  /*19af0*/  I2F R21, R21 ;  /* 0x0000001500157306 */ /* 0x000ea20000201400 */
[----:B------:R-:W-:Y:S01]  /*19b00*/  IMAD.IADD R13, R206, 0x1, -R31 ;  /* 0x00000001ce0d7824 */ /* 0x000fe200078e0a1f */
[----:B------:R-:W-:Y:S01]  /*19b10*/  ISETP.GE.AND P1, PT, R133, R209, PT ;  /* 0x000000d18500720c */ /* 0x000fe20003f26270 */
[----:B---3--:R-:W-:Y:S01]  /*19b20*/  FFMA.FTZ R27, -R205, R34, R27 ;  /* 0x00000022cd1b7223 */ /* 0x008fe2000001011b */
[----:B------:R-:W-:Y:S02]  /*19b30*/  FSEL R136, R136, -INF , !P0 ;  /* 0xff80000088887808 */ /* 0x000fe40004000000 */
[----:B------:R-:W-:Y:S02]  /*19b40*/  IABS R13, R13 ;  /* 0x0000000d000d7213 */ /* 0x000fe40000000000 */
[----:B------:R3:W4:Y:S01]  /*19b50*/  I2F R26, R2 ;  /* 0x00000002001a7306 */ /* 0x0007220000201400 */
[----:B------:R-:W-:Y:S01]  /*19b60*/  ISETP.LT.OR P1, PT, R133, R16, P1 ;  /* 0x000000108500720c */ /* 0x000fe20000f21670 */
[----:B-1----:R-:W-:Y:S01]  /*19b70*/  FFMA.FTZ R142, -R205, R142, R23 ;  /* 0x0000008ecd8e7223 */ /* 0x002fe20000010117 */
[----:B------:R-:W-:-:S02]  /*19b80*/  FSEL R17, R27, -INF , !P2 ;  /* 0xff8000001b117808 */ /* 0x000fc40005000000 */
[-C--:B------:R-:W-:Y:S02]  /*19b90*/  ISETP.GE.AND P2, PT, R147, R209.reuse, PT ;  /* 0x000000d19300720c */ /* 0x080fe40003f46270 */
[----:B------:R-:W-:Y:S01]  /*19ba0*/  ISETP.GE.AND P0, PT, R144, R209, PT ;  /* 0x000000d19000720c */ /* 0x000fe20003f06270 */
[----:B------:R1:W5:Y:S01]  /*19bb0*/  I2F R32, R25 ;  /* 0x0000001900207306 */ /* 0x0003620000201400 */
[----:B--2---:R-:W-:Y:S01]  /*19bc0*/  FFMA.FTZ R21, -R205, R21, R18 ;  /* 0x00000015cd157223 */ /* 0x004fe20000010112 */
[-C--:B------:R-:W-:Y:S01]  /*19bd0*/  ISETP.LT.OR P2, PT, R147, R16.reuse, P2 ;  /* 0x000000109300720c */ /* 0x080fe20001741670 */
[----:B------:R-:W-:Y:S01]  /*19be0*/  IMAD.IADD R18, R206, 0x1, -R7 ;  /* 0x00000001ce127824 */ /* 0x000fe200078e0a07 */
[----:B------:R-:W-:Y:S02]  /*19bf0*/  ISETP.LT.OR P0, PT, R144, R16, P0 ;  /* 0x000000109000720c */ /* 0x000fe40000701670 */
[----:B---3--:R-:W-:Y:S01]  /*19c00*/  FSEL R2, R9, -INF , !P6 ;  /* 0xff80000009027808 */ /* 0x008fe20007000000 */
[----:B------:R-:W-:Y:S01]  /*19c10*/  IMAD.IADD R9, R206, 0x1, -R4 ;  /* 0x00000001ce097824 */ /* 0x000fe200078e0a04 */
[----:B------:R2:W3:Y:S01]  /*19c20*/  I2F R34, R13 ;  /* 0x0000000d00227306 */ /* 0x0004e20000201400 */
[----:B------:R-:W-:Y:S01]  /*19c30*/  ISETP.GE.AND P6, PT, R145, R209, PT ;  /* 0x000000d19100720c */ /* 0x000fe20003fc6270 */
[----:B----4-:R-:W-:-:S02]  /*19c40*/  FFMA.FTZ R14, -R205, R26, R14 ;  /* 0x0000001acd0e7223 */ /* 0x010fc4000001010e */
[----:B------:R-:W-:Y:S01]  /*19c50*/  IABS R9, R9 ;  /* 0x0000000900097213 */ /* 0x000fe20000000000 */
[C---:B-1----:R-:W-:Y:S01]  /*19c60*/  IMAD.IADD R25, R206.reuse, 0x1, -R5 ;  /* 0x00000001ce197824 */ /* 0x042fe200078e0a05 */
[----:B------:R-:W-:Y:S01]  /*19c70*/  ISETP.LT.OR P6, PT, R145, R16, P6 ;  /* 0x000000109100720c */ /* 0x000fe200037c1670 */
[----:B-----5:R-:W-:Y:S02]  /*19c80*/  FFMA.FTZ R19, -R205, R32, R19 ;  /* 0x00000020cd137223 */ /* 0x020fe40000010113 */
[----:B------:R-:W-:Y:S01]  /*19c90*/  IMAD.MOV.U32 R23, RZ, RZ, R9 ;  /* 0x000000ffff177224 */ /* 0x000fe200078e0009 */
[----:B------:R-:W-:Y:S02]  /*19ca0*/  IABS R9, R25 ;  /* 0x0000001900097213 */ /* 0x000fe40000000000 */
[----:B------:R-:W-:Y:S01]  /*19cb0*/  FSEL R27, R21, -INF , !P6 ;  /* 0xff800000151b7808 */ /* 0x000fe20007000000 */
[----:B------:R-:W-:Y:S01]  /*19cc0*/  IMAD.IADD R21, R206, 0x1, -R139 ;  /* 0x00000001ce157824 */ /* 0x000fe200078e0a8b */
[-C--:B------:R-:W-:Y:S01]  /*19cd0*/  ISETP.GE.AND P6, PT, R4, R209.reuse, PT ;  /* 0x000000d10400720c */ /* 0x080fe20003fc6270 */
[----:B------:R-:W1:Y:S01]  /*19ce0*/  I2F R23, R23 ;  /* 0x0000001700177306 */ /* 0x000e620000201400 */
[----:B--2---:R-:W-:Y:S01]  /*19cf0*/  FSEL R13, R22, -INF , !P1 ;  /* 0xff800000160d7808 */ /* 0x004fe20004800000 */
[----:B------:R-:W-:Y:S01]  /*19d00*/  IMAD.IADD R22, R206, 0x1, -R6 ;  /* 0x00000001ce167824 */ /* 0x000fe200078e0a06 */
[----:B------:R-:W-:Y:S01]  /*19d10*/  ISETP.GE.AND P1, PT, R29, R209, PT ;  /* 0x000000d11d00720c */ /* 0x000fe20003f26270 */
[----:B---3--:R-:W-:Y:S01]  /*19d20*/  FFMA.FTZ R15, -R205, R34, R15 ;  /* 0x00000022cd0f7223 */ /* 0x008fe2000001010f */
[----:B------:R-:W-:-:S02]  /*19d30*/  IABS R21, R21 ;  /* 0x0000001500157213 */ /* 0x000fc40000000000 */
[----:B------:R-:W-:Y:S02]  /*19d40*/  IABS R25, R22 ;  /* 0x0000001600197213 */ /* 0x000fe40000000000 */
[----:B------:R-:W-:Y:S01]  /*19d50*/  ISETP.LT.OR P1, PT, R29, R16, P1 ;  /* 0x000000101d00720c */ /* 0x000fe20000f21670 */
[----:B------:R2:W3:Y:S01]  /*19d60*/  I2F R22, R9 ;  /* 0x0000000900167306 */ /* 0x0004e20000201400 */
[----:B------:R-:W-:Y:S02]  /*19d70*/  IABS R29, R18 ;  /* 0x00000012001d7213 */ /* 0x000fe40000000000 */
[----:B------:R-:W-:Y:S01]  /*19d80*/  ISETP.LT.OR P6, PT, R4, R16, P6 ;  /* 0x000000100400720c */ /* 0x000fe200037c1670 */
[----:B-1----:R-:W-:Y:S01]  /*19d90*/  FFMA.FTZ R162, -R205, R23, R162 ;  /* 0x00000017cda27223 */ /* 0x002fe200000101a2 */
[----:B------:R-:W-:-:S03]  /*19da0*/  FSEL R23, R14, -INF , !P1 ;  /* 0xff8000000e177808 */ /* 0x000fc60004800000 */
[----:B------:R-:W1:Y:S01]  /*19db0*/  I2F R18, R25 ;  /* 0x0000001900127306 */ /* 0x000e620000201400 */
[-C--:B------:R-:W-:Y:S01]  /*19dc0*/  ISETP.GE.AND P1, PT, R6, R209.reuse, PT ;  /* 0x000000d10600720c */ /* 0x080fe20003f26270 */
[----:B------:R-:W-:Y:S01]  /*19dd0*/  IMAD.IADD R14, R206, 0x1, -R35 ;  /* 0x00000001ce0e7824 */ /* 0x000fe200078e0a23 */
[----:B------:R-:W-:Y:S02]  /*19de0*/  FSEL R217, R162, -INF , !P6 ;  /* 0xff800000a2d97808 */ /* 0x000fe40007000000 */
[----:B------:R-:W-:Y:S01]  /*19df0*/  ISETP.LT.OR P1, PT, R6, R16, P1 ;  /* 0x000000100600720c */ /* 0x000fe20000f21670 */
[----:B------:R-:W-:Y:S01]  /*19e00*/  IMAD.IADD R6, R206, 0x1, -R33 ;  /* 0x00000001ce067824 */ /* 0x000fe200078e0a21 */
[-C--:B------:R-:W-:Y:S01]  /*19e10*/  ISETP.GE.AND P6, PT, R139, R209.reuse, PT ;  /* 0x000000d18b00720c */ /* 0x080fe20003fc6270 */
[----:B------:R-:W4:Y:S01]  /*19e20*/  I2F R4, R29 ;  /* 0x0000001d00047306 */ /* 0x000f220000201400 */
[----:B--2---:R-:W-:Y:S01]  /*19e30*/  FSEL R9, R142, -INF , !P0 ;  /* 0xff8000008e097808 */ /* 0x004fe20004000000 */
[----:B---3--:R-:W-:Y:S01]  /*19e40*/  FFMA.FTZ R22, -R205, R22, R163 ;  /* 0x00000016cd167223 */ /* 0x008fe200000101a3 */
[----:B------:R-:W-:-:S02]  /*19e50*/  ISETP.GE.AND P0, PT, R31, R209, PT ;  /* 0x000000d11f00720c */ /* 0x000fc40003f06270 */
[-C--:B------:R-:W-:Y:S02]  /*19e60*/  ISETP.LT.OR P6, PT, R139, R16.reuse, P6 ;  /* 0x000000108b00720c */ /* 0x080fe400037c1670 */
[----:B------:R-:W-:Y:S01]  /*19e70*/  ISETP.LT.OR P0, PT, R31, R16, P0 ;  /* 0x000000101f00720c */ /* 0x000fe20000701670 */
[----:B-1----:R-:W-:Y:S01]  /*19e80*/  FFMA.FTZ R18, -R205, R18, R158 ;  /* 0x00000012cd127223 */ /* 0x002fe2000001019e */
[----:B------:R-:W-:Y:S02]  /*19e90*/  FSEL R25, R19, -INF , !P2 ;  /* 0xff80000013197808 */ /* 0x000fe40005000000 */
[CC--:B------:R-:W-:Y:S02]  /*19ea0*/  ISETP.GE.AND P2, PT, R5.reuse, R209.reuse, PT ;  /* 0x000000d10500720c */ /* 0x0c0fe40003f46270 */
[----:B------:R-:W-:Y:S02]  /*19eb0*/  FSEL R171, R18, -INF , !P1 ;  /* 0xff80000012ab7808 */ /* 0x000fe40004800000 */
[----:B------:R-:W-:Y:S01]  /*19ec0*/  ISETP.LT.OR P2, PT, R5, R16, P2 ;  /* 0x000000100500720c */ /* 0x000fe20001741670 */
[----:B------:R-:W-:Y:S01]  /*19ed0*/  IMAD.IADD R5, R206, 0x1, -R140 ;  /* 0x00000001ce057824 */ /* 0x000fe200078e0a8c */
[----:B------:R-:W-:Y:S01]  /*19ee0*/  ISETP.GE.AND P1, PT, R35, R209, PT ;  /* 0x000000d12300720c */ /* 0x000fe20003f26270 */
[----:B----4-:R-:W-:Y:S01]  /*19ef0*/  FFMA.FTZ R159, -R205, R4, R159 ;  /* 0x00000004cd9f7223 */ /* 0x010fe2000001019f */
[----:B------:R-:W-:-:S02]  /*19f00*/  FSEL R215, R22, -INF , !P2 ;  /* 0xff80000016d77808 */ /* 0x000fc40005000000 */
[----:B------:R-:W-:Y:S02]  /*19f10*/  IABS R19, R5 ;  /* 0x0000000500137213 */ /* 0x000fe40000000000 */
[----:B------:R1:W2:Y:S01]  /*19f20*/  I2F R5, R21 ;  /* 0x0000001500057306 */ /* 0x0002a20000201400 */
[C---:B------:R-:W-:Y:S02]  /*19f30*/  ISETP.GE.AND P2, PT, R140.reuse, R209, PT ;  /* 0x000000d18c00720c */ /* 0x040fe40003f46270 */
[-C--:B------:R-:W-:Y:S02]  /*19f40*/  ISETP.LT.OR P1, PT, R35, R16.reuse, P1 ;  /* 0x000000102300720c */ /* 0x080fe40000f21670 */
[----:B------:R-:W-:Y:S02]  /*19f50*/  ISETP.LT.OR P2, PT, R140, R16, P2 ;  /* 0x000000108c00720c */ /* 0x000fe40001741670 */
[----:B-1----:R-:W-:Y:S01]  /*19f60*/  FSEL R21, R15, -INF , !P0 ;  /* 0xff8000000f157808 */ /* 0x002fe20004000000 */
[----:B--2---:R-:W-:Y:S01]  /*19f70*/  FFMA.FTZ R5, -R205, R5, R154 ;  /* 0x00000005cd057223 */ /* 0x004fe2000001019a */
[----:B------:R-:W-:-:S02]  /*19f80*/  ISETP.GE.AND P0, PT, R7, R209, PT ;  /* 0x000000d10700720c */ /* 0x000fc40003f06270 */
[----:B------:R-:W-:Y:S02]  /*19f90*/  IABS R15, R14 ;  /* 0x0000000e000f7213 */ /* 0x000fe40000000000 */
[----:B------:R-:W-:Y:S01]  /*19fa0*/  ISETP.LT.OR P0, PT, R7, R16, P0 ;  /* 0x000000100700720c */ /* 0x000fe20000701670 */
[----:B------:R-:W1:Y:S01]  /*19fb0*/  I2F R14, R19 ;  /* 0x00000013000e7306 */ /* 0x000e620000201400 */
[----:B------:R-:W-:Y:S02]  /*19fc0*/  IABS R7, R6 ;  /* 0x0000000600077213 */ /* 0x000fe40000000000 */
[----:B------:R-:W-:Y:S02]  /*19fd0*/  FSEL R153, R5, -INF , !P6 ;  /* 0xff80000005997808 */ /* 0x000fe40007000000 */
[----:B------:R-:W-:Y:S02]  /*19fe0*/  ISETP.GT.AND P6, PT, R204, R195, PT ;  /* 0x000000c3cc00720c */ /* 0x000fe40003fc4270 */
[----:B------:R-:W-:Y:S01]  /*19ff0*/  FSEL R169, R159, -INF , !P0 ;  /* 0xff8000009fa97808 */ /* 0x000fe20004000000 */
[----:B------:R-:W2:Y:S01]  /*1a000*/  I2F R6, R15 ;  /* 0x0000000f00067306 */ /* 0x000ea20000201400 */
[----:B------:R-:W-:-:S04]  /*1a010*/  ISETP.GE.AND P0, PT, R33, R209, PT ;  /* 0x000000d12100720c */ /* 0x000fc80003f06270 */
[----:B------:R-:W-:-:S03]  /*1a020*/  ISETP.LT.OR P0, PT, R33, R16, P0 ;  /* 0x000000102100720c */ /* 0x000fc60000701670 */
[----:B------:R-:W3:Y:S01]  /*1a030*/  I2F R4, R7 ;  /* 0x0000000700047306 */ /* 0x000ee20000201400 */
[----:B-1----:R-:W-:-:S05]  /*1a040*/  FFMA.FTZ R14, -R205, R14, R155 ;  /* 0x0000000ecd0e7223 */ /* 0x002fca000001019b */
[----:B------:R-:W-:Y:S01]  /*1a050*/  FSEL R151, R14, -INF , !P2 ;  /* 0xff8000000e977808 */ /* 0x000fe20005000000 */
[----:B--2---:R-:W-:-:S05]  /*1a060*/  FFMA.FTZ R6, -R205, R6, R166 ;  /* 0x00000006cd067223 */ /* 0x004fca00000101a6 */
[----:B------:R-:W-:Y:S01]  /*1a070*/  FSEL R139, R6, -INF , !P1 ;  /* 0xff800000068b7808 */ /* 0x000fe20004800000 */
[----:B---3--:R-:W-:-:S05]  /*1a080*/  FFMA.FTZ R4, -R205, R4, R167 ;  /* 0x00000004cd047223 */ /* 0x008fca00000101a7 */
        /* <DEDUP_REMOVED lines=63> */
.L_x_7002:
[----:B------:R-:W-:-:S05]  /*1a480*/  IMAD.MOV.U32 R5, RZ, RZ, c[0x0][0x198] ;  /* 0x00006600ff057624 */ /* 0x000fca00078e00ff */
[----:B------:R-:W-:-:S04]  /*1a490*/  LEA R5, -R5, RZ, 0x6 ;  /* 0x000000ff05057211 */ /* 0x000fc800078e31ff */
[----:B------:R-:W-:Y:S02]  /*1a4a0*/  SHF.R.S32.HI R6, RZ, 0x1f, R5 ;  /* 0x0000001fff067819 */ /* 0x000fe40000011405 */
.L_x_7003:
        /* <DEDUP_REMOVED lines=100> */
.L_x_7001:
        /* <DEDUP_REMOVED lines=62> */
[----:B------:R-:W-:Y:S01]  /*1aed0*/  FFMA.FTZ R147, R9, c[0x0][0x23c], -R150 ;  /* 0x00008f0009937a23 */ /* 0x000fe20000010896 */
[----:B------:R-:W2:Y:S01]  /*1aee0*/  LDSM.16.MT88.4 R16, [R188+0xc000] ;  /* 0x00c00000bc10783b */ /* 0x000ea20000004200 */
[----:B------:R-:W-:Y:S02]  /*1aef0*/  FMUL.FTZ R148, R4, c[0x0][0x23c] ;  /* 0x00008f0004947a20 */ /* 0x000fe40000410000 */
[----:B------:R-:W-:Y:S01]  /*1af00*/  FMUL.FTZ R3, R6, c[0x0][0x23c] ;  /* 0x00008f0006037a20 */ /* 0x000fe20000410000 */
[----:B------:R-:W3:Y:S01]  /*1af10*/  MUFU.EX2 R144, R144 ;  /* 0x0000009000907308 */ /* 0x000ee20000000800 */
[----:B------:R-:W4:Y:S01]  /*1af20*/  LDSM.16.MT88.4 R8, [R185+0xc000] ;  /* 0x00c00000b908783b */ /* 0x000f220000004200 */
[--C-:B------:R-:W-:Y:S02]  /*1af30*/  FFMA.FTZ R154, R30, c[0x0][0x23c], -R155.reuse ;  /* 0x00008f001e9a7a23 */ /* 0x100fe4000001089b */
        /* <DEDUP_REMOVED lines=8> */
[----:B------:R-:W5:Y:S01]  /*1afc0*/  MUFU.EX2 R141, R141 ;  /* 0x0000008d008d7308 */ /* 0x000f620000000800 */
[----:B---3--:R-:W-:Y:S01]  /*1afd0*/  F2FP.PACK_AB R4, R143, R144 ;  /* 0x000000908f04723e */ /* 0x008fe200000000ff */
[----:B------:R-:W-:Y:S01]  /*1afe0*/  FFMA.FTZ R163, R21, c[0x0][0x23c], -R150 ;  /* 0x00008f0015a37a23 */ /* 0x000fe20000010896 */
[----:B------:R-:W-:Y:S01]  /*1aff0*/  LDSM.16.MT88.4 R24, [R188+0xe800] ;  /* 0x00e80000bc18783b */ /* 0x000fe20000004200 */
[--C-:B------:R-:W-:Y:S02]  /*1b000*/  FFMA.FTZ R166, R170, c[0x0][0x23c], -R155.reuse ;  /* 0x00008f00aaa67a23 */ /* 0x100fe4000001089b */
[--C-:B------:R-:W-:Y:S01]  /*1b010*/  FFMA.FTZ R219, R168, c[0x0][0x23c], -R155.reuse ;  /* 0x00008f00a8db7a23 */ /* 0x100fe2000001089b */
[----:B------:R-:W-:Y:S01]  /*1b020*/  LDSM.16.MT88.4 R20, [R186+0xe800] ;  /* 0x00e80000ba14783b */ /* 0x000fe20000004200 */
[----:B------:R-:W3:Y:S01]  /*1b030*/  MUFU.EX2 R2, R2 ;  /* 0x0000000200027308 */ /* 0x000ee20000000800 */
[----:B------:R-:W-:-:S02]  /*1b040*/  FFMA.FTZ R162, R212, c[0x0][0x23c], -R155 ;  /* 0x00008f00d4a27a23 */ /* 0x000fc4000001089b */
[----:B------:R-:W-:Y:S02]  /*1b050*/  FFMA.FTZ R167, R210, c[0x0][0x23c], -R155 ;  /* 0x00008f00d2a77a23 */ /* 0x000fe4000001089b */
[--C-:B------:R-:W-:Y:S02]  /*1b060*/  FFMA.FTZ R168, R217, c[0x0][0x23c], -R150.reuse ;  /* 0x00008f00d9a87a23 */ /* 0x100fe40000010896 */
[--C-:B------:R-:W-:Y:S01]  /*1b070*/  FFMA.FTZ R215, R215, c[0x0][0x23c], -R150.reuse ;  /* 0x00008f00d7d77a23 */ /* 0x100fe20000010896 */
[----:B------:R-:W-:Y:S01]  /*1b080*/  MUFU.EX2 R0, R0 ;  /* 0x0000000000007308 */ /* 0x000fe20000000800 */
[----:B-----5:R-:W-:Y:S01]  /*1b090*/  F2FP.PACK_AB R6, R141, R142 ;  /* 0x0000008e8d06723e */ /* 0x020fe200000000ff */
[--C-:B------:R-:W-:Y:S02]  /*1b0a0*/  FFMA.FTZ R170, R171, c[0x0][0x23c], -R150.reuse ;  /* 0x00008f00abaa7a23 */ /* 0x100fe40000010896 */
[--C-:B------:R-:W-:Y:S02]  /*1b0b0*/  FFMA.FTZ R169, R169, c[0x0][0x23c], -R150.reuse ;  /* 0x00008f00a9a97a23 */ /* 0x100fe40000010896 */
[----:B------:R-:W-:-:S02]  /*1b0c0*/  FFMA.FTZ R212, R151, c[0x0][0x23c], -R150 ;  /* 0x00008f0097d47a23 */ /* 0x000fc40000010896 */
[----:B------:R-:W5:Y:S01]  /*1b0d0*/  MUFU.EX2 R147, R147 ;  /* 0x0000009300937308 */ /* 0x000f620000000800 */
[----:B---3--:R-:W-:Y:S01]  /*1b0e0*/  F2FP.PACK_AB R5, R2, R140 ;  /* 0x0000008c0205723e */ /* 0x008fe200000000ff */
[--C-:B------:R-:W-:Y:S02]  /*1b0f0*/  FFMA.FTZ R152, R152, c[0x0][0x23c], -R155.reuse ;  /* 0x00008f0098987a23 */ /* 0x100fe4000001089b */
[--C-:B------:R-:W-:Y:S02]  /*1b100*/  FFMA.FTZ R171, R138, c[0x0][0x23c], -R155.reuse ;  /* 0x00008f008aab7a23 */ /* 0x100fe4000001089b */
[----:B------:R-:W-:Y:S02]  /*1b110*/  FFMA.FTZ R210, R137, c[0x0][0x23c], -R155 ;  /* 0x00008f0089d27a23 */ /* 0x000fe4000001089b */
[----:B------:R-:W3:Y:S01]  /*1b120*/  MUFU.EX2 R148, R148 ;  /* 0x0000009400947308 */ /* 0x000ee20000000800 */
[--C-:B------:R-:W-:Y:S02]  /*1b130*/  FFMA.FTZ R153, R153, c[0x0][0x23c], -R150.reuse ;  /* 0x00008f0099997a23 */ /* 0x100fe40000010896 */
[----:B------:R-:W-:-:S02]  /*1b140*/  FFMA.FTZ R151, R139, c[0x0][0x23c], -R150 ;  /* 0x00008f008b977a23 */ /* 0x000fc40000010896 */
[----:B------:R-:W-:Y:S02]  /*1b150*/  FFMA.FTZ R155, R136, c[0x0][0x23c], -R155 ;  /* 0x00008f00889b7a23 */ /* 0x000fe4000001089b */
[----:B------:R-:W-:Y:S01]  /*1b160*/  FFMA.FTZ R150, R149, c[0x0][0x23c], -R150 ;  /* 0x00008f0095967a23 */ /* 0x000fe20000010896 */
[----:B------:R-:W1:Y:S01]  /*1b170*/  MUFU.EX2 R3, R3 ;  /* 0x0000000300037308 */ /* 0x000e620000000800 */
[----:B-----5:R-:W-:Y:S01]  /*1b180*/  F2FP.PACK_AB R7, R147, R0 ;  /* 0x000000009307723e */ /* 0x020fe200000000ff */
[----:B------:R-:W-:Y:S01]  /*1b190*/  LDSM.16.MT88.4 R136, [R186+0xd800] ;  /* 0x00d80000ba88783b */ /* 0x000fe20000004200 */
[----:B---3--:R-:W-:-:S05]  /*1b1a0*/  FMUL.FTZ R120, R120, R148 ;  /* 0x0000009478787220 */ /* 0x008fca0000410000 */
[----:B------:R-:W-:Y:S01]  /*1b1b0*/  MUFU.EX2 R154, R154 ;  /* 0x0000009a009a7308 */ /* 0x000fe20000000800 */
[-C--:B------:R-:W-:Y:S02]  /*1b1c0*/  FMUL.FTZ R121, R121, R148.reuse ;  /* 0x0000009479797220 */ /* 0x080fe40000410000 */
[-C--:B------:R-:W-:Y:S02]  /*1b1d0*/  FMUL.FTZ R116, R116, R148.reuse ;  /* 0x0000009474747220 */ /* 0x080fe40000410000 */
[----:B------:R-:W-:Y:S02]  /*1b1e0*/  FMUL.FTZ R117, R117, R148 ;  /* 0x0000009475757220 */ /* 0x000fe40000410000 */
[-C--:B-1----:R-:W-:Y:S01]  /*1b1f0*/  FMUL.FTZ R122, R122, R3.reuse ;  /* 0x000000037a7a7220 */ /* 0x082fe20000410000 */
        /* <DEDUP_REMOVED lines=70> */
[----:B----4-:R-:W-:Y:S01]  /*1b660*/  HMMA.16816.F32 R44, R4, R8, R44 ;  /* 0x00000008042c723c */ /* 0x010fe2000000182c */
[----:B------:R-:W-:-:S02]  /*1b670*/  FMUL.FTZ R61, R61, R148 ;  /* 0x000000943d3d7220 */ /* 0x000fc40000410000 */
[-C--:B------:R-:W-:Y:S01]  /*1b680*/  FMUL.FTZ R62, R62, R3.reuse ;  /* 0x000000033e3e7220 */ /* 0x080fe20000410000 */
[----:B------:R-:W-:Y:S01]  /*1b690*/  MUFU.EX2 R168, R168 ;  /* 0x000000a800a87308 */ /* 0x000fe20000000800 */
[-C--:B------:R-:W-:Y:S02]  /*1b6a0*/  FMUL.FTZ R63, R63, R3.reuse ;  /* 0x000000033f3f7220 */ /* 0x080fe40000410000 */
[-C--:B------:R-:W-:Y:S01]  /*1b6b0*/  FMUL.FTZ R64, R64, R148.reuse ;  /* 0x0000009440407220 */ /* 0x080fe20000410000 */
[----:B------:R-:W-:Y:S01]  /*1b6c0*/  HMMA.16816.F32 R48, R4, R10, R48 ;  /* 0x0000000a0430723c */ /* 0x000fe20000001830 */
[----:B------:R-:W4:Y:S01]  /*1b6d0*/  LDSM.16.MT88.4 R8, [R188+0x10000] ;  /* 0x01000000bc08783b */ /* 0x000f220000004200 */
        /* <DEDUP_REMOVED lines=70> */
[----:B----4-:R-:W-:Y:S01]  /*1bb40*/  HMMA.16816.F32 R92, R4, R8, R92 ;  /* 0x00000008045c723c */ /* 0x010fe2000000185c */
        /* <DEDUP_REMOVED lines=10> */
[----:B-1----:R-:W-:Y:S01]  /*1bbf0*/  F2FP.PACK_AB R4, R157, R154 ;  /* 0x0000009a9d04723e */ /* 0x002fe200000000ff */
        /* <DEDUP_REMOVED lines=136> */
.L_x_6998:
        /* <DEDUP_REMOVED lines=17> */
.L_x_7008:
        /* <DEDUP_REMOVED lines=66> */
.L_x_7005:
        /* <DEDUP_REMOVED lines=321> */
.L_x_7007:
        /* <DEDUP_REMOVED lines=92> */
.L_x_7006:
        /* <DEDUP_REMOVED lines=651> */
.L_x_7004:
        /* <DEDUP_REMOVED lines=281> */
.L_x_7010:
[----:B--23--:R-:W-:Y:S05]  /*21dc0*/  BSYNC B0 ;  /* 0x0000000000007941 */ /* 0x00cfea0003800000 */
.L_x_7009:
        /* <DEDUP_REMOVED lines=19> */
.L_x_7012:
[----:B------:R-:W-:Y:S05]  /*21f00*/  BSYNC B0 ;  /* 0x0000000000007941 */ /* 0x000fea0003800000 */
.L_x_7011:
        /* <DEDUP_REMOVED lines=11> */
.L_x_7014:
[----:B------:R-:W-:Y:S05]  /*21fc0*/  BSYNC B0 ;  /* 0x0000000000007941 */ /* 0x000fea0003800000 */
.L_x_7013:
        /* <DEDUP_REMOVED lines=11> */
.L_x_7016:
[----:B------:R-:W-:Y:S05]  /*22080*/  BSYNC B0 ;  /* 0x0000000000007941 */ /* 0x000fea0003800000 */
.L_x_7015:
        /* <DEDUP_REMOVED lines=11> */
.L_x_7018:
[----:B------:R-:W-:Y:S05]  /*22140*/  BSYNC B0 ;  /* 0x0000000000007941 */ /* 0x000fea0003800000 */
.L_x_7017:
        /* <DEDUP_REMOVED lines=11> */
.L_x_7020:
[----:B------:R-:W-:Y:S05]  /*22200*/  BSYNC B0 ;  /* 0x0000000000007941 */ /* 0x000fea0003800000 */
.L_x_7019:
        /* <DEDUP_REMOVED lines=11> */
.L_x_7022:
[----:B------:R-:W-:Y:S05]  /*222c0*/  BSYNC B0 ;  /* 0x0000000000007941 */ /* 0x000fea0003800000 */
.L_x_7021:
        /* <DEDUP_REMOVED lines=11> */
.L_x_7024:
[----:B------:R-:W-:Y:S05]  /*22380*/  BSYNC B0 ;  /* 0x0000000000007941 */ /* 0x000fea0003800000 */
.L_x_7023:
        /* <DEDUP_REMOVED lines=12> */
.L_x_7025:
        /* <DEDUP_REMOVED lines=11> */
.L_x_7398:


//--------------------- .text._ZN5flash24flash_fwd_splitkv_kernelI23Flash_fwd_kernel_traitsILi192ELi64ELi64ELi4ELb0ELb0EN7cutlass6half_tE19Flash_kernel_traitsILi192ELi64ELi64ELi4ES3_EELb0ELb1ELb1ELb0ELb0ELb1ELb1ELb1EEEvNS_16Flash_fwd_paramsE --------------------------
	.section	.text._ZN5flash24flash_fwd_splitkv_kernelI23Flash_fwd_kernel_traitsILi192ELi64ELi64ELi4ELb0ELb0EN7cutlass6half_tE19Flash_kernel_traitsILi192ELi64ELi64ELi4ES3_EELb0ELb1ELb1ELb0ELb0ELb1ELb1ELb1EEEvNS_16Flash_fwd_paramsE,"ax",@progbits
	.sectioninfo	@"SHI_REGISTERS=255"
	.align	128
        .global         _ZN5flash24flash_fwd_splitkv_kernelI23Flash_fwd_kernel_traitsILi192ELi64ELi64ELi4ELb0ELb0EN7cutlass6half_tE19Flash_kernel_traitsILi192ELi64ELi64ELi4ES3_EELb0ELb1ELb1ELb0ELb0ELb1ELb1ELb1EEEvNS_16Flash_fwd_paramsE
        .type           _ZN5flash24flash_fwd_splitkv_kernelI23Flash_fwd_kernel_traitsILi192ELi64ELi64ELi4ELb0ELb0EN7cutlass6half_tE19Flash_kernel_traitsILi192ELi64ELi64ELi4ES3_EELb0ELb1ELb1ELb0ELb0ELb1ELb1ELb1EEEvNS_16Flash_fwd_paramsE,@function
        .size           _ZN5flash24flash_fwd_splitkv_kernelI23Flash_fwd_kernel_traitsILi192ELi64ELi64ELi4ELb0ELb0EN7cutlass6half_tE19Flash_kernel_traitsILi192ELi64ELi64ELi4ES3_EELb0ELb1ELb1ELb0ELb0ELb1ELb1ELb1EEEvNS_16Flash_fwd_paramsE,(.L_x_7337 - _ZN5flash24flash_fwd_splitkv_kernelI23Flash_fwd_kernel_traitsILi192ELi64ELi64ELi4ELb0ELb0EN7cutlass6half_tE19Flash_kernel_traitsILi192ELi64ELi64ELi4ES3_EELb0ELb1ELb1ELb0ELb0ELb1ELb1ELb1EEEvNS_16Flash_fwd_paramsE)
        .other          _ZN5flash24flash_fwd_splitkv_kernelI23Flash_fwd_kernel_traitsILi192ELi64ELi64ELi4ELb0ELb0EN7cutlass6half_tE19Flash_kernel_traitsILi192ELi64ELi64ELi4ES3_EELb0ELb1ELb1ELb0ELb0ELb1ELb1ELb1EEEvNS_16Flash_fwd_paramsE,@"STO_CUDA_ENTRY STV_DEFAULT"
_ZN5flash24flash_fwd_splitkv_kernelI23Flash_fwd_kernel_traitsILi192ELi64ELi64ELi4ELb0ELb0EN7cutlass6half_tE19Flash_kernel_traitsILi192ELi64ELi64ELi4ES3_EELb0ELb1ELb1ELb0ELb0ELb1ELb1ELb1EEEvNS_16Flash_fwd_paramsE:
.text._ZN5flash24flash_fwd_splitkv_kernelI23Flash_fwd_kernel_traitsILi192ELi64ELi64ELi4ELb0ELb0EN7cutlass6half_tE19Flash_kernel_traitsILi192ELi64ELi64ELi4ES3_EELb0ELb1ELb1ELb0ELb0ELb1ELb1ELb1EEEvNS_16Flash_fwd_paramsE:
[----:B------:R-:W-:Y:S02]  /*0000*/  MOV R1, c[0x0][0x28] ;  /* 0x00000a0000017a02 */ /* 0x000fe40000000f00 */
[----:B------:R-:W1:Y:S01]  /*0010*/  I2F.U32.RP R4, c[0x0][0x1c0] ;  /* 0x0000700000047b06 */ /* 0x000e620000209000 */
[----:B------:R-:W2:Y:S01]  /*0020*/  S2R R218, SR_CTAID.Z ;  /* 0x0000000000da7919 */ /* 0x000ea20000002700 */
[----:B------:R-:W-:Y:S01]  /*0030*/  ISETP.NE.U32.AND P0, PT, RZ, c[0x0][0x1c0], PT ;  /* 0x00007000ff007a0c */ /* 0x000fe20003f05070 */
[----:B------:R-:W3:Y:S01]  /*0040*/  S2UR UR8, SR_CTAID.Y ;  /* 0x00000000000879c3 */ /* 0x000ee20000002600 */
[----:B------:R-:W-:Y:S01]  /*0050*/  ULDC.64 UR4, c[0x0][0x40] ;  /* 0x0000100000047ab9 */ /* 0x000fe20000000a00 */
[----:B------:R-:W4:Y:S01]  /*0060*/  S2R R213, SR_CTAID.X ;  /* 0x0000000000d57919 */ /* 0x000f220000002500 */
[----:B------:R-:W-:Y:S01]  /*0070*/  BSSY B4, `(.L_x_7026) ;  /* 0x0000017000047945 */ /* 0x000fe20003800000 */
[----:B------:R-:W-:Y:S01]  /*0080*/  UIADD3 UR4, UP0, UR4, 0x160, URZ ;  /* 0x0000016004047890 */ /* 0x000fe2000ff1e03f */
[----:B------:R-:W-:-:S03]  /*0090*/  MOV R214, 0x1e0 ;  /* 0x000001e000d67802 */ /* 0x000fc60000000f00 */
[----:B------:R-:W-:Y:S01]  /*00a0*/  UIADD3.X UR5, URZ, UR5, URZ, UP0, !UPT ;  /* 0x000000053f057290 */ /* 0x000fe200087fe43f */
[----:B-1----:R-:W1:Y:S02]  /*00b0*/  MUFU.RCP R2, R4 ;  /* 0x0000000400027308 */ /* 0x002e640000001000 */
[----:B-1----:R-:W-:-:S06]  /*00c0*/  IADD3 R2, R2, 0xffffffe, RZ ;  /* 0x0ffffffe02027810 */ /* 0x002fcc0007ffe0ff */
[----:B------:R-:W1:Y:S02]  /*00d0*/  F2I.FTZ.U32.TRUNC.NTZ R3, R2 ;  /* 0x0000000200037305 */ /* 0x000e64000021f000 */
[----:B-1----:R-:W-:Y:S02]  /*00e0*/  IMAD.MOV R0, RZ, RZ, -R3 ;  /* 0x000000ffff007224 */ /* 0x002fe400078e0a03 */
[----:B------:R-:W-:Y:S02]  /*00f0*/  IMAD.MOV.U32 R2, RZ, RZ, RZ ;  /* 0x000000ffff027224 */ /* 0x000fe400078e00ff */
[----:B------:R-:W-:-:S04]  /*0100*/  IMAD R5, R0, c[0x0][0x1c0], RZ ;  /* 0x0000700000057a24 */ /* 0x000fc800078e02ff */
[----:B------:R-:W-:-:S06]  /*0110*/  IMAD.HI.U32 R5, R3, R5, R2 ;  /* 0x0000000503057227 */ /* 0x000fcc00078e0002 */
[----:B--2---:R-:W-:-:S04]  /*0120*/  IMAD.HI.U32 R215, R5, R218, RZ ;  /* 0x000000da05d77227 */ /* 0x004fc800078e00ff */
[----:B------:R-:W-:-:S04]  /*0130*/  IMAD.MOV R3, RZ, RZ, -R215 ;  /* 0x000000ffff037224 */ /* 0x000fc800078e0ad7 */
[----:B------:R-:W-:-:S05]  /*0140*/  IMAD R3, R3, c[0x0][0x1c0], R218 ;  /* 0x0000700003037a24 */ /* 0x000fca00078e02da */
[----:B------:R-:W-:-:S13]  /*0150*/  ISETP.GE.U32.AND P2, PT, R3, c[0x0][0x1c0], PT ;  /* 0x0000700003007a0c */ /* 0x000fda0003f46070 */
[----:B------:R-:W-:Y:S02]  /*0160*/  @P2 IADD3 R3, R3, -c[0x0][0x1c0], RZ ;  /* 0x8000700003032a10 */ /* 0x000fe40007ffe0ff */
[----:B------:R-:W-:Y:S02]  /*0170*/  @P2 IADD3 R215, R215, 0x1, RZ ;  /* 0x00000001d7d72810 */ /* 0x000fe40007ffe0ff */
[----:B------:R-:W-:-:S13]  /*0180*/  ISETP.GE.U32.AND P1, PT, R3, c[0x0][0x1c0], PT ;  /* 0x0000700003007a0c */ /* 0x000fda0003f26070 */
[----:B------:R-:W-:Y:S02]  /*0190*/  @P1 IADD3 R215, R215, 0x1, RZ ;  /* 0x00000001d7d71810 */ /* 0x000fe40007ffe0ff */
[----:B------:R-:W-:-:S05]  /*01a0*/  @!P0 LOP3.LUT R215, RZ, c[0x0][0x1c0], RZ, 0x33, !PT ;  /* 0x00007000ffd78a12 */ /* 0x000fca00078e33ff */
[----:B------:R-:W-:-:S04]  /*01b0*/  IMAD.MOV R3, RZ, RZ, -R215 ;  /* 0x000000ffff037224 */ /* 0x000fc800078e0ad7 */
[----:B------:R-:W-:Y:S02]  /*01c0*/  IMAD R218, R3, c[0x0][0x1c0], R218 ;  /* 0x0000700003da7a24 */ /* 0x000fe400078e02da */
[----:B---34-:R-:W-:Y:S05]  /*01d0*/  CALL.REL.NOINC `($_ZN5flash24flash_fwd_splitkv_kernelI23Flash_fwd_kernel_traitsILi192ELi64ELi64ELi4ELb0ELb0EN7cutlass6half_tE19Flash_kernel_traitsILi192ELi64ELi64ELi4ES3_EELb0ELb1ELb1ELb0ELb0ELb1ELb1ELb1EEEvNS_16Flash_fwd_paramsE$_ZN5flash30compute_attn_1rowblock_splitkvI23Flash_fwd_kernel_traitsILi192ELi64ELi64ELi4ELb0ELb0EN7cutlass6half_tE19Flash_kernel_traitsILi192ELi64ELi64ELi4ES3_EELb0ELb1ELb1ELb0ELb0ELb1ELb1ELb1ENS_16Flash_fwd_paramsEEEvRKT8_iiiii) ;  /* 0x0000002000007944 */ /* 0x018fea0003c00000 */
[----:B------:R-:W-:Y:S05]  /*01e0*/  BSYNC B4 ;  /* 0x0000000000047941 */ /* 0x000fea0003800000 */
.L_x_7026:
[----:B------:R-:W-:Y:S05]  /*01f0*/  EXIT ;  /* 0x000000000000794d */ /* 0x000fea0003800000 */
        .type           $_ZN5flash24flash_fwd_splitkv_kernelI23Flash_fwd_kernel_traitsILi192ELi64ELi64ELi4ELb0ELb0EN7cutlass6half_tE19Flash_kernel_traitsILi192ELi64ELi64ELi4ES3_EELb0ELb1ELb1ELb0ELb0ELb1ELb1ELb1EEEvNS_16Flash_fwd_paramsE$_ZN5flash30compute_attn_1rowblock_splitkvI23Flash_fwd_kernel_traitsILi192ELi64ELi64ELi4ELb0ELb0EN7cutlass6half_tE19Flash_kernel_traitsILi192ELi64ELi64ELi4ES3_EELb0ELb1ELb1ELb0ELb0ELb1ELb1ELb1ENS_16Flash_fwd_paramsEEEvRKT8_iiiii,@function
        .size           $_ZN5flash24flash_fwd_splitkv_kernelI23Flash_fwd_kernel_traitsILi192ELi64ELi64ELi4ELb0ELb0EN7cutlass6half_tE19Flash_kernel_traitsILi192ELi64ELi64ELi4ES3_EELb0ELb1ELb1ELb0ELb0ELb1ELb1ELb1EEEvNS_16Flash_fwd_paramsE$_ZN5flash30compute_attn_1rowblock_splitkvI23Flash_fwd_kernel_traitsILi192ELi64ELi64ELi4ELb0ELb0EN7cutlass6half_tE19Flash_kernel_traitsILi192ELi64ELi64ELi4ES3_EELb0ELb1ELb1ELb0ELb0ELb1ELb1ELb1ENS_16Flash_fwd_paramsEEEvRKT8_iiiii,($__internal_14_$__cuda_sm70_shflsync_bfly_p - $_ZN5flash24flash_fwd_splitkv_kernelI23Flash_fwd_kernel_traitsILi192ELi64ELi64ELi4ELb0ELb0EN7cutlass6half_tE19Flash_kernel_traitsILi192ELi64ELi64ELi4ES3_EELb0ELb1ELb1ELb0ELb0ELb1ELb1ELb1EEEvNS_16Flash_fwd_paramsE$_ZN5flash30compute_attn_1rowblock_splitkvI23Flash_fwd_kernel_traitsILi192ELi64ELi64ELi4ELb0ELb0EN7cutlass6half_tE19Flash_kernel_traitsILi192ELi64ELi64ELi4ES3_EELb0ELb1ELb1ELb0ELb0ELb1ELb1ELb1ENS_16Flash_fwd_paramsEEEvRKT8_iiiii)
$_ZN5flash24flash_fwd_splitkv_kernelI23Flash_fwd_kernel_traitsILi192ELi64ELi64ELi4ELb0ELb0EN7cutlass6half_tE19Flash_kernel_traitsILi192ELi64ELi64ELi4ES3_EELb0ELb1ELb1ELb0ELb0ELb1ELb1ELb1EEEvNS_16Flash_fwd_paramsE$_ZN5flash30compute_attn_1rowblock_splitkvI23Flash_fwd_kernel_traitsILi192ELi64ELi64ELi4ELb0ELb0EN7cutlass6half_tE19Flash_kernel_traitsILi192ELi64ELi64ELi4ES3_EELb0ELb1ELb1ELb0ELb0ELb1ELb1ELb1ENS_16Flash_fwd_paramsEEEvRKT8_iiiii:
[----:B------:R-:W-:Y:S01]  /*0200*/  IMAD.U32 R18, RZ, RZ, UR4 ;  /* 0x00000004ff127e24 */ /* 0x000fe2000f8e00ff */
[----:B------:R-:W-:Y:S01]  /*0210*/  ULDC.64 UR6, c[0x0][0x118] ;  /* 0x0000460000067ab9 */ /* 0x000fe20000000a00 */
[----:B------:R-:W-:-:S05]  /*0220*/  IMAD.U32 R19, RZ, RZ, UR5 ;  /* 0x00000005ff137e24 */ /* 0x000fca000f8e00ff */
[----:B------:R-:W2:Y:S04]  /*0230*/  LD.E.64 R4, [R18.64+0xe0] ;  /* 0x0000e00612047980 */ /* 0x000ea8000c101b00 */
[----:B------:R-:W3:Y:S01]  /*0240*/  LD.E.64 R2, [R18.64+0xe8] ;  /* 0x0000e80612027980 */ /* 0x000ee2000c101b00 */
[----:B------:R-:W-:Y:S02]  /*0250*/  MOV R11, 0xffffffff ;  /* 0xffffffff000b7802 */ /* 0x000fe40000000f00 */
[----:B--2---:R-:W-:-:S04]  /*0260*/  ISETP.NE.U32.AND P2, PT, R4, RZ, PT ;  /* 0x000000ff0400720c */ /* 0x004fc80003f45070 */
[----:B------:R-:W-:Y:S01]  /*0270*/  ISETP.NE.AND.EX P2, PT, R5, RZ, PT, P2 ;  /* 0x000000ff0500720c */ /* 0x000fe20003f45320 */
[----:B------:R-:W-:-:S12]  /*0280*/  IMAD.WIDE R4, R215, 0x4, R4 ;  /* 0x00000004d7047825 */ /* 0x000fd800078e0204 */
[----:B------:R1:W5:Y:S01]  /*0290*/  @P2 LD.E R11, [R4.64] ;  /* 0x00000006040b2980 */ /* 0x000362000c101900 */
[----:B---3--:R-:W-:Y:S01]  /*02a0*/  ISETP.NE.U32.AND P0, PT, R2, RZ, PT ;  /* 0x000000ff0200720c */ /* 0x008fe20003f05070 */
[----:B------:R-:W-:Y:S01]  /*02b0*/  BSSY B0, `(.L_x_7027) ;  /* 0x0000009000007945 */ /* 0x000fe20003800000 */
[----:B------:R-:W-:Y:S02]  /*02c0*/  IMAD.MOV.U32 R15, RZ, RZ, -0x1 ;  /* 0xffffffffff0f7424 */ /* 0x000fe400078e00ff */
[----:B------:R-:W-:Y:S01]  /*02d0*/  ISETP.NE.AND.EX P0, PT, R3, RZ, PT, P0 ;  /* 0x000000ff0300720c */ /* 0x000fe20003f05300 */
[----:B------:R-:W-:-:S12]  /*02e0*/  IMAD.WIDE R2, R215, 0x4, R2 ;  /* 0x00000004d7027825 */ /* 0x000fd800078e0202 */
[----:B------:R-:W-:Y:S05]  /*02f0*/  @!P0 BRA `(.L_x_7028) ;  /* 0x0000004000008947 */ /* 0x000fea0003800000 */
[----:B------:R-:W2:Y:S02]  /*0300*/  LD.E.U8 R0, [R18.64+0x1b2] ;  /* 0x0001b20612007980 */ /* 0x000ea4000c101100 */
[----:B--2---:R-:W-:-:S13]  /*0310*/  ISETP.NE.AND P1, PT, R0, RZ, PT ;  /* 0x000000ff0000720c */ /* 0x004fda0003f25270 */
[----:B------:R-:W-:Y:S05]  /*0320*/  @!P1 BRA `(.L_x_7028) ;  /* 0x0000001000009947 */ /* 0x000fea0003800000 */
[----:B------:R2:W5:Y:S02]  /*0330*/  LD.E R15, [R2.64] ;  /* 0x00000006020f7980 */ /* 0x000564000c101900 */
.L_x_7028:
[----:B------:R-:W-:Y:S05]  /*0340*/  BSYNC B0 ;  /* 0x0000000000007941 */ /* 0x000fea0003800000 */
.L_x_7027:
[----:B------:R-:W3:Y:S04]  /*0350*/  LD.E.64 R20, [R18.64+0xf0] ;  /* 0x0000f00612147980 */ /* 0x000ee8000c101b00 */
[----:B------:R-:W4:Y:S01]  /*0360*/  @P2 LD.E R216, [R4.64+0x4] ;  /* 0x0000040604d82980 */ /* 0x000f22000c101900 */
[----:B------:R-:W-:Y:S01]  /*0370*/  IMAD.MOV.U32 R10, RZ, RZ, RZ ;  /* 0x000000ffff0a7224 */ /* 0x000fe200078e00ff */
[----:B---3--:R-:W-:-:S04]  /*0380*/  ISETP.NE.U32.AND P1, PT, R20, RZ, PT ;  /* 0x000000ff1400720c */ /* 0x008fc80003f25070 */
[----:B------:R-:W-:Y:S01]  /*0390*/  ISETP.NE.AND.EX P1, PT, R21, RZ, PT, P1 ;  /* 0x000000ff1500720c */ /* 0x000fe20003f25310 */
[----:B------:R-:W-:Y:S01]  /*03a0*/  IMAD.WIDE R20, R215, 0x4, R20 ;  /* 0x00000004d7147825 */ /* 0x000fe200078e0214 */
[----:B----45:R-:W-:-:S06]  /*03b0*/  @P2 IADD3 R216, R216, -R11, RZ ;  /* 0x8000000bd8d82210 */ /* 0x030fcc0007ffe0ff */
[----:B------:R3:W5:Y:S05]  /*03c0*/  @!P2 LD.E R216, [R18.64+0xb4] ;  /* 0x0000b40612d8a980 */ /* 0x00076a000c101900 */
[----:B------:R3:W5:Y:S01]  /*03d0*/  @P1 LD.E R10, [R20.64] ;  /* 0x00000006140a1980 */ /* 0x000762000c101900 */
[----:B------:R-:W-:Y:S01]  /*03e0*/  BSSY B0, `(.L_x_7029) ;  /* 0x0000009000007945 */ /* 0x000fe20003800000 */
[----:B------:R-:W-:Y:S05]  /*03f0*/  @!P0 BRA `(.L_x_7030) ;  /* 0x0000006000008947 */ /* 0x000fea0003800000 */
[----:B------:R-:W4:Y:S02]  /*0400*/  LD.E.U8 R0, [R18.64+0x1b2] ;  /* 0x0001b20612007980 */ /* 0x000f24000c101100 */
[----:B----4-:R-:W-:-:S13]  /*0410*/  ISETP.NE.AND P0, PT, R0, RZ, PT ;  /* 0x000000ff0000720c */ /* 0x010fda0003f05270 */
[----:B------:R-:W4:Y:S02]  /*0420*/  @P0 LD.E R0, [R2.64+0x4] ;  /* 0x0000040602000980 */ /* 0x000f24000c101900 */
[----:B----4-:R-:W-:-:S06]  /*0430*/  @P0 IADD3 R87, R0, -R15, RZ ;  /* 0x8000000f00570210 */ /* 0x010fcc0007ffe0ff */
[----:B------:R4:W5:Y:S01]  /*0440*/  @!P0 LD.E R87, [R2.64] ;  /* 0x0000000602578980 */ /* 0x000962000c101900 */
[----:B------:R-:W-:Y:S05]  /*0450*/  BRA `(.L_x_7031) ;  /* 0x0000001000007947 */ /* 0x000fea0003800000 */
.L_x_7030:
[----:B------:R4:W5:Y:S02]  /*0460*/  LD.E R87, [R18.64+0xb8] ;  /* 0x0000b80612577980 */ /* 0x000964000c101900 */
.L_x_7031:
[----:B------:R-:W-:Y:S05]  /*0470*/  BSYNC B0 ;  /* 0x0000000000007941 */ /* 0x000fea0003800000 */
.L_x_7029:
[----:B--2-4-:R-:W2:Y:S01]  /*0480*/  LD.E.64 R2, [R18.64+0xf8] ;  /* 0x0000f80612027980 */ /* 0x014ea2000c101b00 */
[----:B------:R-:W-:Y:S01]  /*0490*/  BSSY B1, `(.L_x_7032) ;  /* 0x0000012000017945 */ /* 0x000fe20003800000 */
[----:B-----5:R-:W-:Y:S01]  /*04a0*/  IMAD.IADD R87, R87, 0x1, -R10 ;  /* 0x0000000157577824 */ /* 0x020fe200078e0a0a */
[----:B--2---:R-:W-:-:S04]  /*04b0*/  ISETP.NE.U32.AND P0, PT, R2, RZ, PT ;  /* 0x000000ff0200720c */ /* 0x004fc80003f05070 */
[----:B------:R-:W-:-:S13]  /*04c0*/  ISETP.NE.AND.EX P0, PT, R3, RZ, PT, P0 ;  /* 0x000000ff0300720c */ /* 0x000fda0003f05300 */
[----:B------:R-:W-:Y:S05]  /*04d0*/  @!P0 BRA `(.L_x_7033) ;  /* 0x0000004000008947 */ /* 0x000fea0003800000 */
[----:B------:R-:W-:-:S05]  /*04e0*/  IMAD.WIDE R2, R215, 0x4, R2 ;  /* 0x00000004d7027825 */ /* 0x000fca00078e0202 */
[----:B------:R-:W2:Y:S02]  /*04f0*/  LD.E R65, [R2.64] ;  /* 0x0000000602417980 */ /* 0x000ea4000c101900 */
[----:B--2---:R-:W-:Y:S01]  /*0500*/  IADD3 R65, R65, -R10, RZ ;  /* 0x8000000a41417210 */ /* 0x004fe20007ffe0ff */
[----:B------:R-:W-:Y:S05]  /*0510*/  BRA `(.L_x_7034) ;  /* 0x0000009000007947 */ /* 0x000fea0003800000 */
.L_x_7033:
[----:B------:R-:W2:Y:S01]  /*0520*/  LD.E.64 R2, [R18.64+0x108] ;  /* 0x0001080612027980 */ /* 0x000ea2000c101b00 */
[----:B------:R-:W-:Y:S01]  /*0530*/  BSSY B0, `(.L_x_7035) ;  /* 0x0000006000007945 */ /* 0x000fe20003800000 */
[----:B------:R-:W-:Y:S01]  /*0540*/  IMAD.MOV.U32 R0, RZ, RZ, RZ ;  /* 0x000000ffff007224 */ /* 0x000fe200078e00ff */
[----:B--2---:R-:W-:-:S04]  /*0550*/  ISETP.NE.U32.AND P0, PT, R2, RZ, PT ;  /* 0x000000ff0200720c */ /* 0x004fc80003f05070 */
[----:B------:R-:W-:-:S13]  /*0560*/  ISETP.NE.AND.EX P0, PT, R3, RZ, PT, P0 ;  /* 0x000000ff0300720c */ /* 0x000fda0003f05300 */
[----:B------:R-:W-:Y:S05]  /*0570*/  @!P0 BRA `(.L_x_7036) ;  /* 0x0000001000008947 */ /* 0x000fea0003800000 */
[----:B------:R2:W5:Y:S02]  /*0580*/  LD.E R0, [R18.64+0xbc] ;  /* 0x0000bc0612007980 */ /* 0x000564000c101900 */
.L_x_7036:
[----:B------:R-:W-:Y:S05]  /*0590*/  BSYNC B0 ;  /* 0x0000000000007941 */ /* 0x000fea0003800000 */
.L_x_7035:
[----:B-----5:R-:W-:Y:S02]  /*05a0*/  IADD3 R65, R87, R0, RZ ;  /* 0x0000000057417210 */ /* 0x020fe40007ffe0ff */
.L_x_7034:
[----:B------:R-:W-:Y:S05]  /*05b0*/  BSYNC B1 ;  /* 0x0000000000017941 */ /* 0x000fea0003800000 */
.L_x_7032:
[----:B------:R-:W-:Y:S01]  /*05c0*/  IMAD.SHL.U32 R55, R213, 0x40, RZ ;  /* 0x00000040d5377824 */ /* 0x000fe200078e00ff */
[----:B------:R-:W-:Y:S01]  /*05d0*/  MOV R2, R214 ;  /* 0x000000d600027202 */ /* 0x000fe20000000f00 */
[----:B------:R-:W-:-:S03]  /*05e0*/  IMAD.MOV.U32 R3, RZ, RZ, 0x0 ;  /* 0x00000000ff037424 */ /* 0x000fc600078e00ff */
[----:B------:R-:W-:-:S13]  /*05f0*/  ISETP.GT.AND P0, PT, R216, R55, PT ;  /* 0x00000037d800720c */ /* 0x000fda0003f04270 */
[----:B------:R-:W-:Y:S05]  /*0600*/  @!P0 RET.REL.NODEC R2 `(_ZN5flash24flash_fwd_splitkv_kernelI23Flash_fwd_kernel_traitsILi192ELi64ELi64ELi4ELb0ELb0EN7cutlass6half_tE19Flash_kernel_traitsILi192ELi64ELi64ELi4ES3_EELb0ELb1ELb1ELb0ELb0ELb1ELb1ELb1EEEvNS_16Flash_fwd_paramsE) ;  /* 0xfffff9f002008950 */ /* 0x000fea0003c3ffff */
[----:B------:R-:W4:Y:S04]  /*0610*/  LD.E R3, [R18.64+0xb8] ;  /* 0x0000b80612037980 */ /* 0x000f28000c101900 */
[----:B------:R-:W5:Y:S04]  /*0620*/  LD.E R7, [R18.64+0x184] ;  /* 0x0001840612077980 */ /* 0x000f68000c101900 */
[----:B--2---:R-:W2:Y:S01]  /*0630*/  LD.E R0, [R18.64+0x188] ;  /* 0x0001880612007980 */ /* 0x004ea2000c101900 */
[----:B-1----:R-:W-:-:S03]  /*0640*/  IABS R4, c[0x0][0x10] ;  /* 0x0000040000047a13 */ /* 0x002fc60000000000 */
[----:B------:R-:W1:Y:S01]  /*0650*/  S2R R131, SR_TID.X ;  /* 0x0000000000837919 */ /* 0x000e620000002100 */
[----:B------:R-:W3:Y:S08]  /*0660*/  I2F.RP R2, R4 ;  /* 0x0000000400027306 */ /* 0x000ef00000209400 */
[----:B---3--:R-:W3:Y:S02]  /*0670*/  MUFU.RCP R8, R2 ;  /* 0x0000000200087308 */ /* 0x008ee40000001000 */
[----:B---3--:R-:W-:-:S02]  /*0680*/  IADD3 R8, R8, 0xffffffe, RZ ;  /* 0x0ffffffe08087810 */ /* 0x008fc40007ffe0ff */
[----:B------:R-:W-:-:S04]  /*0690*/  IABS R2, c[0x0][0x10] ;  /* 0x0000040000027a13 */ /* 0x000fc80000000000 */
[----:B------:R-:W3:Y:S01]  /*06a0*/  F2I.FTZ.U32.TRUNC.NTZ R9, R8 ;  /* 0x0000000800097305 */ /* 0x000ee2000021f000 */
[----:B------:R-:W-:Y:S02]  /*06b0*/  IMAD.MOV R2, RZ, RZ, -R2 ;  /* 0x000000ffff027224 */ /* 0x000fe400078e0a02 */
[----:B---3--:R-:W-:Y:S02]  /*06c0*/  IMAD.MOV R5, RZ, RZ, -R9 ;  /* 0x000000ffff057224 */ /* 0x008fe400078e0a09 */
[----:B------:R-:W-:Y:S02]  /*06d0*/  IMAD.MOV.U32 R8, RZ, RZ, RZ ;  /* 0x000000ffff087224 */ /* 0x000fe400078e00ff */
[----:B------:R-:W-:-:S04]  /*06e0*/  IMAD R5, R5, R4, RZ ;  /* 0x0000000405057224 */ /* 0x000fc800078e02ff */
[----:B------:R-:W-:Y:S01]  /*06f0*/  IMAD.HI.U32 R5, R9, R5, R8 ;  /* 0x0000000509057227 */ /* 0x000fe200078e0008 */
[----:B----4-:R-:W-:-:S04]  /*0700*/  IADD3 R3, R3, 0x3f, RZ ;  /* 0x0000003f03037810 */ /* 0x010fc80007ffe0ff */
[----:B------:R-:W-:-:S04]  /*0710*/  SHF.R.S32.HI R6, RZ, 0x1f, R3 ;  /* 0x0000001fff067819 */ /* 0x000fc80000011403 */
[----:B------:R-:W-:-:S04]  /*0720*/  LEA.HI R6, R6, R3, RZ, 0x6 ;  /* 0x0000000306067211 */ /* 0x000fc800078f30ff */
[----:B------:R-:W-:-:S04]  /*0730*/  LEA.HI.SX32 R6, R6, c[0x0][0x10], 0x1a ;  /* 0x0000040006067a11 */ /* 0x000fc800078fd2ff */
[----:B------:R-:W-:-:S04]  /*0740*/  IADD3 R6, R6, -0x1, RZ ;  /* 0xffffffff06067810 */ /* 0x000fc80007ffe0ff */
[----:B------:R-:W-:Y:S02]  /*0750*/  IABS R3, R6 ;  /* 0x0000000600037213 */ /* 0x000fe40000000000 */
[----:B------:R-:W-:-:S03]  /*0760*/  LOP3.LUT R6, R6, c[0x0][0x10], RZ, 0x3c, !PT ;  /* 0x0000040006067a12 */ /* 0x000fc600078e3cff */
[----:B------:R-:W-:Y:S01]  /*0770*/  IMAD.HI.U32 R9, R5, R3, RZ ;  /* 0x0000000305097227 */ /* 0x000fe200078e00ff */
[----:B------:R-:W-:Y:S02]  /*0780*/  ISETP.GE.AND P0, PT, R6, RZ, PT ;  /* 0x000000ff0600720c */ /* 0x000fe40003f06270 */
[----:B------:R-:W-:Y:S01]  /*0790*/  IADD3 R5, -R216, 0x7f, R55 ;  /* 0x0000007fd8057810 */ /* 0x000fe20007ffe137 */
[----:B------:R-:W-:Y:S01]  /*07a0*/  IMAD R3, R9, R2, R3 ;  /* 0x0000000209037224 */ /* 0x000fe200078e0203 */
[----:B------:R-:W-:Y:S02]  /*07b0*/  IADD3 R2, R65, R55, -R216 ;  /* 0x0000003741027210 */ /* 0x000fe40007ffe8d8 */
[----:B--2---:R-:W-:Y:S02]  /*07c0*/  IADD3 R5, R0, R5, R65 ;  /* 0x0000000500057210 */ /* 0x004fe40007ffe041 */
[----:B------:R-:W-:Y:S01]  /*07d0*/  ISETP.GT.U32.AND P2, PT, R4, R3, PT ;  /* 0x000000030400720c */ /* 0x000fe20003f44070 */
[----:B-----5:R-:W-:Y:S01]  /*07e0*/  IMAD.IADD R7, R2, 0x1, -R7 ;  /* 0x0000000102077824 */ /* 0x020fe200078e0a07 */
[----:B------:R-:W-:-:S04]  /*07f0*/  SHF.R.S32.HI R2, RZ, 0x1f, R5 ;  /* 0x0000001fff027819 */ /* 0x000fc80000011405 */
[----:B------:R-:W-:-:S04]  /*0800*/  LEA.HI R2, R2, R5, RZ, 0x6 ;  /* 0x0000000502027211 */ /* 0x000fc800078f30ff */
[----:B------:R-:W-:-:S03]  /*0810*/  SHF.R.S32.HI R133, RZ, 0x6, R2 ;  /* 0x00000006ff857819 */ /* 0x000fc60000011402 */
        /* <DEDUP_REMOVED lines=11> */
[----:B------:R-:W-:Y:S01]  /*08d0*/  @!P0 IMAD.MOV R9, RZ, RZ, -R9 ;  /* 0x000000ffff098224 */ /* 0x000fe200078e0a09 */
[----:B------:R-:W-:-:S05]  /*08e0*/  @!P2 LOP3.LUT R9, RZ, c[0x0][0x10], RZ, 0x33, !PT ;  /* 0x00000400ff09aa12 */ /* 0x000fca00078e33ff */
[----:B------:R-:W-:-:S04]  /*08f0*/  IMAD R210, R9, UR8, RZ ;  /* 0x0000000809d27c24 */ /* 0x000fc8000f8e02ff */
[----:B------:R-:W-:-:S05]  /*0900*/  IMAD.IADD R0, R9, 0x1, R210 ;  /* 0x0000000109007824 */ /* 0x000fca00078e02d2 */
[----:B------:R-:W-:Y:S02]  /*0910*/  IMNMX R0, R3, R0, PT ;  /* 0x0000000003007217 */ /* 0x000fe40003800200 */
[----:B------:R-:W-:Y:S02]  /*0920*/  SHF.R.S32.HI R3, RZ, 0x6, R4 ;  /* 0x00000006ff037819 */ /* 0x000fe40000011404 */
[----:B------:R-:W-:Y:S02]  /*0930*/  IMNMX R133, R0, R133, PT ;  /* 0x0000008500857217 */ /* 0x000fe40003800200 */
[----:B------:R-:W-:-:S04]  /*0940*/  IMNMX R210, R210, R3, !PT ;  /* 0x00000003d2d27217 */ /* 0x000fc80007800200 */
[----:B------:R-:W-:-:S13]  /*0950*/  ISETP.GE.AND P0, PT, R210, R133, PT ;  /* 0x00000085d200720c */ /* 0x000fda0003f06270 */
[----:B------:R-:W-:Y:S05]  /*0960*/  @!P0 BRA `(.L_x_7037) ;  /* 0x0000092000008947 */ /* 0x000fea0003800000 */
[----:B-1----:R-:W2:Y:S04]  /*0970*/  LD.E.64 R2, [R18.64+0xb0] ;  /* 0x0000b00612027980 */ /* 0x002ea8000c101b00 */
[----:B------:R-:W3:Y:S04]  /*0980*/  LD.E R7, [R18.64+0x60] ;  /* 0x0000600612077980 */ /* 0x000ee8000c101900 */
[----:B------:R-:W4:Y:S04]  /*0990*/  LD.E R8, [R18.64+0xcc] ;  /* 0x0000cc0612087980 */ /* 0x000f28000c101900 */
[----:B------:R-:W4:Y:S04]  /*09a0*/  LD.E.64 R10, [R18.64+0x78] ;  /* 0x00007806120a7980 */ /* 0x000f28000c101b00 */
[----:B------:R1:W5:Y:S04]  /*09b0*/  LD.E R0, [R18.64+0xc0] ;  /* 0x0000c00612007980 */ /* 0x000368000c101900 */
[----:B------:R1:W5:Y:S01]  /*09c0*/  LD.E.64 R4, [R18.64+0xa8] ;  /* 0x0000a80612047980 */ /* 0x000362000c101b00 */
[----:B------:R-:W-:Y:S01]  /*09d0*/  SHF.R.S32.HI R6, RZ, 0x1f, R131 ;  /* 0x0000001fff067819 */ /* 0x000fe20000011483 */
[----:B------:R-:W-:Y:S03]  /*09e0*/  BSSY B0, `(.L_x_7038) ;  /* 0x000001b000007945 */ /* 0x000fe60003800000 */
[----:B------:R-:W-:-:S04]  /*09f0*/  LEA.HI R9, R6, R131, RZ, 0x4 ;  /* 0x0000008306097211 */ /* 0x000fc800078f20ff */
[----:B------:R-:W-:-:S05]  /*0a00*/  LOP3.LUT R6, R9, 0xfffffff0, RZ, 0xc0, !PT ;  /* 0xfffffff009067812 */ /* 0x000fca00078ec0ff */
[----:B------:R-:W-:-:S04]  /*0a10*/  IMAD.IADD R131, R131, 0x1, -R6 ;  /* 0x0000000183837824 */ /* 0x000fc800078e0a06 */
[----:B------:R-:W-:Y:S02]  /*0a20*/  IMAD.SHL.U32 R6, R131, 0x4, RZ ;  /* 0x0000000483067824 */ /* 0x000fe400078e00ff */
[----:B--2---:R-:W-:-:S04]  /*0a30*/  IMAD R2, R2, UR8, R215 ;  /* 0x0000000802027c24 */ /* 0x004fc8000f8e02d7 */
[----:B---3--:R-:W-:Y:S01]  /*0a40*/  IMAD R2, R2, R7, R218 ;  /* 0x0000000702027224 */ /* 0x008fe200078e02da */
[----:B------:R-:W-:-:S03]  /*0a50*/  SHF.R.S32.HI R7, RZ, 0x1f, R6 ;  /* 0x0000001fff077819 */ /* 0x000fc60000011406 */
[----:B------:R-:W-:Y:S01]  /*0a60*/  IMAD R3, R3, R2, R55 ;  /* 0x0000000203037224 */ /* 0x000fe200078e0237 */
[----:B------:R-:W-:Y:S01]  /*0a70*/  SHF.R.S32.HI R2, RZ, 0x4, R9 ;  /* 0x00000004ff027819 */ /* 0x000fe20000011409 */
[----:B------:R-:W-:Y:S02]  /*0a80*/  IMAD.IADD R55, R216, 0x1, -R55 ;  /* 0x00000001d8377824 */ /* 0x000fe400078e0a37 */
[----:B----4-:R-:W-:Y:S02]  /*0a90*/  IMAD R8, R3, R8, RZ ;  /* 0x0000000803087224 */ /* 0x010fe400078e02ff */
[C---:B------:R-:W-:Y:S01]  /*0aa0*/  IMAD.WIDE R12, R2.reuse, 0xc0, R6 ;  /* 0x000000c0020c7825 */ /* 0x040fe200078e0206 */
[----:B------:R-:W-:-:S04]  /*0ab0*/  ISETP.GE.AND P1, PT, R2, R55, PT ;  /* 0x000000370200720c */ /* 0x000fc80003f26270 */
[----:B------:R-:W-:-:S04]  /*0ac0*/  IADD3 R9, P0, R8, R12, RZ ;  /* 0x0000000c08097210 */ /* 0x000fc80007f1e0ff */
[----:B------:R-:W-:Y:S02]  /*0ad0*/  LEA.HI.X.SX32 R8, R8, R13, 0x1, P0 ;  /* 0x0000000d08087211 */ /* 0x000fe400000f0eff */
[----:B------:R-:W-:-:S04]  /*0ae0*/  LEA R22, P0, R9, R10, 0x2 ;  /* 0x0000000a09167211 */ /* 0x000fc800078010ff */
[----:B------:R-:W-:Y:S02]  /*0af0*/  LEA.HI.X R23, R9, R11, R8, 0x2, P0 ;  /* 0x0000000b09177211 */ /* 0x000fe400000f1408 */
[C---:B------:R-:W-:Y:S02]  /*0b00*/  IADD3 R11, R6.reuse, 0x40, RZ ;  /* 0x00000040060b7810 */ /* 0x040fe40007ffe0ff */
[----:B------:R-:W-:Y:S01]  /*0b10*/  IADD3 R9, R6, 0x80, RZ ;  /* 0x0000008006097810 */ /* 0x000fe20007ffe0ff */
[----:B------:R-:W-:Y:S05]  /*0b20*/  @P1 BRA `(.L_x_7039) ;  /* 0x0000006000001947 */ /* 0x000fea0003800000 */
[-C--:B-1---5:R-:W-:Y:S02]  /*0b30*/  ISETP.GE.AND P2, PT, R6, R0.reuse, PT ;  /* 0x000000000600720c */ /* 0x0a2fe40003f46270 */
[-C--:B------:R-:W-:Y:S02]  /*0b40*/  ISETP.GE.AND P1, PT, R11, R0.reuse, PT ;  /* 0x000000000b00720c */ /* 0x080fe40003f26270 */
[----:B------:R-:W-:-:S09]  /*0b50*/  ISETP.GE.AND P0, PT, R9, R0, PT ;  /* 0x000000000900720c */ /* 0x000fd20003f06270 */
[----:B------:R1:W-:Y:S04]  /*0b60*/  @!P2 ST.E.128 [R22.64], RZ ;  /* 0x000000ff1600a985 */ /* 0x0003e8000c101d06 */
[----:B------:R1:W-:Y:S04]  /*0b70*/  @!P1 ST.E.128 [R22.64+0x100], RZ ;  /* 0x000100ff16009985 */ /* 0x0003e8000c101d06 */
[----:B------:R1:W-:Y:S02]  /*0b80*/  @!P0 ST.E.128 [R22.64+0x200], RZ ;  /* 0x000200ff16008985 */ /* 0x0003e4000c101d06 */
.L_x_7039:
[----:B-1----:R-:W-:Y:S05]  /*0b90*/  BSYNC B0 ;  /* 0x0000000000007941 */ /* 0x002fea0003800000 */
.L_x_7038:
[----:B------:R-:W-:Y:S01]  /*0ba0*/  IADD3 R20, R2, 0x8, RZ ;  /* 0x0000000802147810 */ /* 0x000fe20007ffe0ff */
[----:B------:R-:W-:Y:S03]  /*0bb0*/  BSSY B0, `(.L_x_7040) ;  /* 0x0000009000007945 */ /* 0x000fe60003800000 */
[----:B------:R-:W-:-:S13]  /*0bc0*/  ISETP.GE.AND P0, PT, R20, R55, PT ;  /* 0x000000371400720c */ /* 0x000fda0003f06270 */
[----:B------:R-:W-:Y:S05]  /*0bd0*/  @P0 BRA `(.L_x_7041) ;  /* 0x0000006000000947 */ /* 0x000fea0003800000 */
[-C--:B-----5:R-:W-:Y:S02]  /*0be0*/  ISETP.GE.AND P2, PT, R6, R0.reuse, PT ;  /* 0x000000000600720c */ /* 0x0a0fe40003f46270 */
[-C--:B------:R-:W-:Y:S02]  /*0bf0*/  ISETP.GE.AND P1, PT, R11, R0.reuse, PT ;  /* 0x000000000b00720c */ /* 0x080fe40003f26270 */
[----:B------:R-:W-:-:S09]  /*0c00*/  ISETP.GE.AND P0, PT, R9, R0, PT ;  /* 0x000000000900720c */ /* 0x000fd20003f06270 */
[----:B------:R1:W-:Y:S04]  /*0c10*/  @!P2 ST.E.128 [R22.64+0x1800], RZ ;  /* 0x001800ff1600a985 */ /* 0x0003e8000c101d06 */
[----:B------:R1:W-:Y:S04]  /*0c20*/  @!P1 ST.E.128 [R22.64+0x1900], RZ ;  /* 0x001900ff16009985 */ /* 0x0003e8000c101d06 */
[----:B------:R1:W-:Y:S02]  /*0c30*/  @!P0 ST.E.128 [R22.64+0x1a00], RZ ;  /* 0x001a00ff16008985 */ /* 0x0003e4000c101d06 */
.L_x_7041:
[----:B------:R-:W-:Y:S05]  /*0c40*/  BSYNC B0 ;  /* 0x0000000000007941 */ /* 0x000fea0003800000 */
.L_x_7040:
        /* <DEDUP_REMOVED lines=10> */
.L_x_7043:
[----:B------:R-:W-:Y:S05]  /*0cf0*/  BSYNC B0 ;  /* 0x0000000000007941 */ /* 0x000fea0003800000 */
.L_x_7042:
        /* <DEDUP_REMOVED lines=10> */
.L_x_7045:
[----:B------:R-:W-:Y:S05]  /*0da0*/  BSYNC B0 ;  /* 0x0000000000007941 */ /* 0x000fea0003800000 */
.L_x_7044:
        /* <DEDUP_REMOVED lines=10> */
.L_x_7047:
[----:B------:R-:W-:Y:S05]  /*0e50*/  BSYNC B0 ;  /* 0x0000000000007941 */ /* 0x000fea0003800000 */
.L_x_7046:
        /* <DEDUP_REMOVED lines=10> */
.L_x_7049:
[----:B------:R-:W-:Y:S05]  /*0f00*/  BSYNC B0 ;  /* 0x0000000000007941 */ /* 0x000fea0003800000 */
.L_x_7048:
        /* <DEDUP_REMOVED lines=10> */
.L_x_7051:
[----:B------:R-:W-:Y:S05]  /*0fb0*/  BSYNC B0 ;  /* 0x0000000000007941 */ /* 0x000fea0003800000 */
.L_x_7050:
        /* <DEDUP_REMOVED lines=10> */
.L_x_7053:
[----:B------:R-:W-:Y:S05]  /*1060*/  BSYNC B0 ;  /* 0x0000000000007941 */ /* 0x000fea0003800000 */
.L_x_7052:
[----:B------:R-:W-:Y:S01]  /*1070*/  ISETP.NE.AND P6, PT, R131, RZ, PT ;  /* 0x000000ff8300720c */ /* 0x000fe20003fc5270 */
[----:B------:R-:W-:Y:S01]  /*1080*/  IMAD.MOV.U32 R215, RZ, RZ, 0x0 ;  /* 0x00000000ffd77424 */ /* 0x000fe200078e00ff */
[----:B------:R-:W-:-:S02]  /*1090*/  SHF.R.S32.HI R7, RZ, 0x1f, R3 ;  /* 0x0000001fff077819 */ /* 0x000fc40000011403 */
[-C--:B------:R-:W-:Y:S02]  /*10a0*/  ISETP.GE.OR P0, PT, R2, R55.reuse, P6 ;  /* 0x000000370200720c */ /* 0x080fe40003706670 */
[----:B------:R-:W-:Y:S02]  /*10b0*/  IADD3 R3, P1, R3, R2, RZ ;  /* 0x0000000203037210 */ /* 0x000fe40007f3e0ff */
[----:B------:R-:W-:Y:S02]  /*10c0*/  ISETP.GE.OR P5, PT, R20, R55, P6 ;  /* 0x000000371400720c */ /* 0x000fe400037a6670 */
[----:B------:R-:W-:Y:S02]  /*10d0*/  LEA.HI.X.SX32 R7, R2, R7, 0x1, P1 ;  /* 0x0000000702077211 */ /* 0x000fe400008f0eff */
[----:B-----5:R-:W-:Y:S02]  /*10e0*/  LEA R2, P1, R3, R4, 0x2 ;  /* 0x0000000403027211 */ /* 0x020fe400078210ff */
[----:B------:R-:W-:-:S02]  /*10f0*/  ISETP.GE.OR P4, PT, R18, R55, P6 ;  /* 0x000000371200720c */ /* 0x000fc40003786670 */
[----:B------:R-:W-:Y:S01]  /*1100*/  LEA.HI.X R3, R3, R5, R7, 0x2, P1 ;  /* 0x0000000503037211 */ /* 0x000fe200008f1407 */
[----:B------:R-:W-:Y:S01]  /*1110*/  @!P0 IMAD.MOV.U32 R15, RZ, RZ, -0x800000 ;  /* 0xff800000ff0f8424 */ /* 0x000fe200078e00ff */
[-C--:B------:R-:W-:Y:S02]  /*1120*/  ISETP.GE.OR P3, PT, R16, R55.reuse, P6 ;  /* 0x000000371000720c */ /* 0x080fe40003766670 */
[-C--:B------:R-:W-:Y:S01]  /*1130*/  ISETP.GE.OR P2, PT, R14, R55.reuse, P6 ;  /* 0x000000370e00720c */ /* 0x080fe20003746670 */
[----:B------:R-:W-:Y:S01]  /*1140*/  @!P5 IMAD.MOV.U32 R17, RZ, RZ, -0x800000 ;  /* 0xff800000ff11d424 */ /* 0x000fe200078e00ff */
[----:B------:R1:W-:Y:S01]  /*1150*/  @!P0 ST.E [R2.64], R15 ;  /* 0x0000000f02008985 */ /* 0x0003e2000c101906 */
[-C--:B------:R-:W-:Y:S02]  /*1160*/  ISETP.GE.OR P1, PT, R12, R55.reuse, P6 ;  /* 0x000000370c00720c */ /* 0x080fe40003726670 */
[-C--:B------:R-:W-:Y:S01]  /*1170*/  ISETP.GE.OR P0, PT, R10, R55.reuse, P6 ;  /* 0x000000370a00720c */ /* 0x080fe20003706670 */
[----:B------:R1:W-:Y:S01]  /*1180*/  @!P5 ST.E [R2.64+0x20], R17 ;  /* 0x000020110200d985 */ /* 0x0003e2000c101906 */
[----:B------:R-:W-:Y:S01]  /*1190*/  ISETP.GE.OR P6, PT, R8, R55, P6 ;  /* 0x000000370800720c */ /* 0x000fe200037c6670 */
[----:B------:R-:W-:-:S03]  /*11a0*/  @!P4 IMAD.MOV.U32 R13, RZ, RZ, -0x800000 ;  /* 0xff800000ff0dc424 */ /* 0x000fc600078e00ff */
[----:B------:R-:W-:Y:S02]  /*11b0*/  @!P3 IMAD.MOV.U32 R11, RZ, RZ, -0x800000 ;  /* 0xff800000ff0bb424 */ /* 0x000fe400078e00ff */
[----:B------:R-:W-:Y:S01]  /*11c0*/  @!P2 IMAD.MOV.U32 R9, RZ, RZ, -0x800000 ;  /* 0xff800000ff09a424 */ /* 0x000fe200078e00ff */
[----:B------:R1:W-:Y:S02]  /*11d0*/  @!P4 ST.E [R2.64+0x40], R13 ;  /* 0x0000400d0200c985 */ /* 0x0003e4000c101906 */
[----:B------:R-:W-:Y:S02]  /*11e0*/  @!P1 IMAD.MOV.U32 R7, RZ, RZ, -0x800000 ;  /* 0xff800000ff079424 */ /* 0x000fe400078e00ff */
[----:B------:R-:W-:Y:S01]  /*11f0*/  @!P0 IMAD.MOV.U32 R5, RZ, RZ, -0x800000 ;  /* 0xff800000ff058424 */ /* 0x000fe200078e00ff */
[----:B------:R1:W-:Y:S04]  /*1200*/  @!P3 ST.E [R2.64+0x60], R11 ;  /* 0x0000600b0200b985 */ /* 0x0003e8000c101906 */
[----:B------:R1:W-:Y:S04]  /*1210*/  @!P2 ST.E [R2.64+0x80], R9 ;  /* 0x000080090200a985 */ /* 0x0003e8000c101906 */
[----:B------:R1:W-:Y:S04]  /*1220*/  @!P1 ST.E [R2.64+0xa0], R7 ;  /* 0x0000a00702009985 */ /* 0x0003e8000c101906 */
[----:B------:R1:W-:Y:S01]  /*1230*/  @!P0 ST.E [R2.64+0xc0], R5 ;  /* 0x0000c00502008985 */ /* 0x0003e2000c101906 */
[----:B------:R-:W-:Y:S05]  /*1240*/  @P6 RET.REL.NODEC R214 `(_ZN5flash24flash_fwd_splitkv_kernelI23Flash_fwd_kernel_traitsILi192ELi64ELi64ELi4ELb0ELb0EN7cutlass6half_tE19Flash_kernel_traitsILi192ELi64ELi64ELi4ES3_EELb0ELb1ELb1ELb0ELb0ELb1ELb1ELb1EEEvNS_16Flash_fwd_paramsE) ;  /* 0xffffedb0d6006950 */ /* 0x000fea0003c3ffff */
[----:B-1----:R-:W-:Y:S02]  /*1250*/  MOV R5, 0xff800000 ;  /* 0xff80000000057802 */ /* 0x002fe40000000f00 */
[----:B------:R-:W-:-:S03]  /*1260*/  MOV R215, 0x0 ;  /* 0x0000000000d77802 */ /* 0x000fc60000000f00 */
[----:B------:R1:W-:Y:S01]  /*1270*/  ST.E [R2.64+0xe0], R5 ;  /* 0x0000e00502007985 */ /* 0x0003e2000c101906 */
[----:B------:R-:W-:Y:S05]  /*1280*/  RET.REL.NODEC R214 `(_ZN5flash24flash_fwd_splitkv_kernelI23Flash_fwd_kernel_traitsILi192ELi64ELi64ELi4ELb0ELb0EN7cutlass6half_tE19Flash_kernel_traitsILi192ELi64ELi64ELi4ES3_EELb0ELb1ELb1ELb0ELb0ELb1ELb1ELb1EEEvNS_16Flash_fwd_paramsE) ;  /* 0xffffed70d6007950 */ /* 0x000fea0003c3ffff */
.L_x_7037:
[----:B-1----:R-:W2:Y:S04]  /*1290*/  LD.E.64 R6, [R18.64+0x160] ;  /* 0x0001600612067980 */ /* 0x002ea8000c101b00 */
[----:B------:R-:W3:Y:S01]  /*12a0*/  LD.E.64 R16, [R18.64+0x158] ;  /* 0x0001580612107980 */ /* 0x000ee2000c101b00 */
[----:B--2---:R-:W-:-:S04]  /*12b0*/  ISETP.NE.U32.AND P2, PT, R6, RZ, PT ;  /* 0x000000ff0600720c */ /* 0x004fc80003f45070 */
[----:B------:R-:W-:-:S13]  /*12c0*/  ISETP.NE.AND.EX P2, PT, R7, RZ, PT, P2 ;  /* 0x000000ff0700720c */ /* 0x000fda0003f45320 */
[----:B------:R-:W2:Y:S01]  /*12d0*/  @P2 LD.E.64 R12, [R18.64+0x168] ;  /* 0x00016806120c2980 */ /* 0x000ea2000c101b00 */
[----:B---3--:R-:W-:Y:S01]  /*12e0*/  ISETP.NE.U32.AND P0, PT, R16, RZ, PT ;  /* 0x000000ff1000720c */ /* 0x008fe20003f05070 */
[----:B------:R-:W-:-:S03]  /*12f0*/  IMAD.MOV.U32 R8, RZ, RZ, R215 ;  /* 0x000000ffff087224 */ /* 0x000fc600078e00d7 */
[----:B------:R-:W-:Y:S02]  /*1300*/  ISETP.NE.AND.EX P0, PT, R17, RZ, PT, P0 ;  /* 0x000000ff1100720c */ /* 0x000fe40003f05300 */
[----:B------:R-:W-:Y:S01]  /*1310*/  @P2 SHF.R.S32.HI R5, RZ, 0x1f, R215 ;  /* 0x0000001fff052819 */ /* 0x000fe200000114d7 */
[----:B------:R-:W-:-:S10]  /*1320*/  CS2R R220, SRZ ;  /* 0x0000000000dc7805 */ /* 0x000fd4000001ff00 */
[----:B------:R-:W-:-:S05]  /*1330*/  @P0 IMAD.WIDE R16, R215, 0x4, R16 ;  /* 0x00000004d7100825 */ /* 0x000fca00078e0210 */
[----:B------:R1:W5:Y:S01]  /*1340*/  @P0 LD.E R8, [R16.64] ;  /* 0x0000000610080980 */ /* 0x000362000c101900 */
[----:B------:R-:W-:Y:S01]  /*1350*/  BSSY B0, `(.L_x_7054) ;  /* 0x00000ad000007945 */ /* 0x000fe20003800000 */
[-C--:B--2---:R-:W-:Y:S02]  /*1360*/  @P2 IMAD R0, R13, R215.reuse, RZ ;  /* 0x000000d70d002224 */ /* 0x084fe400078e02ff */
[----:B------:R-:W-:-:S04]  /*1370*/  @P2 IMAD.WIDE.U32 R2, R12, R215, RZ ;  /* 0x000000d70c022225 */ /* 0x000fc800078e00ff */
[----:B------:R-:W-:Y:S01]  /*1380*/  @P2 IMAD R0, R12, R5, R0 ;  /* 0x000000050c002224 */ /* 0x000fe200078e0200 */
[----:B------:R-:W-:-:S03]  /*1390*/  @P2 LEA R220, P0, R2, R6, 0x2 ;  /* 0x0000000602dc2211 */ /* 0x000fc600078010ff */
[----:B------:R-:W-:-:S05]  /*13a0*/  @P2 IMAD.IADD R0, R3, 0x1, R0 ;  /* 0x0000000103002824 */ /* 0x000fca00078e0200 */
[----:B------:R-:W-:Y:S02]  /*13b0*/  @P2 LEA.HI.X R221, R2, R7, R0, 0x2, P0 ;  /* 0x0000000702dd2211 */ /* 0x000fe400000f1400 */
[----:B------:R-:W-:-:S04]  /*13c0*/  ISETP.NE.U32.AND P0, PT, R220, RZ, PT ;  /* 0x000000ffdc00720c */ /* 0x000fc80003f05070 */
[----:B------:R-:W-:-:S13]  /*13d0*/  ISETP.NE.AND.EX P0, PT, R221, RZ, PT, P0 ;  /* 0x000000ffdd00720c */ /* 0x000fda0003f05300 */
[----:B------:R-:W-:Y:S05]  /*13e0*/  @!P0 BRA `(.L_x_7055) ;  /* 0x0000053000008947 */ /* 0x000fea0003800000 */
[----:B-1----:R-:W2:Y:S04]  /*13f0*/  LD.E R6, [R18.64+0x170] ;  /* 0x0001700612067980 */ /* 0x002ea8000c101900 */
[----:B------:R-:W3:Y:S01]  /*1400*/  LD.E R7, [R18.64+0x68] ;  /* 0x0000680612077980 */ /* 0x000ee2000c101900 */
[----:B------:R-:W-:-:S03]  /*1410*/  LEA R5, R133, 0xffffffc0, 0x6 ;  /* 0xffffffc085057811 */ /* 0x000fc600078e30ff */
[----:B------:R-:W4:Y:S01]  /*1420*/  LD.E.64 R22, [R18.64+0x20] ;  /* 0x0000200612167980 */ /* 0x000f22000c101b00 */
[----:B------:R-:W-:-:S03]  /*1430*/  IABS R2, R5 ;  /* 0x0000000500027213 */ /* 0x000fc60000000000 */
[----:B------:R-:W3:Y:S04]  /*1440*/  LD.E.64 R60, [R18.64+0x38] ;  /* 0x00003806123c7980 */ /* 0x000ee8000c101b00 */
[----:B------:R-:W3:Y:S04]  /*1450*/  LD.E.64 R16, [R18.64+0x50] ;  /* 0x0000500612107980 */ /* 0x000ee8000c101b00 */
[----:B------:R1:W5:Y:S04]  /*1460*/  LD.E.64 R26, [R18.64+0x58] ;  /* 0x00005806121a7980 */ /* 0x000368000c101b00 */
[----:B------:R1:W5:Y:S01]  /*1470*/  LD.E.64 R62, [R18.64+0x40] ;  /* 0x00004006123e7980 */ /* 0x000362000c101b00 */
[----:B--2---:R-:W-:-:S04]  /*1480*/  IABS R3, R6 ;  /* 0x0000000600037213 */ /* 0x004fc80000000000 */
[----:B------:R-:W2:Y:S08]  /*1490*/  I2F.RP R4, R3 ;  /* 0x0000000300047306 */ /* 0x000eb00000209400 */
[----:B--2---:R-:W2:Y:S02]  /*14a0*/  MUFU.RCP R12, R4 ;  /* 0x00000004000c7308 */ /* 0x004ea40000001000 */
[----:B--2---:R-:W-:-:S06]  /*14b0*/  IADD3 R12, R12, 0xffffffe, RZ ;  /* 0x0ffffffe0c0c7810 */ /* 0x004fcc0007ffe0ff */
[----:B------:R-:W2:Y:S02]  /*14c0*/  F2I.FTZ.U32.TRUNC.NTZ R13, R12 ;  /* 0x0000000c000d7305 */ /* 0x000ea4000021f000 */
[----:B--2---:R-:W-:Y:S02]  /*14d0*/  IMAD.MOV R0, RZ, RZ, -R13 ;  /* 0x000000ffff007224 */ /* 0x004fe400078e0a0d */
[----:B------:R-:W-:Y:S02]  /*14e0*/  IMAD.MOV.U32 R12, RZ, RZ, RZ ;  /* 0x000000ffff0c7224 */ /* 0x000fe400078e00ff */
[----:B------:R-:W-:Y:S01]  /*14f0*/  IMAD R9, R0, R3, RZ ;  /* 0x0000000300097224 */ /* 0x000fe200078e02ff */
[----:B------:R-:W-:-:S03]  /*1500*/  IABS R0, R6 ;  /* 0x0000000600007213 */ /* 0x000fc60000000000 */
[----:B------:R-:W-:Y:S01]  /*1510*/  IMAD.HI.U32 R9, R13, R9, R12 ;  /* 0x000000090d097227 */ /* 0x000fe200078e000c */
[----:B------:R-:W-:-:S05]  /*1520*/  IADD3 R0, RZ, -R0, RZ ;  /* 0x80000000ff007210 */ /* 0x000fca0007ffe0ff */
[----:B------:R-:W-:Y:S02]  /*1530*/  IMAD.HI.U32 R15, R9, R2, RZ ;  /* 0x00000002090f7227 */ /* 0x000fe400078e00ff */
[----:B-----5:R-:W2:Y:S02]  /*1540*/  LD.E.64 R8, [R18.64+0x28] ;  /* 0x0000280612087980 */ /* 0x020ea4000c101b00 */
[----:B------:R-:W-:-:S05]  /*1550*/  IMAD R0, R15, R0, R2 ;  /* 0x000000000f007224 */ /* 0x000fca00078e0202 */
[----:B------:R-:W-:-:S13]  /*1560*/  ISETP.GT.U32.AND P2, PT, R3, R0, PT ;  /* 0x000000000300720c */ /* 0x000fda0003f44070 */
[----:B------:R-:W-:-:S05]  /*1570*/  @!P2 IMAD.IADD R0, R0, 0x1, -R3 ;  /* 0x000000010000a824 */ /* 0x000fca00078e0a03 */
[----:B------:R-:W-:Y:S02]  /*1580*/  ISETP.GE.U32.AND P3, PT, R0, R3, PT ;  /* 0x000000030000720c */ /* 0x000fe40003f66070 */
[----:B------:R-:W-:Y:S02]  /*1590*/  LOP3.LUT R0, R5, R6, RZ, 0x3c, !PT ;  /* 0x0000000605007212 */ /* 0x000fe400078e3cff */
[----:B------:R-:W-:Y:S02]  /*15a0*/  @!P2 IADD3 R15, R15, 0x1, RZ ;  /* 0x000000010f0fa810 */ /* 0x000fe40007ffe0ff */
[----:B------:R-:W-:Y:S02]  /*15b0*/  ISETP.GE.AND P0, PT, R0, RZ, PT ;  /* 0x000000ff0000720c */ /* 0x000fe40003f06270 */
[----:B------:R-:W-:-:S05]  /*15c0*/  ISETP.NE.AND P2, PT, R6, RZ, PT ;  /* 0x000000ff0600720c */ /* 0x000fca0003f45270 */
[----:B------:R-:W-:-:S06]  /*15d0*/  @P3 IADD3 R15, R15, 0x1, RZ ;  /* 0x000000010f0f3810 */ /* 0x000fcc0007ffe0ff */
[----:B------:R-:W-:Y:S02]  /*15e0*/  @!P0 IMAD.MOV R15, RZ, RZ, -R15 ;  /* 0x000000ffff0f8224 */ /* 0x000fe400078e0a0f */
[----:B------:R-:W-:-:S05]  /*15f0*/  @!P2 LOP3.LUT R15, RZ, R6, RZ, 0x33, !PT ;  /* 0x00000006ff0fa212 */ /* 0x000fca00078e33ff */
[----:B------:R-:W-:-:S06]  /*1600*/  IMAD.WIDE R2, R15, 0x4, R220 ;  /* 0x000000040f027825 */ /* 0x000fcc00078e02dc */
[----:B------:R1:W2:Y:S01]  /*1610*/  LD.E R2, [R2.64] ;  /* 0x0000000602027980 */ /* 0x0002a2000c101900 */
[----:B---3--:R-:W-:-:S04]  /*1620*/  IABS R4, R7 ;  /* 0x0000000700047213 */ /* 0x008fc80000000000 */
[----:B------:R-:W3:Y:S08]  /*1630*/  I2F.RP R13, R4 ;  /* 0x00000004000d7306 */ /* 0x000ef00000209400 */
[----:B---3--:R-:W3:Y:S02]  /*1640*/  MUFU.RCP R12, R13 ;  /* 0x0000000d000c7308 */ /* 0x008ee40000001000 */
[----:B---3--:R-:W-:-:S06]  /*1650*/  IADD3 R12, R12, 0xffffffe, RZ ;  /* 0x0ffffffe0c0c7810 */ /* 0x008fcc0007ffe0ff */
[----:B------:R-:W3:Y:S01]  /*1660*/  F2I.FTZ.U32.TRUNC.NTZ R25, R12 ;  /* 0x0000000c00197305 */ /* 0x000ee2000021f000 */
[----:B------:R-:W-:Y:S01]  /*1670*/  IMAD.MOV.U32 R24, RZ, RZ, RZ ;  /* 0x000000ffff187224 */ /* 0x000fe200078e00ff */
[----:B-1----:R-:W-:Y:S02]  /*1680*/  IABS R3, R218 ;  /* 0x000000da00037213 */ /* 0x002fe40000000000 */
[----:B---3--:R-:W-:-:S05]  /*1690*/  IADD3 R0, RZ, -R25, RZ ;  /* 0x80000019ff007210 */ /* 0x008fca0007ffe0ff */
[----:B------:R-:W-:Y:S01]  /*16a0*/  IMAD R10, R0, R4, RZ ;  /* 0x00000004000a7224 */ /* 0x000fe200078e02ff */
[----:B------:R-:W-:-:S03]  /*16b0*/  IABS R0, R7 ;  /* 0x0000000700007213 */ /* 0x000fc60000000000 */
[----:B------:R-:W-:-:S04]  /*16c0*/  IMAD.HI.U32 R10, R25, R10, R24 ;  /* 0x0000000a190a7227 */ /* 0x000fc800078e0018 */
[----:B------:R-:W-:Y:S02]  /*16d0*/  IMAD.MOV R0, RZ, RZ, -R0 ;  /* 0x000000ffff007224 */ /* 0x000fe400078e0a00 */
[----:B------:R-:W-:-:S04]  /*16e0*/  IMAD.HI.U32 R13, R10, R3, RZ ;  /* 0x000000030a0d7227 */ /* 0x000fc800078e00ff */
[----:B------:R-:W-:-:S05]  /*16f0*/  IMAD R3, R13, R0, R3 ;  /* 0x000000000d037224 */ /* 0x000fca00078e0203 */
[----:B------:R-:W-:Y:S01]  /*1700*/  ISETP.GT.U32.AND P2, PT, R4, R3, PT ;  /* 0x000000030400720c */ /* 0x000fe20003f44070 */
[----:B------:R-:W-:-:S12]  /*1710*/  IMAD.MOV R15, RZ, RZ, -R15 ;  /* 0x000000ffff0f7224 */ /* 0x000fd800078e0a0f */
[----:B------:R-:W-:-:S04]  /*1720*/  @!P2 IADD3 R3, R3, -R4, RZ ;  /* 0x800000040303a210 */ /* 0x000fc80007ffe0ff */
[----:B------:R-:W-:Y:S02]  /*1730*/  ISETP.GE.U32.AND P3, PT, R3, R4, PT ;  /* 0x000000040300720c */ /* 0x000fe40003f66070 */
[----:B------:R-:W-:Y:S01]  /*1740*/  LOP3.LUT R4, R218, R7, RZ, 0x3c, !PT ;  /* 0x00000007da047212 */ /* 0x000fe200078e3cff */
[----:B------:R-:W-:Y:S01]  /*1750*/  IMAD R6, R6, R15, R5 ;  /* 0x0000000f06067224 */ /* 0x000fe200078e0205 */
[----:B------:R-:W-:Y:S02]  /*1760*/  @!P2 IADD3 R13, R13, 0x1, RZ ;  /* 0x000000010d0da810 */ /* 0x000fe40007ffe0ff */
[----:B------:R-:W-:Y:S02]  /*1770*/  ISETP.GE.AND P0, PT, R4, RZ, PT ;  /* 0x000000ff0400720c */ /* 0x000fe40003f06270 */
[----:B------:R-:W-:Y:S01]  /*1780*/  ISETP.NE.AND P2, PT, R7, RZ, PT ;  /* 0x000000ff0700720c */ /* 0x000fe20003f45270 */
[----:B------:R-:W-:-:S04]  /*1790*/  IMAD R4, R61, R6, RZ ;  /* 0x000000063d047224 */ /* 0x000fc800078e02ff */
[----:B------:R-:W-:-:S06]  /*17a0*/  @P3 IADD3 R13, R13, 0x1, RZ ;  /* 0x000000010d0d3810 */ /* 0x000fcc0007ffe0ff */
[----:B------:R-:W-:Y:S02]  /*17b0*/  @!P0 IMAD.MOV R13, RZ, RZ, -R13 ;  /* 0x000000ffff0d8224 */ /* 0x000fe400078e0a0d */
[----:B------:R-:W-:-:S04]  /*17c0*/  @!P2 LOP3.LUT R13, RZ, R7, RZ, 0x33, !PT ;  /* 0x00000007ff0da212 */ /* 0x000fc800078e33ff */
[----:B------:R-:W-:Y:S02]  /*17d0*/  SHF.R.S32.HI R12, RZ, 0x1f, R13 ;  /* 0x0000001fff0c7819 */ /* 0x000fe4000001140d */
[----:B--2---:R-:W-:Y:S01]  /*17e0*/  SHF.R.S32.HI R0, RZ, 0x1f, R2 ;  /* 0x0000001fff007819 */ /* 0x004fe20000011402 */
[-C--:B----4-:R-:W-:Y:S02]  /*17f0*/  IMAD R3, R23, R2.reuse, RZ ;  /* 0x0000000217037224 */ /* 0x090fe400078e02ff */
[----:B------:R-:W-:-:S04]  /*1800*/  IMAD.WIDE.U32 R14, R22, R2, RZ ;  /* 0x00000002160e7225 */ /* 0x000fc800078e00ff */
[----:B------:R-:W-:-:S05]  /*1810*/  IMAD R3, R22, R0, R3 ;  /* 0x0000000016037224 */ /* 0x000fca00078e0203 */
[----:B------:R-:W-:Y:S02]  /*1820*/  IADD3 R15, R15, R3, RZ ;  /* 0x000000030f0f7210 */ /* 0x000fe40007ffe0ff */
[----:B------:R-:W-:-:S03]  /*1830*/  SHF.R.S32.HI R3, RZ, 0x1f, R6 ;  /* 0x0000001fff037819 */ /* 0x000fc60000011406 */
[----:B------:R-:W-:-:S04]  /*1840*/  IMAD.WIDE.U32 R14, R6, R60, R14 ;  /* 0x0000003c060e7225 */ /* 0x000fc800078e000e */
[----:B------:R-:W-:Y:S02]  /*1850*/  IMAD R4, R60, R3, R4 ;  /* 0x000000033c047224 */ /* 0x000fe400078e0204 */
[----:B------:R-:W-:Y:S02]  /*1860*/  IMAD R7, R9, R2, RZ ;  /* 0x0000000209077224 */ /* 0x000fe400078e02ff */
[----:B------:R-:W-:Y:S01]  /*1870*/  IMAD R9, R17, R13, RZ ;  /* 0x0000000d11097224 */ /* 0x000fe200078e02ff */
[----:B------:R-:W-:Y:S01]  /*1880*/  IADD3 R15, R15, R4, RZ ;  /* 0x000000040f0f7210 */ /* 0x000fe20007ffe0ff */
[----:B------:R-:W-:-:S04]  /*1890*/  IMAD.WIDE.U32 R22, R8, R2, RZ ;  /* 0x0000000208167225 */ /* 0x000fc800078e00ff */
[----:B------:R-:W-:Y:S02]  /*18a0*/  IMAD R7, R8, R0, R7 ;  /* 0x0000000008077224 */ /* 0x000fe400078e0207 */
[----:B------:R-:W-:Y:S02]  /*18b0*/  IMAD R0, R16, R12, R9 ;  /* 0x0000000c10007224 */ /* 0x000fe400078e0209 */
[----:B------:R-:W-:Y:S01]  /*18c0*/  IMAD.WIDE.U32 R14, R13, R16, R14 ;  /* 0x000000100d0e7225 */ /* 0x000fe200078e000e */
[----:B------:R-:W-:-:S03]  /*18d0*/  IADD3 R9, R23, R7, RZ ;  /* 0x0000000717097210 */ /* 0x000fc60007ffe0ff */
[----:B------:R-:W-:Y:S01]  /*18e0*/  IMAD.IADD R7, R15, 0x1, R0 ;  /* 0x000000010f077824 */ /* 0x000fe200078e0200 */
[----:B------:R-:W-:Y:S01]  /*18f0*/  MOV R0, R14 ;  /* 0x0000000e00007202 */ /* 0x000fe20000000f00 */
[----:B------:R-:W-:Y:S01]  /*1900*/  IMAD.MOV.U32 R2, RZ, RZ, R22 ;  /* 0x000000ffff027224 */ /* 0x000fe200078e0016 */
[----:B------:R-:W-:Y:S05]  /*1910*/  BRA `(.L_x_7056) ;  /* 0x0000050000007947 */ /* 0x000fea0003800000 */
.L_x_7055:
[----:B-1----:R-:W2:Y:S01]  /*1920*/  LD.E R9, [R18.64+0x68] ;  /* 0x0000680612097980 */ /* 0x002ea2000c101900 */
[----:B------:R-:W-:-:S03]  /*1930*/  ISETP.NE.AND P4, PT, R15, -0x1, PT ;  /* 0xffffffff0f00780c */ /* 0x000fc60003f85270 */
[----:B------:R-:W3:Y:S04]  /*1940*/  LD.E.64 R60, [R18.64+0x38] ;  /* 0x00003806123c7980 */ /* 0x000ee8000c101b00 */
[----:B------:R-:W4:Y:S04]  /*1950*/  LD.E.64 R62, [R18.64+0x40] ;  /* 0x00004006123e7980 */ /* 0x000f28000c101b00 */
[----:B------:R-:W3:Y:S04]  /*1960*/  LD.E.64 R16, [R18.64+0x50] ;  /* 0x0000500612107980 */ /* 0x000ee8000c101b00 */
[----:B------:R-:W3:Y:S04]  /*1970*/  @!P4 LD.E.64 R24, [R18.64+0x20] ;  /* 0x000020061218c980 */ /* 0x000ee8000c101b00 */
[----:B------:R-:W3:Y:S04]  /*1980*/  @!P4 LD.E.64 R22, [R18.64+0x28] ;  /* 0x000028061216c980 */ /* 0x000ee8000c101b00 */
[----:B------:R1:W5:Y:S01]  /*1990*/  LD.E.64 R26, [R18.64+0x58] ;  /* 0x00005806121a7980 */ /* 0x000362000c101b00 */
[----:B------:R-:W-:-:S02]  /*19a0*/  IMAD.MOV.U32 R12, RZ, RZ, RZ ;  /* 0x000000ffff0c7224 */ /* 0x000fc400078e00ff */
[----:B------:R-:W-:Y:S01]  /*19b0*/  @P4 IMAD.IADD R6, R10, 0x1, R15 ;  /* 0x000000010a064824 */ /* 0x000fe200078e020f */
[----:B--2---:R-:W-:-:S04]  /*19c0*/  IABS R3, R9 ;  /* 0x0000000900037213 */ /* 0x004fc80000000000 */
[----:B------:R-:W2:Y:S08]  /*19d0*/  I2F.RP R4, R3 ;  /* 0x0000000300047306 */ /* 0x000eb00000209400 */
[----:B--2---:R-:W2:Y:S02]  /*19e0*/  MUFU.RCP R2, R4 ;  /* 0x0000000400027308 */ /* 0x004ea40000001000 */
[----:B--2---:R-:W-:-:S06]  /*19f0*/  IADD3 R2, R2, 0xffffffe, RZ ;  /* 0x0ffffffe02027810 */ /* 0x004fcc0007ffe0ff */
[----:B------:R-:W2:Y:S01]  /*1a00*/  F2I.FTZ.U32.TRUNC.NTZ R13, R2 ;  /* 0x00000002000d7305 */ /* 0x000ea2000021f000 */
[----:B------:R-:W-:Y:S02]  /*1a10*/  IABS R7, R9 ;  /* 0x0000000900077213 */ /* 0x000fe40000000000 */
[----:B--2---:R-:W-:-:S05]  /*1a20*/  IADD3 R0, RZ, -R13, RZ ;  /* 0x8000000dff007210 */ /* 0x004fca0007ffe0ff */
[----:B------:R-:W-:Y:S01]  /*1a30*/  IMAD R5, R0, R3, RZ ;  /* 0x0000000300057224 */ /* 0x000fe200078e02ff */
[----:B------:R-:W-:-:S03]  /*1a40*/  IABS R0, R218 ;  /* 0x000000da00007213 */ /* 0x000fc60000000000 */
[----:B------:R-:W-:Y:S01]  /*1a50*/  IMAD.HI.U32 R5, R13, R5, R12 ;  /* 0x000000050d057227 */ /* 0x000fe200078e000c */
[----:B------:R-:W-:-:S05]  /*1a60*/  IADD3 R7, RZ, -R7, RZ ;  /* 0x80000007ff077210 */ /* 0x000fca0007ffe0ff */
[----:B------:R-:W-:-:S04]  /*1a70*/  IMAD.HI.U32 R2, R5, R0, RZ ;  /* 0x0000000005027227 */ /* 0x000fc800078e00ff */
[----:B------:R-:W-:Y:S01]  /*1a80*/  IMAD R0, R2, R7, R0 ;  /* 0x0000000702007224 */ /* 0x000fe200078e0200 */
[----:B------:R-:W-:Y:S01]  /*1a90*/  @!P4 SHF.R.S32.HI R4, RZ, 0x1f, R10 ;  /* 0x0000001fff04c819 */ /* 0x000fe2000001140a */
[----:B---3--:R-:W-:-:S03]  /*1aa0*/  @!P4 IMAD R5, R61, R10, RZ ;  /* 0x0000000a3d05c224 */ /* 0x008fc600078e02ff */
[----:B------:R-:W-:Y:S01]  /*1ab0*/  ISETP.GT.U32.AND P0, PT, R3, R0, PT ;  /* 0x000000000300720c */ /* 0x000fe20003f04070 */
[----:B------:R-:W-:Y:S02]  /*1ac0*/  @!P4 IMAD R4, R4, R60, R5 ;  /* 0x0000003c0404c224 */ /* 0x000fe400078e0205 */
[----:B------:R-:W-:Y:S01]  /*1ad0*/  @!P4 IMAD.WIDE.U32 R12, R60, R10, RZ ;  /* 0x0000000a3c0cc225 */ /* 0x000fe200078e00ff */
[----:B-----5:R-:W-:-:S03]  /*1ae0*/  @!P4 SHF.R.S32.HI R5, RZ, 0x1f, R8 ;  /* 0x0000001fff05c819 */ /* 0x020fc60000011408 */
[----:B------:R-:W-:Y:S01]  /*1af0*/  @P4 IMAD.WIDE.U32 R28, R60, R6, RZ ;  /* 0x000000063c1c4225 */ /* 0x000fe200078e00ff */
[----:B------:R-:W-:-:S03]  /*1b00*/  @!P4 IADD3 R7, R13, R4, RZ ;  /* 0x000000040d07c210 */ /* 0x000fc60007ffe0ff */
[----:B------:R-:W-:Y:S02]  /*1b10*/  @P4 IMAD R13, R61, R6, RZ ;  /* 0x000000063d0d4224 */ /* 0x000fe400078e02ff */
[-C--:B------:R-:W-:Y:S01]  /*1b20*/  @!P0 IADD3 R0, R0, -R3.reuse, RZ ;  /* 0x8000000300008210 */ /* 0x080fe20007ffe0ff */
[-C--:B------:R-:W-:Y:S02]  /*1b30*/  @!P4 IMAD R4, R25, R8.reuse, RZ ;  /* 0x000000081904c224 */ /* 0x080fe400078e02ff */
[----:B------:R-:W-:Y:S01]  /*1b40*/  @!P4 IMAD.MOV.U32 R6, RZ, RZ, R12 ;  /* 0x000000ffff06c224 */ /* 0x000fe200078e000c */
[----:B------:R-:W-:Y:S01]  /*1b50*/  ISETP.GE.U32.AND P3, PT, R0, R3, PT ;  /* 0x000000030000720c */ /* 0x000fe20003f66070 */
[C---:B------:R-:W-:Y:S01]  /*1b60*/  @!P4 IMAD R4, R24.reuse, R5, R4 ;  /* 0x000000051804c224 */ /* 0x040fe200078e0204 */
[----:B------:R-:W-:Y:S01]  /*1b70*/  LEA R5, R133, 0xffffffc0, 0x6 ;  /* 0xffffffc085057811 */ /* 0x000fe200078e30ff */
[----:B------:R-:W-:Y:S01]  /*1b80*/  @!P4 IMAD.WIDE.U32 R6, R24, R8, R6 ;  /* 0x000000081806c225 */ /* 0x000fe200078e0006 */
[----:B------:R-:W-:-:S02]  /*1b90*/  LOP3.LUT R0, R218, R9, RZ, 0x3c, !PT ;  /* 0x00000009da007212 */ /* 0x000fc400078e3cff */
[----:B------:R-:W-:Y:S01]  /*1ba0*/  @P4 IADD3 R13, R29, R13, RZ ;  /* 0x0000000d1d0d4210 */ /* 0x000fe20007ffe0ff */
[----:B------:R-:W-:Y:S01]  /*1bb0*/  @P4 IMAD.MOV.U32 R12, RZ, RZ, R28 ;  /* 0x000000ffff0c4224 */ /* 0x000fe200078e001c */
[----:B------:R-:W-:Y:S01]  /*1bc0*/  @!P4 MOV R12, R6 ;  /* 0x00000006000cc202 */ /* 0x000fe20000000f00 */
[----:B------:R-:W-:Y:S01]  /*1bd0*/  @!P4 IMAD.IADD R13, R7, 0x1, R4 ;  /* 0x00000001070dc824 */ /* 0x000fe200078e0204 */
[----:B------:R-:W-:Y:S01]  /*1be0*/  SHF.R.S32.HI R3, RZ, 0x1f, R5 ;  /* 0x0000001fff037819 */ /* 0x000fe20000011405 */
[----:B------:R-:W-:Y:S01]  /*1bf0*/  IMAD R6, R61, R5, RZ ;  /* 0x000000053d067224 */ /* 0x000fe200078e02ff */
[----:B------:R-:W-:Y:S02]  /*1c00*/  ISETP.GE.AND P2, PT, R0, RZ, PT ;  /* 0x000000ff0000720c */ /* 0x000fe40003f46270 */
[----:B------:R-:W-:Y:S02]  /*1c10*/  @!P0 IADD3 R2, R2, 0x1, RZ ;  /* 0x0000000102028810 */ /* 0x000fe40007ffe0ff */
[----:B------:R-:W-:Y:S01]  /*1c20*/  ISETP.NE.AND P0, PT, R9, RZ, PT ;  /* 0x000000ff0900720c */ /* 0x000fe20003f05270 */
[----:B----4-:R-:W-:Y:S01]  /*1c30*/  @!P4 IMAD R4, R63, R10, RZ ;  /* 0x0000000a3f04c224 */ /* 0x010fe200078e02ff */
[----:B------:R-:W-:Y:S01]  /*1c40*/  @!P4 SHF.R.S32.HI R7, RZ, 0x1f, R10 ;  /* 0x0000001fff07c819 */ /* 0x000fe2000001140a */
[----:B------:R-:W-:-:S02]  /*1c50*/  IMAD R6, R3, R60, R6 ;  /* 0x0000003c03067224 */ /* 0x000fc400078e0206 */
[----:B------:R-:W-:Y:S01]  /*1c60*/  IMAD.WIDE.U32 R12, R60, R5, R12 ;  /* 0x000000053c0c7225 */ /* 0x000fe200078e000c */
[----:B------:R-:W-:-:S03]  /*1c70*/  @P3 IADD3 R2, R2, 0x1, RZ ;  /* 0x0000000102023810 */ /* 0x000fc60007ffe0ff */
[----:B------:R-:W-:Y:S01]  /*1c80*/  @!P4 IMAD R4, R7, R62, R4 ;  /* 0x0000003e0704c224 */ /* 0x000fe200078e0204 */
[----:B------:R-:W-:Y:S02]  /*1c90*/  IADD3 R7, R13, R6, RZ ;  /* 0x000000060d077210 */ /* 0x000fe40007ffe0ff */
[----:B------:R-:W-:Y:S01]  /*1ca0*/  MOV R13, R2 ;  /* 0x00000002000d7202 */ /* 0x000fe20000000f00 */
[----:B------:R-:W-:Y:S01]  /*1cb0*/  @!P4 IMAD.WIDE.U32 R24, R62, R10, RZ ;  /* 0x0000000a3e18c225 */ /* 0x000fe200078e00ff */
[----:B------:R-:W-:Y:S02]  /*1cc0*/  @P4 IADD3 R10, R10, R15, RZ ;  /* 0x0000000f0a0a4210 */ /* 0x000fe40007ffe0ff */
[----:B------:R-:W-:Y:S01]  /*1cd0*/  @!P2 IADD3 R13, -R13, RZ, RZ ;  /* 0x000000ff0d0da210 */ /* 0x000fe20007ffe1ff */
[----:B------:R-:W-:Y:S01]  /*1ce0*/  @!P4 IMAD R0, R23, R8, RZ ;  /* 0x000000081700c224 */ /* 0x000fe200078e02ff */
[----:B------:R-:W-:Y:S02]  /*1cf0*/  @!P4 SHF.R.S32.HI R15, RZ, 0x1f, R8 ;  /* 0x0000001fff0fc819 */ /* 0x000fe40000011408 */
[----:B------:R-:W-:Y:S01]  /*1d00*/  @!P0 LOP3.LUT R13, RZ, R9, RZ, 0x33, !PT ;  /* 0x00000009ff0d8212 */ /* 0x000fe200078e33ff */
[----:B------:R-:W-:-:S02]  /*1d10*/  @!P4 IMAD.IADD R25, R25, 0x1, R4 ;  /* 0x000000011919c824 */ /* 0x000fc400078e0204 */
[----:B------:R-:W-:Y:S01]  /*1d20*/  IMAD.MOV.U32 R6, RZ, RZ, R12 ;  /* 0x000000ffff067224 */ /* 0x000fe200078e000c */
[----:B------:R-:W-:Y:S01]  /*1d30*/  SHF.R.S32.HI R12, RZ, 0x1f, R13 ;  /* 0x0000001fff0c7819 */ /* 0x000fe2000001140d */
[----:B------:R-:W-:Y:S02]  /*1d40*/  @!P4 IMAD R0, R22, R15, R0 ;  /* 0x0000000f1600c224 */ /* 0x000fe400078e0200 */
[----:B------:R-:W-:Y:S02]  /*1d50*/  IMAD R15, R17, R13, RZ ;  /* 0x0000000d110f7224 */ /* 0x000fe400078e02ff */
[-C--:B------:R-:W-:Y:S02]  /*1d60*/  @P4 IMAD R9, R63, R10.reuse, RZ ;  /* 0x0000000a3f094224 */ /* 0x080fe400078e02ff */
[----:B------:R-:W-:-:S04]  /*1d70*/  @P4 IMAD.WIDE.U32 R28, R62, R10, RZ ;  /* 0x0000000a3e1c4225 */ /* 0x000fc800078e00ff */
[----:B------:R-:W-:Y:S01]  /*1d80*/  @!P4 IMAD.WIDE.U32 R22, R22, R8, R24 ;  /* 0x000000081616c225 */ /* 0x000fe200078e0018 */
[----:B------:R-:W-:-:S03]  /*1d90*/  @P4 IADD3 R9, R29, R9, RZ ;  /* 0x000000091d094210 */ /* 0x000fc60007ffe0ff */
[----:B------:R-:W-:Y:S01]  /*1da0*/  IMAD.WIDE.U32 R6, R16, R13, R6 ;  /* 0x0000000d10067225 */ /* 0x000fe200078e0006 */
[----:B------:R-:W-:-:S03]  /*1db0*/  @!P4 IADD3 R9, R23, R0, RZ ;  /* 0x000000001709c210 */ /* 0x000fc60007ffe0ff */
[----:B------:R-:W-:Y:S02]  /*1dc0*/  IMAD R15, R16, R12, R15 ;  /* 0x0000000c100f7224 */ /* 0x000fe400078e020f */
[----:B------:R-:W-:Y:S01]  /*1dd0*/  @P4 IMAD.MOV.U32 R2, RZ, RZ, R28 ;  /* 0x000000ffff024224 */ /* 0x000fe200078e001c */
[----:B------:R-:W-:Y:S01]  /*1de0*/  @!P4 MOV R2, R22 ;  /* 0x000000160002c202 */ /* 0x000fe20000000f00 */
[----:B------:R-:W-:Y:S01]  /*1df0*/  IMAD.MOV.U32 R0, RZ, RZ, R6 ;  /* 0x000000ffff007224 */ /* 0x000fe200078e0006 */
[----:B------:R-:W-:Y:S02]  /*1e00*/  IADD3 R7, R7, R15, RZ ;  /* 0x0000000f07077210 */ /* 0x000fe40007ffe0ff */
[----:B------:R-:W-:Y:S02]  /*1e10*/  MOV R6, R5 ;  /* 0x0000000500067202 */ /* 0x000fe40000000f00 */
.L_x_7056:
[----:B-1----:R-:W-:Y:S05]  /*1e20*/  BSYNC B0 ;  /* 0x0000000000007941 */ /* 0x002fea0003800000 */
.L_x_7054:
[----:B------:R-:W-:Y:S01]  /*1e30*/  ISETP.NE.AND P2, PT, R11, -0x1, PT ;  /* 0xffffffff0b00780c */ /* 0x000fe20003f45270 */
[----:B------:R-:W2:Y:S04]  /*1e40*/  LD.E.64 R168, [R18.64+0x30] ;  /* 0x0000300612a87980 */ /* 0x000ea8000c101b00 */
[----:B------:R-:W3:Y:S04]  /*1e50*/  LD.E.64 R22, [R18.64+0x48] ;  /* 0x0000480612167980 */ /* 0x000ee8000c101b00 */
[----:B------:R-:W4:Y:S04]  /*1e60*/  LD.E R151, [R18.64+0xc0] ;  /* 0x0000c00612977980 */ /* 0x000f28000c101900 */
[----:B------:R-:W3:Y:S04]  /*1e70*/  @!P2 LD.E.64 R24, [R18.64+0x18] ;  /* 0x000018061218a980 */ /* 0x000ee8000c101b00 */
[----:B------:R-:W4:Y:S04]  /*1e80*/  LD.E.64 R16, [R18.64+0x10] ;  /* 0x0000100612107980 */ /* 0x000f28000c101b00 */
[----:B------:R1:W5:Y:S04]  /*1e90*/  @P1 LD.E R20, [R20.64] ;  /* 0x0000000614141980 */ /* 0x000368000c101900 */
[----:B------:R-:W4:Y:S04]  /*1ea0*/  LD.E.64 R160, [R18.64+0x8] ;  /* 0x0000080612a07980 */ /* 0x000f28000c101b00 */
[----:B------:R1:W5:Y:S01]  /*1eb0*/  LD.E.64 R170, [R18.64] ;  /* 0x0000000612aa7980 */ /* 0x000362000c101b00 */
[----:B------:R-:W-:-:S04]  /*1ec0*/  SHF.R.S32.HI R64, RZ, 0x1f, R131 ;  /* 0x0000001fff407819 */ /* 0x000fc80000011483 */
[----:B------:R-:W-:-:S04]  /*1ed0*/  LEA.HI R154, R64, R131, RZ, 0x3 ;  /* 0x00000083409a7211 */ /* 0x000fc800078f18ff */
[----:B------:R-:W-:Y:S02]  /*1ee0*/  LOP3.LUT R66, R154, 0xfffffff8, RZ, 0xc0, !PT ;  /* 0xfffffff89a427812 */ /* 0x000fe400078ec0ff */
[----:B------:R-:W-:-:S03]  /*1ef0*/  LEA.HI R4, R64, R131, RZ, 0x4 ;  /* 0x0000008340047211 */ /* 0x000fc600078f20ff */
[----:B------:R-:W-:Y:S01]  /*1f00*/  IMAD.IADD R66, R131, 0x1, -R66 ;  /* 0x0000000183427824 */ /* 0x000fe200078e0a42 */
[----:B------:R-:W-:-:S03]  /*1f10*/  LOP3.LUT R8, R4, 0xfffffff0, RZ, 0xc0, !PT ;  /* 0xfffffff004087812 */ /* 0x000fc600078ec0ff */
[----:B------:R-:W-:Y:S01]  /*1f20*/  IMAD.SHL.U32 R14, R66, 0x8, RZ ;  /* 0x00000008420e7824 */ /* 0x000fe200078e00ff */
[----:B------:R-:W-:Y:S01]  /*1f30*/  SHF.R.S32.HI R154, RZ, 0x3, R154 ;  /* 0x00000003ff9a7819 */ /* 0x000fe2000001149a */
[----:B------:R-:W-:-:S03]  /*1f40*/  IMAD.IADD R8, R131, 0x1, -R8 ;  /* 0x0000000183087824 */ /* 0x000fc600078e0a08 */
[----:B------:R-:W-:Y:S02]  /*1f50*/  IADD3 R28, P0, R14, R2, RZ ;  /* 0x000000020e1c7210 */ /* 0x000fe40007f1e0ff */
[----:B------:R-:W-:Y:S01]  /*1f60*/  SHF.R.S32.HI R15, RZ, 0x1f, R14 ;  /* 0x0000001fff0f7819 */ /* 0x000fe2000001140e */
[----:B------:R-:W-:Y:S02]  /*1f70*/  IMAD R2, R3, R62, RZ ;  /* 0x0000003e03027224 */ /* 0x000fe400078e02ff */
[----:B------:R-:W-:Y:S02]  /*1f80*/  IMAD.SHL.U32 R3, R154, 0x40, RZ ;  /* 0x000000409a037824 */ /* 0x000fe400078e00ff */
[----:B------:R-:W-:Y:S01]  /*1f90*/  IMAD.X R29, R15, 0x1, R9, P0 ;  /* 0x000000010f1d7824 */ /* 0x000fe200000e0609 */
[----:B------:R-:W-:Y:S02]  /*1fa0*/  SHF.R.S32.HI R9, RZ, 0x1f, R8 ;  /* 0x0000001fff097819 */ /* 0x000fe40000011408 */
[----:B------:R-:W-:-:S02]  /*1fb0*/  LOP3.LUT R3, R3, 0x1c0, RZ, 0xc0, !PT ;  /* 0x000001c003037812 */ /* 0x000fc400078ec0ff */
[----:B------:R-:W-:Y:S02]  /*1fc0*/  SHF.R.S32.HI R67, RZ, 0x4, R4 ;  /* 0x00000004ff437819 */ /* 0x000fe40000011404 */
[----:B------:R-:W-:Y:S02]  /*1fd0*/  LEA.HI R10, R9, R8, RZ, 0x3 ;  /* 0x00000008090a7211 */ /* 0x000fe400078f18ff */
[----:B-1----:R-:W-:Y:S02]  /*1fe0*/  LOP3.LUT R21, R3, 0x38, R14, 0xf8, !PT ;  /* 0x0000003803157812 */ /* 0x002fe400078ef80e */
[----:B------:R-:W-:Y:S02]  /*1ff0*/  SHF.R.U32.HI R152, RZ, 0x3, R3 ;  /* 0x00000003ff987819 */ /* 0x000fe40000011603 */
[----:B------:R-:W-:Y:S02]  /*2000*/  LEA.HI R3, R4, R67, RZ, 0x1 ;  /* 0x0000004304037211 */ /* 0x000fe400078f08ff */
[----:B------:R-:W-:Y:S01]  /*2010*/  LOP3.LUT R9, R10, 0xfffffff8, RZ, 0xc0, !PT ;  /* 0xfffffff80a097812 */ /* 0x000fe200078ec0ff */
[----:B------:R-:W-:-:S02]  /*2020*/  IMAD R2, R6, R63, R2 ;  /* 0x0000003f06027224 */ /* 0x000fc400078e0202 */
[----:B------:R-:W-:Y:S01]  /*2030*/  IMAD.WIDE.U32 R28, R6, R62, R28 ;  /* 0x0000003e061c7225 */ /* 0x000fe200078e001c */
[----:B------:R-:W-:Y:S02]  /*2040*/  LOP3.LUT R6, R3, 0xfffffffe, RZ, 0xc0, !PT ;  /* 0xfffffffe03067812 */ /* 0x000fe400078ec0ff */
[----:B------:R-:W-:Y:S01]  /*2050*/  LEA.HI R4, R64, R131, RZ, 0x6 ;  /* 0x0000008340047211 */ /* 0x000fe200078f30ff */
[----:B------:R-:W-:Y:S02]  /*2060*/  IMAD.IADD R8, R8, 0x1, -R9 ;  /* 0x0000000108087824 */ /* 0x000fe400078e0a09 */
[----:B------:R-:W-:Y:S01]  /*2070*/  IMAD.IADD R67, R67, 0x1, -R6 ;  /* 0x0000000143437824 */ /* 0x000fe200078e0a06 */
[----:B------:R-:W-:Y:S01]  /*2080*/  LOP3.LUT R152, R21, R152, RZ, 0x3c, !PT ;  /* 0x0000009815987212 */ /* 0x000fe200078e3cff */
[----:B------:R-:W-:Y:S02]  /*2090*/  IMAD.SHL.U32 R3, R4, 0x8, RZ ;  /* 0x0000000804037824 */ /* 0x000fe400078e00ff */
[----:B------:R-:W-:-:S02]  /*20a0*/  IMAD.SHL.U32 R6, R8, 0x40, RZ ;  /* 0x0000004008067824 */ /* 0x000fc400078e00ff */
[----:B------:R-:W-:Y:S01]  /*20b0*/  IMAD.SHL.U32 R9, R67, 0x8, RZ ;  /* 0x0000000843097824 */ /* 0x000fe200078e00ff */
[----:B------:R-:W-:Y:S01]  /*20c0*/  LOP3.LUT R152, R152, 0xfffffe00, R3, 0xf8, !PT ;  /* 0xfffffe0098987812 */ /* 0x000fe200078ef803 */
[----:B------:R-:W-:Y:S01]  /*20d0*/  IMAD R3, R27, R13, RZ ;  /* 0x0000000d1b037224 */ /* 0x000fe200078e02ff */
[----:B------:R-:W-:Y:S01]  /*20e0*/  LOP3.LUT R6, R6, 0x1c0, RZ, 0xc0, !PT ;  /* 0x000001c006067812 */ /* 0x000fe200078ec0ff */
[----:B------:R-:W-:Y:S01]  /*20f0*/  IMAD.IADD R29, R29, 0x1, R2 ;  /* 0x000000011d1d7824 */ /* 0x000fe200078e0202 */
[----:B------:R-:W-:Y:S01]  /*2100*/  SHF.R.S32.HI R68, RZ, 0x1f, R215 ;  /* 0x0000001fff447819 */ /* 0x000fe200000114d7 */
[----:B------:R-:W-:Y:S01]  /*2110*/  IMAD R2, R12, R26, R3 ;  /* 0x0000001a0c027224 */ /* 0x000fe200078e0203 */
[----:B------:R-:W-:Y:S02]  /*2120*/  LOP3.LUT R9, R6, 0x8, R9, 0xf8, !PT ;  /* 0x0000000806097812 */ /* 0x000fe400078ef809 */
[----:B------:R-:W-:-:S04]  /*2130*/  SHF.R.U32.HI R6, RZ, 0x3, R6 ;  /* 0x00000003ff067819 */ /* 0x000fc80000011606 */
[----:B------:R-:W-:Y:S01]  /*2140*/  LOP3.LUT R9, R9, R6, RZ, 0x3c, !PT ;  /* 0x0000000609097212 */ /* 0x000fe200078e3cff */
[----:B------:R-:W-:Y:S01]  /*2150*/  IMAD.SHL.U32 R10, R10, 0x40, RZ ;  /* 0x000000400a0a7824 */ /* 0x000fe200078e00ff */
[----:B------:R-:W-:-:S04]  /*2160*/  SHF.R.S32.HI R153, RZ, 0x1f, R218 ;  /* 0x0000001fff997819 */ /* 0x000fc800000114da */
[----:B------:R-:W-:Y:S01]  /*2170*/  LOP3.LUT R47, R9, 0xfffffe00, R10, 0xf8, !PT ;  /* 0xfffffe00092f7812 */ /* 0x000fe200078ef80a */
[----:B------:R-:W-:-:S04]  /*2180*/  IMAD.WIDE.U32 R26, R13, R26, R28 ;  /* 0x0000001a0d1a7225 */ /* 0x000fc800078e001c */
[----:B------:R-:W-:Y:S01]  /*2190*/  IMAD.IADD R27, R27, 0x1, R2 ;  /* 0x000000011b1b7824 */ /* 0x000fe200078e0202 */
[--C-:B------:R-:W-:Y:S01]  /*21a0*/  SHF.R.S32.HI R155, RZ, 0x1f, R154.reuse ;  /* 0x0000001fff9b7819 */ /* 0x100fe2000001149a */
[----:B------:R-:W-:Y:S01]  /*21b0*/  IMAD R165, R63, R154, RZ ;  /* 0x0000009a3fa57224 */ /* 0x000fe200078e02ff */
[C---:B------:R-:W-:Y:S02]  /*21c0*/  LOP3.LUT P5, RZ, R8.reuse, 0x4, RZ, 0xc0, !PT ;  /* 0x0000000408ff7812 */ /* 0x040fe400078ac0ff */
[----:B------:R-:W-:Y:S01]  /*21d0*/  LOP3.LUT P4, RZ, R8, 0x2, RZ, 0xc0, !PT ;  /* 0x0000000208ff7812 */ /* 0x000fe2000788c0ff */
[----:B------:R-:W-:Y:S02]  /*21e0*/  IMAD R165, R155, R62, R165 ;  /* 0x0000003e9ba57224 */ /* 0x000fe400078e02a5 */
[----:B------:R-:W-:-:S04]  /*21f0*/  IMAD.WIDE R162, R213, 0x40, R154 ;  /* 0x00000040d5a27825 */ /* 0x000fc800078e029a */
[----:B------:R-:W-:Y:S01]  /*2200*/  IMAD R159, R61, R154, RZ ;  /* 0x0000009a3d9f7224 */ /* 0x000fe200078e02ff */
[----:B------:R-:W-:-:S03]  /*2210*/  LEA.HI R64, R64, R131, RZ, 0x5 ;  /* 0x0000008340407211 */ /* 0x000fc600078f28ff */
[----:B------:R-:W-:Y:S01]  /*2220*/  IMAD R159, R155, R60, R159 ;  /* 0x0000003c9b9f7224 */ /* 0x000fe200078e029f */
[----:B------:R-:W-:Y:S01]  /*2230*/  LOP3.LUT R150, R64, 0xffffffe0, RZ, 0xc0, !PT ;  /* 0xffffffe040967812 */ /* 0x000fe200078ec0ff */
[----:B------:R-:W-:Y:S02]  /*2240*/  IMAD.MOV.U32 R50, RZ, RZ, 0x10 ;  /* 0x00000010ff327424 */ /* 0x000fe400078e00ff */
[----:B------:R-:W-:Y:S01]  /*2250*/  IMAD.MOV.U32 R48, RZ, RZ, 0x20 ;  /* 0x00000020ff307424 */ /* 0x000fe200078e00ff */
[C---:B------:R-:W-:Y:S01]  /*2260*/  SHF.L.U64.HI R209, R60.reuse, 0x4, R61 ;  /* 0x000000043cd17819 */ /* 0x040fe2000001023d */
[----:B------:R-:W-:Y:S01]  /*2270*/  IMAD.SHL.U32 R208, R60, 0x10, RZ ;  /* 0x000000103cd07824 */ /* 0x000fe200078e00ff */
[C---:B------:R-:W-:Y:S01]  /*2280*/  SHF.L.U64.HI R207, R62.reuse, 0x4, R63 ;  /* 0x000000043ecf7819 */ /* 0x040fe2000001023f */
[----:B------:R-:W-:Y:S01]  /*2290*/  IMAD.SHL.U32 R206, R62, 0x10, RZ ;  /* 0x000000103ece7824 */ /* 0x000fe200078e00ff */
[----:B------:R-:W-:Y:S01]  /*22a0*/  SHF.R.S32.HI R64, RZ, 0x5, R64 ;  /* 0x00000005ff407819 */ /* 0x000fe20000011440 */
[----:B------:R-:W-:Y:S01]  /*22b0*/  IMAD.IADD R150, R131, 0x1, -R150 ;  /* 0x0000000183967824 */ /* 0x000fe200078e0a96 */
[----:B------:R-:W-:Y:S01]  /*22c0*/  SEL R50, R50, 0xfffffff0, !P4 ;  /* 0xfffffff032327807 */ /* 0x000fe20006000000 */
[----:B------:R-:W-:Y:S01]  /*22d0*/  IMAD.SHL.U32 R147, R66, 0x4, RZ ;  /* 0x0000000442937824 */ /* 0x000fe200078e00ff */
[----:B------:R-:W-:Y:S01]  /*22e0*/  SEL R48, R48, 0xffffffe0, !P5 ;  /* 0xffffffe030307807 */ /* 0x000fe20006800000 */
[----:B--2---:R-:W-:-:S02]  /*22f0*/  @P2 IMAD R4, R169, R11, RZ ;  /* 0x0000000ba9042224 */ /* 0x004fc400078e02ff */
[----:B------:R-:W-:-:S04]  /*2300*/  @P2 IMAD.WIDE.U32 R30, R168, R11, RZ ;  /* 0x0000000ba81e2225 */ /* 0x000fc800078e00ff */
[----:B---3--:R-:W-:-:S04]  /*2310*/  @!P2 IMAD R3, R25, R215, RZ ;  /* 0x000000d71903a224 */ /* 0x008fc800078e02ff */
[C---:B------:R-:W-:Y:S02]  /*2320*/  @!P2 IMAD R6, R24.reuse, R68, R3 ;  /* 0x000000441806a224 */ /* 0x040fe400078e0203 */
[----:B------:R-:W-:-:S04]  /*2330*/  @!P2 IMAD.WIDE.U32 R24, R24, R215, RZ ;  /* 0x000000d71818a225 */ /* 0x000fc800078e00ff */
[----:B------:R-:W-:Y:S02]  /*2340*/  @P2 IMAD.IADD R3, R31, 0x1, R4 ;  /* 0x000000011f032824 */ /* 0x000fe400078e0204 */
[----:B------:R-:W-:Y:S02]  /*2350*/  @P2 IMAD.MOV.U32 R4, RZ, RZ, R30 ;  /* 0x000000ffff042224 */ /* 0x000fe400078e001e */
[----:B------:R-:W-:Y:S02]  /*2360*/  @!P2 IMAD.MOV.U32 R4, RZ, RZ, R24 ;  /* 0x000000ffff04a224 */ /* 0x000fe400078e0018 */
[----:B------:R-:W-:-:S03]  /*2370*/  @!P2 IMAD.IADD R3, R25, 0x1, R6 ;  /* 0x000000011903a824 */ /* 0x000fc600078e0206 */
[----:B------:R-:W-:Y:S01]  /*2380*/  IADD3 R10, P0, R14, R4, RZ ;  /* 0x000000040e0a7210 */ /* 0x000fe20007f1e0ff */
[----:B------:R-:W-:-:S04]  /*2390*/  IMAD R9, R23, R218, RZ ;  /* 0x000000da17097224 */ /* 0x000fc800078e02ff */
[----:B------:R-:W-:Y:S02]  /*23a0*/  IMAD.X R11, R15, 0x1, R3, P0 ;  /* 0x000000010f0b7824 */ /* 0x000fe400000e0603 */
[----:B------:R-:W-:Y:S02]  /*23b0*/  IMAD R2, R22, R153, R9 ;  /* 0x0000009916027224 */ /* 0x000fe400078e0209 */
[----:B------:R-:W-:Y:S01]  /*23c0*/  IMAD.WIDE.U32 R22, R218, R22, R10 ;  /* 0x00000016da167225 */ /* 0x000fe200078e000a */
[----:B------:R-:W-:-:S04]  /*23d0*/  IADD3 R11, R14, 0x40, RZ ;  /* 0x000000400e0b7810 */ /* 0x000fc80007ffe0ff */
[-C--:B----4-:R-:W-:Y:S02]  /*23e0*/  ISETP.GE.AND P0, PT, R11, R151.reuse, PT ;  /* 0x000000970b00720c */ /* 0x090fe40003f06270 */
[----:B------:R-:W-:Y:S02]  /*23f0*/  ISETP.GE.AND P3, PT, R14, R151, PT ;  /* 0x000000970e00720c */ /* 0x000fe40003f66270 */
[----:B------:R-:W-:Y:S01]  /*2400*/  SEL R3, RZ, 0xffffffff, P0 ;  /* 0xffffffffff037807 */ /* 0x000fe20000000000 */
[----:B------:R-:W-:Y:S01]  /*2410*/  IMAD.IADD R23, R23, 0x1, R2 ;  /* 0x0000000117177824 */ /* 0x000fe200078e0202 */
[----:B------:R-:W-:-:S03]  /*2420*/  SEL R4, RZ, 0x1, P3 ;  /* 0x00000001ff047807 */ /* 0x000fc60001800000 */
[----:B------:R-:W-:Y:S01]  /*2430*/  IMAD.SHL.U32 R3, R3, 0x2, RZ ;  /* 0x0000000203037824 */ /* 0x000fe200078e00ff */
[----:B------:R-:W-:Y:S01]  /*2440*/  SHF.R.S32.HI R2, RZ, 0x1f, R87 ;  /* 0x0000001fff027819 */ /* 0x000fe20000011457 */
[----:B------:R-:W-:-:S03]  /*2450*/  IMAD.WIDE.U32 R8, R154, R62, R26 ;  /* 0x0000003e9a087225 */ /* 0x000fc600078e001a */
[----:B------:R-:W-:Y:S02]  /*2460*/  LOP3.LUT R4, R3, 0x2, R4, 0xe2, !PT ;  /* 0x0000000203047812 */ /* 0x000fe400078ee204 */
[----:B------:R-:W-:Y:S01]  /*2470*/  LEA.HI R3, R2, R87, RZ, 0x6 ;  /* 0x0000005702037211 */ /* 0x000fe200078f30ff */
[----:B------:R-:W-:Y:S01]  /*2480*/  IMAD.IADD R165, R9, 0x1, R165 ;  /* 0x0000000109a57824 */ /* 0x000fe200078e02a5 */
[C---:B------:R-:W-:Y:S02]  /*2490*/  LEA R164, P0, R8.reuse, R16, 0x1 ;  /* 0x0000001008a47211 */ /* 0x040fe400078008ff */
[----:B------:R-:W-:Y:S02]  /*24a0*/  SHF.R.S32.HI R3, RZ, 0x6, R3 ;  /* 0x00000006ff037819 */ /* 0x000fe40000011403 */
[----:B------:R-:W-:Y:S02]  /*24b0*/  LEA.HI.X R165, R8, R17, R165, 0x1, P0 ;  /* 0x0000001108a57211 */ /* 0x000fe400000f0ca5 */
[----:B------:R-:W-:-:S02]  /*24c0*/  IMNMX R86, R210, R3, !PT ;  /* 0x00000003d2567217 */ /* 0x000fc40007800200 */
[C---:B------:R-:W-:Y:S01]  /*24d0*/  IADD3 R156, P0, R14.reuse, R0, RZ ;  /* 0x000000000e9c7210 */ /* 0x040fe20007f1e0ff */
[----:B------:R-:W-:Y:S01]  /*24e0*/  @!P1 IMAD.MOV.U32 R20, RZ, RZ, RZ ;  /* 0x000000ffff149224 */ /* 0x000fe200078e00ff */
[----:B------:R-:W-:Y:S02]  /*24f0*/  ISETP.GT.AND P1, PT, R133, R86, PT ;  /* 0x000000568500720c */ /* 0x000fe40003f24270 */
[----:B------:R-:W-:Y:S01]  /*2500*/  IADD3 R10, R14, 0x80, RZ ;  /* 0x000000800e0a7810 */ /* 0x000fe20007ffe0ff */
[----:B------:R-:W-:Y:S02]  /*2510*/  IMAD.X R157, R15, 0x1, R7, P0 ;  /* 0x000000010f9d7824 */ /* 0x000fe400000e0607 */
[----:B------:R-:W-:Y:S01]  /*2520*/  IMAD R167, R163, R168, RZ ;  /* 0x000000a8a3a77224 */ /* 0x000fe200078e02ff */
[----:B------:R-:W-:Y:S01]  /*2530*/  ISETP.GE.AND P2, PT, R10, R151, PT ;  /* 0x000000970a00720c */ /* 0x000fe20003f46270 */
[----:B------:R-:W-:-:S03]  /*2540*/  IMAD.WIDE.U32 R156, R154, R60, R156 ;  /* 0x0000003c9a9c7225 */ /* 0x000fc600078e009c */
[----:B------:R-:W-:Y:S01]  /*2550*/  SEL R149, RZ, 0x4, P2 ;  /* 0x00000004ff957807 */ /* 0x000fe20001000000 */
[----:B------:R-:W-:Y:S01]  /*2560*/  IMAD R167, R162, R169, R167 ;  /* 0x000000a9a2a77224 */ /* 0x000fe200078e02a7 */
[----:B------:R-:W-:Y:S01]  /*2570*/  LEA R212, P0, R156, R160, 0x1 ;  /* 0x000000a09cd47211 */ /* 0x000fe200078008ff */
[----:B------:R-:W-:Y:S02]  /*2580*/  IMAD.IADD R159, R157, 0x1, R159 ;  /* 0x000000019d9f7824 */ /* 0x000fe400078e029f */
[----:B------:R-:W-:Y:S01]  /*2590*/  IMAD.WIDE.U32 R162, R162, R168, R22 ;  /* 0x000000a8a2a27225 */ /* 0x000fe200078e0016 */
[----:B------:R-:W-:Y:S02]  /*25a0*/  LOP3.LUT R149, R4, R149, RZ, 0xfc, !PT ;  /* 0x0000009504957212 */ /* 0x000fe400078efcff */
[----:B------:R-:W-:Y:S01]  /*25b0*/  LEA.HI.X R211, R156, R161, R159, 0x1, P0 ;  /* 0x000000a19cd37211 */ /* 0x000fe200000f0c9f */
[----:B------:R-:W-:Y:S01]  /*25c0*/  IMAD.IADD R167, R163, 0x1, R167 ;  /* 0x00000001a3a77824 */ /* 0x000fe200078e02a7 */
[----:B------:R-:W-:Y:S05]  /*25d0*/  @!P1 BRA `(.L_x_7057) ;  /* 0x0000963000009947 */ /* 0x000fea0003800000 */
[----:B------:R-:W2:Y:S04]  /*25e0*/  LD.E.64 R32, [R18.64+0x120] ;  /* 0x0001200612207980 */ /* 0x000ea8000c101b00 */
[----:B------:R-:W3:Y:S04]  /*25f0*/  LD.E.64 R34, [R18.64+0x118] ;  /* 0x0001180612227980 */ /* 0x000ee8000c101b00 */
[----:B------:R-:W4:Y:S04]  /*2600*/  LD.E.64 R174, [R18.64+0x130] ;  /* 0x0001300612ae7980 */ /* 0x000f28000c101b00 */
[----:B------:R-:W4:Y:S04]  /*2610*/  LD.E.64 R176, [R18.64+0x128] ;  /* 0x0001280612b07980 */ /* 0x000f28000c101b00 */
[----:B------:R-:W4:Y:S04]  /*2620*/  LD.E.64 R28, [R18.64+0x140] ;  /* 0x00014006121c7980 */ /* 0x000f28000c101b00 */
[----:B------:R-:W4:Y:S04]  /*2630*/  LD.E.64 R26, [R18.64+0x138] ;  /* 0x00013806121a7980 */ /* 0x000f28000c101b00 */
[----:B------:R-:W4:Y:S04]  /*2640*/  LD.E R16, [R18.64+0xd0] ;  /* 0x0000d00612107980 */ /* 0x000f28000c101900 */
[----:B------:R-:W4:Y:S04]  /*2650*/  LD.E.64 R24, [R18.64+0x108] ;  /* 0x0001080612187980 */ /* 0x000f28000c101b00 */
[----:B------:R-:W4:Y:S04]  /*2660*/  LD.E.64 R22, [R18.64+0x110] ;  /* 0x0001100612167980 */ /* 0x000f28000c101b00 */
[----:B------:R-:W4:Y:S04]  /*2670*/  LD.E.64 R8, [R18.64+0x150] ;  /* 0x0001500612087980 */ /* 0x000f28000c101b00 */
[----:B------:R-:W4:Y:S01]  /*2680*/  LD.E.64 R6, [R18.64+0x148] ;  /* 0x0001480612067980 */ /* 0x000f22000c101b00 */
[----:B------:R-:W-:Y:S01]  /*2690*/  SHF.R.S32.HI R21, RZ, 0x1f, R87 ;  /* 0x0000001fff157819 */ /* 0x000fe20000011457 */
[----:B-----5:R-:W-:Y:S01]  /*26a0*/  IMAD.IADD R117, R20, 0x1, R5 ;  /* 0x0000000114757824 */ /* 0x020fe200078e0205 */
[----:B------:R-:W-:Y:S01]  /*26b0*/  LOP3.LUT R142, R149, 0xffff, RZ, 0xc0, !PT ;  /* 0x0000ffff958e7812 */ /* 0x000fe200078ec0ff */
[C---:B------:R-:W-:Y:S01]  /*26c0*/  IMAD.SHL.U32 R70, R62.reuse, 0x20, RZ ;  /* 0x000000203e467824 */ /* 0x040fe200078e00ff */
[----:B------:R-:W-:Y:S01]  /*26d0*/  SHF.L.U64.HI R71, R62, 0x5, R63 ;  /* 0x000000053e477819 */ /* 0x000fe2000001023f */
[----:B------:R-:W-:Y:S01]  /*26e0*/  IMAD R69, R63, 0x60, RZ ;  /* 0x000000603f457824 */ /* 0x000fe200078e02ff */
[----:B------:R-:W-:Y:S01]  /*26f0*/  LOP3.LUT R146, R142, 0x1, RZ, 0xc0, !PT ;  /* 0x000000018e927812 */ /* 0x000fe200078ec0ff */
[----:B------:R-:W-:Y:S01]  /*2700*/  IMAD.WIDE.U32 R172, R62, 0x60, RZ ;  /* 0x000000603eac7825 */ /* 0x000fe200078e00ff */
[----:B------:R-:W-:-:S02]  /*2710*/  LOP3.LUT R144, R142, 0x2, RZ, 0xc0, !PT ;  /* 0x000000028e907812 */ /* 0x000fc400078ec0ff */
[----:B------:R-:W-:Y:S01]  /*2720*/  SHF.L.U64.HI R71, R70, 0x1, R71 ;  /* 0x0000000146477819 */ /* 0x000fe20000010247 */
[----:B------:R-:W-:Y:S01]  /*2730*/  IMAD.SHL.U32 R84, R60, 0x20, RZ ;  /* 0x000000203c547824 */ /* 0x000fe200078e00ff */
[C---:B------:R-:W-:Y:S01]  /*2740*/  IADD3 R145, R154.reuse, 0x10, RZ ;  /* 0x000000109a917810 */ /* 0x040fe20007ffe0ff */
[----:B------:R-:W-:Y:S01]  /*2750*/  IMAD.MOV.U32 R118, RZ, RZ, R212 ;  /* 0x000000ffff767224 */ /* 0x000fe200078e00d4 */
[C---:B------:R-:W-:Y:S01]  /*2760*/  IADD3 R143, R154.reuse, 0x20, RZ ;  /* 0x000000209a8f7810 */ /* 0x040fe20007ffe0ff */
[----:B------:R-:W-:Y:S01]  /*2770*/  IMAD.MOV.U32 R119, RZ, RZ, R211 ;  /* 0x000000ffff777224 */ /* 0x000fe200078e00d3 */
[----:B------:R-:W-:Y:S01]  /*2780*/  IADD3 R141, R154, 0x30, RZ ;  /* 0x000000309a8d7810 */ /* 0x000fe20007ffe0ff */
[----:B------:R-:W-:Y:S01]  /*2790*/  IMAD.MOV.U32 R120, RZ, RZ, R164 ;  /* 0x000000ffff787224 */ /* 0x000fe200078e00a4 */
[----:B------:R-:W-:Y:S01]  /*27a0*/  SHF.L.U64.HI R85, R60, 0x5, R61 ;  /* 0x000000053c557819 */ /* 0x000fe2000001023d */
[----:B------:R-:W-:Y:S01]  /*27b0*/  IMAD.SHL.U32 R70, R70, 0x2, RZ ;  /* 0x0000000246467824 */ /* 0x000fe200078e00ff */
[----:B------:R-:W-:Y:S01]  /*27c0*/  MOV R121, R165 ;  /* 0x000000a500797202 */ /* 0x000fe20000000f00 */
[----:B------:R-:W-:Y:S01]  /*27d0*/  IMAD.IADD R69, R173, 0x1, R69 ;  /* 0x00000001ad457824 */ /* 0x000fe200078e0245 */
[----:B------:R-:W-:Y:S01]  /*27e0*/  LOP3.LUT R142, R142, 0x4, RZ, 0xc0, !PT ;  /* 0x000000048e8e7812 */ /* 0x000fe200078ec0ff */
[----:B--2---:R-:W-:-:S04]  /*27f0*/  IMAD R3, R33, R215, RZ ;  /* 0x000000d721037224 */ /* 0x004fc800078e02ff */
[----:B------:R-:W-:Y:S02]  /*2800*/  IMAD R0, R32, R68, R3 ;  /* 0x0000004420007224 */ /* 0x000fe400078e0203 */
[----:B---3--:R-:W-:Y:S02]  /*2810*/  IMAD R3, R35, R215, RZ ;  /* 0x000000d723037224 */ /* 0x008fe400078e02ff */
[C---:B------:R-:W-:Y:S01]  /*2820*/  IMAD.WIDE.U32 R32, R215.reuse, R32, R14 ;  /* 0x00000020d7207225 */ /* 0x040fe200078e000e */
[C-C-:B----4-:R-:W-:Y:S02]  /*2830*/  SHF.L.U64.HI R104, R174.reuse, 0x4, R175.reuse ;  /* 0x00000004ae687819 */ /* 0x150fe400000102af */
[----:B------:R-:W-:Y:S01]  /*2840*/  SHF.L.U64.HI R106, R174, 0x5, R175 ;  /* 0x00000005ae6a7819 */ /* 0x000fe200000102af */
[----:B------:R-:W-:Y:S01]  /*2850*/  IMAD.WIDE.U32 R30, R215, R34, R14 ;  /* 0x00000022d71e7225 */ /* 0x000fe200078e000e */
[C---:B------:R-:W-:Y:S02]  /*2860*/  SHF.L.U64.HI R88, R176.reuse, 0x4, R177 ;  /* 0x00000004b0587819 */ /* 0x040fe400000102b1 */
[----:B------:R-:W-:Y:S01]  /*2870*/  SHF.L.U32 R99, R176, 0x5, RZ ;  /* 0x00000005b0637819 */ /* 0x000fe200000006ff */
[----:B------:R-:W-:Y:S01]  /*2880*/  IMAD R2, R34, R68, R3 ;  /* 0x0000004422027224 */ /* 0x000fe200078e0203 */
[----:B------:R-:W-:Y:S01]  /*2890*/  SHF.R.S32.HI R3, RZ, 0x1f, R5 ;  /* 0x0000001fff037819 */ /* 0x000fe20000011405 */
[----:B------:R-:W-:Y:S01]  /*28a0*/  IMAD.IADD R33, R33, 0x1, R0 ;  /* 0x0000000121217824 */ /* 0x000fe200078e0200 */
[----:B------:R-:W-:Y:S01]  /*28b0*/  SHF.L.U64.HI R98, R176, 0x5, R177 ;  /* 0x00000005b0627819 */ /* 0x000fe200000102b1 */
[----:B------:R-:W-:-:S02]  /*28c0*/  IMAD R4, R175, R5, RZ ;  /* 0x00000005af047224 */ /* 0x000fc400078e02ff */
[----:B------:R-:W-:Y:S02]  /*28d0*/  IMAD R0, R177, R5, RZ ;  /* 0x00000005b1007224 */ /* 0x000fe400078e02ff */
[----:B------:R-:W-:Y:S01]  /*28e0*/  IMAD.IADD R31, R31, 0x1, R2 ;  /* 0x000000011f1f7824 */ /* 0x000fe200078e0202 */
[----:B------:R-:W-:Y:S01]  /*28f0*/  LEA.HI R138, R16, R16, RZ, 0x1 ;  /* 0x00000010108a7211 */ /* 0x000fe200078f08ff */
[-C--:B------:R-:W-:Y:S02]  /*2900*/  IMAD R4, R174, R3.reuse, R4 ;  /* 0x00000003ae047224 */ /* 0x080fe400078e0204 */
[C---:B------:R-:W-:Y:S01]  /*2910*/  IMAD R3, R176.reuse, R3, R0 ;  /* 0x00000003b0037224 */ /* 0x040fe200078e0200 */
[----:B------:R-:W-:Y:S01]  /*2920*/  SHF.R.S32.HI R138, RZ, 0x1, R138 ;  /* 0x00000001ff8a7819 */ /* 0x000fe2000001148a */
[----:B------:R-:W-:Y:S02]  /*2930*/  IMAD R17, R29, R13, RZ ;  /* 0x0000000d1d117224 */ /* 0x000fe400078e02ff */
[----:B------:R-:W-:-:S04]  /*2940*/  IMAD.WIDE.U32 R30, R176, R5, R30 ;  /* 0x00000005b01e7225 */ /* 0x000fc800078e001e */
[----:B------:R-:W-:Y:S01]  /*2950*/  IMAD R0, R28, R12, R17 ;  /* 0x0000000c1c007224 */ /* 0x000fe200078e0211 */
[----:B------:R-:W-:Y:S01]  /*2960*/  IADD3 R31, R31, R3, RZ ;  /* 0x000000031f1f7210 */ /* 0x000fe20007ffe0ff */
[----:B------:R-:W-:Y:S01]  /*2970*/  IMAD R17, R27, R13, RZ ;  /* 0x0000000d1b117224 */ /* 0x000fe200078e02ff */
[----:B------:R-:W-:Y:S01]  /*2980*/  IADD3 R3, P0, -R87, R154, RZ ;  /* 0x0000009a57037210 */ /* 0x000fe20007f1e1ff */
[----:B------:R-:W-:-:S04]  /*2990*/  IMAD.WIDE.U32 R32, R174, R5, R32 ;  /* 0x00000005ae207225 */ /* 0x000fc800078e0020 */
[C---:B------:R-:W-:Y:S02]  /*29a0*/  IMAD R17, R26.reuse, R12, R17 ;  /* 0x0000000c1a117224 */ /* 0x040fe400078e0211 */
[----:B------:R-:W-:-:S04]  /*29b0*/  IMAD.WIDE.U32 R26, R26, R13, R30 ;  /* 0x0000000d1a1a7225 */ /* 0x000fc800078e001e */
[----:B------:R-:W-:Y:S01]  /*29c0*/  IMAD.IADD R33, R33, 0x1, R4 ;  /* 0x0000000121217824 */ /* 0x000fe200078e0204 */
[----:B------:R-:W-:Y:S01]  /*29d0*/  IADD3 R27, R27, R17, RZ ;  /* 0x000000111b1b7210 */ /* 0x000fe20007ffe0ff */
[----:B------:R-:W-:Y:S02]  /*29e0*/  IMAD.X R21, R155, 0x1, ~R21, P0 ;  /* 0x000000019b157824 */ /* 0x000fe400000e0e15 */
[----:B------:R-:W-:-:S04]  /*29f0*/  IMAD.WIDE.U32 R28, R28, R13, R32 ;  /* 0x0000000d1c1c7225 */ /* 0x000fc800078e0020 */
[----:B------:R-:W-:Y:S02]  /*2a00*/  IMAD R113, R21, R176, RZ ;  /* 0x000000b015717224 */ /* 0x000fe400078e02ff */
[----:B------:R-:W-:Y:S02]  /*2a10*/  IMAD.IADD R29, R29, 0x1, R0 ;  /* 0x000000011d1d7824 */ /* 0x000fe400078e0200 */
[----:B------:R-:W-:Y:S02]  /*2a20*/  IMAD R109, R21, R174, RZ ;  /* 0x000000ae156d7224 */ /* 0x000fe400078e02ff */
[-C--:B------:R-:W-:Y:S02]  /*2a30*/  IMAD R113, R177, R3.reuse, R113 ;  /* 0x00000003b1717224 */ /* 0x080fe400078e0271 */
[----:B------:R-:W-:-:S04]  /*2a40*/  IMAD.WIDE.U32 R16, R176, R3, R26 ;  /* 0x00000003b0107225 */ /* 0x000fc800078e001a */
[----:B------:R-:W-:Y:S01]  /*2a50*/  IMAD R117, R138, R117, RZ ;  /* 0x000000758a757224 */ /* 0x000fe200078e02ff */
[----:B------:R-:W-:Y:S01]  /*2a60*/  LEA R112, P0, R16, R24, 0x1 ;  /* 0x0000001810707211 */ /* 0x000fe200078008ff */
[----:B------:R-:W-:Y:S02]  /*2a70*/  IMAD R4, R154, R138, R147 ;  /* 0x0000008a9a047224 */ /* 0x000fe400078e0293 */
[-C--:B------:R-:W-:Y:S01]  /*2a80*/  IMAD R109, R175, R3.reuse, R109 ;  /* 0x00000003af6d7224 */ /* 0x080fe200078e026d */
[----:B------:R-:W-:Y:S01]  /*2a90*/  SHF.R.S32.HI R2, RZ, 0x1f, R117 ;  /* 0x0000001fff027819 */ /* 0x000fe20000011475 */
[----:B------:R-:W-:Y:S01]  /*2aa0*/  IMAD.WIDE.U32 R12, R174, R3, R28 ;  /* 0x00000003ae0c7225 */ /* 0x000fe200078e001c */
[----:B------:R-:W-:-:S03]  /*2ab0*/  IADD3 R0, P3, R117, R4, RZ ;  /* 0x0000000475007210 */ /* 0x000fc60007f7e0ff */
[----:B------:R-:W-:Y:S01]  /*2ac0*/  IMAD.IADD R113, R17, 0x1, R113 ;  /* 0x0000000111717824 */ /* 0x000fe200078e0271 */
[----:B------:R-:W-:Y:S01]  /*2ad0*/  LEA R110, P1, R12, R22, 0x1 ;  /* 0x000000160c6e7211 */ /* 0x000fe200078208ff */
[----:B------:R-:W-:Y:S01]  /*2ae0*/  IMAD.IADD R109, R13, 0x1, R109 ;  /* 0x000000010d6d7824 */ /* 0x000fe200078e026d */
[----:B------:R-:W-:Y:S01]  /*2af0*/  LEA.HI.X.SX32 R5, R4, R2, 0x1, P3 ;  /* 0x0000000204057211 */ /* 0x000fe200018f0eff */
[----:B------:R-:W-:Y:S01]  /*2b00*/  IMAD.IADD R3, R147, 0x1, R4 ;  /* 0x0000000193037824 */ /* 0x000fe200078e0204 */
[----:B------:R-:W-:Y:S01]  /*2b10*/  LEA.HI.X R113, R16, R25, R113, 0x1, P0 ;  /* 0x0000001910717211 */ /* 0x000fe200000f0c71 */
[----:B------:R-:W-:Y:S01]  /*2b20*/  IMAD.SHL.U32 R148, R138, 0x10, RZ ;  /* 0x000000108a947824 */ /* 0x000fe200078e00ff */
[----:B------:R-:W-:Y:S01]  /*2b30*/  SHF.L.U32 R16, R0, 0x1, RZ ;  /* 0x0000000100107819 */ /* 0x000fe200000006ff */
[----:B------:R-:W-:Y:S01]  /*2b40*/  IMAD.SHL.U32 R89, R176, 0x10, RZ ;  /* 0x00000010b0597824 */ /* 0x000fe200078e00ff */
[----:B------:R-:W-:Y:S01]  /*2b50*/  LEA.HI.X R109, R12, R23, R109, 0x1, P1 ;  /* 0x000000170c6d7211 */ /* 0x000fe200008f0c6d */
[----:B------:R-:W-:Y:S01]  /*2b60*/  IMAD.SHL.U32 R105, R174, 0x10, RZ ;  /* 0x00000010ae697824 */ /* 0x000fe200078e00ff */
[----:B------:R-:W-:Y:S01]  /*2b70*/  SHF.L.U64.HI R0, R0, 0x1, R5 ;  /* 0x0000000100007819 */ /* 0x000fe20000010205 */
[----:B------:R-:W-:Y:S01]  /*2b80*/  IMAD.SHL.U32 R107, R174, 0x20, RZ ;  /* 0x00000020ae6b7824 */ /* 0x000fe200078e00ff */
[-C--:B------:R-:W-:Y:S01]  /*2b90*/  IADD3 R52, P1, R8, R16.reuse, RZ ;  /* 0x0000001008347210 */ /* 0x080fe20007f3e0ff */
[C---:B------:R-:W-:Y:S01]  /*2ba0*/  IMAD.SHL.U32 R140, R138.reuse, 0x20, RZ ;  /* 0x000000208a8c7824 */ /* 0x040fe200078e00ff */
[----:B------:R-:W-:Y:S01]  /*2bb0*/  IADD3 R117, P2, R117, R3, RZ ;  /* 0x0000000375757210 */ /* 0x000fe20007f5e0ff */
[----:B------:R-:W-:Y:S01]  /*2bc0*/  IMAD R138, R138, 0x30, RZ ;  /* 0x000000308a8a7824 */ /* 0x000fe200078e02ff */
[----:B------:R-:W-:Y:S01]  /*2bd0*/  IADD3 R16, P0, R6, R16, RZ ;  /* 0x0000001006107210 */ /* 0x000fe20007f1e0ff */
[----:B------:R-:W-:Y:S01]  /*2be0*/  IMAD.X R53, R9, 0x1, R0, P1 ;  /* 0x0000000109357824 */ /* 0x000fe200008e0600 */
[C---:B------:R-:W-:Y:S01]  /*2bf0*/  IADD3 R83, P1, R208.reuse, 0x40, RZ ;  /* 0x00000040d0537810 */ /* 0x040fe20007f3e0ff */
[----:B------:R-:W-:Y:S01]  /*2c00*/  IMAD.SHL.U32 R116, R117, 0x2, RZ ;  /* 0x0000000275747824 */ /* 0x000fe200078e00ff */
[----:B------:R-:W-:Y:S01]  /*2c10*/  LEA.HI.X.SX32 R2, R3, R2, 0x1, P2 ;  /* 0x0000000203027211 */ /* 0x000fe200010f0eff */
[----:B------:R-:W-:Y:S01]  /*2c20*/  IMAD R3, R175, 0x60, RZ ;  /* 0x00000060af037824 */ /* 0x000fe200078e02ff */
[----:B------:R-:W-:Y:S01]  /*2c30*/  IADD3.X R17, R7, R0, RZ, P0, !PT ;  /* 0x0000000007117210 */ /* 0x000fe200007fe4ff */
[----:B------:R-:W-:Y:S01]  /*2c40*/  IMAD.X R82, RZ, RZ, R209, P1 ;  /* 0x000000ffff527224 */ /* 0x000fe200008e06d1 */
[----:B------:R-:W-:Y:S01]  /*2c50*/  IADD3 R79, P0, R208, 0x80, RZ ;  /* 0x00000080d04f7810 */ /* 0x000fe20007f1e0ff */
[----:B------:R-:W-:Y:S01]  /*2c60*/  IMAD.WIDE.U32 R174, R174, 0x60, RZ ;  /* 0x00000060aeae7825 */ /* 0x000fe200078e00ff */
[----:B------:R-:W-:-:S02]  /*2c70*/  SHF.L.U64.HI R117, R117, 0x1, R2 ;  /* 0x0000000175757819 */ /* 0x000fc40000010202 */
[-C--:B------:R-:W-:Y:S01]  /*2c80*/  IADD3 R114, P3, R8, R116.reuse, RZ ;  /* 0x0000007408727210 */ /* 0x080fe20007f7e0ff */
[----:B------:R-:W-:Y:S01]  /*2c90*/  IMAD.IADD R108, R175, 0x1, R3 ;  /* 0x00000001af6c7824 */ /* 0x000fe200078e0203 */
[----:B------:R-:W-:Y:S02]  /*2ca0*/  IADD3 R116, P2, R6, R116, RZ ;  /* 0x0000007406747210 */ /* 0x000fe40007f5e0ff */
[-C--:B------:R-:W-:Y:S01]  /*2cb0*/  IADD3 R81, P1, R83, R208.reuse, RZ ;  /* 0x000000d053517210 */ /* 0x080fe20007f3e0ff */
[--C-:B------:R-:W-:Y:S01]  /*2cc0*/  IMAD.X R115, R9, 0x1, R117.reuse, P3 ;  /* 0x0000000109737824 */ /* 0x100fe200018e0675 */
[----:B------:R-:W-:Y:S01]  /*2cd0*/  IADD3.X R78, RZ, R209, RZ, P0, !PT ;  /* 0x000000d1ff4e7210 */ /* 0x000fe200007fe4ff */
[----:B------:R-:W-:Y:S01]  /*2ce0*/  IMAD.X R117, R7, 0x1, R117, P2 ;  /* 0x0000000107757824 */ /* 0x000fe200010e0675 */
[----:B------:R-:W-:Y:S01]  /*2cf0*/  IADD3 R77, P0, R79, R208, RZ ;  /* 0x000000d04f4d7210 */ /* 0x000fe20007f1e0ff */
[----:B------:R-:W-:Y:S01]  /*2d00*/  IMAD.X R80, R82, 0x1, R209, P1 ;  /* 0x0000000152507824 */ /* 0x000fe200008e06d1 */
[----:B------:R-:W-:-:S02]  /*2d10*/  IADD3 R139, R148, 0x40, RZ ;  /* 0x00000040948b7810 */ /* 0x000fc40007ffe0ff */
[----:B------:R-:W-:Y:S01]  /*2d20*/  IADD3 R137, R148, 0x80, RZ ;  /* 0x0000008094897810 */ /* 0x000fe20007ffe0ff */
[----:B------:R-:W-:Y:S01]  /*2d30*/  IMAD.X R76, R78, 0x1, R209, P0 ;  /* 0x000000014e4c7824 */ /* 0x000fe200000e06d1 */
[-C--:B------:R-:W-:Y:S01]  /*2d40*/  IADD3 R75, P2, R81, R208.reuse, RZ ;  /* 0x000000d0514b7210 */ /* 0x080fe20007f5e0ff */
[C---:B------:R-:W-:Y:S01]  /*2d50*/  IMAD.IADD R136, R148.reuse, 0x1, R139 ;  /* 0x0000000194887824 */ /* 0x040fe200078e028b */
[----:B------:R-:W-:Y:S01]  /*2d60*/  IADD3 R73, P1, R77, R208, RZ ;  /* 0x000000d04d497210 */ /* 0x000fe20007f3e0ff */
[----:B------:R-:W-:Y:S01]  /*2d70*/  IMAD.IADD R135, R148, 0x1, R137 ;  /* 0x0000000194877824 */ /* 0x000fe200078e0289 */
[C---:B------:R-:W-:Y:S01]  /*2d80*/  IADD3 R94, P0, R89.reuse, 0x80, RZ ;  /* 0x00000080595e7810 */ /* 0x040fe20007f1e0ff */
[--C-:B------:R-:W-:Y:S01]  /*2d90*/  IMAD.X R74, R80, 0x1, R209.reuse, P2 ;  /* 0x00000001504a7824 */ /* 0x100fe200010e06d1 */
[----:B------:R-:W-:Y:S01]  /*2da0*/  IADD3 R90, P3, R89, 0x40, RZ ;  /* 0x00000040595a7810 */ /* 0x000fe20007f7e0ff */
[----:B------:R-:W-:Y:S01]  /*2db0*/  IMAD.X R72, R76, 0x1, R209, P1 ;  /* 0x000000014c487824 */ /* 0x000fe200008e06d1 */
[-C--:B------:R-:W-:Y:S01]  /*2dc0*/  IADD3 R97, P2, R94, R89.reuse, RZ ;  /* 0x000000595e617210 */ /* 0x080fe20007f5e0ff */
[--C-:B------:R-:W-:Y:S01]  /*2dd0*/  IMAD.X R95, RZ, RZ, R88.reuse, P0 ;  /* 0x000000ffff5f7224 */ /* 0x100fe200000e0658 */
[----:B------:R-:W-:Y:S01]  /*2de0*/  IADD3.X R91, RZ, R88, RZ, P3, !PT ;  /* 0x00000058ff5b7210 */ /* 0x000fe20001ffe4ff */
[----:B------:R-:W-:Y:S01]  /*2df0*/  IMAD.IADD R132, R148, 0x1, R135 ;  /* 0x0000000194847824 */ /* 0x000fe200078e0287 */
[----:B------:R-:W-:Y:S01]  /*2e00*/  IADD3 R101, P1, R99, R90, RZ ;  /* 0x0000005a63657210 */ /* 0x000fe20007f3e0ff */
[----:B------:R-:W-:Y:S01]  /*2e10*/  IMAD.X R96, R95, 0x1, R88, P2 ;  /* 0x000000015f607824 */ /* 0x000fe200010e0658 */
[----:B------:R-:W-:-:S02]  /*2e20*/  IADD3 R93, P3, R90, R89, RZ ;  /* 0x000000595a5d7210 */ /* 0x000fc40007f7e0ff */
[----:B------:R-:W-:Y:S01]  /*2e30*/  IADD3 R103, P0, R99, R94, RZ ;  /* 0x0000005e63677210 */ /* 0x000fe20007f1e0ff */
[----:B------:R-:W-:Y:S01]  /*2e40*/  IMAD.X R100, R98, 0x1, R91, P1 ;  /* 0x0000000162647824 */ /* 0x000fe200008e065b */
[----:B------:R-:W-:Y:S02]  /*2e50*/  IADD3 R134, R148, R136, RZ ;  /* 0x0000008894867210 */ /* 0x000fe40007ffe0ff */
[C---:B------:R-:W-:Y:S01]  /*2e60*/  SHF.L.U64.HI R104, R105.reuse, 0x1, R104 ;  /* 0x0000000169687819 */ /* 0x040fe20000010268 */
[----:B------:R-:W-:Y:S01]  /*2e70*/  IMAD.SHL.U32 R105, R105, 0x2, RZ ;  /* 0x0000000269697824 */ /* 0x000fe200078e00ff */
[C---:B------:R-:W-:Y:S02]  /*2e80*/  SHF.L.U64.HI R106, R107.reuse, 0x1, R106 ;  /* 0x000000016b6a7819 */ /* 0x040fe4000001026a */
[----:B------:R-:W-:Y:S02]  /*2e90*/  MOV R9, R133 ;  /* 0x0000008500097202 */ /* 0x000fe40000000f00 */
[----:B------:R-:W-:-:S02]  /*2ea0*/  SHF.L.U32 R107, R107, 0x1, RZ ;  /* 0x000000016b6b7819 */ /* 0x000fc400000006ff */
[----:B------:R-:W-:Y:S02]  /*2eb0*/  IADD3.X R92, R91, R88, RZ, P3, !PT ;  /* 0x000000585b5c7210 */ /* 0x000fe40001ffe4ff */
[----:B------:R-:W-:Y:S02]  /*2ec0*/  IADD3.X R102, R98, R95, RZ, P0, !PT ;  /* 0x0000005f62667210 */ /* 0x000fe400007fe4ff */
[----:B------:R-:W-:Y:S02]  /*2ed0*/  SHF.R.S32.HI R130, RZ, 0x1f, R148 ;  /* 0x0000001fff827819 */ /* 0x000fe40000011494 */
[----:B------:R-:W-:Y:S02]  /*2ee0*/  SHF.R.S32.HI R129, RZ, 0x1f, R140 ;  /* 0x0000001fff817819 */ /* 0x000fe4000001148c */
[----:B------:R-:W-:Y:S02]  /*2ef0*/  SHF.R.S32.HI R127, RZ, 0x1f, R138 ;  /* 0x0000001fff7f7819 */ /* 0x000fe4000001148a */
[----:B------:R-:W-:-:S02]  /*2f00*/  SHF.R.S32.HI R128, RZ, 0x1f, R139 ;  /* 0x0000001fff807819 */ /* 0x000fc4000001148b */
[----:B------:R-:W-:Y:S02]  /*2f10*/  SHF.R.S32.HI R126, RZ, 0x1f, R137 ;  /* 0x0000001fff7e7819 */ /* 0x000fe40000011489 */
[----:B------:R-:W-:Y:S02]  /*2f20*/  SHF.R.S32.HI R125, RZ, 0x1f, R136 ;  /* 0x0000001fff7d7819 */ /* 0x000fe40000011488 */
[----:B------:R-:W-:Y:S02]  /*2f30*/  SHF.R.S32.HI R124, RZ, 0x1f, R135 ;  /* 0x0000001fff7c7819 */ /* 0x000fe40000011487 */
[----:B------:R-:W-:Y:S02]  /*2f40*/  SHF.R.S32.HI R123, RZ, 0x1f, R134 ;  /* 0x0000001fff7b7819 */ /* 0x000fe40000011486 */
[----:B------:R-:W-:Y:S02]  /*2f50*/  SHF.R.S32.HI R122, RZ, 0x1f, R132 ;  /* 0x0000001fff7a7819 */ /* 0x000fe40000011484 */
.L_x_7151:
[----:B------:R-:W-:Y:S01]  /*2f60*/  IMAD.SHL.U32 R13, R9, 0x40, RZ ;  /* 0x00000040090d7824 */ /* 0x000fe200078e00ff */
[----:B------:R-:W-:Y:S01]  /*2f70*/  BSSY B0, `(.L_x_7058) ;  /* 0x0000012000007945 */ /* 0x000fe20003800000 */
[----:B-----5:R-:W-:Y:S03]  /*2f80*/  IMAD.MOV.U32 R111, RZ, RZ, R109 ;  /* 0x000000ffff6f7224 */ /* 0x020fe600078e006d */
[----:B------:R-:W-:Y:S04]  /*2f90*/  IADD3 R12, R13, -0x40, RZ ;  /* 0xffffffc00d0c7810 */ /* 0x000fe80007ffe0ff */
[----:B------:R-:W-:Y:S01]  /*2fa0*/  IADD3 R178, R87, -R12, RZ ;  /* 0x8000000c57b27210 */ /* 0x000fe20007ffe0ff */
[----:B----4-:R-:W-:Y:S05]  /*2fb0*/  IMAD.IADD R180, R65, 0x1, -R12 ;  /* 0x0000000141b47824 */ /* 0x010fea00078e0a0c */
[C---:B------:R-:W-:Y:S04]  /*2fc0*/  ISETP.GE.AND P2, PT, R154.reuse, R180, PT ;  /* 0x000000b49a00720c */ /* 0x040fe80003f46270 */
[----:B------:R-:W-:Y:S11]  /*2fd0*/  ISETP.GE.AND P2, PT, R154, R178, !P2 ;  /* 0x000000b29a00720c */ /* 0x000ff60005746270 */
[----:B------:R-:W-:Y:S02]  /*2fe0*/  @!UPT UIADD3 URZ, URZ, URZ, URZ ;  /* 0x0000003f3f3ff290 */ /* 0x000fe4000fffe03f */
[----:B------:R-:W-:-:S05]  /*2ff0*/  @!P2 BRA `(.L_x_7059) ;  /* 0x000000900000a947 */ /* 0x000fca0003800000 */
[----:B------:R-:W-:Y:S02]  /*3000*/  ISETP.NE.AND P0, PT, R146, RZ, PT ;  /* 0x000000ff9200720c */ /* 0x000fe40003f05270 */
[----:B------:R-:W-:Y:S11]  /*3010*/  ISETP.NE.AND P1, PT, R144, RZ, PT ;  /* 0x000000ff9000720c */ /* 0x000ff60003f25270 */
[----:B------:R-:W2:Y:S04]  /*3020*/  @P0 LD.E.128 R24, [R110.64] ;  /* 0x000000066e180980 */ /* 0x000ea8000c101d00 */
[----:B--2---:R1:W-:Y:S01]  /*3030*/  @P0 ST.E.128 [R120.64], R24 ;  /* 0x0000001878000985 */ /* 0x0043e2000c101d06 */
[----:B------:R-:W-:Y:S03]  /*3040*/  ISETP.NE.AND P0, PT, R142, RZ, PT ;  /* 0x000000ff8e00720c */ /* 0x000fe60003f05270 */
[----:B------:R-:W2:Y:S04]  /*3050*/  @P1 LD.E.128 R20, [R110.64+0x80] ;  /* 0x000080066e141980 */ /* 0x000ea8000c101d00 */
[----:B--2---:R1:W-:Y:S06]  /*3060*/  @P1 ST.E.128 [R120.64+0x80], R20 ;  /* 0x0000801478001985 */ /* 0x0043ec000c101d06 */
[----:B------:R-:W2:Y:S04]  /*3070*/  @P0 LD.E.128 R4, [R110.64+0x100] ;  /* 0x000100066e040980 */ /* 0x000ea8000c101d00 */
[----:B--2---:R1:W-:Y:S02]  /*3080*/  @P0 ST.E.128 [R120.64+0x100], R4 ;  /* 0x0001000478000985 */ /* 0x0043e4000c101d06 */
.L_x_7059:
[----:B------:R-:W-:Y:S05]  /*3090*/  BSYNC B0 ;  /* 0x0000000000007941 */ /* 0x000fea0003800000 */
.L_x_7058:
        /* <DEDUP_REMOVED lines=11> */
[----:B-1----:R-:W2:Y:S04]  /*3150*/  @P1 LD.E.128 R24, [R28.64] ;  /* 0x000000061c181980 */ /* 0x002ea8000c101d00 */
[----:B--2---:R1:W-:Y:S01]  /*3160*/  @P1 ST.E.128 [R2.64], R24 ;  /* 0x0000001802001985 */ /* 0x0043e2000c101d06 */
[----:B------:R-:W-:Y:S03]  /*3170*/  ISETP.NE.AND P1, PT, R142, RZ, PT ;  /* 0x000000ff8e00720c */ /* 0x000fe60003f25270 */
[----:B------:R-:W2:Y:S04]  /*3180*/  @P0 LD.E.128 R20, [R28.64+0x80] ;  /* 0x000080061c140980 */ /* 0x000ea8000c101d00 */
[----:B--2---:R1:W-:Y:S06]  /*3190*/  @P0 ST.E.128 [R2.64+0x80], R20 ;  /* 0x0000801402000985 */ /* 0x0043ec000c101d06 */
[----:B------:R-:W2:Y:S04]  /*31a0*/  @P1 LD.E.128 R4, [R28.64+0x100] ;  /* 0x000100061c041980 */ /* 0x000ea8000c101d00 */
[----:B--2---:R1:W-:Y:S02]  /*31b0*/  @P1 ST.E.128 [R2.64+0x100], R4 ;  /* 0x0001000402001985 */ /* 0x0043e4000c101d06 */
.L_x_7061:
[----:B------:R-:W-:Y:S05]  /*31c0*/  BSYNC B0 ;  /* 0x0000000000007941 */ /* 0x000fea0003800000 */
.L_x_7060:
        /* <DEDUP_REMOVED lines=11> */
[----:B------:R-:W2:Y:S04]  /*3280*/  @P1 LD.E.128 R24, [R28.64] ;  /* 0x000000061c181980 */ /* 0x000ea8000c101d00 */
[----:B--2---:R1:W-:Y:S01]  /*3290*/  @P1 ST.E.128 [R2.64], R24 ;  /* 0x0000001802001985 */ /* 0x0043e2000c101d06 */
[----:B------:R-:W-:Y:S03]  /*32a0*/  ISETP.NE.AND P1, PT, R142, RZ, PT ;  /* 0x000000ff8e00720c */ /* 0x000fe60003f25270 */
[----:B------:R-:W2:Y:S04]  /*32b0*/  @P0 LD.E.128 R20, [R28.64+0x80] ;  /* 0x000080061c140980 */ /* 0x000ea8000c101d00 */
[----:B--2---:R1:W-:Y:S06]  /*32c0*/  @P0 ST.E.128 [R2.64+0x80], R20 ;  /* 0x0000801402000985 */ /* 0x0043ec000c101d06 */
[----:B------:R-:W2:Y:S04]  /*32d0*/  @P1 LD.E.128 R4, [R28.64+0x100] ;  /* 0x000100061c041980 */ /* 0x000ea8000c101d00 */
[----:B--2---:R1:W-:Y:S02]  /*32e0*/  @P1 ST.E.128 [R2.64+0x100], R4 ;  /* 0x0001000402001985 */ /* 0x0043e4000c101d06 */
.L_x_7063:
[----:B------:R-:W-:Y:S05]  /*32f0*/  BSYNC B0 ;  /* 0x0000000000007941 */ /* 0x000fea0003800000 */
.L_x_7062:
        /* <DEDUP_REMOVED lines=18> */
.L_x_7065:
[----:B------:R-:W-:Y:S05]  /*3420*/  BSYNC B0 ;  /* 0x0000000000007941 */ /* 0x000fea0003800000 */
.L_x_7064:
[----:B-1----:R-:W2:Y:S01]  /*3430*/  LD.E R21, [R18.64+0xd0] ;  /* 0x0000d00612157980 */ /* 0x002ea2000c101900 */
[----:B------:R-:W-:Y:S03]  /*3440*/  BSSY B3, `(.L_x_7066) ;  /* 0x0000816000037945 */ /* 0x000fe60003800000 */
[----:B------:R-:W3:Y:S01]  /*3450*/  LD.E R109, [R18.64+0x130] ;  /* 0x00013006126d7980 */ /* 0x000ee2000c101900 */
[----:B--2---:R-:W-:Y:S01]  /*3460*/  ISETP.NE.AND P1, PT, R21, RZ, PT ;  /* 0x000000ff1500720c */ /* 0x004fe20003f25270 */
[----:B---3--:R-:W-:Y:S05]  /*3470*/  IMAD.U32 R109, R109, -0x40, RZ ;  /* 0xffffffc06d6d7824 */ /* 0x008fea00078e00ff */
[C---:B------:R-:W-:Y:S04]  /*3480*/  LEA R110, P0, R109.reuse, R110, 0x1 ;  /* 0x0000006e6d6e7211 */ /* 0x040fe800078008ff */
[----:B------:R-:W-:Y:S03]  /*3490*/  LEA.HI.X.SX32 R109, R109, R111, 0x1, P0 ;  /* 0x0000006f6d6d7211 */ /* 0x000fe600000f0eff */
[----:B------:R-:W-:-:S05]  /*34a0*/  @!P1 BRA `(.L_x_7067) ;  /* 0x00007b0000009947 */ /* 0x000fca0003800000 */
[----:B------:R-:W2:Y:S04]  /*34b0*/  LD.E.U8 R0, [R18.64+0x1b3] ;  /* 0x0001b30612007980 */ /* 0x000ea8000c101100 */
[----:B------:R1:W5:Y:S01]  /*34c0*/  LD.E R111, [R18.64+0xc0] ;  /* 0x0000c006126f7980 */ /* 0x000362000c101900 */
[----:B--2---:R-:W-:Y:S11]  /*34d0*/  ISETP.NE.AND P0, PT, R0, RZ, PT ;  /* 0x000000ff0000720c */ /* 0x004ff60003f05270 */
[----:B------:R-:W-:Y:S02]  /*34e0*/  @!UPT UIADD3 URZ, URZ, URZ, URZ ;  /* 0x0000003f3f3ff290 */ /* 0x000fe4000fffe03f */
[----:B------:R-:W-:-:S05]  /*34f0*/  @!P0 BRA `(.L_x_7068) ;  /* 0x00002d4000008947 */ /* 0x000fca0003800000 */
[----:B-1----:R-:W-:Y:S01]  /*3500*/  BSSY B1, `(.L_x_7069) ;  /* 0x00000a5000017945 */ /* 0x002fe20003800000 */
[----:B------:R-:W-:-:S05]  /*3510*/  @!P2 BRA `(.L_x_7070) ;  /* 0x00000a300000a947 */ /* 0x000fca0003800000 */
[----:B-----5:R-:W-:Y:S01]  /*3520*/  ISETP.GE.AND P0, PT, R14, R111, PT ;  /* 0x0000006f0e00720c */ /* 0x020fe20003f06270 */
[----:B------:R-:W-:Y:S01]  /*3530*/  @!UPT UIADD3 URZ, URZ, URZ, URZ ;  /* 0x0000003f3f3ff290 */ /* 0x000fe2000fffe03f */
[----:B------:R-:W-:Y:S11]  /*3540*/  BSSY B0, `(.L_x_7071) ;  /* 0x0000034000007945 */ /* 0x000ff60003800000 */
[----:B------:R-:W-:-:S05]  /*3550*/  @P0 BRA `(.L_x_7072) ;  /* 0x0000032000000947 */ /* 0x000fca0003800000 */
[----:B------:R-:W-:Y:S01]  /*3560*/  ISETP.GE.AND P0, PT, R14, R21, PT ;  /* 0x000000150e00720c */ /* 0x000fe20003f06270 */
[----:B------:R-:W2:Y:S11]  /*3570*/  LD.E.128 R24, [R112.64] ;  /* 0x0000000670187980 */ /* 0x000eb6000c101d00 */
[----:B------:R-:W-:Y:S01]  /*3580*/  @!UPT UIADD3 URZ, URZ, URZ, URZ ;  /* 0x0000003f3f3ff290 */ /* 0x000fe2000fffe03f */
[----:B------:R-:W3:Y:S06]  /*3590*/  @!P0 LD.E.64 R32, [R52.64] ;  /* 0x0000000634208980 */ /* 0x000eec000c101b00 */
[----:B------:R-:W4:Y:S02]  /*35a0*/  @!P0 LD.E.64 R6, [R16.64] ;  /* 0x0000000610068980 */ /* 0x000f24000c101b00 */
[----:B----4-:R-:W-:Y:S01]  /*35b0*/  @!P0 HADD2.F32 R20, -RZ, R6.H0_H0 ;  /* 0x20000006ff148230 */ /* 0x010fe20000004100 */
[----:B--2---:R-:W-:Y:S01]  /*35c0*/  @!P0 MOV R22, R24 ;  /* 0x0000001800168202 */ /* 0x004fe20000000f00 */
[----:B---3--:R-:W-:Y:S01]  /*35d0*/  @!P0 HADD2.F32 R29, -RZ, R32.H0_H0 ;  /* 0x20000020ff1d8230 */ /* 0x008fe20000004100 */
[----:B------:R-:W-:Y:S01]  /*35e0*/  @!P0 MOV R8, R25 ;  /* 0x0000001900088202 */ /* 0x000fe20000000f00 */
[----:B------:R-:W-:Y:S02]  /*35f0*/  @!P0 HADD2.F32 R6, -RZ, R6.H1_H1 ;  /* 0x30000006ff068230 */ /* 0x000fe40000004100 */
[--C-:B------:R-:W-:Y:S02]  /*3600*/  @!P0 HADD2.F32 R23, -RZ, R22.reuse.H1_H1 ;  /* 0x30000016ff178230 */ /* 0x100fe40000004100 */
[----:B------:R-:W-:Y:S01]  /*3610*/  @!P0 HADD2.F32 R31, -RZ, R22.H0_H0 ;  /* 0x20000016ff1f8230 */ /* 0x000fe20000004100 */
[----:B------:R-:W-:Y:S01]  /*3620*/  @!P0 MOV R22, R26 ;  /* 0x0000001a00168202 */ /* 0x000fe20000000f00 */
[--C-:B------:R-:W-:Y:S01]  /*3630*/  @!P0 HADD2.F32 R5, -RZ, R7.reuse.H0_H0 ;  /* 0x20000007ff058230 */ /* 0x100fe20000004100 */
[C---:B------:R-:W-:Y:S01]  /*3640*/  @!P0 FMUL.FTZ R35, R23.reuse, R29 ;  /* 0x0000001d17238220 */ /* 0x040fe20000410000 */
[----:B------:R-:W-:Y:S01]  /*3650*/  @!P0 HADD2.F32 R7, -RZ, R7.H1_H1 ;  /* 0x30000007ff078230 */ /* 0x000fe20000004100 */
[-C--:B------:R-:W-:Y:S01]  /*3660*/  @!P0 FMUL.FTZ R0, R23, R20.reuse ;  /* 0x0000001417008220 */ /* 0x080fe20000410000 */
[----:B------:R-:W-:Y:S01]  /*3670*/  @!P0 HADD2.F32 R30, -RZ, R32.H1_H1 ;  /* 0x30000020ff1e8230 */ /* 0x000fe20000004100 */
[----:B------:R-:W-:Y:S01]  /*3680*/  @!P0 FFMA.FTZ R35, R31, R20, -R35 ;  /* 0x000000141f238223 */ /* 0x000fe20000010823 */
[----:B------:R-:W-:Y:S01]  /*3690*/  @!P0 MOV R20, R27 ;  /* 0x0000001b00148202 */ /* 0x000fe20000000f00 */
[----:B------:R-:W-:Y:S01]  /*36a0*/  @!P0 FFMA.FTZ R0, R29, R31, R0 ;  /* 0x0000001f1d008223 */ /* 0x000fe20000010000 */
[----:B------:R-:W-:Y:S02]  /*36b0*/  @!P0 HADD2.F32 R23, -RZ, R8.H1_H1 ;  /* 0x30000008ff178230 */ /* 0x000fe40000004100 */
[----:B------:R-:W-:Y:S02]  /*36c0*/  @!P0 HADD2.F32 R28, -RZ, R22.H1_H1 ;  /* 0x30000016ff1c8230 */ /* 0x000fe40000004100 */
[--C-:B------:R-:W-:Y:S01]  /*36d0*/  @!P0 HADD2.F32 R32, -RZ, R33.reuse.H0_H0 ;  /* 0x20000021ff208230 */ /* 0x100fe20000004100 */
[C---:B------:R-:W-:Y:S01]  /*36e0*/  @!P0 FMUL.FTZ R2, R23.reuse, R6 ;  /* 0x0000000617028220 */ /* 0x040fe20000410000 */
[----:B------:R-:W-:Y:S01]  /*36f0*/  @!P0 HADD2.F32 R33, -RZ, R33.H1_H1 ;  /* 0x30000021ff218230 */ /* 0x000fe20000004100 */
[C---:B------:R-:W-:Y:S01]  /*3700*/  @!P0 FMUL.FTZ R3, R28.reuse, R5 ;  /* 0x000000051c038220 */ /* 0x040fe20000410000 */
[----:B------:R-:W-:Y:S01]  /*3710*/  @!P0 HADD2.F32 R29, -RZ, R8.H0_H0 ;  /* 0x20000008ff1d8230 */ /* 0x000fe20000004100 */
[----:B------:R-:W-:Y:S01]  /*3720*/  @!P0 FMUL.FTZ R37, R23, R30 ;  /* 0x0000001e17258220 */ /* 0x000fe20000410000 */
[----:B------:R-:W-:Y:S01]  /*3730*/  @!P0 HADD2.F32 R8, -RZ, R20.H1_H1 ;  /* 0x30000014ff088230 */ /* 0x000fe20000004100 */
[----:B------:R-:W-:Y:S01]  /*3740*/  @!P0 FMUL.FTZ R38, R28, R32 ;  /* 0x000000201c268220 */ /* 0x000fe20000410000 */
[----:B------:R-:W-:Y:S01]  /*3750*/  @!P0 F2FP.PACK_AB R35, R0, R35 ;  /* 0x000000230023823e */ /* 0x000fe200000000ff */
[----:B------:R-:W-:Y:S01]  /*3760*/  @!P0 FFMA.FTZ R2, R30, R29, R2 ;  /* 0x0000001d1e028223 */ /* 0x000fe20000010002 */
[----:B------:R-:W-:Y:S01]  /*3770*/  @!P0 HADD2.F32 R34, -RZ, R22.H0_H0 ;  /* 0x20000016ff228230 */ /* 0x000fe20000004100 */
[C---:B------:R-:W-:Y:S01]  /*3780*/  @!P0 FMUL.FTZ R39, R8.reuse, R33 ;  /* 0x0000002108278220 */ /* 0x040fe20000410000 */
[----:B------:R-:W-:Y:S01]  /*3790*/  @!P0 MOV R24, R35 ;  /* 0x0000002300188202 */ /* 0x000fe20000000f00 */
[----:B------:R-:W-:Y:S01]  /*37a0*/  @!P0 HADD2.F32 R36, -RZ, R20.H0_H0 ;  /* 0x20000014ff248230 */ /* 0x000fe20000004100 */
[----:B------:R-:W-:Y:S02]  /*37b0*/  @!P0 FMUL.FTZ R4, R8, R7 ;  /* 0x0000000708048220 */ /* 0x000fe40000410000 */
[----:B------:R-:W-:Y:S02]  /*37c0*/  @!P0 FFMA.FTZ R3, R32, R34, R3 ;  /* 0x0000002220038223 */ /* 0x000fe40000010003 */
        /* <DEDUP_REMOVED lines=10> */
[----:B------:R1:W-:Y:S02]  /*3870*/  ST.E.128 [R118.64], R24 ;  /* 0x0000001876007985 */ /* 0x0003e4000c101d06 */
.L_x_7072:
[----:B------:R-:W-:Y:S05]  /*3880*/  BSYNC B0 ;  /* 0x0000000000007941 */ /* 0x000fea0003800000 */
.L_x_7071:
[----:B------:R-:W-:Y:S01]  /*3890*/  ISETP.GE.AND P0, PT, R11, R111, PT ;  /* 0x0000006f0b00720c */ /* 0x000fe20003f06270 */
[----:B------:R-:W-:Y:S01]  /*38a0*/  @!UPT UIADD3 URZ, URZ, URZ, URZ ;  /* 0x0000003f3f3ff290 */ /* 0x000fe2000fffe03f */
[----:B------:R-:W-:Y:S11]  /*38b0*/  BSSY B0, `(.L_x_7073) ;  /* 0x0000034000007945 */ /* 0x000ff60003800000 */
[----:B------:R-:W-:-:S05]  /*38c0*/  @P0 BRA `(.L_x_7074) ;  /* 0x0000032000000947 */ /* 0x000fca0003800000 */
[----:B------:R-:W-:Y:S01]  /*38d0*/  ISETP.GE.AND P0, PT, R11, R21, PT ;  /* 0x000000150b00720c */ /* 0x000fe20003f06270 */
[----:B-1----:R-:W2:Y:S11]  /*38e0*/  LD.E.128 R24, [R112.64+0x80] ;  /* 0x0000800670187980 */ /* 0x002eb6000c101d00 */
[----:B------:R-:W-:Y:S01]  /*38f0*/  @!UPT UIADD3 URZ, URZ, URZ, URZ ;  /* 0x0000003f3f3ff290 */ /* 0x000fe2000fffe03f */
[----:B------:R-:W3:Y:S06]  /*3900*/  @!P0 LD.E.64 R32, [R52.64+0x40] ;  /* 0x0000400634208980 */ /* 0x000eec000c101b00 */
[----:B------:R-:W4:Y:S02]  /*3910*/  @!P0 LD.E.64 R6, [R16.64+0x40] ;  /* 0x0000400610068980 */ /* 0x000f24000c101b00 */
        /* <DEDUP_REMOVED lines=44> */
[----:B------:R1:W-:Y:S02]  /*3be0*/  ST.E.128 [R118.64+0x80], R24 ;  /* 0x0000801876007985 */ /* 0x0003e4000c101d06 */
.L_x_7074:
[----:B------:R-:W-:Y:S05]  /*3bf0*/  BSYNC B0 ;  /* 0x0000000000007941 */ /* 0x000fea0003800000 */
.L_x_7073:
[----:B------:R-:W-:Y:S11]  /*3c00*/  ISETP.GE.AND P0, PT, R10, R111, PT ;  /* 0x0000006f0a00720c */ /* 0x000ff60003f06270 */
[----:B------:R-:W-:Y:S02]  /*3c10*/  @!UPT UIADD3 URZ, URZ, URZ, URZ ;  /* 0x0000003f3f3ff290 */ /* 0x000fe4000fffe03f */
        /* <DEDUP_REMOVED lines=51> */
.L_x_7070:
[----:B------:R-:W-:Y:S05]  /*3f50*/  BSYNC B1 ;  /* 0x0000000000017941 */ /* 0x000fea0003800000 */
.L_x_7069:
[C---:B------:R-:W-:Y:S01]  /*3f60*/  ISETP.GE.AND P0, PT, R145.reuse, R180, PT ;  /* 0x000000b49100720c */ /* 0x040fe20003f06270 */
[----:B------:R-:W-:Y:S03]  /*3f70*/  BSSY B1, `(.L_x_7075) ;  /* 0x00000b5000017945 */ /* 0x000fe60003800000 */
[----:B------:R-:W-:Y:S11]  /*3f80*/  ISETP.GE.AND P0, PT, R145, R178, !P0 ;  /* 0x000000b29100720c */ /* 0x000ff60004706270 */
[----:B------:R-:W-:Y:S02]  /*3f90*/  @!UPT UIADD3 URZ, URZ, URZ, URZ ;  /* 0x0000003f3f3ff290 */ /* 0x000fe4000fffe03f */
[----:B------:R-:W-:-:S05]  /*3fa0*/  @!P0 BRA `(.L_x_7076) ;  /* 0x00000b1000008947 */ /* 0x000fca0003800000 */
[----:B-----5:R-:W-:Y:S01]  /*3fb0*/  ISETP.GE.AND P0, PT, R14, R111, PT ;  /* 0x0000006f0e00720c */ /* 0x020fe20003f06270 */
        /* <DEDUP_REMOVED lines=9> */
[----:B------:R-:W-:Y:S02]  /*4050*/  ISETP.GE.AND P0, PT, R14, R21, PT ;  /* 0x000000150e00720c */ /* 0x000fe40003f06270 */
[----:B------:R-:W-:Y:S02]  /*4060*/  LEA.HI.X R43, R89, R113, R88, 0x1, P1 ;  /* 0x00000071592b7211 */ /* 0x000fe400008f0c58 */
[C---:B------:R-:W-:Y:S03]  /*4070*/  LEA R56, P1, R208.reuse, R118, 0x1 ;  /* 0x00000076d0387211 */ /* 0x040fe600078208ff */
[----:B-1----:R-:W2:Y:S01]  /*4080*/  LD.E.128 R24, [R42.64] ;  /* 0x000000062a187980 */ /* 0x002ea2000c101d00 */
[----:B------:R-:W-:Y:S07]  /*4090*/  LEA.HI.X R57, R208, R119, R209, 0x1, P1 ;  /* 0x00000077d0397211 */ /* 0x000fee00008f0cd1 */
[----:B------:R-:W3:Y:S06]  /*40a0*/  @!P0 LD.E.64 R34, [R40.64] ;  /* 0x0000000628228980 */ /* 0x000eec000c101b00 */
[----:B------:R-:W4:Y:S01]  /*40b0*/  @!P0 LD.E.64 R6, [R22.64] ;  /* 0x0000000616068980 */ /* 0x000f22000c101b00 */
[--C-:B---3--:R-:W-:Y:S01]  /*40c0*/  @!P0 HADD2.F32 R31, -RZ, R34.reuse.H0_H0 ;  /* 0x20000022ff1f8230 */ /* 0x108fe20000004100 */
[----:B--2---:R-:W-:Y:S01]  /*40d0*/  @!P0 MOV R28, R24 ;  /* 0x00000018001c8202 */ /* 0x004fe20000000f00 */
[----:B------:R-:W-:Y:S01]  /*40e0*/  @!P0 HADD2.F32 R32, -RZ, R34.H1_H1 ;  /* 0x30000022ff208230 */ /* 0x000fe20000004100 */
[----:B------:R-:W-:Y:S01]  /*40f0*/  @!P0 MOV R8, R25 ;  /* 0x0000001900088202 */ /* 0x000fe20000000f00 */
[----:B------:R-:W-:Y:S02]  /*4100*/  @!P0 HADD2.F32 R34, -RZ, R35.H0_H0 ;  /* 0x20000023ff228230 */ /* 0x000fe40000004100 */
[----:B------:R-:W-:Y:S02]  /*4110*/  @!P0 HADD2.F32 R29, -RZ, R28.H1_H1 ;  /* 0x3000001cff1d8230 */ /* 0x000fe40000004100 */
[----:B----4-:R-:W-:Y:S02]  /*4120*/  @!P0 HADD2.F32 R20, -RZ, R6.H0_H0 ;  /* 0x20000006ff148230 */ /* 0x010fe40000004100 */
[----:B------:R-:W-:Y:S01]  /*4130*/  @!P0 HADD2.F32 R33, -RZ, R28.H0_H0 ;  /* 0x2000001cff218230 */ /* 0x000fe20000004100 */
[C---:B------:R-:W-:Y:S01]  /*4140*/  @!P0 FMUL.FTZ R37, R29.reuse, R31 ;  /* 0x0000001f1d258220 */ /* 0x040fe20000410000 */
[----:B------:R-:W-:Y:S01]  /*4150*/  @!P0 MOV R28, R26 ;  /* 0x0000001a001c8202 */ /* 0x000fe20000000f00 */
[-C--:B------:R-:W-:Y:S01]  /*4160*/  @!P0 FMUL.FTZ R0, R29, R20.reuse ;  /* 0x000000141d008220 */ /* 0x080fe20000410000 */
[----:B------:R-:W-:Y:S01]  /*4170*/  @!P0 HADD2.F32 R6, -RZ, R6.H1_H1 ;  /* 0x30000006ff068230 */ /* 0x000fe20000004100 */
[----:B------:R-:W-:Y:S01]  /*4180*/  @!P0 FFMA.FTZ R37, R33, R20, -R37 ;  /* 0x0000001421258223 */ /* 0x000fe20000010825 */
[----:B------:R-:W-:Y:S01]  /*4190*/  @!P0 MOV R20, R27 ;  /* 0x0000001b00148202 */ /* 0x000fe20000000f00 */
[----:B------:R-:W-:Y:S01]  /*41a0*/  @!P0 FFMA.FTZ R0, R31, R33, R0 ;  /* 0x000000211f008223 */ /* 0x000fe20000010000 */
[----:B------:R-:W-:Y:S02]  /*41b0*/  @!P0 HADD2.F32 R29, -RZ, R8.H1_H1 ;  /* 0x30000008ff1d8230 */ /* 0x000fe40000004100 */
[--C-:B------:R-:W-:Y:S02]  /*41c0*/  @!P0 HADD2.F32 R5, -RZ, R7.reuse.H0_H0 ;  /* 0x20000007ff058230 */ /* 0x100fe40000004100 */
[----:B------:R-:W-:Y:S01]  /*41d0*/  @!P0 HADD2.F32 R30, -RZ, R28.H1_H1 ;  /* 0x3000001cff1e8230 */ /* 0x000fe20000004100 */
[C---:B------:R-:W-:Y:S01]  /*41e0*/  @!P0 FMUL.FTZ R2, R29.reuse, R6 ;  /* 0x000000061d028220 */ /* 0x040fe20000410000 */
[----:B------:R-:W-:Y:S01]  /*41f0*/  @!P0 HADD2.F32 R7, -RZ, R7.H1_H1 ;  /* 0x30000007ff078230 */ /* 0x000fe20000004100 */
[----:B------:R-:W-:Y:S01]  /*4200*/  @!P0 FMUL.FTZ R39, R29, R32 ;  /* 0x000000201d278220 */ /* 0x000fe20000410000 */
[----:B------:R-:W-:Y:S01]  /*4210*/  @!P0 HADD2.F32 R35, -RZ, R35.H1_H1 ;  /* 0x30000023ff238230 */ /* 0x000fe20000004100 */
[C---:B------:R-:W-:Y:S01]  /*4220*/  @!P0 FMUL.FTZ R3, R30.reuse, R5 ;  /* 0x000000051e038220 */ /* 0x040fe20000410000 */
[----:B------:R-:W-:Y:S01]  /*4230*/  @!P0 HADD2.F32 R31, -RZ, R8.H0_H0 ;  /* 0x20000008ff1f8230 */ /* 0x000fe20000004100 */
[----:B------:R-:W-:Y:S01]  /*4240*/  @!P0 FMUL.FTZ R42, R30, R34 ;  /* 0x000000221e2a8220 */ /* 0x000fe20000410000 */
[----:B------:R-:W-:Y:S01]  /*4250*/  @!P0 F2FP.PACK_AB R37, R0, R37 ;  /* 0x000000250025823e */ /* 0x000fe200000000ff */
[----:B------:R-:W-:Y:S02]  /*4260*/  @!P0 HADD2.F32 R8, -RZ, R20.H1_H1 ;  /* 0x30000014ff088230 */ /* 0x000fe40000004100 */
[----:B------:R-:W-:Y:S01]  /*4270*/  @!P0 FFMA.FTZ R2, R32, R31, R2 ;  /* 0x0000001f20028223 */ /* 0x000fe20000010002 */
[----:B------:R-:W-:Y:S01]  /*4280*/  @!P0 MOV R24, R37 ;  /* 0x0000002500188202 */ /* 0x000fe20000000f00 */
[----:B------:R-:W-:Y:S01]  /*4290*/  @!P0 FFMA.FTZ R39, R31, R6, -R39 ;  /* 0x000000061f278223 */ /* 0x000fe20000010827 */
[----:B------:R-:W-:Y:S01]  /*42a0*/  @!P0 HADD2.F32 R36, -RZ, R28.H0_H0 ;  /* 0x2000001cff248230 */ /* 0x000fe20000004100 */
[C---:B------:R-:W-:Y:S01]  /*42b0*/  @!P0 FMUL.FTZ R43, R8.reuse, R35 ;  /* 0x00000023082b8220 */ /* 0x040fe20000410000 */
[----:B------:R-:W-:Y:S01]  /*42c0*/  @!P0 HADD2.F32 R38, -RZ, R20.H0_H0 ;  /* 0x20000014ff268230 */ /* 0x000fe20000004100 */
[----:B------:R-:W-:Y:S01]  /*42d0*/  @!P0 FMUL.FTZ R4, R8, R7 ;  /* 0x0000000708048220 */ /* 0x000fe20000410000 */
[----:B------:R-:W-:Y:S01]  /*42e0*/  @!P0 F2FP.PACK_AB R44, R2, R39 ;  /* 0x00000027022c823e */ /* 0x000fe200000000ff */
[----:B------:R-:W-:Y:S02]  /*42f0*/  @!P0 FFMA.FTZ R3, R34, R36, R3 ;  /* 0x0000002422038223 */ /* 0x000fe40000010003 */
[----:B------:R-:W-:Y:S01]  /*4300*/  @!P0 FFMA.FTZ R42, R36, R5, -R42 ;  /* 0x00000005242a8223 */ /* 0x000fe2000001082a */
[----:B------:R-:W-:Y:S01]  /*4310*/  @!P0 MOV R25, R44 ;  /* 0x0000002c00198202 */ /* 0x000fe20000000f00 */
[----:B------:R-:W-:Y:S02]  /*4320*/  @!P0 FFMA.FTZ R43, R38, R7, -R43 ;  /* 0x00000007262b8223 */ /* 0x000fe4000001082b */
[----:B------:R-:W-:Y:S01]  /*4330*/  @!P0 FFMA.FTZ R4, R35, R38, R4 ;  /* 0x0000002623048223 */ /* 0x000fe20000010004 */
[----:B------:R-:W-:Y:S04]  /*4340*/  @!P0 F2FP.PACK_AB R42, R3, R42 ;  /* 0x0000002a032a823e */ /* 0x000fe800000000ff */
[----:B------:R-:W-:Y:S02]  /*4350*/  @!P0 F2FP.PACK_AB R43, R4, R43 ;  /* 0x0000002b042b823e */ /* 0x000fe400000000ff */
[----:B------:R-:W-:Y:S02]  /*4360*/  @!P0 MOV R26, R42 ;  /* 0x0000002a001a8202 */ /* 0x000fe40000000f00 */
[----:B------:R-:W-:Y:S05]  /*4370*/  @!P0 MOV R27, R43 ;  /* 0x0000002b001b8202 */ /* 0x000fea0000000f00 */
[----:B------:R1:W-:Y:S02]  /*4380*/  ST.E.128 [R56.64], R24 ;  /* 0x0000001838007985 */ /* 0x0003e4000c101d06 */
.L_x_7078:
[----:B------:R-:W-:Y:S05]  /*4390*/  BSYNC B0 ;  /* 0x0000000000007941 */ /* 0x000fea0003800000 */
.L_x_7077:
[----:B------:R-:W-:Y:S01]  /*43a0*/  ISETP.GE.AND P0, PT, R11, R111, PT ;  /* 0x0000006f0b00720c */ /* 0x000fe20003f06270 */
[----:B------:R-:W-:Y:S01]  /*43b0*/  @!UPT UIADD3 URZ, URZ, URZ, URZ ;  /* 0x0000003f3f3ff290 */ /* 0x000fe2000fffe03f */
[----:B------:R-:W-:Y:S11]  /*43c0*/  BSSY B0, `(.L_x_7079) ;  /* 0x0000037000007945 */ /* 0x000ff60003800000 */
[----:B------:R-:W-:-:S05]  /*43d0*/  @P0 BRA `(.L_x_7080) ;  /* 0x0000035000000947 */ /* 0x000fca0003800000 */
[C---:B------:R-:W-:Y:S02]  /*43e0*/  LEA R42, P1, R90.reuse, R112, 0x1 ;  /* 0x000000705a2a7211 */ /* 0x040fe400078208ff */
[----:B------:R-:W-:Y:S02]  /*43f0*/  ISETP.GE.AND P0, PT, R11, R21, PT ;  /* 0x000000150b00720c */ /* 0x000fe40003f06270 */
[----:B------:R-:W-:Y:S02]  /*4400*/  LEA.HI.X R43, R90, R113, R91, 0x1, P1 ;  /* 0x000000715a2b7211 */ /* 0x000fe400008f0c5b */
[C---:B-1----:R-:W-:Y:S03]  /*4410*/  LEA R56, P1, R83.reuse, R118, 0x1 ;  /* 0x0000007653387211 */ /* 0x042fe600078208ff */
[----:B------:R-:W2:Y:S01]  /*4420*/  LD.E.128 R24, [R42.64] ;  /* 0x000000062a187980 */ /* 0x000ea2000c101d00 */
[----:B------:R-:W-:Y:S07]  /*4430*/  LEA.HI.X R57, R83, R119, R82, 0x1, P1 ;  /* 0x0000007753397211 */ /* 0x000fee00008f0c52 */
[----:B------:R-:W3:Y:S06]  /*4440*/  @!P0 LD.E.64 R34, [R40.64+0x40] ;  /* 0x0000400628228980 */ /* 0x000eec000c101b00 */
[----:B------:R-:W4:Y:S01]  /*4450*/  @!P0 LD.E.64 R6, [R22.64+0x40] ;  /* 0x0000400616068980 */ /* 0x000f22000c101b00 */
        /* <DEDUP_REMOVED lines=45> */
.L_x_7080:
[----:B------:R-:W-:Y:S05]  /*4730*/  BSYNC B0 ;  /* 0x0000000000007941 */ /* 0x000fea0003800000 */
.L_x_7079:
[----:B------:R-:W-:Y:S11]  /*4740*/  ISETP.GE.AND P0, PT, R10, R111, PT ;  /* 0x0000006f0a00720c */ /* 0x000ff60003f06270 */
[----:B------:R-:W-:Y:S02]  /*4750*/  @!UPT UIADD3 URZ, URZ, URZ, URZ ;  /* 0x0000003f3f3ff290 */ /* 0x000fe4000fffe03f */
[----:B------:R-:W-:-:S05]  /*4760*/  @P0 BRA `(.L_x_7076) ;  /* 0x0000035000000947 */ /* 0x000fca0003800000 */
[----:B------:R-:W-:Y:S02]  /*4770*/  LEA R36, P1, R94, R112, 0x1 ;  /* 0x000000705e247211 */ /* 0x000fe400078208ff */
[----:B------:R-:W-:Y:S02]  /*4780*/  ISETP.GE.AND P0, PT, R10, R21, PT ;  /* 0x000000150a00720c */ /* 0x000fe40003f06270 */
[----:B------:R-:W-:Y:S02]  /*4790*/  LEA.HI.X R37, R94, R113, R95, 0x1, P1 ;  /* 0x000000715e257211 */ /* 0x000fe400008f0c5f */
[C---:B------:R-:W-:Y:S03]  /*47a0*/  LEA R44, P1, R79.reuse, R118, 0x1 ;  /* 0x000000764f2c7211 */ /* 0x040fe600078208ff */
[----:B-1----:R-:W2:Y:S01]  /*47b0*/  LD.E.128 R24, [R36.64] ;  /* 0x0000000624187980 */ /* 0x002ea2000c101d00 */
[----:B------:R-:W-:Y:S07]  /*47c0*/  LEA.HI.X R45, R79, R119, R78, 0x1, P1 ;  /* 0x000000774f2d7211 */ /* 0x000fee00008f0c4e */
[----:B------:R-:W3:Y:S06]  /*47d0*/  @!P0 LD.E.64 R40, [R40.64+0x80] ;  /* 0x0000800628288980 */ /* 0x000eec000c101b00 */
[----:B------:R1:W4:Y:S01]  /*47e0*/  @!P0 LD.E.64 R6, [R22.64+0x80] ;  /* 0x0000800616068980 */ /* 0x000322000c101b00 */
[--C-:B---3--:R-:W-:Y:S01]  /*47f0*/  @!P0 HADD2.F32 R30, -RZ, R40.reuse.H0_H0 ;  /* 0x20000028ff1e8230 */ /* 0x108fe20000004100 */
[----:B--2---:R-:W-:Y:S01]  /*4800*/  @!P0 MOV R28, R24 ;  /* 0x00000018001c8202 */ /* 0x004fe20000000f00 */
[----:B------:R-:W-:Y:S01]  /*4810*/  @!P0 HADD2.F32 R32, -RZ, R40.H1_H1 ;  /* 0x30000028ff208230 */ /* 0x000fe20000004100 */
[----:B------:R-:W-:Y:S01]  /*4820*/  @!P0 MOV R8, R25 ;  /* 0x0000001900088202 */ /* 0x000fe20000000f00 */
[----:B------:R-:W-:Y:S01]  /*4830*/  @!P0 HADD2.F32 R33, -RZ, R41.H0_H0 ;  /* 0x20000029ff218230 */ /* 0x000fe20000004100 */
[----:B-1----:R-:W-:Y:S01]  /*4840*/  @!P0 MOV R22, R26 ;  /* 0x0000001a00168202 */ /* 0x002fe20000000f00 */
[----:B------:R-:W-:Y:S02]  /*4850*/  @!P0 HADD2.F32 R29, -RZ, R28.H1_H1 ;  /* 0x3000001cff1d8230 */ /* 0x000fe40000004100 */
[----:B----4-:R-:W-:Y:S02]  /*4860*/  @!P0 HADD2.F32 R20, -RZ, R6.H0_H0 ;  /* 0x20000006ff148230 */ /* 0x010fe40000004100 */
[----:B------:R-:W-:Y:S01]  /*4870*/  @!P0 HADD2.F32 R31, -RZ, R28.H0_H0 ;  /* 0x2000001cff1f8230 */ /* 0x000fe20000004100 */
[C---:B------:R-:W-:Y:S01]  /*4880*/  @!P0 FMUL.FTZ R37, R29.reuse, R30 ;  /* 0x0000001e1d258220 */ /* 0x040fe20000410000 */
[----:B------:R-:W-:Y:S01]  /*4890*/  @!P0 HADD2.F32 R6, -RZ, R6.H1_H1 ;  /* 0x30000006ff068230 */ /* 0x000fe20000004100 */
[-C--:B------:R-:W-:Y:S01]  /*48a0*/  @!P0 FMUL.FTZ R0, R29, R20.reuse ;  /* 0x000000141d008220 */ /* 0x080fe20000410000 */
[--C-:B------:R-:W-:Y:S01]  /*48b0*/  @!P0 HADD2.F32 R5, -RZ, R7.reuse.H0_H0 ;  /* 0x20000007ff058230 */ /* 0x100fe20000004100 */
[----:B------:R-:W-:Y:S01]  /*48c0*/  @!P0 FFMA.FTZ R37, R31, R20, -R37 ;  /* 0x000000141f258223 */ /* 0x000fe20000010825 */
[----:B------:R-:W-:Y:S01]  /*48d0*/  @!P0 MOV R20, R27 ;  /* 0x0000001b00148202 */ /* 0x000fe20000000f00 */
[----:B------:R-:W-:Y:S01]  /*48e0*/  @!P0 FFMA.FTZ R0, R30, R31, R0 ;  /* 0x0000001f1e008223 */ /* 0x000fe20000010000 */
[----:B------:R-:W-:Y:S02]  /*48f0*/  @!P0 HADD2.F32 R23, -RZ, R8.H1_H1 ;  /* 0x30000008ff178230 */ /* 0x000fe40000004100 */
[----:B------:R-:W-:Y:S02]  /*4900*/  @!P0 HADD2.F32 R28, -RZ, R22.H1_H1 ;  /* 0x30000016ff1c8230 */ /* 0x000fe40000004100 */
[----:B------:R-:W-:Y:S01]  /*4910*/  @!P0 HADD2.F32 R7, -RZ, R7.H1_H1 ;  /* 0x30000007ff078230 */ /* 0x000fe20000004100 */
        /* <DEDUP_REMOVED lines=26> */
.L_x_7076:
[----:B------:R-:W-:Y:S05]  /*4ac0*/  BSYNC B1 ;  /* 0x0000000000017941 */ /* 0x000fea0003800000 */
.L_x_7075:
        /* <DEDUP_REMOVED lines=17> */
[C---:B-1----:R-:W-:Y:S03]  /*4be0*/  LEA R56, P1, R84.reuse, R118, 0x1 ;  /* 0x0000007654387211 */ /* 0x042fe600078208ff */
[----:B------:R-:W2:Y:S01]  /*4bf0*/  LD.E.128 R24, [R42.64] ;  /* 0x000000062a187980 */ /* 0x000ea2000c101d00 */
        /* <DEDUP_REMOVED lines=48> */
.L_x_7084:
[----:B------:R-:W-:Y:S05]  /*4f00*/  BSYNC B0 ;  /* 0x0000000000007941 */ /* 0x000fea0003800000 */
.L_x_7083:
[----:B------:R-:W-:Y:S01]  /*4f10*/  ISETP.GE.AND P0, PT, R11, R111, PT ;  /* 0x0000006f0b00720c */ /* 0x000fe20003f06270 */
[----:B------:R-:W-:Y:S01]  /*4f20*/  @!UPT UIADD3 URZ, URZ, URZ, URZ ;  /* 0x0000003f3f3ff290 */ /* 0x000fe2000fffe03f */
[----:B------:R-:W-:Y:S11]  /*4f30*/  BSSY B0, `(.L_x_7085) ;  /* 0x0000037000007945 */ /* 0x000ff60003800000 */
[----:B------:R-:W-:-:S05]  /*4f40*/  @P0 BRA `(.L_x_7086) ;  /* 0x0000035000000947 */ /* 0x000fca0003800000 */
[----:B------:R-:W-:Y:S02]  /*4f50*/  LEA R42, P1, R93, R112, 0x1 ;  /* 0x000000705d2a7211 */ /* 0x000fe400078208ff */
        /* <DEDUP_REMOVED lines=52> */
.L_x_7086:
[----:B------:R-:W-:Y:S05]  /*52a0*/  BSYNC B0 ;  /* 0x0000000000007941 */ /* 0x000fea0003800000 */
.L_x_7085:
[----:B------:R-:W-:Y:S11]  /*52b0*/  ISETP.GE.AND P0, PT, R10, R111, PT ;  /* 0x0000006f0a00720c */ /* 0x000ff60003f06270 */
[----:B------:R-:W-:Y:S02]  /*52c0*/  @!UPT UIADD3 URZ, URZ, URZ, URZ ;  /* 0x0000003f3f3ff290 */ /* 0x000fe4000fffe03f */
        /* <DEDUP_REMOVED lines=54> */
.L_x_7082:
[----:B------:R-:W-:Y:S05]  /*5630*/  BSYNC B1 ;  /* 0x0000000000017941 */ /* 0x000fea0003800000 */
.L_x_7081:
        /* <DEDUP_REMOVED lines=14> */
[----:B------:R-:W-:Y:S01]  /*5720*/  IMAD R37, R177, 0x60, RZ ;  /* 0x00000060b1257824 */ /* 0x000fe200078e02ff */
[----:B------:R-:W-:Y:S01]  /*5730*/  ISETP.GE.AND P0, PT, R14, R21, PT ;  /* 0x000000150e00720c */ /* 0x000fe20003f06270 */
[----:B------:R-:W-:Y:S04]  /*5740*/  IMAD.WIDE.U32 R42, R176, 0x60, R112 ;  /* 0x00000060b02a7825 */ /* 0x000fe800078e0070 */
[----:B-1----:R-:W-:Y:S01]  /*5750*/  IMAD R44, R61, 0x60, RZ ;  /* 0x000000603d2c7824 */ /* 0x002fe200078e02ff */
[----:B------:R-:W-:Y:S01]  /*5760*/  IADD3 R43, R43, R37, RZ ;  /* 0x000000252b2b7210 */ /* 0x000fe20007ffe0ff */
[----:B------:R-:W-:Y:S04]  /*5770*/  IMAD.WIDE.U32 R56, R60, 0x60, R118 ;  /* 0x000000603c387825 */ /* 0x000fe800078e0076 */
[----:B------:R-:W2:Y:S01]  /*5780*/  LD.E.128 R24, [R42.64] ;  /* 0x000000062a187980 */ /* 0x000ea2000c101d00 */
[----:B------:R-:W-:Y:S07]  /*5790*/  IADD3 R57, R57, R44, RZ ;  /* 0x0000002c39397210 */ /* 0x000fee0007ffe0ff */
        /* <DEDUP_REMOVED lines=47> */
.L_x_7090:
[----:B------:R-:W-:Y:S05]  /*5a90*/  BSYNC B0 ;  /* 0x0000000000007941 */ /* 0x000fea0003800000 */
.L_x_7089:
        /* <DEDUP_REMOVED lines=57> */
.L_x_7092:
[----:B------:R-:W-:Y:S05]  /*5e30*/  BSYNC B0 ;  /* 0x0000000000007941 */ /* 0x000fea0003800000 */
.L_x_7091:
        /* <DEDUP_REMOVED lines=16> */
[--C-:B------:R-:W-:Y:S02]  /*5f40*/  @!P0 HADD2.F32 R27, -RZ, R25.reuse.H1_H1 ;  /* 0x30000019ff1b8230 */ /* 0x100fe40000004100 */
[--C-:B----4-:R-:W-:Y:S02]  /*5f50*/  @!P0 HADD2.F32 R24, -RZ, R6.reuse.H0_H0 ;  /* 0x20000006ff188230 */ /* 0x110fe40000004100 */
        /* <DEDUP_REMOVED lines=8> */
[--C-:B------:R-:W-:Y:S02]  /*5fe0*/  @!P0 HADD2.F32 R27, -RZ, R8.reuse.H1_H1 ;  /* 0x30000008ff1b8230 */ /* 0x100fe40000004100 */
[----:B------:R-:W-:Y:S02]  /*5ff0*/  @!P0 HADD2.F32 R5, -RZ, R7.H0_H0 ;  /* 0x20000007ff058230 */ /* 0x000fe40000004100 */
        /* <DEDUP_REMOVED lines=9> */
[--C-:B------:R-:W-:Y:S02]  /*6090*/  @!P0 HADD2.F32 R8, -RZ, R24.reuse.H1_H1 ;  /* 0x30000018ff088230 */ /* 0x100fe40000004100 */
        /* <DEDUP_REMOVED lines=18> */
.L_x_7088:
[----:B------:R-:W-:Y:S05]  /*61c0*/  BSYNC B1 ;  /* 0x0000000000017941 */ /* 0x000fea0003800000 */
.L_x_7087:
[----:B------:R-:W2:Y:S02]  /*61d0*/  LD.E R3, [R18.64+0xd0] ;  /* 0x0000d00612037980 */ /* 0x000ea4000c101900 */
[----:B--2---:R-:W-:Y:S05]  /*61e0*/  IMAD.U32 R3, R3, -0x20, RZ ;  /* 0xffffffe003037824 */ /* 0x004fea00078e00ff */
[C---:B------:R-:W-:Y:S02]  /*61f0*/  LEA R16, P1, R3.reuse, R16, 0x1 ;  /* 0x0000001003107211 */ /* 0x040fe400078208ff */
[C---:B------:R-:W-:Y:S02]  /*6200*/  LEA R52, P0, R3.reuse, R52, 0x1 ;  /* 0x0000003403347211 */ /* 0x040fe400078008ff */
[C---:B------:R-:W-:Y:S02]  /*6210*/  LEA.HI.X.SX32 R17, R3.reuse, R17, 0x1, P1 ;  /* 0x0000001103117211 */ /* 0x040fe400008f0eff */
[----:B------:R-:W-:Y:S01]  /*6220*/  LEA.HI.X.SX32 R53, R3, R53, 0x1, P0 ;  /* 0x0000003503357211 */ /* 0x000fe200000f0eff */
[----:B------:R-:W-:-:S05]  /*6230*/  BRA `(.L_x_7093) ;  /* 0x0000536000007947 */ /* 0x000fca0003800000 */
.L_x_7068:
[----:B-1----:R-:W-:Y:S01]  /*6240*/  BSSY B2, `(.L_x_7094) ;  /* 0x0000120000027945 */ /* 0x002fe20003800000 */
[----:B------:R-:W-:-:S05]  /*6250*/  @!P2 BRA `(.L_x_7095) ;  /* 0x000011e00000a947 */ /* 0x000fca0003800000 */
[----:B-----5:R-:W-:Y:S01]  /*6260*/  ISETP.GE.AND P0, PT, R14, R111, PT ;  /* 0x0000006f0e00720c */ /* 0x020fe20003f06270 */
[----:B------:R-:W-:Y:S01]  /*6270*/  @!UPT UIADD3 URZ, URZ, URZ, URZ ;  /* 0x0000003f3f3ff290 */ /* 0x000fe2000fffe03f */
[----:B------:R-:W-:Y:S11]  /*6280*/  BSSY B1, `(.L_x_7096) ;  /* 0x000005d000017945 */ /* 0x000ff60003800000 */
[----:B------:R-:W-:-:S05]  /*6290*/  @P0 BRA `(.L_x_7097) ;  /* 0x000005b000000947 */ /* 0x000fca0003800000 */
[----:B------:R1:W5:Y:S01]  /*62a0*/  LD.E.128 R36, [R112.64] ;  /* 0x0000000670247980 */ /* 0x000362000c101d00 */
[----:B------:R-:W-:Y:S01]  /*62b0*/  ISETP.GE.AND P0, PT, R14, R21, PT ;  /* 0x000000150e00720c */ /* 0x000fe20003f06270 */
[----:B------:R-:W-:Y:S01]  /*62c0*/  @!UPT UIADD3 URZ, URZ, URZ, URZ ;  /* 0x0000003f3f3ff290 */ /* 0x000fe2000fffe03f */
[----:B------:R-:W-:Y:S11]  /*62d0*/  BSSY B0, `(.L_x_7098) ;  /* 0x0000056000007945 */ /* 0x000ff60003800000 */
[----:B------:R-:W-:-:S05]  /*62e0*/  @P0 BRA `(.L_x_7099) ;  /* 0x0000054000000947 */ /* 0x000fca0003800000 */
[----:B------:R-:W-:Y:S02]  /*62f0*/  LEA.HI R181, R21, R21, RZ, 0x1 ;  /* 0x0000001515b57211 */ /* 0x000fe400078f08ff */
[----:B------:R-:W-:Y:S02]  /*6300*/  MOV R179, RZ ;  /* 0x000000ff00b37202 */ /* 0x000fe40000000f00 */
[----:B------:R-:W-:Y:S02]  /*6310*/  SHF.R.S32.HI R181, RZ, 0x1, R181 ;  /* 0x00000001ffb57819 */ /* 0x000fe400000114b5 */
[----:B-----5:R-:W-:Y:S01]  /*6320*/  MOV R51, R37 ;  /* 0x0000002500337202 */ /* 0x020fe20000000f00 */
[--C-:B------:R-:W-:Y:S01]  /*6330*/  HADD2.F32 R37, -RZ, R36.reuse.H0_H0 ;  /* 0x20000024ff257230 */ /* 0x100fe20000004100 */
[-C--:B------:R-:W-:Y:S02]  /*6340*/  ISETP.GE.AND P2, PT, R14, R181.reuse, PT ;  /* 0x000000b50e00720c */ /* 0x080fe40003f46270 */
[----:B------:R-:W-:Y:S02]  /*6350*/  MOV R183, R181 ;  /* 0x000000b500b77202 */ /* 0x000fe40000000f00 */
[----:B------:R-:W-:Y:S01]  /*6360*/  MOV R49, R39 ;  /* 0x0000002700317202 */ /* 0x000fe20000000f00 */
[----:B------:R-:W-:Y:S01]  /*6370*/  HADD2.F32 R39, -RZ, R36.H1_H1 ;  /* 0x30000024ff277230 */ /* 0x000fe20000004100 */
[----:B------:R-:W-:Y:S07]  /*6380*/  MOV R54, R38 ;  /* 0x0000002600367202 */ /* 0x000fee0000000f00 */
[C---:B------:R-:W-:Y:S02]  /*6390*/  @P2 IADD3 R179, -R181.reuse, RZ, RZ ;  /* 0x000000ffb5b32210 */ /* 0x040fe40007ffe1ff */
[----:B------:R-:W-:Y:S02]  /*63a0*/  @P2 IADD3 R183, -R181, RZ, RZ ;  /* 0x000000ffb5b72210 */ /* 0x000fe40007ffe1ff */
[----:B------:R-:W-:Y:S02]  /*63b0*/  LEA R184, P0, R179, R114, 0x1 ;  /* 0x00000072b3b87211 */ /* 0x000fe400078008ff */
[----:B------:R-:W-:Y:S02]  /*63c0*/  LEA R22, P1, R183, R112, 0x1 ;  /* 0x00000070b7167211 */ /* 0x000fe400078208ff */
[----:B------:R-:W-:Y:S02]  /*63d0*/  LEA.HI.X.SX32 R185, R179, R115, 0x1, P0 ;  /* 0x00000073b3b97211 */ /* 0x000fe400000f0eff */
[----:B------:R-:W-:Y:S02]  /*63e0*/  MOV R179, RZ ;  /* 0x000000ff00b37202 */ /* 0x000fe40000000f00 */
[----:B------:R-:W-:Y:S02]  /*63f0*/  @P2 IADD3 R179, -R181, RZ, RZ ;  /* 0x000000ffb5b32210 */ /* 0x000fe40007ffe1ff */
[----:B------:R-:W-:Y:S01]  /*6400*/  LEA.HI.X.SX32 R23, R183, R113, 0x1, P1 ;  /* 0x00000071b7177211 */ /* 0x000fe200008f0eff */
[----:B------:R-:W2:Y:S01]  /*6410*/  LD.E.128 R184, [R184.64] ;  /* 0x00000006b8b87980 */ /* 0x000ea2000c101d00 */
[C---:B------:R-:W-:Y:S04]  /*6420*/  LEA R40, P0, R179.reuse, R116, 0x1 ;  /* 0x00000074b3287211 */ /* 0x040fe800078008ff */
[----:B------:R-:W-:Y:S03]  /*6430*/  LEA.HI.X.SX32 R41, R179, R117, 0x1, P0 ;  /* 0x00000075b3297211 */ /* 0x000fe600000f0eff */
[----:B------:R3:W4:Y:S08]  /*6440*/  LD.E.128 R28, [R22.64] ;  /* 0x00000006161c7980 */ /* 0x000730000c101d00 */
[----:B------:R1:W4:Y:S02]  /*6450*/  LD.E.128 R56, [R40.64] ;  /* 0x0000000628387980 */ /* 0x000324000c101d00 */
[----:B-1----:R-:W-:Y:S02]  /*6460*/  HADD2.F32 R40, -RZ, R51.H0_H0 ;  /* 0x20000033ff287230 */ /* 0x002fe40000004100 */
[----:B--2---:R-:W-:Y:S02]  /*6470*/  HADD2.F32 R33, -RZ, R184.H0_H0 ;  /* 0x200000b8ff217230 */ /* 0x004fe40000004100 */
[--C-:B------:R-:W-:Y:S02]  /*6480*/  HADD2.F32 R27, -RZ, R185.reuse.H1_H1 ;  /* 0x300000b9ff1b7230 */ /* 0x100fe40000004100 */
[--C-:B------:R-:W-:Y:S01]  /*6490*/  HADD2.F32 R24, -RZ, R186.reuse.H0_H0 ;  /* 0x200000baff187230 */ /* 0x100fe20000004100 */
[----:B------:R-:W-:Y:S01]  /*64a0*/  @!P2 FADD.FTZ R33, -R33, -RZ ;  /* 0x800000ff2121a221 */ /* 0x000fe20000010100 */
[----:B---3--:R-:W-:Y:S01]  /*64b0*/  HADD2.F32 R23, -RZ, R186.H1_H1 ;  /* 0x300000baff177230 */ /* 0x008fe20000004100 */
[----:B------:R-:W-:Y:S01]  /*64c0*/  @!P2 FADD.FTZ R27, -R27, -RZ ;  /* 0x800000ff1b1ba221 */ /* 0x000fe20000010100 */
[----:B----4-:R-:W-:Y:S01]  /*64d0*/  HADD2.F32 R34, -RZ, R28.H0_H0 ;  /* 0x2000001cff227230 */ /* 0x010fe20000004100 */
[----:B------:R-:W-:Y:S01]  /*64e0*/  MOV R35, R29 ;  /* 0x0000001d00237202 */ /* 0x000fe20000000f00 */
[----:B------:R-:W-:Y:S01]  /*64f0*/  HADD2.F32 R29, -RZ, R185.H0_H0 ;  /* 0x200000b9ff1d7230 */ /* 0x000fe20000004100 */
[----:B------:R-:W-:Y:S01]  /*6500*/  MOV R25, R31 ;  /* 0x0000001f00197202 */ /* 0x000fe20000000f00 */
[----:B------:R-:W-:Y:S01]  /*6510*/  HADD2.F32 R31, -RZ, R184.H1_H1 ;  /* 0x300000b8ff1f7230 */ /* 0x000fe20000004100 */
[----:B------:R-:W-:Y:S01]  /*6520*/  MOV R26, R30 ;  /* 0x0000001e001a7202 */ /* 0x000fe20000000f00 */
[----:B------:R-:W-:Y:S01]  /*6530*/  HADD2.F32 R32, -RZ, R28.H1_H1 ;  /* 0x3000001cff207230 */ /* 0x000fe20000004100 */
[----:B------:R-:W-:Y:S01]  /*6540*/  @!P2 FADD.FTZ R29, -R29, -RZ ;  /* 0x800000ff1d1da221 */ /* 0x000fe20000010100 */
[--C-:B------:R-:W-:Y:S01]  /*6550*/  HADD2.F32 R30, -RZ, R35.reuse.H0_H0 ;  /* 0x20000023ff1e7230 */ /* 0x100fe20000004100 */
[----:B------:R-:W-:Y:S01]  /*6560*/  @!P2 FADD.FTZ R31, -R31, -RZ ;  /* 0x800000ff1f1fa221 */ /* 0x000fe20000010100 */
[--C-:B------:R-:W-:Y:S01]  /*6570*/  HADD2.F32 R36, -RZ, R56.reuse.H0_H0 ;  /* 0x20000038ff247230 */ /* 0x100fe20000004100 */
[----:B------:R-:W-:Y:S01]  /*6580*/  FMUL.FTZ R0, R34, R33 ;  /* 0x0000002122007220 */ /* 0x000fe20000410000 */
[----:B------:R-:W-:Y:S01]  /*6590*/  HADD2.F32 R28, -RZ, R35.H1_H1 ;  /* 0x30000023ff1c7230 */ /* 0x000fe20000004100 */
[----:B------:R-:W-:Y:S01]  /*65a0*/  FMUL.FTZ R2, R32, R31 ;  /* 0x0000001f20027220 */ /* 0x000fe20000410000 */
[----:B------:R-:W-:Y:S01]  /*65b0*/  HADD2.F32 R38, -RZ, R56.H1_H1 ;  /* 0x30000038ff267230 */ /* 0x000fe20000004100 */
[----:B------:R-:W-:Y:S01]  /*65c0*/  FMUL.FTZ R3, R30, R29 ;  /* 0x0000001d1e037220 */ /* 0x000fe20000410000 */
[----:B------:R-:W-:Y:S01]  /*65d0*/  HADD2.F32 R22, -RZ, R187.H0_H0 ;  /* 0x200000bbff167230 */ /* 0x000fe20000004100 */
[----:B------:R-:W-:Y:S01]  /*65e0*/  @!P2 FADD.FTZ R24, -R24, -RZ ;  /* 0x800000ff1818a221 */ /* 0x000fe20000010100 */
[--C-:B------:R-:W-:Y:S01]  /*65f0*/  HADD2.F32 R29, -RZ, R26.reuse.H0_H0 ;  /* 0x2000001aff1d7230 */ /* 0x100fe20000004100 */
[----:B------:R-:W-:Y:S01]  /*6600*/  FFMA.FTZ R0, R37, R36, R0 ;  /* 0x0000002425007223 */ /* 0x000fe20000010000 */
[----:B------:R-:W-:Y:S01]  /*6610*/  HADD2.F32 R41, -RZ, R57.H0_H0 ;  /* 0x20000039ff297230 */ /* 0x000fe20000004100 */
[----:B------:R-:W-:Y:S01]  /*6620*/  FMUL.FTZ R4, R28, R27 ;  /* 0x0000001b1c047220 */ /* 0x000fe20000410000 */
[----:B------:R-:W-:Y:S01]  /*6630*/  HADD2.F32 R20, -RZ, R187.H1_H1 ;  /* 0x300000bbff147230 */ /* 0x000fe20000004100 */
[----:B------:R-:W-:Y:S01]  /*6640*/  @!P2 FADD.FTZ R23, -R23, -RZ ;  /* 0x800000ff1717a221 */ /* 0x000fe20000010100 */
[----:B------:R-:W-:Y:S01]  /*6650*/  HADD2.F32 R26, -RZ, R26.H1_H1 ;  /* 0x3000001aff1a7230 */ /* 0x000fe20000004100 */
[----:B------:R-:W-:Y:S01]  /*6660*/  FFMA.FTZ R2, R39, R38, R2 ;  /* 0x0000002627027223 */ /* 0x000fe20000010002 */
[----:B------:R-:W-:Y:S01]  /*6670*/  HADD2.F32 R42, -RZ, R57.H1_H1 ;  /* 0x30000039ff2a7230 */ /* 0x000fe20000004100 */
[----:B------:R-:W-:Y:S01]  /*6680*/  @!P2 FADD.FTZ R22, -R22, -RZ ;  /* 0x800000ff1616a221 */ /* 0x000fe20000010100 */
[----:B------:R-:W-:Y:S01]  /*6690*/  HADD2.F32 R37, -RZ, R51.H1_H1 ;  /* 0x30000033ff257230 */ /* 0x000fe20000004100 */
[----:B------:R-:W-:Y:S01]  /*66a0*/  FMUL.FTZ R5, R29, R24 ;  /* 0x000000181d057220 */ /* 0x000fe20000410000 */
[--C-:B------:R-:W-:Y:S01]  /*66b0*/  HADD2.F32 R27, -RZ, R25.reuse.H0_H0 ;  /* 0x20000019ff1b7230 */ /* 0x100fe20000004100 */
[----:B------:R-:W-:Y:S01]  /*66c0*/  FFMA.FTZ R3, R40, R41, R3 ;  /* 0x0000002928037223 */ /* 0x000fe20000010003 */
[----:B------:R-:W-:Y:S01]  /*66d0*/  HADD2.F32 R43, -RZ, R58.H0_H0 ;  /* 0x2000003aff2b7230 */ /* 0x000fe20000004100 */
[----:B------:R-:W-:Y:S01]  /*66e0*/  @!P2 FADD.FTZ R20, -R20, -RZ ;  /* 0x800000ff1414a221 */ /* 0x000fe20000010100 */
[----:B------:R-:W-:Y:S01]  /*66f0*/  HADD2.F32 R36, -RZ, R54.H0_H0 ;  /* 0x20000036ff247230 */ /* 0x000fe20000004100 */
[----:B------:R-:W-:Y:S01]  /*6700*/  FMUL.FTZ R6, R26, R23 ;  /* 0x000000171a067220 */ /* 0x000fe20000410000 */
[----:B------:R-:W-:Y:S01]  /*6710*/  HADD2.F32 R25, -RZ, R25.H1_H1 ;  /* 0x30000019ff197230 */ /* 0x000fe20000004100 */
[----:B------:R-:W-:Y:S01]  /*6720*/  FFMA.FTZ R4, R37, R42, R4 ;  /* 0x0000002a25047223 */ /* 0x000fe20000010004 */
[----:B------:R-:W-:Y:S01]  /*6730*/  HADD2.F32 R44, -RZ, R58.H1_H1 ;  /* 0x3000003aff2c7230 */ /* 0x000fe20000004100 */
[----:B------:R-:W-:Y:S01]  /*6740*/  FMUL.FTZ R7, R27, R22 ;  /* 0x000000161b077220 */ /* 0x000fe20000410000 */
[----:B------:R-:W-:Y:S01]  /*6750*/  HADD2.F32 R39, -RZ, R54.H1_H1 ;  /* 0x30000036ff277230 */ /* 0x000fe20000004100 */
[----:B------:R-:W-:Y:S01]  /*6760*/  FFMA.FTZ R5, R36, R43, R5 ;  /* 0x0000002b24057223 */ /* 0x000fe20000010005 */
[----:B------:R-:W-:Y:S01]  /*6770*/  HADD2.F32 R45, -RZ, R59.H0_H0 ;  /* 0x2000003bff2d7230 */ /* 0x000fe20000004100 */
        /* <DEDUP_REMOVED lines=11> */
.L_x_7099:
[----:B------:R-:W-:Y:S05]  /*6830*/  BSYNC B0 ;  /* 0x0000000000007941 */ /* 0x000fea0003800000 */
.L_x_7098:
[----:B-----5:R2:W-:Y:S02]  /*6840*/  ST.E.128 [R118.64], R36 ;  /* 0x0000002476007985 */ /* 0x0205e4000c101d06 */
.L_x_7097:
[----:B------:R-:W-:Y:S05]  /*6850*/  BSYNC B1 ;  /* 0x0000000000017941 */ /* 0x000fea0003800000 */
.L_x_7096:
[----:B------:R-:W-:Y:S01]  /*6860*/  ISETP.GE.AND P0, PT, R11, R111, PT ;  /* 0x0000006f0b00720c */ /* 0x000fe20003f06270 */
[----:B------:R-:W-:Y:S01]  /*6870*/  @!UPT UIADD3 URZ, URZ, URZ, URZ ;  /* 0x0000003f3f3ff290 */ /* 0x000fe2000fffe03f */
[----:B------:R-:W-:Y:S11]  /*6880*/  BSSY B1, `(.L_x_7100) ;  /* 0x000005d000017945 */ /* 0x000ff60003800000 */
[----:B------:R-:W-:-:S05]  /*6890*/  @P0 BRA `(.L_x_7101) ;  /* 0x000005b000000947 */ /* 0x000fca0003800000 */
[----:B--2---:R2:W5:Y:S01]  /*68a0*/  LD.E.128 R36, [R112.64+0x80] ;  /* 0x0000800670247980 */ /* 0x004562000c101d00 */
        /* <DEDUP_REMOVED lines=15> */
[C---:B------:R-:W-:Y:S02]  /*69a0*/  @P2 IADD3 R181, -R182.reuse, RZ, RZ ;  /* 0x000000ffb6b52210 */ /* 0x040fe40007ffe1ff */
[----:B------:R-:W-:Y:S02]  /*69b0*/  LEA R184, P0, R179, R114, 0x1 ;  /* 0x00000072b3b87211 */ /* 0x000fe400078008ff */
[----:B------:R-:W-:Y:S02]  /*69c0*/  LEA R22, P1, R181, R112, 0x1 ;  /* 0x00000070b5167211 */ /* 0x000fe400078208ff */
[----:B------:R-:W-:Y:S02]  /*69d0*/  LEA.HI.X.SX32 R185, R179, R115, 0x1, P0 ;  /* 0x00000073b3b97211 */ /* 0x000fe400000f0eff */
[----:B------:R-:W-:Y:S02]  /*69e0*/  MOV R179, RZ ;  /* 0x000000ff00b37202 */ /* 0x000fe40000000f00 */
[----:B------:R-:W-:Y:S02]  /*69f0*/  @P2 IADD3 R179, -R182, RZ, RZ ;  /* 0x000000ffb6b32210 */ /* 0x000fe40007ffe1ff */
[----:B------:R-:W-:Y:S01]  /*6a00*/  LEA.HI.X.SX32 R23, R181, R113, 0x1, P1 ;  /* 0x00000071b5177211 */ /* 0x000fe200008f0eff */
[----:B------:R-:W3:Y:S01]  /*6a10*/  LD.E.128 R184, [R184.64+0x80] ;  /* 0x00008006b8b87980 */ /* 0x000ee2000c101d00 */
[C---:B------:R-:W-:Y:S04]  /*6a20*/  LEA R40, P0, R179.reuse, R116, 0x1 ;  /* 0x00000074b3287211 */ /* 0x040fe800078008ff */
[----:B------:R-:W-:Y:S03]  /*6a30*/  LEA.HI.X.SX32 R41, R179, R117, 0x1, P0 ;  /* 0x00000075b3297211 */ /* 0x000fe600000f0eff */
[----:B--2---:R4:W2:Y:S08]  /*6a40*/  LD.E.128 R28, [R22.64+0x80] ;  /* 0x00008006161c7980 */ /* 0x0048b0000c101d00 */
[----:B------:R1:W2:Y:S02]  /*6a50*/  LD.E.128 R56, [R40.64+0x80] ;  /* 0x0000800628387980 */ /* 0x0002a4000c101d00 */
[----:B-1----:R-:W-:Y:S02]  /*6a60*/  HADD2.F32 R40, -RZ, R51.H0_H0 ;  /* 0x20000033ff287230 */ /* 0x002fe40000004100 */
[----:B---3--:R-:W-:Y:S02]  /*6a70*/  HADD2.F32 R33, -RZ, R184.H0_H0 ;  /* 0x200000b8ff217230 */ /* 0x008fe40000004100 */
[--C-:B------:R-:W-:Y:S02]  /*6a80*/  HADD2.F32 R27, -RZ, R185.reuse.H1_H1 ;  /* 0x300000b9ff1b7230 */ /* 0x100fe40000004100 */
[--C-:B------:R-:W-:Y:S01]  /*6a90*/  HADD2.F32 R24, -RZ, R186.reuse.H0_H0 ;  /* 0x200000baff187230 */ /* 0x100fe20000004100 */
[----:B------:R-:W-:Y:S01]  /*6aa0*/  @!P2 FADD.FTZ R33, -R33, -RZ ;  /* 0x800000ff2121a221 */ /* 0x000fe20000010100 */
[----:B----4-:R-:W-:Y:S01]  /*6ab0*/  HADD2.F32 R23, -RZ, R186.H1_H1 ;  /* 0x300000baff177230 */ /* 0x010fe20000004100 */
[----:B------:R-:W-:Y:S01]  /*6ac0*/  @!P2 FADD.FTZ R27, -R27, -RZ ;  /* 0x800000ff1b1ba221 */ /* 0x000fe20000010100 */
[----:B--2---:R-:W-:Y:S01]  /*6ad0*/  HADD2.F32 R34, -RZ, R28.H0_H0 ;  /* 0x2000001cff227230 */ /* 0x004fe20000004100 */
        /* <DEDUP_REMOVED lines=53> */
.L_x_7103:
[----:B------:R-:W-:Y:S05]  /*6e30*/  BSYNC B0 ;  /* 0x0000000000007941 */ /* 0x000fea0003800000 */
.L_x_7102:
[----:B-----5:R3:W-:Y:S02]  /*6e40*/  ST.E.128 [R118.64+0x80], R36 ;  /* 0x0000802476007985 */ /* 0x0207e4000c101d06 */
.L_x_7101:
[----:B------:R-:W-:Y:S05]  /*6e50*/  BSYNC B1 ;  /* 0x0000000000017941 */ /* 0x000fea0003800000 */
.L_x_7100:
[----:B------:R-:W-:Y:S11]  /*6e60*/  ISETP.GE.AND P0, PT, R10, R111, PT ;  /* 0x0000006f0a00720c */ /* 0x000ff60003f06270 */
[----:B------:R-:W-:Y:S02]  /*6e70*/  @!UPT UIADD3 URZ, URZ, URZ, URZ ;  /* 0x0000003f3f3ff290 */ /* 0x000fe4000fffe03f */
[----:B------:R-:W-:-:S05]  /*6e80*/  @P0 BRA `(.L_x_7095) ;  /* 0x000005b000000947 */ /* 0x000fca0003800000 */
[----:B--23--:R2:W5:Y:S01]  /*6e90*/  LD.E.128 R36, [R112.64+0x100] ;  /* 0x0001000670247980 */ /* 0x00c562000c101d00 */
        /* <DEDUP_REMOVED lines=88> */
.L_x_7105:
[----:B------:R-:W-:Y:S05]  /*7420*/  BSYNC B0 ;  /* 0x0000000000007941 */ /* 0x000fea0003800000 */
.L_x_7104:
[----:B-----5:R3:W-:Y:S02]  /*7430*/  ST.E.128 [R118.64+0x100], R36 ;  /* 0x0001002476007985 */ /* 0x0207e4000c101d06 */
.L_x_7095:
[----:B------:R-:W-:Y:S05]  /*7440*/  BSYNC B2 ;  /* 0x0000000000027941 */ /* 0x000fea0003800000 */
.L_x_7094:
[C---:B------:R-:W-:Y:S01]  /*7450*/  ISETP.GE.AND P0, PT, R145.reuse, R180, PT ;  /* 0x000000b49100720c */ /* 0x040fe20003f06270 */
[----:B------:R-:W-:Y:S03]  /*7460*/  BSSY B2, `(.L_x_7106) ;  /* 0x0000137000027945 */ /* 0x000fe60003800000 */
[----:B------:R-:W-:Y:S11]  /*7470*/  ISETP.GE.AND P0, PT, R145, R178, !P0 ;  /* 0x000000b29100720c */ /* 0x000ff60004706270 */
[----:B------:R-:W-:Y:S02]  /*7480*/  @!UPT UIADD3 URZ, URZ, URZ, URZ ;  /* 0x0000003f3f3ff290 */ /* 0x000fe4000fffe03f */
[----:B------:R-:W-:-:S05]  /*7490*/  @!P0 BRA `(.L_x_7107) ;  /* 0x0000133000008947 */ /* 0x000fca0003800000 */
[----:B-----5:R-:W-:Y:S01]  /*74a0*/  ISETP.GE.AND P0, PT, R14, R111, PT ;  /* 0x0000006f0e00720c */ /* 0x020fe20003f06270 */
[----:B------:R-:W-:Y:S01]  /*74b0*/  @!UPT UIADD3 URZ, URZ, URZ, URZ ;  /* 0x0000003f3f3ff290 */ /* 0x000fe2000fffe03f */
[----:B------:R-:W-:Y:S11]  /*74c0*/  BSSY B1, `(.L_x_7108) ;  /* 0x0000064000017945 */ /* 0x000ff60003800000 */
[----:B------:R-:W-:-:S05]  /*74d0*/  @P0 BRA `(.L_x_7109) ;  /* 0x0000062000000947 */ /* 0x000fca0003800000 */
[C---:B------:R-:W-:Y:S01]  /*74e0*/  LEA R184, P0, R89.reuse, R112, 0x1 ;  /* 0x0000007059b87211 */ /* 0x040fe200078008ff */
[----:B------:R-:W-:Y:S03]  /*74f0*/  BSSY B0, `(.L_x_7110) ;  /* 0x000005d000007945 */ /* 0x000fe60003800000 */
[----:B------:R-:W-:Y:S02]  /*7500*/  LEA.HI.X R185, R89, R113, R88, 0x1, P0 ;  /* 0x0000007159b97211 */ /* 0x000fe400000f0c58 */
[----:B------:R-:W-:Y:S03]  /*7510*/  ISETP.GE.AND P0, PT, R14, R21, PT ;  /* 0x000000150e00720c */ /* 0x000fe60003f06270 */
[----:B--23--:R2:W5:Y:S10]  /*7520*/  LD.E.128 R36, [R184.64] ;  /* 0x00000006b8247980 */ /* 0x00c574000c101d00 */
[----:B------:R-:W-:-:S05]  /*7530*/  @P0 BRA `(.L_x_7111) ;  /* 0x0000058000000947 */ /* 0x000fca0003800000 */
[----:B------:R-:W-:Y:S01]  /*7540*/  LEA.HI R179, R21, R21, RZ, 0x1 ;  /* 0x0000001515b37211 */ /* 0x000fe200078f08ff */
[----:B-----5:R-:W-:Y:S01]  /*7550*/  IMAD.MOV.U32 R49, RZ, RZ, R39 ;  /* 0x000000ffff317224 */ /* 0x020fe200078e0027 */
[--C-:B------:R-:W-:Y:S01]  /*7560*/  HADD2.F32 R39, -RZ, R36.reuse.H1_H1 ;  /* 0x30000024ff277230 */ /* 0x100fe20000004100 */
[----:B------:R-:W-:Y:S02]  /*7570*/  MOV R183, RZ ;  /* 0x000000ff00b77202 */ /* 0x000fe40000000f00 */
[----:B------:R-:W-:Y:S02]  /*7580*/  SHF.R.S32.HI R179, RZ, 0x1, R179 ;  /* 0x00000001ffb37819 */ /* 0x000fe400000114b3 */
[----:B------:R-:W-:Y:S01]  /*7590*/  MOV R51, R37 ;  /* 0x0000002500337202 */ /* 0x000fe20000000f00 */
[----:B------:R-:W-:Y:S01]  /*75a0*/  HADD2.F32 R37, -RZ, R36.H0_H0 ;  /* 0x20000024ff257230 */ /* 0x000fe20000004100 */
[-C--:B------:R-:W-:Y:S02]  /*75b0*/  ISETP.GE.AND P1, PT, R14, R179.reuse, PT ;  /* 0x000000b30e00720c */ /* 0x080fe40003f26270 */
[----:B------:R-:W-:Y:S02]  /*75c0*/  MOV R182, R179 ;  /* 0x000000b300b67202 */ /* 0x000fe40000000f00 */
[----:B------:R-:W-:Y:S09]  /*75d0*/  MOV R54, R38 ;  /* 0x0000002600367202 */ /* 0x000ff20000000f00 */
[C---:B------:R-:W-:Y:S02]  /*75e0*/  @P1 IADD3 R182, -R179.reuse, RZ, RZ ;  /* 0x000000ffb3b61210 */ /* 0x040fe40007ffe1ff */
[----:B------:R-:W-:Y:S02]  /*75f0*/  @P1 IADD3 R183, -R179, RZ, RZ ;  /* 0x000000ffb3b71210 */ /* 0x000fe40007ffe1ff */
[----:B------:R-:W-:Y:S02]  /*7600*/  LEA R22, P0, R182, R184, 0x1 ;  /* 0x000000b8b6167211 */ /* 0x000fe400078008ff */
[----:B------:R-:W-:Y:S02]  /*7610*/  IADD3 R181, P2, R148, R183, RZ ;  /* 0x000000b794b57210 */ /* 0x000fe40007f5e0ff */
[----:B------:R-:W-:Y:S02]  /*7620*/  LEA.HI.X.SX32 R23, R182, R185, 0x1, P0 ;  /* 0x000000b9b6177211 */ /* 0x000fe400000f0eff */
[----:B--2---:R-:W-:Y:S02]  /*7630*/  LEA R184, P0, R181, R114, 0x1 ;  /* 0x00000072b5b87211 */ /* 0x004fe400078008ff */
[-C--:B------:R-:W-:Y:S01]  /*7640*/  LEA.HI.X.SX32 R182, R183, R130.reuse, 0x1, P2 ;  /* 0x00000082b7b67211 */ /* 0x080fe200010f0eff */
[----:B------:R-:W2:Y:S03]  /*7650*/  LD.E.128 R28, [R22.64] ;  /* 0x00000006161c7980 */ /* 0x000ea6000c101d00 */
[----:B------:R-:W-:Y:S02]  /*7660*/  LEA.HI.X R185, R181, R115, R182, 0x1, P0 ;  /* 0x00000073b5b97211 */ /* 0x000fe400000f0cb6 */
[----:B------:R-:W-:Y:S01]  /*7670*/  MOV R181, RZ ;  /* 0x000000ff00b57202 */ /* 0x000fe20000000f00 */
[----:B------:R-:W-:Y:S03]  /*7680*/  @P1 IMAD.MOV R181, RZ, RZ, -R179 ;  /* 0x000000ffffb51224 */ /* 0x000fe600078e0ab3 */
[----:B------:R-:W3:Y:S02]  /*7690*/  LD.E.128 R184, [R184.64] ;  /* 0x00000006b8b87980 */ /* 0x000ee4000c101d00 */
[----:B------:R-:W-:Y:S04]  /*76a0*/  IADD3 R179, P0, R148, R181, RZ ;  /* 0x000000b594b37210 */ /* 0x000fe80007f1e0ff */
[----:B------:R-:W-:Y:S02]  /*76b0*/  LEA.HI.X.SX32 R182, R181, R130, 0x1, P0 ;  /* 0x00000082b5b67211 */ /* 0x000fe400000f0eff */
[C---:B------:R-:W-:Y:S04]  /*76c0*/  LEA R40, P0, R179.reuse, R116, 0x1 ;  /* 0x00000074b3287211 */ /* 0x040fe800078008ff */
[----:B------:R-:W-:Y:S05]  /*76d0*/  LEA.HI.X R41, R179, R117, R182, 0x1, P0 ;  /* 0x00000075b3297211 */ /* 0x000fea00000f0cb6 */
[----:B------:R4:W3:Y:S02]  /*76e0*/  LD.E.128 R56, [R40.64] ;  /* 0x0000000628387980 */ /* 0x0008e4000c101d00 */
[----:B----4-:R-:W-:Y:S02]  /*76f0*/  HADD2.F32 R40, -RZ, R51.H0_H0 ;  /* 0x20000033ff287230 */ /* 0x010fe40000004100 */
[--C-:B--2---:R-:W-:Y:S01]  /*7700*/  HADD2.F32 R34, -RZ, R28.reuse.H0_H0 ;  /* 0x2000001cff227230 */ /* 0x104fe20000004100 */
[----:B------:R-:W-:Y:S01]  /*7710*/  MOV R35, R29 ;  /* 0x0000001d00237202 */ /* 0x000fe20000000f00 */
[----:B------:R-:W-:Y:S01]  /*7720*/  HADD2.F32 R32, -RZ, R28.H1_H1 ;  /* 0x3000001cff207230 */ /* 0x000fe20000004100 */
[----:B------:R-:W-:Y:S02]  /*7730*/  MOV R25, R31 ;  /* 0x0000001f00197202 */ /* 0x000fe40000000f00 */
        /* <DEDUP_REMOVED lines=22> */
[----:B------:R-:W-:Y:S01]  /*78a0*/  FFMA.FTZ R0, R37, R36, R0 ;  /* 0x0000002425007223 */ /* 0x000fe20000010000 */
[--C-:B------:R-:W-:Y:S01]  /*78b0*/  HADD2.F32 R41, -RZ, R57.reuse.H0_H0 ;  /* 0x20000039ff297230 */ /* 0x100fe20000004100 */
        /* <DEDUP_REMOVED lines=32> */
.L_x_7111:
[----:B------:R-:W-:Y:S05]  /*7ac0*/  BSYNC B0 ;  /* 0x0000000000007941 */ /* 0x000fea0003800000 */
.L_x_7110:
[C---:B------:R-:W-:Y:S04]  /*7ad0*/  LEA R2, P0, R208.reuse, R118, 0x1 ;  /* 0x00000076d0027211 */ /* 0x040fe800078008ff */
[----:B------:R-:W-:Y:S05]  /*7ae0*/  LEA.HI.X R3, R208, R119, R209, 0x1, P0 ;  /* 0x00000077d0037211 */ /* 0x000fea00000f0cd1 */
[----:B-----5:R3:W-:Y:S04]  /*7af0*/  ST.E.128 [R2.64], R36 ;  /* 0x0000002402007985 */ /* 0x0207e8000c101d06 */
.L_x_7109:
[----:B------:R-:W-:Y:S05]  /*7b00*/  BSYNC B1 ;  /* 0x0000000000017941 */ /* 0x000fea0003800000 */
.L_x_7108:
[----:B------:R-:W-:Y:S01]  /*7b10*/  ISETP.GE.AND P0, PT, R11, R111, PT ;  /* 0x0000006f0b00720c */ /* 0x000fe20003f06270 */
[----:B------:R-:W-:Y:S01]  /*7b20*/  @!UPT UIADD3 URZ, URZ, URZ, URZ ;  /* 0x0000003f3f3ff290 */ /* 0x000fe2000fffe03f */
[----:B------:R-:W-:Y:S11]  /*7b30*/  BSSY B1, `(.L_x_7112) ;  /* 0x0000064000017945 */ /* 0x000ff60003800000 */
[----:B------:R-:W-:-:S05]  /*7b40*/  @P0 BRA `(.L_x_7113) ;  /* 0x0000062000000947 */ /* 0x000fca0003800000 */
[C---:B--2---:R-:W-:Y:S01]  /*7b50*/  LEA R184, P0, R90.reuse, R112, 0x1 ;  /* 0x000000705ab87211 */ /* 0x044fe200078008ff */
[----:B------:R-:W-:Y:S03]  /*7b60*/  BSSY B0, `(.L_x_7114) ;  /* 0x000005d000007945 */ /* 0x000fe60003800000 */
[----:B------:R-:W-:Y:S02]  /*7b70*/  LEA.HI.X R185, R90, R113, R91, 0x1, P0 ;  /* 0x000000715ab97211 */ /* 0x000fe400000f0c5b */
[----:B------:R-:W-:Y:S03]  /*7b80*/  ISETP.GE.AND P0, PT, R11, R21, PT ;  /* 0x000000150b00720c */ /* 0x000fe60003f06270 */
[----:B---3--:R2:W5:Y:S10]  /*7b90*/  LD.E.128 R36, [R184.64] ;  /* 0x00000006b8247980 */ /* 0x008574000c101d00 */
        /* <DEDUP_REMOVED lines=13> */
[----:B------:R-:W-:Y:S02]  /*7c70*/  IADD3 R179, P2, R139, R181, RZ ;  /* 0x000000b58bb37210 */ /* 0x000fe40007f5e0ff */
[----:B------:R-:W-:Y:S02]  /*7c80*/  LEA R22, P0, R183, R184, 0x1 ;  /* 0x000000b8b7167211 */ /* 0x000fe400078008ff */
[----:B--2---:R-:W-:Y:S02]  /*7c90*/  LEA.HI.X.SX32 R184, R181, R128, 0x1, P2 ;  /* 0x00000080b5b87211 */ /* 0x004fe400010f0eff */
[----:B------:R-:W-:Y:S01]  /*7ca0*/  MOV R181, RZ ;  /* 0x000000ff00b57202 */ /* 0x000fe20000000f00 */
[----:B------:R-:W-:Y:S01]  /*7cb0*/  @P1 IMAD.MOV R181, RZ, RZ, -R182 ;  /* 0x000000ffffb51224 */ /* 0x000fe200078e0ab6 */
[----:B------:R-:W-:Y:S02]  /*7cc0*/  LEA.HI.X.SX32 R23, R183, R185, 0x1, P0 ;  /* 0x000000b9b7177211 */ /* 0x000fe400000f0eff */
[C---:B------:R-:W-:Y:S03]  /*7cd0*/  LEA R186, P0, R179.reuse, R114, 0x1 ;  /* 0x00000072b3ba7211 */ /* 0x040fe600078008ff */
[----:B------:R-:W2:Y:S01]  /*7ce0*/  LD.E.128 R28, [R22.64] ;  /* 0x00000006161c7980 */ /* 0x000ea2000c101d00 */
[----:B------:R-:W-:Y:S02]  /*7cf0*/  LEA.HI.X R187, R179, R115, R184, 0x1, P0 ;  /* 0x00000073b3bb7211 */ /* 0x000fe400000f0cb8 */
[----:B------:R-:W-:Y:S04]  /*7d00*/  IADD3 R179, P0, R139, R181, RZ ;  /* 0x000000b58bb37210 */ /* 0x000fe80007f1e0ff */
[----:B------:R-:W-:Y:S01]  /*7d10*/  LEA.HI.X.SX32 R182, R181, R128, 0x1, P0 ;  /* 0x00000080b5b67211 */ /* 0x000fe200000f0eff */
[----:B------:R-:W3:Y:S01]  /*7d20*/  LD.E.128 R184, [R186.64] ;  /* 0x00000006bab87980 */ /* 0x000ee2000c101d00 */
        /* <DEDUP_REMOVED lines=9> */
[----:B------:R-:W-:Y:S02]  /*7dc0*/  HADD2.F32 R30, -RZ, R35.H0_H0 ;  /* 0x20000023ff1e7230 */ /* 0x000fe40000004100 */
        /* <DEDUP_REMOVED lines=54> */
.L_x_7115:
[----:B------:R-:W-:Y:S05]  /*8130*/  BSYNC B0 ;  /* 0x0000000000007941 */ /* 0x000fea0003800000 */
.L_x_7114:
[C---:B------:R-:W-:Y:S04]  /*8140*/  LEA R2, P0, R83.reuse, R118, 0x1 ;  /* 0x0000007653027211 */ /* 0x040fe800078008ff */
[----:B------:R-:W-:Y:S05]  /*8150*/  LEA.HI.X R3, R83, R119, R82, 0x1, P0 ;  /* 0x0000007753037211 */ /* 0x000fea00000f0c52 */
[----:B-----5:R3:W-:Y:S04]  /*8160*/  ST.E.128 [R2.64], R36 ;  /* 0x0000002402007985 */ /* 0x0207e8000c101d06 */
.L_x_7113:
[----:B------:R-:W-:Y:S05]  /*8170*/  BSYNC B1 ;  /* 0x0000000000017941 */ /* 0x000fea0003800000 */
.L_x_7112:
[----:B------:R-:W-:Y:S11]  /*8180*/  ISETP.GE.AND P0, PT, R10, R111, PT ;  /* 0x0000006f0a00720c */ /* 0x000ff60003f06270 */
[----:B------:R-:W-:Y:S02]  /*8190*/  @!UPT UIADD3 URZ, URZ, URZ, URZ ;  /* 0x0000003f3f3ff290 */ /* 0x000fe4000fffe03f */
        /* <DEDUP_REMOVED lines=22> */
[C---:B--2---:R-:W-:Y:S02]  /*8300*/  LEA R184, P0, R181.reuse, R114, 0x1 ;  /* 0x00000072b5b87211 */ /* 0x044fe400078008ff */
[----:B------:R-:W-:Y:S01]  /*8310*/  LEA.HI.X.SX32 R182, R182, R126, 0x1, P2 ;  /* 0x0000007eb6b67211 */ /* 0x000fe200010f0eff */
        /* <DEDUP_REMOVED lines=71> */
.L_x_7117:
[----:B------:R-:W-:Y:S05]  /*8790*/  BSYNC B0 ;  /* 0x0000000000007941 */ /* 0x000fea0003800000 */
.L_x_7116:
[C---:B------:R-:W-:Y:S04]  /*87a0*/  LEA R2, P0, R79.reuse, R118, 0x1 ;  /* 0x000000764f027211 */ /* 0x040fe800078008ff */
[----:B------:R-:W-:Y:S05]  /*87b0*/  LEA.HI.X R3, R79, R119, R78, 0x1, P0 ;  /* 0x000000774f037211 */ /* 0x000fea00000f0c4e */
[----:B-----5:R3:W-:Y:S04]  /*87c0*/  ST.E.128 [R2.64], R36 ;  /* 0x0000002402007985 */ /* 0x0207e8000c101d06 */
.L_x_7107:
[----:B------:R-:W-:Y:S05]  /*87d0*/  BSYNC B2 ;  /* 0x0000000000027941 */ /* 0x000fea0003800000 */
.L_x_7106:
        /* <DEDUP_REMOVED lines=27> */
[C---:B------:R-:W-:Y:S02]  /*8990*/  LEA R22, P0, R183.reuse, R184, 0x1 ;  /* 0x000000b8b7167211 */ /* 0x040fe400078008ff */
        /* <DEDUP_REMOVED lines=75> */
.L_x_7123:
[----:B------:R-:W-:Y:S05]  /*8e50*/  BSYNC B0 ;  /* 0x0000000000007941 */ /* 0x000fea0003800000 */
.L_x_7122:
[C---:B------:R-:W-:Y:S04]  /*8e60*/  LEA R2, P0, R84.reuse, R118, 0x1 ;  /* 0x0000007654027211 */ /* 0x040fe800078008ff */
[----:B------:R-:W-:Y:S05]  /*8e70*/  LEA.HI.X R3, R84, R119, R85, 0x1, P0 ;  /* 0x0000007754037211 */ /* 0x000fea00000f0c55 */
[----:B-----5:R3:W-:Y:S04]  /*8e80*/  ST.E.128 [R2.64], R36 ;  /* 0x0000002402007985 */ /* 0x0207e8000c101d06 */
.L_x_7121:
[----:B------:R-:W-:Y:S05]  /*8e90*/  BSYNC B1 ;  /* 0x0000000000017941 */ /* 0x000fea0003800000 */
.L_x_7120:
        /* <DEDUP_REMOVED lines=22> */
[C---:B------:R-:W-:Y:S02]  /*9000*/  IADD3 R179, P2, R136.reuse, R181, RZ ;  /* 0x000000b588b37210 */ /* 0x040fe40007f5e0ff */
        /* <DEDUP_REMOVED lines=75> */
.L_x_7127:
[----:B------:R-:W-:Y:S05]  /*94c0*/  BSYNC B0 ;  /* 0x0000000000007941 */ /* 0x000fea0003800000 */
.L_x_7126:
[C---:B------:R-:W-:Y:S04]  /*94d0*/  LEA R2, P0, R81.reuse, R118, 0x1 ;  /* 0x0000007651027211 */ /* 0x040fe800078008ff */
[----:B------:R-:W-:Y:S05]  /*94e0*/  LEA.HI.X R3, R81, R119, R80, 0x1, P0 ;  /* 0x0000007751037211 */ /* 0x000fea00000f0c50 */
[----:B-----5:R3:W-:Y:S04]  /*94f0*/  ST.E.128 [R2.64], R36 ;  /* 0x0000002402007985 */ /* 0x0207e8000c101d06 */
.L_x_7125:
[----:B------:R-:W-:Y:S05]  /*9500*/  BSYNC B1 ;  /* 0x0000000000017941 */ /* 0x000fea0003800000 */
.L_x_7124:
        /* <DEDUP_REMOVED lines=97> */
.L_x_7129:
[----:B------:R-:W-:Y:S05]  /*9b20*/  BSYNC B0 ;  /* 0x0000000000007941 */ /* 0x000fea0003800000 */
.L_x_7128:
[C---:B------:R-:W-:Y:S04]  /*9b30*/  LEA R2, P0, R77.reuse, R118, 0x1 ;  /* 0x000000764d027211 */ /* 0x040fe800078008ff */
[----:B------:R-:W-:Y:S05]  /*9b40*/  LEA.HI.X R3, R77, R119, R76, 0x1, P0 ;  /* 0x000000774d037211 */ /* 0x000fea00000f0c4c */
[----:B-----5:R3:W-:Y:S04]  /*9b50*/  ST.E.128 [R2.64], R36 ;  /* 0x0000002402007985 */ /* 0x0207e8000c101d06 */
.L_x_7119:
[----:B------:R-:W-:Y:S05]  /*9b60*/  BSYNC B2 ;  /* 0x0000000000027941 */ /* 0x000fea0003800000 */
.L_x_7118:
        /* <DEDUP_REMOVED lines=9> */
[----:B------:R-:W-:Y:S01]  /*9c00*/  IMAD.WIDE.U32 R182, R176, 0x60, R112 ;  /* 0x00000060b0b67825 */ /* 0x000fe200078e0070 */
[----:B------:R-:W-:Y:S01]  /*9c10*/  ISETP.GE.AND P0, PT, R14, R21, PT ;  /* 0x000000150e00720c */ /* 0x000fe20003f06270 */
[----:B------:R-:W-:Y:S02]  /*9c20*/  BSSY B0, `(.L_x_7134) ;  /* 0x000005d000007945 */ /* 0x000fe40003800000 */
[----:B------:R-:W-:Y:S05]  /*9c30*/  IMAD R0, R177, 0x60, RZ ;  /* 0x00000060b1007824 */ /* 0x000fea00078e02ff */
[----:B------:R-:W-:Y:S05]  /*9c40*/  IADD3 R183, R183, R0, RZ ;  /* 0x00000000b7b77210 */ /* 0x000fea0007ffe0ff */
[----:B--23--:R2:W5:Y:S01]  /*9c50*/  LD.E.128 R36, [R182.64] ;  /* 0x00000006b6247980 */ /* 0x00c562000c101d00 */
        /* <DEDUP_REMOVED lines=16> */
[----:B------:R-:W-:Y:S02]  /*9d60*/  LEA.HI.X.SX32 R180, R180, R127, 0x1, P2 ;  /* 0x0000007fb4b47211 */ /* 0x000fe400010f0eff */
[C---:B--2---:R-:W-:Y:S01]  /*9d70*/  LEA R182, P0, R178.reuse, R114, 0x1 ;  /* 0x00000072b2b67211 */ /* 0x044fe200078008ff */
        /* <DEDUP_REMOVED lines=71> */
.L_x_7135:
[----:B------:R-:W-:Y:S05]  /*a1f0*/  BSYNC B0 ;  /* 0x0000000000007941 */ /* 0x000fea0003800000 */
.L_x_7134:
[----:B------:R-:W-:Y:S02]  /*a200*/  IMAD R0, R61, 0x60, RZ ;  /* 0x000000603d007824 */ /* 0x000fe400078e02ff */
[----:B------:R-:W-:Y:S05]  /*a210*/  IMAD.WIDE.U32 R2, R60, 0x60, R118 ;  /* 0x000000603c027825 */ /* 0x000fea00078e0076 */
[----:B------:R-:W-:Y:S05]  /*a220*/  IADD3 R3, R3, R0, RZ ;  /* 0x0000000003037210 */ /* 0x000fea0007ffe0ff */
[----:B-----5:R3:W-:Y:S02]  /*a230*/  ST.E.128 [R2.64], R36 ;  /* 0x0000002402007985 */ /* 0x0207e4000c101d06 */
.L_x_7133:
[----:B------:R-:W-:Y:S05]  /*a240*/  BSYNC B1 ;  /* 0x0000000000017941 */ /* 0x000fea0003800000 */
.L_x_7132:
        /* <DEDUP_REMOVED lines=15> */
[----:B------:R-:W-:Y:S02]  /*a340*/  MOV R184, RZ ;  /* 0x000000ff00b87202 */ /* 0x000fe40000000f00 */
[-C--:B------:R-:W-:Y:S02]  /*a350*/  ISETP.GE.AND P1, PT, R11, R178.reuse, PT ;  /* 0x000000b20b00720c */ /* 0x080fe40003f26270 */
[----:B------:R-:W-:Y:S02]  /*a360*/  MOV R181, R178 ;  /* 0x000000b200b57202 */ /* 0x000fe40000000f00 */
[----:B------:R-:W-:Y:S01]  /*a370*/  MOV R51, R37 ;  /* 0x0000002500337202 */ /* 0x000fe20000000f00 */
[----:B------:R-:W-:Y:S01]  /*a380*/  HADD2.F32 R37, -RZ, R36.H0_H0 ;  /* 0x20000024ff257230 */ /* 0x000fe20000004100 */
[----:B------:R-:W-:Y:S07]  /*a390*/  MOV R54, R38 ;  /* 0x0000002600367202 */ /* 0x000fee0000000f00 */
[C---:B------:R-:W-:Y:S01]  /*a3a0*/  @P1 IADD3 R181, -R178.reuse, RZ, RZ ;  /* 0x000000ffb2b51210 */ /* 0x040fe20007ffe1ff */
[----:B------:R-:W-:Y:S01]  /*a3b0*/  @P1 IMAD.MOV R184, RZ, RZ, -R178 ;  /* 0x000000ffffb81224 */ /* 0x000fe200078e0ab2 */
        /* <DEDUP_REMOVED lines=75> */
.L_x_7139:
[----:B------:R-:W-:Y:S05]  /*a870*/  BSYNC B0 ;  /* 0x0000000000007941 */ /* 0x000fea0003800000 */
.L_x_7138:
[C---:B------:R-:W-:Y:S04]  /*a880*/  LEA R2, P0, R75.reuse, R118, 0x1 ;  /* 0x000000764b027211 */ /* 0x040fe800078008ff */
[----:B------:R-:W-:Y:S05]  /*a890*/  LEA.HI.X R3, R75, R119, R74, 0x1, P0 ;  /* 0x000000774b037211 */ /* 0x000fea00000f0c4a */
[----:B-----5:R3:W-:Y:S04]  /*a8a0*/  ST.E.128 [R2.64], R36 ;  /* 0x0000002402007985 */ /* 0x0207e8000c101d06 */
.L_x_7137:
[----:B------:R-:W-:Y:S05]  /*a8b0*/  BSYNC B1 ;  /* 0x0000000000017941 */ /* 0x000fea0003800000 */
.L_x_7136:
[----:B------:R-:W-:Y:S11]  /*a8c0*/  ISETP.GE.AND P0, PT, R10, R111, PT ;  /* 0x0000006f0a00720c */ /* 0x000ff60003f06270 */
[----:B------:R-:W-:Y:S02]  /*a8d0*/  @!UPT UIADD3 URZ, URZ, URZ, URZ ;  /* 0x0000003f3f3ff290 */ /* 0x000fe4000fffe03f */
[----:B------:R-:W-:-:S05]  /*a8e0*/  @P0 BRA `(.L_x_7131) ;  /* 0x0000064000000947 */ /* 0x000fca0003800000 */
[C---:B------:R-:W-:Y:S01]  /*a8f0*/  LEA R180, P0, R103.reuse, R112, 0x1 ;  /* 0x0000007067b47211 */ /* 0x040fe200078008ff */
[----:B------:R-:W-:Y:S03]  /*a900*/  BSSY B0, `(.L_x_7140) ;  /* 0x000005f000007945 */ /* 0x000fe60003800000 */
[----:B------:R-:W-:Y:S02]  /*a910*/  LEA.HI.X R181, R103, R113, R102, 0x1, P0 ;  /* 0x0000007167b57211 */ /* 0x000fe400000f0c66 */
[----:B------:R-:W-:Y:S03]  /*a920*/  ISETP.GE.AND P0, PT, R10, R21, PT ;  /* 0x000000150a00720c */ /* 0x000fe60003f06270 */
[----:B------:R4:W5:Y:S10]  /*a930*/  LD.E.128 R40, [R180.64] ;  /* 0x00000006b4287980 */ /* 0x000974000c101d00 */
[----:B------:R-:W-:-:S05]  /*a940*/  @P0 BRA `(.L_x_7141) ;  /* 0x000005a000000947 */ /* 0x000fca0003800000 */
[----:B------:R-:W-:Y:S01]  /*a950*/  LEA.HI R111, R21, R21, RZ, 0x1 ;  /* 0x00000015156f7211 */ /* 0x000fe200078f08ff */
[----:B--23-5:R-:W-:Y:S01]  /*a960*/  IMAD.MOV.U32 R38, RZ, RZ, R40 ;  /* 0x000000ffff267224 */ /* 0x02cfe200078e0028 */
[----:B------:R-:W-:Y:S02]  /*a970*/  MOV R179, RZ ;  /* 0x000000ff00b37202 */ /* 0x000fe40000000f00 */
[----:B------:R-:W-:Y:S02]  /*a980*/  SHF.R.S32.HI R111, RZ, 0x1, R111 ;  /* 0x00000001ff6f7819 */ /* 0x000fe4000001146f */
[--C-:B------:R-:W-:Y:S01]  /*a990*/  HADD2.F32 R33, -RZ, R38.reuse.H0_H0 ;  /* 0x20000026ff217230 */ /* 0x100fe20000004100 */
[----:B------:R-:W-:Y:S01]  /*a9a0*/  MOV R51, R41 ;  /* 0x0000002900337202 */ /* 0x000fe20000000f00 */
[----:B------:R-:W-:Y:S01]  /*a9b0*/  HADD2.F32 R37, -RZ, R38.H1_H1 ;  /* 0x30000026ff257230 */ /* 0x000fe20000004100 */
[-C--:B------:R-:W-:Y:S02]  /*a9c0*/  ISETP.GE.AND P1, PT, R10, R111.reuse, PT ;  /* 0x0000006f0a00720c */ /* 0x080fe40003f26270 */
[----:B------:R-:W-:Y:S01]  /*a9d0*/  MOV R178, R111 ;  /* 0x0000006f00b27202 */ /* 0x000fe20000000f00 */
[----:B------:R-:W-:Y:S01]  /*a9e0*/  HADD2.F32 R40, -RZ, R51.H0_H0 ;  /* 0x20000033ff287230 */ /* 0x000fe20000004100 */
[----:B------:R-:W-:Y:S02]  /*a9f0*/  MOV R46, R42 ;  /* 0x0000002a002e7202 */ /* 0x000fe40000000f00 */
[----:B------:R-:W-:Y:S07]  /*aa00*/  MOV R49, R43 ;  /* 0x0000002b00317202 */ /* 0x000fee0000000f00 */
[----:B------:R-:W-:Y:S01]  /*aa10*/  @P1 IMAD.MOV R179, RZ, RZ, -R111 ;  /* 0x000000ffffb31224 */ /* 0x000fe200078e0a6f */
[----:B------:R-:W-:Y:S04]  /*aa20*/  @P1 IADD3 R178, -R111, RZ, RZ ;  /* 0x000000ff6fb21210 */ /* 0x000fe80007ffe1ff */
[----:B------:R-:W-:Y:S02]  /*aa30*/  LEA R20, P0, R178, R180, 0x1 ;  /* 0x000000b4b2147211 */ /* 0x000fe400078008ff */
[----:B------:R-:W-:Y:S02]  /*aa40*/  IADD3 R54, P2, R132, R179, RZ ;  /* 0x000000b384367210 */ /* 0x000fe40007f5e0ff */
[----:B------:R-:W-:Y:S02]  /*aa50*/  LEA.HI.X.SX32 R21, R178, R181, 0x1, P0 ;  /* 0x000000b5b2157211 */ /* 0x000fe400000f0eff */
[C---:B----4-:R-:W-:Y:S02]  /*aa60*/  LEA R180, P0, R54.reuse, R114, 0x1 ;  /* 0x0000007236b47211 */ /* 0x050fe400078008ff */
[-C--:B------:R-:W-:Y:S02]  /*aa70*/  LEA.HI.X.SX32 R179, R179, R122.reuse, 0x1, P2 ;  /* 0x0000007ab3b37211 */ /* 0x080fe400010f0eff */
[----:B------:R-:W2:Y:S02]  /*aa80*/  LD.E.128 R20, [R20.64] ;  /* 0x0000000614147980 */ /* 0x000ea4000c101d00 */
[----:B------:R-:W-:Y:S02]  /*aa90*/  LEA.HI.X R181, R54, R115, R179, 0x1, P0 ;  /* 0x0000007336b57211 */ /* 0x000fe400000f0cb3 */
[----:B------:R-:W-:Y:S02]  /*aaa0*/  MOV R179, RZ ;  /* 0x000000ff00b37202 */ /* 0x000fe40000000f00 */
[----:B------:R-:W-:Y:S02]  /*aab0*/  @P1 IADD3 R179, -R111, RZ, RZ ;  /* 0x000000ff6fb31210 */ /* 0x000fe40007ffe1ff */
[----:B------:R-:W3:Y:S02]  /*aac0*/  LD.E.128 R180, [R180.64] ;  /* 0x00000006b4b47980 */ /* 0x000ee4000c101d00 */
[----:B------:R-:W-:Y:S04]  /*aad0*/  IADD3 R111, P0, R132, R179, RZ ;  /* 0x000000b3846f7210 */ /* 0x000fe80007f1e0ff */
[----:B------:R-:W-:Y:S02]  /*aae0*/  LEA.HI.X.SX32 R54, R179, R122, 0x1, P0 ;  /* 0x0000007ab3367211 */ /* 0x000fe400000f0eff */
[C---:B------:R-:W-:Y:S04]  /*aaf0*/  LEA R44, P0, R111.reuse, R116, 0x1 ;  /* 0x000000746f2c7211 */ /* 0x040fe800078008ff */
[----:B------:R-:W-:Y:S05]  /*ab00*/  LEA.HI.X R45, R111, R117, R54, 0x1, P0 ;  /* 0x000000756f2d7211 */ /* 0x000fea00000f0c36 */
[----:B------:R-:W4:Y:S01]  /*ab10*/  LD.E.128 R56, [R44.64] ;  /* 0x000000062c387980 */ /* 0x000f22000c101d00 */
[--C-:B---3--:R-:W-:Y:S01]  /*ab20*/  HADD2.F32 R29, -RZ, R180.reuse.H0_H0 ;  /* 0x200000b4ff1d7230 */ /* 0x108fe20000004100 */
[----:B--2---:R-:W-:Y:S01]  /*ab30*/  IMAD.MOV.U32 R30, RZ, RZ, R20 ;  /* 0x000000ffff1e7224 */ /* 0x004fe200078e0014 */
[----:B------:R-:W-:Y:S01]  /*ab40*/  HADD2.F32 R27, -RZ, R180.H1_H1 ;  /* 0x300000b4ff1b7230 */ /* 0x000fe20000004100 */
[----:B------:R-:W-:Y:S01]  /*ab50*/  MOV R31, R21 ;  /* 0x00000015001f7202 */ /* 0x000fe20000000f00 */
[--C-:B------:R-:W-:Y:S01]  /*ab60*/  HADD2.F32 R25, -RZ, R181.reuse.H0_H0 ;  /* 0x200000b5ff197230 */ /* 0x100fe20000004100 */
[----:B------:R-:W-:Y:S01]  /*ab70*/  @!P1 FADD.FTZ R29, -R29, -RZ ;  /* 0x800000ff1d1d9221 */ /* 0x000fe20000010100 */
[--C-:B------:R-:W-:Y:S01]  /*ab80*/  HADD2.F32 R36, -RZ, R30.reuse.H0_H0 ;  /* 0x2000001eff247230 */ /* 0x100fe20000004100 */
        /* <DEDUP_REMOVED lines=10> */
[----:B------:R-:W-:Y:S01]  /*ac30*/  @!P1 FADD.FTZ R23, -R23, -RZ ;  /* 0x800000ff17179221 */ /* 0x000fe20000010100 */
[--C-:B----4-:R-:W-:Y:S01]  /*ac40*/  HADD2.F32 R35, -RZ, R56.reuse.H0_H0 ;  /* 0x20000038ff237230 */ /* 0x110fe20000004100 */
        /* <DEDUP_REMOVED lines=34> */
[----:B------:R-:W-:Y:S01]  /*ae70*/  FFMA.FTZ R6, R35, R43, R6 ;  /* 0x0000002b23067223 */ /* 0x000fe20000010006 */
[----:B------:R-:W-:Y:S02]  /*ae80*/  HADD2.F32 R45, -RZ, R59.H1_H1 ;  /* 0x3000003bff2d7230 */ /* 0x000fe40000004100 */
[----:B------:R-:W-:Y:S01]  /*ae90*/  HADD2.F32 R37, -RZ, R49.H1_H1 ;  /* 0x30000031ff257230 */ /* 0x000fe20000004100 */
[----:B------:R-:W-:Y:S01]  /*aea0*/  FFMA.FTZ R7, R40, R44, R7 ;  /* 0x0000002c28077223 */ /* 0x000fe20000010007 */
[----:B------:R-:W-:Y:S02]  /*aeb0*/  F2FP.PACK_AB R40, R2, R0 ;  /* 0x000000000228723e */ /* 0x000fe400000000ff */
[----:B------:R-:W-:Y:S01]  /*aec0*/  F2FP.PACK_AB R42, R6, R5 ;  /* 0x00000005062a723e */ /* 0x000fe200000000ff */
[----:B------:R-:W-:Y:S05]  /*aed0*/  FFMA.FTZ R8, R37, R45, R8 ;  /* 0x0000002d25087223 */ /* 0x000fea0000010008 */
[----:B------:R-:W-:Y:S02]  /*aee0*/  F2FP.PACK_AB R43, R8, R7 ;  /* 0x00000007082b723e */ /* 0x000fe400000000ff */
.L_x_7141:
[----:B------:R-:W-:Y:S05]  /*aef0*/  BSYNC B0 ;  /* 0x0000000000007941 */ /* 0x000fea0003800000 */
.L_x_7140:
[C---:B---3--:R-:W-:Y:S04]  /*af00*/  LEA R2, P0, R73.reuse, R118, 0x1 ;  /* 0x0000007649027211 */ /* 0x048fe800078008ff */
[----:B------:R-:W-:Y:S05]  /*af10*/  LEA.HI.X R3, R73, R119, R72, 0x1, P0 ;  /* 0x0000007749037211 */ /* 0x000fea00000f0c48 */
[----:B-----5:R3:W-:Y:S04]  /*af20*/  ST.E.128 [R2.64], R40 ;  /* 0x0000002802007985 */ /* 0x0207e8000c101d06 */
.L_x_7131:
[----:B------:R-:W-:Y:S05]  /*af30*/  BSYNC B2 ;  /* 0x0000000000027941 */ /* 0x000fea0003800000 */
.L_x_7130:
[----:B---3--:R-:W3:Y:S02]  /*af40*/  LD.E R3, [R18.64+0xd0] ;  /* 0x0000d00612037980 */ /* 0x008ee4000c101900 */
[----:B---3--:R-:W-:Y:S05]  /*af50*/  IMAD.U32 R3, R3, -0x20, RZ ;  /* 0xffffffe003037824 */ /* 0x008fea00078e00ff */
[C---:B------:R-:W-:Y:S02]  /*af60*/  LEA R116, P1, R3.reuse, R116, 0x1 ;  /* 0x0000007403747211 */ /* 0x040fe400078208ff */
[C---:B------:R-:W-:Y:S02]  /*af70*/  LEA R114, P0, R3.reuse, R114, 0x1 ;  /* 0x0000007203727211 */ /* 0x040fe400078008ff */
[C---:B------:R-:W-:Y:S02]  /*af80*/  LEA.HI.X.SX32 R117, R3.reuse, R117, 0x1, P1 ;  /* 0x0000007503757211 */ /* 0x040fe400008f0eff */
[----:B------:R-:W-:Y:S01]  /*af90*/  LEA.HI.X.SX32 R115, R3, R115, 0x1, P0 ;  /* 0x0000007303737211 */ /* 0x000fe200000f0eff */
[----:B------:R-:W-:-:S05]  /*afa0*/  BRA `(.L_x_7093) ;  /* 0x000005f000007947 */ /* 0x000fca0003800000 */
.L_x_7067:
[----:B------:R-:W-:Y:S01]  /*afb0*/  BSSY B0, `(.L_x_7142) ;  /* 0x000000b000007945 */ /* 0x000fe20003800000 */
        /* <DEDUP_REMOVED lines=10> */
.L_x_7143:
[----:B------:R-:W-:Y:S05]  /*b060*/  BSYNC B0 ;  /* 0x0000000000007941 */ /* 0x000fea0003800000 */
.L_x_7142:
[C---:B------:R-:W-:Y:S01]  /*b070*/  ISETP.GE.AND P0, PT, R145.reuse, R180, PT ;  /* 0x000000b49100720c */ /* 0x040fe20003f06270 */
[----:B------:R-:W-:Y:S03]  /*b080*/  BSSY B0, `(.L_x_7144) ;  /* 0x000001a000007945 */ /* 0x000fe60003800000 */
[----:B------:R-:W-:Y:S11]  /*b090*/  ISETP.GE.AND P0, PT, R145, R178, !P0 ;  /* 0x000000b29100720c */ /* 0x000ff60004706270 */
[----:B------:R-:W-:Y:S02]  /*b0a0*/  @!UPT UIADD3 URZ, URZ, URZ, URZ ;  /* 0x0000003f3f3ff290 */ /* 0x000fe4000fffe03f */
        /* <DEDUP_REMOVED lines=8> */
[----:B------:R-:W2:Y:S01]  /*b130*/  @P2 LD.E.128 R24, [R4.64] ;  /* 0x0000000604182980 */ /* 0x000ea2000c101d00 */
[-C--:B------:R-:W-:Y:S02]  /*b140*/  @P3 LEA.HI.X R31, R90, R113.reuse, R91, 0x1, P0 ;  /* 0x000000715a1f3211 */ /* 0x080fe400000f0c5b */
[----:B------:R-:W-:Y:S11]  /*b150*/  ISETP.NE.AND P1, PT, R142, RZ, PT ;  /* 0x000000ff8e00720c */ /* 0x000ff60003f25270 */
[----:B------:R-:W-:Y:S02]  /*b160*/  @!UPT UIADD3 URZ, URZ, URZ, URZ ;  /* 0x0000003f3f3ff290 */ /* 0x000fe4000fffe03f */
[C---:B------:R-:W-:Y:S04]  /*b170*/  @P1 LEA R2, P0, R94.reuse, R112, 0x1 ;  /* 0x000000705e021211 */ /* 0x040fe800078008ff */
[----:B------:R-:W-:Y:S02]  /*b180*/  @P1 LEA.HI.X R3, R94, R113, R95, 0x1, P0 ;  /* 0x000000715e031211 */ /* 0x000fe400000f0c5f */
[CC--:B------:R-:W-:Y:S04]  /*b190*/  @P1 LEA R34, P0, R79.reuse, R118.reuse, 0x1 ;  /* 0x000000764f221211 */ /* 0x0c0fe800078008ff */
[-C--:B------:R-:W-:Y:S01]  /*b1a0*/  @P1 LEA.HI.X R35, R79, R119.reuse, R78, 0x1, P0 ;  /* 0x000000774f231211 */ /* 0x080fe200000f0c4e */
[----:B--2---:R1:W-:Y:S01]  /*b1b0*/  @P2 ST.E.128 [R32.64], R24 ;  /* 0x0000001820002985 */ /* 0x0043e2000c101d06 */
[C---:B------:R-:W-:Y:S03]  /*b1c0*/  @P3 LEA R28, P2, R83.reuse, R118, 0x1 ;  /* 0x00000076531c3211 */ /* 0x040fe600078408ff */
[----:B------:R-:W2:Y:S01]  /*b1d0*/  @P3 LD.E.128 R20, [R30.64] ;  /* 0x000000061e143980 */ /* 0x000ea2000c101d00 */
[----:B------:R-:W-:Y:S05]  /*b1e0*/  @P3 LEA.HI.X R29, R83, R119, R82, 0x1, P2 ;  /* 0x00000077531d3211 */ /* 0x000fea00010f0c52 */
[----:B--2---:R1:W-:Y:S04]  /*b1f0*/  @P3 ST.E.128 [R28.64], R20 ;  /* 0x000000141c003985 */ /* 0x0043e8000c101d06 */
[----:B------:R-:W2:Y:S04]  /*b200*/  @P1 LD.E.128 R4, [R2.64] ;  /* 0x0000000602041980 */ /* 0x000ea8000c101d00 */
[----:B--2---:R1:W-:Y:S02]  /*b210*/  @P1 ST.E.128 [R34.64], R4 ;  /* 0x0000000422001985 */ /* 0x0043e4000c101d06 */
.L_x_7145:
[----:B------:R-:W-:Y:S05]  /*b220*/  BSYNC B0 ;  /* 0x0000000000007941 */ /* 0x000fea0003800000 */
.L_x_7144:
        /* <DEDUP_REMOVED lines=8> */
[C---:B------:R-:W-:Y:S02]  /*b2b0*/  @P2 LEA R32, P1, R84.reuse, R118, 0x1 ;  /* 0x0000007654202211 */ /* 0x040fe400078208ff */
[----:B------:R-:W-:Y:S02]  /*b2c0*/  @P2 LEA.HI.X R5, R99, R113, R98, 0x1, P0 ;  /* 0x0000007163052211 */ /* 0x000fe400000f0c62 */
[CC--:B------:R-:W-:Y:S02]  /*b2d0*/  @P3 LEA R30, P0, R93.reuse, R112.reuse, 0x1 ;  /* 0x000000705d1e3211 */ /* 0x0c0fe400078008ff */
        /* <DEDUP_REMOVED lines=16> */
.L_x_7147:
[----:B------:R-:W-:Y:S05]  /*b3e0*/  BSYNC B0 ;  /* 0x0000000000007941 */ /* 0x000fea0003800000 */
.L_x_7146:
[C---:B------:R-:W-:Y:S04]  /*b3f0*/  ISETP.GE.AND P0, PT, R141.reuse, R180, PT ;  /* 0x000000b48d00720c */ /* 0x040fe80003f06270 */
[----:B------:R-:W-:Y:S11]  /*b400*/  ISETP.GE.AND P0, PT, R141, R178, !P0 ;  /* 0x000000b28d00720c */ /* 0x000ff60004706270 */
[----:B------:R-:W-:Y:S02]  /*b410*/  @!UPT UIADD3 URZ, URZ, URZ, URZ ;  /* 0x0000003f3f3ff290 */ /* 0x000fe4000fffe03f */
[----:B------:R-:W-:-:S05]  /*b420*/  @!P0 BRA `(.L_x_7093) ;  /* 0x0000017000008947 */ /* 0x000fca0003800000 */
[----:B------:R-:W-:Y:S02]  /*b430*/  ISETP.NE.AND P1, PT, R146, RZ, PT ;  /* 0x000000ff9200720c */ /* 0x000fe40003f25270 */
[----:B------:R-:W-:Y:S11]  /*b440*/  ISETP.NE.AND P3, PT, R144, RZ, PT ;  /* 0x000000ff9000720c */ /* 0x000ff60003f65270 */
[----:B------:R-:W-:Y:S02]  /*b450*/  @P1 IMAD.WIDE.U32 R2, R176, 0x60, R112 ;  /* 0x00000060b0021825 */ /* 0x000fe400078e0070 */
[----:B------:R-:W-:Y:S02]  /*b460*/  @P3 LEA R30, P2, R75, R118, 0x1 ;  /* 0x000000764b1e3211 */ /* 0x000fe400078408ff */
[----:B------:R-:W-:Y:S02]  /*b470*/  @P1 IMAD R0, R177, 0x60, RZ ;  /* 0x00000060b1001824 */ /* 0x000fe400078e02ff */
[----:B-1----:R-:W-:Y:S01]  /*b480*/  @P1 IMAD.WIDE.U32 R4, R60, 0x60, R118 ;  /* 0x000000603c041825 */ /* 0x002fe200078e0076 */
[----:B------:R-:W-:Y:S03]  /*b490*/  @P3 LEA.HI.X R31, R75, R119, R74, 0x1, P2 ;  /* 0x000000774b1f3211 */ /* 0x000fe600010f0c4a */
[----:B------:R-:W-:Y:S02]  /*b4a0*/  @P1 IMAD.IADD R3, R3, 0x1, R0 ;  /* 0x0000000103031824 */ /* 0x000fe400078e0200 */
[----:B------:R-:W-:Y:S03]  /*b4b0*/  @P1 IMAD R0, R61, 0x60, RZ ;  /* 0x000000603d001824 */ /* 0x000fe600078e02ff */
[----:B------:R1:W2:Y:S01]  /*b4c0*/  @P1 LD.E.128 R24, [R2.64] ;  /* 0x0000000602181980 */ /* 0x0002a2000c101d00 */
[----:B------:R-:W-:Y:S01]  /*b4d0*/  @P1 IMAD.IADD R5, R5, 0x1, R0 ;  /* 0x0000000105051824 */ /* 0x000fe200078e0200 */
[CC--:B-1----:R-:W-:Y:S04]  /*b4e0*/  @P3 LEA R2, P0, R101.reuse, R112.reuse, 0x1 ;  /* 0x0000007065023211 */ /* 0x0c2fe800078008ff */
[-C--:B------:R-:W-:Y:S01]  /*b4f0*/  @P3 LEA.HI.X R3, R101, R113.reuse, R100, 0x1, P0 ;  /* 0x0000007165033211 */ /* 0x080fe200000f0c64 */
[----:B--2---:R1:W-:Y:S01]  /*b500*/  @P1 ST.E.128 [R4.64], R24 ;  /* 0x0000001804001985 */ /* 0x0043e2000c101d06 */
[----:B------:R-:W-:Y:S03]  /*b510*/  ISETP.NE.AND P1, PT, R142, RZ, PT ;  /* 0x000000ff8e00720c */ /* 0x000fe60003f25270 */
[----:B------:R-:W2:Y:S10]  /*b520*/  @P3 LD.E.128 R20, [R2.64] ;  /* 0x0000000602143980 */ /* 0x000eb4000c101d00 */
[C---:B------:R-:W-:Y:S04]  /*b530*/  @P1 LEA R28, P0, R103.reuse, R112, 0x1 ;  /* 0x00000070671c1211 */ /* 0x040fe800078008ff */
[----:B------:R-:W-:Y:S02]  /*b540*/  @P1 LEA.HI.X R29, R103, R113, R102, 0x1, P0 ;  /* 0x00000071671d1211 */ /* 0x000fe400000f0c66 */
[C---:B------:R-:W-:Y:S04]  /*b550*/  @P1 LEA R32, P0, R73.reuse, R118, 0x1 ;  /* 0x0000007649201211 */ /* 0x040fe800078008ff */
[----:B------:R-:W-:Y:S01]  /*b560*/  @P1 LEA.HI.X R33, R73, R119, R72, 0x1, P0 ;  /* 0x0000007749211211 */ /* 0x000fe200000f0c48 */
[----:B--2---:R2:W-:Y:S04]  /*b570*/  @P3 ST.E.128 [R30.64], R20 ;  /* 0x000000141e003985 */ /* 0x0045e8000c101d06 */
[----:B-1----:R-:W3:Y:S04]  /*b580*/  @P1 LD.E.128 R4, [R28.64] ;  /* 0x000000061c041980 */ /* 0x002ee8000c101d00 */
[----:B---3--:R2:W-:Y:S02]  /*b590*/  @P1 ST.E.128 [R32.64], R4 ;  /* 0x0000000420001985 */ /* 0x0085e4000c101d06 */
.L_x_7093:
[----:B------:R-:W-:Y:S05]  /*b5a0*/  BSYNC B3 ;  /* 0x0000000000037941 */ /* 0x000fea0003800000 */
.L_x_7066:
[----:B------:R-:W-:Y:S01]  /*b5b0*/  ISETP.NE.U32.AND P1, PT, R220, RZ, PT ;  /* 0x000000ffdc00720c */ /* 0x000fe20003f25070 */
[----:B------:R-:W3:Y:S01]  /*b5c0*/  LD.E R3, [R18.64+0x128] ;  /* 0x0001280612037980 */ /* 0x000ee2000c101900 */
[----:B------:R-:W-:Y:S02]  /*b5d0*/  BSSY B0, `(.L_x_7148) ;  /* 0x000005f000007945 */ /* 0x000fe40003800000 */
[----:B------:R-:W-:Y:S01]  /*b5e0*/  ISETP.NE.AND.EX P1, PT, R221, RZ, PT, P1 ;  /* 0x000000ffdd00720c */ /* 0x000fe20003f25310 */
[----:B---3--:R-:W-:Y:S05]  /*b5f0*/  IMAD.U32 R3, R3, -0x40, RZ ;  /* 0xffffffc003037824 */ /* 0x008fea00078e00ff */
[C---:B-12---:R-:W-:Y:S04]  /*b600*/  LEA R112, P0, R3.reuse, R112, 0x1 ;  /* 0x0000007003707211 */ /* 0x046fe800078008ff */
[----:B------:R-:W-:Y:S03]  /*b610*/  LEA.HI.X.SX32 R113, R3, R113, 0x1, P0 ;  /* 0x0000007103717211 */ /* 0x000fe600000f0eff */
[----:B------:R-:W-:-:S05]  /*b620*/  @!P1 BRA `(.L_x_7149) ;  /* 0x0000051000009947 */ /* 0x000fca0003800000 */
[----:B------:R-:W-:Y:S04]  /*b630*/  IADD3 R3, R9, -0x1, RZ ;  /* 0xffffffff09037810 */ /* 0x000fe80007ffe0ff */
[----:B------:R-:W-:Y:S11]  /*b640*/  ISETP.GT.AND P0, PT, R3, R86, PT ;  /* 0x000000560300720c */ /* 0x000ff60003f04270 */
[----:B------:R-:W-:Y:S02]  /*b650*/  @!UPT UIADD3 URZ, URZ, URZ, URZ ;  /* 0x0000003f3f3ff290 */ /* 0x000fe4000fffe03f */
[----:B------:R-:W-:-:S05]  /*b660*/  @!P0 BRA `(.L_x_7150) ;  /* 0x0000055000008947 */ /* 0x000fca0003800000 */
[----:B------:R-:W-:Y:S01]  /*b670*/  IMAD.MOV.U32 R22, RZ, RZ, RZ ;  /* 0x000000ffff167224 */ /* 0x000fe200078e00ff */
[----:B------:R-:W2:Y:S01]  /*b680*/  LD.E R2, [R18.64+0x170] ;  /* 0x0001700612027980 */ /* 0x000ea2000c101900 */
[----:B------:R-:W-:Y:S02]  /*b690*/  IADD3 R13, R13, -0x80, RZ ;  /* 0xffffff800d0d7810 */ /* 0x000fe40007ffe0ff */
[----:B------:R-:W-:Y:S01]  /*b6a0*/  IABS R7, R12 ;  /* 0x0000000c00077213 */ /* 0x000fe20000000000 */
[----:B------:R-:W3:Y:S06]  /*b6b0*/  LD.E.64 R28, [R18.64+0x40] ;  /* 0x00004006121c7980 */ /* 0x000eec000c101b00 */
[----:B----4-:R-:W4:Y:S06]  /*b6c0*/  LD.E.64 R26, [R18.64+0x20] ;  /* 0x00002006121a7980 */ /* 0x010f2c000c101b00 */
[----:B------:R-:W3:Y:S01]  /*b6d0*/  LD.E.64 R24, [R18.64+0x28] ;  /* 0x0000280612187980 */ /* 0x000ee2000c101b00 */
[-C--:B--2---:R-:W-:Y:S02]  /*b6e0*/  IABS R0, R2.reuse ;  /* 0x0000000200007213 */ /* 0x084fe40000000000 */
[----:B------:R-:W-:Y:S02]  /*b6f0*/  IABS R5, R2 ;  /* 0x0000000200057213 */ /* 0x000fe40000000000 */
[----:B------:R-:W1:Y:S03]  /*b700*/  I2F.RP R21, R0 ;  /* 0x0000000000157306 */ /* 0x000e660000209400 */
[----:B------:R-:W-:Y:S07]  /*b710*/  IMAD.MOV R5, RZ, RZ, -R5 ;  /* 0x000000ffff057224 */ /* 0x000fee00078e0a05 */
[----:B-1----:R-:W1:Y:S02]  /*b720*/  MUFU.RCP R3, R21 ;  /* 0x0000001500037308 */ /* 0x002e640000001000 */
[----:B-1----:R-:W-:Y:S08]  /*b730*/  IADD3 R20, R3, 0xffffffe, RZ ;  /* 0x0ffffffe03147810 */ /* 0x002ff00007ffe0ff */
[----:B------:R-:W1:Y:S02]  /*b740*/  F2I.FTZ.U32.TRUNC.NTZ R23, R20 ;  /* 0x0000001400177305 */ /* 0x000e64000021f000 */
[--C-:B-1----:R-:W-:Y:S04]  /*b750*/  IMAD.MOV R3, RZ, RZ, -R23.reuse ;  /* 0x000000ffff037224 */ /* 0x102fe800078e0a17 */
[----:B------:R-:W-:Y:S01]  /*b760*/  IMAD R8, R3, R0, RZ ;  /* 0x0000000003087224 */ /* 0x000fe200078e02ff */
[----:B------:R-:W-:Y:S03]  /*b770*/  IABS R3, R13 ;  /* 0x0000000d00037213 */ /* 0x000fe60000000000 */
[----:B------:R-:W-:Y:S02]  /*b780*/  IMAD.HI.U32 R8, R23, R8, R22 ;  /* 0x0000000817087227 */ /* 0x000fe400078e0016 */
[----:B------:R-:W2:Y:S04]  /*b790*/  LD.E.64 R22, [R18.64+0x38] ;  /* 0x0000380612167980 */ /* 0x000ea8000c101b00 */
[C---:B------:R-:W-:Y:S04]  /*b7a0*/  IMAD.HI.U32 R4, R8.reuse, R3, RZ ;  /* 0x0000000308047227 */ /* 0x040fe800078e00ff */
[----:B------:R-:W-:Y:S04]  /*b7b0*/  IMAD.HI.U32 R6, R8, R7, RZ ;  /* 0x0000000708067227 */ /* 0x000fe800078e00ff */
[-C--:B------:R-:W-:Y:S02]  /*b7c0*/  IMAD R3, R4, R5.reuse, R3 ;  /* 0x0000000504037224 */ /* 0x080fe400078e0203 */
[----:B------:R-:W-:Y:S03]  /*b7d0*/  IMAD R7, R6, R5, R7 ;  /* 0x0000000506077224 */ /* 0x000fe600078e0207 */
        /* <DEDUP_REMOVED lines=8> */
[-C--:B------:R-:W-:Y:S02]  /*b860*/  LOP3.LUT R0, R13, R2.reuse, RZ, 0x3c, !PT ;  /* 0x000000020d007212 */ /* 0x080fe400078e3cff */
[-C--:B------:R-:W-:Y:S02]  /*b870*/  LOP3.LUT R3, R12, R2.reuse, RZ, 0x3c, !PT ;  /* 0x000000020c037212 */ /* 0x080fe400078e3cff */
[----:B------:R-:W-:Y:S02]  /*b880*/  ISETP.GE.AND P1, PT, R0, RZ, PT ;  /* 0x000000ff0000720c */ /* 0x000fe40003f26270 */
[----:B------:R-:W-:Y:S02]  /*b890*/  ISETP.GE.AND P2, PT, R3, RZ, PT ;  /* 0x000000ff0300720c */ /* 0x000fe40003f46270 */
[----:B------:R-:W-:Y:S02]  /*b8a0*/  ISETP.NE.AND P0, PT, R2, RZ, PT ;  /* 0x000000ff0200720c */ /* 0x000fe40003f05270 */
[----:B------:R-:W-:Y:S02]  /*b8b0*/  @P4 IADD3 R4, R4, 0x1, RZ ;  /* 0x0000000104044810 */ /* 0x000fe40007ffe0ff */
[----:B------:R-:W-:Y:S02]  /*b8c0*/  @P5 IADD3 R6, R6, 0x1, RZ ;  /* 0x0000000106065810 */ /* 0x000fe40007ffe0ff */
[----:B------:R-:W-:Y:S02]  /*b8d0*/  LOP3.LUT R3, RZ, R2, RZ, 0x33, !PT ;  /* 0x00000002ff037212 */ /* 0x000fe400078e33ff */
[----:B------:R-:W-:Y:S01]  /*b8e0*/  IADD3 R0, -R12, R13, RZ ;  /* 0x0000000d0c007210 */ /* 0x000fe20007ffe1ff */
[----:B------:R-:W-:Y:S02]  /*b8f0*/  @!P1 IMAD.MOV R4, RZ, RZ, -R4 ;  /* 0x000000ffff049224 */ /* 0x000fe400078e0a04 */
[----:B------:R-:W-:Y:S03]  /*b900*/  @!P2 IMAD.MOV R6, RZ, RZ, -R6 ;  /* 0x000000ffff06a224 */ /* 0x000fe600078e0a06 */
[C---:B------:R-:W-:Y:S02]  /*b910*/  SEL R4, R3.reuse, R4, !P0 ;  /* 0x0000000403047207 */ /* 0x040fe40004000000 */
[----:B------:R-:W-:Y:S02]  /*b920*/  SEL R3, R3, R6, !P0 ;  /* 0x0000000603037207 */ /* 0x000fe40004000000 */
[CC--:B------:R-:W-:Y:S02]  /*b930*/  LEA R32, P1, R4.reuse, R220.reuse, 0x2 ;  /* 0x000000dc04207211 */ /* 0x0c0fe400078210ff */
[C---:B------:R-:W-:Y:S02]  /*b940*/  LEA R30, P0, R3.reuse, R220, 0x2 ;  /* 0x000000dc031e7211 */ /* 0x040fe400078010ff */
[-C--:B------:R-:W-:Y:S02]  /*b950*/  LEA.HI.X.SX32 R33, R4, R221.reuse, 0x2, P1 ;  /* 0x000000dd04217211 */ /* 0x080fe400008f16ff */
[C---:B------:R-:W-:Y:S01]  /*b960*/  LEA.HI.X.SX32 R31, R3.reuse, R221, 0x2, P0 ;  /* 0x000000dd031f7211 */ /* 0x040fe200000f16ff */
[----:B------:R-:W-:Y:S02]  /*b970*/  IMAD.IADD R3, R3, 0x1, -R4 ;  /* 0x0000000103037824 */ /* 0x000fe400078e0a04 */
[----:B------:R-:W2:Y:S02]  /*b980*/  LD.E R5, [R32.64] ;  /* 0x0000000620057980 */ /* 0x000ea4000c101900 */
[----:B------:R-:W-:Y:S02]  /*b990*/  IMAD R0, R3, R2, R0 ;  /* 0x0000000203007224 */ /* 0x000fe400078e0200 */
[----:B------:R1:W2:Y:S02]  /*b9a0*/  LD.E R8, [R30.64] ;  /* 0x000000061e087980 */ /* 0x0002a4000c101900 */
[-C--:B---3--:R-:W-:Y:S01]  /*b9b0*/  IMAD R7, R29, R0.reuse, RZ ;  /* 0x000000001d077224 */ /* 0x088fe200078e02ff */
[----:B------:R-:W-:Y:S05]  /*b9c0*/  SHF.R.S32.HI R3, RZ, 0x1f, R0 ;  /* 0x0000001fff037819 */ /* 0x000fea0000011400 */
[CC--:B------:R-:W-:Y:S02]  /*b9d0*/  IMAD R7, R28.reuse, R3.reuse, R7 ;  /* 0x000000031c077224 */ /* 0x0c0fe400078e0207 */
[----:B-1----:R-:W-:Y:S04]  /*b9e0*/  IMAD.WIDE.U32 R30, R28, R0, RZ ;  /* 0x000000001c1e7225 */ /* 0x002fe800078e00ff */
[----:B--2---:R-:W-:Y:S04]  /*b9f0*/  IMAD.IADD R20, R5, 0x1, -R8 ;  /* 0x0000000105147824 */ /* 0x004fe800078e0a08 */
[-C--:B----4-:R-:W-:Y:S01]  /*ba00*/  IMAD R5, R27, R20.reuse, RZ ;  /* 0x000000141b057224 */ /* 0x090fe200078e02ff */
[----:B------:R-:W-:Y:S01]  /*ba10*/  SHF.R.S32.HI R8, RZ, 0x1f, R20 ;  /* 0x0000001fff087819 */ /* 0x000fe20000011414 */
[C---:B------:R-:W-:Y:S04]  /*ba20*/  IMAD.WIDE.U32 R28, R26.reuse, R20, RZ ;  /* 0x000000141a1c7225 */ /* 0x040fe800078e00ff */
[----:B------:R-:W-:Y:S01]  /*ba30*/  IMAD R5, R26, R8, R5 ;  /* 0x000000081a057224 */ /* 0x000fe200078e0205 */
[----:B------:R-:W-:Y:S01]  /*ba40*/  MOV R26, R30 ;  /* 0x0000001e001a7202 */ /* 0x000fe20000000f00 */
[----:B------:R-:W-:Y:S02]  /*ba50*/  IMAD.IADD R27, R31, 0x1, R7 ;  /* 0x000000011f1b7824 */ /* 0x000fe400078e0207 */
[----:B------:R-:W-:Y:S02]  /*ba60*/  IMAD.IADD R29, R29, 0x1, R5 ;  /* 0x000000011d1d7824 */ /* 0x000fe400078e0205 */
[----:B------:R-:W-:Y:S04]  /*ba70*/  IMAD.WIDE.U32 R26, R20, R24, R26 ;  /* 0x00000018141a7225 */ /* 0x000fe800078e001a */
[----:B------:R-:W-:Y:S01]  /*ba80*/  IMAD R5, R25, R20, RZ ;  /* 0x0000001419057224 */ /* 0x000fe200078e02ff */
[----:B------:R-:W-:Y:S01]  /*ba90*/  LEA R120, P1, R26, R120, 0x1 ;  /* 0x000000781a787211 */ /* 0x000fe200078208ff */
[----:B------:R-:W-:Y:S02]  /*baa0*/  IMAD R20, R23, R0, RZ ;  /* 0x0000000017147224 */ /* 0x000fe400078e02ff */
[----:B------:R-:W-:Y:S04]  /*bab0*/  IMAD.WIDE.U32 R28, R0, R22, R28 ;  /* 0x00000016001c7225 */ /* 0x000fe800078e001c */
[----:B------:R-:W-:Y:S01]  /*bac0*/  IMAD R5, R24, R8, R5 ;  /* 0x0000000818057224 */ /* 0x000fe200078e0205 */
[----:B------:R-:W-:Y:S01]  /*bad0*/  LEA R118, P0, R28, R118, 0x1 ;  /* 0x000000761c767211 */ /* 0x000fe200078008ff */
[----:B------:R-:W-:Y:S02]  /*bae0*/  IMAD R20, R22, R3, R20 ;  /* 0x0000000316147224 */ /* 0x000fe400078e0214 */
[----:B------:R-:W-:Y:S02]  /*baf0*/  IMAD.IADD R0, R27, 0x1, R5 ;  /* 0x000000011b007824 */ /* 0x000fe400078e0205 */
[----:B------:R-:W-:Y:S03]  /*bb00*/  IMAD.IADD R20, R29, 0x1, R20 ;  /* 0x000000011d147824 */ /* 0x000fe600078e0214 */
[----:B------:R-:W-:Y:S02]  /*bb10*/  LEA.HI.X R121, R26, R121, R0, 0x1, P1 ;  /* 0x000000791a797211 */ /* 0x000fe400008f0c00 */
[----:B------:R-:W-:Y:S01]  /*bb20*/  LEA.HI.X R119, R28, R119, R20, 0x1, P0 ;  /* 0x000000771c777211 */ /* 0x000fe200000f0c14 */
[----:B------:R-:W-:-:S05]  /*bb30*/  BRA `(.L_x_7150) ;  /* 0x0000008000007947 */ /* 0x000fca0003800000 */
.L_x_7149:
[----:B------:R-:W2:Y:S04]  /*bb40*/  LD.E R5, [R18.64+0x40] ;  /* 0x0000400612057980 */ /* 0x000ea8000c101900 */
[----:B------:R-:W3:Y:S02]  /*bb50*/  LD.E R3, [R18.64+0x38] ;  /* 0x0000380612037980 */ /* 0x000ee4000c101900 */
[----:B---3--:R-:W-:Y:S02]  /*bb60*/  IMAD.U32 R3, R3, -0x40, RZ ;  /* 0xffffffc003037824 */ /* 0x008fe400078e00ff */
[----:B--2---:R-:W-:Y:S03]  /*bb70*/  IMAD.U32 R5, R5, -0x40, RZ ;  /* 0xffffffc005057824 */ /* 0x004fe600078e00ff */
[----:B------:R-:W-:Y:S02]  /*bb80*/  LEA R118, P0, R3, R118, 0x1 ;  /* 0x0000007603767211 */ /* 0x000fe400078008ff */
[----:B------:R-:W-:Y:S02]  /*bb90*/  LEA R120, P1, R5, R120, 0x1 ;  /* 0x0000007805787211 */ /* 0x000fe400078208ff */
[----:B------:R-:W-:Y:S02]  /*bba0*/  LEA.HI.X.SX32 R119, R3, R119, 0x1, P0 ;  /* 0x0000007703777211 */ /* 0x000fe400000f0eff */
[----:B------:R-:W-:Y:S04]  /*bbb0*/  LEA.HI.X.SX32 R121, R5, R121, 0x1, P1 ;  /* 0x0000007905797211 */ /* 0x000fe800008f0eff */
.L_x_7150:
[----:B------:R-:W-:Y:S05]  /*bbc0*/  BSYNC B0 ;  /* 0x0000000000007941 */ /* 0x000fea0003800000 */
.L_x_7148:
[----:B------:R-:W-:Y:S04]  /*bbd0*/  IADD3 R9, R9, -0x1, RZ ;  /* 0xffffffff09097810 */ /* 0x000fe80007ffe0ff */
[----:B------:R-:W-:Y:S11]  /*bbe0*/  ISETP.GT.AND P0, PT, R9, R86, PT ;  /* 0x000000560900720c */ /* 0x000ff60003f04270 */
[----:B------:R-:W-:Y:S02]  /*bbf0*/  @!UPT UIADD3 URZ, URZ, URZ, URZ ;  /* 0x0000003f3f3ff290 */ /* 0x000fe4000fffe03f */
[----:B------:R-:W-:-:S05]  /*bc00*/  @P0 BRA `(.L_x_7151) ;  /* 0xffff735000000947 */ /* 0x000fca000383ffff */
.L_x_7057:
[----:B------:R-:W-:Y:S01]  /*bc10*/  WARPSYNC 0xffffffff ;  /* 0xffffffff00007948 */ /* 0x000fe20003800000 */
[----:B------:R-:W-:Y:S06]  /*bc20*/  BAR.SYNC.DEFER_BLOCKING 0x0 ;  /* 0x0000000000007b1d */ /* 0x000fec0000010000 */
[----:B------:R-:W2:Y:S01]  /*bc30*/  LD.E R3, [R18.64+0xd0] ;  /* 0x0000d00612037980 */ /* 0x000ea2000c101900 */
[----:B------:R-:W-:Y:S01]  /*bc40*/  BSSY B3, `(.L_x_7152) ;  /* 0x0000798000037945 */ /* 0x000fe20003800000 */
[----:B------:R-:W-:Y:S01]  /*bc50*/  IMAD.SHL.U32 R217, R152, 0x2, RZ ;  /* 0x0000000298d97824 */ /* 0x000fe200078e00ff */
[C---:B------:R-:W-:Y:S01]  /*bc60*/  SHF.L.U64.HI R13, R168.reuse, 0x4, R169 ;  /* 0x00000004a80d7819 */ /* 0x040fe200000102a9 */
[----:B------:R-:W-:Y:S01]  /*bc70*/  IMAD.SHL.U32 R5, R168, 0x10, RZ ;  /* 0x00000010a8057824 */ /* 0x000fe200078e00ff */
[----:B--2---:R-:W-:-:S13]  /*bc80*/  ISETP.NE.AND P0, PT, R3, RZ, PT ;  /* 0x000000ff0300720c */ /* 0x004fda0003f05270 */
[----:B------:R-:W-:Y:S05]  /*bc90*/  @!P0 BRA `(.L_x_7153) ;  /* 0x000071a000008947 */ /* 0x000fea0003800000 */
[----:B------:R-:W2:Y:S01]  /*bca0*/  LD.E.64 R6, [R18.64+0xf0] ;  /* 0x0000f00612067980 */ /* 0x000ea2000c101b00 */
[----:B------:R-:W-:-:S03]  /*bcb0*/  IMAD.MOV.U32 R2, RZ, RZ, RZ ;  /* 0x000000ffff027224 */ /* 0x000fc600078e00ff */
[----:B------:R-:W3:Y:S04]  /*bcc0*/  LD.E.U8 R0, [R18.64+0x1b3] ;  /* 0x0001b30612007980 */ /* 0x000ee8000c101100 */
[----:B------:R1:W5:Y:S04]  /*bcd0*/  LD.E R9, [R18.64+0xc0] ;  /* 0x0000c00612097980 */ /* 0x000368000c101900 */
[----:B------:R1:W5:Y:S04]  /*bce0*/  LD.E.64 R26, [R18.64+0x148] ;  /* 0x00014806121a7980 */ /* 0x000368000c101b00 */
[----:B------:R1:W5:Y:S01]  /*bcf0*/  LD.E.64 R28, [R18.64+0x150] ;  /* 0x00015006121c7980 */ /* 0x000362000c101b00 */
[----:B--2---:R-:W-:-:S04]  /*bd00*/  ISETP.NE.U32.AND P1, PT, R6, RZ, PT ;  /* 0x000000ff0600720c */ /* 0x004fc80003f25070 */
[----:B------:R-:W-:-:S13]  /*bd10*/  ISETP.NE.AND.EX P1, PT, R7, RZ, PT, P1 ;  /* 0x000000ff0700720c */ /* 0x000fda0003f25310 */
[----:B------:R-:W-:-:S04]  /*bd20*/  @P1 LEA R16, P0, R215, R6, 0x2 ;  /* 0x00000006d7101211 */ /* 0x000fc800078010ff */
[----:B------:R-:W-:-:S05]  /*bd30*/  @P1 LEA.HI.X R17, R215, R7, R68, 0x2, P0 ;  /* 0x00000007d7111211 */ /* 0x000fca00000f1444 */
[----:B----4-:R2:W4:Y:S01]  /*bd40*/  @P1 LD.E R2, [R16.64] ;  /* 0x0000000610021980 */ /* 0x010522000c101900 */
[----:B------:R-:W-:Y:S02]  /*bd50*/  IADD3 R5, P1, R5, R162, RZ ;  /* 0x000000a205057210 */ /* 0x000fe40007f3e0ff */
[----:B---3--:R-:W-:Y:S01]  /*bd60*/  ISETP.NE.AND P4, PT, R0, RZ, PT ;  /* 0x000000ff0000720c */ /* 0x008fe20003f85270 */
[----:B------:R-:W-:Y:S01]  /*bd70*/  IMAD.MOV.U32 R166, RZ, RZ, R162 ;  /* 0x000000ffffa67224 */ /* 0x000fe200078e00a2 */
[----:B-----5:R-:W-:Y:S02]  /*bd80*/  LEA R44, P2, R162, R170, 0x1 ;  /* 0x000000aaa22c7211 */ /* 0x020fe400078408ff */
[----:B------:R-:W-:Y:S01]  /*bd90*/  LEA R7, P0, R168, R162, 0x5 ;  /* 0x000000a2a8077211 */ /* 0x000fe200078028ff */
[--C-:B------:R-:W-:Y:S01]  /*bda0*/  IMAD.X R6, R13, 0x1, R167.reuse, P1 ;  /* 0x000000010d067824 */ /* 0x100fe200008e06a7 */
[----:B------:R-:W-:Y:S01]  /*bdb0*/  LEA.HI.X R45, R162, R171, R167, 0x1, P2 ;  /* 0x000000aba22d7211 */ /* 0x000fe200010f0ca7 */
[----:B------:R-:W-:Y:S01]  /*bdc0*/  IMAD R4, R169, 0x30, RZ ;  /* 0x00000030a9047824 */ /* 0x000fe200078e02ff */
[C---:B------:R-:W-:Y:S01]  /*bdd0*/  LEA.HI.X R8, R168.reuse, R167, R169, 0x5, P0 ;  /* 0x000000a7a8087211 */ /* 0x040fe200000f2ca9 */
[----:B------:R-:W-:Y:S01]  /*bde0*/  IMAD.WIDE.U32 R166, R168, 0x30, R166 ;  /* 0x00000030a8a67825 */ /* 0x000fe200078e00a6 */
[----:B------:R-:W-:-:S02]  /*bdf0*/  LEA R32, P1, R5, R170, 0x1 ;  /* 0x000000aa05207211 */ /* 0x000fc400078208ff */
[----:B--2---:R-:W-:-:S04]  /*be00*/  LEA.HI R17, R3, R3, RZ, 0x1 ;  /* 0x0000000303117211 */ /* 0x004fc800078f08ff */
[----:B------:R-:W-:Y:S01]  /*be10*/  SHF.R.S32.HI R17, RZ, 0x1, R17 ;  /* 0x00000001ff117819 */ /* 0x000fe20000011411 */
[----:B------:R-:W-:-:S04]  /*be20*/  IMAD.IADD R13, R216, 0x1, -R55 ;  /* 0x00000001d80d7824 */ /* 0x000fc800078e0a37 */
[C---:B------:R-:W-:Y:S01]  /*be30*/  IMAD R12, R154.reuse, R17, R147 ;  /* 0x000000119a0c7224 */ /* 0x040fe200078e0293 */
[-C--:B------:R-:W-:Y:S02]  /*be40*/  LEA R34, P0, R7, R170.reuse, 0x1 ;  /* 0x000000aa07227211 */ /* 0x080fe400078008ff */
[-C--:B------:R-:W-:Y:S01]  /*be50*/  LEA.HI.X R33, R5, R171.reuse, R6, 0x1, P1 ;  /* 0x000000ab05217211 */ /* 0x080fe200008f0c06 */
[----:B------:R-:W-:Y:S01]  /*be60*/  IMAD.IADD R5, R167, 0x1, R4 ;  /* 0x00000001a7057824 */ /* 0x000fe200078e0204 */
[----:B------:R-:W-:Y:S02]  /*be70*/  LEA.HI.X R35, R7, R171, R8, 0x1, P0 ;  /* 0x000000ab07237211 */ /* 0x000fe400000f0c08 */
[----:B------:R-:W-:Y:S02]  /*be80*/  ISETP.GE.AND P0, PT, R154, R13, PT ;  /* 0x0000000d9a00720c */ /* 0x000fe40003f06270 */
[----:B------:R-:W-:Y:S01]  /*be90*/  LEA R30, P1, R166, R170, 0x1 ;  /* 0x000000aaa61e7211 */ /* 0x000fe200078208ff */
[----:B------:R-:W-:Y:S01]  /*bea0*/  IMAD.SHL.U32 R25, R17, 0x10, RZ ;  /* 0x0000001011197824 */ /* 0x000fe200078e00ff */
[----:B------:R-:W-:-:S02]  /*beb0*/  ISETP.GT.AND P0, PT, R131, -0x8, !P0 ;  /* 0xfffffff88300780c */ /* 0x000fc40004704270 */
[----:B------:R-:W-:Y:S02]  /*bec0*/  LEA.HI.X R31, R166, R171, R5, 0x1, P1 ;  /* 0x000000aba61f7211 */ /* 0x000fe400008f0c05 */
[----:B----4-:R-:W-:-:S05]  /*bed0*/  IADD3 R2, R2, R87, R55 ;  /* 0x0000005702027210 */ /* 0x010fca0007ffe037 */
[----:B------:R-:W-:Y:S02]  /*bee0*/  IMAD R21, R2, R17, RZ ;  /* 0x0000001102157224 */ /* 0x000fe400078e02ff */
[----:B------:R-:W-:-:S03]  /*bef0*/  IMAD.IADD R2, R147, 0x1, R12 ;  /* 0x0000000193027824 */ /* 0x000fc600078e020c */
[----:B------:R-:W-:Y:S02]  /*bf00*/  SHF.R.S32.HI R7, RZ, 0x1f, R21 ;  /* 0x0000001fff077819 */ /* 0x000fe40000011415 */
[C---:B------:R-:W-:Y:S02]  /*bf10*/  IADD3 R8, P3, R21.reuse, R12, RZ ;  /* 0x0000000c15087210 */ /* 0x040fe40007f7e0ff */
[----:B------:R-:W-:Y:S02]  /*bf20*/  IADD3 R0, P2, R21, R2, RZ ;  /* 0x0000000215007210 */ /* 0x000fe40007f5e0ff */
[-C--:B------:R-:W-:Y:S02]  /*bf30*/  LEA.HI.X.SX32 R12, R12, R7.reuse, 0x1, P3 ;  /* 0x000000070c0c7211 */ /* 0x080fe400018f0eff */
[----:B------:R-:W-:Y:S01]  /*bf40*/  LEA.HI.X.SX32 R2, R2, R7, 0x1, P2 ;  /* 0x0000000702027211 */ /* 0x000fe200010f0eff */
[----:B------:R-:W-:Y:S05]  /*bf50*/  @!P4 BRA `(.L_x_7154) ;  /* 0x000028c00000c947 */ /* 0x000fea0003800000 */
[----:B-1----:R-:W-:Y:S01]  /*bf60*/  BSSY B2, `(.L_x_7155) ;  /* 0x000009f000027945 */ /* 0x002fe20003800000 */
[----:B------:R-:W-:Y:S05]  /*bf70*/  @!P0 BRA `(.L_x_7156) ;  /* 0x000009d000008947 */ /* 0x000fea0003800000 */
[----:B------:R-:W-:Y:S01]  /*bf80*/  ISETP.GE.AND P2, PT, R14, R9, PT ;  /* 0x000000090e00720c */ /* 0x000fe20003f46270 */
[C---:B------:R-:W-:Y:S01]  /*bf90*/  IMAD.SHL.U32 R53, R8.reuse, 0x2, RZ ;  /* 0x0000000208357824 */ /* 0x040fe200078e00ff */
[----:B------:R-:W-:Y:S01]  /*bfa0*/  SHF.L.U64.HI R5, R8, 0x1, R12 ;  /* 0x0000000108057819 */ /* 0x000fe2000001020c */
[----:B------:R-:W-:Y:S03]  /*bfb0*/  BSSY B1, `(.L_x_7157) ;  /* 0x0000035000017945 */ /* 0x000fe60003800000 */
[----:B------:R-:W-:-:S02]  /*bfc0*/  IADD3 R42, P1, R26, R53, RZ ;  /* 0x000000351a2a7210 */ /* 0x000fc40007f3e0ff */
[----:B------:R-:W-:-:S03]  /*bfd0*/  IADD3 R52, P0, R28, R53, RZ ;  /* 0x000000351c347210 */ /* 0x000fc60007f1e0ff */
[--C-:B------:R-:W-:Y:S02]  /*bfe0*/  IMAD.X R43, R27, 0x1, R5.reuse, P1 ;  /* 0x000000011b2b7824 */ /* 0x100fe400008e0605 */
[----:B------:R1:W-:Y:S01]  /*bff0*/  @P2 STS.128 [R217], RZ ;  /* 0x000000ffd9002388 */ /* 0x0003e20000000c00 */
[----:B------:R-:W-:Y:S01]  /*c000*/  IMAD.X R53, R29, 0x1, R5, P0 ;  /* 0x000000011d357824 */ /* 0x000fe200000e0605 */
[----:B------:R-:W-:Y:S05]  /*c010*/  @P2 BRA `(.L_x_7158) ;  /* 0x000002e000002947 */ /* 0x000fea0003800000 */
[----:B------:R2:W5:Y:S01]  /*c020*/  LD.E.128 R20, [R44.64] ;  /* 0x000000062c147980 */ /* 0x000562000c101d00 */
[----:B------:R-:W-:Y:S01]  /*c030*/  ISETP.GE.AND P0, PT, R14, R3, PT ;  /* 0x000000030e00720c */ /* 0x000fe20003f06270 */
[----:B------:R-:W-:-:S12]  /*c040*/  BSSY B0, `(.L_x_7159) ;  /* 0x000002a000007945 */ /* 0x000fd80003800000 */
[----:B------:R-:W-:Y:S05]  /*c050*/  @P0 BRA `(.L_x_7160) ;  /* 0x0000028000000947 */ /* 0x000fea0003800000 */
[----:B------:R-:W3:Y:S04]  /*c060*/  LD.E.64 R4, [R52.64] ;  /* 0x0000000634047980 */ /* 0x000ee8000c101b00 */
[----:B------:R-:W4:Y:S01]  /*c070*/  LD.E.64 R6, [R42.64] ;  /* 0x000000062a067980 */ /* 0x000f22000c101b00 */
[--C-:B-----5:R-:W-:Y:S02]  /*c080*/  HADD2.F32 R39, -RZ, R21.reuse.H1_H1 ;  /* 0x30000015ff277230 */ /* 0x120fe40000004100 */
[----:B------:R-:W-:Y:S02]  /*c090*/  HADD2.F32 R24, -RZ, R21.H0_H0 ;  /* 0x20000015ff187230 */ /* 0x000fe40000004100 */
[--C-:B------:R-:W-:Y:S02]  /*c0a0*/  HADD2.F32 R37, -RZ, R23.reuse.H1_H1 ;  /* 0x30000017ff257230 */ /* 0x100fe40000004100 */
[----:B------:R-:W-:-:S02]  /*c0b0*/  HADD2.F32 R41, -RZ, R23.H0_H0 ;  /* 0x20000017ff297230 */ /* 0x000fc40000004100 */
[----:B---3--:R-:W-:Y:S02]  /*c0c0*/  HADD2.F32 R2, -RZ, R4.H1_H1 ;  /* 0x30000004ff027230 */ /* 0x008fe40000004100 */
[----:B------:R-:W-:Y:S02]  /*c0d0*/  HADD2.F32 R0, -RZ, R5.H1_H1 ;  /* 0x30000005ff007230 */ /* 0x000fe40000004100 */
[----:B----4-:R-:W-:Y:S01]  /*c0e0*/  HADD2.F32 R21, -RZ, R6.H1_H1 ;  /* 0x30000006ff157230 */ /* 0x010fe20000004100 */
[----:B------:R-:W-:Y:S01]  /*c0f0*/  FMUL.FTZ R36, R39, R2 ;  /* 0x0000000227247220 */ /* 0x000fe20000410000 */
[----:B------:R-:W-:Y:S01]  /*c100*/  HADD2.F32 R16, -RZ, R7.H1_H1 ;  /* 0x30000007ff107230 */ /* 0x000fe20000004100 */
[----:B------:R-:W-:Y:S01]  /*c110*/  FMUL.FTZ R23, R37, R0 ;  /* 0x0000000025177220 */ /* 0x000fe20000410000 */
[----:B------:R-:W-:Y:S01]  /*c120*/  HADD2.F32 R4, -RZ, R4.H0_H0 ;  /* 0x20000004ff047230 */ /* 0x000fe20000004100 */
[-C--:B------:R-:W-:Y:S01]  /*c130*/  FMUL.FTZ R39, R39, R21.reuse ;  /* 0x0000001527277220 */ /* 0x080fe20000410000 */
[----:B------:R-:W-:Y:S01]  /*c140*/  HADD2.F32 R6, -RZ, R6.H0_H0 ;  /* 0x20000006ff067230 */ /* 0x000fe20000004100 */
[C---:B------:R-:W-:Y:S01]  /*c150*/  FFMA.FTZ R36, R24.reuse, R21, -R36 ;  /* 0x0000001518247223 */ /* 0x040fe20000010824 */
[----:B------:R-:W-:Y:S01]  /*c160*/  HADD2.F32 R21, -RZ, R20.H1_H1 ;  /* 0x30000014ff157230 */ /* 0x000fe20000004100 */
[----:B------:R-:W-:Y:S01]  /*c170*/  FMUL.FTZ R37, R37, R16 ;  /* 0x0000001025257220 */ /* 0x000fe20000410000 */
[----:B------:R-:W-:Y:S01]  /*c180*/  HADD2.F32 R5, -RZ, R5.H0_H0 ;  /* 0x20000005ff057230 */ /* 0x000fe20000004100 */
[----:B------:R-:W-:Y:S01]  /*c190*/  FFMA.FTZ R39, R24, R2, R39 ;  /* 0x0000000218277223 */ /* 0x000fe20000010027 */
[----:B------:R-:W-:Y:S01]  /*c1a0*/  HADD2.F32 R2, -RZ, R22.H1_H1 ;  /* 0x30000016ff027230 */ /* 0x000fe20000004100 */
        /* <DEDUP_REMOVED lines=8> */
[----:B------:R-:W-:Y:S01]  /*c230*/  FMUL.FTZ R20, R2, R5 ;  /* 0x0000000502147220 */ /* 0x000fe20000410000 */
        /* <DEDUP_REMOVED lines=9> */
[----:B------:R-:W-:Y:S02]  /*c2d0*/  MOV R20, R7 ;  /* 0x0000000700147202 */ /* 0x000fe40000000f00 */
.L_x_7160:
[----:B------:R-:W-:Y:S05]  /*c2e0*/  BSYNC B0 ;  /* 0x0000000000007941 */ /* 0x000fea0003800000 */
.L_x_7159:
[----:B-----5:R3:W-:Y:S02]  /*c2f0*/  STS.128 [R217], R20 ;  /* 0x00000014d9007388 */ /* 0x0207e40000000c00 */
.L_x_7158:
[----:B------:R-:W-:Y:S05]  /*c300*/  BSYNC B1 ;  /* 0x0000000000017941 */ /* 0x000fea0003800000 */
.L_x_7157:
[----:B------:R-:W-:Y:S01]  /*c310*/  ISETP.GE.AND P0, PT, R11, R9, PT ;  /* 0x000000090b00720c */ /* 0x000fe20003f06270 */
[----:B------:R-:W-:-:S12]  /*c320*/  BSSY B1, `(.L_x_7161) ;  /* 0x0000031000017945 */ /* 0x000fd80003800000 */
[----:B------:R4:W-:Y:S01]  /*c330*/  @P0 STS.128 [R217+0x2000], RZ ;  /* 0x002000ffd9000388 */ /* 0x0009e20000000c00 */
[----:B------:R-:W-:Y:S05]  /*c340*/  @P0 BRA `(.L_x_7162) ;  /* 0x000002e000000947 */ /* 0x000fea0003800000 */
[----:B---3--:R3:W5:Y:S01]  /*c350*/  LD.E.128 R20, [R44.64+0x80] ;  /* 0x000080062c147980 */ /* 0x008762000c101d00 */
[----:B------:R-:W-:Y:S01]  /*c360*/  ISETP.GE.AND P0, PT, R11, R3, PT ;  /* 0x000000030b00720c */ /* 0x000fe20003f06270 */
[----:B------:R-:W-:-:S12]  /*c370*/  BSSY B0, `(.L_x_7163) ;  /* 0x000002a000007945 */ /* 0x000fd80003800000 */
[----:B------:R-:W-:Y:S05]  /*c380*/  @P0 BRA `(.L_x_7164) ;  /* 0x0000028000000947 */ /* 0x000fea0003800000 */
[----:B--2---:R-:W2:Y:S04]  /*c390*/  LD.E.64 R4, [R52.64+0x40] ;  /* 0x0000400634047980 */ /* 0x004ea8000c101b00 */
[----:B---3--:R-:W3:Y:S01]  /*c3a0*/  LD.E.64 R6, [R42.64+0x40] ;  /* 0x000040062a067980 */ /* 0x008ee2000c101b00 */
[--C-:B-----5:R-:W-:Y:S02]  /*c3b0*/  HADD2.F32 R39, -RZ, R21.reuse.H1_H1 ;  /* 0x30000015ff277230 */ /* 0x120fe40000004100 */
[----:B------:R-:W-:Y:S02]  /*c3c0*/  HADD2.F32 R24, -RZ, R21.H0_H0 ;  /* 0x20000015ff187230 */ /* 0x000fe40000004100 */
[--C-:B------:R-:W-:Y:S02]  /*c3d0*/  HADD2.F32 R37, -RZ, R23.reuse.H1_H1 ;  /* 0x30000017ff257230 */ /* 0x100fe40000004100 */
        /* <DEDUP_REMOVED lines=35> */
.L_x_7164:
[----:B------:R-:W-:Y:S05]  /*c610*/  BSYNC B0 ;  /* 0x0000000000007941 */ /* 0x000fea0003800000 */
.L_x_7163:
[----:B-----5:R1:W-:Y:S02]  /*c620*/  STS.128 [R217+0x2000], R20 ;  /* 0x00200014d9007388 */ /* 0x0203e40000000c00 */
.L_x_7162:
[----:B------:R-:W-:Y:S05]  /*c630*/  BSYNC B1 ;  /* 0x0000000000017941 */ /* 0x000fea0003800000 */
.L_x_7161:
[----:B------:R-:W-:-:S13]  /*c640*/  ISETP.GE.AND P0, PT, R10, R9, PT ;  /* 0x000000090a00720c */ /* 0x000fda0003f06270 */
[----:B------:R1:W-:Y:S01]  /*c650*/  @P0 STS.128 [R217+0x4000], RZ ;  /* 0x004000ffd9000388 */ /* 0x0003e20000000c00 */
[----:B------:R-:W-:Y:S05]  /*c660*/  @P0 BRA `(.L_x_7156) ;  /* 0x000002e000000947 */ /* 0x000fea0003800000 */
[----:B-1-3--:R1:W5:Y:S01]  /*c670*/  LD.E.128 R20, [R44.64+0x100] ;  /* 0x000100062c147980 */ /* 0x00a362000c101d00 */
[----:B------:R-:W-:Y:S01]  /*c680*/  ISETP.GE.AND P0, PT, R10, R3, PT ;  /* 0x000000030a00720c */ /* 0x000fe20003f06270 */
[----:B------:R-:W-:-:S12]  /*c690*/  BSSY B0, `(.L_x_7165) ;  /* 0x000002a000007945 */ /* 0x000fd80003800000 */
[----:B------:R-:W-:Y:S05]  /*c6a0*/  @P0 BRA `(.L_x_7166) ;  /* 0x0000028000000947 */ /* 0x000fea0003800000 */
[----:B------:R-:W3:Y:S04]  /*c6b0*/  LD.E.64 R4, [R52.64+0x80] ;  /* 0x0000800634047980 */ /* 0x000ee8000c101b00 */
[----:B--2---:R-:W2:Y:S01]  /*c6c0*/  LD.E.64 R6, [R42.64+0x80] ;  /* 0x000080062a067980 */ /* 0x004ea2000c101b00 */
[--C-:B-----5:R-:W-:Y:S02]  /*c6d0*/  HADD2.F32 R39, -RZ, R21.reuse.H1_H1 ;  /* 0x30000015ff277230 */ /* 0x120fe40000004100 */
[----:B------:R-:W-:Y:S02]  /*c6e0*/  HADD2.F32 R24, -RZ, R21.H0_H0 ;  /* 0x20000015ff187230 */ /* 0x000fe40000004100 */
[--C-:B------:R-:W-:Y:S02]  /*c6f0*/  HADD2.F32 R37, -RZ, R23.reuse.H1_H1 ;  /* 0x30000017ff257230 */ /* 0x100fe40000004100 */
[----:B------:R-:W-:-:S02]  /*c700*/  HADD2.F32 R41, -RZ, R23.H0_H0 ;  /* 0x20000017ff297230 */ /* 0x000fc40000004100 */
[----:B---3--:R-:W-:Y:S02]  /*c710*/  HADD2.F32 R2, -RZ, R4.H1_H1 ;  /* 0x30000004ff027230 */ /* 0x008fe40000004100 */
[----:B------:R-:W-:Y:S02]  /*c720*/  HADD2.F32 R0, -RZ, R5.H1_H1 ;  /* 0x30000005ff007230 */ /* 0x000fe40000004100 */
[----:B--2---:R-:W-:Y:S01]  /*c730*/  HADD2.F32 R21, -RZ, R6.H1_H1 ;  /* 0x30000006ff157230 */ /* 0x004fe20000004100 */
        /* <DEDUP_REMOVED lines=31> */
.L_x_7166:
[----:B------:R-:W-:Y:S05]  /*c930*/  BSYNC B0 ;  /* 0x0000000000007941 */ /* 0x000fea0003800000 */
.L_x_7165:
[----:B-----5:R3:W-:Y:S02]  /*c940*/  STS.128 [R217+0x4000], R20 ;  /* 0x00400014d9007388 */ /* 0x0207e40000000c00 */
.L_x_7156:
[----:B------:R-:W-:Y:S05]  /*c950*/  BSYNC B2 ;  /* 0x0000000000027941 */ /* 0x000fea0003800000 */
.L_x_7155:
[----:B------:R-:W-:Y:S01]  /*c960*/  IADD3 R24, R154, 0x10, RZ ;  /* 0x000000109a187810 */ /* 0x000fe20007ffe0ff */
[----:B------:R-:W-:Y:S03]  /*c970*/  BSSY B2, `(.L_x_7167) ;  /* 0x00000a3000027945 */ /* 0x000fe60003800000 */
[----:B------:R-:W-:-:S04]  /*c980*/  ISETP.GE.AND P0, PT, R24, R13, PT ;  /* 0x0000000d1800720c */ /* 0x000fc80003f06270 */
[----:B------:R-:W-:-:S13]  /*c990*/  ISETP.LT.OR P0, PT, R131, -0x87, P0 ;  /* 0xffffff798300780c */ /* 0x000fda0000701670 */
[----:B------:R-:W-:Y:S05]  /*c9a0*/  @P0 BRA `(.L_x_7168) ;  /* 0x000009f000000947 */ /* 0x000fea0003800000 */
[----:B------:R-:W-:Y:S01]  /*c9b0*/  ISETP.GE.AND P0, PT, R14, R9, PT ;  /* 0x000000090e00720c */ /* 0x000fe20003f06270 */
[----:B------:R-:W-:Y:S01]  /*c9c0*/  BSSY B1, `(.L_x_7169) ;  /* 0x0000039000017945 */ /* 0x000fe20003800000 */
[----:B------:R-:W-:-:S04]  /*c9d0*/  IADD3 R5, P1, R25, R8, RZ ;  /* 0x0000000819057210 */ /* 0x000fc80007f3e0ff */
[----:B------:R-:W-:Y:S01]  /*c9e0*/  LEA.HI.X.SX32 R0, R25, R12, 0x1, P1 ;  /* 0x0000000c19007211 */ /* 0x000fe200008f0eff */
[----:B------:R-:W-:-:S03]  /*c9f0*/  IMAD.SHL.U32 R43, R5, 0x2, RZ ;  /* 0x00000002052b7824 */ /* 0x000fc600078e00ff */
[----:B------:R-:W-:Y:S02]  /*ca00*/  SHF.L.U64.HI R5, R5, 0x1, R0 ;  /* 0x0000000105057819 */ /* 0x000fe40000010200 */
[-C--:B------:R-:W-:Y:S01]  /*ca10*/  IADD3 R40, P2, R26, R43.reuse, RZ ;  /* 0x0000002b1a287210 */ /* 0x080fe20007f5e0ff */
[----:B------:R1:W-:Y:S01]  /*ca20*/  @P0 STS.128 [R217+0x800], RZ ;  /* 0x000800ffd9000388 */ /* 0x0003e20000000c00 */
[----:B------:R-:W-:-:S03]  /*ca30*/  IADD3 R42, P1, R28, R43, RZ ;  /* 0x0000002b1c2a7210 */ /* 0x000fc60007f3e0ff */
[--C-:B------:R-:W-:Y:S02]  /*ca40*/  IMAD.X R41, R27, 0x1, R5.reuse, P2 ;  /* 0x000000011b297824 */ /* 0x100fe400010e0605 */
[----:B------:R-:W-:Y:S01]  /*ca50*/  IMAD.X R43, R29, 0x1, R5, P1 ;  /* 0x000000011d2b7824 */ /* 0x000fe200008e0605 */
[----:B------:R-:W-:Y:S05]  /*ca60*/  @P0 BRA `(.L_x_7170) ;  /* 0x000002e000000947 */ /* 0x000fea0003800000 */
[----:B-1-3--:R1:W5:Y:S01]  /*ca70*/  LD.E.128 R20, [R32.64] ;  /* 0x0000000620147980 */ /* 0x00a362000c101d00 */
[----:B------:R-:W-:Y:S01]  /*ca80*/  ISETP.GE.AND P0, PT, R14, R3, PT ;  /* 0x000000030e00720c */ /* 0x000fe20003f06270 */
[----:B------:R-:W-:-:S12]  /*ca90*/  BSSY B0, `(.L_x_7171) ;  /* 0x000002a000007945 */ /* 0x000fd80003800000 */
[----:B------:R-:W-:Y:S05]  /*caa0*/  @P0 BRA `(.L_x_7172) ;  /* 0x0000028000000947 */ /* 0x000fea0003800000 */
[----:B------:R-:W3:Y:S04]  /*cab0*/  LD.E.64 R4, [R42.64] ;  /* 0x000000062a047980 */ /* 0x000ee8000c101b00 */
[----:B--2---:R-:W2:Y:S01]  /*cac0*/  LD.E.64 R6, [R40.64] ;  /* 0x0000000628067980 */ /* 0x004ea2000c101b00 */
        /* <DEDUP_REMOVED lines=38> */
.L_x_7172:
[----:B------:R-:W-:Y:S05]  /*cd30*/  BSYNC B0 ;  /* 0x0000000000007941 */ /* 0x000fea0003800000 */
.L_x_7171:
[----:B-----5:R3:W-:Y:S02]  /*cd40*/  STS.128 [R217+0x800], R20 ;  /* 0x00080014d9007388 */ /* 0x0207e40000000c00 */
.L_x_7170:
[----:B------:R-:W-:Y:S05]  /*cd50*/  BSYNC B1 ;  /* 0x0000000000017941 */ /* 0x000fea0003800000 */
.L_x_7169:
[----:B------:R-:W-:Y:S01]  /*cd60*/  ISETP.GE.AND P0, PT, R11, R9, PT ;  /* 0x000000090b00720c */ /* 0x000fe20003f06270 */
[----:B------:R-:W-:-:S12]  /*cd70*/  BSSY B1, `(.L_x_7173) ;  /* 0x0000031000017945 */ /* 0x000fd80003800000 */
        /* <DEDUP_REMOVED lines=46> */
.L_x_7176:
[----:B------:R-:W-:Y:S05]  /*d060*/  BSYNC B0 ;  /* 0x0000000000007941 */ /* 0x000fea0003800000 */
.L_x_7175:
[----:B-----5:R3:W-:Y:S02]  /*d070*/  STS.128 [R217+0x2800], R20 ;  /* 0x00280014d9007388 */ /* 0x0207e40000000c00 */
.L_x_7174:
[----:B------:R-:W-:Y:S05]  /*d080*/  BSYNC B1 ;  /* 0x0000000000017941 */ /* 0x000fea0003800000 */
.L_x_7173:
        /* <DEDUP_REMOVED lines=9> */
[--C-:B-1---5:R-:W-:Y:S02]  /*d120*/  HADD2.F32 R33, -RZ, R21.reuse.H1_H1 ;  /* 0x30000015ff217230 */ /* 0x122fe40000004100 */
        /* <DEDUP_REMOVED lines=37> */
.L_x_7178:
[----:B------:R-:W-:Y:S05]  /*d380*/  BSYNC B0 ;  /* 0x0000000000007941 */ /* 0x000fea0003800000 */
.L_x_7177:
[----:B-----5:R3:W-:Y:S02]  /*d390*/  STS.128 [R217+0x4800], R20 ;  /* 0x00480014d9007388 */ /* 0x0207e40000000c00 */
.L_x_7168:
[----:B------:R-:W-:Y:S05]  /*d3a0*/  BSYNC B2 ;  /* 0x0000000000027941 */ /* 0x000fea0003800000 */
.L_x_7167:
[----:B-1----:R-:W-:Y:S01]  /*d3b0*/  IADD3 R32, R154, 0x20, RZ ;  /* 0x000000209a207810 */ /* 0x002fe20007ffe0ff */
[----:B------:R-:W-:Y:S03]  /*d3c0*/  BSSY B2, `(.L_x_7179) ;  /* 0x00000a4000027945 */ /* 0x000fe60003800000 */
[----:B------:R-:W-:-:S04]  /*d3d0*/  ISETP.GE.AND P0, PT, R32, R13, PT ;  /* 0x0000000d2000720c */ /* 0x000fc80003f06270 */
[----:B------:R-:W-:-:S13]  /*d3e0*/  ISETP.LT.OR P0, PT, R131, -0x107, P0 ;  /* 0xfffffef98300780c */ /* 0x000fda0000701670 */
[----:B------:R-:W-:Y:S05]  /*d3f0*/  @P0 BRA `(.L_x_7180) ;  /* 0x00000a0000000947 */ /* 0x000fea0003800000 */
[----:B------:R-:W-:Y:S01]  /*d400*/  ISETP.GE.AND P0, PT, R14, R9, PT ;  /* 0x000000090e00720c */ /* 0x000fe20003f06270 */
[----:B------:R-:W-:Y:S01]  /*d410*/  IMAD.SHL.U32 R5, R17, 0x20, RZ ;  /* 0x0000002011057824 */ /* 0x000fe200078e00ff */
[----:B------:R-:W-:Y:S04]  /*d420*/  BSSY B1, `(.L_x_7181) ;  /* 0x0000039000017945 */ /* 0x000fe80003800000 */
[----:B------:R-:W-:-:S04]  /*d430*/  IADD3 R0, P1, R5, R8, RZ ;  /* 0x0000000805007210 */ /* 0x000fc80007f3e0ff */
[----:B------:R-:W-:Y:S01]  /*d440*/  LEA.HI.X.SX32 R5, R5, R12, 0x1, P1 ;  /* 0x0000000c05057211 */ /* 0x000fe200008f0eff */
[C---:B------:R-:W-:Y:S02]  /*d450*/  IMAD.SHL.U32 R43, R0.reuse, 0x2, RZ ;  /* 0x00000002002b7824 */ /* 0x040fe400078e00ff */
[----:B------:R1:W-:Y:S01]  /*d460*/  @P0 STS.128 [R217+0x1000], RZ ;  /* 0x001000ffd9000388 */ /* 0x0003e20000000c00 */
[----:B------:R-:W-:Y:S02]  /*d470*/  SHF.L.U64.HI R5, R0, 0x1, R5 ;  /* 0x0000000100057819 */ /* 0x000fe40000010205 */
[-C--:B------:R-:W-:Y:S02]  /*d480*/  IADD3 R36, P2, R26, R43.reuse, RZ ;  /* 0x0000002b1a247210 */ /* 0x080fe40007f5e0ff */
[----:B------:R-:W-:-:S03]  /*d490*/  IADD3 R42, P1, R28, R43, RZ ;  /* 0x0000002b1c2a7210 */ /* 0x000fc60007f3e0ff */
[--C-:B------:R-:W-:Y:S02]  /*d4a0*/  IMAD.X R37, R27, 0x1, R5.reuse, P2 ;  /* 0x000000011b257824 */ /* 0x100fe400010e0605 */
[----:B------:R-:W-:Y:S01]  /*d4b0*/  IMAD.X R43, R29, 0x1, R5, P1 ;  /* 0x000000011d2b7824 */ /* 0x000fe200008e0605 */
[----:B------:R-:W-:Y:S05]  /*d4c0*/  @P0 BRA `(.L_x_7182) ;  /* 0x000002e000000947 */ /* 0x000fea0003800000 */
[----:B---3--:R3:W5:Y:S01]  /*d4d0*/  LD.E.128 R20, [R34.64] ;  /* 0x0000000622147980 */ /* 0x008762000c101d00 */
[----:B------:R-:W-:Y:S01]  /*d4e0*/  ISETP.GE.AND P0, PT, R14, R3, PT ;  /* 0x000000030e00720c */ /* 0x000fe20003f06270 */
[----:B------:R-:W-:-:S12]  /*d4f0*/  BSSY B0, `(.L_x_7183) ;  /* 0x000002a000007945 */ /* 0x000fd80003800000 */
[----:B------:R-:W-:Y:S05]  /*d500*/  @P0 BRA `(.L_x_7184) ;  /* 0x0000028000000947 */ /* 0x000fea0003800000 */
[----:B--2---:R-:W2:Y:S04]  /*d510*/  LD.E.64 R4, [R42.64] ;  /* 0x000000062a047980 */ /* 0x004ea8000c101b00 */
[----:B---3--:R-:W3:Y:S01]  /*d520*/  LD.E.64 R6, [R36.64] ;  /* 0x0000000624067980 */ /* 0x008ee2000c101b00 */
        /* <DEDUP_REMOVED lines=11> */
[-C--:B------:R-:W-:Y:S01]  /*d5e0*/  FMUL.FTZ R38, R38, R21.reuse ;  /* 0x0000001526267220 */ /* 0x080fe20000410000 */
[----:B------:R-:W-:Y:S01]  /*d5f0*/  HADD2.F32 R6, -RZ, R6.H0_H0 ;  /* 0x20000006ff067230 */ /* 0x000fe20000004100 */
[----:B------:R-:W-:Y:S01]  /*d600*/  FFMA.FTZ R40, R33, R21, -R40 ;  /* 0x0000001521287223 */ /* 0x000fe20000010828 */
        /* <DEDUP_REMOVED lines=24> */
.L_x_7184:
[----:B------:R-:W-:Y:S05]  /*d790*/  BSYNC B0 ;  /* 0x0000000000007941 */ /* 0x000fea0003800000 */
.L_x_7183:
[----:B-----5:R1:W-:Y:S02]  /*d7a0*/  STS.128 [R217+0x1000], R20 ;  /* 0x00100014d9007388 */ /* 0x0203e40000000c00 */
.L_x_7182:
[----:B------:R-:W-:Y:S05]  /*d7b0*/  BSYNC B1 ;  /* 0x0000000000017941 */ /* 0x000fea0003800000 */
.L_x_7181:
        /* <DEDUP_REMOVED lines=48> */
.L_x_7188:
[----:B------:R-:W-:Y:S05]  /*dac0*/  BSYNC B0 ;  /* 0x0000000000007941 */ /* 0x000fea0003800000 */
.L_x_7187:
[----:B-----5:R3:W-:Y:S02]  /*dad0*/  STS.128 [R217+0x3000], R20 ;  /* 0x00300014d9007388 */ /* 0x0207e40000000c00 */
.L_x_7186:
[----:B------:R-:W-:Y:S05]  /*dae0*/  BSYNC B1 ;  /* 0x0000000000017941 */ /* 0x000fea0003800000 */
.L_x_7185:
        /* <DEDUP_REMOVED lines=47> */
.L_x_7190:
[----:B------:R-:W-:Y:S05]  /*dde0*/  BSYNC B0 ;  /* 0x0000000000007941 */ /* 0x000fea0003800000 */
.L_x_7189:
[----:B-----5:R3:W-:Y:S02]  /*ddf0*/  STS.128 [R217+0x5000], R20 ;  /* 0x00500014d9007388 */ /* 0x0207e40000000c00 */
.L_x_7180:
[----:B------:R-:W-:Y:S05]  /*de00*/  BSYNC B2 ;  /* 0x0000000000027941 */ /* 0x000fea0003800000 */
.L_x_7179:
[----:B-1-3--:R-:W-:-:S04]  /*de10*/  IADD3 R34, R154, 0x30, RZ ;  /* 0x000000309a227810 */ /* 0x00afc80007ffe0ff */
[----:B------:R-:W-:-:S04]  /*de20*/  ISETP.GE.AND P0, PT, R34, R13, PT ;  /* 0x0000000d2200720c */ /* 0x000fc80003f06270 */
[----:B------:R-:W-:-:S13]  /*de30*/  ISETP.LT.OR P0, PT, R131, -0x187, P0 ;  /* 0xfffffe798300780c */ /* 0x000fda0000701670 */
[----:B------:R-:W-:Y:S05]  /*de40*/  @P0 BRA `(.L_x_7191) ;  /* 0x0000577000000947 */ /* 0x000fea0003800000 */
[----:B------:R-:W-:Y:S01]  /*de50*/  ISETP.GE.AND P0, PT, R14, R9, PT ;  /* 0x000000090e00720c */ /* 0x000fe20003f06270 */
[----:B------:R-:W-:Y:S01]  /*de60*/  IMAD R17, R17, 0x30, RZ ;  /* 0x0000003011117824 */ /* 0x000fe200078e02ff */
        /* <DEDUP_REMOVED lines=11> */
[----:B------:R3:W5:Y:S01]  /*df20*/  LD.E.128 R20, [R30.64] ;  /* 0x000000061e147980 */ /* 0x000762000c101d00 */
[----:B------:R-:W-:Y:S01]  /*df30*/  ISETP.GE.AND P0, PT, R14, R3, PT ;  /* 0x000000030e00720c */ /* 0x000fe20003f06270 */
[----:B------:R-:W-:-:S12]  /*df40*/  BSSY B0, `(.L_x_7194) ;  /* 0x0000029000007945 */ /* 0x000fd80003800000 */
[----:B------:R-:W-:Y:S05]  /*df50*/  @P0 BRA `(.L_x_7195) ;  /* 0x0000027000000947 */ /* 0x000fea0003800000 */
[----:B--2---:R-:W2:Y:S04]  /*df60*/  LD.E.64 R4, [R26.64] ;  /* 0x000000061a047980 */ /* 0x004ea8000c101b00 */
[----:B---3--:R-:W3:Y:S01]  /*df70*/  LD.E.64 R6, [R16.64] ;  /* 0x0000000610067980 */ /* 0x008ee2000c101b00 */
[--C-:B-----5:R-:W-:Y:S02]  /*df80*/  HADD2.F32 R15, -RZ, R21.reuse.H0_H0 ;  /* 0x20000015ff0f7230 */ /* 0x120fe40000004100 */
[----:B------:R-:W-:Y:S02]  /*df90*/  HADD2.F32 R21, -RZ, R21.H1_H1 ;  /* 0x30000015ff157230 */ /* 0x000fe40000004100 */
[--C-:B------:R-:W-:Y:S02]  /*dfa0*/  HADD2.F32 R13, -RZ, R23.reuse.H1_H1 ;  /* 0x30000017ff0d7230 */ /* 0x100fe40000004100 */
[----:B------:R-:W-:-:S02]  /*dfb0*/  HADD2.F32 R25, -RZ, R23.H0_H0 ;  /* 0x20000017ff197230 */ /* 0x000fc40000004100 */
[----:B--2---:R-:W-:Y:S02]  /*dfc0*/  HADD2.F32 R2, -RZ, R4.H1_H1 ;  /* 0x30000004ff027230 */ /* 0x004fe40000004100 */
[----:B------:R-:W-:Y:S02]  /*dfd0*/  HADD2.F32 R0, -RZ, R5.H1_H1 ;  /* 0x30000005ff007230 */ /* 0x000fe40000004100 */
[----:B---3--:R-:W-:Y:S01]  /*dfe0*/  HADD2.F32 R12, -RZ, R6.H1_H1 ;  /* 0x30000006ff0c7230 */ /* 0x008fe20000004100 */
[C---:B------:R-:W-:Y:S01]  /*dff0*/  FMUL.FTZ R23, R21.reuse, R2 ;  /* 0x0000000215177220 */ /* 0x040fe20000410000 */
[----:B------:R-:W-:Y:S02]  /*e000*/  HADD2.F32 R8, -RZ, R7.H1_H1 ;  /* 0x30000007ff087230 */ /* 0x000fe40000004100 */
[----:B------:R-:W-:Y:S01]  /*e010*/  HADD2.F32 R4, -RZ, R4.H0_H0 ;  /* 0x20000004ff047230 */ /* 0x000fe20000004100 */
[----:B------:R-:W-:Y:S01]  /*e020*/  FMUL.FTZ R14, R21, R12 ;  /* 0x0000000c150e7220 */ /* 0x000fe20000410000 */
[----:B------:R-:W-:Y:S01]  /*e030*/  HADD2.F32 R5, -RZ, R5.H0_H0 ;  /* 0x20000005ff057230 */ /* 0x000fe20000004100 */
[C---:B------:R-:W-:Y:S01]  /*e040*/  FMUL.FTZ R21, R13.reuse, R0 ;  /* 0x000000000d157220 */ /* 0x040fe20000410000 */
[----:B------:R-:W-:Y:S01]  /*e050*/  HADD2.F32 R6, -RZ, R6.H0_H0 ;  /* 0x20000006ff067230 */ /* 0x000fe20000004100 */
[----:B------:R-:W-:Y:S01]  /*e060*/  FMUL.FTZ R13, R13, R8 ;  /* 0x000000080d0d7220 */ /* 0x000fe20000410000 */
[----:B------:R-:W-:Y:S01]  /*e070*/  HADD2.F32 R7, -RZ, R7.H0_H0 ;  /* 0x20000007ff077230 */ /* 0x000fe20000004100 */
[----:B------:R-:W-:Y:S01]  /*e080*/  FFMA.FTZ R14, R15, R2, R14 ;  /* 0x000000020f0e7223 */ /* 0x000fe2000001000e */
[----:B------:R-:W-:Y:S01]  /*e090*/  HADD2.F32 R2, -RZ, R22.H1_H1 ;  /* 0x30000016ff027230 */ /* 0x000fe20000004100 */
[----:B------:R-:W-:Y:S01]  /*e0a0*/  FFMA.FTZ R0, R25, R0, R13 ;  /* 0x0000000019007223 */ /* 0x000fe2000001000d */
[--C-:B------:R-:W-:Y:S01]  /*e0b0*/  HADD2.F32 R13, -RZ, R20.reuse.H1_H1 ;  /* 0x30000014ff0d7230 */ /* 0x100fe20000004100 */
[----:B------:R-:W-:Y:S01]  /*e0c0*/  FFMA.FTZ R23, R15, R12, -R23 ;  /* 0x0000000c0f177223 */ /* 0x000fe20000010817 */
[----:B------:R-:W-:Y:S01]  /*e0d0*/  HADD2.F32 R15, -RZ, R20.H0_H0 ;  /* 0x20000014ff0f7230 */ /* 0x000fe20000004100 */
[----:B------:R-:W-:Y:S01]  /*e0e0*/  FFMA.FTZ R21, R25, R8, -R21 ;  /* 0x0000000819157223 */ /* 0x000fe20000010815 */
[----:B------:R-:W-:Y:S01]  /*e0f0*/  HADD2.F32 R22, -RZ, R22.H0_H0 ;  /* 0x20000016ff167230 */ /* 0x000fe20000004100 */
[C---:B------:R-:W-:Y:S01]  /*e100*/  FMUL.FTZ R8, R13.reuse, R4 ;  /* 0x000000040d087220 */ /* 0x040fe20000410000 */
[----:B------:R-:W-:Y:S01]  /*e110*/  F2FP.PACK_AB R14, R14, R23 ;  /* 0x000000170e0e723e */ /* 0x000fe200000000ff */
[----:B------:R-:W-:Y:S01]  /*e120*/  FMUL.FTZ R12, R2, R5 ;  /* 0x00000005020c7220 */ /* 0x000fe20000410000 */
[----:B------:R-:W-:Y:S01]  /*e130*/  F2FP.PACK_AB R23, R0, R21 ;  /* 0x000000150017723e */ /* 0x000fe200000000ff */
[----:B------:R-:W-:Y:S01]  /*e140*/  FMUL.FTZ R13, R13, R6 ;  /* 0x000000060d0d7220 */ /* 0x000fe20000410000 */
[----:B------:R-:W-:Y:S01]  /*e150*/  MOV R21, R14 ;  /* 0x0000000e00157202 */ /* 0x000fe20000000f00 */
[----:B------:R-:W-:-:S02]  /*e160*/  FMUL.FTZ R2, R2, R7 ;  /* 0x0000000702027220 */ /* 0x000fc40000410000 */
[C---:B------:R-:W-:Y:S02]  /*e170*/  FFMA.FTZ R8, R15.reuse, R6, -R8 ;  /* 0x000000060f087223 */ /* 0x040fe40000010808 */
[----:B------:R-:W-:Y:S02]  /*e180*/  FFMA.FTZ R13, R15, R4, R13 ;  /* 0x000000040f0d7223 */ /* 0x000fe4000001000d */
[C---:B------:R-:W-:Y:S02]  /*e190*/  FFMA.FTZ R12, R22.reuse, R7, -R12 ;  /* 0x00000007160c7223 */ /* 0x040fe4000001080c */
[----:B------:R-:W-:Y:S01]  /*e1a0*/  FFMA.FTZ R5, R22, R5, R2 ;  /* 0x0000000516057223 */ /* 0x000fe20000010002 */
[----:B------:R-:W-:-:S04]  /*e1b0*/  F2FP.PACK_AB R20, R13, R8 ;  /* 0x000000080d14723e */ /* 0x000fc800000000ff */
[----:B------:R-:W-:Y:S02]  /*e1c0*/  F2FP.PACK_AB R22, R5, R12 ;  /* 0x0000000c0516723e */ /* 0x000fe400000000ff */
.L_x_7195:
[----:B------:R-:W-:Y:S05]  /*e1d0*/  BSYNC B0 ;  /* 0x0000000000007941 */ /* 0x000fea0003800000 */
.L_x_7194:
[----:B-----5:R1:W-:Y:S02]  /*e1e0*/  STS.128 [R217+0x1800], R20 ;  /* 0x00180014d9007388 */ /* 0x0203e40000000c00 */
.L_x_7193:
[----:B------:R-:W-:Y:S05]  /*e1f0*/  BSYNC B1 ;  /* 0x0000000000017941 */ /* 0x000fea0003800000 */
.L_x_7192:
[----:B------:R-:W-:Y:S01]  /*e200*/  ISETP.GE.AND P0, PT, R11, R9, PT ;  /* 0x000000090b00720c */ /* 0x000fe20003f06270 */
[----:B------:R-:W-:-:S12]  /*e210*/  BSSY B1, `(.L_x_7196) ;  /* 0x0000030000017945 */ /* 0x000fd80003800000 */
[----:B------:R1:W-:Y:S01]  /*e220*/  @P0 STS.128 [R217+0x3800], RZ ;  /* 0x003800ffd9000388 */ /* 0x0003e20000000c00 */
[----:B------:R-:W-:Y:S05]  /*e230*/  @P0 BRA `(.L_x_7197) ;  /* 0x000002d000000947 */ /* 0x000fea0003800000 */
[----:B------:R1:W5:Y:S01]  /*e240*/  LD.E.128 R12, [R30.64+0x80] ;  /* 0x000080061e0c7980 */ /* 0x000362000c101d00 */
[----:B------:R-:W-:Y:S01]  /*e250*/  ISETP.GE.AND P0, PT, R11, R3, PT ;  /* 0x000000030b00720c */ /* 0x000fe20003f06270 */
[----:B------:R-:W-:-:S12]  /*e260*/  BSSY B0, `(.L_x_7198) ;  /* 0x0000029000007945 */ /* 0x000fd80003800000 */
[----:B------:R-:W-:Y:S05]  /*e270*/  @P0 BRA `(.L_x_7199) ;  /* 0x0000027000000947 */ /* 0x000fea0003800000 */
[----:B--2---:R-:W2:Y:S04]  /*e280*/  LD.E.64 R4, [R26.64+0x40] ;  /* 0x000040061a047980 */ /* 0x004ea8000c101b00 */
[----:B---3--:R-:W3:Y:S01]  /*e290*/  LD.E.64 R6, [R16.64+0x40] ;  /* 0x0000400610067980 */ /* 0x008ee2000c101b00 */
[--C-:B-1---5:R-:W-:Y:S02]  /*e2a0*/  HADD2.F32 R21, -RZ, R13.reuse.H1_H1 ;  /* 0x3000000dff157230 */ /* 0x122fe40000004100 */
[----:B------:R-:W-:Y:S02]  /*e2b0*/  HADD2.F32 R20, -RZ, R13.H0_H0 ;  /* 0x2000000dff147230 */ /* 0x000fe40000004100 */
[--C-:B------:R-:W-:Y:S02]  /*e2c0*/  HADD2.F32 R13, -RZ, R15.reuse.H1_H1 ;  /* 0x3000000fff0d7230 */ /* 0x100fe40000004100 */
[----:B------:R-:W-:-:S02]  /*e2d0*/  HADD2.F32 R23, -RZ, R15.H0_H0 ;  /* 0x2000000fff177230 */ /* 0x000fc40000004100 */
[----:B--2---:R-:W-:Y:S02]  /*e2e0*/  HADD2.F32 R2, -RZ, R4.H1_H1 ;  /* 0x30000004ff027230 */ /* 0x004fe40000004100 */
[----:B------:R-:W-:Y:S02]  /*e2f0*/  HADD2.F32 R0, -RZ, R5.H1_H1 ;  /* 0x30000005ff007230 */ /* 0x000fe40000004100 */
[--C-:B---3--:R-:W-:Y:S01]  /*e300*/  HADD2.F32 R11, -RZ, R6.reuse.H1_H1 ;  /* 0x30000006ff0b7230 */ /* 0x108fe20000004100 */
[----:B------:R-:W-:Y:S01]  /*e310*/  FMUL.FTZ R22, R21, R2 ;  /* 0x0000000215167220 */ /* 0x000fe20000410000 */
[----:B------:R-:W-:Y:S01]  /*e320*/  HADD2.F32 R8, -RZ, R7.H1_H1 ;  /* 0x30000007ff087230 */ /* 0x000fe20000004100 */
[----:B------:R-:W-:Y:S01]  /*e330*/  FMUL.FTZ R15, R13, R0 ;  /* 0x000000000d0f7220 */ /* 0x000fe20000410000 */
[----:B------:R-:W-:Y:S01]  /*e340*/  HADD2.F32 R6, -RZ, R6.H0_H0 ;  /* 0x20000006ff067230 */ /* 0x000fe20000004100 */
[-C--:B------:R-:W-:Y:S01]  /*e350*/  FMUL.FTZ R21, R21, R11.reuse ;  /* 0x0000000b15157220 */ /* 0x080fe20000410000 */
[----:B------:R-:W-:Y:S01]  /*e360*/  HADD2.F32 R4, -RZ, R4.H0_H0 ;  /* 0x20000004ff047230 */ /* 0x000fe20000004100 */
[----:B------:R-:W-:Y:S01]  /*e370*/  FMUL.FTZ R13, R13, R8 ;  /* 0x000000080d0d7220 */ /* 0x000fe20000410000 */
[----:B------:R-:W-:Y:S01]  /*e380*/  HADD2.F32 R5, -RZ, R5.H0_H0 ;  /* 0x20000005ff057230 */ /* 0x000fe20000004100 */
[C---:B------:R-:W-:Y:S01]  /*e390*/  FFMA.FTZ R22, R20.reuse, R11, -R22 ;  /* 0x0000000b14167223 */ /* 0x040fe20000010816 */
[----:B------:R-:W-:Y:S01]  /*e3a0*/  HADD2.F32 R11, -RZ, R12.H1_H1 ;  /* 0x3000000cff0b7230 */ /* 0x000fe20000004100 */
[----:B------:R-:W-:Y:S01]  /*e3b0*/  FFMA.FTZ R21, R20, R2, R21 ;  /* 0x0000000214157223 */ /* 0x000fe20000010015 */
[----:B------:R-:W-:Y:S01]  /*e3c0*/  HADD2.F32 R2, -RZ, R14.H1_H1 ;  /* 0x3000000eff027230 */ /* 0x000fe20000004100 */
[C---:B------:R-:W-:Y:S01]  /*e3d0*/  FFMA.FTZ R0, R23.reuse, R0, R13 ;  /* 0x0000000017007223 */ /* 0x040fe2000001000d */
[----:B------:R-:W-:Y:S01]  /*e3e0*/  HADD2.F32 R7, -RZ, R7.H0_H0 ;  /* 0x20000007ff077230 */ /* 0x000fe20000004100 */
[----:B------:R-:W-:Y:S01]  /*e3f0*/  FFMA.FTZ R15, R23, R8, -R15 ;  /* 0x00000008170f7223 */ /* 0x000fe2000001080f */
        /* <DEDUP_REMOVED lines=15> */
.L_x_7199:
[----:B------:R-:W-:Y:S05]  /*e4f0*/  BSYNC B0 ;  /* 0x0000000000007941 */ /* 0x000fea0003800000 */
.L_x_7198:
[----:B-----5:R1:W-:Y:S02]  /*e500*/  STS.128 [R217+0x3800], R12 ;  /* 0x0038000cd9007388 */ /* 0x0203e40000000c00 */
.L_x_7197:
[----:B------:R-:W-:Y:S05]  /*e510*/  BSYNC B1 ;  /* 0x0000000000017941 */ /* 0x000fea0003800000 */
.L_x_7196:
[----:B------:R-:W-:-:S13]  /*e520*/  ISETP.GE.AND P0, PT, R10, R9, PT ;  /* 0x000000090a00720c */ /* 0x000fda0003f06270 */
[----:B------:R1:W-:Y:S01]  /*e530*/  @P0 STS.128 [R217+0x5800], RZ ;  /* 0x005800ffd9000388 */ /* 0x0003e20000000c00 */
[----:B------:R-:W-:Y:S05]  /*e540*/  @P0 BRA `(.L_x_7191) ;  /* 0x0000507000000947 */ /* 0x000fea0003800000 */
[----:B-1-3--:R-:W5:Y:S01]  /*e550*/  LD.E.128 R28, [R30.64+0x100] ;  /* 0x000100061e1c7980 */ /* 0x00af62000c101d00 */
        /* <DEDUP_REMOVED lines=13> */
[--C-:B------:R-:W-:Y:S01]  /*e630*/  HADD2.F32 R8, -RZ, R4.reuse.H1_H1 ;  /* 0x30000004ff087230 */ /* 0x100fe20000004100 */
        /* <DEDUP_REMOVED lines=27> */
.L_x_7201:
[----:B------:R-:W-:Y:S05]  /*e7f0*/  BSYNC B0 ;  /* 0x0000000000007941 */ /* 0x000fea0003800000 */
.L_x_7200:
[----:B-----5:R1:W-:Y:S01]  /*e800*/  STS.128 [R217+0x5800], R28 ;  /* 0x0058001cd9007388 */ /* 0x0203e20000000c00 */
[----:B------:R-:W-:Y:S05]  /*e810*/  BRA `(.L_x_7191) ;  /* 0x00004da000007947 */ /* 0x000fea0003800000 */
.L_x_7154:
[----:B-1----:R-:W-:Y:S01]  /*e820*/  BSSY B2, `(.L_x_7202) ;  /* 0x000010e000027945 */ /* 0x002fe20003800000 */
[----:B------:R-:W-:Y:S05]  /*e830*/  @!P0 BRA `(.L_x_7203) ;  /* 0x000010c000008947 */ /* 0x000fea0003800000 */
[----:B------:R-:W-:Y:S01]  /*e840*/  ISETP.GE.AND P0, PT, R14, R9, PT ;  /* 0x000000090e00720c */ /* 0x000fe20003f06270 */
[----:B------:R-:W-:-:S12]  /*e850*/  BSSY B1, `(.L_x_7204) ;  /* 0x0000058000017945 */ /* 0x000fd80003800000 */
[----:B------:R1:W-:Y:S01]  /*e860*/  @P0 STS.128 [R217], RZ ;  /* 0x000000ffd9000388 */ /* 0x0003e20000000c00 */
[----:B------:R-:W-:Y:S05]  /*e870*/  @P0 BRA `(.L_x_7205) ;  /* 0x0000055000000947 */ /* 0x000fea0003800000 */
[----:B------:R2:W5:Y:S01]  /*e880*/  LD.E.128 R40, [R44.64] ;  /* 0x000000062c287980 */ /* 0x000562000c101d00 */
[----:B------:R-:W-:Y:S01]  /*e890*/  ISETP.GE.AND P0, PT, R14, R3, PT ;  /* 0x000000030e00720c */ /* 0x000fe20003f06270 */
[----:B------:R-:W-:-:S12]  /*e8a0*/  BSSY B0, `(.L_x_7206) ;  /* 0x0000051000007945 */ /* 0x000fd80003800000 */
[----:B------:R-:W-:Y:S05]  /*e8b0*/  @P0 BRA `(.L_x_7207) ;  /* 0x000004f000000947 */ /* 0x000fea0003800000 */
[-C--:B------:R-:W-:Y:S02]  /*e8c0*/  ISETP.GE.AND P1, PT, R14, R17.reuse, PT ;  /* 0x000000110e00720c */ /* 0x080fe40003f26270 */
[----:B------:R-:W-:Y:S02]  /*e8d0*/  MOV R5, RZ ;  /* 0x000000ff00057202 */ /* 0x000fe40000000f00 */
[----:B------:R-:W-:-:S09]  /*e8e0*/  MOV R21, R17 ;  /* 0x0000001100157202 */ /* 0x000fd20000000f00 */
[C---:B------:R-:W-:Y:S02]  /*e8f0*/  @P1 IADD3 R5, -R17.reuse, RZ, RZ ;  /* 0x000000ff11051210 */ /* 0x040fe40007ffe1ff */
[----:B------:R-:W-:Y:S02]  /*e900*/  @P1 IADD3 R21, -R17, RZ, RZ ;  /* 0x000000ff11151210 */ /* 0x000fe40007ffe1ff */
[----:B------:R-:W-:-:S03]  /*e910*/  IADD3 R7, P0, R5, R0, RZ ;  /* 0x0000000005077210 */ /* 0x000fc60007f1e0ff */
[----:B------:R-:W-:Y:S01]  /*e920*/  IMAD.WIDE R36, R21, 0x2, R44 ;  /* 0x0000000215247825 */ /* 0x000fe200078e022c */
[----:B------:R-:W-:Y:S02]  /*e930*/  LEA.HI.X.SX32 R5, R5, R2, 0x1, P0 ;  /* 0x0000000205057211 */ /* 0x000fe400000f0eff */
[C---:B------:R-:W-:Y:S02]  /*e940*/  LEA R4, P0, R7.reuse, R28, 0x1 ;  /* 0x0000001c07047211 */ /* 0x040fe400078008ff */
[----:B------:R-:W-:Y:S01]  /*e950*/  MOV R21, RZ ;  /* 0x000000ff00157202 */ /* 0x000fe20000000f00 */
[----:B------:R-:W3:Y:S01]  /*e960*/  LD.E.128 R36, [R36.64] ;  /* 0x0000000624247980 */ /* 0x000ee2000c101d00 */
[----:B------:R-:W-:Y:S02]  /*e970*/  LEA.HI.X R5, R7, R29, R5, 0x1, P0 ;  /* 0x0000001d07057211 */ /* 0x000fe400000f0c05 */
[----:B------:R-:W-:-:S04]  /*e980*/  @P1 IADD3 R21, -R17, RZ, RZ ;  /* 0x000000ff11151210 */ /* 0x000fc80007ffe1ff */
[----:B------:R-:W4:Y:S01]  /*e990*/  LD.E.128 R4, [R4.64] ;  /* 0x0000000604047980 */ /* 0x000f22000c101d00 */
[----:B------:R-:W-:-:S04]  /*e9a0*/  IADD3 R23, P0, R21, R0, RZ ;  /* 0x0000000015177210 */ /* 0x000fc80007f1e0ff */
[----:B------:R-:W-:Y:S02]  /*e9b0*/  LEA.HI.X.SX32 R21, R21, R2, 0x1, P0 ;  /* 0x0000000215157211 */ /* 0x000fe400000f0eff */
[----:B------:R-:W-:-:S04]  /*e9c0*/  LEA R20, P0, R23, R26, 0x1 ;  /* 0x0000001a17147211 */ /* 0x000fc800078008ff */
[----:B------:R-:W-:-:S06]  /*e9d0*/  LEA.HI.X R21, R23, R27, R21, 0x1, P0 ;  /* 0x0000001b17157211 */ /* 0x000fcc00000f0c15 */
[----:B--2---:R-:W2:Y:S01]  /*e9e0*/  LD.E.128 R20, [R20.64] ;  /* 0x0000000614147980 */ /* 0x004ea2000c101d00 */
[----:B---3--:R-:W-:Y:S02]  /*e9f0*/  HADD2.F32 R46, -RZ, R39.H0_H0 ;  /* 0x20000027ff2e7230 */ /* 0x008fe40000004100 */
[--C-:B----4-:R-:W-:Y:S02]  /*ea00*/  HADD2.F32 R8, -RZ, R5.reuse.H0_H0 ;  /* 0x20000005ff087230 */ /* 0x110fe40000004100 */
[----:B------:R-:W-:Y:S02]  /*ea10*/  HADD2.F32 R12, -RZ, R5.H1_H1 ;  /* 0x30000005ff0c7230 */ /* 0x000fe40000004100 */
[----:B------:R-:W-:Y:S02]  /*ea20*/  HADD2.F32 R5, -RZ, R7.H0_H0 ;  /* 0x20000007ff057230 */ /* 0x000fe40000004100 */
[--C-:B------:R-:W-:Y:S02]  /*ea30*/  HADD2.F32 R16, -RZ, R4.reuse.H0_H0 ;  /* 0x20000004ff107230 */ /* 0x100fe40000004100 */
[----:B------:R-:W-:Y:S01]  /*ea40*/  HADD2.F32 R24, -RZ, R4.H1_H1 ;  /* 0x30000004ff187230 */ /* 0x000fe20000004100 */
[----:B------:R-:W-:Y:S01]  /*ea50*/  @!P1 FADD.FTZ R5, -R5, -RZ ;  /* 0x800000ff05059221 */ /* 0x000fe20000010100 */
[----:B------:R-:W-:-:S02]  /*ea60*/  HADD2.F32 R4, -RZ, R6.H0_H0 ;  /* 0x20000006ff047230 */ /* 0x000fc40000004100 */
[----:B------:R-:W-:Y:S02]  /*ea70*/  HADD2.F32 R7, -RZ, R7.H1_H1 ;  /* 0x30000007ff077230 */ /* 0x000fe40000004100 */
[----:B------:R-:W-:Y:S01]  /*ea80*/  HADD2.F32 R6, -RZ, R6.H1_H1 ;  /* 0x30000006ff067230 */ /* 0x000fe20000004100 */
[----:B------:R-:W-:Y:S01]  /*ea90*/  FMUL.FTZ R46, R46, R5 ;  /* 0x000000052e2e7220 */ /* 0x000fe20000410000 */
[----:B------:R-:W-:Y:S01]  /*eaa0*/  HADD2.F32 R49, -RZ, R37.H0_H0 ;  /* 0x20000025ff317230 */ /* 0x000fe20000004100 */
[----:B------:R-:W-:Y:S01]  /*eab0*/  @!P1 FADD.FTZ R8, -R8, -RZ ;  /* 0x800000ff08089221 */ /* 0x000fe20000010100 */
[----:B------:R-:W-:Y:S01]  /*eac0*/  HADD2.F32 R52, -RZ, R39.H1_H1 ;  /* 0x30000027ff347230 */ /* 0x000fe20000004100 */
[----:B------:R-:W-:Y:S01]  /*ead0*/  @!P1 FADD.FTZ R7, -R7, -RZ ;  /* 0x800000ff07079221 */ /* 0x000fe20000010100 */
[----:B------:R-:W-:Y:S01]  /*eae0*/  HADD2.F32 R5, -RZ, R38.H1_H1 ;  /* 0x30000026ff057230 */ /* 0x000fe20000004100 */
        /* <DEDUP_REMOVED lines=9> */
[----:B-----5:R-:W-:Y:S01]  /*eb80*/  HADD2.F32 R8, -RZ, R41.H0_H0 ;  /* 0x20000029ff087230 */ /* 0x020fe20000004100 */
[----:B------:R-:W-:Y:S01]  /*eb90*/  @!P1 FADD.FTZ R24, -R24, -RZ ;  /* 0x800000ff18189221 */ /* 0x000fe20000010100 */
[----:B--2---:R-:W-:Y:S01]  /*eba0*/  HADD2.F32 R5, -RZ, R21.H0_H0 ;  /* 0x20000015ff057230 */ /* 0x004fe20000004100 */
[----:B------:R-:W-:-:S02]  /*ebb0*/  @!P1 FADD.FTZ R12, -R12, -RZ ;  /* 0x800000ff0c0c9221 */ /* 0x000fc40000010100 */
[----:B------:R-:W-:Y:S01]  /*ebc0*/  @!P1 FADD.FTZ R4, -R4, -RZ ;  /* 0x800000ff04049221 */ /* 0x000fe20000010100 */
[----:B------:R-:W-:Y:S01]  /*ebd0*/  HADD2.F32 R36, -RZ, R21.H1_H1 ;  /* 0x30000015ff247230 */ /* 0x000fe20000004100 */
[----:B------:R-:W-:Y:S01]  /*ebe0*/  FMUL.FTZ R16, R51, R16 ;  /* 0x0000001033107220 */ /* 0x000fe20000410000 */
        /* <DEDUP_REMOVED lines=28> */
.L_x_7207:
[----:B------:R-:W-:Y:S05]  /*edb0*/  BSYNC B0 ;  /* 0x0000000000007941 */ /* 0x000fea0003800000 */
.L_x_7206:
[----:B-----5:R3:W-:Y:S02]  /*edc0*/  STS.128 [R217], R40 ;  /* 0x00000028d9007388 */ /* 0x0207e40000000c00 */
.L_x_7205:
[----:B------:R-:W-:Y:S05]  /*edd0*/  BSYNC B1 ;  /* 0x0000000000017941 */ /* 0x000fea0003800000 */
.L_x_7204:
        /* <DEDUP_REMOVED lines=18> */
[----:B--2---:R-:W2:Y:S01]  /*ef00*/  LD.E.128 R36, [R36.64+0x80] ;  /* 0x0000800624247980 */ /* 0x004ea2000c101d00 */
[----:B------:R-:W-:Y:S02]  /*ef10*/  LEA.HI.X R5, R7, R29, R5, 0x1, P0 ;  /* 0x0000001d07057211 */ /* 0x000fe400000f0c05 */
[----:B------:R-:W-:-:S04]  /*ef20*/  @P1 IADD3 R21, -R17, RZ, RZ ;  /* 0x000000ff11151210 */ /* 0x000fc80007ffe1ff */
[----:B---3--:R-:W3:Y:S01]  /*ef30*/  LD.E.128 R4, [R4.64+0x80] ;  /* 0x0000800604047980 */ /* 0x008ee2000c101d00 */
[----:B------:R-:W-:-:S04]  /*ef40*/  IADD3 R23, P0, R21, R0, RZ ;  /* 0x0000000015177210 */ /* 0x000fc80007f1e0ff */
[----:B------:R-:W-:Y:S02]  /*ef50*/  LEA.HI.X.SX32 R21, R21, R2, 0x1, P0 ;  /* 0x0000000215157211 */ /* 0x000fe400000f0eff */
[----:B------:R-:W-:-:S04]  /*ef60*/  LEA R20, P0, R23, R26, 0x1 ;  /* 0x0000001a17147211 */ /* 0x000fc800078008ff */
[----:B------:R-:W-:-:S06]  /*ef70*/  LEA.HI.X R21, R23, R27, R21, 0x1, P0 ;  /* 0x0000001b17157211 */ /* 0x000fcc00000f0c15 */
[----:B----4-:R-:W4:Y:S01]  /*ef80*/  LD.E.128 R20, [R20.64+0x80] ;  /* 0x0000800614147980 */ /* 0x010f22000c101d00 */
[----:B--2---:R-:W-:Y:S02]  /*ef90*/  HADD2.F32 R46, -RZ, R39.H0_H0 ;  /* 0x20000027ff2e7230 */ /* 0x004fe40000004100 */
[--C-:B---3--:R-:W-:Y:S02]  /*efa0*/  HADD2.F32 R8, -RZ, R5.reuse.H0_H0 ;  /* 0x20000005ff087230 */ /* 0x108fe40000004100 */
        /* <DEDUP_REMOVED lines=25> */
[----:B----4-:R-:W-:Y:S01]  /*f140*/  HADD2.F32 R5, -RZ, R21.H0_H0 ;  /* 0x20000015ff057230 */ /* 0x010fe20000004100 */
        /* <DEDUP_REMOVED lines=32> */
.L_x_7211:
[----:B------:R-:W-:Y:S05]  /*f350*/  BSYNC B0 ;  /* 0x0000000000007941 */ /* 0x000fea0003800000 */
.L_x_7210:
[----:B-----5:R1:W-:Y:S02]  /*f360*/  STS.128 [R217+0x2000], R40 ;  /* 0x00200028d9007388 */ /* 0x0203e40000000c00 */
.L_x_7209:
[----:B------:R-:W-:Y:S05]  /*f370*/  BSYNC B1 ;  /* 0x0000000000017941 */ /* 0x000fea0003800000 */
.L_x_7208:
[----:B------:R-:W-:-:S13]  /*f380*/  ISETP.GE.AND P0, PT, R10, R9, PT ;  /* 0x000000090a00720c */ /* 0x000fda0003f06270 */
[----:B------:R1:W-:Y:S01]  /*f390*/  @P0 STS.128 [R217+0x4000], RZ ;  /* 0x004000ffd9000388 */ /* 0x0003e20000000c00 */
[----:B------:R-:W-:Y:S05]  /*f3a0*/  @P0 BRA `(.L_x_7203) ;  /* 0x0000055000000947 */ /* 0x000fea0003800000 */
[----:B-1-3--:R1:W5:Y:S01]  /*f3b0*/  LD.E.128 R40, [R44.64+0x100] ;  /* 0x000100062c287980 */ /* 0x00a362000c101d00 */
        /* <DEDUP_REMOVED lines=13> */
[----:B------:R-:W3:Y:S01]  /*f490*/  LD.E.128 R36, [R36.64+0x100] ;  /* 0x0001000624247980 */ /* 0x000ee2000c101d00 */
[----:B------:R-:W-:Y:S02]  /*f4a0*/  LEA.HI.X R5, R7, R29, R5, 0x1, P0 ;  /* 0x0000001d07057211 */ /* 0x000fe400000f0c05 */
[----:B------:R-:W-:-:S04]  /*f4b0*/  @P1 IADD3 R21, -R17, RZ, RZ ;  /* 0x000000ff11151210 */ /* 0x000fc80007ffe1ff */
[----:B--2---:R-:W2:Y:S01]  /*f4c0*/  LD.E.128 R4, [R4.64+0x100] ;  /* 0x0001000604047980 */ /* 0x004ea2000c101d00 */
[----:B------:R-:W-:-:S04]  /*f4d0*/  IADD3 R23, P0, R21, R0, RZ ;  /* 0x0000000015177210 */ /* 0x000fc80007f1e0ff */
[----:B------:R-:W-:Y:S02]  /*f4e0*/  LEA.HI.X.SX32 R21, R21, R2, 0x1, P0 ;  /* 0x0000000215157211 */ /* 0x000fe400000f0eff */
[----:B------:R-:W-:-:S04]  /*f4f0*/  LEA R20, P0, R23, R26, 0x1 ;  /* 0x0000001a17147211 */ /* 0x000fc800078008ff */
[----:B------:R-:W-:-:S06]  /*f500*/  LEA.HI.X R21, R23, R27, R21, 0x1, P0 ;  /* 0x0000001b17157211 */ /* 0x000fcc00000f0c15 */
[----:B----4-:R-:W4:Y:S01]  /*f510*/  LD.E.128 R20, [R20.64+0x100] ;  /* 0x0001000614147980 */ /* 0x010f22000c101d00 */
[----:B-1-3--:R-:W-:Y:S02]  /*f520*/  HADD2.F32 R45, -RZ, R36.H0_H0 ;  /* 0x20000024ff2d7230 */ /* 0x00afe40000004100 */
        /* <DEDUP_REMOVED lines=59> */
.L_x_7213:
[----:B------:R-:W-:Y:S05]  /*f8e0*/  BSYNC B0 ;  /* 0x0000000000007941 */ /* 0x000fea0003800000 */
.L_x_7212:
[----:B-----5:R3:W-:Y:S02]  /*f8f0*/  STS.128 [R217+0x4000], R40 ;  /* 0x00400028d9007388 */ /* 0x0207e40000000c00 */
.L_x_7203:
[----:B------:R-:W-:Y:S05]  /*f900*/  BSYNC B2 ;  /* 0x0000000000027941 */ /* 0x000fea0003800000 */
.L_x_7202:
[----:B------:R-:W-:Y:S01]  /*f910*/  IADD3 R24, R154, 0x10, RZ ;  /* 0x000000109a187810 */ /* 0x000fe20007ffe0ff */
[----:B------:R-:W-:Y:S03]  /*f920*/  BSSY B2, `(.L_x_7214) ;  /* 0x0000118000027945 */ /* 0x000fe60003800000 */
[----:B------:R-:W-:-:S04]  /*f930*/  ISETP.GE.AND P0, PT, R24, R13, PT ;  /* 0x0000000d1800720c */ /* 0x000fc80003f06270 */
[----:B------:R-:W-:-:S13]  /*f940*/  ISETP.LT.OR P0, PT, R131, -0x87, P0 ;  /* 0xffffff798300780c */ /* 0x000fda0000701670 */
[----:B------:R-:W-:Y:S05]  /*f950*/  @P0 BRA `(.L_x_7215) ;  /* 0x0000114000000947 */ /* 0x000fea0003800000 */
[----:B------:R-:W-:Y:S01]  /*f960*/  ISETP.GE.AND P0, PT, R14, R9, PT ;  /* 0x000000090e00720c */ /* 0x000fe20003f06270 */
[----:B------:R-:W-:-:S12]  /*f970*/  BSSY B1, `(.L_x_7216) ;  /* 0x000005a000017945 */ /* 0x000fd80003800000 */
[----:B------:R1:W-:Y:S01]  /*f980*/  @P0 STS.128 [R217+0x800], RZ ;  /* 0x000800ffd9000388 */ /* 0x0003e20000000c00 */
[----:B------:R-:W-:Y:S05]  /*f990*/  @P0 BRA `(.L_x_7217) ;  /* 0x0000057000000947 */ /* 0x000fea0003800000 */
[----:B-1-3--:R1:W5:Y:S01]  /*f9a0*/  LD.E.128 R40, [R32.64] ;  /* 0x0000000620287980 */ /* 0x00a362000c101d00 */
[----:B------:R-:W-:Y:S01]  /*f9b0*/  ISETP.GE.AND P0, PT, R14, R3, PT ;  /* 0x000000030e00720c */ /* 0x000fe20003f06270 */
[----:B------:R-:W-:-:S12]  /*f9c0*/  BSSY B0, `(.L_x_7218) ;  /* 0x0000053000007945 */ /* 0x000fd80003800000 */
[----:B------:R-:W-:Y:S05]  /*f9d0*/  @P0 BRA `(.L_x_7219) ;  /* 0x0000051000000947 */ /* 0x000fea0003800000 */
[-C--:B------:R-:W-:Y:S02]  /*f9e0*/  ISETP.GE.AND P0, PT, R14, R17.reuse, PT ;  /* 0x000000110e00720c */ /* 0x080fe40003f06270 */
[----:B------:R-:W-:Y:S02]  /*f9f0*/  MOV R5, RZ ;  /* 0x000000ff00057202 */ /* 0x000fe40000000f00 */
[C---:B------:R-:W-:Y:S02]  /*fa00*/  IADD3 R12, P1, R25.reuse, R0, RZ ;  /* 0x00000000190c7210 */ /* 0x040fe40007f3e0ff */
[----:B------:R-:W-:Y:S02]  /*fa10*/  MOV R21, R17 ;  /* 0x0000001100157202 */ /* 0x000fe40000000f00 */
[----:B------:R-:W-:-:S05]  /*fa20*/  LEA.HI.X.SX32 R8, R25, R2, 0x1, P1 ;  /* 0x0000000219087211 */ /* 0x000fca00008f0eff */
        /* <DEDUP_REMOVED lines=10> */
[----:B--2---:R-:W2:Y:S01]  /*fad0*/  LD.E.128 R4, [R4.64] ;  /* 0x0000000604047980 */ /* 0x004ea2000c101d00 */
[----:B------:R-:W-:-:S04]  /*fae0*/  IADD3 R23, P1, R21, R12, RZ ;  /* 0x0000000c15177210 */ /* 0x000fc80007f3e0ff */
[----:B------:R-:W-:Y:S02]  /*faf0*/  LEA.HI.X.SX32 R8, R21, R8, 0x1, P1 ;  /* 0x0000000815087211 */ /* 0x000fe400008f0eff */
[----:B------:R-:W-:-:S04]  /*fb00*/  LEA R20, P1, R23, R26, 0x1 ;  /* 0x0000001a17147211 */ /* 0x000fc800078208ff */
[----:B------:R-:W-:-:S06]  /*fb10*/  LEA.HI.X R21, R23, R27, R8, 0x1, P1 ;  /* 0x0000001b17157211 */ /* 0x000fcc00008f0c08 */
[----:B----4-:R-:W4:Y:S01]  /*fb20*/  LD.E.128 R20, [R20.64] ;  /* 0x0000000614147980 */ /* 0x010f22000c101d00 */
[----:B---3--:R-:W-:Y:S02]  /*fb30*/  HADD2.F32 R45, -RZ, R36.H0_H0 ;  /* 0x20000024ff2d7230 */ /* 0x008fe40000004100 */
        /* <DEDUP_REMOVED lines=59> */
.L_x_7219:
[----:B------:R-:W-:Y:S05]  /*fef0*/  BSYNC B0 ;  /* 0x0000000000007941 */ /* 0x000fea0003800000 */
.L_x_7218:
[----:B-----5:R3:W-:Y:S02]  /*ff00*/  STS.128 [R217+0x800], R40 ;  /* 0x00080028d9007388 */ /* 0x0207e40000000c00 */
.L_x_7217:
[----:B------:R-:W-:Y:S05]  /*ff10*/  BSYNC B1 ;  /* 0x0000000000017941 */ /* 0x000fea0003800000 */
.L_x_7216:
        /* <DEDUP_REMOVED lines=8> */
[-C--:B------:R-:W-:Y:S02]  /*ffa0*/  ISETP.GE.AND P0, PT, R11, R17.reuse, PT ;  /* 0x000000110b00720c */ /* 0x080fe40003f06270 */
[----:B------:R-:W-:Y:S02]  /*ffb0*/  IADD3 R7, R25, 0x40, RZ ;  /* 0x0000004019077810 */ /* 0x000fe40007ffe0ff */
[----:B------:R-:W-:Y:S02]  /*ffc0*/  MOV R5, RZ ;  /* 0x000000ff00057202 */ /* 0x000fe40000000f00 */
[C---:B------:R-:W-:Y:S02]  /*ffd0*/  IADD3 R12, P1, R7.reuse, R0, RZ ;  /* 0x00000000070c7210 */ /* 0x040fe40007f3e0ff */
[----:B------:R-:W-:Y:S02]  /*ffe0*/  MOV R21, R17 ;  /* 0x0000001100157202 */ /* 0x000fe40000000f00 */
[----:B------:R-:W-:-:S03]  /*fff0*/  LEA.HI.X.SX32 R8, R7, R2, 0x1, P1 ;  /* 0x0000000207087211 */ /* 0x000fc600008f0eff */
        /* <DEDUP_REMOVED lines=76> */
.L_x_7223:
[----:B------:R-:W-:Y:S05]  /*104c0*/  BSYNC B0 ;  /* 0x0000000000007941 */ /* 0x000fea0003800000 */
.L_x_7222:
[----:B-----5:R3:W-:Y:S02]  /*104d0*/  STS.128 [R217+0x2800], R40 ;  /* 0x00280028d9007388 */ /* 0x0207e40000000c00 */
.L_x_7221:
[----:B------:R-:W-:Y:S05]  /*104e0*/  BSYNC B1 ;  /* 0x0000000000017941 */ /* 0x000fea0003800000 */
.L_x_7220:
[----:B------:R-:W-:-:S13]  /*104f0*/  ISETP.GE.AND P0, PT, R10, R9, PT ;  /* 0x000000090a00720c */ /* 0x000fda0003f06270 */
[----:B------:R1:W-:Y:S01]  /*10500*/  @P0 STS.128 [R217+0x4800], RZ ;  /* 0x004800ffd9000388 */ /* 0x0003e20000000c00 */
[----:B------:R-:W-:Y:S05]  /*10510*/  @P0 BRA `(.L_x_7215) ;  /* 0x0000058000000947 */ /* 0x000fea0003800000 */
[----:B------:R1:W5:Y:S01]  /*10520*/  LD.E.128 R36, [R32.64+0x100] ;  /* 0x0001000620247980 */ /* 0x000362000c101d00 */
        /* <DEDUP_REMOVED lines=12> */
[----:B-1-3--:R-:W-:Y:S01]  /*105f0*/  IMAD.WIDE R40, R21, 0x2, R32 ;  /* 0x0000000215287825 */ /* 0x00afe200078e0220 */
        /* <DEDUP_REMOVED lines=72> */
.L_x_7225:
[----:B------:R-:W-:Y:S05]  /*10a80*/  BSYNC B0 ;  /* 0x0000000000007941 */ /* 0x000fea0003800000 */
.L_x_7224:
[----:B-----5:R1:W-:Y:S02]  /*10a90*/  STS.128 [R217+0x4800], R36 ;  /* 0x00480024d9007388 */ /* 0x0203e40000000c00 */
.L_x_7215:
[----:B------:R-:W-:Y:S05]  /*10aa0*/  BSYNC B2 ;  /* 0x0000000000027941 */ /* 0x000fea0003800000 */
.L_x_7214:
[----:B-1----:R-:W-:Y:S01]  /*10ab0*/  IADD3 R32, R154, 0x20, RZ ;  /* 0x000000209a207810 */ /* 0x002fe20007ffe0ff */
        /* <DEDUP_REMOVED lines=8> */
[----:B---3--:R3:W5:Y:S01]  /*10b40*/  LD.E.128 R40, [R34.64] ;  /* 0x0000000622287980 */ /* 0x008762000c101d00 */
[----:B------:R-:W-:Y:S01]  /*10b50*/  ISETP.GE.AND P0, PT, R14, R3, PT ;  /* 0x000000030e00720c */ /* 0x000fe20003f06270 */
[----:B------:R-:W-:-:S12]  /*10b60*/  BSSY B0, `(.L_x_7230) ;  /* 0x0000054000007945 */ /* 0x000fd80003800000 */
[----:B------:R-:W-:Y:S05]  /*10b70*/  @P0 BRA `(.L_x_7231) ;  /* 0x0000052000000947 */ /* 0x000fea0003800000 */
[-C--:B------:R-:W-:Y:S02]  /*10b80*/  ISETP.GE.AND P0, PT, R14, R17.reuse, PT ;  /* 0x000000110e00720c */ /* 0x080fe40003f06270 */
[----:B------:R-:W-:Y:S02]  /*10b90*/  SHF.L.U32 R7, R17, 0x5, RZ ;  /* 0x0000000511077819 */ /* 0x000fe400000006ff */
        /* <DEDUP_REMOVED lines=11> */
[----:B--2---:R-:W2:Y:S01]  /*10c50*/  LD.E.128 R36, [R36.64] ;  /* 0x0000000624247980 */ /* 0x004ea2000c101d00 */
[----:B------:R-:W-:Y:S02]  /*10c60*/  LEA.HI.X R5, R7, R29, R5, 0x1, P1 ;  /* 0x0000001d07057211 */ /* 0x000fe400008f0c05 */
[----:B------:R-:W-:-:S04]  /*10c70*/  @P0 IADD3 R21, -R17, RZ, RZ ;  /* 0x000000ff11150210 */ /* 0x000fc80007ffe1ff */
[----:B---3--:R-:W3:Y:S01]  /*10c80*/  LD.E.128 R4, [R4.64] ;  /* 0x0000000604047980 */ /* 0x008ee2000c101d00 */
[----:B------:R-:W-:-:S04]  /*10c90*/  IADD3 R23, P1, R21, R12, RZ ;  /* 0x0000000c15177210 */ /* 0x000fc80007f3e0ff */
[----:B------:R-:W-:Y:S02]  /*10ca0*/  LEA.HI.X.SX32 R8, R21, R8, 0x1, P1 ;  /* 0x0000000815087211 */ /* 0x000fe400008f0eff */
[----:B------:R-:W-:-:S04]  /*10cb0*/  LEA R20, P1, R23, R26, 0x1 ;  /* 0x0000001a17147211 */ /* 0x000fc800078208ff */
[----:B------:R-:W-:-:S06]  /*10cc0*/  LEA.HI.X R21, R23, R27, R8, 0x1, P1 ;  /* 0x0000001b17157211 */ /* 0x000fcc00008f0c08 */
[----:B----4-:R-:W4:Y:S01]  /*10cd0*/  LD.E.128 R20, [R20.64] ;  /* 0x0000000614147980 */ /* 0x010f22000c101d00 */
        /* <DEDUP_REMOVED lines=60> */
.L_x_7231:
[----:B------:R-:W-:Y:S05]  /*110a0*/  BSYNC B0 ;  /* 0x0000000000007941 */ /* 0x000fea0003800000 */
.L_x_7230:
[----:B-----5:R1:W-:Y:S02]  /*110b0*/  STS.128 [R217+0x1000], R40 ;  /* 0x00100028d9007388 */ /* 0x0203e40000000c00 */
.L_x_7229:
[----:B------:R-:W-:Y:S05]  /*110c0*/  BSYNC B1 ;  /* 0x0000000000017941 */ /* 0x000fea0003800000 */
.L_x_7228:
        /* <DEDUP_REMOVED lines=9> */
[----:B------:R-:W-:Y:S02]  /*11160*/  LEA R7, R17, 0x40, 0x5 ;  /* 0x0000004011077811 */ /* 0x000fe400078e28ff */
        /* <DEDUP_REMOVED lines=80> */
.L_x_7235:
[----:B------:R-:W-:Y:S05]  /*11670*/  BSYNC B0 ;  /* 0x0000000000007941 */ /* 0x000fea0003800000 */
.L_x_7234:
[----:B-----5:R3:W-:Y:S02]  /*11680*/  STS.128 [R217+0x3000], R40 ;  /* 0x00300028d9007388 */ /* 0x0207e40000000c00 */
.L_x_7233:
[----:B------:R-:W-:Y:S05]  /*11690*/  BSYNC B1 ;  /* 0x0000000000017941 */ /* 0x000fea0003800000 */
.L_x_7232:
        /* <DEDUP_REMOVED lines=89> */
.L_x_7237:
[----:B------:R-:W-:Y:S05]  /*11c30*/  BSYNC B0 ;  /* 0x0000000000007941 */ /* 0x000fea0003800000 */
.L_x_7236:
[----:B-----5:R1:W-:Y:S02]  /*11c40*/  STS.128 [R217+0x5000], R36 ;  /* 0x00500024d9007388 */ /* 0x0203e40000000c00 */
.L_x_7227:
[----:B------:R-:W-:Y:S05]  /*11c50*/  BSYNC B2 ;  /* 0x0000000000027941 */ /* 0x000fea0003800000 */
.L_x_7226:
[----:B-1-3--:R-:W-:-:S04]  /*11c60*/  IADD3 R34, R154, 0x30, RZ ;  /* 0x000000309a227810 */ /* 0x00afc80007ffe0ff */
[----:B------:R-:W-:-:S04]  /*11c70*/  ISETP.GE.AND P0, PT, R34, R13, PT ;  /* 0x0000000d2200720c */ /* 0x000fc80003f06270 */
[----:B------:R-:W-:-:S13]  /*11c80*/  ISETP.LT.OR P0, PT, R131, -0x187, P0 ;  /* 0xfffffe798300780c */ /* 0x000fda0000701670 */
[----:B------:R-:W-:Y:S05]  /*11c90*/  @P0 BRA `(.L_x_7191) ;  /* 0x0000192000000947 */ /* 0x000fea0003800000 */
[----:B------:R-:W-:Y:S01]  /*11ca0*/  ISETP.GE.AND P0, PT, R14, R9, PT ;  /* 0x000000090e00720c */ /* 0x000fe20003f06270 */
[----:B------:R-:W-:-:S12]  /*11cb0*/  BSSY B1, `(.L_x_7238) ;  /* 0x000005b000017945 */ /* 0x000fd80003800000 */
[----:B------:R1:W-:Y:S01]  /*11cc0*/  @P0 STS.128 [R217+0x1800], RZ ;  /* 0x001800ffd9000388 */ /* 0x0003e20000000c00 */
[----:B------:R-:W-:Y:S05]  /*11cd0*/  @P0 BRA `(.L_x_7239) ;  /* 0x0000058000000947 */ /* 0x000fea0003800000 */
[----:B------:R3:W5:Y:S01]  /*11ce0*/  LD.E.128 R20, [R30.64] ;  /* 0x000000061e147980 */ /* 0x000762000c101d00 */
[----:B------:R-:W-:Y:S01]  /*11cf0*/  ISETP.GE.AND P0, PT, R14, R3, PT ;  /* 0x000000030e00720c */ /* 0x000fe20003f06270 */
[----:B------:R-:W-:-:S12]  /*11d00*/  BSSY B0, `(.L_x_7240) ;  /* 0x0000054000007945 */ /* 0x000fd80003800000 */
[----:B------:R-:W-:Y:S05]  /*11d10*/  @P0 BRA `(.L_x_7241) ;  /* 0x0000052000000947 */ /* 0x000fea0003800000 */
[-C--:B------:R-:W-:Y:S01]  /*11d20*/  ISETP.GE.AND P0, PT, R14, R17.reuse, PT ;  /* 0x000000110e00720c */ /* 0x080fe20003f06270 */
[----:B------:R-:W-:Y:S01]  /*11d30*/  IMAD R7, R17, 0x30, RZ ;  /* 0x0000003011077824 */ /* 0x000fe200078e02ff */
[----:B------:R-:W-:Y:S02]  /*11d40*/  MOV R5, RZ ;  /* 0x000000ff00057202 */ /* 0x000fe40000000f00 */
[----:B------:R-:W-:Y:S02]  /*11d50*/  MOV R13, R17 ;  /* 0x00000011000d7202 */ /* 0x000fe40000000f00 */
[----:B------:R-:W-:-:S04]  /*11d60*/  IADD3 R12, P1, R7, R0, RZ ;  /* 0x00000000070c7210 */ /* 0x000fc80007f3e0ff */
        /* <DEDUP_REMOVED lines=38> */
[----:B------:R-:W-:Y:S01]  /*11fd0*/  FMUL.FTZ R36, R36, R25 ;  /* 0x0000001924247220 */ /* 0x000fe20000410000 */
[----:B------:R-:W-:Y:S01]  /*11fe0*/  HADD2.F32 R25, -RZ, R39.H0_H0 ;  /* 0x20000027ff197230 */ /* 0x000fe20000004100 */
[----:B------:R-:W-:Y:S01]  /*11ff0*/  FMUL.FTZ R5, R8, R5 ;  /* 0x0000000508057220 */ /* 0x000fe20000410000 */
[----:B------:R-:W-:Y:S01]  /*12000*/  HADD2.F32 R38, -RZ, R38.H1_H1 ;  /* 0x30000026ff267230 */ /* 0x000fe20000004100 */
[----:B------:R-:W-:Y:S01]  /*12010*/  FMUL.FTZ R7, R4, R7 ;  /* 0x0000000704077220 */ /* 0x000fe20000410000 */
[----:B-----5:R-:W-:Y:S01]  /*12020*/  HADD2.F32 R4, -RZ, R20.H0_H0 ;  /* 0x20000014ff047230 */ /* 0x020fe20000004100 */
[----:B------:R-:W-:Y:S01]  /*12030*/  @!P0 FADD.FTZ R6, -R6, -RZ ;  /* 0x800000ff06068221 */ /* 0x000fe20000010100 */
[--C-:B----4-:R-:W-:Y:S01]  /*12040*/  HADD2.F32 R8, -RZ, R12.reuse.H0_H0 ;  /* 0x2000000cff087230 */ /* 0x110fe20000004100 */
[----:B------:R-:W-:Y:S02]  /*12050*/  @!P0 FADD.FTZ R16, -R16, -RZ ;  /* 0x800000ff10108221 */ /* 0x000fe40000010100 */
        /* <DEDUP_REMOVED lines=30> */
.L_x_7241:
[----:B------:R-:W-:Y:S05]  /*12240*/  BSYNC B0 ;  /* 0x0000000000007941 */ /* 0x000fea0003800000 */
.L_x_7240:
[----:B-----5:R1:W-:Y:S02]  /*12250*/  STS.128 [R217+0x1800], R20 ;  /* 0x00180014d9007388 */ /* 0x0203e40000000c00 */
.L_x_7239:
[----:B------:R-:W-:Y:S05]  /*12260*/  BSYNC B1 ;  /* 0x0000000000017941 */ /* 0x000fea0003800000 */
.L_x_7238:
[----:B------:R-:W-:Y:S01]  /*12270*/  ISETP.GE.AND P0, PT, R11, R9, PT ;  /* 0x000000090b00720c */ /* 0x000fe20003f06270 */
[----:B------:R-:W-:-:S12]  /*12280*/  BSSY B1, `(.L_x_7242) ;  /* 0x000005c000017945 */ /* 0x000fd80003800000 */
[----:B------:R1:W-:Y:S01]  /*12290*/  @P0 STS.128 [R217+0x3800], RZ ;  /* 0x003800ffd9000388 */ /* 0x0003e20000000c00 */
[----:B------:R-:W-:Y:S05]  /*122a0*/  @P0 BRA `(.L_x_7243) ;  /* 0x0000059000000947 */ /* 0x000fea0003800000 */
[----:B-1----:R1:W5:Y:S01]  /*122b0*/  LD.E.128 R20, [R30.64+0x80] ;  /* 0x000080061e147980 */ /* 0x002362000c101d00 */
[----:B------:R-:W-:Y:S01]  /*122c0*/  ISETP.GE.AND P0, PT, R11, R3, PT ;  /* 0x000000030b00720c */ /* 0x000fe20003f06270 */
[----:B------:R-:W-:-:S12]  /*122d0*/  BSSY B0, `(.L_x_7244) ;  /* 0x0000055000007945 */ /* 0x000fd80003800000 */
[----:B------:R-:W-:Y:S05]  /*122e0*/  @P0 BRA `(.L_x_7245) ;  /* 0x0000053000000947 */ /* 0x000fea0003800000 */
[-C--:B------:R-:W-:Y:S02]  /*122f0*/  ISETP.GE.AND P0, PT, R11, R17.reuse, PT ;  /* 0x000000110b00720c */ /* 0x080fe40003f06270 */
[----:B------:R-:W-:Y:S02]  /*12300*/  MOV R4, 0x30 ;  /* 0x0000003000047802 */ /* 0x000fe40000000f00 */
[----:B------:R-:W-:Y:S02]  /*12310*/  MOV R5, RZ ;  /* 0x000000ff00057202 */ /* 0x000fe40000000f00 */
[----:B------:R-:W-:Y:S01]  /*12320*/  MOV R13, R17 ;  /* 0x00000011000d7202 */ /* 0x000fe20000000f00 */
[----:B------:R-:W-:-:S05]  /*12330*/  IMAD R7, R17, R4, 0x40 ;  /* 0x0000004011077424 */ /* 0x000fca00078e0204 */
[----:B------:R-:W-:Y:S02]  /*12340*/  IADD3 R11, P1, R7, R0, RZ ;  /* 0x00000000070b7210 */ /* 0x000fe40007f3e0ff */
[----:B------:R-:W-:Y:S02]  /*12350*/  @P0 IADD3 R5, -R17, RZ, RZ ;  /* 0x000000ff11050210 */ /* 0x000fe40007ffe1ff */
[----:B------:R-:W-:Y:S02]  /*12360*/  LEA.HI.X.SX32 R8, R7, R2, 0x1, P1 ;  /* 0x0000000207087211 */ /* 0x000fe400008f0eff */
[----:B------:R-:W-:Y:S02]  /*12370*/  IADD3 R7, P1, R5, R11, RZ ;  /* 0x0000000b05077210 */ /* 0x000fe40007f3e0ff */
[----:B------:R-:W-:Y:S02]  /*12380*/  @P0 IADD3 R13, -R17, RZ, RZ ;  /* 0x000000ff110d0210 */ /* 0x000fe40007ffe1ff */
[----:B------:R-:W-:-:S02]  /*12390*/  LEA.HI.X.SX32 R5, R5, R8, 0x1, P1 ;  /* 0x0000000805057211 */ /* 0x000fc400008f0eff */
[----:B------:R-:W-:Y:S01]  /*123a0*/  LEA R4, P1, R7, R28, 0x1 ;  /* 0x0000001c07047211 */ /* 0x000fe200078208ff */
[----:B------:R-:W-:-:S03]  /*123b0*/  IMAD.WIDE R36, R13, 0x2, R30 ;  /* 0x000000020d247825 */ /* 0x000fc600078e021e */
[----:B------:R-:W-:Y:S02]  /*123c0*/  LEA.HI.X R5, R7, R29, R5, 0x1, P1 ;  /* 0x0000001d07057211 */ /* 0x000fe400008f0c05 */
[----:B------:R-:W-:Y:S01]  /*123d0*/  MOV R12, RZ ;  /* 0x000000ff000c7202 */ /* 0x000fe20000000f00 */
[----:B--2---:R-:W2:Y:S01]  /*123e0*/  LD.E.128 R36, [R36.64+0x80] ;  /* 0x0000800624247980 */ /* 0x004ea2000c101d00 */
[----:B------:R-:W-:-:S03]  /*123f0*/  @P0 IADD3 R12, -R17, RZ, RZ ;  /* 0x000000ff110c0210 */ /* 0x000fc60007ffe1ff */
        /* <DEDUP_REMOVED lines=22> */
[----:B------:R-:W-:Y:S01]  /*12560*/  HADD2.F32 R36, -RZ, R36.H1_H1 ;  /* 0x30000024ff247230 */ /* 0x000fe20000004100 */
[----:B------:R-:W-:Y:S01]  /*12570*/  @!P0 FADD.FTZ R6, -R6, -RZ ;  /* 0x800000ff06068221 */ /* 0x000fe20000010100 */
[--C-:B------:R-:W-:Y:S01]  /*12580*/  HADD2.F32 R8, -RZ, R38.reuse.H0_H0 ;  /* 0x20000026ff087230 */ /* 0x100fe20000004100 */
[----:B------:R-:W-:Y:S01]  /*12590*/  @!P0 FADD.FTZ R7, -R7, -RZ ;  /* 0x800000ff07078221 */ /* 0x000fe20000010100 */
[--C-:B------:R-:W-:Y:S01]  /*125a0*/  HADD2.F32 R4, -RZ, R39.reuse.H1_H1 ;  /* 0x30000027ff047230 */ /* 0x100fe20000004100 */
[----:B------:R-:W-:Y:S01]  /*125b0*/  FMUL.FTZ R36, R36, R11 ;  /* 0x0000000b24247220 */ /* 0x000fe20000410000 */
[----:B------:R-:W-:Y:S01]  /*125c0*/  HADD2.F32 R11, -RZ, R39.H0_H0 ;  /* 0x20000027ff0b7230 */ /* 0x000fe20000004100 */
[----:B------:R-:W-:Y:S01]  /*125d0*/  FMUL.FTZ R5, R8, R5 ;  /* 0x0000000508057220 */ /* 0x000fe20000410000 */
[----:B------:R-:W-:Y:S01]  /*125e0*/  HADD2.F32 R37, -RZ, R37.H1_H1 ;  /* 0x30000025ff257230 */ /* 0x000fe20000004100 */
[----:B------:R-:W-:Y:S01]  /*125f0*/  FMUL.FTZ R7, R4, R7 ;  /* 0x0000000704077220 */ /* 0x000fe20000410000 */
[----:B------:R-:W-:Y:S01]  /*12600*/  HADD2.F32 R38, -RZ, R38.H1_H1 ;  /* 0x30000026ff267230 */ /* 0x000fe20000004100 */
[----:B------:R-:W-:Y:S01]  /*12610*/  @!P0 FADD.FTZ R16, -R16, -RZ ;  /* 0x800000ff10108221 */ /* 0x000fe20000010100 */
[----:B-----5:R-:W-:Y:S01]  /*12620*/  HADD2.F32 R4, -RZ, R20.H0_H0 ;  /* 0x20000014ff047230 */ /* 0x020fe20000004100 */
[----:B------:R-:W-:Y:S01]  /*12630*/  @!P0 FADD.FTZ R25, -R25, -RZ ;  /* 0x800000ff19198221 */ /* 0x000fe20000010100 */
[----:B----4-:R-:W-:Y:S01]  /*12640*/  HADD2.F32 R8, -RZ, R12.H0_H0 ;  /* 0x2000000cff087230 */ /* 0x010fe20000004100 */
[----:B------:R-:W-:Y:S01]  /*12650*/  FMUL.FTZ R6, R11, R6 ;  /* 0x000000060b067220 */ /* 0x000fe20000410000 */
[----:B------:R-:W-:Y:S01]  /*12660*/  HADD2.F32 R11, -RZ, R20.H1_H1 ;  /* 0x30000014ff0b7230 */ /* 0x000fe20000004100 */
[----:B------:R-:W-:Y:S01]  /*12670*/  FMUL.FTZ R37, R37, R16 ;  /* 0x0000001025257220 */ /* 0x000fe20000410000 */
[----:B------:R-:W-:Y:S01]  /*12680*/  HADD2.F32 R20, -RZ, R12.H1_H1 ;  /* 0x3000000cff147230 */ /* 0x000fe20000004100 */
[----:B------:R-:W-:Y:S01]  /*12690*/  FMUL.FTZ R25, R38, R25 ;  /* 0x0000001926197220 */ /* 0x000fe20000410000 */
[--C-:B------:R-:W-:Y:S01]  /*126a0*/  HADD2.F32 R12, -RZ, R13.reuse.H0_H0 ;  /* 0x2000000dff0c7230 */ /* 0x100fe20000004100 */
[----:B------:R-:W-:Y:S01]  /*126b0*/  FFMA.FTZ R4, R4, R8, R33 ;  /* 0x0000000804047223 */ /* 0x000fe20000010021 */
[----:B------:R-:W-:Y:S01]  /*126c0*/  HADD2.F32 R40, -RZ, R13.H1_H1 ;  /* 0x3000000dff287230 */ /* 0x000fe20000004100 */
[----:B------:R-:W-:Y:S01]  /*126d0*/  FFMA.FTZ R11, R11, R20, R36 ;  /* 0x000000140b0b7223 */ /* 0x000fe20000010024 */
[----:B------:R-:W-:-:S02]  /*126e0*/  HADD2.F32 R13, -RZ, R15.H0_H0 ;  /* 0x2000000fff0d7230 */ /* 0x000fc40000004100 */
[----:B------:R-:W-:Y:S02]  /*126f0*/  HADD2.F32 R42, -RZ, R15.H1_H1 ;  /* 0x3000000fff2a7230 */ /* 0x000fe40000004100 */
[----:B------:R-:W-:Y:S01]  /*12700*/  HADD2.F32 R16, -RZ, R21.H0_H0 ;  /* 0x20000015ff107230 */ /* 0x000fe20000004100 */
[----:B------:R-:W-:Y:S01]  /*12710*/  F2FP.PACK_AB R20, R11, R4 ;  /* 0x000000040b14723e */ /* 0x000fe200000000ff */
[----:B------:R-:W-:Y:S02]  /*12720*/  HADD2.F32 R38, -RZ, R14.H0_H0 ;  /* 0x2000000eff267230 */ /* 0x000fe40000004100 */
[----:B------:R-:W-:Y:S01]  /*12730*/  HADD2.F32 R8, -RZ, R22.H0_H0 ;  /* 0x20000016ff087230 */ /* 0x000fe20000004100 */
[----:B------:R-:W-:Y:S01]  /*12740*/  FFMA.FTZ R12, R16, R12, R35 ;  /* 0x0000000c100c7223 */ /* 0x000fe20000010023 */
[----:B------:R-:W-:Y:S02]  /*12750*/  HADD2.F32 R15, -RZ, R23.H0_H0 ;  /* 0x20000017ff0f7230 */ /* 0x000fe40000004100 */
[----:B------:R-:W-:Y:S01]  /*12760*/  HADD2.F32 R14, -RZ, R14.H1_H1 ;  /* 0x3000000eff0e7230 */ /* 0x000fe20000004100 */
[----:B------:R-:W-:Y:S01]  /*12770*/  FFMA.FTZ R5, R8, R38, R5 ;  /* 0x0000002608057223 */ /* 0x000fe20000010005 */
[----:B------:R-:W-:Y:S01]  /*12780*/  HADD2.F32 R21, -RZ, R21.H1_H1 ;  /* 0x30000015ff157230 */ /* 0x000fe20000004100 */
[----:B------:R-:W-:Y:S01]  /*12790*/  FFMA.FTZ R6, R15, R13, R6 ;  /* 0x0000000d0f067223 */ /* 0x000fe20000010006 */
[----:B------:R-:W-:-:S02]  /*127a0*/  HADD2.F32 R22, -RZ, R22.H1_H1 ;  /* 0x30000016ff167230 */ /* 0x000fc40000004100 */
[----:B------:R-:W-:Y:S01]  /*127b0*/  HADD2.F32 R23, -RZ, R23.H1_H1 ;  /* 0x30000017ff177230 */ /* 0x000fe20000004100 */
[----:B------:R-:W-:Y:S02]  /*127c0*/  FFMA.FTZ R21, R21, R40, R37 ;  /* 0x0000002815157223 */ /* 0x000fe40000010025 */
[----:B------:R-:W-:Y:S02]  /*127d0*/  FFMA.FTZ R14, R22, R14, R25 ;  /* 0x0000000e160e7223 */ /* 0x000fe40000010019 */
[----:B------:R-:W-:Y:S01]  /*127e0*/  FFMA.FTZ R7, R23, R42, R7 ;  /* 0x0000002a17077223 */ /* 0x000fe20000010007 */
[----:B------:R-:W-:Y:S02]  /*127f0*/  F2FP.PACK_AB R21, R21, R12 ;  /* 0x0000000c1515723e */ /* 0x000fe400000000ff */
[----:B------:R-:W-:Y:S02]  /*12800*/  F2FP.PACK_AB R22, R14, R5 ;  /* 0x000000050e16723e */ /* 0x000fe400000000ff */
[----:B------:R-:W-:-:S02]  /*12810*/  F2FP.PACK_AB R23, R7, R6 ;  /* 0x000000060717723e */ /* 0x000fc400000000ff */
.L_x_7245:
[----:B------:R-:W-:Y:S05]  /*12820*/  BSYNC B0 ;  /* 0x0000000000007941 */ /* 0x000fea0003800000 */
.L_x_7244:
[----:B-----5:R1:W-:Y:S02]  /*12830*/  STS.128 [R217+0x3800], R20 ;  /* 0x00380014d9007388 */ /* 0x0203e40000000c00 */
.L_x_7243:
[----:B------:R-:W-:Y:S05]  /*12840*/  BSYNC B1 ;  /* 0x0000000000017941 */ /* 0x000fea0003800000 */
.L_x_7242:
[----:B------:R-:W-:-:S13]  /*12850*/  ISETP.GE.AND P0, PT, R10, R9, PT ;  /* 0x000000090a00720c */ /* 0x000fda0003f06270 */
[----:B------:R1:W-:Y:S01]  /*12860*/  @P0 STS.128 [R217+0x5800], RZ ;  /* 0x005800ffd9000388 */ /* 0x0003e20000000c00 */
[----:B------:R-:W-:Y:S05]  /*12870*/  @P0 BRA `(.L_x_7191) ;  /* 0x00000d4000000947 */ /* 0x000fea0003800000 */
[----:B------:R1:W5:Y:S01]  /*12880*/  LD.E.128 R12, [R30.64+0x100] ;  /* 0x000100061e0c7980 */ /* 0x000362000c101d00 */
[----:B------:R-:W-:Y:S01]  /*12890*/  ISETP.GE.AND P0, PT, R10, R3, PT ;  /* 0x000000030a00720c */ /* 0x000fe20003f06270 */
[----:B------:R-:W-:Y:S01]  /*128a0*/  BSSY B0, `(.L_x_7246) ;  /* 0x0000057000007945 */ /* 0x000fe20003800000 */
[----:B------:R-:W-:-:S05]  /*128b0*/  IADD3 R6, P1, R30, 0x100, RZ ;  /* 0x000001001e067810 */ /* 0x000fca0007f3e0ff */
[----:B------:R-:W-:-:S06]  /*128c0*/  IMAD.X R7, RZ, RZ, R31, P1 ;  /* 0x000000ffff077224 */ /* 0x000fcc00008e061f */
[----:B------:R-:W-:Y:S05]  /*128d0*/  @P0 BRA `(.L_x_7247) ;  /* 0x0000053000000947 */ /* 0x000fea0003800000 */
[----:B------:R-:W-:Y:S02]  /*128e0*/  ISETP.GE.AND P0, PT, R10, R17, PT ;  /* 0x000000110a00720c */ /* 0x000fe40003f06270 */
[----:B------:R-:W-:Y:S02]  /*128f0*/  MOV R4, 0x30 ;  /* 0x0000003000047802 */ /* 0x000fe40000000f00 */
[----:B------:R-:W-:-:S03]  /*12900*/  MOV R3, RZ ;  /* 0x000000ff00037202 */ /* 0x000fc60000000f00 */
[----:B------:R-:W-:Y:S01]  /*12910*/  IMAD R5, R17, R4, 0x80 ;  /* 0x0000008011057424 */ /* 0x000fe200078e0204 */
[----:B------:R-:W-:-:S04]  /*12920*/  MOV R4, R17 ;  /* 0x0000001100047202 */ /* 0x000fc80000000f00 */
[----:B------:R-:W-:Y:S02]  /*12930*/  IADD3 R0, P1, R5, R0, RZ ;  /* 0x0000000005007210 */ /* 0x000fe40007f3e0ff */
[----:B------:R-:W-:Y:S02]  /*12940*/  @P0 IADD3 R3, -R17, RZ, RZ ;  /* 0x000000ff11030210 */ /* 0x000fe40007ffe1ff */
[----:B------:R-:W-:Y:S02]  /*12950*/  LEA.HI.X.SX32 R2, R5, R2, 0x1, P1 ;  /* 0x0000000205027211 */ /* 0x000fe400008f0eff */
[----:B------:R-:W-:Y:S02]  /*12960*/  IADD3 R5, P1, R3, R0, RZ ;  /* 0x0000000003057210 */ /* 0x000fe40007f3e0ff */
[----:B------:R-:W-:Y:S02]  /*12970*/  @P0 IADD3 R4, -R17, RZ, RZ ;  /* 0x000000ff11040210 */ /* 0x000fe40007ffe1ff */
[----:B------:R-:W-:-:S02]  /*12980*/  LEA.HI.X.SX32 R3, R3, R2, 0x1, P1 ;  /* 0x0000000203037211 */ /* 0x000fc400008f0eff */
[----:B------:R-:W-:Y:S01]  /*12990*/  LEA R28, P1, R5, R28, 0x1 ;  /* 0x0000001c051c7211 */ /* 0x000fe200078208ff */
[----:B-1----:R-:W-:-:S03]  /*129a0*/  IMAD.WIDE R20, R4, 0x2, R6 ;  /* 0x0000000204147825 */ /* 0x002fc600078e0206 */
[----:B------:R-:W-:Y:S02]  /*129b0*/  LEA.HI.X R29, R5, R29, R3, 0x1, P1 ;  /* 0x0000001d051d7211 */ /* 0x000fe400008f0c03 */
[----:B------:R-:W-:Y:S01]  /*129c0*/  MOV R3, RZ ;  /* 0x000000ff00037202 */ /* 0x000fe20000000f00 */
[----:B--2---:R-:W2:Y:S01]  /*129d0*/  LD.E.128 R20, [R20.64] ;  /* 0x0000000614147980 */ /* 0x004ea2000c101d00 */
[----:B------:R-:W-:-:S03]  /*129e0*/  @P0 IADD3 R3, -R17, RZ, RZ ;  /* 0x000000ff11030210 */ /* 0x000fc60007ffe1ff */
[----:B---3--:R-:W3:Y:S01]  /*129f0*/  LD.E.128 R4, [R28.64] ;  /* 0x000000061c047980 */ /* 0x008ee2000c101d00 */
[----:B------:R-:W-:-:S04]  /*12a00*/  IADD3 R9, P1, R3, R0, RZ ;  /* 0x0000000003097210 */ /* 0x000fc80007f3e0ff */
[----:B------:R-:W-:Y:S02]  /*12a10*/  LEA.HI.X.SX32 R2, R3, R2, 0x1, P1 ;  /* 0x0000000203027211 */ /* 0x000fe400008f0eff */
[----:B------:R-:W-:-:S04]  /*12a20*/  LEA R8, P1, R9, R26, 0x1 ;  /* 0x0000001a09087211 */ /* 0x000fc800078208ff */
[----:B------:R-:W-:-:S06]  /*12a30*/  LEA.HI.X R9, R9, R27, R2, 0x1, P1 ;  /* 0x0000001b09097211 */ /* 0x000fcc00008f0c02 */
[----:B----4-:R-:W4:Y:S01]  /*12a40*/  LD.E.128 R8, [R8.64] ;  /* 0x0000000608087980 */ /* 0x010f22000c101d00 */
[--C-:B--2---:R-:W-:Y:S02]  /*12a50*/  HADD2.F32 R17, -RZ, R20.reuse.H0_H0 ;  /* 0x20000014ff117230 */ /* 0x104fe40000004100 */
[----:B------:R-:W-:Y:S02]  /*12a60*/  HADD2.F32 R27, -RZ, R20.H1_H1 ;  /* 0x30000014ff1b7230 */ /* 0x000fe40000004100 */
[--C-:B---3--:R-:W-:Y:S02]  /*12a70*/  HADD2.F32 R2, -RZ, R5.reuse.H0_H0 ;  /* 0x20000005ff027230 */ /* 0x108fe40000004100 */
[----:B------:R-:W-:Y:S02]  /*12a80*/  HADD2.F32 R0, -RZ, R4.H0_H0 ;  /* 0x20000004ff007230 */ /* 0x000fe40000004100 */
        /* <DEDUP_REMOVED lines=9> */
[----:B------:R-:W-:Y:S01]  /*12b20*/  @!P0 FADD.FTZ R3, -R3, -RZ ;  /* 0x800000ff03038221 */ /* 0x000fe20000010100 */
[--C-:B------:R-:W-:Y:S01]  /*12b30*/  HADD2.F32 R6, -RZ, R7.reuse.H0_H0 ;  /* 0x20000007ff067230 */ /* 0x100fe20000004100 */
[----:B------:R-:W-:Y:S01]  /*12b40*/  FMUL.FTZ R25, R25, R2 ;  /* 0x0000000219197220 */ /* 0x000fe20000410000 */
[----:B------:R-:W-:Y:S01]  /*12b50*/  HADD2.F32 R4, -RZ, R4.H1_H1 ;  /* 0x30000004ff047230 */ /* 0x000fe20000004100 */
[----:B------:R-:W-:Y:S01]  /*12b60*/  FMUL.FTZ R20, R20, R5 ;  /* 0x0000000514147220 */ /* 0x000fe20000410000 */
[----:B------:R-:W-:Y:S01]  /*12b70*/  HADD2.F32 R7, -RZ, R7.H1_H1 ;  /* 0x30000007ff077230 */ /* 0x000fe20000004100 */
[----:B------:R-:W-:Y:S01]  /*12b80*/  @!P0 FADD.FTZ R6, -R6, -RZ ;  /* 0x800000ff06068221 */ /* 0x000fe20000010100 */
[----:B------:R-:W-:Y:S01]  /*12b90*/  HADD2.F32 R2, -RZ, R22.H0_H0 ;  /* 0x20000016ff027230 */ /* 0x000fe20000004100 */
[----:B------:R-:W-:Y:S01]  /*12ba0*/  @!P0 FADD.FTZ R4, -R4, -RZ ;  /* 0x800000ff04048221 */ /* 0x000fe20000010100 */
[--C-:B------:R-:W-:Y:S01]  /*12bb0*/  HADD2.F32 R5, -RZ, R23.reuse.H0_H0 ;  /* 0x20000017ff057230 */ /* 0x100fe20000004100 */
        /* <DEDUP_REMOVED lines=12> */
[----:B------:R-:W-:Y:S01]  /*12c80*/  FFMA.FTZ R4, R4, R5, R25 ;  /* 0x0000000504047223 */ /* 0x000fe20000010019 */
[--C-:B------:R-:W-:Y:S01]  /*12c90*/  HADD2.F32 R22, -RZ, R10.reuse.H0_H0 ;  /* 0x2000000aff167230 */ /* 0x100fe20000004100 */
[----:B------:R-:W-:Y:S01]  /*12ca0*/  FFMA.FTZ R0, R0, R2, R17 ;  /* 0x0000000200007223 */ /* 0x000fe20000010011 */
[----:B------:R-:W-:Y:S01]  /*12cb0*/  HADD2.F32 R23, -RZ, R10.H1_H1 ;  /* 0x3000000aff177230 */ /* 0x000fe20000004100 */
[----:B------:R-:W-:Y:S01]  /*12cc0*/  FMUL.FTZ R16, R21, R16 ;  /* 0x0000001015107220 */ /* 0x000fe20000410000 */
[----:B------:R-:W-:-:S02]  /*12cd0*/  HADD2.F32 R5, -RZ, R14.H0_H0 ;  /* 0x2000000eff057230 */ /* 0x000fc40000004100 */
[----:B------:R-:W-:Y:S02]  /*12ce0*/  HADD2.F32 R2, -RZ, R15.H0_H0 ;  /* 0x2000000fff027230 */ /* 0x000fe40000004100 */
[----:B------:R-:W-:Y:S01]  /*12cf0*/  HADD2.F32 R12, -RZ, R12.H1_H1 ;  /* 0x3000000cff0c7230 */ /* 0x000fe20000004100 */
[----:B------:R-:W-:Y:S01]  /*12d00*/  FFMA.FTZ R3, R5, R22, R3 ;  /* 0x0000001605037223 */ /* 0x000fe20000010003 */
[----:B------:R-:W-:Y:S02]  /*12d10*/  HADD2.F32 R8, -RZ, R8.H1_H1 ;  /* 0x30000008ff087230 */ /* 0x000fe40000004100 */
[----:B------:R-:W-:Y:S02]  /*12d20*/  HADD2.F32 R9, -RZ, R9.H1_H1 ;  /* 0x30000009ff097230 */ /* 0x000fe40000004100 */
[--C-:B------:R-:W-:Y:S01]  /*12d30*/  HADD2.F32 R21, -RZ, R11.reuse.H0_H0 ;  /* 0x2000000bff157230 */ /* 0x100fe20000004100 */
[----:B------:R-:W-:Y:S01]  /*12d40*/  FFMA.FTZ R27, R12, R8, R27 ;  /* 0x000000080c1b7223 */ /* 0x000fe2000001001b */
[----:B------:R-:W-:-:S02]  /*12d50*/  HADD2.F32 R10, -RZ, R11.H1_H1 ;  /* 0x3000000bff0a7230 */ /* 0x000fc40000004100 */
[----:B------:R-:W-:Y:S01]  /*12d60*/  HADD2.F32 R13, -RZ, R13.H1_H1 ;  /* 0x3000000dff0d7230 */ /* 0x000fe20000004100 */
[----:B------:R-:W-:Y:S01]  /*12d70*/  FFMA.FTZ R2, R2, R21, R6 ;  /* 0x0000001502027223 */ /* 0x000fe20000010006 */
[----:B------:R-:W-:Y:S01]  /*12d80*/  HADD2.F32 R15, -RZ, R15.H1_H1 ;  /* 0x3000000fff0f7230 */ /* 0x000fe20000004100 */
[----:B------:R-:W-:Y:S01]  /*12d90*/  F2FP.PACK_AB R12, R27, R0 ;  /* 0x000000001b0c723e */ /* 0x000fe200000000ff */
[----:B------:R-:W-:Y:S01]  /*12da0*/  HADD2.F32 R14, -RZ, R14.H1_H1 ;  /* 0x3000000eff0e7230 */ /* 0x000fe20000004100 */
[----:B------:R-:W-:Y:S02]  /*12db0*/  FFMA.FTZ R9, R13, R9, R20 ;  /* 0x000000090d097223 */ /* 0x000fe40000010014 */
[----:B------:R-:W-:Y:S02]  /*12dc0*/  FFMA.FTZ R7, R15, R10, R7 ;  /* 0x0000000a0f077223 */ /* 0x000fe40000010007 */
[----:B------:R-:W-:Y:S01]  /*12dd0*/  FFMA.FTZ R14, R14, R23, R16 ;  /* 0x000000170e0e7223 */ /* 0x000fe20000010010 */
[----:B------:R-:W-:-:S02]  /*12de0*/  F2FP.PACK_AB R13, R9, R4 ;  /* 0x00000004090d723e */ /* 0x000fc400000000ff */
[----:B------:R-:W-:Y:S02]  /*12df0*/  F2FP.PACK_AB R15, R7, R2 ;  /* 0x00000002070f723e */ /* 0x000fe400000000ff */
[----:B------:R-:W-:Y:S02]  /*12e00*/  F2FP.PACK_AB R14, R14, R3 ;  /* 0x000000030e0e723e */ /* 0x000fe400000000ff */
.L_x_7247:
[----:B------:R-:W-:Y:S05]  /*12e10*/  BSYNC B0 ;  /* 0x0000000000007941 */ /* 0x000fea0003800000 */
.L_x_7246:
[----:B-----5:R1:W-:Y:S01]  /*12e20*/  STS.128 [R217+0x5800], R12 ;  /* 0x0058000cd9007388 */ /* 0x0203e20000000c00 */
[----:B------:R-:W-:Y:S05]  /*12e30*/  BRA `(.L_x_7191) ;  /* 0x0000078000007947 */ /* 0x000fea0003800000 */
.L_x_7153:
[----:B------:R-:W-:Y:S01]  /*12e40*/  IMAD.IADD R3, R216, 0x1, -R55 ;  /* 0x00000001d8037824 */ /* 0x000fe200078e0a37 */
[----:B------:R-:W-:Y:S01]  /*12e50*/  BSSY B0, `(.L_x_7248) ;  /* 0x000001c000007945 */ /* 0x000fe20003800000 */
[-C--:B------:R-:W-:Y:S02]  /*12e60*/  ISETP.GE.AND P1, PT, R10, R151.reuse, PT ;  /* 0x000000970a00720c */ /* 0x080fe40003f26270 */
[----:B------:R-:W-:Y:S02]  /*12e70*/  ISETP.GE.AND P0, PT, R11, R151, PT ;  /* 0x000000970b00720c */ /* 0x000fe40003f06270 */
[----:B------:R-:W-:-:S13]  /*12e80*/  ISETP.GE.AND P2, PT, R154, R3, PT ;  /* 0x000000039a00720c */ /* 0x000fda0003f46270 */
[----:B------:R-:W-:Y:S05]  /*12e90*/  @P2 BRA `(.L_x_7249) ;  /* 0x0000017000002947 */ /* 0x000fea0003800000 */
[----:B------:R-:W-:Y:S02]  /*12ea0*/  ISETP.GE.AND P4, PT, R14, R151, PT ;  /* 0x000000970e00720c */ /* 0x000fe40003f86270 */
[----:B-----5:R-:W-:-:S04]  /*12eb0*/  @!P0 LEA R6, P2, R162, R170, 0x1 ;  /* 0x000000aaa2068211 */ /* 0x020fc800078408ff */
[----:B------:R-:W-:-:S07]  /*12ec0*/  @!P0 LEA.HI.X R7, R162, R171, R167, 0x1, P2 ;  /* 0x000000aba2078211 */ /* 0x000fce00010f0ca7 */
[C---:B------:R-:W-:Y:S01]  /*12ed0*/  @!P4 LEA R8, P3, R162.reuse, R170, 0x1 ;  /* 0x000000aaa208c211 */ /* 0x040fe200078608ff */
[----:B------:R1:W-:Y:S03]  /*12ee0*/  @P4 STS.128 [R217], RZ ;  /* 0x000000ffd9004388 */ /* 0x0003e60000000c00 */
[----:B------:R-:W-:-:S05]  /*12ef0*/  @!P4 LEA.HI.X R9, R162, R171, R167, 0x1, P3 ;  /* 0x000000aba209c211 */ /* 0x000fca00018f0ca7 */
        /* <DEDUP_REMOVED lines=17> */
.L_x_7249:
[----:B------:R-:W-:Y:S05]  /*13010*/  BSYNC B0 ;  /* 0x0000000000007941 */ /* 0x000fea0003800000 */
.L_x_7248:
[----:B------:R-:W-:Y:S01]  /*13020*/  IADD3 R24, R154, 0x10, RZ ;  /* 0x000000109a187810 */ /* 0x000fe20007ffe0ff */
[----:B------:R-:W-:Y:S03]  /*13030*/  BSSY B0, `(.L_x_7250) ;  /* 0x000001c000007945 */ /* 0x000fe60003800000 */
[----:B------:R-:W-:-:S13]  /*13040*/  ISETP.GE.AND P2, PT, R24, R3, PT ;  /* 0x000000031800720c */ /* 0x000fda0003f46270 */
[----:B------:R-:W-:Y:S05]  /*13050*/  @P2 BRA `(.L_x_7251) ;  /* 0x0000019000002947 */ /* 0x000fea0003800000 */
[----:B------:R-:W-:Y:S02]  /*13060*/  ISETP.GE.AND P3, PT, R14, R151, PT ;  /* 0x000000970e00720c */ /* 0x000fe40003f66270 */
[----:B------:R-:W-:-:S05]  /*13070*/  IADD3 R5, P2, R5, R162, RZ ;  /* 0x000000a205057210 */ /* 0x000fca0007f5e0ff */
[----:B------:R-:W-:Y:S01]  /*13080*/  IMAD.X R13, R13, 0x1, R167, P2 ;  /* 0x000000010d0d7824 */ /* 0x000fe200010e06a7 */
[----:B-1---5:R-:W-:-:S04]  /*13090*/  @!P0 LEA R6, P2, R5, R170, 0x1 ;  /* 0x000000aa05068211 */ /* 0x022fc800078408ff */
[C---:B------:R-:W-:Y:S01]  /*130a0*/  @!P0 LEA.HI.X R7, R5.reuse, R171, R13, 0x1, P2 ;  /* 0x000000ab05078211 */ /* 0x040fe200010f0c0d */
[----:B------:R1:W-:Y:S01]  /*130b0*/  @P3 STS.128 [R217+0x800], RZ ;  /* 0x000800ffd9003388 */ /* 0x0003e20000000c00 */
[----:B------:R-:W-:-:S04]  /*130c0*/  @!P3 LEA R8, P4, R5, R170, 0x1 ;  /* 0x000000aa0508b211 */ /* 0x000fc800078808ff */
        /* <DEDUP_REMOVED lines=18> */
.L_x_7251:
[----:B------:R-:W-:Y:S05]  /*131f0*/  BSYNC B0 ;  /* 0x0000000000007941 */ /* 0x000fea0003800000 */
.L_x_7250:
[----:B------:R-:W-:Y:S01]  /*13200*/  IADD3 R32, R154, 0x20, RZ ;  /* 0x000000209a207810 */ /* 0x000fe20007ffe0ff */
[----:B------:R-:W-:Y:S03]  /*13210*/  BSSY B0, `(.L_x_7252) ;  /* 0x000001c000007945 */ /* 0x000fe60003800000 */
[----:B------:R-:W-:-:S13]  /*13220*/  ISETP.GE.AND P2, PT, R32, R3, PT ;  /* 0x000000032000720c */ /* 0x000fda0003f46270 */
[----:B------:R-:W-:Y:S05]  /*13230*/  @P2 BRA `(.L_x_7253) ;  /* 0x0000019000002947 */ /* 0x000fea0003800000 */
[----:B------:R-:W-:Y:S02]  /*13240*/  ISETP.GE.AND P3, PT, R14, R151, PT ;  /* 0x000000970e00720c */ /* 0x000fe40003f66270 */
[----:B-1----:R-:W-:-:S04]  /*13250*/  LEA R7, P2, R168, R162, 0x5 ;  /* 0x000000a2a8077211 */ /* 0x002fc800078428ff */
[----:B--2---:R-:W-:Y:S02]  /*13260*/  LEA.HI.X R5, R168, R167, R169, 0x5, P2 ;  /* 0x000000a7a8057211 */ /* 0x004fe400010f2ca9 */
[----:B-----5:R-:W-:-:S04]  /*13270*/  @!P0 LEA R8, P2, R7, R170, 0x1 ;  /* 0x000000aa07088211 */ /* 0x020fc800078408ff */
        /* <DEDUP_REMOVED lines=21> */
.L_x_7253:
[----:B------:R-:W-:Y:S05]  /*133d0*/  BSYNC B0 ;  /* 0x0000000000007941 */ /* 0x000fea0003800000 */
.L_x_7252:
[----:B------:R-:W-:-:S04]  /*133e0*/  IADD3 R34, R154, 0x30, RZ ;  /* 0x000000309a227810 */ /* 0x000fc80007ffe0ff */
[----:B------:R-:W-:-:S13]  /*133f0*/  ISETP.GE.AND P2, PT, R34, R3, PT ;  /* 0x000000032200720c */ /* 0x000fda0003f46270 */
[----:B------:R-:W-:Y:S05]  /*13400*/  @P2 BRA `(.L_x_7191) ;  /* 0x000001b000002947 */ /* 0x000fea0003800000 */
[----:B------:R-:W-:Y:S01]  /*13410*/  ISETP.GE.AND P3, PT, R14, R151, PT ;  /* 0x000000970e00720c */ /* 0x000fe20003f66270 */
[----:B------:R-:W-:Y:S02]  /*13420*/  IMAD.MOV.U32 R163, RZ, RZ, R167 ;  /* 0x000000ffffa37224 */ /* 0x000fe400078e00a7 */
[----:B------:R-:W-:Y:S02]  /*13430*/  IMAD R0, R169, 0x30, RZ ;  /* 0x00000030a9007824 */ /* 0x000fe400078e02ff */
[----:B------:R-:W-:-:S04]  /*13440*/  IMAD.WIDE.U32 R168, R168, 0x30, R162 ;  /* 0x00000030a8a87825 */ /* 0x000fc800078e00a2 */
[----:B------:R-:W-:Y:S01]  /*13450*/  IMAD.IADD R3, R0, 0x1, R169 ;  /* 0x0000000100037824 */ /* 0x000fe200078e02a9 */
[----:B--2--5:R-:W-:-:S03]  /*13460*/  @!P0 LEA R4, P2, R168, R170, 0x1 ;  /* 0x000000aaa8048211 */ /* 0x024fc600078408ff */
[C---:B-1----:R-:W-:Y:S01]  /*13470*/  @!P3 LEA R6, P4, R168.reuse, R170, 0x1 ;  /* 0x000000aaa806b211 */ /* 0x042fe200078808ff */
[----:B------:R1:W-:Y:S01]  /*13480*/  @P3 STS.128 [R217+0x1800], RZ ;  /* 0x001800ffd9003388 */ /* 0x0003e20000000c00 */
[CCC-:B------:R-:W-:Y:S02]  /*13490*/  @!P0 LEA.HI.X R5, R168.reuse, R171.reuse, R3.reuse, 0x1, P2 ;  /* 0x000000aba8058211 */ /* 0x1c0fe400010f0c03 */
        /* <DEDUP_REMOVED lines=18> */
.L_x_7191:
[----:B------:R-:W-:Y:S05]  /*135c0*/  BSYNC B3 ;  /* 0x0000000000037941 */ /* 0x000fea0003800000 */
.L_x_7152:
[----:B------:R-:W-:Y:S01]  /*135d0*/  IADD3 R219, R133, -0x1, RZ ;  /* 0xffffffff85db7810 */ /* 0x000fe20007ffe0ff */
[----:B------:R-:W-:Y:S01]  /*135e0*/  BSSY B0, `(.L_x_7254) ;  /* 0x0000020000007945 */ /* 0x000fe20003800000 */
[----:B------:R-:W-:-:S03]  /*135f0*/  LOP3.LUT R222, R149, 0xff, RZ, 0xc0, !PT ;  /* 0x000000ff95de7812 */ /* 0x000fc600078ec0ff */
[----:B--2---:R-:W-:-:S04]  /*13600*/  IMAD.SHL.U32 R2, R219, 0x40, RZ ;  /* 0x00000040db027824 */ /* 0x004fc800078e00ff */
[----:B------:R-:W-:-:S05]  /*13610*/  IMAD.IADD R3, R65, 0x1, -R2 ;  /* 0x0000000141037824 */ /* 0x000fca00078e0a02 */
[----:B------:R-:W-:-:S13]  /*13620*/  ISETP.GE.AND P0, PT, R154, R3, PT ;  /* 0x000000039a00720c */ /* 0x000fda0003f06270 */
[----:B------:R-:W-:Y:S05]  /*13630*/  @P0 BRA `(.L_x_7255) ;  /* 0x000001a000000947 */ /* 0x000fea0003800000 */
[C---:B------:R-:W-:Y:S02]  /*13640*/  LOP3.LUT R0, R222.reuse, 0x1, RZ, 0xc0, !PT ;  /* 0x00000001de007812 */ /* 0x040fe400078ec0ff */
[----:B------:R-:W-:Y:S02]  /*13650*/  R2P PR, R222, 0x6 ;  /* 0x00000006de007804 */ /* 0x000fe40000000000 */
[----:B------:R-:W-:-:S11]  /*13660*/  ISETP.NE.U32.AND P0, PT, R0, 0x1, PT ;  /* 0x000000010000780c */ /* 0x000fd60003f05070 */
[----:B-1----:R-:W-:Y:S02]  /*13670*/  @P1 IMAD.MOV.U32 R4, RZ, RZ, R212 ;  /* 0x000000ffff041224 */ /* 0x002fe400078e00d4 */
[----:B------:R-:W-:Y:S01]  /*13680*/  @!P0 MOV R6, R212 ;  /* 0x000000d400068202 */ /* 0x000fe20000000f00 */
[--C-:B------:R-:W-:Y:S02]  /*13690*/  @!P0 IMAD.MOV.U32 R7, RZ, RZ, R211.reuse ;  /* 0x000000ffff078224 */ /* 0x100fe400078e00d3 */
[----:B------:R-:W-:-:S03]  /*136a0*/  @P1 IMAD.MOV.U32 R5, RZ, RZ, R211 ;  /* 0x000000ffff051224 */ /* 0x000fc600078e00d3 */
        /* <DEDUP_REMOVED lines=11> */
[----:B-1----:R-:W-:Y:S02]  /*13760*/  MOV R4, R212 ;  /* 0x000000d400047202 */ /* 0x002fe40000000f00 */
[----:B------:R-:W-:-:S05]  /*13770*/  MOV R5, R211 ;  /* 0x000000d300057202 */ /* 0x000fca0000000f00 */
[----:B------:R-:W-:Y:S01]  /*13780*/  @!PT LDS RZ, [RZ] ;  /* 0x00000000fffff984 */ /* 0x000fe20000000800 */
[----:B------:R-:W-:Y:S01]  /*13790*/  @!PT LDS RZ, [RZ] ;  /* 0x00000000fffff984 */ /* 0x000fe20000000800 */
[----:B------:R-:W-:Y:S01]  /*137a0*/  @!PT LDS RZ, [RZ] ;  /* 0x00000000fffff984 */ /* 0x000fe20000000800 */
[----:B------:R1:W-:Y:S01]  /*137b0*/  LDGSTS.E.BYPASS.LTC128B.128 [R217+0xa000], [R4.64+0x100] ;  /* 0x0a00010004d97fae */ /* 0x0003e2000b901d46 */
[----:B------:R-:W-:Y:S05]  /*137c0*/  BRA `(.L_x_7255) ;  /* 0x0000001000007947 */ /* 0x000fea0003800000 */
.L_x_7256:
[----:B------:R2:W-:Y:S02]  /*137d0*/  STS.128 [R217+0xa000], RZ ;  /* 0x00a000ffd9007388 */ /* 0x0005e40000000c00 */
.L_x_7255:
[----:B------:R-:W-:Y:S05]  /*137e0*/  BSYNC B0 ;  /* 0x0000000000007941 */ /* 0x000fea0003800000 */
.L_x_7254:
        /* <DEDUP_REMOVED lines=8> */
[C---:B------:R-:W-:Y:S02]  /*13870*/  @P0 LEA R8, P2, R7.reuse, R160, 0x1 ;  /* 0x000000a007080211 */ /* 0x040fe400078408ff */
[C---:B------:R-:W-:Y:S02]  /*13880*/  @!P1 LEA R10, P3, R208.reuse, R212, 0x1 ;  /* 0x000000d4d00a9211 */ /* 0x040fe400078608ff */
[----:B------:R-:W-:Y:S02]  /*13890*/  @P0 LEA.HI.X R9, R7, R161, R5, 0x1, P2 ;  /* 0x000000a107090211 */ /* 0x000fe400010f0c05 */
        /* <DEDUP_REMOVED lines=13> */
[----:B------:R-:W-:-:S04]  /*13970*/  LEA R4, P0, R7, R160, 0x1 ;  /* 0x000000a007047211 */ /* 0x000fc800078008ff */
[----:B------:R-:W-:-:S05]  /*13980*/  LEA.HI.X R5, R7, R161, R5, 0x1, P0 ;  /* 0x000000a107057211 */ /* 0x000fca00000f0c05 */
[----:B------:R-:W-:Y:S01]  /*13990*/  @!PT LDS RZ, [RZ] ;  /* 0x00000000fffff984 */ /* 0x000fe20000000800 */
[----:B------:R-:W-:Y:S01]  /*139a0*/  @!PT LDS RZ, [RZ] ;  /* 0x00000000fffff984 */ /* 0x000fe20000000800 */
[----:B------:R-:W-:Y:S01]  /*139b0*/  @!PT LDS RZ, [RZ] ;  /* 0x00000000fffff984 */ /* 0x000fe20000000800 */
[----:B------:R1:W-:Y:S01]  /*139c0*/  LDGSTS.E.BYPASS.LTC128B.128 [R217+0xa800], [R4.64+0x100] ;  /* 0x0a80010004d97fae */ /* 0x0003e2000b901d46 */
[----:B------:R-:W-:Y:S05]  /*139d0*/  BRA `(.L_x_7258) ;  /* 0x0000001000007947 */ /* 0x000fea0003800000 */
.L_x_7259:
[----:B------:R1:W-:Y:S02]  /*139e0*/  STS.128 [R217+0xa800], RZ ;  /* 0x00a800ffd9007388 */ /* 0x0003e40000000c00 */
.L_x_7258:
[----:B------:R-:W-:Y:S05]  /*139f0*/  BSYNC B0 ;  /* 0x0000000000007941 */ /* 0x000fea0003800000 */
.L_x_7257:
[----:B------:R-:W-:Y:S01]  /*13a00*/  ISETP.GE.AND P0, PT, R32, R3, PT ;  /* 0x000000032000720c */ /* 0x000fe20003f06270 */
[----:B------:R-:W-:-:S12]  /*13a10*/  BSSY B0, `(.L_x_7260) ;  /* 0x0000021000007945 */ /* 0x000fd80003800000 */
[----:B------:R-:W-:Y:S05]  /*13a20*/  @P0 BRA `(.L_x_7261) ;  /* 0x000001f000000947 */ /* 0x000fea0003800000 */
[C---:B------:R-:W-:Y:S02]  /*13a30*/  LOP3.LUT R0, R222.reuse, 0x1, RZ, 0xc0, !PT ;  /* 0x00000001de007812 */ /* 0x040fe400078ec0ff */
[----:B------:R-:W-:Y:S02]  /*13a40*/  LOP3.LUT P0, RZ, R222, 0x2, RZ, 0xc0, !PT ;  /* 0x00000002deff7812 */ /* 0x000fe4000780c0ff */
[----:B------:R-:W-:Y:S01]  /*13a50*/  ISETP.NE.U32.AND P1, PT, R0, 0x1, PT ;  /* 0x000000010000780c */ /* 0x000fe20003f25070 */
[C---:B------:R-:W-:Y:S01]  /*13a60*/  IMAD.SHL.U32 R0, R60.reuse, 0x20, RZ ;  /* 0x000000203c007824 */ /* 0x040fe200078e00ff */
[C---:B-1----:R-:W-:Y:S02]  /*13a70*/  LEA R7, P2, R60.reuse, R156, 0x5 ;  /* 0x0000009c3c077211 */ /* 0x042fe400078428ff */
[C-C-:B------:R-:W-:Y:S02]  /*13a80*/  SHF.L.U64.HI R4, R60.reuse, 0x5, R61.reuse ;  /* 0x000000053c047819 */ /* 0x140fe4000001023d */
[----:B------:R-:W-:-:S05]  /*13a90*/  LEA.HI.X R5, R60, R159, R61, 0x5, P2 ;  /* 0x0000009f3c057211 */ /* 0x000fca00010f2c3d */
        /* <DEDUP_REMOVED lines=23> */
.L_x_7262:
[----:B------:R1:W-:Y:S02]  /*13c10*/  STS.128 [R217+0xb000], RZ ;  /* 0x00b000ffd9007388 */ /* 0x0003e40000000c00 */
.L_x_7261:
[----:B------:R-:W-:Y:S05]  /*13c20*/  BSYNC B0 ;  /* 0x0000000000007941 */ /* 0x000fea0003800000 */
.L_x_7260:
[----:B------:R-:W-:Y:S01]  /*13c30*/  ISETP.GE.AND P0, PT, R34, R3, PT ;  /* 0x000000032200720c */ /* 0x000fe20003f06270 */
[----:B------:R-:W-:-:S12]  /*13c40*/  BSSY B0, `(.L_x_7263) ;  /* 0x0000022000007945 */ /* 0x000fd80003800000 */
[----:B------:R-:W-:Y:S05]  /*13c50*/  @P0 BRA `(.L_x_7264) ;  /* 0x0000020000000947 */ /* 0x000fea0003800000 */
[C---:B------:R-:W-:Y:S01]  /*13c60*/  LOP3.LUT R0, R222.reuse, 0x1, RZ, 0xc0, !PT ;  /* 0x00000001de007812 */ /* 0x040fe200078ec0ff */
[----:B------:R-:W-:Y:S01]  /*13c70*/  IMAD.MOV.U32 R158, RZ, RZ, R156 ;  /* 0x000000ffff9e7224 */ /* 0x000fe200078e009c */
[----:B------:R-:W-:Y:S02]  /*13c80*/  LOP3.LUT P2, RZ, R222, 0x2, RZ, 0xc0, !PT ;  /* 0x00000002deff7812 */ /* 0x000fe4000784c0ff */
[----:B------:R-:W-:Y:S01]  /*13c90*/  ISETP.NE.U32.AND P3, PT, R0, 0x1, PT ;  /* 0x000000010000780c */ /* 0x000fe20003f65070 */
[----:B------:R-:W-:Y:S01]  /*13ca0*/  IMAD R0, R61, 0x30, RZ ;  /* 0x000000303d007824 */ /* 0x000fe200078e02ff */
[----:B------:R-:W-:Y:S01]  /*13cb0*/  LOP3.LUT P1, RZ, R222, 0x4, RZ, 0xc0, !PT ;  /* 0x00000004deff7812 */ /* 0x000fe2000782c0ff */
[----:B------:R-:W-:-:S08]  /*13cc0*/  IMAD.WIDE.U32 R158, R60, 0x30, R158 ;  /* 0x000000303c9e7825 */ /* 0x000fd000078e009e */
[-C--:B-1----:R-:W-:Y:S02]  /*13cd0*/  @P2 LEA R8, P4, R158, R160.reuse, 0x1 ;  /* 0x000000a09e082211 */ /* 0x082fe400078808ff */
[----:B------:R-:W-:Y:S01]  /*13ce0*/  @!P3 MOV R5, R211 ;  /* 0x000000d30005b202 */ /* 0x000fe20000000f00 */
[----:B------:R-:W-:Y:S02]  /*13cf0*/  @!P3 IMAD.MOV.U32 R4, RZ, RZ, R212 ;  /* 0x000000ffff04b224 */ /* 0x000fe400078e00d4 */
[----:B------:R-:W-:Y:S02]  /*13d00*/  @!P3 IMAD R61, R61, 0x60, RZ ;  /* 0x000000603d3db824 */ /* 0x000fe400078e02ff */
[----:B------:R-:W-:Y:S01]  /*13d10*/  @!P3 IMAD.WIDE.U32 R6, R60, 0x60, R4 ;  /* 0x000000603c06b825 */ /* 0x000fe200078e0004 */
[----:B------:R-:W-:-:S03]  /*13d20*/  @P1 LEA R4, P0, R158, R160, 0x1 ;  /* 0x000000a09e041211 */ /* 0x000fc600078008ff */
[----:B------:R-:W-:Y:S01]  /*13d30*/  IMAD.IADD R5, R159, 0x1, R0 ;  /* 0x000000019f057824 */ /* 0x000fe200078e0200 */
[----:B------:R-:W-:-:S04]  /*13d40*/  @!P3 IADD3 R7, R61, R7, RZ ;  /* 0x000000073d07b210 */ /* 0x000fc80007ffe0ff */
[CCC-:B------:R-:W-:Y:S01]  /*13d50*/  @P2 LEA.HI.X R9, R158.reuse, R161.reuse, R5.reuse, 0x1, P4 ;  /* 0x000000a19e092211 */ /* 0x1c0fe200020f0c05 */
[----:B------:R-:W-:Y:S01]  /*13d60*/  @!PT LDS RZ, [RZ] ;  /* 0x00000000fffff984 */ /* 0x000fe20000000800 */
[----:B------:R-:W-:Y:S01]  /*13d70*/  @!PT LDS RZ, [RZ] ;  /* 0x00000000fffff984 */ /* 0x000fe20000000800 */
[----:B------:R-:W-:Y:S01]  /*13d80*/  @!PT LDS RZ, [RZ] ;  /* 0x00000000fffff984 */ /* 0x000fe20000000800 */
[----:B------:R1:W-:Y:S01]  /*13d90*/  @!P3 LDGSTS.E.BYPASS.LTC128B.128 [R217+0x7800], [R6.64] ;  /* 0x0780000006d9bfae */ /* 0x0003e2000b901d46 */
[----:B------:R-:W-:-:S03]  /*13da0*/  @P1 LEA.HI.X R5, R158, R161, R5, 0x1, P0 ;  /* 0x000000a19e051211 */ /* 0x000fc600000f0c05 */
        /* <DEDUP_REMOVED lines=11> */
.L_x_7264:
[----:B------:R-:W-:Y:S05]  /*13e60*/  BSYNC B0 ;  /* 0x0000000000007941 */ /* 0x000fea0003800000 */
.L_x_7263:
[----:B-12---:R-:W2:Y:S04]  /*13e70*/  LD.E.64 R10, [R18.64+0x1c0] ;  /* 0x0001c006120a7980 */ /* 0x006ea8000c101b00 */
[----:B---3--:R-:W3:Y:S01]  /*13e80*/  LD.E.64 R6, [R18.64+0x1b8] ;  /* 0x0001b80612067980 */ /* 0x008ee2000c101b00 */
[----:B------:R-:W-:-:S03]  /*13e90*/  IMAD.MOV.U32 R152, RZ, RZ, R218 ;  /* 0x000000ffff987224 */ /* 0x000fc600078e00da */
[----:B----4-:R-:W4:Y:S04]  /*13ea0*/  LD.E R4, [R18.64+0xd8] ;  /* 0x0000d80612047980 */ /* 0x010f28000c101900 */
[----:B------:R-:W0:Y:S04]  /*13eb0*/  LDGDEPBAR ;  /* 0x00000000000079af */ /* 0x000e280000000000 */
[----:B------:R1:W5:Y:S04]  /*13ec0*/  LD.E R17, [R18.64+0x184] ;  /* 0x0001840612117980 */ /* 0x000368000c101900 */
[----:B------:R1:W5:Y:S01]  /*13ed0*/  LD.E R16, [R18.64+0x188] ;  /* 0x0001880612107980 */ /* 0x000362000c101900 */
[----:B--2---:R-:W-:-:S02]  /*13ee0*/  IMAD R5, R11, R215, RZ ;  /* 0x000000d70b057224 */ /* 0x004fc400078e02ff */
[----:B------:R-:W-:-:S04]  /*13ef0*/  IMAD.WIDE.U32 R8, R215, R10, R152 ;  /* 0x0000000ad7087225 */ /* 0x000fc800078e0098 */
[----:B------:R-:W-:Y:S01]  /*13f00*/  IMAD R5, R10, R68, R5 ;  /* 0x000000440a057224 */ /* 0x000fe200078e0205 */
[----:B---3--:R-:W-:-:S03]  /*13f10*/  LEA R6, P0, R8, R6, 0x2 ;  /* 0x0000000608067211 */ /* 0x008fc600078010ff */
[----:B------:R-:W-:-:S05]  /*13f20*/  IMAD.IADD R5, R9, 0x1, R5 ;  /* 0x0000000109057824 */ /* 0x000fca00078e0205 */
[----:B------:R-:W-:-:S05]  /*13f30*/  LEA.HI.X R7, R8, R7, R5, 0x2, P0 ;  /* 0x0000000708077211 */ /* 0x000fca00000f1405 */
[----:B------:R-:W2:Y:S01]  /*13f40*/  LD.E R223, [R6.64] ;  /* 0x0000000606df7980 */ /* 0x000ea2000c101900 */
[----:B------:R-:W-:-:S04]  /*13f50*/  DEPBAR.LE SB0, 0x0 ;  /* 0x000080000000791a */ /* 0x000fc80000000000 */
[----:B------:R-:W-:Y:S01]  /*13f60*/  BAR.SYNC.DEFER_BLOCKING 0x0 ;  /* 0x0000000000007b1d */ /* 0x000fe20000010000 */
[----:B------:R-:W-:-:S05]  /*13f70*/  ISETP.GE.AND P0, PT, R154, R3, PT ;  /* 0x000000039a00720c */ /* 0x000fca0003f06270 */
[----:B----4-:R-:W2:Y:S01]  /*13f80*/  MUFU.RCP R4, R4 ;  /* 0x0000000400047308 */ /* 0x010ea20000001000 */
[----:B------:R-:W-:Y:S01]  /*13f90*/  SHF.R.S32.HI R45, RZ, 0x1f, R150 ;  /* 0x0000001fff2d7819 */ /* 0x000fe20000011496 */
[----:B------:R-:W-:-:S06]  /*13fa0*/  IMAD.SHL.U32 R0, R131, 0x2, RZ ;  /* 0x0000000283007824 */ /* 0x000fcc00078e00ff */
[----:B------:R1:W-:Y:S04]  /*13fb0*/  @P0 STS.128 [R217+0xc000], RZ ;  /* 0x00c000ffd9000388 */ /* 0x0003e80000000c00 */
[----:B------:R1:W-:Y:S04]  /*13fc0*/  @P0 STS.128 [R217+0xe000], RZ ;  /* 0x00e000ffd9000388 */ /* 0x0003e80000000c00 */
[----:B------:R1:W-:Y:S01]  /*13fd0*/  @P0 STS.128 [R217+0x10000], RZ ;  /* 0x010000ffd9000388 */ /* 0x0003e20000000c00 */
[----:B------:R-:W-:Y:S01]  /*13fe0*/  LEA.HI R45, R45, R150, RZ, 0x2 ;  /* 0x000000962d2d7211 */ /* 0x000fe200078f10ff */
[----:B------:R-:W-:Y:S01]  /*13ff0*/  BSSY B0, `(.L_x_7265) ;  /* 0x000001b000007945 */ /* 0x000fe20003800000 */
[----:B------:R-:W-:-:S02]  /*14000*/  LOP3.LUT R0, R0, 0x6, RZ, 0xc0, !PT ;  /* 0x0000000600007812 */ /* 0x000fc400078ec0ff */
[----:B------:R-:W-:Y:S01]  /*14010*/  SHF.R.S32.HI R45, RZ, 0x2, R45 ;  /* 0x00000002ff2d7819 */ /* 0x000fe2000001142d */
[----:B--2---:R-:W-:Y:S01]  /*14020*/  FMUL.FTZ R223, R223, R4 ;  /* 0x00000004dfdf7220 */ /* 0x004fe20000410000 */
        /* <DEDUP_REMOVED lines=22> */
.L_x_7267:
[----:B------:R2:W-:Y:S02]  /*14190*/  STS.128 [R217+0x10000], RZ ;  /* 0x010000ffd9007388 */ /* 0x0005e40000000c00 */
.L_x_7266:
[----:B-1----:R-:W-:Y:S05]  /*141a0*/  BSYNC B0 ;  /* 0x0000000000007941 */ /* 0x002fea0003800000 */
.L_x_7265:
        /* <DEDUP_REMOVED lines=25> */
[----:B---3--:R-:W-:-:S04]  /*14340*/  LEA R4, P0, R206, R164, 0x1 ;  /* 0x000000a4ce047211 */ /* 0x008fc800078008ff */
[----:B------:R-:W-:-:S05]  /*14350*/  LEA.HI.X R5, R206, R165, R207, 0x1, P0 ;  /* 0x000000a5ce057211 */ /* 0x000fca00000f0ccf */
[----:B------:R-:W-:Y:S01]  /*14360*/  @!PT LDS RZ, [RZ] ;  /* 0x00000000fffff984 */ /* 0x000fe20000000800 */
[----:B------:R-:W-:Y:S01]  /*14370*/  @!PT LDS RZ, [RZ] ;  /* 0x00000000fffff984 */ /* 0x000fe20000000800 */
[----:B------:R-:W-:Y:S01]  /*14380*/  @!PT LDS RZ, [RZ] ;  /* 0x00000000fffff984 */ /* 0x000fe20000000800 */
[----:B------:R3:W-:Y:S01]  /*14390*/  LDGSTS.E.BYPASS.LTC128B.128 [R217+0x10800], [R4.64+0x100] ;  /* 0x1080010004d97fae */ /* 0x0007e2000b901d46 */
[----:B------:R-:W-:Y:S05]  /*143a0*/  BRA `(.L_x_7269) ;  /* 0x0000001000007947 */ /* 0x000fea0003800000 */
.L_x_7270:
[----:B------:R4:W-:Y:S02]  /*143b0*/  STS.128 [R217+0x10800], RZ ;  /* 0x010800ffd9007388 */ /* 0x0009e40000000c00 */
.L_x_7269:
[----:B------:R-:W-:Y:S05]  /*143c0*/  BSYNC B0 ;  /* 0x0000000000007941 */ /* 0x000fea0003800000 */
.L_x_7268:
[----:B------:R-:W-:Y:S01]  /*143d0*/  ISETP.GE.AND P0, PT, R32, R3, PT ;  /* 0x000000032000720c */ /* 0x000fe20003f06270 */
[----:B------:R-:W-:-:S12]  /*143e0*/  BSSY B0, `(.L_x_7271) ;  /* 0x0000022000007945 */ /* 0x000fd80003800000 */
[----:B------:R1:W-:Y:S04]  /*143f0*/  @P0 STS.128 [R217+0xd000], RZ ;  /* 0x00d000ffd9000388 */ /* 0x0003e80000000c00 */
[----:B------:R1:W-:Y:S04]  /*14400*/  @P0 STS.128 [R217+0xf000], RZ ;  /* 0x00f000ffd9000388 */ /* 0x0003e80000000c00 */
[----:B------:R1:W-:Y:S01]  /*14410*/  @P0 STS.128 [R217+0x11000], RZ ;  /* 0x011000ffd9000388 */ /* 0x0003e20000000c00 */
[----:B------:R-:W-:Y:S05]  /*14420*/  @P0 BRA `(.L_x_7272) ;  /* 0x000001d000000947 */ /* 0x000fea0003800000 */
[C---:B---3--:R-:W-:Y:S02]  /*14430*/  LOP3.LUT R4, R222.reuse, 0x1, RZ, 0xc0, !PT ;  /* 0x00000001de047812 */ /* 0x048fe400078ec0ff */
[----:B------:R-:W-:-:S02]  /*14440*/  LOP3.LUT P1, RZ, R222, 0x2, RZ, 0xc0, !PT ;  /* 0x00000002deff7812 */ /* 0x000fc4000782c0ff */
[----:B------:R-:W-:Y:S01]  /*14450*/  ISETP.NE.U32.AND P2, PT, R4, 0x1, PT ;  /* 0x000000010400780c */ /* 0x000fe20003f45070 */
[C---:B------:R-:W-:Y:S01]  /*14460*/  IMAD.SHL.U32 R4, R62.reuse, 0x20, RZ ;  /* 0x000000203e047824 */ /* 0x040fe200078e00ff */
[----:B------:R-:W-:-:S09]  /*14470*/  SHF.L.U64.HI R5, R62, 0x5, R63 ;  /* 0x000000053e057819 */ /* 0x000fd2000001023f */
        /* <DEDUP_REMOVED lines=23> */
.L_x_7273:
[----:B------:R1:W-:Y:S02]  /*145f0*/  STS.128 [R217+0x11000], RZ ;  /* 0x011000ffd9007388 */ /* 0x0003e40000000c00 */
.L_x_7272:
[----:B------:R-:W-:Y:S05]  /*14600*/  BSYNC B0 ;  /* 0x0000000000007941 */ /* 0x000fea0003800000 */
.L_x_7271:
        /* <DEDUP_REMOVED lines=9> */
[----:B------:R-:W-:Y:S02]  /*146a0*/  @P1 IMAD R3, R63, 0x60, RZ ;  /* 0x000000603f031824 */ /* 0x000fe400078e02ff */
[----:B---3--:R-:W-:-:S04]  /*146b0*/  @P1 IMAD.WIDE.U32 R6, R62, 0x60, R164 ;  /* 0x000000603e061825 */ /* 0x008fc800078e00a4 */
[----:B------:R-:W-:Y:S01]  /*146c0*/  @!P0 IMAD R4, R63, 0x60, RZ ;  /* 0x000000603f048824 */ /* 0x000fe200078e02ff */
[----:B------:R-:W-:Y:S01]  /*146d0*/  @P1 IADD3 R3, R3, R7, RZ ;  /* 0x0000000703031210 */ /* 0x000fe20007ffe0ff */
[----:B------:R-:W-:-:S03]  /*146e0*/  @!P0 IMAD.WIDE.U32 R8, R62, 0x60, R164 ;  /* 0x000000603e088825 */ /* 0x000fc600078e00a4 */
[----:B------:R-:W-:Y:S02]  /*146f0*/  @P1 MOV R7, R3 ;  /* 0x0000000300071202 */ /* 0x000fe40000000f00 */
        /* <DEDUP_REMOVED lines=12> */
[----:B------:R-:W-:Y:S02]  /*147c0*/  IMAD R63, R63, 0x60, RZ ;  /* 0x000000603f3f7824 */ /* 0x000fe400078e02ff */
[----:B------:R-:W-:-:S05]  /*147d0*/  IMAD.WIDE.U32 R4, R62, 0x60, R164 ;  /* 0x000000603e047825 */ /* 0x000fca00078e00a4 */
[----:B------:R-:W-:-:S05]  /*147e0*/  IADD3 R5, R63, R5, RZ ;  /* 0x000000053f057210 */ /* 0x000fca0007ffe0ff */
[----:B------:R-:W-:Y:S01]  /*147f0*/  @!PT LDS RZ, [RZ] ;  /* 0x00000000fffff984 */ /* 0x000fe20000000800 */
[----:B------:R-:W-:Y:S01]  /*14800*/  @!PT LDS RZ, [RZ] ;  /* 0x00000000fffff984 */ /* 0x000fe20000000800 */
[----:B------:R-:W-:Y:S01]  /*14810*/  @!PT LDS RZ, [RZ] ;  /* 0x00000000fffff984 */ /* 0x000fe20000000800 */
[----:B------:R1:W-:Y:S01]  /*14820*/  LDGSTS.E.BYPASS.LTC128B.128 [R217+0x11800], [R4.64+0x100] ;  /* 0x1180010004d97fae */ /* 0x0003e2000b901d46 */
[----:B------:R-:W-:Y:S05]  /*14830*/  BRA `(.L_x_7275) ;  /* 0x0000001000007947 */ /* 0x000fea0003800000 */
.L_x_7276:
[----:B------:R1:W-:Y:S02]  /*14840*/  STS.128 [R217+0x11800], RZ ;  /* 0x011800ffd9007388 */ /* 0x0003e40000000c00 */
.L_x_7275:
[----:B------:R-:W-:Y:S05]  /*14850*/  BSYNC B0 ;  /* 0x0000000000007941 */ /* 0x000fea0003800000 */
.L_x_7274:
[----:B------:R-:W-:Y:S01]  /*14860*/  SHF.L.U32 R3, R66, 0x6, RZ ;  /* 0x0000000642037819 */ /* 0x000fe200000006ff */
[----:B------:R-:W-:Y:S01]  /*14870*/  IMAD.SHL.U32 R154, R154, 0x8, RZ ;  /* 0x000000089a9a7824 */ /* 0x000fe200078e00ff */
[----:B------:R-:W-:Y:S01]  /*14880*/  LEA R201, R64, R47, 0xa ;  /* 0x0000002f40c97211 */ /* 0x000fe200078e50ff */
[----:B--2---:R-:W2:Y:S01]  /*14890*/  LD.E R44, [R18.64+0x18c] ;  /* 0x00018c06122c7980 */ /* 0x004ea2000c101900 */
[----:B------:R-:W-:Y:S02]  /*148a0*/  LOP3.LUT R3, R3, 0x1c0, RZ, 0xc0, !PT ;  /* 0x000001c003037812 */ /* 0x000fe400078ec0ff */
[----:B------:R-:W-:Y:S01]  /*148b0*/  SHF.L.U32 R201, R201, 0x1, RZ ;  /* 0x00000001c9c97819 */ /* 0x000fe200000006ff */
[----:B------:R-:W0:Y:S01]  /*148c0*/  LDGDEPBAR ;  /* 0x00000000000079af */ /* 0x000e220000000000 */
[----:B------:R-:W-:Y:S02]  /*148d0*/  LOP3.LUT R154, R3, 0x8, R154, 0xf8, !PT ;  /* 0x00000008039a7812 */ /* 0x000fe400078ef89a */
[----:B------:R-:W-:Y:S01]  /*148e0*/  SHF.R.U32.HI R3, RZ, 0x3, R3 ;  /* 0x00000003ff037819 */ /* 0x000fe20000011603 */
[----:B------:R-:W-:Y:S01]  /*148f0*/  LDSM.16.M88.4 R72, [R201] ;  /* 0x00000000c948783b */ /* 0x000fe20000000200 */
[----:B------:R-:W-:-:S02]  /*14900*/  R2P PR, R66, 0x6 ;  /* 0x0000000642007804 */ /* 0x000fc40000000000 */
[----:B------:R-:W-:Y:S02]  /*14910*/  LOP3.LUT R200, R154, R3, RZ, 0x3c, !PT ;  /* 0x000000039ac87212 */ /* 0x000fe400078e3cff */
[-C--:B------:R-:W-:Y:S02]  /*14920*/  LEA R199, R50, R201.reuse, 0x1 ;  /* 0x000000c932c77211 */ /* 0x080fe400078e08ff */
[----:B------:R-:W-:Y:S01]  /*14930*/  LEA R197, R48, R201, 0x1 ;  /* 0x000000c930c57211 */ /* 0x000fe200078e08ff */
[----:B------:R-:W-:Y:S02]  /*14940*/  IMAD R200, R67, 0x200, R200 ;  /* 0x0000020043c87824 */ /* 0x000fe400078e02c8 */
[----:B------:R-:W-:Y:S02]  /*14950*/  LDSM.16.M88.4 R36, [R199] ;  /* 0x00000000c724783b */ /* 0x000fe40000000200 */
[----:B------:R-:W-:Y:S02]  /*14960*/  IMAD.SHL.U32 R200, R200, 0x2, RZ ;  /* 0x00000002c8c87824 */ /* 0x000fe400078e00ff */
[----:B-1-3--:R-:W-:Y:S03]  /*14970*/  LDSM.16.M88.4 R4, [R197] ;  /* 0x00000000c504783b */ /* 0x00afe60000000200 */
[C---:B------:R-:W-:Y:S01]  /*14980*/  IADD3 R3, R200.reuse, 0x6000, RZ ;  /* 0x00006000c8037810 */ /* 0x040fe20007ffe0ff */
[----:B------:R-:W1:Y:S01]  /*14990*/  LDSM.16.M88.4 R12, [R200+0x6000] ;  /* 0x00600000c80c783b */ /* 0x000e620000000200 */
[----:B------:R-:W-:-:S02]  /*149a0*/  IADD3 R198, R200, 0x6020, RZ ;  /* 0x00006020c8c67810 */ /* 0x000fc40007ffe0ff */
[----:B------:R-:W-:Y:S01]  /*149b0*/  @P1 IADD3 R198, R3, -0x20, RZ ;  /* 0xffffffe003c61810 */ /* 0x000fe20007ffe0ff */
[----:B------:R-:W3:Y:S01]  /*149c0*/  LDSM.16.M88.4 R56, [R200+0x6800] ;  /* 0x00680000c838783b */ /* 0x000ee20000000200 */
[----:B------:R-:W-:-:S03]  /*149d0*/  IMAD.MOV.U32 R3, RZ, RZ, 0x40 ;  /* 0x00000040ff037424 */ /* 0x000fc600078e00ff */
[----:B------:R-:W4:Y:S02]  /*149e0*/  LDSM.16.M88.4 R80, [R200+0x7000] ;  /* 0x00700000c850783b */ /* 0x000f240000000200 */
[----:B------:R-:W-:Y:S02]  /*149f0*/  SEL R3, R3, 0xffffffc0, !P2 ;  /* 0xffffffc003037807 */ /* 0x000fe40005000000 */
[----:B------:R-:W4:Y:S03]  /*14a00*/  LDSM.16.M88.4 R68, [R198] ;  /* 0x00000000c644783b */ /* 0x000f260000000200 */
[----:B------:R-:W-:Y:S01]  /*14a10*/  IMAD.IADD R195, R200, 0x1, R3 ;  /* 0x00000001c8c37824 */ /* 0x000fe200078e0203 */
[----:B------:R-:W4:Y:S04]  /*14a20*/  LDSM.16.M88.4 R28, [R200+0x7800] ;  /* 0x00780000c81c783b */ /* 0x000f280000000200 */
[----:B------:R-:W4:Y:S04]  /*14a30*/  LDSM.16.M88.4 R8, [R198+0x800] ;  /* 0x00080000c608783b */ /* 0x000f280000000200 */
[----:B------:R-:W4:Y:S04]  /*14a40*/  LDSM.16.M88.4 R60, [R198+0x1000] ;  /* 0x00100000c63c783b */ /* 0x000f280000000200 */
[----:B------:R-:W4:Y:S04]  /*14a50*/  LDSM.16.M88.4 R24, [R195+0x6000] ;  /* 0x00600000c318783b */ /* 0x000f280000000200 */
[----:B------:R-:W4:Y:S01]  /*14a60*/  LDSM.16.M88.4 R40, [R198+0x1800] ;  /* 0x00180000c628783b */ /* 0x000f220000000200 */
[----:B------:R-:W-:-:S03]  /*14a70*/  LEA R196, R48, R199, 0x1 ;  /* 0x000000c730c47211 */ /* 0x000fc600078e08ff */
[----:B------:R-:W-:Y:S01]  /*14a80*/  LDSM.16.M88.4 R92, [R198+0x2000] ;  /* 0x00200000c65c783b */ /* 0x000fe20000000200 */
[C---:B-1---5:R-:W-:Y:S03]  /*14a90*/  HMMA.16816.F32 R20, R72.reuse, R12, RZ ;  /* 0x0000000c4814723c */ /* 0x062fe600000018ff */
[----:B------:R-:W-:Y:S05]  /*14aa0*/  LDSM.16.M88.4 R100, [R200+0xa800] ;  /* 0x00a80000c864783b */ /* 0x000fea0000000200 */
[C---:B---3--:R-:W-:Y:S08]  /*14ab0*/  HMMA.16816.F32 R32, R72.reuse, R56, RZ ;  /* 0x000000384820723c */ /* 0x048ff000000018ff */
[C---:B----4-:R-:W-:Y:S01]  /*14ac0*/  HMMA.16816.F32 R84, R72.reuse, R80, RZ ;  /* 0x000000504854723c */ /* 0x050fe200000018ff */
[----:B------:R-:W-:Y:S01]  /*14ad0*/  IMAD.IADD R191, R3, 0x1, R198 ;  /* 0x0000000103bf7824 */ /* 0x000fe200078e02c6 */
[----:B------:R-:W-:Y:S04]  /*14ae0*/  LDSM.16.M88.4 R96, [R196+0x2000] ;  /* 0x00200000c460783b */ /* 0x000fe80000000200 */
[----:B------:R-:W-:Y:S02]  /*14af0*/  LDSM.16.M88.4 R88, [R191] ;  /* 0x00000000bf58783b */ /* 0x000fe40000000200 */
[C---:B------:R-:W-:Y:S02]  /*14b00*/  HMMA.16816.F32 R12, R72.reuse, R14, RZ ;  /* 0x0000000e480c723c */ /* 0x040fe400000018ff */
[----:B------:R-:W-:Y:S06]  /*14b10*/  LDSM.16.M88.4 R104, [R191+0x2800] ;  /* 0x00280000bf68783b */ /* 0x000fec0000000200 */
[C---:B------:R-:W-:Y:S08]  /*14b20*/  HMMA.16816.F32 R56, R72.reuse, R58, RZ ;  /* 0x0000003a4838723c */ /* 0x040ff000000018ff */
[----:B------:R-:W-:Y:S08]  /*14b30*/  HMMA.16816.F32 R80, R72, R82, RZ ;  /* 0x000000524850723c */ /* 0x000ff000000018ff */
[C---:B------:R-:W-:Y:S08]  /*14b40*/  HMMA.16816.F32 R20, R36.reuse, R68, R20 ;  /* 0x000000442414723c */ /* 0x040ff00000001814 */
[----:B------:R-:W-:Y:S01]  /*14b50*/  HMMA.16816.F32 R12, R36, R70, R12 ;  /* 0x00000046240c723c */ /* 0x000fe2000000180c */
[----:B------:R-:W-:Y:S07]  /*14b60*/  LDSM.16.M88.4 R68, [R191+0x800] ;  /* 0x00080000bf44783b */ /* 0x000fee0000000200 */
[C---:B------:R-:W-:Y:S08]  /*14b70*/  HMMA.16816.F32 R76, R72.reuse, R28, RZ ;  /* 0x0000001c484c723c */ /* 0x040ff000000018ff */
[----:B------:R-:W-:Y:S01]  /*14b80*/  HMMA.16816.F32 R72, R72, R30, RZ ;  /* 0x0000001e4848723c */ /* 0x000fe200000018ff */
[----:B------:R-:W1:Y:S07]  /*14b90*/  LDSM.16.M88.4 R28, [R195+0x6800] ;  /* 0x00680000c31c783b */ /* 0x000e6e0000000200 */
[C---:B------:R-:W-:Y:S08]  /*14ba0*/  HMMA.16816.F32 R32, R36.reuse, R8, R32 ;  /* 0x000000082420723c */ /* 0x040ff00000001820 */
[C---:B------:R-:W-:Y:S01]  /*14bb0*/  HMMA.16816.F32 R56, R36.reuse, R10, R56 ;  /* 0x0000000a2438723c */ /* 0x040fe20000001838 */
[----:B------:R-:W3:Y:S07]  /*14bc0*/  LDSM.16.M88.4 R8, [R195+0x7000] ;  /* 0x00700000c308783b */ /* 0x000eee0000000200 */
[C---:B------:R-:W-:Y:S08]  /*14bd0*/  HMMA.16816.F32 R84, R36.reuse, R60, R84 ;  /* 0x0000003c2454723c */ /* 0x040ff00000001854 */
[----:B------:R-:W-:Y:S01]  /*14be0*/  HMMA.16816.F32 R80, R36, R62, R80 ;  /* 0x0000003e2450723c */ /* 0x000fe20000001850 */
[----:B------:R-:W4:Y:S07]  /*14bf0*/  LDSM.16.M88.4 R60, [R195+0x7800] ;  /* 0x00780000c33c783b */ /* 0x000f2e0000000200 */
[C---:B------:R-:W-:Y:S08]  /*14c00*/  HMMA.16816.F32 R20, R4.reuse, R24, R20 ;  /* 0x000000180414723c */ /* 0x040ff00000001814 */
[----:B------:R-:W-:Y:S01]  /*14c10*/  HMMA.16816.F32 R12, R4, R26, R12 ;  /* 0x0000001a040c723c */ /* 0x000fe2000000180c */
        /* <DEDUP_REMOVED lines=14> */
[----:B------:R-:W-:Y:S03]  /*14d00*/  LDSM.16.M88.4 R60, [R200+0x9000] ;  /* 0x00900000c83c783b */ /* 0x000fe60000000200 */
        /* <DEDUP_REMOVED lines=8> */
[----:B------:R-:W4:Y:S07]  /*14d90*/  LDSM.16.M88.4 R40, [R199+0x2000] ;  /* 0x00200000c728783b */ /* 0x000f2e0000000200 */
[C---:B-1----:R-:W-:Y:S08]  /*14da0*/  HMMA.16816.F32 R20, R36.reuse, R8, R20 ;  /* 0x000000082414723c */ /* 0x042ff00000001814 */
[C---:B------:R-:W-:Y:S01]  /*14db0*/  HMMA.16816.F32 R12, R36.reuse, R10, R12 ;  /* 0x0000000a240c723c */ /* 0x040fe2000000180c */
[----:B------:R-:W-:Y:S07]  /*14dc0*/  LDSM.16.M88.4 R8, [R195+0x8000] ;  /* 0x00800000c308783b */ /* 0x000fee0000000200 */
[C---:B---3--:R-:W-:Y:S08]  /*14dd0*/  HMMA.16816.F32 R32, R36.reuse, R4, R32 ;  /* 0x000000042420723c */ /* 0x048ff00000001820 */
[----:B------:R-:W-:Y:S01]  /*14de0*/  HMMA.16816.F32 R56, R36, R6, R56 ;  /* 0x000000062438723c */ /* 0x000fe20000001838 */
[----:B------:R-:W1:Y:S07]  /*14df0*/  LDSM.16.M88.4 R4, [R197+0x2000] ;  /* 0x00200000c504783b */ /* 0x000e6e0000000200 */
[C---:B------:R-:W-:Y:S08]  /*14e00*/  HMMA.16816.F32 R76, R24.reuse, R28, R76 ;  /* 0x0000001c184c723c */ /* 0x040ff0000000184c */
[----:B------:R-:W-:Y:S01]  /*14e10*/  HMMA.16816.F32 R72, R24, R30, R72 ;  /* 0x0000001e1848723c */ /* 0x000fe20000001848 */
[----:B------:R-:W3:Y:S04]  /*14e20*/  LDSM.16.M88.4 R28, [R198+0x2800] ;  /* 0x00280000c61c783b */ /* 0x000ee80000000200 */
[----:B------:R-:W2:Y:S03]  /*14e30*/  LDSM.16.M88.4 R24, [R198+0x3000] ;  /* 0x00300000c618783b */ /* 0x000ea60000000200 */
[C---:B----4-:R-:W-:Y:S08]  /*14e40*/  HMMA.16816.F32 R20, R40.reuse, R92, R20 ;  /* 0x0000005c2814723c */ /* 0x050ff00000001814 */
[----:B------:R-:W-:Y:S01]  /*14e50*/  HMMA.16816.F32 R12, R40, R94, R12 ;  /* 0x0000005e280c723c */ /* 0x000fe2000000180c */
[----:B------:R-:W-:Y:S07]  /*14e60*/  LDSM.16.M88.4 R92, [R191+0x3000] ;  /* 0x00300000bf5c783b */ /* 0x000fee0000000200 */
        /* <DEDUP_REMOVED lines=12> */
[----:B------:R-:W3:Y:S07]  /*14f30*/  LDSM.16.M88.4 R28, [R195+0x8800] ;  /* 0x00880000c31c783b */ /* 0x000eee0000000200 */
[C---:B--2---:R-:W-:Y:S08]  /*14f40*/  HMMA.16816.F32 R84, R40.reuse, R24, R84 ;  /* 0x000000182854723c */ /* 0x044ff00000001854 */
[----:B------:R-:W-:Y:S01]  /*14f50*/  HMMA.16816.F32 R80, R40, R26, R80 ;  /* 0x0000001a2850723c */ /* 0x000fe20000001850 */
[----:B------:R-:W2:Y:S07]  /*14f60*/  LDSM.16.M88.4 R24, [R195+0x9000] ;  /* 0x00900000c318783b */ /* 0x000eae0000000200 */
[C---:B------:R-:W-:Y:S08]  /*14f70*/  HMMA.16816.F32 R20, R96.reuse, R88, R20 ;  /* 0x000000586014723c */ /* 0x040ff00000001814 */
[----:B------:R-:W-:Y:S01]  /*14f80*/  HMMA.16816.F32 R12, R96, R90, R12 ;  /* 0x0000005a600c723c */ /* 0x000fe2000000180c */
[----:B------:R-:W-:Y:S07]  /*14f90*/  LDSM.16.M88.4 R88, [R191+0x3800] ;  /* 0x00380000bf58783b */ /* 0x000fee0000000200 */
[C---:B----4-:R-:W-:Y:S08]  /*14fa0*/  HMMA.16816.F32 R76, R40.reuse, R60, R76 ;  /* 0x0000003c284c723c */ /* 0x050ff0000000184c */
[----:B------:R-:W-:Y:S01]  /*14fb0*/  HMMA.16816.F32 R72, R40, R62, R72 ;  /* 0x0000003e2848723c */ /* 0x000fe20000001848 */
[----:B------:R-:W-:Y:S04]  /*14fc0*/  LDSM.16.M88.4 R40, [R199+0x4000] ;  /* 0x00400000c728783b */ /* 0x000fe80000000200 */
[----:B------:R-:W4:Y:S03]  /*14fd0*/  LDSM.16.M88.4 R60, [R198+0x4000] ;  /* 0x00400000c63c783b */ /* 0x000f260000000200 */
[C---:B-1----:R-:W-:Y:S08]  /*14fe0*/  HMMA.16816.F32 R20, R68.reuse, R36, R20 ;  /* 0x000000244414723c */ /* 0x042ff00000001814 */
[----:B------:R-:W-:Y:S01]  /*14ff0*/  HMMA.16816.F32 R12, R68, R38, R12 ;  /* 0x00000026440c723c */ /* 0x000fe2000000180c */
[----:B------:R-:W-:Y:S07]  /*15000*/  LDSM.16.M88.4 R36, [R198+0x4800] ;  /* 0x00480000c624783b */ /* 0x000fee0000000200 */
[C---:B---3--:R-:W-:Y:S08]  /*15010*/  HMMA.16816.F32 R32, R4.reuse, R28, R32 ;  /* 0x0000001c0420723c */ /* 0x048ff00000001820 */
[C---:B------:R-:W-:Y:S01]  /*15020*/  HMMA.16816.F32 R56, R4.reuse, R30, R56 ;  /* 0x0000001e0438723c */ /* 0x040fe20000001838 */
[----:B------:R-:W-:Y:S07]  /*15030*/  LDSM.16.M88.4 R28, [R197+0x4000] ;  /* 0x00400000c51c783b */ /* 0x000fee0000000200 */
[C---:B--2---:R-:W-:Y:S08]  /*15040*/  HMMA.16816.F32 R84, R4.reuse, R24, R84 ;  /* 0x000000180454723c */ /* 0x044ff00000001854 */
[----:B------:R-:W-:Y:S01]  /*15050*/  HMMA.16816.F32 R80, R4, R26, R80 ;  /* 0x0000001a0450723c */ /* 0x000fe20000001850 */
[----:B------:R-:W1:Y:S07]  /*15060*/  LDSM.16.M88.4 R24, [R195+0xa000] ;  /* 0x00a00000c318783b */ /* 0x000e6e0000000200 */
[C---:B----4-:R-:W-:Y:S08]  /*15070*/  HMMA.16816.F32 R20, R40.reuse, R60, R20 ;  /* 0x0000003c2814723c */ /* 0x050ff00000001814 */
        /* <DEDUP_REMOVED lines=21> */
[-C--:B------:R-:W-:Y:S01]  /*151d0*/  FMUL.FTZ R46, R20, R44.reuse ;  /* 0x0000002c142e7220 */ /* 0x080fe20000410000 */
[----:B------:R-:W-:Y:S01]  /*151e0*/  LDSM.16.M88.4 R4, [R195+0xb000] ;  /* 0x00b00000c304783b */ /* 0x000fe20000000200 */
[----:B------:R-:W-:-:S02]  /*151f0*/  FMUL.FTZ R52, R21, R44 ;  /* 0x0000002c15347220 */ /* 0x000fc40000410000 */
[----:B------:R-:W-:-:S03]  /*15200*/  FMUL.FTZ R54, R23, R44 ;  /* 0x0000002c17367220 */ /* 0x000fc60000410000 */
[----:B------:R-:W-:Y:S08]  /*15210*/  HMMA.16816.F32 R80, R68, R62, R80 ;  /* 0x0000003e4450723c */ /* 0x000ff00000001850 */
[----:B-1----:R-:W-:Y:S07]  /*15220*/  HMMA.16816.F32 R104, R40, R24, R104 ;  /* 0x000000182868723c */ /* 0x002fee0000001868 */
[----:B------:R-:W-:-:S02]  /*15230*/  FMUL.FTZ R24, R22, R44 ;  /* 0x0000002c16187220 */ /* 0x000fc40000410000 */
[----:B------:R-:W1:Y:S01]  /*15240*/  LDSM.16.M88.4 R20, [R198+0x5800] ;  /* 0x00580000c614783b */ /* 0x000e620000000200 */
[----:B------:R-:W-:Y:S01]  /*15250*/  HMMA.16816.F32 R32, R68, R100, R32 ;  /* 0x000000644420723c */ /* 0x000fe20000001820 */
[----:B------:R-:W-:-:S07]  /*15260*/  FMUL.FTZ R12, R12, R44 ;  /* 0x0000002c0c0c7220 */ /* 0x000fce0000410000 */
[C---:B------:R-:W-:Y:S01]  /*15270*/  HMMA.16816.F32 R56, R68.reuse, R102, R56 ;  /* 0x000000664438723c */ /* 0x040fe20000001838 */
[----:B------:R2:W3:Y:S07]  /*15280*/  MUFU.TANH R60, R12 ;  /* 0x0000000c003c7308 */ /* 0x0004ee0000002400 */
[----:B----4-:R-:W-:Y:S01]  /*15290*/  HMMA.16816.F32 R76, R68, R92, R76 ;  /* 0x0000005c444c723c */ /* 0x010fe2000000184c */
[----:B------:R-:W-:-:S07]  /*152a0*/  FMUL.FTZ R62, R13, R44 ;  /* 0x0000002c0d3e7220 */ /* 0x000fce0000410000 */
[----:B------:R-:W-:Y:S01]  /*152b0*/  HMMA.16816.F32 R88, R68, R94, R88 ;  /* 0x0000005e4458723c */ /* 0x000fe20000001858 */
[----:B------:R-:W-:-:S07]  /*152c0*/  FMUL.FTZ R66, R15, R44 ;  /* 0x0000002c0f427220 */ /* 0x000fce0000410000 */
[C---:B------:R-:W-:Y:S07]  /*152d0*/  HMMA.16816.F32 R80, R40.reuse, R26, R80 ;  /* 0x0000001a2850723c */ /* 0x040fee0000001850 */
[----:B------:R-:W-:Y:S02]  /*152e0*/  FMUL.FTZ R26, R14, R44 ;  /* 0x0000002c0e1a7220 */ /* 0x000fe40000410000 */
[----:B--2---:R-:W2:Y:S01]  /*152f0*/  LDSM.16.M88.4 R12, [R195+0xb800] ;  /* 0x00b80000c30c783b */ /* 0x004ea20000000200 */
[C---:B------:R-:W-:Y:S08]  /*15300*/  HMMA.16816.F32 R32, R40.reuse, R36, R32 ;  /* 0x000000242820723c */ /* 0x040ff00000001820 */
[C---:B------:R-:W-:Y:S01]  /*15310*/  HMMA.16816.F32 R56, R40.reuse, R38, R56 ;  /* 0x000000262838723c */ /* 0x040fe20000001838 */
[----:B------:R-:W-:Y:S07]  /*15320*/  LDSM.16.M88.4 R36, [R191+0x5000] ;  /* 0x00500000bf24783b */ /* 0x000fee0000000200 */
[C---:B-1----:R-:W-:Y:S08]  /*15330*/  HMMA.16816.F32 R76, R40.reuse, R20, R76 ;  /* 0x00000014284c723c */ /* 0x042ff0000000184c */
[----:B------:R-:W-:Y:S08]  /*15340*/  HMMA.16816.F32 R88, R40, R22, R88 ;  /* 0x000000162858723c */ /* 0x000ff00000001858 */
[C---:B------:R-:W-:Y:S08]  /*15350*/  HMMA.16816.F32 R104, R28.reuse, R4, R104 ;  /* 0x000000041c68723c */ /* 0x040ff00000001868 */
[----:B------:R-:W-:Y:S01]  /*15360*/  HMMA.16816.F32 R80, R28, R6, R80 ;  /* 0x000000061c50723c */ /* 0x000fe20000001850 */
[----:B------:R-:W1:Y:S01]  /*15370*/  LDSM.16.M88.4 R4, [R191+0x5800] ;  /* 0x00580000bf04783b */ /* 0x000e620000000200 */
[----:B------:R-:W-:-:S02]  /*15380*/  IADD3 R3, R65, 0x1, -R216 ;  /* 0x0000000141037810 */ /* 0x000fc40007ffe8d8 */
[----:B------:R-:W-:Y:S02]  /*15390*/  ISETP.GT.AND P5, PT, R219, R210, PT ;  /* 0x000000d2db00720c */ /* 0x000fe40003fa4270 */
[----:B------:R-:W-:Y:S01]  /*153a0*/  IADD3 R224, R65, -R216, RZ ;  /* 0x800000d841e07210 */ /* 0x000fe20007ffe0ff */
[----:B------:R-:W4:Y:S01]  /*153b0*/  MUFU.TANH R46, R46 ;  /* 0x0000002e002e7308 */ /* 0x000f220000002400 */
[C---:B------:R-:W-:Y:S08]  /*153c0*/  HMMA.16816.F32 R32, R28.reuse, R84, R32 ;  /* 0x000000541c20723c */ /* 0x040ff00000001820 */
[----:B------:R-:W-:Y:S01]  /*153d0*/  HMMA.16816.F32 R56, R28, R86, R56 ;  /* 0x000000561c38723c */ /* 0x000fe20000001838 */
[----:B------:R-:W1:Y:S01]  /*153e0*/  MUFU.TANH R52, R52 ;  /* 0x0000003400347308 */ /* 0x000e620000002400 */
[----:B------:R-:W-:Y:S01]  /*153f0*/  ISETP.NE.U32.AND P0, PT, R220, RZ, PT ;  /* 0x000000ffdc00720c */ /* 0x000fe20003f05070 */
[----:B------:R-:W-:-:S05]  /*15400*/  DEPBAR.LE SB0, 0x0 ;  /* 0x000080000000791a */ /* 0x000fca0000000000 */
[C---:B--2---:R-:W-:Y:S08]  /*15410*/  HMMA.16816.F32 R76, R28.reuse, R12, R76 ;  /* 0x0000000c1c4c723c */ /* 0x044ff0000000184c */
[----:B------:R-:W-:Y:S08]  /*15420*/  HMMA.16816.F32 R88, R28, R14, R88 ;  /* 0x0000000e1c58723c */ /* 0x000ff00000001858 */
[C---:B------:R-:W-:Y:S08]  /*15430*/  HMMA.16816.F32 R32, R8.reuse, R72, R32 ;  /* 0x000000480820723c */ /* 0x040ff00000001820 */
[C---:B------:R-:W-:Y:S08]  /*15440*/  HMMA.16816.F32 R56, R8.reuse, R74, R56 ;  /* 0x0000004a0838723c */ /* 0x040ff00000001838 */
[C---:B-1----:R-:W-:Y:S08]  /*15450*/  HMMA.16816.F32 R76, R8.reuse, R4, R76 ;  /* 0x00000004084c723c */ /* 0x042ff0000000184c */
[C---:B------:R-:W-:Y:S08]  /*15460*/  HMMA.16816.F32 R104, R8.reuse, R36, R104 ;  /* 0x000000240868723c */ /* 0x040ff00000001868 */
[C---:B------:R-:W-:Y:S08]  /*15470*/  HMMA.16816.F32 R80, R8.reuse, R38, R80 ;  /* 0x000000260850723c */ /* 0x040ff00000001850 */
[----:B------:R-:W-:Y:S07]  /*15480*/  HMMA.16816.F32 R88, R8, R6, R88 ;  /* 0x000000060858723c */ /* 0x000fee0000001858 */
[----:B------:R-:W-:-:S05]  /*15490*/  LEA R8, R64, R45, 0x4 ;  /* 0x0000002d40087211 */ /* 0x000fca00078e20ff */
[----:B------:R-:W-:Y:S01]  /*154a0*/  IMAD.IADD R55, R55, 0x1, R8 ;  /* 0x0000000137377824 */ /* 0x000fe200078e0208 */
[----:B------:R-:W-:-:S04]  /*154b0*/  IADD3 R16, R16, R3, RZ ;  /* 0x0000000310107210 */ /* 0x000fc80007ffe0ff */
[C---:B------:R-:W-:Y:S01]  /*154c0*/  IADD3 R3, R55.reuse, 0x8, RZ ;  /* 0x0000000837037810 */ /* 0x040fe20007ffe0ff */
[-C--:B------:R-:W-:Y:S02]  /*154d0*/  FMUL.FTZ R20, R34, R44.reuse ;  /* 0x0000002c22147220 */ /* 0x080fe40000410000 */
[-C--:B------:R-:W-:Y:S01]  /*154e0*/  FMUL.FTZ R36, R56, R44.reuse ;  /* 0x0000002c38247220 */ /* 0x080fe20000410000 */
[----:B------:R-:W-:Y:S01]  /*154f0*/  IADD3 R8, R16, R3, RZ ;  /* 0x0000000310087210 */ /* 0x000fe20007ffe0ff */
[-C--:B------:R-:W-:Y:S02]  /*15500*/  FMUL.FTZ R22, R58, R44.reuse ;  /* 0x0000002c3a167220 */ /* 0x080fe40000410000 */
[-C--:B------:R-:W-:Y:S02]  /*15510*/  FMUL.FTZ R6, R76, R44.reuse ;  /* 0x0000002c4c067220 */ /* 0x080fe40000410000 */
[----:B------:R-:W-:Y:S02]  /*15520*/  IMAD.IADD R10, R55, 0x1, R16 ;  /* 0x00000001370a7824 */ /* 0x000fe400078e0210 */
[----:B------:R-:W-:-:S02]  /*15530*/  FMUL.FTZ R32, R32, R44 ;  /* 0x0000002c20207220 */ /* 0x000fc40000410000 */
[-C--:B------:R-:W-:Y:S02]  /*15540*/  FMUL.FTZ R34, R35, R44.reuse ;  /* 0x0000002c23227220 */ /* 0x080fe40000410000 */
[-C--:B------:R-:W-:Y:S02]  /*15550*/  FMUL.FTZ R56, R57, R44.reuse ;  /* 0x0000002c39387220 */ /* 0x080fe40000410000 */
[-C--:B------:R-:W-:Y:S02]  /*15560*/  FMUL.FTZ R12, R59, R44.reuse ;  /* 0x0000002c3b0c7220 */ /* 0x080fe40000410000 */
[-C--:B------:R-:W-:Y:S02]  /*15570*/  FMUL.FTZ R40, R104, R44.reuse ;  /* 0x0000002c68287220 */ /* 0x080fe40000410000 */
[-C--:B------:R-:W-:Y:S02]  /*15580*/  FMUL.FTZ R42, R105, R44.reuse ;  /* 0x0000002c692a7220 */ /* 0x080fe40000410000 */
        /* <DEDUP_REMOVED lines=13> */
[----:B------:R-:W-:Y:S01]  /*15660*/  FMUL.FTZ R90, R90, R44 ;  /* 0x0000002c5a5a7220 */ /* 0x000fe20000410000 */
[----:B------:R-:W1:Y:S01]  /*15670*/  MUFU.TANH R24, R24 ;  /* 0x0000001800187308 */ /* 0x000e620000002400 */
[----:B------:R-:W-:Y:S01]  /*15680*/  IADD3 R226, R55, R224, RZ ;  /* 0x000000e037e27210 */ /* 0x000fe20007ffe0ff */
[----:B------:R-:W-:-:S06]  /*15690*/  IMAD.IADD R224, R224, 0x1, R3 ;  /* 0x00000001e0e07824 */ /* 0x000fcc00078e0203 */
[----:B------:R-:W2:Y:S08]  /*156a0*/  MUFU.TANH R54, R54 ;  /* 0x0000003600367308 */ /* 0x000eb00000002400 */
[----:B------:R-:W1:Y:S08]  /*156b0*/  MUFU.TANH R62, R62 ;  /* 0x0000003e003e7308 */ /* 0x000e700000002400 */
[----:B------:R-:W1:Y:S08]  /*156c0*/  MUFU.TANH R26, R26 ;  /* 0x0000001a001a7308 */ /* 0x000e700000002400 */
[----:B------:R-:W1:Y:S08]  /*156d0*/  MUFU.TANH R66, R66 ;  /* 0x0000004200427308 */ /* 0x000e700000002400 */
[----:B------:R-:W1:Y:S08]  /*156e0*/  MUFU.TANH R32, R32 ;  /* 0x0000002000207308 */ /* 0x000e700000002400 */
[----:B------:R1:W1:Y:S08]  /*156f0*/  MUFU.TANH R68, R33 ;  /* 0x0000002100447308 */ /* 0x0002700000002400 */
        /* <DEDUP_REMOVED lines=21> */
[----:B------:R-:W1:Y:S01]  /*15850*/  MUFU.TANH R16, R16 ;  /* 0x0000001000107308 */ /* 0x000e620000002400 */
[C---:B------:R-:W-:Y:S01]  /*15860*/  IADD3 R229, -R17.reuse, R226, RZ ;  /* 0x000000e211e57210 */ /* 0x040fe20007ffe1ff */
[----:B------:R-:W-:Y:S01]  /*15870*/  BSSY B1, `(.L_x_7277) ;  /* 0x00000b6000017945 */ /* 0x000fe20003800000 */
[----:B------:R-:W-:-:S02]  /*15880*/  IADD3 R228, -R17, R224, RZ ;  /* 0x000000e011e47210 */ /* 0x000fc40007ffe1ff */
[-C--:B------:R-:W-:Y:S02]  /*15890*/  IMNMX R225, R10, R65.reuse, PT ;  /* 0x000000410ae17217 */ /* 0x080fe40003800200 */
[----:B------:R-:W-:Y:S02]  /*158a0*/  IMNMX R227, R8, R65, PT ;  /* 0x0000004108e37217 */ /* 0x000fe40003800200 */
[----:B------:R-:W-:Y:S02]  /*158b0*/  ISETP.NE.AND.EX P0, PT, R221, RZ, PT, P0 ;  /* 0x000000ffdd00720c */ /* 0x000fe40003f05300 */
[----:B------:R-:W-:Y:S02]  /*158c0*/  IMNMX R229, RZ, R229, !PT ;  /* 0x000000e5ffe57217 */ /* 0x000fe40007800200 */
[----:B------:R-:W-:Y:S02]  /*158d0*/  IMNMX R228, RZ, R228, !PT ;  /* 0x000000e4ffe47217 */ /* 0x000fe40007800200 */
[----:B------:R-:W-:-:S02]  /*158e0*/  IADD3 R194, R198, 0x800, RZ ;  /* 0x00000800c6c27810 */ /* 0x000fc40007ffe0ff */
[C---:B------:R-:W-:Y:S02]  /*158f0*/  IADD3 R193, R198.reuse, 0x1000, RZ ;  /* 0x00001000c6c17810 */ /* 0x040fe40007ffe0ff */
[C---:B------:R-:W-:Y:S02]  /*15900*/  IADD3 R192, R198.reuse, 0x1800, RZ ;  /* 0x00001800c6c07810 */ /* 0x040fe40007ffe0ff */
[C---:B------:R-:W-:Y:S02]  /*15910*/  IADD3 R190, R198.reuse, 0x2000, RZ ;  /* 0x00002000c6be7810 */ /* 0x040fe40007ffe0ff */
[C---:B------:R-:W-:Y:S02]  /*15920*/  IADD3 R189, R198.reuse, 0x2800, RZ ;  /* 0x00002800c6bd7810 */ /* 0x040fe40007ffe0ff */
[C---:B------:R-:W-:Y:S02]  /*15930*/  IADD3 R188, R198.reuse, 0x3000, RZ ;  /* 0x00003000c6bc7810 */ /* 0x040fe40007ffe0ff */
[----:B------:R-:W-:-:S02]  /*15940*/  IADD3 R187, R198, 0x3800, RZ ;  /* 0x00003800c6bb7810 */ /* 0x000fc40007ffe0ff */
[C---:B------:R-:W-:Y:S02]  /*15950*/  IADD3 R186, R198.reuse, 0x4000, RZ ;  /* 0x00004000c6ba7810 */ /* 0x040fe40007ffe0ff */
[C---:B------:R-:W-:Y:S02]  /*15960*/  IADD3 R185, R198.reuse, 0x4800, RZ ;  /* 0x00004800c6b97810 */ /* 0x040fe40007ffe0ff */
[C---:B------:R-:W-:Y:S02]  /*15970*/  IADD3 R184, R198.reuse, 0x5000, RZ ;  /* 0x00005000c6b87810 */ /* 0x040fe40007ffe0ff */
[----:B------:R-:W-:Y:S01]  /*15980*/  IADD3 R135, R198, 0x5800, RZ ;  /* 0x00005800c6877810 */ /* 0x000fe20007ffe0ff */
[----:B------:R-:W-:Y:S06]  /*15990*/  BAR.SYNC.DEFER_BLOCKING 0x0 ;  /* 0x0000000000007b1d */ /* 0x000fec0000010000 */
[----:B------:R-:W-:Y:S05]  /*159a0*/  @!P5 BRA `(.L_x_7278) ;  /* 0x00000a200000d947 */ /* 0x000fea0003800000 */
[----:B-1234-:R-:W-:Y:S01]  /*159b0*/  BSSY B0, `(.L_x_7279) ;  /* 0x0000041000007945 */ /* 0x01efe20003800000 */
[----:B------:R-:W-:Y:S05]  /*159c0*/  @!P0 BRA `(.L_x_7280) ;  /* 0x000003c000008947 */ /* 0x000fea0003800000 */
[----:B------:R-:W2:Y:S01]  /*159d0*/  LD.E R9, [R18.64+0x170] ;  /* 0x0001700612097980 */ /* 0x000ea2000c101900 */
[----:B------:R-:W-:-:S02]  /*159e0*/  IADD3 R78, R2, -0x40, RZ ;  /* 0xffffffc0024e7810 */ /* 0x000fc40007ffe0ff */
[----:B------:R-:W-:Y:S02]  /*159f0*/  IABS R5, R2 ;  /* 0x0000000200057213 */ /* 0x000fe40000000000 */
[----:B------:R-:W-:Y:S02]  /*15a00*/  IABS R3, R78 ;  /* 0x0000004e00037213 */ /* 0x000fe40000000000 */
[-C--:B--2---:R-:W-:Y:S02]  /*15a10*/  IABS R7, R9.reuse ;  /* 0x0000000900077213 */ /* 0x084fe40000000000 */
[-C--:B------:R-:W-:Y:S02]  /*15a20*/  IABS R8, R9.reuse ;  /* 0x0000000900087213 */ /* 0x080fe40000000000 */
[----:B------:R-:W1:Y:S01]  /*15a30*/  I2F.RP R13, R7 ;  /* 0x00000007000d7306 */ /* 0x000e620000209400 */
[----:B------:R-:W-:Y:S02]  /*15a40*/  LOP3.LUT R78, R78, R9, RZ, 0x3c, !PT ;  /* 0x000000094e4e7212 */ /* 0x000fe400078e3cff */
[----:B------:R-:W-:-:S02]  /*15a50*/  IMAD.MOV R8, RZ, RZ, -R8 ;  /* 0x000000ffff087224 */ /* 0x000fc400078e0a08 */
[----:B------:R-:W-:Y:S02]  /*15a60*/  ISETP.GE.AND P1, PT, R78, RZ, PT ;  /* 0x000000ff4e00720c */ /* 0x000fe40003f26270 */
[----:B------:R-:W2:Y:S01]  /*15a70*/  LD.E.64 R78, [R18.64+0x38] ;  /* 0x00003806124e7980 */ /* 0x000ea2000c101b00 */
        /* <DEDUP_REMOVED lines=9> */
[-C--:B------:R-:W-:Y:S01]  /*15b10*/  IMAD R80, R10, R8.reuse, R3 ;  /* 0x000000080a507224 */ /* 0x080fe200078e0203 */
[----:B------:R-:W-:Y:S01]  /*15b20*/  LOP3.LUT R3, R2, R9, RZ, 0x3c, !PT ;  /* 0x0000000902037212 */ /* 0x000fe200078e3cff */
[----:B------:R-:W-:-:S03]  /*15b30*/  IMAD R8, R11, R8, R5 ;  /* 0x000000080b087224 */ /* 0x000fc600078e0205 */
[C---:B------:R-:W-:Y:S02]  /*15b40*/  ISETP.GT.U32.AND P2, PT, R7.reuse, R80, PT ;  /* 0x000000500700720c */ /* 0x040fe40003f44070 */
[----:B------:R-:W-:-:S11]  /*15b50*/  ISETP.GT.U32.AND P3, PT, R7, R8, PT ;  /* 0x000000080700720c */ /* 0x000fd60003f64070 */
[----:B------:R-:W-:Y:S01]  /*15b60*/  @!P2 IMAD.IADD R80, R80, 0x1, -R7 ;  /* 0x000000015050a824 */ /* 0x000fe200078e0a07 */
[----:B------:R-:W-:Y:S02]  /*15b70*/  @!P2 IADD3 R10, R10, 0x1, RZ ;  /* 0x000000010a0aa810 */ /* 0x000fe40007ffe0ff */
[-C--:B------:R-:W-:Y:S02]  /*15b80*/  @!P3 IADD3 R8, R8, -R7.reuse, RZ ;  /* 0x800000070808b210 */ /* 0x080fe40007ffe0ff */
[-C--:B------:R-:W-:Y:S02]  /*15b90*/  ISETP.GE.U32.AND P4, PT, R80, R7.reuse, PT ;  /* 0x000000075000720c */ /* 0x080fe40003f86070 */
[----:B------:R-:W-:Y:S01]  /*15ba0*/  ISETP.GE.U32.AND P6, PT, R8, R7, PT ;  /* 0x000000070800720c */ /* 0x000fe20003fc6070 */
[----:B------:R-:W3:Y:S01]  /*15bb0*/  LD.E.64 R80, [R18.64+0x20] ;  /* 0x0000200612507980 */ /* 0x000ee2000c101b00 */
[----:B------:R-:W-:Y:S02]  /*15bc0*/  @!P3 IADD3 R11, R11, 0x1, RZ ;  /* 0x000000010b0bb810 */ /* 0x000fe40007ffe0ff */
[----:B------:R-:W-:-:S02]  /*15bd0*/  ISETP.GE.AND P3, PT, R3, RZ, PT ;  /* 0x000000ff0300720c */ /* 0x000fc40003f66270 */
[----:B------:R-:W-:Y:S02]  /*15be0*/  ISETP.NE.AND P2, PT, R9, RZ, PT ;  /* 0x000000ff0900720c */ /* 0x000fe40003f45270 */
[----:B------:R-:W-:-:S03]  /*15bf0*/  LOP3.LUT R3, RZ, R9, RZ, 0x33, !PT ;  /* 0x00000009ff037212 */ /* 0x000fc600078e33ff */
[----:B------:R-:W-:Y:S02]  /*15c00*/  @P4 IADD3 R10, R10, 0x1, RZ ;  /* 0x000000010a0a4810 */ /* 0x000fe40007ffe0ff */
[----:B------:R-:W-:-:S03]  /*15c10*/  @P6 IADD3 R11, R11, 0x1, RZ ;  /* 0x000000010b0b6810 */ /* 0x000fc60007ffe0ff */
[----:B------:R-:W-:Y:S02]  /*15c20*/  @!P1 IMAD.MOV R10, RZ, RZ, -R10 ;  /* 0x000000ffff0a9224 */ /* 0x000fe400078e0a0a */
[----:B------:R-:W-:-:S03]  /*15c30*/  @!P3 IMAD.MOV R11, RZ, RZ, -R11 ;  /* 0x000000ffff0bb224 */ /* 0x000fc600078e0a0b */
[C---:B------:R-:W-:Y:S02]  /*15c40*/  SEL R5, R3.reuse, R10, !P2 ;  /* 0x0000000a03057207 */ /* 0x040fe40005000000 */
[----:B------:R-:W-:-:S03]  /*15c50*/  SEL R3, R3, R11, !P2 ;  /* 0x0000000b03037207 */ /* 0x000fc60005000000 */
[----:B------:R-:W-:-:S04]  /*15c60*/  IMAD.WIDE R84, R5, 0x4, R220 ;  /* 0x0000000405547825 */ /* 0x000fc800078e02dc */
[C---:B------:R-:W-:Y:S01]  /*15c70*/  IMAD.WIDE R82, R3.reuse, 0x4, R220 ;  /* 0x0000000403527825 */ /* 0x040fe200078e02dc */
[----:B------:R-:W4:Y:S04]  /*15c80*/  LD.E R7, [R84.64] ;  /* 0x0000000654077980 */ /* 0x000f28000c101900 */
[----:B------:R-:W4:Y:S01]  /*15c90*/  LD.E R10, [R82.64] ;  /* 0x00000006520a7980 */ /* 0x000f22000c101900 */
[----:B------:R-:W-:-:S05]  /*15ca0*/  IADD3 R8, R3, -R5, RZ ;  /* 0x8000000503087210 */ /* 0x000fca0007ffe0ff */
[----:B------:R-:W-:-:S05]  /*15cb0*/  IMAD R5, R9, R8, -0x40 ;  /* 0xffffffc009057424 */ /* 0x000fca00078e0208 */
[----:B------:R-:W-:Y:S01]  /*15cc0*/  SHF.R.S32.HI R8, RZ, 0x1f, R5 ;  /* 0x0000001fff087819 */ /* 0x000fe20000011405 */
[----:B--2---:R-:W-:-:S04]  /*15cd0*/  IMAD R3, R79, R5, RZ ;  /* 0x000000054f037224 */ /* 0x004fc800078e02ff */
[C---:B------:R-:W-:Y:S02]  /*15ce0*/  IMAD R8, R78.reuse, R8, R3 ;  /* 0x000000084e087224 */ /* 0x040fe400078e0203 */
[----:B----4-:R-:W-:Y:S02]  /*15cf0*/  IMAD.IADD R7, R7, 0x1, -R10 ;  /* 0x0000000107077824 */ /* 0x010fe400078e0a0a */
[----:B------:R-:W-:-:S03]  /*15d00*/  IMAD.WIDE.U32 R10, R78, R5, RZ ;  /* 0x000000054e0a7225 */ /* 0x000fc600078e00ff */
[----:B------:R-:W-:Y:S01]  /*15d10*/  SHF.R.S32.HI R5, RZ, 0x1f, R7 ;  /* 0x0000001fff057819 */ /* 0x000fe20000011407 */
[----:B---3--:R-:W-:Y:S02]  /*15d20*/  IMAD R3, R81, R7, RZ ;  /* 0x0000000751037224 */ /* 0x008fe400078e02ff */
[----:B------:R-:W-:Y:S02]  /*15d30*/  IMAD.IADD R11, R11, 0x1, R8 ;  /* 0x000000010b0b7824 */ /* 0x000fe400078e0208 */
[----:B------:R-:W-:Y:S02]  /*15d40*/  IMAD R3, R80, R5, R3 ;  /* 0x0000000550037224 */ /* 0x000fe400078e0203 */
[----:B------:R-:W-:-:S04]  /*15d50*/  IMAD.WIDE.U32 R10, R7, R80, R10 ;  /* 0x00000050070a7225 */ /* 0x000fc800078e000a */
[----:B------:R-:W-:Y:S01]  /*15d60*/  IMAD.MOV.U32 R5, RZ, RZ, R10 ;  /* 0x000000ffff057224 */ /* 0x000fe200078e000a */
[----:B------:R-:W-:Y:S01]  /*15d70*/  IADD3 R8, R11, R3, RZ ;  /* 0x000000030b087210 */ /* 0x000fe20007ffe0ff */
[----:B------:R-:W-:Y:S05]  /*15d80*/  BRA `(.L_x_7281) ;  /* 0x0000003000007947 */ /* 0x000fea0003800000 */
.L_x_7280:
[----:B------:R-:W2:Y:S02]  /*15d90*/  LD.E R5, [R18.64+0x38] ;  /* 0x0000380612057980 */ /* 0x000ea4000c101900 */
[----:B--2---:R-:W-:-:S04]  /*15da0*/  LEA R5, -R5, RZ, 0x6 ;  /* 0x000000ff05057211 */ /* 0x004fc800078e31ff */
[----:B------:R-:W-:Y:S02]  /*15db0*/  SHF.R.S32.HI R8, RZ, 0x1f, R5 ;  /* 0x0000001fff087819 */ /* 0x000fe40000011405 */
.L_x_7281:
[----:B------:R-:W-:Y:S05]  /*15dc0*/  BSYNC B0 ;  /* 0x0000000000007941 */ /* 0x000fea0003800000 */
.L_x_7279:
[C---:B------:R-:W-:Y:S02]  /*15dd0*/  LOP3.LUT P6, RZ, R222.reuse, 0x1, RZ, 0xc0, !PT ;  /* 0x00000001deff7812 */ /* 0x040fe400078cc0ff */
[C---:B------:R-:W-:Y:S02]  /*15de0*/  LOP3.LUT P4, RZ, R222.reuse, 0x2, RZ, 0xc0, !PT ;  /* 0x00000002deff7812 */ /* 0x040fe4000788c0ff */
[----:B------:R-:W-:Y:S02]  /*15df0*/  LOP3.LUT P3, RZ, R222, 0x4, RZ, 0xc0, !PT ;  /* 0x00000004deff7812 */ /* 0x000fe4000786c0ff */
[C---:B------:R-:W-:Y:S02]  /*15e00*/  LEA R82, P2, R5.reuse, R212, 0x1 ;  /* 0x000000d405527211 */ /* 0x040fe400078408ff */
[C---:B------:R-:W-:Y:S02]  /*15e10*/  IADD3 R3, P1, R5.reuse, R208, RZ ;  /* 0x000000d005037210 */ /* 0x040fe40007f3e0ff */
[----:B------:R-:W-:-:S03]  /*15e20*/  LEA.HI.X R83, R5, R211, R8, 0x1, P2 ;  /* 0x000000d305537211 */ /* 0x000fc600010f0c08 */
[----:B------:R-:W-:Y:S01]  /*15e30*/  IMAD.X R8, R8, 0x1, R209, P1 ;  /* 0x0000000108087824 */ /* 0x000fe200008e06d1 */
[CC--:B------:R-:W-:Y:S01]  /*15e40*/  @P6 LEA R80, P1, R3.reuse, R212.reuse, 0x1 ;  /* 0x000000d403506211 */ /* 0x0c0fe200078208ff */
[----:B------:R-:W-:Y:S01]  /*15e50*/  @P4 IMAD.MOV.U32 R9, RZ, RZ, R83 ;  /* 0x000000ffff094224 */ /* 0x000fe200078e0053 */
[CC--:B------:R-:W-:Y:S01]  /*15e60*/  @P4 LEA R78, P2, R3.reuse, R212.reuse, 0x1 ;  /* 0x000000d4034e4211 */ /* 0x0c0fe200078408ff */
[----:B------:R-:W-:Y:S01]  /*15e70*/  @!PT LDS RZ, [RZ] ;  /* 0x00000000fffff984 */ /* 0x000fe20000000800 */
[----:B------:R-:W-:Y:S01]  /*15e80*/  @!PT LDS RZ, [RZ] ;  /* 0x00000000fffff984 */ /* 0x000fe20000000800 */
[----:B------:R-:W-:Y:S01]  /*15e90*/  @!PT LDS RZ, [RZ] ;  /* 0x00000000fffff984 */ /* 0x000fe20000000800 */
[----:B------:R1:W-:Y:S01]  /*15ea0*/  @P6 LDGSTS.E.BYPASS.LTC128B.128 [R217+0x6000], [R82.64] ;  /* 0x0600000052d96fae */ /* 0x0003e2000b901d46 */
[CCC-:B------:R-:W-:Y:S02]  /*15eb0*/  @P6 LEA.HI.X R81, R3.reuse, R211.reuse, R8.reuse, 0x1, P1 ;  /* 0x000000d303516211 */ /* 0x1c0fe400008f0c08 */
[C---:B------:R-:W-:Y:S01]  /*15ec0*/  @P4 LEA.HI.X R79, R3.reuse, R211, R8, 0x1, P2 ;  /* 0x000000d3034f4211 */ /* 0x040fe200010f0c08 */
[----:B------:R1:W-:Y:S01]  /*15ed0*/  @!P6 STS.128 [R217+0x6000], RZ ;  /* 0x006000ffd900e388 */ /* 0x0003e20000000c00 */
[C---:B------:R-:W-:Y:S02]  /*15ee0*/  @P3 LEA R10, P1, R3.reuse, R212, 0x1 ;  /* 0x000000d4030a3211 */ /* 0x040fe400078208ff */
[----:B------:R-:W-:-:S02]  /*15ef0*/  IADD3 R5, P2, R3, R208, RZ ;  /* 0x000000d003057210 */ /* 0x000fc40007f5e0ff */
[----:B------:R-:W-:Y:S02]  /*15f00*/  @P3 LEA.HI.X R11, R3, R211, R8, 0x1, P1 ;  /* 0x000000d3030b3211 */ /* 0x000fe400008f0c08 */
[CC--:B------:R-:W-:Y:S01]  /*15f10*/  @P6 LEA R88, P1, R5.reuse, R212.reuse, 0x1 ;  /* 0x000000d405586211 */ /* 0x0c0fe200078208ff */
[----:B------:R-:W-:Y:S01]  /*15f20*/  IMAD.X R8, R8, 0x1, R209, P2 ;  /* 0x0000000108087824 */ /* 0x000fe200010e06d1 */
[----:B------:R-:W-:-:S04]  /*15f30*/  @P4 LEA R86, P2, R5, R212, 0x1 ;  /* 0x000000d405564211 */ /* 0x000fc800078408ff */
[CCC-:B------:R-:W-:Y:S02]  /*15f40*/  @P6 LEA.HI.X R89, R5.reuse, R211.reuse, R8.reuse, 0x1, P1 ;  /* 0x000000d305596211 */ /* 0x1c0fe400008f0c08 */
[CCC-:B------:R-:W-:Y:S02]  /*15f50*/  @P4 LEA.HI.X R87, R5.reuse, R211.reuse, R8.reuse, 0x1, P2 ;  /* 0x000000d305574211 */ /* 0x1c0fe400010f0c08 */
[C---:B------:R-:W-:Y:S02]  /*15f60*/  @P3 LEA R84, P1, R5.reuse, R212, 0x1 ;  /* 0x000000d405543211 */ /* 0x040fe400078208ff */
[C---:B------:R-:W-:Y:S02]  /*15f70*/  IADD3 R3, P2, R5.reuse, R208, RZ ;  /* 0x000000d005037210 */ /* 0x040fe40007f5e0ff */
[----:B------:R-:W-:Y:S02]  /*15f80*/  @P3 LEA.HI.X R85, R5, R211, R8, 0x1, P1 ;  /* 0x000000d305553211 */ /* 0x000fe400008f0c08 */
[CC--:B------:R-:W-:Y:S01]  /*15f90*/  @P6 LEA R92, P1, R3.reuse, R212.reuse, 0x1 ;  /* 0x000000d4035c6211 */ /* 0x0c0fe200078208ff */
[----:B------:R-:W-:Y:S01]  /*15fa0*/  IMAD.X R8, R8, 0x1, R209, P2 ;  /* 0x0000000108087824 */ /* 0x000fe200010e06d1 */
[----:B------:R-:W-:-:S04]  /*15fb0*/  @P4 LEA R90, P2, R3, R212, 0x1 ;  /* 0x000000d4035a4211 */ /* 0x000fc800078408ff */
[CC--:B------:R-:W-:Y:S02]  /*15fc0*/  @P6 LEA.HI.X R93, R3.reuse, R211.reuse, R8, 0x1, P1 ;  /* 0x000000d3035d6211 */ /* 0x0c0fe400008f0c08 */
        /* <DEDUP_REMOVED lines=10> */
[----:B------:R1:W-:Y:S01]  /*16070*/  @!P4 STS.128 [R217+0x8000], RZ ;  /* 0x008000ffd900c388 */ /* 0x0003e20000000c00 */
[----:B--2---:R-:W-:Y:S02]  /*16080*/  @P3 IMAD.MOV.U32 R8, RZ, RZ, R82 ;  /* 0x000000ffff083224 */ /* 0x004fe400078e0052 */
[----:B------:R-:W-:-:S05]  /*16090*/  @P3 IMAD.MOV.U32 R9, RZ, RZ, R83 ;  /* 0x000000ffff093224 */ /* 0x000fca00078e0053 */
        /* <DEDUP_REMOVED lines=51> */
.L_x_7278:
[----:B-1234-:R-:W-:Y:S05]  /*163d0*/  BSYNC B1 ;  /* 0x0000000000017941 */ /* 0x01efea0003800000 */
.L_x_7277:
[----:B------:R1:W2:Y:S01]  /*163e0*/  LD.E R167, [R18.64+0xdc] ;  /* 0x0000dc0612a77980 */ /* 0x0002a2000c101900 */
[----:B------:R-:W-:-:S04]  /*163f0*/  IMAD.IADD R5, R2, 0x1, R0 ;  /* 0x0000000102057824 */ /* 0x000fc800078e0200 */
[C---:B------:R-:W-:Y:S01]  /*16400*/  IMAD.IADD R51, R226.reuse, 0x1, -R5 ;  /* 0x00000001e2337824 */ /* 0x040fe200078e0a05 */
[C---:B------:R-:W-:Y:S02]  /*16410*/  IADD3 R11, R5.reuse, 0x10, RZ ;  /* 0x00000010050b7810 */ /* 0x040fe40007ffe0ff */
[C---:B------:R-:W-:Y:S02]  /*16420*/  IADD3 R2, R5.reuse, 0x8, RZ ;  /* 0x0000000805027810 */ /* 0x040fe40007ffe0ff */
[----:B------:R-:W-:Y:S01]  /*16430*/  IABS R51, R51 ;  /* 0x0000003300337213 */ /* 0x000fe20000000000 */
[C---:B------:R-:W-:Y:S01]  /*16440*/  IMAD.IADD R41, R226.reuse, 0x1, -R11 ;  /* 0x00000001e2297824 */ /* 0x040fe200078e0a0b */
[C---:B------:R-:W-:Y:S01]  /*16450*/  IADD3 R15, R5.reuse, 0x1, RZ ;  /* 0x00000001050f7810 */ /* 0x040fe20007ffe0ff */
[C---:B------:R-:W-:Y:S01]  /*16460*/  IMAD.IADD R45, R226.reuse, 0x1, -R2 ;  /* 0x00000001e22d7824 */ /* 0x040fe200078e0a02 */
[C---:B------:R-:W-:Y:S02]  /*16470*/  IADD3 R27, R5.reuse, 0x31, RZ ;  /* 0x00000031051b7810 */ /* 0x040fe40007ffe0ff */
[C---:B------:R-:W-:Y:S01]  /*16480*/  IADD3 R13, R5.reuse, 0x9, RZ ;  /* 0x00000009050d7810 */ /* 0x040fe20007ffe0ff */
[C---:B------:R-:W-:Y:S01]  /*16490*/  IMAD.IADD R49, R226.reuse, 0x1, -R15 ;  /* 0x00000001e2317824 */ /* 0x040fe200078e0a0f */
[C---:B------:R-:W-:Y:S01]  /*164a0*/  IADD3 R21, R5.reuse, 0x30, RZ ;  /* 0x0000003005157810 */ /* 0x040fe20007ffe0ff */
[----:B------:R-:W3:Y:S01]  /*164b0*/  I2F R51, R51 ;  /* 0x0000003300337306 */ /* 0x000ee20000201400 */
[----:B------:R-:W-:Y:S01]  /*164c0*/  IABS R41, R41 ;  /* 0x0000002900297213 */ /* 0x000fe20000000000 */
[C---:B------:R-:W-:Y:S01]  /*164d0*/  IMAD.IADD R57, R226.reuse, 0x1, -R27 ;  /* 0x00000001e2397824 */ /* 0x040fe200078e0a1b */
[C---:B------:R-:W-:Y:S01]  /*164e0*/  IADD3 R8, R5.reuse, 0x21, RZ ;  /* 0x0000002105087810 */ /* 0x040fe20007ffe0ff */
[C---:B------:R-:W-:Y:S01]  /*164f0*/  IMAD.IADD R43, R226.reuse, 0x1, -R13 ;  /* 0x00000001e22b7824 */ /* 0x040fe200078e0a0d */
[C---:B------:R-:W-:Y:S01]  /*16500*/  IADD3 R31, R5.reuse, 0x18, RZ ;  /* 0x00000018051f7810 */ /* 0x040fe20007ffe0ff */
[C---:B------:R-:W-:Y:S01]  /*16510*/  IMAD.IADD R53, R226.reuse, 0x1, -R21 ;  /* 0x00000001e2357824 */ /* 0x040fe200078e0a15 */
[----:B------:R-:W-:Y:S01]  /*16520*/  IABS R45, R45 ;  /* 0x0000002d002d7213 */ /* 0x000fe20000000000 */
[----:B------:R-:W4:Y:S01]  /*16530*/  I2F R41, R41 ;  /* 0x0000002900297306 */ /* 0x000f220000201400 */
        /* <DEDUP_REMOVED lines=8> */
[----:B-1----:R-:W-:Y:S01]  /*165c0*/  IABS R19, R57 ;  /* 0x0000003900137213 */ /* 0x002fe20000000000 */
[----:B------:R-:W1:Y:S01]  /*165d0*/  I2F R45, R45 ;  /* 0x0000002d002d7306 */ /* 0x000e620000201400 */
[----:B------:R-:W-:Y:S01]  /*165e0*/  IADD3 R10, R5, 0x19, RZ ;  /* 0x00000019050a7810 */ /* 0x000fe20007ffe0ff */
[----:B------:R-:W-:Y:S01]  /*165f0*/  IMAD.IADD R39, R226, 0x1, -R7 ;  /* 0x00000001e2277824 */ /* 0x000fe200078e0a07 */
[----:B------:R-:W-:-:S02]  /*16600*/  IABS R43, R43 ;  /* 0x0000002b002b7213 */ /* 0x000fc40000000000 */
[----:B------:R-:W-:Y:S01]  /*16610*/  IABS R53, R53 ;  /* 0x0000003500357213 */ /* 0x000fe20000000000 */
[----:B------:R-:W-:Y:S01]  /*16620*/  IMAD.IADD R35, R226, 0x1, -R10 ;  /* 0x00000001e2237824 */ /* 0x000fe200078e0a0a */
[----:B------:R-:W-:Y:S01]  /*16630*/  IABS R29, R29 ;  /* 0x0000001d001d7213 */ /* 0x000fe20000000000 */
[----:B------:R-:W5:Y:S01]  /*16640*/  I2F R49, R49 ;  /* 0x0000003100317306 */ /* 0x000f620000201400 */
[----:B------:R-:W-:Y:S02]  /*16650*/  IABS R37, R37 ;  /* 0x0000002500257213 */ /* 0x000fe40000000000 */
[----:B------:R-:W-:Y:S02]  /*16660*/  IABS R33, R33 ;  /* 0x0000002100217213 */ /* 0x000fe40000000000 */
[----:B------:R-:W-:Y:S02]  /*16670*/  IABS R17, R17 ;  /* 0x0000001100117213 */ /* 0x000fe40000000000 */
[----:B------:R-:W-:Y:S01]  /*16680*/  ISETP.GE.AND P1, PT, R5, R229, PT ;  /* 0x000000e50500720c */ /* 0x000fe20003f26270 */
[----:B------:R-:W1:Y:S01]  /*16690*/  I2F R19, R19 ;  /* 0x0000001300137306 */ /* 0x000e620000201400 */
[----:B------:R-:W-:-:S02]  /*166a0*/  IABS R39, R39 ;  /* 0x0000002700277213 */ /* 0x000fc40000000000 */
[----:B------:R-:W-:Y:S01]  /*166b0*/  IADD3 R23, R5, 0x29, RZ ;  /* 0x0000002905177810 */ /* 0x000fe20007ffe0ff */
[----:B---3--:R-:W-:Y:S01]  /*166c0*/  FFMA.FTZ R46, -R223, R51, R46 ;  /* 0x00000033df2e7223 */ /* 0x008fe2000001012e */
[----:B------:R-:W-:-:S03]  /*166d0*/  IABS R35, R35 ;  /* 0x0000002300237213 */ /* 0x000fc60000000000 */
[----:B------:R-:W3:Y:S01]  /*166e0*/  I2F R43, R43 ;  /* 0x0000002b002b7306 */ /* 0x000ee20000201400 */
[----:B------:R-:W-:Y:S01]  /*166f0*/  ISETP.GE.OR P1, PT, R5, R225, !P1 ;  /* 0x000000e10500720c */ /* 0x000fe20004f26670 */
[----:B------:R-:W-:-:S06]  /*16700*/  IMAD.IADD R3, R226, 0x1, -R23 ;  /* 0x00000001e2037824 */ /* 0x000fcc00078e0a17 */
[----:B------:R-:W1:Y:S01]  /*16710*/  I2F R53, R53 ;  /* 0x0000003500357306 */ /* 0x000e620000201400 */
[----:B----4-:R-:W-:Y:S01]  /*16720*/  FFMA.FTZ R41, -R223, R41, R32 ;  /* 0x00000029df297223 */ /* 0x010fe20000010120 */
[----:B------:R-:W-:-:S06]  /*16730*/  ISETP.GE.AND P3, PT, R2, R229, PT ;  /* 0x000000e50200720c */ /* 0x000fcc0003f66270 */
[----:B------:R-:W4:Y:S01]  /*16740*/  I2F R29, R29 ;  /* 0x0000001d001d7306 */ /* 0x000f220000201400 */
[----:B------:R-:W-:-:S07]  /*16750*/  FSEL R32, R46, -INF , !P1 ;  /* 0xff8000002e207808 */ /* 0x000fce0004800000 */
[----:B------:R-:W3:Y:S01]  /*16760*/  I2F R37, R37 ;  /* 0x0000002500257306 */ /* 0x000ee20000201400 */
[----:B------:R-:W-:Y:S01]  /*16770*/  ISETP.GE.AND P1, PT, R11, R229, PT ;  /* 0x000000e50b00720c */ /* 0x000fe20003f26270 */
[----:B-1----:R-:W-:Y:S01]  /*16780*/  FFMA.FTZ R45, -R223, R45, R60 ;  /* 0x0000002ddf2d7223 */ /* 0x002fe2000001013c */
[----:B------:R-:W-:-:S05]  /*16790*/  IABS R3, R3 ;  /* 0x0000000300037213 */ /* 0x000fca0000000000 */
[----:B------:R-:W1:Y:S01]  /*167a0*/  I2F R33, R33 ;  /* 0x0000002100217306 */ /* 0x000e620000201400 */
[----:B------:R-:W-:-:S07]  /*167b0*/  ISETP.GE.AND P4, PT, R15, R229, PT ;  /* 0x000000e50f00720c */ /* 0x000fce0003f86270 */
[----:B------:R-:W1:Y:S01]  /*167c0*/  I2F R17, R17 ;  /* 0x0000001100117306 */ /* 0x000e620000201400 */
[----:B------:R-:W-:-:S07]  /*167d0*/  ISETP.GE.OR P3, PT, R2, R225, !P3 ;  /* 0x000000e10200720c */ /* 0x000fce0005f66670 */
[----:B------:R-:W1:Y:S01]  /*167e0*/  I2F R39, R39 ;  /* 0x0000002700277306 */ /* 0x000e620000201400 */
[----:B------:R-:W-:Y:S01]  /*167f0*/  ISETP.GE.AND P2, PT, R13, R229, PT ;  /* 0x000000e50d00720c */ /* 0x000fe20003f46270 */
[----:B-----5:R-:W-:Y:S01]  /*16800*/  FFMA.FTZ R49, -R223, R49, R52 ;  /* 0x00000031df317223 */ /* 0x020fe20000010134 */
[----:B------:R-:W-:-:S05]  /*16810*/  ISETP.GE.OR P1, PT, R11, R225, !P1 ;  /* 0x000000e10b00720c */ /* 0x000fca0004f26670 */
[----:B------:R-:W5:Y:S01]  /*16820*/  I2F R35, R35 ;  /* 0x0000002300237306 */ /* 0x000f620000201400 */
[----:B------:R-:W-:Y:S01]  /*16830*/  FFMA.FTZ R74, -R223, R19, R74 ;  /* 0x00000013df4a7223 */ /* 0x000fe2000001014a */
[----:B------:R-:W-:Y:S01]  /*16840*/  ISETP.GE.OR P4, PT, R15, R225, !P4 ;  /* 0x000000e10f00720c */ /* 0x000fe20006786670 */
[----:B---3--:R-:W-:Y:S01]  /*16850*/  FFMA.FTZ R43, -R223, R43, R62 ;  /* 0x0000002bdf2b7223 */ /* 0x008fe2000001013e */
[----:B------:R-:W-:Y:S01]  /*16860*/  FSEL R19, R45, -INF , !P3 ;  /* 0xff8000002d137808 */ /* 0x000fe20005800000 */
[----:B------:R-:W-:Y:S01]  /*16870*/  FFMA.FTZ R53, -R223, R53, R6 ;  /* 0x00000035df357223 */ /* 0x000fe20000010106 */
[----:B------:R-:W-:Y:S02]  /*16880*/  ISETP.GE.AND P3, PT, R31, R229, PT ;  /* 0x000000e51f00720c */ /* 0x000fe40003f66270 */
[----:B------:R3:W3:Y:S01]  /*16890*/  I2F R55, R3 ;  /* 0x0000000300377306 */ /* 0x0006e20000201400 */
[----:B------:R-:W-:Y:S01]  /*168a0*/  ISETP.GE.AND P6, PT, R5, R228, PT ;  /* 0x000000e40500720c */ /* 0x000fe20003fc6270 */
[----:B----4-:R-:W-:Y:S01]  /*168b0*/  FFMA.FTZ R42, -R223, R29, R42 ;  /* 0x0000001ddf2a7223 */ /* 0x010fe2000001012a */
[----:B------:R-:W-:-:S02]  /*168c0*/  ISETP.GE.OR P2, PT, R13, R225, !P2 ;  /* 0x000000e10d00720c */ /* 0x000fc40005746670 */
[----:B------:R-:W-:Y:S01]  /*168d0*/  FSEL R6, R41, -INF , !P1 ;  /* 0xff80000029067808 */ /* 0x000fe20004800000 */
[----:B------:R-:W-:Y:S01]  /*168e0*/  FFMA.FTZ R36, -R223, R37, R36 ;  /* 0x00000025df247223 */ /* 0x000fe20000010124 */
[----:B------:R-:W-:Y:S01]  /*168f0*/  ISETP.GE.AND P1, PT, R9, R229, PT ;  /* 0x000000e50900720c */ /* 0x000fe20003f26270 */
[----:B-1----:R-:W-:Y:S01]  /*16900*/  FFMA.FTZ R40, -R223, R33, R40 ;  /* 0x00000021df287223 */ /* 0x002fe20000010128 */
[----:B------:R-:W-:Y:S01]  /*16910*/  FSEL R29, R49, -INF , !P4 ;  /* 0xff800000311d7808 */ /* 0x000fe20006000000 */
[----:B------:R-:W-:Y:S01]  /*16920*/  FFMA.FTZ R158, -R223, R17, R4 ;  /* 0x00000011df9e7223 */ /* 0x000fe20000010104 */
[----:B------:R-:W-:Y:S02]  /*16930*/  ISETP.GE.AND P4, PT, R7, R229, PT ;  /* 0x000000e50700720c */ /* 0x000fe40003f86270 */
[----:B---3--:R-:W-:Y:S02]  /*16940*/  IADD3 R3, R5, 0x38, RZ ;  /* 0x0000003805037810 */ /* 0x008fe40007ffe0ff */
[----:B------:R-:W-:-:S02]  /*16950*/  ISETP.GE.OR P3, PT, R31, R225, !P3 ;  /* 0x000000e11f00720c */ /* 0x000fc40005f66670 */
[C---:B------:R-:W-:Y:S01]  /*16960*/  IADD3 R33, R5.reuse, 0x39, RZ ;  /* 0x0000003905217810 */ /* 0x040fe20007ffe0ff */
[----:B------:R-:W-:Y:S01]  /*16970*/  IMAD.IADD R57, R226, 0x1, -R3 ;  /* 0x00000001e2397824 */ /* 0x000fe200078e0a03 */
[----:B------:R-:W-:Y:S01]  /*16980*/  ISETP.GE.OR P6, PT, R5, R227, !P6 ;  /* 0x000000e30500720c */ /* 0x000fe200077c6670 */
[----:B------:R-:W-:Y:S01]  /*16990*/  IMAD.IADD R5, R224, 0x1, -R5 ;  /* 0x00000001e0057824 */ /* 0x000fe200078e0a05 */
[----:B------:R-:W-:Y:S01]  /*169a0*/  FSEL R17, R43, -INF , !P2 ;  /* 0xff8000002b117808 */ /* 0x000fe20005000000 */
[----:B------:R-:W-:Y:S01]  /*169b0*/  FFMA.FTZ R39, -R223, R39, R68 ;  /* 0x00000027df277223 */ /* 0x000fe20000010144 */
[----:B------:R-:W-:Y:S02]  /*169c0*/  ISETP.GE.AND P2, PT, R10, R229, PT ;  /* 0x000000e50a00720c */ /* 0x000fe40003f46270 */
[----:B------:R-:W-:Y:S01]  /*169d0*/  ISETP.GE.OR P1, PT, R9, R225, !P1 ;  /* 0x000000e10900720c */ /* 0x000fe20004f26670 */
[----:B-----5:R-:W-:Y:S01]  /*169e0*/  FFMA.FTZ R35, -R223, R35, R56 ;  /* 0x00000023df237223 */ /* 0x020fe20000010138 */
[----:B------:R-:W-:-:S02]  /*169f0*/  ISETP.GE.OR P4, PT, R7, R225, !P4 ;  /* 0x000000e10700720c */ /* 0x000fc40006786670 */
[----:B------:R-:W-:Y:S02]  /*16a00*/  FSEL R4, R36, -INF , !P3 ;  /* 0xff80000024047808 */ /* 0x000fe40005800000 */
[----:B------:R-:W-:Y:S02]  /*16a10*/  ISETP.GE.AND P3, PT, R2, R228, PT ;  /* 0x000000e40200720c */ /* 0x000fe40003f66270 */
[----:B------:R-:W-:Y:S02]  /*16a20*/  IABS R18, R57 ;  /* 0x0000003900127213 */ /* 0x000fe40000000000 */
[----:B------:R-:W-:Y:S02]  /*16a30*/  ISETP.GE.OR P2, PT, R10, R225, !P2 ;  /* 0x000000e10a00720c */ /* 0x000fe40005746670 */
[----:B------:R-:W-:Y:S02]  /*16a40*/  FSEL R156, R40, -INF , !P1 ;  /* 0xff800000289c7808 */ /* 0x000fe40004800000 */
[----:B------:R-:W-:-:S02]  /*16a50*/  IABS R37, R5 ;  /* 0x0000000500257213 */ /* 0x000fc40000000000 */
[----:B------:R-:W-:Y:S02]  /*16a60*/  ISETP.GE.AND P1, PT, R25, R229, PT ;  /* 0x000000e51900720c */ /* 0x000fe40003f26270 */
[----:B------:R-:W-:Y:S01]  /*16a70*/  FSEL R5, R39, -INF , !P4 ;  /* 0xff80000027057808 */ /* 0x000fe20006000000 */
[----:B------:R-:W-:Y:S01]  /*16a80*/  IMAD.IADD R39, R224, 0x1, -R2 ;  /* 0x00000001e0277824 */ /* 0x000fe200078e0a02 */
[----:B------:R-:W-:Y:S02]  /*16a90*/  ISETP.GE.OR P3, PT, R2, R227, !P3 ;  /* 0x000000e30200720c */ /* 0x000fe40005f66670 */
[----:B------:R-:W-:Y:S01]  /*16aa0*/  FSEL R2, R35, -INF , !P2 ;  /* 0xff80000023027808 */ /* 0x000fe20005000000 */
[----:B------:R-:W1:Y:S01]  /*16ab0*/  I2F R18, R18 ;  /* 0x0000001200127306 */ /* 0x000e620000201400 */
[----:B------:R-:W-:Y:S02]  /*16ac0*/  ISETP.GE.AND P2, PT, R8, R229, PT ;  /* 0x000000e50800720c */ /* 0x000fe40003f46270 */
[----:B------:R-:W-:-:S02]  /*16ad0*/  ISETP.GE.OR P1, PT, R25, R225, !P1 ;  /* 0x000000e11900720c */ /* 0x000fc40004f26670 */
[----:B------:R-:W-:Y:S02]  /*16ae0*/  ISETP.GE.OR P2, PT, R8, R225, !P2 ;  /* 0x000000e10800720c */ /* 0x000fe40005746670 */
[----:B------:R-:W-:Y:S02]  /*16af0*/  FSEL R158, R158, -INF , !P1 ;  /* 0xff8000009e9e7808 */ /* 0x000fe40004800000 */
[-C--:B------:R-:W-:Y:S01]  /*16b00*/  ISETP.GE.AND P1, PT, R21, R229.reuse, PT ;  /* 0x000000e51500720c */ /* 0x080fe20003f26270 */
[----:B------:R-:W-:Y:S01]  /*16b10*/  IMAD.IADD R35, R224, 0x1, -R13 ;  /* 0x00000001e0237824 */ /* 0x000fe200078e0a0d */
[----:B------:R-:W-:Y:S01]  /*16b20*/  FSEL R161, R42, -INF , !P2 ;  /* 0xff8000002aa17808 */ /* 0x000fe20005000000 */
[----:B------:R-:W-:Y:S01]  /*16b30*/  IMAD.IADD R41, R226, 0x1, -R33 ;  /* 0x00000001e2297824 */ /* 0x000fe200078e0a21 */
[----:B------:R-:W-:Y:S02]  /*16b40*/  ISETP.GE.AND P2, PT, R23, R229, PT ;  /* 0x000000e51700720c */ /* 0x000fe40003f46270 */
[----:B------:R-:W-:-:S02]  /*16b50*/  ISETP.GE.OR P1, PT, R21, R225, !P1 ;  /* 0x000000e11500720c */ /* 0x000fc40004f26670 */
[----:B------:R-:W-:Y:S01]  /*16b60*/  ISETP.GE.AND P4, PT, R15, R228, PT ;  /* 0x000000e40f00720c */ /* 0x000fe20003f86270 */
[----:B------:R-:W-:Y:S01]  /*16b70*/  FFMA.FTZ R55, -R223, R55, R70 ;  /* 0x00000037df377223 */ /* 0x000fe20000010146 */
[----:B------:R-:W3:Y:S01]  /*16b80*/  I2F R37, R37 ;  /* 0x0000002500257306 */ /* 0x000ee20000201400 */
[----:B------:R-:W-:Y:S02]  /*16b90*/  IABS R35, R35 ;  /* 0x0000002300237213 */ /* 0x000fe40000000000 */
[----:B------:R-:W-:Y:S02]  /*16ba0*/  ISETP.GE.OR P2, PT, R23, R225, !P2 ;  /* 0x000000e11700720c */ /* 0x000fe40005746670 */
[----:B------:R-:W-:Y:S02]  /*16bb0*/  FSEL R174, R53, -INF , !P1 ;  /* 0xff80000035ae7808 */ /* 0x000fe40004800000 */
[----:B------:R-:W-:Y:S02]  /*16bc0*/  IABS R41, R41 ;  /* 0x0000002900297213 */ /* 0x000fe40000000000 */
[----:B------:R-:W-:Y:S01]  /*16bd0*/  ISETP.GE.OR P4, PT, R15, R227, !P4 ;  /* 0x000000e30f00720c */ /* 0x000fe20006786670 */
[C---:B------:R-:W-:Y:S01]  /*16be0*/  IMAD.IADD R15, R224.reuse, 0x1, -R15 ;  /* 0x00000001e00f7824 */ /* 0x040fe200078e0a0f */
[-C--:B------:R-:W-:Y:S01]  /*16bf0*/  ISETP.GE.AND P1, PT, R3, R229.reuse, PT ;  /* 0x000000e50300720c */ /* 0x080fe20003f26270 */
[----:B-1----:R-:W-:Y:S01]  /*16c00*/  FFMA.FTZ R18, -R223, R18, R76 ;  /* 0x00000012df127223 */ /* 0x002fe2000001014c */
[----:B------:R-:W-:Y:S01]  /*16c10*/  FSEL R163, R55, -INF , !P2 ;  /* 0xff80000037a37808 */ /* 0x000fe20005000000 */
[----:B------:R1:W4:Y:S01]  /*16c20*/  I2F R36, R41 ;  /* 0x0000002900247306 */ /* 0x0003220000201400 */
[----:B------:R-:W-:Y:S01]  /*16c30*/  IMAD.IADD R42, R224, 0x1, -R11 ;  /* 0x00000001e02a7824 */ /* 0x000fe200078e0a0b */
[----:B------:R-:W-:Y:S01]  /*16c40*/  ISETP.GE.AND P2, PT, R27, R229, PT ;  /* 0x000000e51b00720c */ /* 0x000fe20003f46270 */
[----:B------:R-:W-:Y:S01]  /*16c50*/  IMAD.MOV.U32 R40, RZ, RZ, R35 ;  /* 0x000000ffff287224 */ /* 0x000fe200078e0023 */
[----:B------:R-:W-:-:S02]  /*16c60*/  ISETP.GE.OR P1, PT, R3, R225, !P1 ;  /* 0x000000e10300720c */ /* 0x000fc40004f26670 */
[----:B------:R-:W-:Y:S02]  /*16c70*/  IABS R15, R15 ;  /* 0x0000000f000f7213 */ /* 0x000fe40000000000 */
[----:B------:R-:W-:Y:S02]  /*16c80*/  ISETP.GE.OR P2, PT, R27, R225, !P2 ;  /* 0x000000e11b00720c */ /* 0x000fe40005746670 */
[----:B------:R-:W-:Y:S01]  /*16c90*/  FSEL R170, R18, -INF , !P1 ;  /* 0xff80000012aa7808 */ /* 0x000fe20004800000 */
[C---:B------:R-:W-:Y:S01]  /*16ca0*/  IMAD.IADD R18, R224.reuse, 0x1, -R9 ;  /* 0x00000001e0127824 */ /* 0x040fe200078e0a09 */
[----:B------:R-:W-:Y:S01]  /*16cb0*/  IABS R42, R42 ;  /* 0x0000002a002a7213 */ /* 0x000fe20000000000 */
[----:B------:R-:W5:Y:S01]  /*16cc0*/  I2F R40, R40 ;  /* 0x0000002800287306 */ /* 0x000f620000201400 */
[----:B------:R-:W-:Y:S01]  /*16cd0*/  IABS R39, R39 ;  /* 0x0000002700277213 */ /* 0x000fe20000000000 */
[----:B-1----:R-:W-:Y:S01]  /*16ce0*/  IMAD.IADD R41, R224, 0x1, -R31 ;  /* 0x00000001e0297824 */ /* 0x002fe200078e0a1f */
[----:B------:R-:W-:Y:S01]  /*16cf0*/  FSEL R173, R74, -INF , !P2 ;  /* 0xff8000004aad7808 */ /* 0x000fe20005000000 */
[----:B------:R-:W-:Y:S01]  /*16d00*/  IMAD.IADD R43, R224, 0x1, -R10 ;  /* 0x00000001e02b7824 */ /* 0x000fe200078e0a0a */
[----:B------:R-:W-:-:S03]  /*16d10*/  ISETP.GE.AND P2, PT, R13, R228, PT ;  /* 0x000000e40d00720c */ /* 0x000fc60003f46270 */
[----:B------:R-:W1:Y:S01]  /*16d20*/  I2F R15, R15 ;  /* 0x0000000f000f7306 */ /* 0x000e620000201400 */
[----:B------:R-:W-:Y:S01]  /*16d30*/  IABS R18, R18 ;  /* 0x0000001200127213 */ /* 0x000fe20000000000 */
[----:B---3--:R-:W-:Y:S01]  /*16d40*/  FFMA.FTZ R24, -R223, R37, R24 ;  /* 0x00000025df187223 */ /* 0x008fe20000010118 */
[----:B------:R-:W-:Y:S02]  /*16d50*/  IABS R41, R41 ;  /* 0x0000002900297213 */ /* 0x000fe40000000000 */
[----:B------:R-:W-:-:S03]  /*16d60*/  ISETP.GE.OR P2, PT, R13, R227, !P2 ;  /* 0x000000e30d00720c */ /* 0x000fc60005746670 */
[----:B------:R-:W3:Y:S01]  /*16d70*/  I2F R42, R42 ;  /* 0x0000002a002a7306 */ /* 0x000ee20000201400 */
[----:B------:R-:W-:Y:S02]  /*16d80*/  ISETP.GE.AND P1, PT, R33, R229, PT ;  /* 0x000000e52100720c */ /* 0x000fe40003f26270 */
[----:B------:R-:W-:Y:S01]  /*16d90*/  IABS R13, R43 ;  /* 0x0000002b000d7213 */ /* 0x000fe20000000000 */
[----:B------:R-:W-:Y:S01]  /*16da0*/  IMAD.MOV.U32 R43, RZ, RZ, R18 ;  /* 0x000000ffff2b7224 */ /* 0x000fe200078e0012 */
[----:B------:R-:W-:-:S03]  /*16db0*/  FSEL R18, R24, -INF , !P6 ;  /* 0xff80000018127808 */ /* 0x000fc60007000000 */
[----:B------:R-:W1:Y:S01]  /*16dc0*/  I2F R39, R39 ;  /* 0x0000002700277306 */ /* 0x000e620000201400 */
[----:B----4-:R-:W-:Y:S01]  /*16dd0*/  FFMA.FTZ R72, -R223, R36, R72 ;  /* 0x00000024df487223 */ /* 0x010fe20000010148 */
[----:B------:R-:W-:Y:S02]  /*16de0*/  ISETP.GE.OR P1, PT, R33, R225, !P1 ;  /* 0x000000e12100720c */ /* 0x000fe40004f26670 */
[----:B------:R-:W-:-:S04]  /*16df0*/  ISETP.GE.AND P6, PT, R7, R228, PT ;  /* 0x000000e40700720c */ /* 0x000fc80003fc6270 */
[----:B------:R-:W4:Y:S01]  /*16e00*/  I2F R41, R41 ;  /* 0x0000002900297306 */ /* 0x000f220000201400 */
[----:B------:R-:W-:Y:S01]  /*16e10*/  IMAD.IADD R35, R224, 0x1, -R7 ;  /* 0x00000001e0237824 */ /* 0x000fe200078e0a07 */
[----:B------:R-:W-:Y:S02]  /*16e20*/  FSEL R143, R72, -INF , !P1 ;  /* 0xff800000488f7808 */ /* 0x000fe40004800000 */
[----:B------:R-:W-:Y:S01]  /*16e30*/  ISETP.GE.OR P6, PT, R7, R227, !P6 ;  /* 0x000000e30700720c */ /* 0x000fe200077c6670 */
[----:B-----5:R-:W-:Y:S01]  /*16e40*/  FFMA.FTZ R7, -R223, R40, R66 ;  /* 0x00000028df077223 */ /* 0x020fe20000010142 */
[----:B------:R-:W-:Y:S02]  /*16e50*/  ISETP.GE.AND P1, PT, R11, R228, PT ;  /* 0x000000e40b00720c */ /* 0x000fe40003f26270 */
[----:B------:R5:W4:Y:S01]  /*16e60*/  I2F R36, R13 ;  /* 0x0000000d00247306 */ /* 0x000b220000201400 */
[----:B-1----:R-:W-:Y:S01]  /*16e70*/  FFMA.FTZ R15, -R223, R15, R54 ;  /* 0x0000000fdf0f7223 */ /* 0x002fe20000010136 */
[----:B------:R-:W-:Y:S01]  /*16e80*/  ISETP.GE.OR P1, PT, R11, R227, !P1 ;  /* 0x000000e30b00720c */ /* 0x000fe20004f26670 */
[----:B---3--:R-:W-:Y:S01]  /*16e90*/  FFMA.FTZ R11, -R223, R42, R20 ;  /* 0x0000002adf0b7223 */ /* 0x008fe20000010114 */
[----:B------:R-:W-:-:S02]  /*16ea0*/  FSEL R7, R7, -INF , !P2 ;  /* 0xff80000007077808 */ /* 0x000fc40005000000 */
[-C--:B------:R-:W-:Y:S02]  /*16eb0*/  ISETP.GE.AND P2, PT, R9, R228.reuse, PT ;  /* 0x000000e40900720c */ /* 0x080fe40003f46270 */
[----:B------:R-:W-:Y:S02]  /*16ec0*/  FSEL R15, R15, -INF , !P4 ;  /* 0xff8000000f0f7808 */ /* 0x000fe40006000000 */
[-C--:B------:R-:W-:Y:S02]  /*16ed0*/  ISETP.GE.AND P4, PT, R31, R228.reuse, PT ;  /* 0x000000e41f00720c */ /* 0x080fe40003f86270 */
[----:B------:R-:W-:Y:S01]  /*16ee0*/  FSEL R11, R11, -INF , !P1 ;  /* 0xff8000000b0b7808 */ /* 0x000fe20004800000 */
[----:B-----5:R-:W-:Y:S01]  /*16ef0*/  FFMA.FTZ R13, -R223, R39, R26 ;  /* 0x00000027df0d7223 */ /* 0x020fe2000001011a */
[----:B------:R-:W-:Y:S01]  /*16f00*/  ISETP.GE.OR P2, PT, R9, R227, !P2 ;  /* 0x000000e30900720c */ /* 0x000fe20005746670 */
[----:B----4-:R-:W-:Y:S01]  /*16f10*/  FFMA.FTZ R9, -R223, R41, R22 ;  /* 0x00000029df097223 */ /* 0x010fe20000010116 */
[----:B------:R-:W-:-:S02]  /*16f20*/  ISETP.GE.AND P1, PT, R8, R228, PT ;  /* 0x000000e40800720c */ /* 0x000fc40003f26270 */
[----:B------:R-:W-:Y:S02]  /*16f30*/  FSEL R13, R13, -INF , !P3 ;  /* 0xff8000000d0d7808 */ /* 0x000fe40005800000 */
[-C--:B------:R-:W-:Y:S01]  /*16f40*/  ISETP.GE.OR P4, PT, R31, R227.reuse, !P4 ;  /* 0x000000e31f00720c */ /* 0x080fe20006786670 */
[----:B------:R-:W-:Y:S01]  /*16f50*/  IMAD.IADD R37, R224, 0x1, -R8 ;  /* 0x00000001e0257824 */ /* 0x000fe200078e0a08 */
[----:B------:R-:W-:Y:S01]  /*16f60*/  ISETP.GE.AND P3, PT, R10, R228, PT ;  /* 0x000000e40a00720c */ /* 0x000fe20003f66270 */
[----:B------:R-:W1:Y:S01]  /*16f70*/  I2F R24, R43 ;  /* 0x0000002b00187306 */ /* 0x000e620000201400 */
[----:B------:R-:W-:Y:S01]  /*16f80*/  ISETP.GE.OR P1, PT, R8, R227, !P1 ;  /* 0x000000e30800720c */ /* 0x000fe20004f26670 */
[----:B------:R-:W-:Y:S01]  /*16f90*/  FFMA.FTZ R8, -R223, R36, R12 ;  /* 0x00000024df087223 */ /* 0x000fe2000001010c */
[----:B------:R-:W-:Y:S02]  /*16fa0*/  IABS R35, R35 ;  /* 0x0000002300237213 */ /* 0x000fe40000000000 */
[----:B------:R-:W-:-:S02]  /*16fb0*/  FSEL R9, R9, -INF , !P4 ;  /* 0xff80000009097808 */ /* 0x000fc40006000000 */
[----:B------:R-:W-:Y:S02]  /*16fc0*/  ISETP.GE.OR P3, PT, R10, R227, !P3 ;  /* 0x000000e30a00720c */ /* 0x000fe40005f66670 */
[CC--:B------:R-:W-:Y:S02]  /*16fd0*/  ISETP.GE.AND P4, PT, R23.reuse, R228.reuse, PT ;  /* 0x000000e41700720c */ /* 0x0c0fe40003f86270 */
[----:B------:R-:W-:Y:S02]  /*16fe0*/  IABS R37, R37 ;  /* 0x0000002500257213 */ /* 0x000fe40000000000 */
[----:B------:R-:W-:Y:S01]  /*16ff0*/  FMNMX.FTZ R22, R32, R29, !PT ;  /* 0x0000001d20167209 */ /* 0x000fe20007810000 */
[----:B------:R-:W3:Y:S01]  /*17000*/  I2F R35, R35 ;  /* 0x0000002300237306 */ /* 0x000ee20000201400 */
[----:B------:R-:W-:Y:S02]  /*17010*/  FSEL R8, R8, -INF , !P3 ;  /* 0xff80000008087808 */ /* 0x000fe40005800000 */
[----:B------:R-:W-:Y:S01]  /*17020*/  ISETP.GE.OR P4, PT, R23, R227, !P4 ;  /* 0x000000e31700720c */ /* 0x000fe20006786670 */
[----:B------:R-:W-:Y:S01]  /*17030*/  IMAD.IADD R23, R224, 0x1, -R23 ;  /* 0x00000001e0177824 */ /* 0x000fe200078e0a17 */
[----:B------:R-:W-:-:S02]  /*17040*/  ISETP.GE.AND P3, PT, R21, R228, PT ;  /* 0x000000e41500720c */ /* 0x000fc40003f66270 */
[----:B------:R-:W-:Y:S01]  /*17050*/  FMNMX.FTZ R22, R19, R22, !PT ;  /* 0x0000001613167209 */ /* 0x000fe20007810000 */
[----:B------:R-:W4:Y:S01]  /*17060*/  I2F R37, R37 ;  /* 0x0000002500257306 */ /* 0x000f220000201400 */
[----:B------:R-:W-:Y:S01]  /*17070*/  ISETP.GE.OR P3, PT, R21, R227, !P3 ;  /* 0x000000e31500720c */ /* 0x000fe20005f66670 */
[----:B------:R-:W-:Y:S01]  /*17080*/  IMAD.IADD R20, R224, 0x1, -R21 ;  /* 0x00000001e0147824 */ /* 0x000fe200078e0a15 */
[----:B------:R-:W-:Y:S02]  /*17090*/  IABS R21, R23 ;  /* 0x0000001700157213 */ /* 0x000fe40000000000 */
[----:B------:R-:W-:Y:S01]  /*170a0*/  FMNMX.FTZ R23, R17, R22, !PT ;  /* 0x0000001611177209 */ /* 0x000fe20007810000 */
[----:B-1----:R-:W-:-:S03]  /*170b0*/  FFMA.FTZ R24, -R223, R24, R38 ;  /* 0x00000018df187223 */ /* 0x002fc60000010126 */
[----:B------:R-:W-:Y:S01]  /*170c0*/  FMNMX.FTZ R22, R6, R23, !PT ;  /* 0x0000001706167209 */ /* 0x000fe20007810000 */
[----:B------:R-:W-:Y:S01]  /*170d0*/  IMAD.IADD R12, R224, 0x1, -R25 ;  /* 0x00000001e00c7824 */ /* 0x000fe200078e0a19 */
[----:B------:R-:W-:Y:S02]  /*170e0*/  FSEL R166, R24, -INF , !P2 ;  /* 0xff80000018a67808 */ /* 0x000fe40005000000 */
[----:B------:R-:W-:Y:S01]  /*170f0*/  FMNMX.FTZ R23, R5, R22, !PT ;  /* 0x0000001605177209 */ /* 0x000fe20007810000 */
[C---:B---3--:R-:W-:Y:S01]  /*17100*/  FFMA.FTZ R10, -R223.reuse, R35, R34 ;  /* 0x00000023df0a7223 */ /* 0x048fe20000010122 */
[----:B------:R-:W-:Y:S01]  /*17110*/  FMNMX.FTZ R24, R18, R15, !PT ;  /* 0x0000000f12187209 */ /* 0x000fe20007810000 */
[----:B----4-:R-:W-:Y:S01]  /*17120*/  FFMA.FTZ R14, -R223, R37, R14 ;  /* 0x00000025df0e7223 */ /* 0x010fe2000001010e */
[----:B------:R-:W-:Y:S02]  /*17130*/  FMNMX.FTZ R23, R4, R23, !PT ;  /* 0x0000001704177209 */ /* 0x000fe40007810000 */
[----:B------:R-:W-:-:S02]  /*17140*/  FMNMX.FTZ R24, R13, R24, !PT ;  /* 0x000000180d187209 */ /* 0x000fc40007810000 */
[----:B------:R-:W-:Y:S02]  /*17150*/  IABS R12, R12 ;  /* 0x0000000c000c7213 */ /* 0x000fe40000000000 */
[----:B------:R-:W-:Y:S02]  /*17160*/  FSEL R10, R10, -INF , !P6 ;  /* 0xff8000000a0a7808 */ /* 0x000fe40007000000 */
[-C--:B------:R-:W-:Y:S02]  /*17170*/  ISETP.GE.AND P2, PT, R27, R228.reuse, PT ;  /* 0x000000e41b00720c */ /* 0x080fe40003f46270 */
[----:B------:R-:W-:Y:S02]  /*17180*/  ISETP.GE.AND P6, PT, R25, R228, PT ;  /* 0x000000e41900720c */ /* 0x000fe40003fc6270 */
[----:B------:R-:W-:Y:S02]  /*17190*/  FMNMX.FTZ R23, R2, R23, !PT ;  /* 0x0000001702177209 */ /* 0x000fe40007810000 */
[----:B------:R-:W-:-:S02]  /*171a0*/  FMNMX.FTZ R24, R7, R24, !PT ;  /* 0x0000001807187209 */ /* 0x000fc40007810000 */
[----:B------:R-:W-:Y:S01]  /*171b0*/  FSEL R169, R14, -INF , !P1 ;  /* 0xff8000000ea97808 */ /* 0x000fe20004800000 */
[----:B------:R-:W1:Y:S01]  /*171c0*/  I2F R12, R12 ;  /* 0x0000000c000c7306 */ /* 0x000e620000201400 */
[-C--:B------:R-:W-:Y:S01]  /*171d0*/  ISETP.GE.OR P2, PT, R27, R227.reuse, !P2 ;  /* 0x000000e31b00720c */ /* 0x080fe20005746670 */
[----:B------:R-:W-:Y:S01]  /*171e0*/  IMAD.IADD R27, R224, 0x1, -R27 ;  /* 0x00000001e01b7824 */ /* 0x000fe200078e0a1b */
[----:B------:R-:W-:Y:S02]  /*171f0*/  ISETP.GE.AND P1, PT, R3, R228, PT ;  /* 0x000000e40300720c */ /* 0x000fe40003f26270 */
[----:B------:R-:W-:Y:S02]  /*17200*/  ISETP.GE.OR P6, PT, R25, R227, !P6 ;  /* 0x000000e31900720c */ /* 0x000fe400077c6670 */
[----:B------:R-:W-:Y:S02]  /*17210*/  FMNMX.FTZ R22, R156, R23, !PT ;  /* 0x000000179c167209 */ /* 0x000fe40007810000 */
[----:B------:R-:W-:Y:S01]  /*17220*/  FMNMX.FTZ R25, R11, R24, !PT ;  /* 0x000000180b197209 */ /* 0x000fe20007810000 */
[----:B------:R-:W3:Y:S01]  /*17230*/  I2F R21, R21 ;  /* 0x0000001500157306 */ /* 0x000ee20000201400 */
[----:B------:R-:W-:-:S02]  /*17240*/  IABS R20, R20 ;  /* 0x0000001400147213 */ /* 0x000fc40000000000 */
[----:B------:R-:W-:Y:S01]  /*17250*/  ISETP.GE.OR P1, PT, R3, R227, !P1 ;  /* 0x000000e30300720c */ /* 0x000fe20004f26670 */
[----:B------:R-:W-:Y:S01]  /*17260*/  IMAD.IADD R3, R224, 0x1, -R3 ;  /* 0x00000001e0037824 */ /* 0x000fe200078e0a03 */
[----:B------:R-:W-:Y:S02]  /*17270*/  FMNMX.FTZ R23, R161, R22, !PT ;  /* 0x00000016a1177209 */ /* 0x000fe40007810000 */
[----:B------:R-:W-:Y:S02]  /*17280*/  IABS R14, R27 ;  /* 0x0000001b000e7213 */ /* 0x000fe40000000000 */
[----:B------:R-:W-:Y:S01]  /*17290*/  FMNMX.FTZ R26, R10, R25, !PT ;  /* 0x000000190a1a7209 */ /* 0x000fe20007810000 */
[----:B------:R-:W4:Y:S01]  /*172a0*/  I2F R20, R20 ;  /* 0x0000001400147306 */ /* 0x000f220000201400 */
[----:B------:R-:W-:Y:S01]  /*172b0*/  FMNMX.FTZ R24, R158, R23, !PT ;  /* 0x000000179e187209 */ /* 0x000fe20007810000 */
[----:B------:R-:W-:Y:S01]  /*172c0*/  IMAD.IADD R22, R224, 0x1, -R33 ;  /* 0x00000001e0167824 */ /* 0x000fe200078e0a21 */
[----:B------:R-:W-:-:S02]  /*172d0*/  IABS R3, R3 ;  /* 0x0000000300037213 */ /* 0x000fc40000000000 */
[----:B------:R-:W-:-:S03]  /*172e0*/  FMNMX.FTZ R23, R9, R26, !PT ;  /* 0x0000001a09177209 */ /* 0x000fc60007810000 */
[----:B------:R-:W5:Y:S01]  /*172f0*/  I2F R14, R14 ;  /* 0x0000000e000e7306 */ /* 0x000f620000201400 */
[----:B------:R-:W-:Y:S02]  /*17300*/  FMNMX.FTZ R23, R8, R23, !PT ;  /* 0x0000001708177209 */ /* 0x000fe40007810000 */
[----:B------:R-:W-:Y:S01]  /*17310*/  IABS R22, R22 ;  /* 0x0000001600167213 */ /* 0x000fe20000000000 */
[----:B-1----:R-:W-:Y:S01]  /*17320*/  FFMA.FTZ R12, -R223, R12, R28 ;  /* 0x0000000cdf0c7223 */ /* 0x002fe2000001011c */
[----:B------:R-:W-:-:S03]  /*17330*/  FMNMX.FTZ R25, R163, R24, !PT ;  /* 0x00000018a3197209 */ /* 0x000fc60007810000 */
[----:B------:R-:W1:Y:S01]  /*17340*/  I2F R3, R3 ;  /* 0x0000000300037306 */ /* 0x000e620000201400 */
[----:B------:R-:W-:Y:S01]  /*17350*/  FMNMX.FTZ R26, R166, R23, !PT ;  /* 0x00000017a61a7209 */ /* 0x000fe20007810000 */
[----:B---3--:R-:W-:Y:S01]  /*17360*/  FFMA.FTZ R21, -R223, R21, R30 ;  /* 0x00000015df157223 */ /* 0x008fe2000001011e */
[----:B------:R-:W-:Y:S02]  /*17370*/  FMNMX.FTZ R24, R174, R25, !PT ;  /* 0x00000019ae187209 */ /* 0x000fe40007810000 */
[----:B------:R-:W-:Y:S02]  /*17380*/  FSEL R171, R12, -INF , !P6 ;  /* 0xff8000000cab7808 */ /* 0x000fe40007000000 */
[----:B------:R-:W-:Y:S01]  /*17390*/  FMNMX.FTZ R26, R169, R26, !PT ;  /* 0x0000001aa91a7209 */ /* 0x000fe20007810000 */
[----:B------:R-:W3:Y:S01]  /*173a0*/  I2F R22, R22 ;  /* 0x0000001600167306 */ /* 0x000ee20000201400 */
[----:B------:R-:W-:Y:S01]  /*173b0*/  FMNMX.FTZ R23, R173, R24, !PT ;  /* 0x00000018ad177209 */ /* 0x000fe20007810000 */
[----:B----4-:R-:W-:Y:S01]  /*173c0*/  FFMA.FTZ R20, -R223, R20, R58 ;  /* 0x00000014df147223 */ /* 0x010fe2000001013a */
[----:B------:R-:W-:-:S02]  /*173d0*/  FSEL R172, R21, -INF , !P4 ;  /* 0xff80000015ac7808 */ /* 0x000fc40006000000 */
[----:B------:R-:W-:Y:S01]  /*173e0*/  FMNMX.FTZ R21, R171, R26, !PT ;  /* 0x0000001aab157209 */ /* 0x000fe20007810000 */
[C---:B-----5:R-:W-:Y:S01]  /*173f0*/  FFMA.FTZ R14, -R223.reuse, R14, R64 ;  /* 0x0000000edf0e7223 */ /* 0x060fe20000010140 */
[----:B------:R-:W-:Y:S02]  /*17400*/  FMNMX.FTZ R12, R170, R23, !PT ;  /* 0x00000017aa0c7209 */ /* 0x000fe40007810000 */
[----:B------:R-:W-:Y:S02]  /*17410*/  FSEL R142, R20, -INF , !P3 ;  /* 0xff800000148e7808 */ /* 0x000fe40005800000 */
[----:B------:R-:W-:Y:S01]  /*17420*/  FMNMX.FTZ R23, R172, R21, !PT ;  /* 0x00000015ac177209 */ /* 0x000fe20007810000 */
[----:B-1----:R-:W-:Y:S01]  /*17430*/  FFMA.FTZ R3, -R223, R3, R44 ;  /* 0x00000003df037223 */ /* 0x002fe2000001012c */
[----:B------:R-:W-:Y:S02]  /*17440*/  FSEL R141, R14, -INF , !P2 ;  /* 0xff8000000e8d7808 */ /* 0x000fe40005000000 */
[----:B------:R-:W-:-:S02]  /*17450*/  ISETP.GE.AND P4, PT, R33, R228, PT ;  /* 0x000000e42100720c */ /* 0x000fc40003f86270 */
[----:B------:R-:W-:Y:S01]  /*17460*/  FMNMX.FTZ R14, R142, R23, !PT ;  /* 0x000000178e0e7209 */ /* 0x000fe20007810000 */
[----:B---3--:R-:W-:Y:S01]  /*17470*/  FFMA.FTZ R16, -R223, R22, R16 ;  /* 0x00000016df107223 */ /* 0x008fe20000010110 */
[----:B------:R-:W-:Y:S02]  /*17480*/  FSEL R140, R3, -INF , !P1 ;  /* 0xff800000038c7808 */ /* 0x000fe40004800000 */
[----:B------:R-:W-:Y:S02]  /*17490*/  ISETP.GE.OR P4, PT, R33, R227, !P4 ;  /* 0x000000e32100720c */ /* 0x000fe40006786670 */
[----:B------:R-:W-:Y:S02]  /*174a0*/  FMNMX.FTZ R3, R141, R14, !PT ;  /* 0x0000000e8d037209 */ /* 0x000fe40007810000 */
[----:B------:R-:W-:Y:S02]  /*174b0*/  FMNMX.FTZ R12, R143, R12, !PT ;  /* 0x0000000c8f0c7209 */ /* 0x000fe40007810000 */
[----:B------:R-:W-:-:S02]  /*174c0*/  FSEL R162, R16, -INF , !P4 ;  /* 0xff80000010a27808 */ /* 0x000fc40006000000 */
[----:B------:R-:W-:Y:S01]  /*174d0*/  FMNMX.FTZ R3, R140, R3, !PT ;  /* 0x000000038c037209 */ /* 0x000fe20007810000 */
[----:B------:R-:W1:Y:S03]  /*174e0*/  SHFL.BFLY PT, R21, R12, 0x2, 0x1f ;  /* 0x0c401f000c157f89 */ /* 0x000e6600000e0000 */
[----:B------:R-:W-:-:S05]  /*174f0*/  FMNMX.FTZ R14, R162, R3, !PT ;  /* 0x00000003a20e7209 */ /* 0x000fca0007810000 */
[----:B------:R-:W3:Y:S01]  /*17500*/  SHFL.BFLY PT, R3, R14, 0x2, 0x1f ;  /* 0x0c401f000e037f89 */ /* 0x000ee200000e0000 */
[----:B-1----:R-:W-:-:S05]  /*17510*/  FMNMX.FTZ R21, R12, R21, !PT ;  /* 0x000000150c157209 */ /* 0x002fca0007810000 */
[----:B------:R-:W1:Y:S01]  /*17520*/  SHFL.BFLY PT, R132, R21, 0x1, 0x1f ;  /* 0x0c201f0015847f89 */ /* 0x000e6200000e0000 */
[----:B---3--:R-:W-:-:S05]  /*17530*/  FMNMX.FTZ R12, R14, R3, !PT ;  /* 0x000000030e0c7209 */ /* 0x008fca0007810000 */
[----:B------:R-:W3:Y:S01]  /*17540*/  SHFL.BFLY PT, R3, R12, 0x1, 0x1f ;  /* 0x0c201f000c037f89 */ /* 0x000ee200000e0000 */
[----:B------:R-:W-:-:S04]  /*17550*/  IMAD.SHL.U32 R205, R47, 0x2, RZ ;  /* 0x000000022fcd7824 */ /* 0x000fc800078e00ff */
[----:B------:R-:W-:Y:S01]  /*17560*/  IMAD R203, R48, 0x2, R205 ;  /* 0x0000000230cb7824 */ /* 0x000fe200078e02cd */
[----:B------:R-:W4:Y:S04]  /*17570*/  LDSM.16.MT88.4 R40, [R205+0xe000] ;  /* 0x00e00000cd28783b */ /* 0x000f280000004200 */
[----:B------:R-:W5:Y:S01]  /*17580*/  LDSM.16.MT88.4 R56, [R203+0xe000] ;  /* 0x00e00000cb38783b */ /* 0x000f620000004200 */
[----:B-1----:R-:W-:Y:S02]  /*17590*/  FMNMX.FTZ R132, R21, R132, !PT ;  /* 0x0000008415847209 */ /* 0x002fe40007810000 */
[----:B---3--:R-:W-:-:S03]  /*175a0*/  FMNMX.FTZ R3, R12, R3, !PT ;  /* 0x000000030c037209 */ /* 0x008fc60007810000 */
[C---:B--2---:R-:W-:Y:S01]  /*175b0*/  FMUL.FTZ R168, R167.reuse, R132 ;  /* 0x00000084a7a87220 */ /* 0x044fe20000410000 */
[----:B------:R-:W-:Y:S01]  /*175c0*/  FSETP.NEU.FTZ.AND P1, PT, R132, -INF , PT ;  /* 0xff8000008400780b */ /* 0x000fe20003f3d000 */
[----:B------:R-:W-:Y:S01]  /*175d0*/  IMAD R204, R50, 0x2, R205 ;  /* 0x0000000232cc7824 */ /* 0x000fe200078e02cd */
[----:B------:R-:W1:Y:S01]  /*175e0*/  LDSM.16.MT88.4 R124, [R205+0xc000] ;  /* 0x00c00000cd7c783b */ /* 0x000e620000004200 */
[----:B------:R-:W-:Y:S01]  /*175f0*/  FMUL.FTZ R160, R167, R3 ;  /* 0x00000003a7a07220 */ /* 0x000fe20000410000 */
[----:B------:R-:W-:Y:S02]  /*17600*/  FSEL R168, R168, RZ, P1 ;  /* 0x000000ffa8a87208 */ /* 0x000fe40000800000 */
[----:B------:R-:W-:Y:S01]  /*17610*/  FSETP.NEU.FTZ.AND P1, PT, R3, -INF , PT ;  /* 0xff8000000300780b */ /* 0x000fe20003f3d000 */
[----:B------:R-:W-:Y:S01]  /*17620*/  IMAD R202, R48, 0x2, R204 ;  /* 0x0000000230ca7824 */ /* 0x000fe200078e02cc */
[----:B------:R-:W2:Y:S02]  /*17630*/  LDSM.16.MT88.4 R116, [R204+0xc000] ;  /* 0x00c00000cc74783b */ /* 0x000ea40000004200 */
[----:B------:R-:W-:Y:S01]  /*17640*/  FSEL R160, R160, RZ, P1 ;  /* 0x000000ffa0a07208 */ /* 0x000fe20000800000 */
[-CC-:B------:R-:W-:Y:S01]  /*17650*/  FFMA.FTZ R155, R32, R167.reuse, -R168.reuse ;  /* 0x000000a7209b7223 */ /* 0x180fe200000108a8 */
[----:B------:R-:W3:Y:S01]  /*17660*/  LDSM.16.MT88.4 R108, [R203+0xc000] ;  /* 0x00c00000cb6c783b */ /* 0x000ee20000004200 */
[----:B------:R-:W-:-:S02]  /*17670*/  FFMA.FTZ R152, R29, R167, -R168 ;  /* 0x000000a71d987223 */ /* 0x000fc400000108a8 */
[-CC-:B------:R-:W-:Y:S01]  /*17680*/  FFMA.FTZ R150, R19, R167.reuse, -R168.reuse ;  /* 0x000000a713967223 */ /* 0x180fe200000108a8 */
[----:B------:R-:W1:Y:S01]  /*17690*/  LDSM.16.MT88.4 R100, [R202+0xc000] ;  /* 0x00c00000ca64783b */ /* 0x000e620000004200 */
[-C--:B------:R-:W-:Y:S02]  /*176a0*/  FFMA.FTZ R147, R17, R167.reuse, -R168 ;  /* 0x000000a711937223 */ /* 0x080fe400000108a8 */
[-CC-:B------:R-:W-:Y:S01]  /*176b0*/  FFMA.FTZ R154, R18, R167.reuse, -R160.reuse ;  /* 0x000000a7129a7223 */ /* 0x180fe200000108a0 */
[----:B------:R-:W1:Y:S01]  /*176c0*/  LDSM.16.MT88.4 R48, [R204+0xe000] ;  /* 0x00e00000cc30783b */ /* 0x000e620000004200 */
[-CC-:B------:R-:W-:Y:S02]  /*176d0*/  FFMA.FTZ R157, R15, R167.reuse, -R160.reuse ;  /* 0x000000a70f9d7223 */ /* 0x180fe400000108a0 */
[-CC-:B------:R-:W-:Y:S01]  /*176e0*/  FFMA.FTZ R159, R13, R167.reuse, -R160.reuse ;  /* 0x000000a70d9f7223 */ /* 0x180fe200000108a0 */
[----:B------:R-:W1:Y:S01]  /*176f0*/  LDSM.16.MT88.4 R64, [R202+0xe000] ;  /* 0x00e00000ca40783b */ /* 0x000e620000004200 */
[----:B------:R-:W-:-:S02]  /*17700*/  FFMA.FTZ R148, R7, R167, -R160 ;  /* 0x000000a707947223 */ /* 0x000fc400000108a0 */
[-CC-:B------:R-:W-:Y:S01]  /*17710*/  FFMA.FTZ R153, R6, R167.reuse, -R168.reuse ;  /* 0x000000a706997223 */ /* 0x180fe200000108a8 */
[----:B------:R-:W1:Y:S01]  /*17720*/  LDSM.16.MT88.4 R72, [R205+0x10000] ;  /* 0x01000000cd48783b */ /* 0x000e620000004200 */
[-CC-:B------:R-:W-:Y:S02]  /*17730*/  FFMA.FTZ R146, R5, R167.reuse, -R168.reuse ;  /* 0x000000a705927223 */ /* 0x180fe400000108a8 */
[-C--:B------:R-:W-:Y:S01]  /*17740*/  FFMA.FTZ R145, R4, R167.reuse, -R168 ;  /* 0x000000a704917223 */ /* 0x080fe200000108a8 */
[----:B------:R-:W1:Y:S01]  /*17750*/  LDSM.16.MT88.4 R80, [R204+0x10000] ;  /* 0x01000000cc50783b */ /* 0x000e620000004200 */
[----:B------:R-:W-:Y:S03]  /*17760*/  MUFU.EX2 R155, R155 ;  /* 0x0000009b009b7308 */ /* 0x000fe60000000800 */
[----:B------:R-:W1:Y:S04]  /*17770*/  LDSM.16.MT88.4 R88, [R203+0x10000] ;  /* 0x01000000cb58783b */ /* 0x000e680000004200 */
[----:B------:R-:W1:Y:S01]  /*17780*/  LDSM.16.MT88.4 R4, [R202+0x10000] ;  /* 0x01000000ca04783b */ /* 0x000e620000004200 */
[----:B------:R-:W1:Y:S01]  /*17790*/  MUFU.EX2 R152, R152 ;  /* 0x0000009800987308 */ /* 0x000e620000000800 */
[----:B------:R-:W-:-:S02]  /*177a0*/  FFMA.FTZ R151, R11, R167, -R160 ;  /* 0x000000a70b977223 */ /* 0x000fc400000108a0 */
[-CC-:B------:R-:W-:Y:S01]  /*177b0*/  FFMA.FTZ R144, R10, R167.reuse, -R160.reuse ;  /* 0x000000a70a907223 */ /* 0x180fe200000108a0 */
[----:B------:R-:W-:Y:S04]  /*177c0*/  LDSM.16.MT88.4 R16, [R203+0xe800] ;  /* 0x00e80000cb10783b */ /* 0x000fe80000004200 */
[----:B------:R-:W-:Y:S01]  /*177d0*/  MUFU.EX2 R150, R150 ;  /* 0x0000009600967308 */ /* 0x000fe20000000800 */
[-CC-:B------:R-:W-:Y:S01]  /*177e0*/  FFMA.FTZ R149, R9, R167.reuse, -R160.reuse ;  /* 0x000000a709957223 */ /* 0x180fe200000108a0 */
[----:B------:R-:W-:Y:S01]  /*177f0*/  LDSM.16.MT88.4 R20, [R205+0xc800] ;  /* 0x00c80000cd14783b */ /* 0x000fe20000004200 */
[----:B------:R-:W-:-:S03]  /*17800*/  FFMA.FTZ R134, R8, R167, -R160 ;  /* 0x000000a708867223 */ /* 0x000fc600000108a0 */
[----:B------:R-:W2:Y:S02]  /*17810*/  LDSM.16.MT88.4 R8, [R205+0xe800] ;  /* 0x00e80000cd08783b */ /* 0x000ea40000004200 */
[----:B------:R-:W1:Y:S01]  /*17820*/  MUFU.EX2 R147, R147 ;  /* 0x0000009300937308 */ /* 0x000e620000000800 */
[----:B------:R-:W-:Y:S01]  /*17830*/  FFMA.FTZ R2, R2, R167, -R168 ;  /* 0x000000a702027223 */ /* 0x000fe200000108a8 */
[----:B------:R-:W2:Y:S04]  /*17840*/  LDSM.16.MT88.4 R12, [R202+0xe800] ;  /* 0x00e80000ca0c783b */ /* 0x000ea80000004200 */
[----:B------:R-:W-:Y:S02]  /*17850*/  LDSM.16.MT88.4 R136, [R204+0xc800] ;  /* 0x00c80000cc88783b */ /* 0x000fe40000004200 */
[----:B------:R-:W-:Y:S02]  /*17860*/  MUFU.EX2 R154, R154 ;  /* 0x0000009a009a7308 */ /* 0x000fe40000000800 */
[----:B------:R-:W-:Y:S04]  /*17870*/  LDSM.16.MT88.4 R32, [R203+0xc800] ;  /* 0x00c80000cb20783b */ /* 0x000fe80000004200 */
[----:B------:R-:W-:Y:S02]  /*17880*/  LDSM.16.MT88.4 R28, [R202+0xc800] ;  /* 0x00c80000ca1c783b */ /* 0x000fe40000004200 */
[----:B------:R-:W1:Y:S02]  /*17890*/  MUFU.EX2 R157, R157 ;  /* 0x0000009d009d7308 */ /* 0x000e640000000800 */
[----:B------:R-:W-:Y:S06]  /*178a0*/  LDSM.16.MT88.4 R24, [R204+0xe800] ;  /* 0x00e80000cc18783b */ /* 0x000fec0000004200 */
[----:B------:R-:W-:Y:S08]  /*178b0*/  MUFU.EX2 R159, R159 ;  /* 0x0000009f009f7308 */ /* 0x000ff00000000800 */
[----:B------:R-:W2:Y:S01]  /*178c0*/  MUFU.EX2 R148, R148 ;  /* 0x0000009400947308 */ /* 0x000ea20000000800 */
[----:B-1----:R-:W-:-:S02]  /*178d0*/  F2FP.PACK_AB R96, R152, R155 ;  /* 0x0000009b9860723e */ /* 0x002fc400000000ff */
[----:B------:R-:W-:Y:S02]  /*178e0*/  F2FP.PACK_AB R98, R147, R150 ;  /* 0x000000969362723e */ /* 0x000fe400000000ff */
[----:B------:R-:W-:Y:S02]  /*178f0*/  F2FP.PACK_AB R97, R157, R154 ;  /* 0x0000009a9d61723e */ /* 0x000fe400000000ff */
[----:B--2---:R-:W-:Y:S01]  /*17900*/  F2FP.PACK_AB R99, R148, R159 ;  /* 0x0000009f9463723e */ /* 0x004fe200000000ff */
[----:B------:R-:W-:Y:S06]  /*17910*/  MUFU.EX2 R153, R153 ;  /* 0x0000009900997308 */ /* 0x000fec0000000800 */
[C---:B----4-:R-:W-:Y:S02]  /*17920*/  HMMA.16816.F32 R36, R96.reuse, R40, RZ ;  /* 0x000000286024723c */ /* 0x050fe400000018ff */
[----:B------:R-:W1:Y:S06]  /*17930*/  MUFU.EX2 R146, R146 ;  /* 0x0000009200927308 */ /* 0x000e6c0000000800 */
[C---:B-----5:R-:W-:Y:S02]  /*17940*/  HMMA.16816.F32 R52, R96.reuse, R56, RZ ;  /* 0x000000386034723c */ /* 0x060fe400000018ff */
[----:B------:R-:W-:Y:S06]  /*17950*/  MUFU.EX2 R145, R145 ;  /* 0x0000009100917308 */ /* 0x000fec0000000800 */
[C---:B------:R-:W-:Y:S02]  /*17960*/  HMMA.16816.F32 R40, R96.reuse, R42, RZ ;  /* 0x0000002a6028723c */ /* 0x040fe400000018ff */
[----:B------:R-:W-:Y:S06]  /*17970*/  MUFU.EX2 R2, R2 ;  /* 0x0000000200027308 */ /* 0x000fec0000000800 */
[C---:B------:R-:W-:Y:S02]  /*17980*/  HMMA.16816.F32 R56, R96.reuse, R58, RZ ;  /* 0x0000003a6038723c */ /* 0x040fe400000018ff */
[----:B------:R-:W-:Y:S08]  /*17990*/  MUFU.EX2 R151, R151 ;  /* 0x0000009700977308 */ /* 0x000ff00000000800 */
[----:B------:R-:W2:Y:S08]  /*179a0*/  MUFU.EX2 R144, R144 ;  /* 0x0000009000907308 */ /* 0x000eb00000000800 */
[----:B------:R-:W-:Y:S08]  /*179b0*/  MUFU.EX2 R149, R149 ;  /* 0x0000009500957308 */ /* 0x000ff00000000800 */
[----:B------:R-:W4:Y:S01]  /*179c0*/  MUFU.EX2 R134, R134 ;  /* 0x0000008600867308 */ /* 0x000f220000000800 */
[C---:B------:R-:W-:Y:S08]  /*179d0*/  HMMA.16816.F32 R128, R96.reuse, R124, RZ ;  /* 0x0000007c6080723c */ /* 0x040ff000000018ff */
[C---:B------:R-:W-:Y:S08]  /*179e0*/  HMMA.16816.F32 R120, R96.reuse, R116, RZ ;  /* 0x000000746078723c */ /* 0x040ff000000018ff */
[C---:B---3--:R-:W-:Y:S08]  /*179f0*/  HMMA.16816.F32 R112, R96.reuse, R108, RZ ;  /* 0x0000006c6070723c */ /* 0x048ff000000018ff */
[C---:B------:R-:W-:Y:S08]  /*17a00*/  HMMA.16816.F32 R104, R96.reuse, R100, RZ ;  /* 0x000000646068723c */ /* 0x040ff000000018ff */
        /* <DEDUP_REMOVED lines=14> */
[C---:B------:R-:W-:Y:S07]  /*17af0*/  HMMA.16816.F32 R92, R96.reuse, R4, RZ ;  /* 0x00000004605c723c */ /* 0x040fee00000018ff */
[----:B-1----:R-:W-:Y:S01]  /*17b00*/  F2FP.PACK_AB R4, R146, R153 ;  /* 0x000000999204723e */ /* 0x002fe200000000ff */
[----:B------:R-:W-:Y:S01]  /*17b10*/  HMMA.16816.F32 R96, R96, R6, RZ ;  /* 0x000000066060723c */ /* 0x000fe200000018ff */
[----:B--2---:R-:W-:-:S06]  /*17b20*/  F2FP.PACK_AB R5, R144, R151 ;  /* 0x000000979005723e */ /* 0x004fcc00000000ff */
[----:B------:R-:W-:Y:S02]  /*17b30*/  F2FP.PACK_AB R6, R2, R145 ;  /* 0x000000910206723e */ /* 0x000fe400000000ff */
[----:B----4-:R-:W-:-:S07]  /*17b40*/  F2FP.PACK_AB R7, R134, R149 ;  /* 0x000000958607723e */ /* 0x010fce00000000ff */
[C---:B------:R-:W-:Y:S08]  /*17b50*/  HMMA.16816.F32 R36, R4.reuse, R8, R36 ;  /* 0x000000080424723c */ /* 0x040ff00000001824 */
        /* <DEDUP_REMOVED lines=15> */
[----:B------:R-:W-:Y:S01]  /*17c50*/  HMMA.16816.F32 R88, R4, R18, R88 ;  /* 0x000000120458723c */ /* 0x000fe20000001858 */
[----:B------:R-:W2:Y:S01]  /*17c60*/  LDSM.16.MT88.4 R16, [R204+0xd000] ;  /* 0x00d00000cc10783b */ /* 0x000ea20000004200 */
[----:B------:R-:W-:-:S02]  /*17c70*/  FFMA.FTZ R156, R156, R167, -R168 ;  /* 0x000000a79c9c7223 */ /* 0x000fc400000108a8 */
[-CC-:B------:R-:W-:Y:S02]  /*17c80*/  FFMA.FTZ R161, R161, R167.reuse, -R168.reuse ;  /* 0x000000a7a1a17223 */ /* 0x180fe400000108a8 */
[-CC-:B------:R-:W-:Y:S02]  /*17c90*/  FFMA.FTZ R158, R158, R167.reuse, -R168.reuse ;  /* 0x000000a79e9e7223 */ /* 0x180fe400000108a8 */
[-C--:B------:R-:W-:Y:S02]  /*17ca0*/  FFMA.FTZ R163, R163, R167.reuse, -R168 ;  /* 0x000000a7a3a37223 */ /* 0x080fe400000108a8 */
[-CC-:B------:R-:W-:Y:S02]  /*17cb0*/  FFMA.FTZ R166, R166, R167.reuse, -R160.reuse ;  /* 0x000000a7a6a67223 */ /* 0x180fe400000108a0 */
[-CC-:B------:R-:W-:Y:S02]  /*17cc0*/  FFMA.FTZ R169, R169, R167.reuse, -R160.reuse ;  /* 0x000000a7a9a97223 */ /* 0x180fe400000108a0 */
[----:B------:R-:W-:-:S02]  /*17cd0*/  FFMA.FTZ R171, R171, R167, -R160 ;  /* 0x000000a7abab7223 */ /* 0x000fc400000108a0 */
[-C--:B------:R-:W-:Y:S01]  /*17ce0*/  FFMA.FTZ R172, R172, R167.reuse, -R160 ;  /* 0x000000a7acac7223 */ /* 0x080fe200000108a0 */
[C---:B------:R-:W-:Y:S01]  /*17cf0*/  HMMA.16816.F32 R120, R4.reuse, R136, R120 ;  /* 0x000000880478723c */ /* 0x040fe20000001878 */
[----:B------:R-:W-:Y:S07]  /*17d00*/  MUFU.EX2 R156, R156 ;  /* 0x0000009c009c7308 */ /* 0x000fee0000000800 */
[C---:B------:R-:W-:Y:S01]  /*17d10*/  HMMA.16816.F32 R116, R4.reuse, R138, R116 ;  /* 0x0000008a0474723c */ /* 0x040fe20000001874 */
[----:B------:R-:W5:Y:S01]  /*17d20*/  MUFU.EX2 R161, R161 ;  /* 0x000000a100a17308 */ /* 0x000f620000000800 */
[----:B------:R-:W-:Y:S01]  /*17d30*/  FFMA.FTZ R174, R174, R167, -R168 ;  /* 0x000000a7aeae7223 */ /* 0x000fe200000108a8 */
[----:B------:R-:W-:Y:S06]  /*17d40*/  LDSM.16.MT88.4 R136, [R203+0xd800] ;  /* 0x00d80000cb88783b */ /* 0x000fec0000004200 */
[----:B------:R-:W-:Y:S08]  /*17d50*/  MUFU.EX2 R158, R158 ;  /* 0x0000009e009e7308 */ /* 0x000ff00000000800 */
[----:B------:R-:W1:Y:S08]  /*17d60*/  MUFU.EX2 R163, R163 ;  /* 0x000000a300a37308 */ /* 0x000e700000000800 */
[----:B------:R-:W-:Y:S08]  /*17d70*/  MUFU.EX2 R166, R166 ;  /* 0x000000a600a67308 */ /* 0x000ff00000000800 */
[----:B------:R-:W1:Y:S08]  /*17d80*/  MUFU.EX2 R169, R169 ;  /* 0x000000a900a97308 */ /* 0x000e700000000800 */
[----:B------:R-:W-:Y:S08]  /*17d90*/  MUFU.EX2 R171, R171 ;  /* 0x000000ab00ab7308 */ /* 0x000ff00000000800 */
[----:B------:R-:W1:Y:S01]  /*17da0*/  MUFU.EX2 R172, R172 ;  /* 0x000000ac00ac7308 */ /* 0x000e620000000800 */
        /* <DEDUP_REMOVED lines=15> */
[----:B-----5:R-:W-:-:S02]  /*17ea0*/  F2FP.PACK_AB R4, R161, R156 ;  /* 0x0000009ca104723e */ /* 0x020fc400000000ff */
[----:B-1----:R-:W-:Y:S02]  /*17eb0*/  F2FP.PACK_AB R6, R163, R158 ;  /* 0x0000009ea306723e */ /* 0x002fe400000000ff */
[----:B------:R-:W-:Y:S02]  /*17ec0*/  F2FP.PACK_AB R5, R169, R166 ;  /* 0x000000a6a905723e */ /* 0x000fe400000000ff */
[----:B------:R-:W-:-:S07]  /*17ed0*/  F2FP.PACK_AB R7, R172, R171 ;  /* 0x000000abac07723e */ /* 0x000fce00000000ff */
        /* <DEDUP_REMOVED lines=26> */
[-C--:B------:R-:W-:Y:S02]  /*18080*/  FFMA.FTZ R233, R143, R167.reuse, -R168 ;  /* 0x000000a78fe97223 */ /* 0x080fe400000108a8 */
[-CC-:B------:R-:W-:Y:S02]  /*18090*/  FFMA.FTZ R168, R142, R167.reuse, -R160.reuse ;  /* 0x000000a78ea87223 */ /* 0x180fe400000108a0 */
[-CC-:B------:R-:W-:Y:S02]  /*180a0*/  FFMA.FTZ R175, R141, R167.reuse, -R160.reuse ;  /* 0x000000a78daf7223 */ /* 0x180fe400000108a0 */
[-CC-:B------:R-:W-:Y:S02]  /*180b0*/  FFMA.FTZ R176, R140, R167.reuse, -R160.reuse ;  /* 0x000000a78cb07223 */ /* 0x180fe400000108a0 */
[----:B------:R-:W-:Y:S01]  /*180c0*/  FFMA.FTZ R231, R162, R167, -R160 ;  /* 0x000000a7a2e77223 */ /* 0x000fe200000108a0 */
[C---:B------:R-:W-:Y:S01]  /*180d0*/  HMMA.16816.F32 R68, R4.reuse, R20, R68 ;  /* 0x000000140444723c */ /* 0x040fe20000001844 */
[----:B------:R-:W-:Y:S01]  /*180e0*/  MUFU.EX2 R174, R174 ;  /* 0x000000ae00ae7308 */ /* 0x000fe20000000800 */
[----:B------:R-:W-:Y:S01]  /*180f0*/  FADD.FTZ R155, R155, R152 ;  /* 0x000000989b9b7221 */ /* 0x000fe20000010000 */
[----:B------:R-:W4:Y:S05]  /*18100*/  LDSM.16.MT88.4 R140, [R204+0xd800] ;  /* 0x00d80000cc8c783b */ /* 0x000f2a0000004200 */
[C---:B------:R-:W-:Y:S01]  /*18110*/  HMMA.16816.F32 R72, R4.reuse, R22, R72 ;  /* 0x000000160448723c */ /* 0x040fe20000001848 */
[----:B------:R-:W5:Y:S08]  /*18120*/  MUFU.EX2 R173, R173 ;  /* 0x000000ad00ad7308 */ /* 0x000f700000000800 */
[----:B------:R-:W-:Y:S08]  /*18130*/  MUFU.EX2 R170, R170 ;  /* 0x000000aa00aa7308 */ /* 0x000ff00000000800 */
[----:B------:R-:W1:Y:S08]  /*18140*/  MUFU.EX2 R233, R233 ;  /* 0x000000e900e97308 */ /* 0x000e700000000800 */
[----:B------:R-:W-:Y:S08]  /*18150*/  MUFU.EX2 R168, R168 ;  /* 0x000000a800a87308 */ /* 0x000ff00000000800 */
[----:B------:R-:W1:Y:S08]  /*18160*/  MUFU.EX2 R175, R175 ;  /* 0x000000af00af7308 */ /* 0x000e700000000800 */
[----:B------:R-:W-:Y:S08]  /*18170*/  MUFU.EX2 R176, R176 ;  /* 0x000000b000b07308 */ /* 0x000ff00000000800 */
[----:B------:R-:W1:Y:S01]  /*18180*/  MUFU.EX2 R231, R231 ;  /* 0x000000e700e77308 */ /* 0x000e620000000800 */
[----:B------:R-:W-:Y:S01]  /*18190*/  FADD.FTZ R154, R154, R157 ;  /* 0x0000009d9a9a7221 */ /* 0x000fe20000010000 */
[----:B------:R-:W-:Y:S01]  /*181a0*/  HMMA.16816.F32 R112, R4, R32, R112 ;  /* 0x000000200470723c */ /* 0x000fe20000001870 */
[----:B------:R-:W-:Y:S01]  /*181b0*/  FADD.FTZ R150, R150, R155 ;  /* 0x0000009b96967221 */ /* 0x000fe20000010000 */
[----:B------:R-:W-:Y:S01]  /*181c0*/  LDSM.16.MT88.4 R20, [R202+0xf800] ;  /* 0x00f80000ca14783b */ /* 0x000fe20000004200 */
[----:B------:R-:W-:-:S05]  /*181d0*/  FADD.FTZ R159, R159, R154 ;  /* 0x0000009a9f9f7221 */ /* 0x000fca0000010000 */
[----:B------:R-:W-:Y:S01]  /*181e0*/  HMMA.16816.F32 R108, R4, R34, R108 ;  /* 0x00000022046c723c */ /* 0x000fe2000000186c */
[----:B------:R-:W-:Y:S01]  /*181f0*/  FADD.FTZ R150, R147, R150 ;  /* 0x0000009693967221 */ /* 0x000fe20000010000 */
[----:B------:R-:W2:Y:S01]  /*18200*/  LDSM.16.MT88.4 R32, [R202+0xd800] ;  /* 0x00d80000ca20783b */ /* 0x000ea20000004200 */
[----:B------:R-:W-:-:S05]  /*18210*/  FADD.FTZ R148, R148, R159 ;  /* 0x0000009f94947221 */ /* 0x000fca0000010000 */
[C---:B------:R-:W-:Y:S08]  /*18220*/  HMMA.16816.F32 R104, R4.reuse, R28, R104 ;  /* 0x0000001c0468723c */ /* 0x040ff00000001868 */
[C---:B------:R-:W-:Y:S08]  /*18230*/  HMMA.16816.F32 R100, R4.reuse, R30, R100 ;  /* 0x0000001e0464723c */ /* 0x040ff00000001864 */
[C---:B------:R-:W-:Y:S08]  /*18240*/  HMMA.16816.F32 R44, R4.reuse, R24, R44 ;  /* 0x00000018042c723c */ /* 0x040ff0000000182c */
[----:B------:R-:W-:Y:S01]  /*18250*/  HMMA.16816.F32 R48, R4, R26, R48 ;  /* 0x0000001a0430723c */ /* 0x000fe20000001830 */
[----:B------:R-:W-:Y:S01]  /*18260*/  FADD.FTZ R153, R153, R150 ;  /* 0x0000009699997221 */ /* 0x000fe20000010000 */
[----:B------:R-:W2:Y:S01]  /*18270*/  LDSM.16.MT88.4 R28, [R204+0xf800] ;  /* 0x00f80000cc1c783b */ /* 0x000ea20000004200 */
[----:B------:R-:W-:-:S03]  /*18280*/  FADD.FTZ R151, R151, R148 ;  /* 0x0000009497977221 */ /* 0x000fc60000010000 */
[----:B------:R-:W2:Y:S01]  /*18290*/  LDSM.16.MT88.4 R24, [R203+0xf800] ;  /* 0x00f80000cb18783b */ /* 0x000ea20000004200 */
[----:B-----5:R-:W-:Y:S02]  /*182a0*/  F2FP.PACK_AB R4, R173, R174 ;  /* 0x000000aead04723e */ /* 0x020fe400000000ff */
[----:B-1----:R-:W-:Y:S02]  /*182b0*/  F2FP.PACK_AB R6, R233, R170 ;  /* 0x000000aae906723e */ /* 0x002fe400000000ff */
[----:B------:R-:W-:Y:S02]  /*182c0*/  F2FP.PACK_AB R5, R175, R168 ;  /* 0x000000a8af05723e */ /* 0x000fe400000000ff */
[----:B------:R-:W-:Y:S01]  /*182d0*/  F2FP.PACK_AB R7, R231, R176 ;  /* 0x000000b0e707723e */ /* 0x000fe200000000ff */
[----:B------:R-:W-:Y:S02]  /*182e0*/  FADD.FTZ R146, R146, R153 ;  /* 0x0000009992927221 */ /* 0x000fe40000010000 */
[----:B------:R-:W-:-:S04]  /*182f0*/  FADD.FTZ R144, R144, R151 ;  /* 0x0000009790907221 */ /* 0x000fc80000010000 */
[C---:B---3--:R-:W-:Y:S08]  /*18300*/  HMMA.16816.F32 R128, R4.reuse, R12, R128 ;  /* 0x0000000c0480723c */ /* 0x048ff00000001880 */
[C---:B------:R-:W-:Y:S01]  /*18310*/  HMMA.16816.F32 R124, R4.reuse, R14, R124 ;  /* 0x0000000e047c723c */ /* 0x040fe2000000187c */
[----:B------:R-:W1:Y:S07]  /*18320*/  LDSM.16.MT88.4 R12, [R204+0x11800] ;  /* 0x01180000cc0c783b */ /* 0x000e6e0000004200 */
[C---:B------:R-:W-:Y:S08]  /*18330*/  HMMA.16816.F32 R36, R4.reuse, R8, R36 ;  /* 0x000000080424723c */ /* 0x040ff00000001824 */
[C---:B------:R-:W-:Y:S01]  /*18340*/  HMMA.16816.F32 R40, R4.reuse, R10, R40 ;  /* 0x0000000a0428723c */ /* 0x040fe20000001828 */
[----:B------:R-:W3:Y:S07]  /*18350*/  LDSM.16.MT88.4 R8, [R203+0x11800] ;  /* 0x01180000cb08783b */ /* 0x000eee0000004200 */
[C---:B--2---:R-:W-:Y:S08]  /*18360*/  HMMA.16816.F32 R68, R4.reuse, R16, R68 ;  /* 0x000000100444723c */ /* 0x044ff00000001844 */
[----:B------:R-:W-:Y:S01]  /*18370*/  HMMA.16816.F32 R72, R4, R18, R72 ;  /* 0x000000120448723c */ /* 0x000fe20000001848 */
[----:B------:R-:W2:Y:S01]  /*18380*/  LDSM.16.MT88.4 R16, [R202+0x11800] ;  /* 0x01180000ca10783b */ /* 0x000ea20000004200 */
[----:B------:R-:W-:-:S02]  /*18390*/  FADD.FTZ R145, R145, R146 ;  /* 0x0000009291917221 */ /* 0x000fc40000010000 */
[----:B------:R-:W-:Y:S02]  /*183a0*/  FADD.FTZ R149, R149, R144 ;  /* 0x0000009095957221 */ /* 0x000fe40000010000 */
[----:B------:R-:W-:Y:S02]  /*183b0*/  FADD.FTZ R145, R2, R145 ;  /* 0x0000009102917221 */ /* 0x000fe40000010000 */
[----:B------:R-:W-:Y:S02]  /*183c0*/  FADD.FTZ R149, R134, R149 ;  /* 0x0000009586957221 */ /* 0x000fe40000010000 */
[----:B------:R-:W-:Y:S02]  /*183d0*/  FADD.FTZ R156, R156, R145 ;  /* 0x000000919c9c7221 */ /* 0x000fe40000010000 */
[----:B------:R-:W-:Y:S02]  /*183e0*/  FADD.FTZ R166, R166, R149 ;  /* 0x00000095a6a67221 */ /* 0x000fe40000010000 */
        /* <DEDUP_REMOVED lines=9> */
[----:B------:R-:W-:Y:S01]  /*18480*/  FADD.FTZ R175, R175, R168 ;  /* 0x000000a8afaf7221 */ /* 0x000fe20000010000 */
[----:B----4-:R-:W-:Y:S01]  /*18490*/  HMMA.16816.F32 R120, R4, R140, R120 ;  /* 0x0000008c0478723c */ /* 0x010fe20000001878 */
[----:B------:R-:W-:Y:S02]  /*184a0*/  FADD.FTZ R170, R170, R173 ;  /* 0x000000adaaaa7221 */ /* 0x000fe40000010000 */
[----:B------:R-:W-:Y:S02]  /*184b0*/  FADD.FTZ R176, R176, R175 ;  /* 0x000000afb0b07221 */ /* 0x000fe40000010000 */
[----:B------:R-:W-:-:S03]  /*184c0*/  FADD.FTZ R233, R233, R170 ;  /* 0x000000aae9e97221 */ /* 0x000fc60000010000 */
[----:B------:R-:W-:Y:S01]  /*184d0*/  HMMA.16816.F32 R116, R4, R142, R116 ;  /* 0x0000008e0474723c */ /* 0x000fe20000001874 */
[----:B------:R-:W-:-:S07]  /*184e0*/  FADD.FTZ R231, R231, R176 ;  /* 0x000000b0e7e77221 */ /* 0x000fce0000010000 */
        /* <DEDUP_REMOVED lines=18> */
[----:B------:R-:W-:Y:S01]  /*18610*/  ULDC.64 UR4, c[0x0][0x40] ;  /* 0x0000100000047ab9 */ /* 0x000fe20000000a00 */
[----:B------:R-:W-:-:S04]  /*18620*/  DEPBAR.LE SB0, 0x0 ;  /* 0x000080000000791a */ /* 0x000fc80000000000 */
[----:B------:R-:W-:Y:S01]  /*18630*/  UIADD3 UR4, UP0, UR4, 0x160, URZ ;  /* 0x0000016004047890 */ /* 0x000fe2000ff1e03f */
[----:B------:R-:W-:-:S03]  /*18640*/  IADD3 R219, R133, -0x2, RZ ;  /* 0xfffffffe85db7810 */ /* 0x000fc60007ffe0ff */
[----:B------:R-:W-:Y:S02]  /*18650*/  UIADD3.X UR5, URZ, UR5, URZ, UP0, !UPT ;  /* 0x000000053f057290 */ /* 0x000fe400087fe43f */
[----:B------:R-:W-:-:S04]  /*18660*/  IMAD.U32 R180, RZ, RZ, UR4 ;  /* 0x00000004ffb47e24 */ /* 0x000fc8000f8e00ff */
[----:B------:R-:W-:Y:S01]  /*18670*/  MOV R181, UR5 ;  /* 0x0000000500b57c02 */ /* 0x000fe20008000f00 */
[----:B------:R-:W-:Y:S01]  /*18680*/  WARPSYNC 0xffffffff ;  /* 0xffffffff00007948 */ /* 0x000fe20003800000 */
[----:B------:R-:W-:Y:S01]  /*18690*/  BSSY B0, `(.L_x_7283) ;  /* 0x0000045000007945 */ /* 0x000fe20003800000 */
[----:B------:R-:W-:Y:S06]  /*186a0*/  BAR.SYNC.DEFER_BLOCKING 0x0 ;  /* 0x0000000000007b1d */ /* 0x000fec0000010000 */
[----:B------:R-:W-:Y:S05]  /*186b0*/  @!P0 BRA `(.L_x_7284) ;  /* 0x000003e000008947 */ /* 0x000fea0003800000 */
[----:B------:R-:W-:Y:S02]  /*186c0*/  ULDC.64 UR4, c[0x0][0x118] ;  /* 0x0000460000047ab9 */ /* 0x000fe40000000a00 */
[----:B------:R-:W2:Y:S01]  /*186d0*/  LD.E R11, [R180.64+0x170] ;  /* 0x00017004b40b7980 */ /* 0x000ea2000c101900 */
[----:B------:R-:W-:-:S05]  /*186e0*/  IMAD.SHL.U32 R2, R219, 0x40, RZ ;  /* 0x00000040db027824 */ /* 0x000fca00078e00ff */
[C---:B------:R-:W-:Y:S02]  /*186f0*/  IADD3 R10, R2.reuse, 0x40, RZ ;  /* 0x00000040020a7810 */ /* 0x040fe40007ffe0ff */
[----:B------:R-:W-:Y:S02]  /*18700*/  IABS R4, R2 ;  /* 0x0000000200047213 */ /* 0x000fe40000000000 */
[-C--:B--2---:R-:W-:Y:S02]  /*18710*/  IABS R7, R11.reuse ;  /* 0x0000000b00077213 */ /* 0x084fe40000000000 */
[-C--:B------:R-:W-:Y:S02]  /*18720*/  IABS R5, R11.reuse ;  /* 0x0000000b00057213 */ /* 0x080fe40000000000 */
[----:B------:R-:W1:Y:S01]  /*18730*/  I2F.RP R8, R7 ;  /* 0x0000000700087306 */ /* 0x000e620000209400 */
[----:B------:R-:W-:Y:S02]  /*18740*/  LOP3.LUT R2, R2, R11, RZ, 0x3c, !PT ;  /* 0x0000000b02027212 */ /* 0x000fe400078e3cff */
[----:B------:R-:W-:-:S02]  /*18750*/  IMAD.MOV R5, RZ, RZ, -R5 ;  /* 0x000000ffff057224 */ /* 0x000fc400078e0a05 */
[----:B------:R-:W-:-:S03]  /*18760*/  ISETP.GE.AND P1, PT, R2, RZ, PT ;  /* 0x000000ff0200720c */ /* 0x000fc60003f26270 */
[----:B-1----:R-:W1:Y:S02]  /*18770*/  MUFU.RCP R12, R8 ;  /* 0x00000008000c7308 */ /* 0x002e640000001000 */
[----:B-1----:R-:W-:-:S06]  /*18780*/  IADD3 R12, R12, 0xffffffe, RZ ;  /* 0x0ffffffe0c0c7810 */ /* 0x002fcc0007ffe0ff */
[----:B------:R-:W1:Y:S02]  /*18790*/  F2I.FTZ.U32.TRUNC.NTZ R13, R12 ;  /* 0x0000000c000d7305 */ /* 0x000e64000021f000 */
[--C-:B-1----:R-:W-:Y:S02]  /*187a0*/  IMAD.MOV R6, RZ, RZ, -R13.reuse ;  /* 0x000000ffff067224 */ /* 0x102fe400078e0a0d */
[----:B------:R-:W-:Y:S02]  /*187b0*/  IMAD.MOV.U32 R12, RZ, RZ, RZ ;  /* 0x000000ffff0c7224 */ /* 0x000fe400078e00ff */
[----:B------:R-:W-:Y:S01]  /*187c0*/  IMAD R9, R6, R7, RZ ;  /* 0x0000000706097224 */ /* 0x000fe200078e02ff */
[----:B------:R-:W-:Y:S02]  /*187d0*/  IABS R6, R10 ;  /* 0x0000000a00067213 */ /* 0x000fe40000000000 */
[----:B------:R-:W-:Y:S01]  /*187e0*/  LOP3.LUT R10, R10, R11, RZ, 0x3c, !PT ;  /* 0x0000000b0a0a7212 */ /* 0x000fe200078e3cff */
[----:B------:R-:W-:-:S02]  /*187f0*/  IMAD.HI.U32 R9, R13, R9, R12 ;  /* 0x000000090d097227 */ /* 0x000fc400078e000c */
[----:B------:R-:W2:Y:S01]  /*18800*/  LD.E.64 R12, [R180.64+0x28] ;  /* 0x00002804b40c7980 */ /* 0x000ea2000c101b00 */
[----:B------:R-:W-:-:S03]  /*18810*/  ISETP.GE.AND P3, PT, R10, RZ, PT ;  /* 0x000000ff0a00720c */ /* 0x000fc60003f66270 */
[----:B------:R-:W-:-:S04]  /*18820*/  IMAD.HI.U32 R8, R9, R4, RZ ;  /* 0x0000000409087227 */ /* 0x000fc800078e00ff */
[----:B------:R-:W-:-:S04]  /*18830*/  IMAD.HI.U32 R9, R9, R6, RZ ;  /* 0x0000000609097227 */ /* 0x000fc800078e00ff */
[-C--:B------:R-:W-:Y:S02]  /*18840*/  IMAD R4, R8, R5.reuse, R4 ;  /* 0x0000000508047224 */ /* 0x080fe400078e0204 */
        /* <DEDUP_REMOVED lines=8> */
[----:B------:R-:W-:Y:S02]  /*188d0*/  @!P4 IADD3 R9, R9, 0x1, RZ ;  /* 0x000000010909c810 */ /* 0x000fe40007ffe0ff */
[----:B------:R-:W-:-:S02]  /*188e0*/  ISETP.NE.AND P2, PT, R11, RZ, PT ;  /* 0x000000ff0b00720c */ /* 0x000fc40003f45270 */
[----:B------:R-:W-:-:S05]  /*188f0*/  LOP3.LUT R7, RZ, R11, RZ, 0x33, !PT ;  /* 0x0000000bff077212 */ /* 0x000fca00078e33ff */
[----:B------:R-:W-:Y:S02]  /*18900*/  @P5 IADD3 R8, R8, 0x1, RZ ;  /* 0x0000000108085810 */ /* 0x000fe40007ffe0ff */
[----:B------:R-:W-:-:S03]  /*18910*/  @P6 IADD3 R9, R9, 0x1, RZ ;  /* 0x0000000109096810 */ /* 0x000fc60007ffe0ff */
[----:B------:R-:W-:Y:S02]  /*18920*/  @!P1 IMAD.MOV R8, RZ, RZ, -R8 ;  /* 0x000000ffff089224 */ /* 0x000fe400078e0a08 */
[----:B------:R-:W-:-:S03]  /*18930*/  @!P3 IMAD.MOV R9, RZ, RZ, -R9 ;  /* 0x000000ffff09b224 */ /* 0x000fc600078e0a09 */
[C---:B------:R-:W-:Y:S02]  /*18940*/  SEL R4, R7.reuse, R8, !P2 ;  /* 0x0000000807047207 */ /* 0x040fe40005000000 */
[----:B------:R-:W-:Y:S02]  /*18950*/  SEL R7, R7, R9, !P2 ;  /* 0x0000000907077207 */ /* 0x000fe40005000000 */
[----:B------:R-:W3:Y:S01]  /*18960*/  LD.E.64 R8, [R180.64+0x40] ;  /* 0x00004004b4087980 */ /* 0x000ee2000c101b00 */
[----:B------:R-:W-:-:S04]  /*18970*/  IMAD.WIDE R16, R4, 0x4, R220 ;  /* 0x0000000404107825 */ /* 0x000fc800078e02dc */
[C---:B------:R-:W-:Y:S01]  /*18980*/  IMAD.WIDE R14, R7.reuse, 0x4, R220 ;  /* 0x00000004070e7825 */ /* 0x040fe200078e02dc */
[----:B------:R-:W4:Y:S04]  /*18990*/  LD.E R2, [R16.64] ;  /* 0x0000000410027980 */ /* 0x000f28000c101900 */
[----:B------:R-:W4:Y:S01]  /*189a0*/  LD.E R5, [R14.64] ;  /* 0x000000040e057980 */ /* 0x000f22000c101900 */
[----:B------:R-:W-:-:S05]  /*189b0*/  IADD3 R4, R7, -R4, RZ ;  /* 0x8000000407047210 */ /* 0x000fca0007ffe0ff */
[----:B------:R-:W-:-:S05]  /*189c0*/  IMAD R11, R11, R4, -0x40 ;  /* 0xffffffc00b0b7424 */ /* 0x000fca00078e0204 */
[----:B------:R-:W-:Y:S01]  /*189d0*/  SHF.R.S32.HI R7, RZ, 0x1f, R11 ;  /* 0x0000001fff077819 */ /* 0x000fe2000001140b */
[-C--:B---3--:R-:W-:Y:S02]  /*189e0*/  IMAD R4, R9, R11.reuse, RZ ;  /* 0x0000000b09047224 */ /* 0x088fe400078e02ff */
[----:B------:R-:W-:-:S04]  /*189f0*/  IMAD.WIDE.U32 R10, R8, R11, RZ ;  /* 0x0000000b080a7225 */ /* 0x000fc800078e00ff */
[----:B------:R-:W-:Y:S02]  /*18a00*/  IMAD R4, R8, R7, R4 ;  /* 0x0000000708047224 */ /* 0x000fe400078e0204 */
[----:B----4-:R-:W-:Y:S02]  /*18a10*/  IMAD.IADD R5, R2, 0x1, -R5 ;  /* 0x0000000102057824 */ /* 0x010fe400078e0a05 */
[----:B------:R-:W-:Y:S02]  /*18a20*/  IMAD.IADD R11, R11, 0x1, R4 ;  /* 0x000000010b0b7824 */ /* 0x000fe400078e0204 */
[----:B--2---:R-:W-:Y:S01]  /*18a30*/  IMAD R7, R13, R5, RZ ;  /* 0x000000050d077224 */ /* 0x004fe200078e02ff */
[----:B------:R-:W-:Y:S01]  /*18a40*/  SHF.R.S32.HI R2, RZ, 0x1f, R5 ;  /* 0x0000001fff027819 */ /* 0x000fe20000011405 */
[----:B------:R-:W-:-:S04]  /*18a50*/  IMAD.WIDE.U32 R10, R5, R12, R10 ;  /* 0x0000000c050a7225 */ /* 0x000fc800078e000a */
[----:B------:R-:W-:Y:S02]  /*18a60*/  IMAD R2, R12, R2, R7 ;  /* 0x000000020c027224 */ /* 0x000fe400078e0207 */
[----:B------:R-:W-:-:S03]  /*18a70*/  IMAD.MOV.U32 R5, RZ, RZ, R10 ;  /* 0x000000ffff057224 */ /* 0x000fc600078e000a */
[----:B------:R-:W-:Y:S01]  /*18a80*/  IADD3 R2, R11, R2, RZ ;  /* 0x000000020b027210 */ /* 0x000fe20007ffe0ff */
[----:B------:R-:W-:Y:S05]  /*18a90*/  BRA `(.L_x_7285) ;  /* 0x0000004000007947 */ /* 0x000fea0003800000 */
.L_x_7284:
[----:B------:R-:W-:Y:S02]  /*18aa0*/  ULDC.64 UR4, c[0x0][0x118] ;  /* 0x0000460000047ab9 */ /* 0x000fe40000000a00 */
[----:B------:R-:W2:Y:S02]  /*18ab0*/  LD.E R5, [R180.64+0x40] ;  /* 0x00004004b4057980 */ /* 0x000ea4000c101900 */
[----:B--2---:R-:W-:-:S04]  /*18ac0*/  LEA R5, -R5, RZ, 0x6 ;  /* 0x000000ff05057211 */ /* 0x004fc800078e31ff */
[----:B------:R-:W-:Y:S02]  /*18ad0*/  SHF.R.S32.HI R2, RZ, 0x1f, R5 ;  /* 0x0000001fff027819 */ /* 0x000fe40000011405 */
.L_x_7285:
[----:B------:R-:W-:Y:S05]  /*18ae0*/  BSYNC B0 ;  /* 0x0000000000007941 */ /* 0x000fea0003800000 */
.L_x_7283:
[C---:B------:R-:W-:Y:S01]  /*18af0*/  LOP3.LUT P5, RZ, R222.reuse, 0x1, RZ, 0xc0, !PT ;  /* 0x00000001deff7812 */ /* 0x040fe200078ac0ff */
[----:B------:R-:W-:Y:S01]  /*18b00*/  ULDC.64 UR4, c[0x0][0x118] ;  /* 0x0000460000047ab9 */ /* 0x000fe20000000a00 */
[C---:B------:R-:W-:Y:S02]  /*18b10*/  LOP3.LUT P4, RZ, R222.reuse, 0x2, RZ, 0xc0, !PT ;  /* 0x00000002deff7812 */ /* 0x040fe4000788c0ff */
[----:B------:R-:W-:Y:S02]  /*18b20*/  LOP3.LUT P3, RZ, R222, 0x4, RZ, 0xc0, !PT ;  /* 0x00000004deff7812 */ /* 0x000fe4000786c0ff */
[C---:B------:R-:W-:Y:S02]  /*18b30*/  IADD3 R7, P2, R5.reuse, R206, RZ ;  /* 0x000000ce05077210 */ /* 0x040fe40007f5e0ff */
[----:B------:R-:W-:-:S03]  /*18b40*/  LEA R182, P1, R5, R164, 0x1 ;  /* 0x000000a405b67211 */ /* 0x000fc600078208ff */
[----:B------:R-:W-:Y:S01]  /*18b50*/  IMAD.X R4, R2, 0x1, R207, P2 ;  /* 0x0000000102047824 */ /* 0x000fe200010e06cf */
[-C--:B------:R-:W-:Y:S02]  /*18b60*/  LEA.HI.X R183, R5, R165.reuse, R2, 0x1, P1 ;  /* 0x000000a505b77211 */ /* 0x080fe400008f0c02 */
[CC--:B------:R-:W-:Y:S02]  /*18b70*/  @P5 LEA R10, P6, R7.reuse, R164.reuse, 0x1 ;  /* 0x000000a4070a5211 */ /* 0x0c0fe400078c08ff */
[CC--:B------:R-:W-:Y:S01]  /*18b80*/  @P4 LEA R8, P2, R7.reuse, R164.reuse, 0x1 ;  /* 0x000000a407084211 */ /* 0x0c0fe200078408ff */
[----:B------:R-:W-:Y:S01]  /*18b90*/  @!PT LDS RZ, [RZ] ;  /* 0x00000000fffff984 */ /* 0x000fe20000000800 */
[----:B------:R-:W-:Y:S01]  /*18ba0*/  @!PT LDS RZ, [RZ] ;  /* 0x00000000fffff984 */ /* 0x000fe20000000800 */
[----:B------:R-:W-:Y:S01]  /*18bb0*/  @!PT LDS RZ, [RZ] ;  /* 0x00000000fffff984 */ /* 0x000fe20000000800 */
[----:B------:R1:W-:Y:S01]  /*18bc0*/  @P5 LDGSTS.E.BYPASS.LTC128B.128 [R217+0xc000], [R182.64] ;  /* 0x0c000000b6d95fae */ /* 0x0003e2000b901d44 */
[C---:B------:R-:W-:Y:S02]  /*18bd0*/  @P5 LEA.HI.X R11, R7.reuse, R165, R4, 0x1, P6 ;  /* 0x000000a5070b5211 */ /* 0x040fe400030f0c04 */
[C---:B------:R-:W-:Y:S01]  /*18be0*/  @P3 LEA R6, P1, R7.reuse, R164, 0x1 ;  /* 0x000000a407063211 */ /* 0x040fe200078208ff */
[----:B------:R-:W-:Y:S01]  /*18bf0*/  @!P5 STS.128 [R217+0xc000], RZ ;  /* 0x00c000ffd900d388 */ /* 0x000fe20000000c00 */
[----:B------:R-:W-:-:S02]  /*18c00*/  IADD3 R5, P6, R7, R206, RZ ;  /* 0x000000ce07057210 */ /* 0x000fc40007fde0ff */
[CCC-:B------:R-:W-:Y:S02]  /*18c10*/  @P4 LEA.HI.X R9, R7.reuse, R165.reuse, R4.reuse, 0x1, P2 ;  /* 0x000000a507094211 */ /* 0x1c0fe400010f0c04 */
[-C--:B------:R-:W-:Y:S01]  /*18c20*/  @P3 LEA.HI.X R7, R7, R165.reuse, R4, 0x1, P1 ;  /* 0x000000a507073211 */ /* 0x080fe200008f0c04 */
[----:B------:R-:W-:Y:S01]  /*18c30*/  IMAD.X R4, R4, 0x1, R207, P6 ;  /* 0x0000000104047824 */ /* 0x000fe200030e06cf */
[CC--:B------:R-:W-:Y:S02]  /*18c40*/  @P5 LEA R16, P6, R5.reuse, R164.reuse, 0x1 ;  /* 0x000000a405105211 */ /* 0x0c0fe400078c08ff */
[CC--:B------:R-:W-:Y:S02]  /*18c50*/  @P4 LEA R14, P2, R5.reuse, R164.reuse, 0x1 ;  /* 0x000000a4050e4211 */ /* 0x0c0fe400078408ff */
[C---:B------:R-:W-:Y:S02]  /*18c60*/  @P5 LEA.HI.X R17, R5.reuse, R165, R4, 0x1, P6 ;  /* 0x000000a505115211 */ /* 0x040fe400030f0c04 */
[----:B------:R-:W-:-:S02]  /*18c70*/  @P3 LEA R12, P1, R5, R164, 0x1 ;  /* 0x000000a4050c3211 */ /* 0x000fc400078208ff */
[C---:B------:R-:W-:Y:S02]  /*18c80*/  IADD3 R2, P6, R5.reuse, R206, RZ ;  /* 0x000000ce05027210 */ /* 0x040fe40007fde0ff */
[CCC-:B------:R-:W-:Y:S02]  /*18c90*/  @P4 LEA.HI.X R15, R5.reuse, R165.reuse, R4.reuse, 0x1, P2 ;  /* 0x000000a5050f4211 */ /* 0x1c0fe400010f0c04 */
[----:B------:R-:W-:Y:S01]  /*18ca0*/  @P3 LEA.HI.X R13, R5, R165, R4, 0x1, P1 ;  /* 0x000000a5050d3211 */ /* 0x000fe200008f0c04 */
[----:B------:R-:W-:Y:S01]  /*18cb0*/  IMAD.X R4, R4, 0x1, R207, P6 ;  /* 0x0000000104047824 */ /* 0x000fe200030e06cf */
[CC--:B------:R-:W-:Y:S01]  /*18cc0*/  @P5 LEA R22, P6, R2.reuse, R164.reuse, 0x1 ;  /* 0x000000a402165211 */ /* 0x0c0fe200078c08ff */
[----:B------:R-:W-:Y:S01]  /*18cd0*/  @P4 IMAD.MOV.U32 R5, RZ, RZ, R183 ;  /* 0x000000ffff054224 */ /* 0x000fe200078e00b7 */
[CC--:B------:R-:W-:Y:S02]  /*18ce0*/  @P4 LEA R20, P2, R2.reuse, R164.reuse, 0x1 ;  /* 0x000000a402144211 */ /* 0x0c0fe400078408ff */
[----:B------:R-:W-:-:S02]  /*18cf0*/  @P3 LEA R28, P1, R2, R164, 0x1 ;  /* 0x000000a4021c3211 */ /* 0x000fc400078208ff */
[CCC-:B------:R-:W-:Y:S02]  /*18d00*/  @P5 LEA.HI.X R23, R2.reuse, R165.reuse, R4.reuse, 0x1, P6 ;  /* 0x000000a502175211 */ /* 0x1c0fe400030f0c04 */
[CCC-:B------:R-:W-:Y:S02]  /*18d10*/  @P4 LEA.HI.X R21, R2.reuse, R165.reuse, R4.reuse, 0x1, P2 ;  /* 0x000000a502154211 */ /* 0x1c0fe400010f0c04 */
[----:B------:R-:W-:Y:S01]  /*18d20*/  @P3 LEA.HI.X R29, R2, R165, R4, 0x1, P1 ;  /* 0x000000a5021d3211 */ /* 0x000fe200008f0c04 */
[----:B------:R-:W-:-:S05]  /*18d30*/  @P4 IMAD.MOV.U32 R4, RZ, RZ, R182 ;  /* 0x000000ffff044224 */ /* 0x000fca00078e00b6 */
[----:B------:R-:W-:Y:S01]  /*18d40*/  @!PT LDS RZ, [RZ] ;  /* 0x00000000fffff984 */ /* 0x000fe20000000800 */
[----:B------:R-:W-:Y:S01]  /*18d50*/  @!PT LDS RZ, [RZ] ;  /* 0x00000000fffff984 */ /* 0x000fe20000000800 */
[----:B------:R-:W-:Y:S01]  /*18d60*/  @!PT LDS RZ, [RZ] ;  /* 0x00000000fffff984 */ /* 0x000fe20000000800 */
[----:B------:R2:W-:Y:S04]  /*18d70*/  @P4 LDGSTS.E.BYPASS.LTC128B.128 [R217+0xe000], [R4.64+0x80] ;  /* 0x0e00008004d94fae */ /* 0x0005e8000b901d44 */
[----:B------:R-:W-:Y:S01]  /*18d80*/  @!P4 STS.128 [R217+0xe000], RZ ;  /* 0x00e000ffd900c388 */ /* 0x000fe20000000c00 */
[----:B--2---:R-:W-:Y:S02]  /*18d90*/  @P3 IMAD.MOV.U32 R4, RZ, RZ, R182 ;  /* 0x000000ffff043224 */ /* 0x004fe400078e00b6 */
[----:B------:R-:W-:-:S05]  /*18da0*/  @P3 IMAD.MOV.U32 R5, RZ, RZ, R183 ;  /* 0x000000ffff053224 */ /* 0x000fca00078e00b7 */
        /* <DEDUP_REMOVED lines=52> */
[----:B------:R-:W5:Y:S04]  /*190f0*/  LDSM.16.M88.4 R24, [R200+0x6800] ;  /* 0x00680000c818783b */ /* 0x000f680000000200 */
[----:B----4-:R-:W4:Y:S04]  /*19100*/  LDSM.16.M88.4 R16, [R200+0x7000] ;  /* 0x00700000c810783b */ /* 0x010f280000000200 */
[----:B------:R-:W4:Y:S04]  /*19110*/  LDSM.16.M88.4 R140, [R200+0x7800] ;  /* 0x00780000c88c783b */ /* 0x000f280000000200 */
[----:B------:R-:W-:Y:S04]  /*19120*/  LDSM.16.M88.4 R144, [R199] ;  /* 0x00000000c790783b */ /* 0x000fe80000000200 */
[----:B---3--:R-:W3:Y:S04]  /*19130*/  LDSM.16.M88.4 R8, [R198] ;  /* 0x00000000c608783b */ /* 0x008ee80000000200 */
[----:B------:R-:W3:Y:S04]  /*19140*/  LDSM.16.M88.4 R156, [R194] ;  /* 0x00000000c29c783b */ /* 0x000ee80000000200 */
[----:B------:R-:W3:Y:S04]  /*19150*/  LDSM.16.M88.4 R152, [R193] ;  /* 0x00000000c198783b */ /* 0x000ee80000000200 */
[----:B------:R-:W3:Y:S04]  /*19160*/  LDSM.16.M88.4 R148, [R192] ;  /* 0x00000000c094783b */ /* 0x000ee80000000200 */
[----:B--2---:R-:W-:Y:S01]  /*19170*/  LDSM.16.M88.4 R4, [R197] ;  /* 0x00000000c504783b */ /* 0x004fe20000000200 */
[C---:B-1----:R-:W-:Y:S03]  /*19180*/  HMMA.16816.F32 R136, R160.reuse, R32, RZ ;  /* 0x00000020a088723c */ /* 0x042fe600000018ff */
[----:B-----5:R-:W1:Y:S04]  /*19190*/  LDSM.16.M88.4 R12, [R195+0x6000] ;  /* 0x00600000c30c783b */ /* 0x020e680000000200 */
[----:B------:R-:W-:Y:S01]  /*191a0*/  LDSM.16.M88.4 R172, [R201+0x2000] ;  /* 0x00200000c9ac783b */ /* 0x000fe20000000200 */
[C---:B------:R-:W-:Y:S03]  /*191b0*/  HMMA.16816.F32 R32, R160.reuse, R34, RZ ;  /* 0x00000022a020723c */ /* 0x040fe600000018ff */
[----:B------:R-:W-:Y:S04]  /*191c0*/  LDSM.16.M88.4 R176, [R200+0x9000] ;  /* 0x00900000c8b0783b */ /* 0x000fe80000000200 */
[----:B------:R-:W-:Y:S01]  /*191d0*/  LDSM.16.M88.4 R168, [R200+0x9800] ;  /* 0x00980000c8a8783b */ /* 0x000fe20000000200 */
[----:B------:R-:W-:Y:S03]  /*191e0*/  HMMA.16816.F32 R28, R160, R24, RZ ;  /* 0x00000018a01c723c */ /* 0x000fe600000018ff */
[----:B------:R-:W2:Y:S01]  /*191f0*/  LD.E R2, [R180.64+0x18c] ;  /* 0x00018c04b4027980 */ /* 0x000ea2000c101900 */
[----:B------:R-:W-:-:S03]  /*19200*/  IMAD R0, R219, 0x40, R0 ;  /* 0x00000040db007824 */ /* 0x000fc600078e0200 */
[----:B------:R-:W0:Y:S01]  /*19210*/  LDGDEPBAR ;  /* 0x00000000000079af */ /* 0x000e220000000000 */
[C---:B------:R-:W-:Y:S08]  /*19220*/  HMMA.16816.F32 R24, R160.reuse, R26, RZ ;  /* 0x0000001aa018723c */ /* 0x040ff000000018ff */
[C---:B----4-:R-:W-:Y:S08]  /*19230*/  HMMA.16816.F32 R20, R160.reuse, R16, RZ ;  /* 0x00000010a014723c */ /* 0x050ff000000018ff */
[C---:B------:R-:W-:Y:S08]  /*19240*/  HMMA.16816.F32 R16, R160.reuse, R18, RZ ;  /* 0x00000012a010723c */ /* 0x040ff000000018ff */
[C---:B------:R-:W-:Y:S08]  /*19250*/  HMMA.16816.F32 R164, R160.reuse, R140, RZ ;  /* 0x0000008ca0a4723c */ /* 0x040ff000000018ff */
[----:B------:R-:W-:Y:S01]  /*19260*/  HMMA.16816.F32 R160, R160, R142, RZ ;  /* 0x0000008ea0a0723c */ /* 0x000fe200000018ff */
[----:B------:R-:W4:Y:S07]  /*19270*/  LDSM.16.M88.4 R140, [R195+0x6800] ;  /* 0x00680000c38c783b */ /* 0x000f2e0000000200 */
[C---:B---3--:R-:W-:Y:S08]  /*19280*/  HMMA.16816.F32 R136, R144.reuse, R8, R136 ;  /* 0x000000089088723c */ /* 0x048ff00000001888 */
[C---:B------:R-:W-:Y:S01]  /*19290*/  HMMA.16816.F32 R32, R144.reuse, R10, R32 ;  /* 0x0000000a9020723c */ /* 0x040fe20000001820 */
[----:B------:R-:W3:Y:S07]  /*192a0*/  LDSM.16.M88.4 R8, [R195+0x7000] ;  /* 0x00700000c308783b */ /* 0x000eee0000000200 */
[C---:B------:R-:W-:Y:S08]  /*192b0*/  HMMA.16816.F32 R28, R144.reuse, R156, R28 ;  /* 0x0000009c901c723c */ /* 0x040ff0000000181c */
[C---:B------:R-:W-:Y:S01]  /*192c0*/  HMMA.16816.F32 R24, R144.reuse, R158, R24 ;  /* 0x0000009e9018723c */ /* 0x040fe20000001818 */
[----:B------:R-:W5:Y:S07]  /*192d0*/  LDSM.16.M88.4 R156, [R195+0x7800] ;  /* 0x00780000c39c783b */ /* 0x000f6e0000000200 */
[C---:B------:R-:W-:Y:S08]  /*192e0*/  HMMA.16816.F32 R20, R144.reuse, R152, R20 ;  /* 0x000000989014723c */ /* 0x040ff00000001814 */
[C---:B------:R-:W-:Y:S01]  /*192f0*/  HMMA.16816.F32 R16, R144.reuse, R154, R16 ;  /* 0x0000009a9010723c */ /* 0x040fe20000001810 */
[----:B------:R-:W-:Y:S07]  /*19300*/  LDSM.16.M88.4 R152, [R191] ;  /* 0x00000000bf98783b */ /* 0x000fee0000000200 */
[C---:B------:R-:W-:Y:S08]  /*19310*/  HMMA.16816.F32 R164, R144.reuse, R148, R164 ;  /* 0x0000009490a4723c */ /* 0x040ff000000018a4 */
[----:B------:R-:W-:Y:S01]  /*19320*/  HMMA.16816.F32 R160, R144, R150, R160 ;  /* 0x0000009690a0723c */ /* 0x000fe200000018a0 */
[----:B------:R-:W-:Y:S04]  /*19330*/  LDSM.16.M88.4 R148, [R191+0x800] ;  /* 0x00080000bf94783b */ /* 0x000fe80000000200 */
[----:B------:R-:W-:Y:S03]  /*19340*/  LDSM.16.M88.4 R144, [R191+0x1000] ;  /* 0x00100000bf90783b */ /* 0x000fe60000000200 */
[C---:B-1----:R-:W-:Y:S08]  /*19350*/  HMMA.16816.F32 R136, R4.reuse, R12, R136 ;  /* 0x0000000c0488723c */ /* 0x042ff00000001888 */
[C---:B------:R-:W-:Y:S01]  /*19360*/  HMMA.16816.F32 R32, R4.reuse, R14, R32 ;  /* 0x0000000e0420723c */ /* 0x040fe20000001820 */
[----:B------:R-:W1:Y:S07]  /*19370*/  LDSM.16.M88.4 R12, [R196] ;  /* 0x00000000c40c783b */ /* 0x000e6e0000000200 */
[C---:B----4-:R-:W-:Y:S08]  /*19380*/  HMMA.16816.F32 R28, R4.reuse, R140, R28 ;  /* 0x0000008c041c723c */ /* 0x050ff0000000181c */
[C---:B------:R-:W-:Y:S01]  /*19390*/  HMMA.16816.F32 R24, R4.reuse, R142, R24 ;  /* 0x0000008e0418723c */ /* 0x040fe20000001818 */
[----:B------:R-:W4:Y:S07]  /*193a0*/  LDSM.16.M88.4 R140, [R191+0x1800] ;  /* 0x00180000bf8c783b */ /* 0x000f2e0000000200 */
[C---:B---3--:R-:W-:Y:S08]  /*193b0*/  HMMA.16816.F32 R20, R4.reuse, R8, R20 ;  /* 0x000000080414723c */ /* 0x048ff00000001814 */
[C---:B------:R-:W-:Y:S01]  /*193c0*/  HMMA.16816.F32 R16, R4.reuse, R10, R16 ;  /* 0x0000000a0410723c */ /* 0x040fe20000001810 */
[----:B------:R-:W3:Y:S07]  /*193d0*/  LDSM.16.M88.4 R8, [R200+0x8000] ;  /* 0x00800000c808783b */ /* 0x000eee0000000200 */
[C---:B-----5:R-:W-:Y:S08]  /*193e0*/  HMMA.16816.F32 R164, R4.reuse, R156, R164 ;  /* 0x0000009c04a4723c */ /* 0x060ff000000018a4 */
[----:B------:R-:W-:Y:S01]  /*193f0*/  HMMA.16816.F32 R160, R4, R158, R160 ;  /* 0x0000009e04a0723c */ /* 0x000fe200000018a0 */
[----:B------:R-:W5:Y:S04]  /*19400*/  LDSM.16.M88.4 R4, [R200+0x8800] ;  /* 0x00880000c804783b */ /* 0x000f680000000200 */
[----:B------:R-:W-:Y:S03]  /*19410*/  LDSM.16.M88.4 R156, [R199+0x2000] ;  /* 0x00200000c79c783b */ /* 0x000fe60000000200 */
[C---:B-1----:R-:W-:Y:S08]  /*19420*/  HMMA.16816.F32 R136, R12.reuse, R152, R136 ;  /* 0x000000980c88723c */ /* 0x042ff00000001888 */
[C---:B------:R-:W-:Y:S01]  /*19430*/  HMMA.16816.F32 R32, R12.reuse, R154, R32 ;  /* 0x0000009a0c20723c */ /* 0x040fe20000001820 */
[----:B------:R-:W1:Y:S07]  /*19440*/  LDSM.16.M88.4 R152, [R190] ;  /* 0x00000000be98783b */ /* 0x000e6e0000000200 */
[C---:B------:R-:W-:Y:S08]  /*19450*/  HMMA.16816.F32 R28, R12.reuse, R148, R28 ;  /* 0x000000940c1c723c */ /* 0x040ff0000000181c */
[C---:B------:R-:W-:Y:S01]  /*19460*/  HMMA.16816.F32 R24, R12.reuse, R150, R24 ;  /* 0x000000960c18723c */ /* 0x040fe20000001818 */
[----:B------:R-:W1:Y:S07]  /*19470*/  LDSM.16.M88.4 R148, [R189] ;  /* 0x00000000bd94783b */ /* 0x000e6e0000000200 */
[C---:B------:R-:W-:Y:S08]  /*19480*/  HMMA.16816.F32 R20, R12.reuse, R144, R20 ;  /* 0x000000900c14723c */ /* 0x040ff00000001814 */
[C---:B------:R-:W-:Y:S01]  /*19490*/  HMMA.16816.F32 R16, R12.reuse, R146, R16 ;  /* 0x000000920c10723c */ /* 0x040fe20000001810 */
[----:B------:R-:W1:Y:S07]  /*194a0*/  LDSM.16.M88.4 R144, [R188] ;  /* 0x00000000bc90783b */ /* 0x000e6e0000000200 */
[C---:B----4-:R-:W-:Y:S08]  /*194b0*/  HMMA.16816.F32 R164, R12.reuse, R140, R164 ;  /* 0x0000008c0ca4723c */ /* 0x050ff000000018a4 */
[----:B------:R-:W-:Y:S01]  /*194c0*/  HMMA.16816.F32 R160, R12, R142, R160 ;  /* 0x0000008e0ca0723c */ /* 0x000fe200000018a0 */
[----:B------:R-:W4:Y:S04]  /*194d0*/  LDSM.16.M88.4 R140, [R187] ;  /* 0x00000000bb8c783b */ /* 0x000f280000000200 */
[----:B------:R-:W-:Y:S03]  /*194e0*/  LDSM.16.M88.4 R12, [R197+0x2000] ;  /* 0x00200000c50c783b */ /* 0x000fe60000000200 */
[C---:B---3--:R-:W-:Y:S08]  /*194f0*/  HMMA.16816.F32 R136, R172.reuse, R8, R136 ;  /* 0x00000008ac88723c */ /* 0x048ff00000001888 */
[C---:B------:R-:W-:Y:S01]  /*19500*/  HMMA.16816.F32 R32, R172.reuse, R10, R32 ;  /* 0x0000000aac20723c */ /* 0x040fe20000001820 */
[----:B------:R-:W-:Y:S07]  /*19510*/  LDSM.16.M88.4 R8, [R195+0x8000] ;  /* 0x00800000c308783b */ /* 0x000fee0000000200 */
[C---:B-----5:R-:W-:Y:S08]  /*19520*/  HMMA.16816.F32 R28, R172.reuse, R4, R28 ;  /* 0x00000004ac1c723c */ /* 0x060ff0000000181c */
[C---:B------:R-:W-:Y:S01]  /*19530*/  HMMA.16816.F32 R24, R172.reuse, R6, R24 ;  /* 0x00000006ac18723c */ /* 0x040fe20000001818 */
[----:B------:R-:W3:Y:S07]  /*19540*/  LDSM.16.M88.4 R4, [R195+0x8800] ;  /* 0x00880000c304783b */ /* 0x000eee0000000200 */
[C---:B------:R-:W-:Y:S08]  /*19550*/  HMMA.16816.F32 R20, R172.reuse, R176, R20 ;  /* 0x000000b0ac14723c */ /* 0x040ff00000001814 */
[C---:B------:R-:W-:Y:S08]  /*19560*/  HMMA.16816.F32 R16, R172.reuse, R178, R16 ;  /* 0x000000b2ac10723c */ /* 0x040ff00000001810 */
[C---:B------:R-:W-:Y:S08]  /*19570*/  HMMA.16816.F32 R164, R172.reuse, R168, R164 ;  /* 0x000000a8aca4723c */ /* 0x040ff000000018a4 */
[----:B------:R-:W-:Y:S01]  /*19580*/  HMMA.16816.F32 R160, R172, R170, R160 ;  /* 0x000000aaaca0723c */ /* 0x000fe200000018a0 */
        /* <DEDUP_REMOVED lines=9> */
[----:B------:R-:W5:Y:S07]  /*19620*/  LDSM.16.M88.4 R144, [R195+0x9800] ;  /* 0x00980000c390783b */ /* 0x000f6e0000000200 */
[C---:B----4-:R-:W-:Y:S08]  /*19630*/  HMMA.16816.F32 R164, R156.reuse, R140, R164 ;  /* 0x0000008c9ca4723c */ /* 0x050ff000000018a4 */
[----:B------:R-:W-:Y:S01]  /*19640*/  HMMA.16816.F32 R160, R156, R142, R160 ;  /* 0x0000008e9ca0723c */ /* 0x000fe200000018a0 */
[----:B------:R-:W-:Y:S04]  /*19650*/  LDSM.16.M88.4 R140, [R191+0x2000] ;  /* 0x00200000bf8c783b */ /* 0x000fe80000000200 */
[----:B------:R-:W-:Y:S03]  /*19660*/  LDSM.16.M88.4 R156, [R200+0xa800] ;  /* 0x00a80000c89c783b */ /* 0x000fe60000000200 */
[C---:B---3--:R-:W-:Y:S08]  /*19670*/  HMMA.16816.F32 R28, R12.reuse, R4, R28 ;  /* 0x000000040c1c723c */ /* 0x048ff0000000181c */
[C---:B------:R-:W-:Y:S01]  /*19680*/  HMMA.16816.F32 R24, R12.reuse, R6, R24 ;  /* 0x000000060c18723c */ /* 0x040fe20000001818 */
[----:B------:R-:W3:Y:S07]  /*19690*/  LDSM.16.M88.4 R4, [R191+0x3000] ;  /* 0x00300000bf04783b */ /* 0x000eee0000000200 */
[C---:B------:R-:W-:Y:S08]  /*196a0*/  HMMA.16816.F32 R136, R12.reuse, R8, R136 ;  /* 0x000000080c88723c */ /* 0x040ff00000001888 */
[C---:B------:R-:W-:Y:S01]  /*196b0*/  HMMA.16816.F32 R32, R12.reuse, R10, R32 ;  /* 0x0000000a0c20723c */ /* 0x040fe20000001820 */
[----:B------:R-:W4:Y:S07]  /*196c0*/  LDSM.16.M88.4 R8, [R191+0x2800] ;  /* 0x00280000bf08783b */ /* 0x000f2e0000000200 */
[C---:B-1----:R-:W-:Y:S08]  /*196d0*/  HMMA.16816.F32 R20, R12.reuse, R152, R20 ;  /* 0x000000980c14723c */ /* 0x042ff00000001814 */
[C---:B------:R-:W-:Y:S01]  /*196e0*/  HMMA.16816.F32 R16, R12.reuse, R154, R16 ;  /* 0x0000009a0c10723c */ /* 0x040fe20000001810 */
[----:B------:R-:W-:Y:S07]  /*196f0*/  LDSM.16.M88.4 R152, [R191+0x3800] ;  /* 0x00380000bf98783b */ /* 0x000fee0000000200 */
[C---:B-----5:R-:W-:Y:S01]  /*19700*/  HMMA.16816.F32 R172, R12.reuse, R144, R164 ;  /* 0x000000900cac723c */ /* 0x060fe200000018a4 */
[----:B------:R-:W-:Y:S07]  /*19710*/  LDSM.16.M88.4 R164, [R200+0xa000] ;  /* 0x00a00000c8a4783b */ /* 0x000fee0000000200 */
[----:B------:R-:W-:Y:S01]  /*19720*/  HMMA.16816.F32 R160, R12, R146, R160 ;  /* 0x000000920ca0723c */ /* 0x000fe200000018a0 */
[----:B------:R-:W1:Y:S04]  /*19730*/  LDSM.16.M88.4 R12, [R200+0xb000] ;  /* 0x00b00000c80c783b */ /* 0x000e680000000200 */
[----:B------:R-:W-:Y:S03]  /*19740*/  LDSM.16.M88.4 R144, [R185] ;  /* 0x00000000b990783b */ /* 0x000fe60000000200 */
[C---:B---3--:R-:W-:Y:S08]  /*19750*/  HMMA.16816.F32 R20, R148.reuse, R4, R20 ;  /* 0x000000049414723c */ /* 0x048ff00000001814 */
[C---:B------:R-:W-:Y:S08]  /*19760*/  HMMA.16816.F32 R136, R148.reuse, R140, R136 ;  /* 0x0000008c9488723c */ /* 0x040ff00000001888 */
[C---:B------:R-:W-:Y:S08]  /*19770*/  HMMA.16816.F32 R32, R148.reuse, R142, R32 ;  /* 0x0000008e9420723c */ /* 0x040ff00000001820 */
[C---:B----4-:R-:W-:Y:S08]  /*19780*/  HMMA.16816.F32 R28, R148.reuse, R8, R28 ;  /* 0x00000008941c723c */ /* 0x050ff0000000181c */
[C---:B------:R-:W-:Y:S01]  /*19790*/  HMMA.16816.F32 R24, R148.reuse, R10, R24 ;  /* 0x0000000a9418723c */ /* 0x040fe20000001818 */
[----:B------:R-:W3:Y:S07]  /*197a0*/  LDSM.16.M88.4 R8, [R200+0xb800] ;  /* 0x00b80000c808783b */ /* 0x000eee0000000200 */
[----:B------:R-:W-:Y:S01]  /*197b0*/  HMMA.16816.F32 R140, R148, R6, R16 ;  /* 0x00000006948c723c */ /* 0x000fe20000001810 */
[----:B------:R-:W-:Y:S04]  /*197c0*/  LDSM.16.M88.4 R16, [R199+0x4000] ;  /* 0x00400000c710783b */ /* 0x000fe80000000200 */
[----:B------:R-:W4:Y:S03]  /*197d0*/  LDSM.16.M88.4 R4, [R186] ;  /* 0x00000000ba04783b */ /* 0x000f260000000200 */
[----:B-1----:R-:W-:Y:S07]  /*197e0*/  HMMA.16816.F32 R20, R168, R12, R20 ;  /* 0x0000000ca814723c */ /* 0x002fee0000001814 */
[----:B------:R-:W-:Y:S01]  /*197f0*/  IMAD.IADD R12, R226, 0x1, -R0 ;  /* 0x00000001e20c7824 */ /* 0x000fe200078e0a00 */
[----:B------:R-:W-:Y:S04]  /*19800*/  HMMA.16816.F32 R172, R148, R152, R172 ;  /* 0x0000009894ac723c */ /* 0x000fe800000018ac */
[----:B------:R-:W-:-:S04]  /*19810*/  IABS R12, R12 ;  /* 0x0000000c000c7213 */ /* 0x000fc80000000000 */
[----:B------:R-:W-:Y:S01]  /*19820*/  HMMA.16816.F32 R136, R168, R164, R136 ;  /* 0x000000a4a888723c */ /* 0x000fe20000001888 */
[----:B------:R-:W-:-:S07]  /*19830*/  IMAD.MOV.U32 R134, RZ, RZ, R12 ;  /* 0x000000ffff867224 */ /* 0x000fce00078e000c */
[----:B------:R-:W-:Y:S01]  /*19840*/  HMMA.16816.F32 R140, R168, R14, R140 ;  /* 0x0000000ea88c723c */ /* 0x000fe2000000188c */
[----:B------:R-:W1:Y:S07]  /*19850*/  LDSM.16.M88.4 R12, [R184] ;  /* 0x00000000b80c783b */ /* 0x000e6e0000000200 */
[----:B------:R-:W-:Y:S01]  /*19860*/  HMMA.16816.F32 R160, R148, R154, R160 ;  /* 0x0000009a94a0723c */ /* 0x000fe200000018a0 */
[----:B------:R-:W-:Y:S01]  /*19870*/  IADD3 R133, R0, 0x1, RZ ;  /* 0x0000000100857810 */ /* 0x000fe20007ffe0ff */
[----:B------:R-:W-:Y:S06]  /*19880*/  LDSM.16.M88.4 R148, [R197+0x4000] ;  /* 0x00400000c594783b */ /* 0x000fec0000000200 */
[C---:B------:R-:W-:Y:S08]  /*19890*/  HMMA.16816.F32 R32, R168.reuse, R166, R32 ;  /* 0x000000a6a820723c */ /* 0x040ff00000001820 */
[----:B---3--:R-:W-:Y:S07]  /*198a0*/  HMMA.16816.F32 R172, R168, R8, R172 ;  /* 0x00000008a8ac723c */ /* 0x008fee00000018ac */
[C---:B------:R-:W-:Y:S01]  /*198b0*/  IMAD.IADD R8, R224.reuse, 0x1, -R0 ;  /* 0x00000001e0087824 */ /* 0x040fe200078e0a00 */
[----:B----4-:R-:W-:Y:S07]  /*198c0*/  HMMA.16816.F32 R136, R16, R4, R136 ;  /* 0x000000041088723c */ /* 0x010fee0000001888 */
[----:B------:R-:W-:Y:S01]  /*198d0*/  IMAD.IADD R4, R224, 0x1, -R133 ;  /* 0x00000001e0047824 */ /* 0x000fe200078e0a85 */
[----:B------:R-:W-:Y:S01]  /*198e0*/  HMMA.16816.F32 R28, R168, R156, R28 ;  /* 0x0000009ca81c723c */ /* 0x000fe2000000181c */
[----:B------:R-:W-:-:S06]  /*198f0*/  IABS R8, R8 ;  /* 0x0000000800087213 */ /* 0x000fcc0000000000 */
[----:B------:R-:W-:Y:S02]  /*19900*/  IADD3 R157, R0, 0x8, RZ ;  /* 0x00000008009d7810 */ /* 0x000fe40007ffe0ff */
[----:B------:R-:W-:-:S03]  /*19910*/  IABS R4, R4 ;  /* 0x0000000400047213 */ /* 0x000fc60000000000 */
[----:B------:R-:W-:Y:S01]  /*19920*/  IMAD.IADD R5, R226, 0x1, -R157 ;  /* 0x00000001e2057824 */ /* 0x000fe200078e0a9d */
[----:B------:R-:W-:Y:S01]  /*19930*/  HMMA.16816.F32 R160, R168, R10, R160 ;  /* 0x0000000aa8a0723c */ /* 0x000fe200000018a0 */
[----:B------:R3:W-:Y:S01]  /*19940*/  I2F R156, R8 ;  /* 0x00000008009c7306 */ /* 0x0007e20000201400 */
[----:B------:R-:W-:Y:S02]  /*19950*/  IMAD.MOV.U32 R164, RZ, RZ, R4 ;  /* 0x000000ffffa47224 */ /* 0x000fe400078e0004 */
[----:B------:R-:W-:-:S04]  /*19960*/  IABS R4, R5 ;  /* 0x0000000500047213 */ /* 0x000fc80000000000 */
[----:B------:R-:W-:Y:S01]  /*19970*/  HMMA.16816.F32 R24, R168, R158, R24 ;  /* 0x0000009ea818723c */ /* 0x000fe20000001818 */
[----:B------:R-:W-:Y:S01]  /*19980*/  IMAD.MOV.U32 R166, RZ, RZ, R4 ;  /* 0x000000ffffa67224 */ /* 0x000fe200078e0004 */
[----:B---3--:R-:W3:Y:S06]  /*19990*/  LDSM.16.M88.4 R8, [R195+0xa000] ;  /* 0x00a00000c308783b */ /* 0x008eec0000000200 */
[----:B------:R-:W-:Y:S01]  /*199a0*/  HMMA.16816.F32 R32, R16, R6, R32 ;  /* 0x000000061020723c */ /* 0x000fe20000001820 */
[C---:B------:R-:W-:Y:S01]  /*199b0*/  IADD3 R159, R0.reuse, 0x9, RZ ;  /* 0x00000009009f7810 */ /* 0x040fe20007ffe0ff */
[----:B------:R-:W4:Y:S01]  /*199c0*/  LDSM.16.M88.4 R4, [R195+0xa800] ;  /* 0x00a80000c304783b */ /* 0x000f220000000200 */
[----:B------:R-:W-:-:S05]  /*199d0*/  IADD3 R165, R0, 0x10, RZ ;  /* 0x0000001000a57810 */ /* 0x000fca0007ffe0ff */
[C---:B-1----:R-:W-:Y:S01]  /*199e0*/  HMMA.16816.F32 R152, R16.reuse, R12, R20 ;  /* 0x0000000c1098723c */ /* 0x042fe20000001814 */
[----:B------:R-:W-:Y:S06]  /*199f0*/  LDSM.16.M88.4 R20, [R191+0x4000] ;  /* 0x00400000bf14783b */ /* 0x000fec0000000200 */
[----:B------:R-:W-:Y:S01]  /*19a00*/  IMAD.IADD R12, R224, 0x1, -R159 ;  /* 0x00000001e00c7824 */ /* 0x000fe200078e0a9f */
[----:B------:R-:W-:Y:S01]  /*19a10*/  HMMA.16816.F32 R28, R16, R144, R28 ;  /* 0x00000090101c723c */ /* 0x000fe2000000181c */
[----:B------:R-:W-:-:S06]  /*19a20*/  IMAD.IADD R13, R226, 0x1, -R165 ;  /* 0x00000001e20d7824 */ /* 0x000fcc00078e0aa5 */
[----:B------:R-:W-:Y:S01]  /*19a30*/  IMAD.IADD R144, R224, 0x1, -R157 ;  /* 0x00000001e0907824 */ /* 0x000fe200078e0a9d */
[----:B------:R-:W-:-:S04]  /*19a40*/  IABS R12, R12 ;  /* 0x0000000c000c7213 */ /* 0x000fc80000000000 */
[----:B------:R-:W-:Y:S01]  /*19a50*/  IABS R144, R144 ;  /* 0x0000009000907213 */ /* 0x000fe20000000000 */
[----:B------:R-:W-:Y:S01]  /*19a60*/  IMAD.MOV.U32 R176, RZ, RZ, R12 ;  /* 0x000000ffffb07224 */ /* 0x000fe200078e000c */
[C---:B------:R-:W-:Y:S01]  /*19a70*/  HMMA.16816.F32 R24, R16.reuse, R146, R24 ;  /* 0x000000921018723c */ /* 0x040fe20000001818 */
[----:B------:R-:W-:Y:S01]  /*19a80*/  IABS R12, R13 ;  /* 0x0000000d000c7213 */ /* 0x000fe20000000000 */
[----:B------:R1:W-:Y:S04]  /*19a90*/  I2F R168, R144 ;  /* 0x0000009000a87306 */ /* 0x0003e80000201400 */
[----:B------:R-:W-:Y:S02]  /*19aa0*/  IMAD.MOV.U32 R230, RZ, RZ, R12 ;  /* 0x000000ffffe67224 */ /* 0x000fe400078e000c */
[----:B------:R-:W-:Y:S01]  /*19ab0*/  HMMA.16816.F32 R140, R16, R14, R140 ;  /* 0x0000000e108c723c */ /* 0x000fe2000000188c */
[----:B------:R-:W-:Y:S04]  /*19ac0*/  LDSM.16.M88.4 R12, [R135] ;  /* 0x00000000870c783b */ /* 0x000fe80000000200 */
[----:B-1----:R-:W1:Y:S03]  /*19ad0*/  LDSM.16.M88.4 R144, [R196+0x4000] ;  /* 0x00400000c490783b */ /* 0x002e660000000200 */
[----:B---3--:R-:W-:Y:S01]  /*19ae0*/  HMMA.16816.F32 R136, R148, R8, R136 ;  /* 0x000000089488723c */ /* 0x008fe20000001888 */
[----:B------:R-:W-:-:S06]  /*19af0*/  IADD3 R167, R0, 0x11, RZ ;  /* 0x0000001100a77810 */ /* 0x000fcc0007ffe0ff */
[----:B------:R-:W-:Y:S01]  /*19b00*/  IMAD.IADD R8, R224, 0x1, -R165 ;  /* 0x00000001e0087824 */ /* 0x000fe200078e0aa5 */
[----:B----4-:R-:W-:Y:S01]  /*19b10*/  HMMA.16816.F32 R28, R148, R4, R28 ;  /* 0x00000004941c723c */ /* 0x010fe2000000181c */
[----:B------:R-:W-:-:S03]  /*19b20*/  IMAD.IADD R9, R226, 0x1, -R167 ;  /* 0x00000001e2097824 */ /* 0x000fc600078e0aa7 */
[----:B------:R-:W-:Y:S02]  /*19b30*/  IABS R8, R8 ;  /* 0x0000000800087213 */ /* 0x000fe40000000000 */
[----:B------:R-:W-:Y:S01]  /*19b40*/  IADD3 R169, R0, 0x18, RZ ;  /* 0x0000001800a97810 */ /* 0x000fe20007ffe0ff */
[----:B------:R-:W-:Y:S02]  /*19b50*/  IMAD.IADD R4, R224, 0x1, -R167 ;  /* 0x00000001e0047824 */ /* 0x000fe400078e0aa7 */
[----:B------:R-:W-:Y:S01]  /*19b60*/  IMAD.MOV.U32 R178, RZ, RZ, R8 ;  /* 0x000000ffffb27224 */ /* 0x000fe200078e0008 */
[----:B------:R-:W-:Y:S01]  /*19b70*/  IABS R8, R9 ;  /* 0x0000000900087213 */ /* 0x000fe20000000000 */
[----:B------:R-:W-:Y:S01]  /*19b80*/  IMAD.IADD R5, R226, 0x1, -R169 ;  /* 0x00000001e2057824 */ /* 0x000fe200078e0aa9 */
[----:B------:R-:W-:Y:S01]  /*19b90*/  IABS R4, R4 ;  /* 0x0000000400047213 */ /* 0x000fe20000000000 */
[----:B------:R-:W-:Y:S02]  /*19ba0*/  HMMA.16816.F32 R32, R148, R10, R32 ;  /* 0x0000000a9420723c */ /* 0x000fe40000001820 */
[----:B------:R-:W-:-:S02]  /*19bb0*/  IMAD.MOV.U32 R234, RZ, RZ, R8 ;  /* 0x000000ffffea7224 */ /* 0x000fc400078e0008 */
[----:B------:R-:W3:Y:S01]  /*19bc0*/  LDSM.16.M88.4 R8, [R195+0xb000] ;  /* 0x00b00000c308783b */ /* 0x000ee20000000200 */
[----:B------:R-:W-:Y:S01]  /*19bd0*/  IMAD.MOV.U32 R232, RZ, RZ, R4 ;  /* 0x000000ffffe87224 */ /* 0x000fe200078e0004 */
[----:B------:R-:W-:Y:S01]  /*19be0*/  IABS R4, R5 ;  /* 0x0000000500047213 */ /* 0x000fe20000000000 */
[----:B------:R-:W-:-:S04]  /*19bf0*/  IMAD.IADD R5, R224, 0x1, -R169 ;  /* 0x00000001e0057824 */ /* 0x000fc800078e0aa9 */
[----:B------:R-:W-:Y:S01]  /*19c00*/  IMAD.MOV.U32 R238, RZ, RZ, R4 ;  /* 0x000000ffffee7224 */ /* 0x000fe200078e0004 */
[----:B------:R-:W-:Y:S01]  /*19c10*/  IABS R4, R5 ;  /* 0x0000000500047213 */ /* 0x000fe20000000000 */
[----:B------:R-:W-:Y:S01]  /*19c20*/  HMMA.16816.F32 R24, R148, R6, R24 ;  /* 0x000000069418723c */ /* 0x000fe20000001818 */
[----:B------:R-:W-:-:S03]  /*19c30*/  IADD3 R171, R0, 0x20, RZ ;  /* 0x0000002000ab7810 */ /* 0x000fc60007ffe0ff */
[----:B------:R-:W-:Y:S02]  /*19c40*/  IMAD.MOV.U32 R236, RZ, RZ, R4 ;  /* 0x000000ffffec7224 */ /* 0x000fe400078e0004 */
[----:B------:R-:W4:Y:S02]  /*19c50*/  LDSM.16.M88.4 R4, [R191+0x4800] ;  /* 0x00480000bf04783b */ /* 0x000f240000000200 */
[----:B-1----:R-:W-:Y:S07]  /*19c60*/  HMMA.16816.F32 R136, R144, R20, R136 ;  /* 0x000000149088723c */ /* 0x002fee0000001888 */
[----:B------:R-:W-:Y:S01]  /*19c70*/  IADD3 R20, R0, 0x19, RZ ;  /* 0x0000001900147810 */ /* 0x000fe20007ffe0ff */
[----:B------:R-:W-:Y:S07]  /*19c80*/  HMMA.16816.F32 R172, R16, R12, R172 ;  /* 0x0000000c10ac723c */ /* 0x000fee00000018ac */
[----:B------:R-:W-:-:S02]  /*19c90*/  IMAD.IADD R12, R224, 0x1, -R20 ;  /* 0x00000001e00c7824 */ /* 0x000fc400078e0a14 */
[----:B------:R-:W-:-:S03]  /*19ca0*/  IMAD.IADD R13, R226, 0x1, -R171 ;  /* 0x00000001e20d7824 */ /* 0x000fc600078e0aab */
[----:B------:R-:W-:Y:S01]  /*19cb0*/  IABS R12, R12 ;  /* 0x0000000c000c7213 */ /* 0x000fe20000000000 */
[----:B------:R-:W-:Y:S07]  /*19cc0*/  HMMA.16816.F32 R160, R16, R14, R160 ;  /* 0x0000000e10a0723c */ /* 0x000fee00000018a0 */
[----:B------:R-:W-:Y:S01]  /*19cd0*/  IMAD.MOV.U32 R18, RZ, RZ, R12 ;  /* 0x000000ffff127224 */ /* 0x000fe200078e000c */
[----:B------:R-:W-:-:S05]  /*19ce0*/  IABS R12, R13 ;  /* 0x0000000d000c7213 */ /* 0x000fca0000000000 */
[----:B------:R-:W-:Y:S02]  /*19cf0*/  IMAD.MOV.U32 R16, RZ, RZ, R12 ;  /* 0x000000ffff107224 */ /* 0x000fe400078e000c */
[----:B------:R-:W1:Y:S01]  /*19d00*/  LDSM.16.M88.4 R12, [R195+0xb800] ;  /* 0x00b80000c30c783b */ /* 0x000e620000000200 */
[----:B------:R-:W-:Y:S01]  /*19d10*/  IMAD.IADD R17, R224, 0x1, -R171 ;  /* 0x00000001e0117824 */ /* 0x000fe200078e0aab */
[----:B---3--:R-:W-:Y:S04]  /*19d20*/  HMMA.16816.F32 R152, R148, R8, R152 ;  /* 0x000000089498723c */ /* 0x008fe80000001898 */
[----:B------:R-:W-:-:S04]  /*19d30*/  IABS R17, R17 ;  /* 0x0000001100117213 */ /* 0x000fc80000000000 */
[----:B------:R-:W-:Y:S01]  /*19d40*/  HMMA.16816.F32 R140, R148, R10, R140 ;  /* 0x0000000a948c723c */ /* 0x000fe2000000188c */
[----:B------:R-:W3:Y:S01]  /*19d50*/  LDSM.16.M88.4 R8, [R191+0x5000] ;  /* 0x00500000bf08783b */ /* 0x000ee20000000200 */
[----:B------:R5:W-:Y:S06]  /*19d60*/  I2F R242, R17 ;  /* 0x0000001100f27306 */ /* 0x000bec0000201400 */
[----:B----4-:R-:W-:Y:S01]  /*19d70*/  HMMA.16816.F32 R28, R144, R4, R28 ;  /* 0x00000004901c723c */ /* 0x010fe2000000181c */
[----:B-----5:R-:W-:-:S06]  /*19d80*/  IADD3 R17, R0, 0x28, RZ ;  /* 0x0000002800117810 */ /* 0x020fcc0007ffe0ff */
[----:B------:R-:W-:Y:S01]  /*19d90*/  IMAD.IADD R4, R226, 0x1, -R17 ;  /* 0x00000001e2047824 */ /* 0x000fe200078e0a11 */
[----:B------:R-:W-:-:S04]  /*19da0*/  IADD3 R177, R0, 0x29, RZ ;  /* 0x0000002900b17810 */ /* 0x000fc80007ffe0ff */
[----:B------:R-:W-:-:S05]  /*19db0*/  IABS R4, R4 ;  /* 0x0000000400047213 */ /* 0x000fca0000000000 */
[----:B------:R-:W-:Y:S02]  /*19dc0*/  IMAD.MOV.U32 R250, RZ, RZ, R4 ;  /* 0x000000fffffa7224 */ /* 0x000fe400078e0004 */
[--C-:B------:R-:W-:Y:S01]  /*19dd0*/  IMAD.IADD R4, R226, 0x1, -R177.reuse ;  /* 0x00000001e2047824 */ /* 0x100fe200078e0ab1 */
[----:B------:R-:W-:Y:S01]  /*19de0*/  HMMA.16816.F32 R32, R144, R22, R32 ;  /* 0x000000169020723c */ /* 0x000fe20000001820 */
[----:B------:R-:W-:-:S03]  /*19df0*/  IMAD.IADD R5, R224, 0x1, -R177 ;  /* 0x00000001e0057824 */ /* 0x000fc600078e0ab1 */
[----:B------:R-:W-:Y:S01]  /*19e00*/  IABS R4, R4 ;  /* 0x0000000400047213 */ /* 0x000fe20000000000 */
[----:B------:R-:W-:-:S03]  /*19e10*/  IMAD.IADD R21, R226, 0x1, -R20 ;  /* 0x00000001e2157824 */ /* 0x000fc600078e0a14 */
[----:B-1----:R-:W-:Y:S01]  /*19e20*/  HMMA.16816.F32 R172, R148, R12, R172 ;  /* 0x0000000c94ac723c */ /* 0x002fe200000018ac */
[----:B------:R-:W-:Y:S01]  /*19e30*/  IMAD.MOV.U32 R252, RZ, RZ, R4 ;  /* 0x000000fffffc7224 */ /* 0x000fe200078e0004 */
[----:B------:R-:W-:-:S05]  /*19e40*/  IABS R4, R5 ;  /* 0x0000000500047213 */ /* 0x000fca0000000000 */
[----:B------:R-:W-:Y:S02]  /*19e50*/  IADD3 R12, R0, 0x30, RZ ;  /* 0x00000030000c7810 */ /* 0x000fe40007ffe0ff */
[----:B------:R-:W-:-:S03]  /*19e60*/  IABS R21, R21 ;  /* 0x0000001500157213 */ /* 0x000fc60000000000 */
[----:B------:R-:W-:Y:S01]  /*19e70*/  IMAD.IADD R5, R226, 0x1, -R12 ;  /* 0x00000001e2057824 */ /* 0x000fe200078e0a0c */
[----:B------:R-:W-:Y:S01]  /*19e80*/  IADD3 R19, R0, 0x21, RZ ;  /* 0x0000002100137810 */ /* 0x000fe20007ffe0ff */
[----:B------:R-:W-:Y:S01]  /*19e90*/  IMAD.MOV.U32 R235, RZ, RZ, R4 ;  /* 0x000000ffffeb7224 */ /* 0x000fe200078e0004 */
[----:B---3--:R-:W-:Y:S01]  /*19ea0*/  HMMA.16816.F32 R140, R144, R10, R140 ;  /* 0x0000000a908c723c */ /* 0x008fe2000000188c */
[----:B------:R1:W-:Y:S01]  /*19eb0*/  I2F R240, R21 ;  /* 0x0000001500f07306 */ /* 0x0003e20000201400 */
[----:B------:R-:W-:-:S05]  /*19ec0*/  IABS R4, R5 ;  /* 0x0000000500047213 */ /* 0x000fca0000000000 */
[----:B------:R-:W-:Y:S01]  /*19ed0*/  IADD3 R11, R0, 0x39, RZ ;  /* 0x00000039000b7810 */ /* 0x000fe20007ffe0ff */
[----:B------:R-:W-:Y:S01]  /*19ee0*/  HMMA.16816.F32 R24, R144, R6, R24 ;  /* 0x000000069018723c */ /* 0x000fe20000001818 */
[----:B------:R3:W-:Y:S06]  /*19ef0*/  I2F R245, R4 ;  /* 0x0000000400f57306 */ /* 0x0007ec0000201400 */
[----:B--2---:R-:W-:Y:S02]  /*19f00*/  FMUL.FTZ R6, R136, R2 ;  /* 0x0000000288067220 */ /* 0x004fe40000410000 */
[C---:B-1----:R-:W-:Y:S01]  /*19f10*/  IMAD.IADD R21, R224.reuse, 0x1, -R19 ;  /* 0x00000001e0157824 */ /* 0x042fe200078e0a13 */
[----:B------:R-:W-:Y:S04]  /*19f20*/  I2F R134, R134 ;  /* 0x0000008600867306 */ /* 0x000fe80000201400 */
[----:B------:R-:W-:Y:S01]  /*19f30*/  IABS R21, R21 ;  /* 0x0000001500157213 */ /* 0x000fe20000000000 */
[----:B---3--:R-:W-:-:S03]  /*19f40*/  IMAD.IADD R4, R224, 0x1, -R11 ;  /* 0x00000001e0047824 */ /* 0x008fc600078e0a0b */
[----:B------:R-:W1:Y:S02]  /*19f50*/  MUFU.TANH R6, R6 ;  /* 0x0000000600067308 */ /* 0x000e640000002400 */
[----:B------:R-:W-:Y:S01]  /*19f60*/  IABS R4, R4 ;  /* 0x0000000400047213 */ /* 0x000fe20000000000 */
[----:B------:R-:W-:-:S05]  /*19f70*/  IMAD.IADD R170, R226, 0x1, -R159 ;  /* 0x00000001e2aa7824 */ /* 0x000fca00078e0a9f */
[----:B------:R2:W-:Y:S01]  /*19f80*/  I2F R246, R21 ;  /* 0x0000001500f67306 */ /* 0x0005e20000201400 */
[----:B------:R-:W-:Y:S01]  /*19f90*/  HMMA.16816.F32 R152, R144, R8, R152 ;  /* 0x000000089098723c */ /* 0x000fe20000001898 */
[----:B------:R-:W-:Y:S01]  /*19fa0*/  IMAD.IADD R158, R226, 0x1, -R133 ;  /* 0x00000001e29e7824 */ /* 0x000fe200078e0a85 */
[----:B------:R-:W-:Y:S01]  /*19fb0*/  IABS R170, R170 ;  /* 0x000000aa00aa7213 */ /* 0x000fe20000000000 */
[----:B------:R-:W-:-:S04]  /*19fc0*/  FMUL.FTZ R5, R33, R2 ;  /* 0x0000000221057220 */ /* 0x000fc80000410000 */
[----:B------:R-:W-:Y:S01]  /*19fd0*/  I2F R8, R4 ;  /* 0x0000000400087306 */ /* 0x000fe20000201400 */
[----:B--2---:R-:W-:-:S07]  /*19fe0*/  FMUL.FTZ R21, R32, R2 ;  /* 0x0000000220157220 */ /* 0x004fce0000410000 */
[----:B------:R-:W-:Y:S01]  /*19ff0*/  I2F R166, R166 ;  /* 0x000000a600a67306 */ /* 0x000fe20000201400 */
[----:B------:R-:W-:-:S07]  /*1a000*/  ISETP.GE.AND P5, PT, R0, R229, PT ;  /* 0x000000e50000720c */ /* 0x000fce0003fa6270 */
[----:B------:R-:W2:Y:S01]  /*1a010*/  MUFU.TANH R4, R21 ;  /* 0x0000001500047308 */ /* 0x000ea20000002400 */
[----:B-1----:R-:W-:Y:S01]  /*1a020*/  FFMA.FTZ R6, -R223, R134, R6 ;  /* 0x00000086df067223 */ /* 0x002fe20000010106 */
[----:B------:R-:W-:Y:S01]  /*1a030*/  IABS R158, R158 ;  /* 0x0000009e009e7213 */ /* 0x000fe20000000000 */
[-C--:B------:R-:W-:Y:S01]  /*1a040*/  FMUL.FTZ R7, R137, R2.reuse ;  /* 0x0000000289077220 */ /* 0x080fe20000410000 */
[----:B------:R-:W-:Y:S01]  /*1a050*/  ISETP.GE.OR P5, PT, R0, R225, !P5 ;  /* 0x000000e10000720c */ /* 0x000fe20006fa6670 */
[----:B------:R-:W-:-:S03]  /*1a060*/  FMUL.FTZ R22, R29, R2 ;  /* 0x000000021d167220 */ /* 0x000fc60000410000 */
[----:B------:R-:W-:Y:S01]  /*1a070*/  I2F R170, R170 ;  /* 0x000000aa00aa7306 */ /* 0x000fe20000201400 */
[----:B------:R-:W-:Y:S02]  /*1a080*/  FSEL R29, R6, -INF , !P5 ;  /* 0xff800000061d7808 */ /* 0x000fe40006800000 */
[----:B------:R-:W-:-:S05]  /*1a090*/  ISETP.GE.AND P5, PT, R157, R229, PT ;  /* 0x000000e59d00720c */ /* 0x000fca0003fa6270 */
[----:B------:R-:W1:Y:S01]  /*1a0a0*/  MUFU.TANH R5, R5 ;  /* 0x0000000500057308 */ /* 0x000e620000002400 */
[----:B--2---:R-:W-:Y:S01]  /*1a0b0*/  FFMA.FTZ R4, -R223, R166, R4 ;  /* 0x000000a6df047223 */ /* 0x004fe20000010104 */
[----:B------:R-:W-:-:S06]  /*1a0c0*/  ISETP.GE.OR P5, PT, R157, R225, !P5 ;  /* 0x000000e19d00720c */ /* 0x000fcc0006fa6670 */
[----:B------:R-:W-:Y:S01]  /*1a0d0*/  I2F R158, R158 ;  /* 0x0000009e009e7306 */ /* 0x000fe20000201400 */
[----:B------:R-:W-:-:S07]  /*1a0e0*/  FMUL.FTZ R134, R30, R2 ;  /* 0x000000021e867220 */ /* 0x000fce0000410000 */
[----:B------:R-:W2:Y:S01]  /*1a0f0*/  MUFU.TANH R7, R7 ;  /* 0x0000000700077308 */ /* 0x000ea20000002400 */
[----:B------:R-:W-:Y:S02]  /*1a100*/  FSEL R30, R4, -INF , !P5 ;  /* 0xff800000041e7808 */ /* 0x000fe40006800000 */
[----:B------:R-:W-:Y:S01]  /*1a110*/  ISETP.GE.AND P5, PT, R159, R229, PT ;  /* 0x000000e59f00720c */ /* 0x000fe20003fa6270 */
[----:B------:R-:W-:Y:S01]  /*1a120*/  FMUL.FTZ R28, R28, R2 ;  /* 0x000000021c1c7220 */ /* 0x000fe20000410000 */
[C---:B------:R-:W-:Y:S01]  /*1a130*/  ISETP.GE.AND P6, PT, R0.reuse, R228, PT ;  /* 0x000000e40000720c */ /* 0x040fe20003fc6270 */
[----:B-1----:R-:W-:Y:S01]  /*1a140*/  FFMA.FTZ R5, -R223, R170, R5 ;  /* 0x000000aadf057223 */ /* 0x002fe20000010105 */
[----:B------:R-:W-:Y:S01]  /*1a150*/  ISETP.GE.OR P5, PT, R159, R225, !P5 ;  /* 0x000000e19f00720c */ /* 0x000fe20006fa6670 */
[----:B------:R1:W-:Y:S01]  /*1a160*/  MUFU.TANH R136, R28 ;  /* 0x0000001c00887308 */ /* 0x0003e20000002400 */
[C---:B------:R-:W-:Y:S02]  /*1a170*/  IADD3 R243, R0.reuse, 0x31, RZ ;  /* 0x0000003100f37810 */ /* 0x040fe40007ffe0ff */
[----:B------:R-:W-:-:S02]  /*1a180*/  IADD3 R179, R0, 0x38, RZ ;  /* 0x0000003800b37810 */ /* 0x000fc40007ffe0ff */
[----:B------:R-:W-:Y:S01]  /*1a190*/  ISETP.GE.OR P6, PT, R0, R227, !P6 ;  /* 0x000000e30000720c */ /* 0x000fe200077c6670 */
[----:B--2---:R-:W-:Y:S01]  /*1a1a0*/  FFMA.FTZ R0, -R223, R158, R7 ;  /* 0x0000009edf007223 */ /* 0x004fe20000010107 */
[----:B-1----:R-:W-:Y:S02]  /*1a1b0*/  FSEL R28, R5, -INF , !P5 ;  /* 0xff800000051c7808 */ /* 0x002fe40006800000 */
[----:B------:R-:W1:Y:S01]  /*1a1c0*/  LDSM.16.M88.4 R4, [R191+0x5800] ;  /* 0x00580000bf04783b */ /* 0x000e620000000200 */
[-C--:B------:R-:W-:Y:S02]  /*1a1d0*/  FMUL.FTZ R32, R138, R2.reuse ;  /* 0x000000028a207220 */ /* 0x080fe40000410000 */
[-C--:B------:R-:W-:Y:S01]  /*1a1e0*/  FMUL.FTZ R137, R34, R2.reuse ;  /* 0x0000000222897220 */ /* 0x080fe20000410000 */
[----:B------:R-:W-:Y:S01]  /*1a1f0*/  HMMA.16816.F32 R160, R148, R14, R160 ;  /* 0x0000000e94a0723c */ /* 0x000fe200000018a0 */
[-C--:B------:R-:W-:Y:S01]  /*1a200*/  FMUL.FTZ R34, R35, R2.reuse ;  /* 0x0000000223227220 */ /* 0x080fe20000410000 */
[----:B------:R-:W-:Y:S01]  /*1a210*/  I2F R176, R176 ;  /* 0x000000b000b07306 */ /* 0x000fe20000201400 */
[----:B------:R-:W-:Y:S01]  /*1a220*/  ISETP.GE.AND P2, PT, R133, R229, PT ;  /* 0x000000e58500720c */ /* 0x000fe20003f46270 */
[----:B------:R-:W-:-:S02]  /*1a230*/  FMUL.FTZ R33, R139, R2 ;  /* 0x000000028b217220 */ /* 0x000fc40000410000 */
[----:B------:R-:W-:-:S04]  /*1a240*/  FMUL.FTZ R21, R31, R2 ;  /* 0x000000021f157220 */ /* 0x000fc80000410000 */
[----:B------:R-:W-:Y:S01]  /*1a250*/  I2F R234, R234 ;  /* 0x000000ea00ea7306 */ /* 0x000fe20000201400 */
[----:B------:R-:W-:-:S07]  /*1a260*/  FMUL.FTZ R23, R26, R2 ;  /* 0x000000021a177220 */ /* 0x000fce0000410000 */
[----:B------:R-:W-:Y:S01]  /*1a270*/  MUFU.TANH R22, R22 ;  /* 0x0000001600167308 */ /* 0x000fe20000002400 */
[----:B------:R-:W-:Y:S01]  /*1a280*/  ISETP.GE.AND P1, PT, R133, R228, PT ;  /* 0x000000e48500720c */ /* 0x000fe20003f26270 */
[----:B------:R-:W-:-:S06]  /*1a290*/  FMUL.FTZ R24, R24, R2 ;  /* 0x0000000218187220 */ /* 0x000fcc0000410000 */
[----:B------:R-:W-:Y:S08]  /*1a2a0*/  I2F R164, R164 ;  /* 0x000000a400a47306 */ /* 0x000ff00000201400 */
[----:B------:R-:W-:Y:S01]  /*1a2b0*/  I2F R230, R230 ;  /* 0x000000e600e67306 */ /* 0x000fe20000201400 */
[----:B------:R-:W-:-:S07]  /*1a2c0*/  ISETP.GE.AND P5, PT, R159, R228, PT ;  /* 0x000000e49f00720c */ /* 0x000fce0003fa6270 */
[----:B------:R-:W-:Y:S01]  /*1a2d0*/  I2F R232, R232 ;  /* 0x000000e800e87306 */ /* 0x000fe20000201400 */
[----:B------:R-:W-:Y:S01]  /*1a2e0*/  FMUL.FTZ R27, R27, R2 ;  /* 0x000000021b1b7220 */ /* 0x000fe20000410000 */
[----:B------:R-:W-:-:S06]  /*1a2f0*/  DEPBAR.LE SB0, 0x0 ;  /* 0x000080000000791a */ /* 0x000fcc0000000000 */
[----:B------:R-:W2:Y:S08]  /*1a300*/  MUFU.TANH R32, R32 ;  /* 0x0000002000207308 */ /* 0x000eb00000002400 */
[----:B------:R-:W3:Y:S01]  /*1a310*/  MUFU.TANH R137, R137 ;  /* 0x0000008900897308 */ /* 0x000ee20000002400 */
[----:B------:R-:W-:-:S07]  /*1a320*/  ISETP.GE.OR P2, PT, R133, R225, !P2 ;  /* 0x000000e18500720c */ /* 0x000fce0005746670 */
[----:B------:R-:W4:Y:S01]  /*1a330*/  MUFU.TANH R34, R34 ;  /* 0x0000002200227308 */ /* 0x000f220000002400 */
[----:B------:R-:W-:Y:S02]  /*1a340*/  FSEL R0, R0, -INF , !P2 ;  /* 0xff80000000007808 */ /* 0x000fe40005000000 */
[----:B------:R-:W-:Y:S01]  /*1a350*/  ISETP.GE.AND P2, PT, R157, R228, PT ;  /* 0x000000e49d00720c */ /* 0x000fe20003f46270 */
[C---:B--2---:R-:W-:Y:S01]  /*1a360*/  FFMA.FTZ R32, -R223.reuse, R156, R32 ;  /* 0x0000009cdf207223 */ /* 0x044fe20000010120 */
[----:B-1----:R-:W-:Y:S03]  /*1a370*/  HMMA.16816.F32 R172, R144, R4, R172 ;  /* 0x0000000490ac723c */ /* 0x002fe600000018ac */
[----:B------:R-:W1:Y:S01]  /*1a380*/  MUFU.TANH R33, R33 ;  /* 0x0000002100217308 */ /* 0x000e620000002400 */
[----:B---3--:R-:W-:Y:S01]  /*1a390*/  FFMA.FTZ R168, -R223, R168, R137 ;  /* 0x000000a8dfa87223 */ /* 0x008fe20000010189 */
[-C--:B------:R-:W-:Y:S01]  /*1a3a0*/  ISETP.GE.OR P2, PT, R157, R227.reuse, !P2 ;  /* 0x000000e39d00720c */ /* 0x080fe20005746670 */
[----:B------:R-:W-:Y:S01]  /*1a3b0*/  FMUL.FTZ R35, R152, R2 ;  /* 0x0000000298237220 */ /* 0x000fe20000410000 */
[----:B------:R-:W-:-:S04]  /*1a3c0*/  ISETP.GE.OR P1, PT, R133, R227, !P1 ;  /* 0x000000e38500720c */ /* 0x000fc80004f26670 */
[----:B------:R-:W2:Y:S01]  /*1a3d0*/  MUFU.TANH R21, R21 ;  /* 0x0000001500157308 */ /* 0x000ea20000002400 */
[----:B----4-:R-:W-:Y:S01]  /*1a3e0*/  FFMA.FTZ R31, -R223, R176, R34 ;  /* 0x000000b0df1f7223 */ /* 0x010fe20000010122 */
[----:B------:R-:W-:Y:S01]  /*1a3f0*/  FSEL R34, R32, -INF , !P6 ;  /* 0xff80000020227808 */ /* 0x000fe20007000000 */
[----:B------:R-:W-:Y:S01]  /*1a400*/  HMMA.16816.F32 R160, R144, R6, R160 ;  /* 0x0000000690a0723c */ /* 0x000fe200000018a0 */
[----:B------:R-:W-:-:S04]  /*1a410*/  FSEL R32, R168, -INF , !P2 ;  /* 0xff800000a8207808 */ /* 0x000fc80005000000 */
[----:B------:R-:W-:Y:S01]  /*1a420*/  I2F R236, R236 ;  /* 0x000000ec00ec7306 */ /* 0x000fe20000201400 */
[----:B------:R-:W-:-:S07]  /*1a430*/  ISETP.GE.AND P2, PT, R167, R229, PT ;  /* 0x000000e5a700720c */ /* 0x000fce0003f46270 */
[----:B------:R-:W3:Y:S01]  /*1a440*/  MUFU.TANH R23, R23 ;  /* 0x0000001700177308 */ /* 0x000ee20000002400 */
[----:B------:R-:W-:Y:S01]  /*1a450*/  ISETP.GE.OR P5, PT, R159, R227, !P5 ;  /* 0x000000e39f00720c */ /* 0x000fe20006fa6670 */
[----:B------:R-:W-:Y:S01]  /*1a460*/  FFMA.FTZ R22, -R223, R234, R22 ;  /* 0x000000eadf167223 */ /* 0x000fe20000010116 */
[----:B------:R-:W-:Y:S01]  /*1a470*/  ISETP.GE.AND P6, PT, R165, R229, PT ;  /* 0x000000e5a500720c */ /* 0x000fe20003fc6270 */
[----:B------:R-:W-:-:S04]  /*1a480*/  FMUL.FTZ R141, R141, R2 ;  /* 0x000000028d8d7220 */ /* 0x000fc80000410000 */
[----:B------:R-:W-:Y:S01]  /*1a490*/  I2F R178, R178 ;  /* 0x000000b200b27306 */ /* 0x000fe20000201400 */
[----:B------:R-:W-:Y:S01]  /*1a4a0*/  FMUL.FTZ R139, R154, R2 ;  /* 0x000000029a8b7220 */ /* 0x000fe20000410000 */
[----:B------:R-:W-:-:S06]  /*1a4b0*/  ISETP.GE.OR P2, PT, R167, R225, !P2 ;  /* 0x000000e1a700720c */ /* 0x000fcc0005746670 */
[----:B------:R-:W-:Y:S01]  /*1a4c0*/  I2F R238, R238 ;  /* 0x000000ee00ee7306 */ /* 0x000fe20000201400 */
[----:B-1----:R-:W-:-:S07]  /*1a4d0*/  FFMA.FTZ R33, -R223, R164, R33 ;  /* 0x000000a4df217223 */ /* 0x002fce0000010121 */
[----:B------:R1:W4:Y:S01]  /*1a4e0*/  MUFU.TANH R133, R24 ;  /* 0x0000001800857308 */ /* 0x0003220000002400 */
[----:B------:R-:W-:-:S07]  /*1a4f0*/  FSEL R31, R31, -INF , !P5 ;  /* 0xff8000001f1f7808 */ /* 0x000fce0006800000 */
[----:B------:R-:W5:Y:S01]  /*1a500*/  MUFU.TANH R134, R134 ;  /* 0x0000008600867308 */ /* 0x000f620000002400 */
[----:B------:R-:W-:Y:S01]  /*1a510*/  FMUL.FTZ R4, R140, R2 ;  /* 0x000000028c047220 */ /* 0x000fe20000410000 */
[----:B------:R-:W-:Y:S01]  /*1a520*/  ISETP.GE.AND P5, PT, R167, R228, PT ;  /* 0x000000e4a700720c */ /* 0x000fe20003fa6270 */
[----:B------:R-:W-:Y:S01]  /*1a530*/  IMAD.IADD R244, R226, 0x1, -R19 ;  /* 0x00000001e2f47824 */ /* 0x000fe200078e0a13 */
[----:B------:R-:W-:-:S04]  /*1a540*/  ISETP.GE.OR P6, PT, R165, R225, !P6 ;  /* 0x000000e1a500720c */ /* 0x000fc800077c6670 */
[----:B------:R-:W-:Y:S01]  /*1a550*/  I2F R16, R16 ;  /* 0x0000001000107306 */ /* 0x000fe20000201400 */
[----:B-1----:R-:W-:Y:S01]  /*1a560*/  FMUL.FTZ R24, R25, R2 ;  /* 0x0000000219187220 */ /* 0x002fe20000410000 */
[----:B------:R-:W-:Y:S01]  /*1a570*/  FSEL R26, R22, -INF , !P2 ;  /* 0xff800000161a7808 */ /* 0x000fe20005000000 */
[----:B------:R-:W-:-:S05]  /*1a580*/  IMAD.IADD R248, R224, 0x1, -R17 ;  /* 0x00000001e0f87824 */ /* 0x000fca00078e0a11 */
[----:B------:R-:W1:Y:S01]  /*1a590*/  MUFU.TANH R35, R35 ;  /* 0x0000002300237308 */ /* 0x000e620000002400 */
[----:B------:R-:W-:Y:S01]  /*1a5a0*/  ISETP.GE.AND P2, PT, R169, R228, PT ;  /* 0x000000e4a900720c */ /* 0x000fe20003f46270 */
[----:B--2---:R-:W-:-:S06]  /*1a5b0*/  FFMA.FTZ R21, -R223, R232, R21 ;  /* 0x000000e8df157223 */ /* 0x004fcc0000010115 */
[----:B------:R2:W-:Y:S01]  /*1a5c0*/  MUFU.TANH R138, R27 ;  /* 0x0000001b008a7308 */ /* 0x0005e20000002400 */
[----:B------:R-:W-:Y:S01]  /*1a5d0*/  FSEL R33, R33, -INF , !P1 ;  /* 0xff80000021217808 */ /* 0x000fe20004800000 */
[----:B---3--:R-:W-:Y:S01]  /*1a5e0*/  FFMA.FTZ R236, -R223, R236, R23 ;  /* 0x000000ecdfec7223 */ /* 0x008fe20000010117 */
[----:B------:R-:W-:-:S05]  /*1a5f0*/  ISETP.GE.OR P5, PT, R167, R227, !P5 ;  /* 0x000000e3a700720c */ /* 0x000fca0006fa6670 */
[----:B------:R-:W-:Y:S01]  /*1a600*/  I2F R252, R252 ;  /* 0x000000fc00fc7306 */ /* 0x000fe20000201400 */
[----:B------:R-:W-:Y:S01]  /*1a610*/  ISETP.GE.AND P1, PT, R165, R228, PT ;  /* 0x000000e4a500720c */ /* 0x000fe20003f26270 */
[----:B--2---:R-:W-:-:S06]  /*1a620*/  FFMA.FTZ R27, -R223, R230, R136 ;  /* 0x000000e6df1b7223 */ /* 0x004fcc0000010188 */
[----:B------:R-:W2:Y:S01]  /*1a630*/  MUFU.TANH R14, R141 ;  /* 0x0000008d000e7308 */ /* 0x000ea20000002400 */
[----:B------:R-:W-:Y:S01]  /*1a640*/  IABS R244, R244 ;  /* 0x000000f400f47213 */ /* 0x000fe20000000000 */
[-C--:B------:R-:W-:Y:S01]  /*1a650*/  FMUL.FTZ R137, R153, R2.reuse ;  /* 0x0000000299897220 */ /* 0x080fe20000410000 */
[----:B------:R-:W-:Y:S01]  /*1a660*/  FSEL R27, R27, -INF , !P6 ;  /* 0xff8000001b1b7808 */ /* 0x000fe20007000000 */
[----:B------:R-:W-:Y:S01]  /*1a670*/  FMUL.FTZ R15, R142, R2 ;  /* 0x000000028e0f7220 */ /* 0x000fe20000410000 */
[----:B------:R-:W-:-:S03]  /*1a680*/  ISETP.GE.AND P6, PT, R169, R229, PT ;  /* 0x000000e5a900720c */ /* 0x000fc60003fc6270 */
[----:B------:R-:W-:Y:S01]  /*1a690*/  I2F R18, R18 ;  /* 0x0000001200127306 */ /* 0x000fe20000201400 */
[----:B------:R-:W-:Y:S02]  /*1a6a0*/  IABS R248, R248 ;  /* 0x000000f800f87213 */ /* 0x000fe40000000000 */
[----:B------:R-:W-:-:S05]  /*1a6b0*/  ISETP.GE.OR P2, PT, R169, R227, !P2 ;  /* 0x000000e3a900720c */ /* 0x000fca0005746670 */
[----:B------:R-:W3:Y:S01]  /*1a6c0*/  MUFU.TANH R24, R24 ;  /* 0x0000001800187308 */ /* 0x000ee20000002400 */
[----:B------:R-:W-:Y:S01]  /*1a6d0*/  FMUL.FTZ R155, R155, R2 ;  /* 0x000000029b9b7220 */ /* 0x000fe20000410000 */
[----:B------:R-:W-:Y:S01]  /*1a6e0*/  FSEL R23, R21, -INF , !P5 ;  /* 0xff80000015177808 */ /* 0x000fe20006800000 */
[----:B----4-:R-:W-:-:S05]  /*1a6f0*/  FFMA.FTZ R25, -R223, R238, R133 ;  /* 0x000000eedf197223 */ /* 0x010fca0000010185 */
[----:B------:R-:W4:Y:S01]  /*1a700*/  MUFU.TANH R139, R139 ;  /* 0x0000008b008b7308 */ /* 0x000f220000002400 */
[----:B-----5:R-:W-:Y:S01]  /*1a710*/  FFMA.FTZ R22, -R223, R178, R134 ;  /* 0x000000b2df167223 */ /* 0x020fe20000010186 */
[----:B------:R-:W-:Y:S01]  /*1a720*/  ISETP.GE.OR P1, PT, R165, R227, !P1 ;  /* 0x000000e3a500720c */ /* 0x000fe20004f26670 */
[----:B------:R-:W-:Y:S01]  /*1a730*/  FMUL.FTZ R172, R172, R2 ;  /* 0x00000002acac7220 */ /* 0x000fe20000410000 */
[----:B------:R-:W-:-:S04]  /*1a740*/  ISETP.GE.OR P6, PT, R169, R225, !P6 ;  /* 0x000000e1a900720c */ /* 0x000fc800077c6670 */
[----:B------:R-:W-:Y:S01]  /*1a750*/  I2F R250, R250 ;  /* 0x000000fa00fa7306 */ /* 0x000fe20000201400 */
[----:B------:R-:W-:Y:S02]  /*1a760*/  ISETP.GE.AND P5, PT, R171, R229, PT ;  /* 0x000000e5ab00720c */ /* 0x000fe40003fa6270 */
[----:B------:R-:W-:-:S05]  /*1a770*/  FSEL R21, R236, -INF , !P2 ;  /* 0xff800000ec157808 */ /* 0x000fca0005000000 */
[----:B------:R-:W5:Y:S01]  /*1a780*/  MUFU.TANH R4, R4 ;  /* 0x0000000400047308 */ /* 0x000f620000002400 */
[----:B------:R-:W-:Y:S01]  /*1a790*/  ISETP.GE.AND P2, PT, R171, R228, PT ;  /* 0x000000e4ab00720c */ /* 0x000fe20003f46270 */
[----:B------:R-:W-:Y:S01]  /*1a7a0*/  IMAD.IADD R13, R226, 0x1, -R179 ;  /* 0x00000001e20d7824 */ /* 0x000fe200078e0ab3 */
[----:B------:R-:W-:Y:S01]  /*1a7b0*/  FSEL R25, R25, -INF , !P6 ;  /* 0xff80000019197808 */ /* 0x000fe20007000000 */
[----:B-1----:R-:W-:Y:S01]  /*1a7c0*/  FFMA.FTZ R16, -R223, R16, R35 ;  /* 0x00000010df107223 */ /* 0x002fe20000010123 */
[----:B------:R-:W-:Y:S02]  /*1a7d0*/  FSEL R22, R22, -INF , !P1 ;  /* 0xff80000016167808 */ /* 0x000fe40004800000 */
[----:B------:R-:W-:Y:S01]  /*1a7e0*/  ISETP.GE.OR P5, PT, R171, R225, !P5 ;  /* 0x000000e1ab00720c */ /* 0x000fe20006fa6670 */
[----:B------:R-:W-:Y:S01]  /*1a7f0*/  I2F R244, R244 ;  /* 0x000000f400f47306 */ /* 0x000fe20000201400 */
[C---:B------:R-:W-:Y:S02]  /*1a800*/  ISETP.GE.AND P6, PT, R20.reuse, R229, PT ;  /* 0x000000e51400720c */ /* 0x040fe40003fc6270 */
[----:B------:R-:W-:Y:S01]  /*1a810*/  ISETP.GE.AND P1, PT, R20, R228, PT ;  /* 0x000000e41400720c */ /* 0x000fe20003f26270 */
[----:B------:R-:W-:Y:S01]  /*1a820*/  FMUL.FTZ R7, R173, R2 ;  /* 0x00000002ad077220 */ /* 0x000fe20000410000 */
[----:B------:R-:W-:-:S03]  /*1a830*/  ISETP.GE.OR P2, PT, R171, R227, !P2 ;  /* 0x000000e3ab00720c */ /* 0x000fc60005746670 */
[----:B------:R-:W-:Y:S01]  /*1a840*/  I2F R248, R248 ;  /* 0x000000f800f87306 */ /* 0x000fe20000201400 */
[----:B--2---:R-:W-:Y:S01]  /*1a850*/  FFMA.FTZ R171, -R223, R252, R14 ;  /* 0x000000fcdfab7223 */ /* 0x004fe2000001010e */
[----:B------:R-:W-:Y:S01]  /*1a860*/  IABS R13, R13 ;  /* 0x0000000d000d7213 */ /* 0x000fe20000000000 */
[----:B------:R-:W-:-:S05]  /*1a870*/  FMUL.FTZ R143, R143, R2 ;  /* 0x000000028f8f7220 */ /* 0x000fca0000410000 */
[----:B------:R-:W1:Y:S01]  /*1a880*/  MUFU.TANH R137, R137 ;  /* 0x0000008900897308 */ /* 0x000e620000002400 */
[----:B------:R-:W-:Y:S01]  /*1a890*/  FSEL R173, R16, -INF , !P5 ;  /* 0xff80000010ad7808 */ /* 0x000fe20006800000 */
[----:B------:R-:W-:-:S06]  /*1a8a0*/  FMUL.FTZ R14, R160, R2 ;  /* 0x00000002a00e7220 */ /* 0x000fcc0000410000 */
[----:B------:R-:W2:Y:S01]  /*1a8b0*/  MUFU.TANH R5, R155 ;  /* 0x0000009b00057308 */ /* 0x000ea20000002400 */
[----:B------:R-:W-:-:S07]  /*1a8c0*/  ISETP.GE.OR P6, PT, R20, R225, !P6 ;  /* 0x000000e11400720c */ /* 0x000fce00077c6670 */
[----:B------:R-:W1:Y:S01]  /*1a8d0*/  MUFU.TANH R15, R15 ;  /* 0x0000000f000f7308 */ /* 0x000e620000002400 */
[----:B------:R-:W-:Y:S01]  /*1a8e0*/  ISETP.GE.OR P1, PT, R20, R227, !P1 ;  /* 0x000000e31400720c */ /* 0x000fe20004f26670 */
[----:B------:R-:W-:Y:S01]  /*1a8f0*/  IMAD.IADD R239, R224, 0x1, -R12 ;  /* 0x00000001e0ef7824 */ /* 0x000fe200078e0a0c */
[----:B------:R-:W-:-:S05]  /*1a900*/  ISETP.GE.AND P5, PT, R17, R229, PT ;  /* 0x000000e51100720c */ /* 0x000fca0003fa6270 */
[----:B------:R5:W1:Y:S01]  /*1a910*/  MUFU.TANH R6, R172 ;  /* 0x000000ac00067308 */ /* 0x000a620000002400 */
[--C-:B------:R-:W-:Y:S02]  /*1a920*/  IMAD.IADD R241, R226, 0x1, -R243.reuse ;  /* 0x00000001e2f17824 */ /* 0x100fe400078e0af3 */
[----:B------:R-:W-:Y:S02]  /*1a930*/  IMAD.IADD R237, R224, 0x1, -R243 ;  /* 0x00000001e0ed7824 */ /* 0x000fe400078e0af3 */
[C---:B---3--:R-:W-:Y:S02]  /*1a940*/  FFMA.FTZ R24, -R223.reuse, R240, R24 ;  /* 0x000000f0df187223 */ /* 0x048fe40000010118 */
[C---:B------:R-:W-:Y:S02]  /*1a950*/  FFMA.FTZ R20, -R223.reuse, R18, R138 ;  /* 0x00000012df147223 */ /* 0x040fe4000001018a */
[----:B----4-:R-:W-:Y:S01]  /*1a960*/  FFMA.FTZ R139, -R223, R242, R139 ;  /* 0x000000f2df8b7223 */ /* 0x010fe2000001018b */
[----:B------:R-:W-:Y:S01]  /*1a970*/  I2F R235, R235 ;  /* 0x000000eb00eb7306 */ /* 0x000fe20000201400 */
[----:B------:R-:W-:Y:S01]  /*1a980*/  ISETP.GE.OR P5, PT, R17, R225, !P5 ;  /* 0x000000e11100720c */ /* 0x000fe20006fa6670 */
[----:B------:R-:W-:Y:S01]  /*1a990*/  FMUL.FTZ R134, R174, R2 ;  /* 0x00000002ae867220 */ /* 0x000fe20000410000 */
[----:B------:R-:W-:Y:S01]  /*1a9a0*/  IABS R239, R239 ;  /* 0x000000ef00ef7213 */ /* 0x000fe20000000000 */
[----:B-----5:R-:W-:-:S04]  /*1a9b0*/  FFMA.FTZ R172, -R223, R250, R4 ;  /* 0x000000fadfac7223 */ /* 0x020fc80000010104 */
[----:B------:R-:W3:Y:S01]  /*1a9c0*/  MUFU.TANH R18, R143 ;  /* 0x0000008f00127308 */ /* 0x000ee20000002400 */
[----:B------:R-:W-:Y:S02]  /*1a9d0*/  IABS R241, R241 ;  /* 0x000000f100f17213 */ /* 0x000fe40000000000 */
[----:B------:R-:W-:Y:S02]  /*1a9e0*/  IABS R237, R237 ;  /* 0x000000ed00ed7213 */ /* 0x000fe40000000000 */
[----:B------:R-:W-:Y:S02]  /*1a9f0*/  FSEL R24, R24, -INF , !P6 ;  /* 0xff80000018187808 */ /* 0x000fe40007000000 */
[----:B------:R-:W-:Y:S01]  /*1aa00*/  FSEL R20, R20, -INF , !P1 ;  /* 0xff80000014147808 */ /* 0x000fe20004800000 */
[----:B------:R-:W-:Y:S01]  /*1aa10*/  I2F R13, R13 ;  /* 0x0000000d000d7306 */ /* 0x000fe20000201400 */
[----:B------:R-:W-:Y:S01]  /*1aa20*/  FSEL R170, R139, -INF , !P2 ;  /* 0xff8000008baa7808 */ /* 0x000fe20005000000 */
[----:B------:R-:W-:Y:S01]  /*1aa30*/  FMUL.FTZ R175, R175, R2 ;  /* 0x00000002afaf7220 */ /* 0x000fe20000410000 */
[----:B------:R-:W-:-:S02]  /*1aa40*/  ISETP.GE.AND P6, PT, R19, R229, PT ;  /* 0x000000e51300720c */ /* 0x000fc40003fc6270 */
[----:B------:R-:W-:-:S03]  /*1aa50*/  ISETP.GE.AND P1, PT, R19, R228, PT ;  /* 0x000000e41300720c */ /* 0x000fc60003f26270 */
[----:B------:R-:W4:Y:S01]  /*1aa60*/  MUFU.TANH R14, R14 ;  /* 0x0000000e000e7308 */ /* 0x000f220000002400 */
[----:B------:R-:W-:Y:S02]  /*1aa70*/  ISETP.GE.AND P2, PT, R17, R228, PT ;  /* 0x000000e41100720c */ /* 0x000fe40003f46270 */
[----:B------:R-:W-:Y:S01]  /*1aa80*/  FSEL R172, R172, -INF , !P5 ;  /* 0xff800000acac7808 */ /* 0x000fe20006800000 */
[----:B------:R-:W-:Y:S01]  /*1aa90*/  IMAD.IADD R10, R224, 0x1, -R179 ;  /* 0x00000001e00a7824 */ /* 0x000fe200078e0ab3 */
[----:B------:R-:W-:Y:S01]  /*1aaa0*/  ISETP.GE.AND P5, PT, R12, R229, PT ;  /* 0x000000e50c00720c */ /* 0x000fe20003fa6270 */
[----:B------:R-:W-:Y:S01]  /*1aab0*/  IMAD.IADD R9, R226, 0x1, -R11 ;  /* 0x00000001e2097824 */ /* 0x000fe200078e0a0b */
[----:B------:R-:W-:Y:S01]  /*1aac0*/  ISETP.GE.OR P6, PT, R19, R225, !P6 ;  /* 0x000000e11300720c */ /* 0x000fe200077c6670 */
[----:B-1----:R-:W-:Y:S01]  /*1aad0*/  FFMA.FTZ R137, -R223, R244, R137 ;  /* 0x000000f4df897223 */ /* 0x002fe20000010189 */
[-C--:B------:R-:W-:Y:S01]  /*1aae0*/  ISETP.GE.OR P1, PT, R19, R227.reuse, !P1 ;  /* 0x000000e31300720c */ /* 0x080fe20004f26670 */
[----:B--2---:R-:W-:Y:S01]  /*1aaf0*/  FFMA.FTZ R5, -R223, R246, R5 ;  /* 0x000000f6df057223 */ /* 0x004fe20000010105 */
[----:B------:R-:W-:Y:S01]  /*1ab00*/  ISETP.GE.OR P2, PT, R17, R227, !P2 ;  /* 0x000000e31100720c */ /* 0x000fe20005746670 */
[C---:B------:R-:W-:Y:S01]  /*1ab10*/  FFMA.FTZ R15, -R223.reuse, R248, R15 ;  /* 0x000000f8df0f7223 */ /* 0x040fe2000001010f */
[----:B------:R-:W-:Y:S01]  /*1ab20*/  I2F R239, R239 ;  /* 0x000000ef00ef7306 */ /* 0x000fe20000201400 */
[----:B------:R-:W-:Y:S01]  /*1ab30*/  FFMA.FTZ R6, -R223, R245, R6 ;  /* 0x000000f5df067223 */ /* 0x000fe20000010106 */
[----:B------:R-:W-:Y:S01]  /*1ab40*/  ISETP.GE.OR P5, PT, R12, R225, !P5 ;  /* 0x000000e10c00720c */ /* 0x000fe20006fa6670 */
[----:B------:R-:W-:Y:S01]  /*1ab50*/  FMUL.FTZ R162, R162, R2 ;  /* 0x00000002a2a27220 */ /* 0x000fe20000410000 */
[----:B------:R-:W-:Y:S01]  /*1ab60*/  IABS R10, R10 ;  /* 0x0000000a000a7213 */ /* 0x000fe20000000000 */
[----:B------:R-:W-:-:S03]  /*1ab70*/  FMUL.FTZ R163, R163, R2 ;  /* 0x00000002a3a37220 */ /* 0x000fc60000410000 */
[----:B------:R-:W-:Y:S01]  /*1ab80*/  I2F R241, R241 ;  /* 0x000000f100f17306 */ /* 0x000fe20000201400 */
[----:B------:R-:W-:Y:S02]  /*1ab90*/  IABS R9, R9 ;  /* 0x0000000900097213 */ /* 0x000fe40000000000 */
[----:B------:R-:W-:Y:S02]  /*1aba0*/  FSEL R174, R137, -INF , !P6 ;  /* 0xff80000089ae7808 */ /* 0x000fe40007000000 */
[----:B------:R-:W-:-:S03]  /*1abb0*/  FSEL R169, R5, -INF , !P1 ;  /* 0xff80000005a97808 */ /* 0x000fc60004800000 */
[----:B------:R-:W-:Y:S01]  /*1abc0*/  I2F R237, R237 ;  /* 0x000000ed00ed7306 */ /* 0x000fe20000201400 */
[----:B------:R-:W-:Y:S01]  /*1abd0*/  FSEL R168, R15, -INF , !P2 ;  /* 0xff8000000fa87808 */ /* 0x000fe20005000000 */
[----:B------:R-:W-:Y:S01]  /*1abe0*/  FMUL.FTZ R161, R161, R2 ;  /* 0x00000002a1a17220 */ /* 0x000fe20000410000 */
[----:B------:R-:W-:-:S05]  /*1abf0*/  ISETP.GE.AND P6, PT, R177, R229, PT ;  /* 0x000000e5b100720c */ /* 0x000fca0003fc6270 */
[----:B------:R-:W-:Y:S01]  /*1ac00*/  MUFU.TANH R16, R7 ;  /* 0x0000000700107308 */ /* 0x000fe20000002400 */
[-C--:B------:R-:W-:Y:S02]  /*1ac10*/  ISETP.GE.AND P1, PT, R177, R228.reuse, PT ;  /* 0x000000e4b100720c */ /* 0x080fe40003f26270 */
[----:B------:R-:W-:-:S05]  /*1ac20*/  ISETP.GE.AND P2, PT, R12, R228, PT ;  /* 0x000000e40c00720c */ /* 0x000fca0003f46270 */
[----:B------:R-:W1:Y:S01]  /*1ac30*/  MUFU.TANH R134, R134 ;  /* 0x0000008600867308 */ /* 0x000e620000002400 */
[----:B------:R-:W-:-:S07]  /*1ac40*/  FSEL R156, R6, -INF , !P5 ;  /* 0xff800000069c7808 */ /* 0x000fce0006800000 */
[----:B------:R-:W2:Y:S01]  /*1ac50*/  MUFU.TANH R4, R175 ;  /* 0x000000af00047308 */ /* 0x000ea20000002400 */
[----:B------:R-:W-:Y:S01]  /*1ac60*/  ISETP.GE.AND P5, PT, R179, R229, PT ;  /* 0x000000e5b300720c */ /* 0x000fe20003fa6270 */
[----:B---3--:R-:W-:Y:S01]  /*1ac70*/  FFMA.FTZ R18, -R223, R235, R18 ;  /* 0x000000ebdf127223 */ /* 0x008fe20000010112 */
[----:B------:R-:W-:Y:S01]  /*1ac80*/  ISETP.GE.OR P6, PT, R177, R225, !P6 ;  /* 0x000000e1b100720c */ /* 0x000fe200077c6670 */
[----:B----4-:R-:W-:Y:S01]  /*1ac90*/  FFMA.FTZ R13, -R223, R13, R14 ;  /* 0x0000000ddf0d7223 */ /* 0x010fe2000001010e */
[-C--:B------:R-:W-:Y:S02]  /*1aca0*/  ISETP.GE.OR P1, PT, R177, R227.reuse, !P1 ;  /* 0x000000e3b100720c */ /* 0x080fe40004f26670 */
[----:B------:R-:W-:Y:S01]  /*1acb0*/  ISETP.GE.OR P2, PT, R12, R227, !P2 ;  /* 0x000000e30c00720c */ /* 0x000fe20005746670 */
[----:B------:R-:W-:Y:S01]  /*1acc0*/  I2F R10, R10 ;  /* 0x0000000a000a7306 */ /* 0x000fe20000201400 */
[----:B------:R-:W-:Y:S02]  /*1acd0*/  ISETP.GE.OR P5, PT, R179, R225, !P5 ;  /* 0x000000e1b300720c */ /* 0x000fe40006fa6670 */
[----:B------:R-:W-:-:S02]  /*1ace0*/  FSEL R171, R171, -INF , !P6 ;  /* 0xff800000abab7808 */ /* 0x000fc40007000000 */
[----:B------:R-:W-:-:S03]  /*1acf0*/  FSEL R167, R18, -INF , !P1 ;  /* 0xff80000012a77808 */ /* 0x000fc60004800000 */
[----:B------:R-:W-:Y:S01]  /*1ad00*/  I2F R9, R9 ;  /* 0x0000000900097306 */ /* 0x000fe20000201400 */
[C---:B------:R-:W-:Y:S02]  /*1ad10*/  ISETP.GE.AND P6, PT, R243.reuse, R229, PT ;  /* 0x000000e5f300720c */ /* 0x040fe40003fc6270 */
[----:B------:R-:W-:-:S05]  /*1ad20*/  ISETP.GE.AND P1, PT, R243, R228, PT ;  /* 0x000000e4f300720c */ /* 0x000fca0003f26270 */
[----:B------:R-:W-:Y:S01]  /*1ad30*/  MUFU.TANH R12, R161 ;  /* 0x000000a1000c7308 */ /* 0x000fe20000002400 */
[----:B------:R-:W-:-:S07]  /*1ad40*/  FSEL R153, R13, -INF , !P5 ;  /* 0xff8000000d997808 */ /* 0x000fce0006800000 */
[----:B------:R-:W3:Y:S01]  /*1ad50*/  MUFU.TANH R162, R162 ;  /* 0x000000a200a27308 */ /* 0x000ee20000002400 */
[----:B------:R-:W-:-:S07]  /*1ad60*/  ISETP.GT.AND P5, PT, R219, R210, PT ;  /* 0x000000d2db00720c */ /* 0x000fce0003fa4270 */
[----:B------:R-:W4:Y:S01]  /*1ad70*/  MUFU.TANH R163, R163 ;  /* 0x000000a300a37308 */ /* 0x000f220000002400 */
[----:B-1----:R-:W-:Y:S01]  /*1ad80*/  FFMA.FTZ R134, -R223, R239, R134 ;  /* 0x000000efdf867223 */ /* 0x002fe20000010186 */
[----:B------:R-:W-:Y:S01]  /*1ad90*/  ISETP.GE.OR P6, PT, R243, R225, !P6 ;  /* 0x000000e1f300720c */ /* 0x000fe200077c6670 */
[----:B------:R-:W-:Y:S01]  /*1ada0*/  FFMA.FTZ R16, -R223, R241, R16 ;  /* 0x000000f1df107223 */ /* 0x000fe20000010110 */
[----:B------:R-:W-:Y:S01]  /*1adb0*/  ISETP.GE.OR P1, PT, R243, R227, !P1 ;  /* 0x000000e3f300720c */ /* 0x000fe20004f26670 */
[----:B--2---:R-:W-:Y:S01]  /*1adc0*/  FFMA.FTZ R4, -R223, R237, R4 ;  /* 0x000000eddf047223 */ /* 0x004fe20000010104 */
[----:B------:R-:W-:Y:S02]  /*1add0*/  FSEL R142, R134, -INF , !P2 ;  /* 0xff800000868e7808 */ /* 0x000fe40005000000 */
[----:B------:R-:W-:Y:S02]  /*1ade0*/  FSEL R154, R16, -INF , !P6 ;  /* 0xff800000109a7808 */ /* 0x000fe40007000000 */
[----:B------:R-:W-:-:S02]  /*1adf0*/  FSEL R140, R4, -INF , !P1 ;  /* 0xff800000048c7808 */ /* 0x000fc40004800000 */
[-C--:B------:R-:W-:Y:S02]  /*1ae00*/  ISETP.GE.AND P2, PT, R179, R228.reuse, PT ;  /* 0x000000e4b300720c */ /* 0x080fe40003f46270 */
[C---:B------:R-:W-:Y:S02]  /*1ae10*/  ISETP.GE.AND P6, PT, R11.reuse, R229, PT ;  /* 0x000000e50b00720c */ /* 0x040fe40003fc6270 */
[----:B------:R-:W-:Y:S01]  /*1ae20*/  ISETP.GE.AND P1, PT, R11, R228, PT ;  /* 0x000000e40b00720c */ /* 0x000fe20003f26270 */
[----:B---3--:R-:W-:Y:S01]  /*1ae30*/  FFMA.FTZ R10, -R223, R10, R162 ;  /* 0x0000000adf0a7223 */ /* 0x008fe200000101a2 */
[----:B------:R-:W-:Y:S01]  /*1ae40*/  ISETP.GE.OR P2, PT, R179, R227, !P2 ;  /* 0x000000e3b300720c */ /* 0x000fe20005746670 */
[C---:B------:R-:W-:Y:S01]  /*1ae50*/  FFMA.FTZ R9, -R223.reuse, R9, R12 ;  /* 0x00000009df097223 */ /* 0x040fe2000001010c */
[----:B------:R-:W-:Y:S01]  /*1ae60*/  BAR.SYNC.DEFER_BLOCKING 0x0 ;  /* 0x0000000000007b1d */ /* 0x000fe20000010000 */
[----:B----4-:R-:W-:Y:S01]  /*1ae70*/  FFMA.FTZ R8, -R223, R8, R163 ;  /* 0x00000008df087223 */ /* 0x010fe200000101a3 */
[----:B------:R-:W-:-:S02]  /*1ae80*/  ISETP.GE.OR P6, PT, R11, R225, !P6 ;  /* 0x000000e10b00720c */ /* 0x000fc400077c6670 */
[----:B------:R-:W-:Y:S02]  /*1ae90*/  ISETP.GE.OR P1, PT, R11, R227, !P1 ;  /* 0x000000e30b00720c */ /* 0x000fe40004f26670 */
[----:B------:R-:W-:Y:S01]  /*1aea0*/  BSSY B1, `(.L_x_7286) ;  /* 0x00000b0000017945 */ /* 0x000fe20003800000 */
[----:B------:R-:W-:Y:S01]  /*1aeb0*/  IMAD.MOV.U32 R164, RZ, RZ, R182 ;  /* 0x000000ffffa47224 */ /* 0x000fe200078e00b6 */
[----:B------:R-:W-:Y:S01]  /*1aec0*/  FSEL R141, R10, -INF , !P2 ;  /* 0xff8000000a8d7808 */ /* 0x000fe20005000000 */
[----:B------:R-:W-:Y:S01]  /*1aed0*/  IMAD.MOV.U32 R165, RZ, RZ, R183 ;  /* 0x000000ffffa57224 */ /* 0x000fe200078e00b7 */
[----:B------:R-:W-:Y:S02]  /*1aee0*/  FSEL R143, R9, -INF , !P6 ;  /* 0xff800000098f7808 */ /* 0x000fe40007000000 */
[----:B------:R-:W-:Y:S01]  /*1aef0*/  FSEL R150, R8, -INF , !P1 ;  /* 0xff80000008967808 */ /* 0x000fe20004800000 */
[----:B------:R-:W-:Y:S05]  /*1af00*/  @!P5 BRA `(.L_x_7287) ;  /* 0x00000a900000d947 */ /* 0x000fea0003800000 */
[----:B------:R-:W-:Y:S01]  /*1af10*/  BSSY B0, `(.L_x_7288) ;  /* 0x0000044000007945 */ /* 0x000fe20003800000 */
[----:B------:R-:W-:Y:S05]  /*1af20*/  @!P0 BRA `(.L_x_7289) ;  /* 0x000003e000008947 */ /* 0x000fea0003800000 */
[----:B------:R-:W-:Y:S02]  /*1af30*/  ULDC.64 UR4, c[0x0][0x118] ;  /* 0x0000460000047ab9 */ /* 0x000fe40000000a00 */
[----:B------:R-:W2:Y:S01]  /*1af40*/  LD.E R13, [R180.64+0x170] ;  /* 0x00017004b40d7980 */ /* 0x000ea2000c101900 */
[----:B------:R-:W-:-:S02]  /*1af50*/  IMAD.SHL.U32 R4, R219, 0x40, RZ ;  /* 0x00000040db047824 */ /* 0x000fc400078e00ff */
[----:B------:R-:W-:-:S03]  /*1af60*/  IMAD.MOV.U32 R8, RZ, RZ, RZ ;  /* 0x000000ffff087224 */ /* 0x000fc600078e00ff */
[----:B------:R-:W-:Y:S02]  /*1af70*/  IABS R6, R4 ;  /* 0x0000000400067213 */ /* 0x000fe40000000000 */
[-C--:B--2---:R-:W-:Y:S02]  /*1af80*/  IABS R7, R13.reuse ;  /* 0x0000000d00077213 */ /* 0x084fe40000000000 */
[----:B------:R-:W-:Y:S02]  /*1af90*/  IABS R5, R13 ;  /* 0x0000000d00057213 */ /* 0x000fe40000000000 */
[----:B------:R-:W1:Y:S03]  /*1afa0*/  I2F.RP R10, R7 ;  /* 0x00000007000a7306 */ /* 0x000e660000209400 */
[----:B------:R-:W-:-:S05]  /*1afb0*/  IMAD.MOV R5, RZ, RZ, -R5 ;  /* 0x000000ffff057224 */ /* 0x000fca00078e0a05 */
[----:B-1----:R-:W1:Y:S02]  /*1afc0*/  MUFU.RCP R9, R10 ;  /* 0x0000000a00097308 */ /* 0x002e640000001000 */
[----:B-1----:R-:W-:-:S06]  /*1afd0*/  IADD3 R9, R9, 0xffffffe, RZ ;  /* 0x0ffffffe09097810 */ /* 0x002fcc0007ffe0ff */
[----:B------:R-:W1:Y:S02]  /*1afe0*/  F2I.FTZ.U32.TRUNC.NTZ R9, R9 ;  /* 0x0000000900097305 */ /* 0x000e64000021f000 */
[----:B-1----:R-:W-:-:S04]  /*1aff0*/  IMAD.MOV R2, RZ, RZ, -R9 ;  /* 0x000000ffff027224 */ /* 0x002fc800078e0a09 */
[----:B------:R-:W-:-:S04]  /*1b000*/  IMAD R11, R2, R7, RZ ;  /* 0x00000007020b7224 */ /* 0x000fc800078e02ff */
[----:B------:R-:W-:Y:S01]  /*1b010*/  IMAD.HI.U32 R11, R9, R11, R8 ;  /* 0x0000000b090b7227 */ /* 0x000fe200078e0008 */
[C---:B------:R-:W-:Y:S02]  /*1b020*/  IADD3 R8, R4.reuse, -0x40, RZ ;  /* 0xffffffc004087810 */ /* 0x040fe40007ffe0ff */
[-C--:B------:R-:W-:Y:S02]  /*1b030*/  LOP3.LUT R4, R4, R13.reuse, RZ, 0x3c, !PT ;  /* 0x0000000d04047212 */ /* 0x080fe400078e3cff */
[----:B------:R-:W-:Y:S01]  /*1b040*/  IABS R2, R8 ;  /* 0x0000000800027213 */ /* 0x000fe20000000000 */
[----:B------:R-:W-:Y:S01]  /*1b050*/  IMAD.HI.U32 R9, R11, R6, RZ ;  /* 0x000000060b097227 */ /* 0x000fe200078e00ff */
[----:B------:R-:W-:-:S03]  /*1b060*/  LOP3.LUT R8, R8, R13, RZ, 0x3c, !PT ;  /* 0x0000000d08087212 */ /* 0x000fc600078e3cff */
[----:B------:R-:W-:Y:S02]  /*1b070*/  IMAD R6, R9, R5, R6 ;  /* 0x0000000509067224 */ /* 0x000fe400078e0206 */
[----:B------:R-:W-:-:S03]  /*1b080*/  IMAD.HI.U32 R11, R11, R2, RZ ;  /* 0x000000020b0b7227 */ /* 0x000fc600078e00ff */
[----:B------:R-:W-:Y:S01]  /*1b090*/  ISETP.GT.U32.AND P2, PT, R7, R6, PT ;  /* 0x000000060700720c */ /* 0x000fe20003f44070 */
[----:B------:R-:W-:-:S05]  /*1b0a0*/  IMAD R2, R11, R5, R2 ;  /* 0x000000050b027224 */ /* 0x000fca00078e0202 */
[----:B------:R-:W-:-:S07]  /*1b0b0*/  ISETP.GT.U32.AND P1, PT, R7, R2, PT ;  /* 0x000000020700720c */ /* 0x000fce0003f24070 */
[-C--:B------:R-:W-:Y:S02]  /*1b0c0*/  @!P2 IADD3 R6, R6, -R7.reuse, RZ ;  /* 0x800000070606a210 */ /* 0x080fe40007ffe0ff */
[----:B------:R-:W-:Y:S02]  /*1b0d0*/  @!P2 IADD3 R9, R9, 0x1, RZ ;  /* 0x000000010909a810 */ /* 0x000fe40007ffe0ff */
[-C--:B------:R-:W-:Y:S02]  /*1b0e0*/  ISETP.GE.U32.AND P0, PT, R6, R7.reuse, PT ;  /* 0x000000070600720c */ /* 0x080fe40003f06070 */
[----:B------:R-:W-:Y:S01]  /*1b0f0*/  @!P1 IMAD.IADD R2, R2, 0x1, -R7 ;  /* 0x0000000102029824 */ /* 0x000fe200078e0a07 */
[----:B------:R-:W-:Y:S02]  /*1b100*/  ISETP.GE.AND P2, PT, R4, RZ, PT ;  /* 0x000000ff0400720c */ /* 0x000fe40003f46270 */
[----:B------:R-:W-:Y:S02]  /*1b110*/  @!P1 IADD3 R11, R11, 0x1, RZ ;  /* 0x000000010b0b9810 */ /* 0x000fe40007ffe0ff */
[----:B------:R-:W-:-:S02]  /*1b120*/  ISETP.GE.U32.AND P6, PT, R2, R7, PT ;  /* 0x000000070200720c */ /* 0x000fc40003fc6070 */
[----:B------:R-:W-:Y:S02]  /*1b130*/  ISETP.NE.AND P1, PT, R13, RZ, PT ;  /* 0x000000ff0d00720c */ /* 0x000fe40003f25270 */
[----:B------:R-:W-:Y:S02]  /*1b140*/  LOP3.LUT R4, RZ, R13, RZ, 0x33, !PT ;  /* 0x0000000dff047212 */ /* 0x000fe400078e33ff */
[----:B------:R-:W-:Y:S02]  /*1b150*/  @P0 IADD3 R9, R9, 0x1, RZ ;  /* 0x0000000109090810 */ /* 0x000fe40007ffe0ff */
[----:B------:R-:W-:-:S03]  /*1b160*/  ISETP.GE.AND P0, PT, R8, RZ, PT ;  /* 0x000000ff0800720c */ /* 0x000fc60003f06270 */
[----:B------:R-:W-:Y:S02]  /*1b170*/  @!P2 IMAD.MOV R9, RZ, RZ, -R9 ;  /* 0x000000ffff09a224 */ /* 0x000fe400078e0a09 */
[----:B------:R-:W-:-:S03]  /*1b180*/  @P6 IADD3 R11, R11, 0x1, RZ ;  /* 0x000000010b0b6810 */ /* 0x000fc60007ffe0ff */
[----:B------:R-:W-:Y:S02]  /*1b190*/  SEL R7, R4, R9, !P1 ;  /* 0x0000000904077207 */ /* 0x000fe40004800000 */
[----:B------:R-:W2:Y:S03]  /*1b1a0*/  LD.E.64 R8, [R180.64+0x38] ;  /* 0x00003804b4087980 */ /* 0x000ea6000c101b00 */
[----:B------:R-:W-:Y:S02]  /*1b1b0*/  @!P0 IMAD.MOV R11, RZ, RZ, -R11 ;  /* 0x000000ffff0b8224 */ /* 0x000fe400078e0a0b */
[----:B------:R-:W-:-:S03]  /*1b1c0*/  IMAD.WIDE R16, R7, 0x4, R220 ;  /* 0x0000000407107825 */ /* 0x000fc600078e02dc */
[----:B------:R-:W-:Y:S02]  /*1b1d0*/  SEL R4, R4, R11, !P1 ;  /* 0x0000000b04047207 */ /* 0x000fe40004800000 */
[----:B------:R-:W3:Y:S03]  /*1b1e0*/  LD.E R5, [R16.64] ;  /* 0x0000000410057980 */ /* 0x000ee6000c101900 */
[----:B------:R-:W-:Y:S01]  /*1b1f0*/  IMAD.WIDE R14, R4, 0x4, R220 ;  /* 0x00000004040e7825 */ /* 0x000fe200078e02dc */
[----:B------:R-:W4:Y:S04]  /*1b200*/  LD.E.64 R10, [R180.64+0x20] ;  /* 0x00002004b40a7980 */ /* 0x000f28000c101b00 */
[----:B------:R-:W3:Y:S01]  /*1b210*/  LD.E R2, [R14.64] ;  /* 0x000000040e027980 */ /* 0x000ee2000c101900 */
[----:B------:R-:W-:-:S05]  /*1b220*/  IADD3 R4, R7, -R4, RZ ;  /* 0x8000000407047210 */ /* 0x000fca0007ffe0ff */
[----:B------:R-:W-:-:S05]  /*1b230*/  IMAD R13, R13, R4, -0x40 ;  /* 0xffffffc00d0d7424 */ /* 0x000fca00078e0204 */
[----:B------:R-:W-:Y:S01]  /*1b240*/  SHF.R.S32.HI R7, RZ, 0x1f, R13 ;  /* 0x0000001fff077819 */ /* 0x000fe2000001140d */
[-C--:B--2---:R-:W-:Y:S02]  /*1b250*/  IMAD R4, R9, R13.reuse, RZ ;  /* 0x0000000d09047224 */ /* 0x084fe400078e02ff */
[----:B------:R-:W-:-:S04]  /*1b260*/  IMAD.WIDE.U32 R12, R8, R13, RZ ;  /* 0x0000000d080c7225 */ /* 0x000fc800078e00ff */
[----:B------:R-:W-:-:S04]  /*1b270*/  IMAD R4, R8, R7, R4 ;  /* 0x0000000708047224 */ /* 0x000fc800078e0204 */
[----:B------:R-:W-:Y:S02]  /*1b280*/  IMAD.IADD R13, R13, 0x1, R4 ;  /* 0x000000010d0d7824 */ /* 0x000fe400078e0204 */
[----:B---3--:R-:W-:-:S04]  /*1b290*/  IMAD.IADD R5, R2, 0x1, -R5 ;  /* 0x0000000102057824 */ /* 0x008fc800078e0a05 */
[----:B----4-:R-:W-:Y:S01]  /*1b2a0*/  IMAD R7, R11, R5, RZ ;  /* 0x000000050b077224 */ /* 0x010fe200078e02ff */
[----:B------:R-:W-:-:S05]  /*1b2b0*/  SHF.R.S32.HI R2, RZ, 0x1f, R5 ;  /* 0x0000001fff027819 */ /* 0x000fca0000011405 */
[----:B------:R-:W-:Y:S02]  /*1b2c0*/  IMAD R2, R10, R2, R7 ;  /* 0x000000020a027224 */ /* 0x000fe400078e0207 */
[----:B------:R-:W-:-:S04]  /*1b2d0*/  IMAD.WIDE.U32 R10, R5, R10, R12 ;  /* 0x0000000a050a7225 */ /* 0x000fc800078e000c */
[----:B------:R-:W-:Y:S01]  /*1b2e0*/  IMAD.MOV.U32 R7, RZ, RZ, R10 ;  /* 0x000000ffff077224 */ /* 0x000fe200078e000a */
[----:B------:R-:W-:Y:S01]  /*1b2f0*/  IADD3 R6, R11, R2, RZ ;  /* 0x000000020b067210 */ /* 0x000fe20007ffe0ff */
[----:B------:R-:W-:Y:S05]  /*1b300*/  BRA `(.L_x_7290) ;  /* 0x0000004000007947 */ /* 0x000fea0003800000 */
.L_x_7289:
[----:B------:R-:W-:Y:S02]  /*1b310*/  ULDC.64 UR4, c[0x0][0x118] ;  /* 0x0000460000047ab9 */ /* 0x000fe40000000a00 */
[----:B------:R-:W2:Y:S02]  /*1b320*/  LD.E R7, [R180.64+0x38] ;  /* 0x00003804b4077980 */ /* 0x000ea4000c101900 */
[----:B--2---:R-:W-:-:S04]  /*1b330*/  LEA R7, -R7, RZ, 0x6 ;  /* 0x000000ff07077211 */ /* 0x004fc800078e31ff */
[----:B------:R-:W-:Y:S02]  /*1b340*/  SHF.R.S32.HI R6, RZ, 0x1f, R7 ;  /* 0x0000001fff067819 */ /* 0x000fe40000011407 */
.L_x_7290:
[----:B------:R-:W-:Y:S05]  /*1b350*/  BSYNC B0 ;  /* 0x0000000000007941 */ /* 0x000fea0003800000 */
.L_x_7288:
[----:B------:R-:W-:Y:S01]  /*1b360*/  LOP3.LUT R2, R222, 0x1, RZ, 0xc0, !PT ;  /* 0x00000001de027812 */ /* 0x000fe200078ec0ff */
[----:B------:R-:W-:Y:S01]  /*1b370*/  ULDC.64 UR4, c[0x0][0x118] ;  /* 0x0000460000047ab9 */ /* 0x000fe20000000a00 */
[CC--:B------:R-:W-:Y:S02]  /*1b380*/  @P4 IADD3 R5, P1, R7.reuse, R208.reuse, RZ ;  /* 0x000000d007054210 */ /* 0x0c0fe40007f3e0ff */
[----:B------:R-:W-:Y:S02]  /*1b390*/  @P3 IADD3 R9, P0, R7, R208, RZ ;  /* 0x000000d007093210 */ /* 0x000fe40007f1e0ff */
[----:B------:R-:W-:Y:S01]  /*1b3a0*/  ISETP.NE.U32.AND P2, PT, R2, 0x1, PT ;  /* 0x000000010200780c */ /* 0x000fe20003f45070 */
[C-C-:B------:R-:W-:Y:S01]  /*1b3b0*/  @P4 IMAD.X R4, R6.reuse, 0x1, R209.reuse, P1 ;  /* 0x0000000106044824 */ /* 0x140fe200008e06d1 */
[-C--:B------:R-:W-:Y:S01]  /*1b3c0*/  @P4 LEA R14, P1, R5, R212.reuse, 0x1 ;  /* 0x000000d4050e4211 */ /* 0x080fe200078208ff */
[----:B------:R-:W-:Y:S01]  /*1b3d0*/  @P3 IMAD.X R2, R6, 0x1, R209, P0 ;  /* 0x0000000106023824 */ /* 0x000fe200000e06d1 */
[----:B------:R-:W-:-:S02]  /*1b3e0*/  @P3 LEA R12, P0, R9, R212, 0x1 ;  /* 0x000000d4090c3211 */ /* 0x000fc400078008ff */
[-C--:B------:R-:W-:Y:S02]  /*1b3f0*/  @P4 LEA.HI.X R15, R5, R211.reuse, R4, 0x1, P1 ;  /* 0x000000d3050f4211 */ /* 0x080fe400008f0c04 */
[----:B------:R-:W-:Y:S02]  /*1b400*/  @P3 LEA.HI.X R13, R9, R211, R2, 0x1, P0 ;  /* 0x000000d3090d3211 */ /* 0x000fe400000f0c02 */
[----:B------:R-:W-:Y:S02]  /*1b410*/  IADD3 R5, P6, P1, R208, R208, R7 ;  /* 0x000000d0d0057210 */ /* 0x000fe400079de007 */
[----:B------:R-:W-:Y:S02]  /*1b420*/  LEA R18, P0, R7, R212, 0x1 ;  /* 0x000000d407127211 */ /* 0x000fe400078008ff */
[--C-:B------:R-:W-:Y:S02]  /*1b430*/  IADD3.X R4, R209, R209, R6.reuse, P6, P1 ;  /* 0x000000d1d1047210 */ /* 0x100fe400037e2406 */
[----:B------:R-:W-:-:S02]  /*1b440*/  LEA.HI.X R19, R7, R211, R6, 0x1, P0 ;  /* 0x000000d307137211 */ /* 0x000fc400000f0c06 */
[CC--:B------:R-:W-:Y:S02]  /*1b450*/  @!P2 LEA R16, P6, R5.reuse, R212.reuse, 0x1 ;  /* 0x000000d40510a211 */ /* 0x0c0fe400078c08ff */
[CC--:B------:R-:W-:Y:S01]  /*1b460*/  @P4 LEA R10, P0, R5.reuse, R212.reuse, 0x1 ;  /* 0x000000d4050a4211 */ /* 0x0c0fe200078008ff */
[----:B------:R-:W-:Y:S01]  /*1b470*/  @!PT LDS RZ, [RZ] ;  /* 0x00000000fffff984 */ /* 0x000fe20000000800 */
[----:B------:R-:W-:Y:S01]  /*1b480*/  @!PT LDS RZ, [RZ] ;  /* 0x00000000fffff984 */ /* 0x000fe20000000800 */
[----:B------:R-:W-:Y:S01]  /*1b490*/  @!PT LDS RZ, [RZ] ;  /* 0x00000000fffff984 */ /* 0x000fe20000000800 */
[----:B------:R1:W-:Y:S01]  /*1b4a0*/  @!P2 LDGSTS.E.BYPASS.LTC128B.128 [R217+0x6000], [R18.64] ;  /* 0x0600000012d9afae */ /* 0x0003e2000b901d44 */
[CCC-:B------:R-:W-:Y:S02]  /*1b4b0*/  @!P2 LEA.HI.X R17, R5.reuse, R211.reuse, R4.reuse, 0x1, P6 ;  /* 0x000000d30511a211 */ /* 0x1c0fe400030f0c04 */
[C---:B------:R-:W-:Y:S01]  /*1b4c0*/  @P4 LEA.HI.X R11, R5.reuse, R211, R4, 0x1, P0 ;  /* 0x000000d3050b4211 */ /* 0x040fe200000f0c04 */
[----:B------:R1:W-:Y:S01]  /*1b4d0*/  @P2 STS.128 [R217+0x6000], RZ ;  /* 0x006000ffd9002388 */ /* 0x0003e20000000c00 */
[C---:B------:R-:W-:Y:S02]  /*1b4e0*/  @P3 LEA R8, P1, R5.reuse, R212, 0x1 ;  /* 0x000000d405083211 */ /* 0x040fe400078208ff */
[----:B------:R-:W-:-:S02]  /*1b4f0*/  IADD3 R2, P6, R5, R208, RZ ;  /* 0x000000d005027210 */ /* 0x000fc40007fde0ff */
[----:B------:R-:W-:Y:S02]  /*1b500*/  @!P2 IADD3 R7, P0, R7, R208, RZ ;  /* 0x000000d00707a210 */ /* 0x000fe40007f1e0ff */
[-C--:B------:R-:W-:Y:S01]  /*1b510*/  @P3 LEA.HI.X R9, R5, R211.reuse, R4, 0x1, P1 ;  /* 0x000000d305093211 */ /* 0x080fe200008f0c04 */
[--C-:B------:R-:W-:Y:S01]  /*1b520*/  IMAD.X R4, R4, 0x1, R209.reuse, P6 ;  /* 0x0000000104047824 */ /* 0x100fe200030e06d1 */
[-C--:B------:R-:W-:Y:S01]  /*1b530*/  @!P2 LEA R136, P6, R2, R212.reuse, 0x1 ;  /* 0x000000d40288a211 */ /* 0x080fe200078c08ff */
[----:B------:R-:W-:Y:S01]  /*1b540*/  @!P2 IMAD.X R6, R6, 0x1, R209, P0 ;  /* 0x000000010606a824 */ /* 0x000fe200000e06d1 */
[CC--:B------:R-:W-:Y:S01]  /*1b550*/  @P4 LEA R144, P1, R2.reuse, R212.reuse, 0x1 ;  /* 0x000000d402904211 */ /* 0x0c0fe200078208ff */
[----:B------:R-:W-:Y:S01]  /*1b560*/  @P4 IMAD.MOV.U32 R5, RZ, RZ, R19 ;  /* 0x000000ffff054224 */ /* 0x000fe200078e0013 */
[C---:B------:R-:W-:Y:S02]  /*1b570*/  @P3 LEA R138, P0, R2.reuse, R212, 0x1 ;  /* 0x000000d4028a3211 */ /* 0x040fe400078008ff */
[----:B------:R-:W-:-:S02]  /*1b580*/  @!P2 LEA.HI.X R137, R2, R211, R4, 0x1, P6 ;  /* 0x000000d30289a211 */ /* 0x000fc400030f0c04 */
[CCC-:B------:R-:W-:Y:S02]  /*1b590*/  @P4 LEA.HI.X R145, R2.reuse, R211.reuse, R4.reuse, 0x1, P1 ;  /* 0x000000d302914211 */ /* 0x1c0fe400008f0c04 */
[----:B------:R-:W-:Y:S01]  /*1b5a0*/  @P3 LEA.HI.X R139, R2, R211, R4, 0x1, P0 ;  /* 0x000000d3028b3211 */ /* 0x000fe200000f0c04 */
[--C-:B------:R-:W-:Y:S01]  /*1b5b0*/  @P4 IMAD.MOV.U32 R4, RZ, RZ, R18.reuse ;  /* 0x000000ffff044224 */ /* 0x100fe200078e0012 */
[----:B------:R-:W-:Y:S01]  /*1b5c0*/  @!P2 LEA R146, P6, R7, R212, 0x1 ;  /* 0x000000d40792a211 */ /* 0x000fe200078c08ff */
[----:B------:R-:W-:-:S03]  /*1b5d0*/  IMAD.MOV.U32 R212, RZ, RZ, R18 ;  /* 0x000000ffffd47224 */ /* 0x000fc600078e0012 */
[----:B------:R-:W-:Y:S01]  /*1b5e0*/  @!PT LDS RZ, [RZ] ;  /* 0x00000000fffff984 */ /* 0x000fe20000000800 */
[----:B------:R-:W-:Y:S01]  /*1b5f0*/  @!PT LDS RZ, [RZ] ;  /* 0x00000000fffff984 */ /* 0x000fe20000000800 */
[----:B------:R-:W-:Y:S01]  /*1b600*/  @!PT LDS RZ, [RZ] ;  /* 0x00000000fffff984 */ /* 0x000fe20000000800 */
[----:B------:R2:W-:Y:S01]  /*1b610*/  @P4 LDGSTS.E.BYPASS.LTC128B.128 [R217+0x8000], [R4.64+0x80] ;  /* 0x0800008004d94fae */ /* 0x0005e2000b901d44 */
[----:B------:R-:W-:Y:S01]  /*1b620*/  @!P2 LEA.HI.X R147, R7, R211, R6, 0x1, P6 ;  /* 0x000000d30793a211 */ /* 0x000fe200030f0c06 */
[--C-:B------:R-:W-:Y:S02]  /*1b630*/  IMAD.MOV.U32 R211, RZ, RZ, R19.reuse ;  /* 0x000000ffffd37224 */ /* 0x100fe400078e0013 */
        /* <DEDUP_REMOVED lines=54> */
.L_x_7287:
[----:B------:R-:W-:Y:S05]  /*1b9a0*/  BSYNC B1 ;  /* 0x0000000000017941 */ /* 0x000fea0003800000 */
.L_x_7286:
[----:B------:R-:W-:Y:S01]  /*1b9b0*/  ULDC.64 UR4, c[0x0][0x118] ;  /* 0x0000460000047ab9 */ /* 0x000fe20000000a00 */
[----:B-1----:R-:W-:Y:S01]  /*1b9c0*/  FMNMX.FTZ R5, R132, R29, !PT ;  /* 0x0000001d84057209 */ /* 0x002fe20007810000 */
[----:B------:R-:W2:Y:S01]  /*1b9d0*/  LD.E R152, [R180.64+0xdc] ;  /* 0x0000dc04b4987980 */ /* 0x000ea2000c101900 */
[----:B------:R-:W-:-:S02]  /*1b9e0*/  FMNMX.FTZ R4, R3, R34, !PT ;  /* 0x0000002203047209 */ /* 0x000fc40007810000 */
[----:B------:R-:W-:Y:S01]  /*1b9f0*/  FMNMX.FTZ R5, R0, R5, !PT ;  /* 0x0000000500057209 */ /* 0x000fe20007810000 */
[----:B------:R-:W-:Y:S01]  /*1ba00*/  LDSM.16.MT88.4 R12, [R204+0xc000] ;  /* 0x00c00000cc0c783b */ /* 0x000fe20000004200 */
        /* <DEDUP_REMOVED lines=15> */
[----:B------:R-:W-:-:S04]  /*1bb00*/  FMNMX.FTZ R5, R173, R2, !PT ;  /* 0x00000002ad057209 */ /* 0x000fc80007810000 */
[----:B------:R-:W-:-:S04]  /*1bb10*/  FMNMX.FTZ R5, R174, R5, !PT ;  /* 0x00000005ae057209 */ /* 0x000fc80007810000 */
[----:B------:R-:W-:-:S04]  /*1bb20*/  FMNMX.FTZ R2, R172, R5, !PT ;  /* 0x00000005ac027209 */ /* 0x000fc80007810000 */
[----:B------:R-:W-:Y:S02]  /*1bb30*/  FMNMX.FTZ R5, R171, R2, !PT ;  /* 0x00000002ab057209 */ /* 0x000fe40007810000 */
[----:B------:R-:W-:Y:S02]  /*1bb40*/  FMNMX.FTZ R2, R170, R7, !PT ;  /* 0x00000007aa027209 */ /* 0x000fe40007810000 */
[----:B------:R-:W-:-:S04]  /*1bb50*/  FMNMX.FTZ R5, R156, R5, !PT ;  /* 0x000000059c057209 */ /* 0x000fc80007810000 */
[----:B------:R-:W-:Y:S02]  /*1bb60*/  FMNMX.FTZ R4, R154, R5, !PT ;  /* 0x000000059a047209 */ /* 0x000fe40007810000 */
[----:B------:R-:W-:Y:S02]  /*1bb70*/  FMNMX.FTZ R5, R169, R2, !PT ;  /* 0x00000002a9057209 */ /* 0x000fe40007810000 */
[----:B------:R-:W-:Y:S02]  /*1bb80*/  FMNMX.FTZ R4, R153, R4, !PT ;  /* 0x0000000499047209 */ /* 0x000fe40007810000 */
[----:B------:R-:W-:Y:S02]  /*1bb90*/  FMNMX.FTZ R2, R168, R5, !PT ;  /* 0x00000005a8027209 */ /* 0x000fe40007810000 */
[----:B------:R-:W-:Y:S02]  /*1bba0*/  FMNMX.FTZ R4, R143, R4, !PT ;  /* 0x000000048f047209 */ /* 0x000fe40007810000 */
[----:B------:R-:W-:-:S03]  /*1bbb0*/  FMNMX.FTZ R7, R167, R2, !PT ;  /* 0x00000002a7077209 */ /* 0x000fc60007810000 */
[----:B------:R-:W1:Y:S01]  /*1bbc0*/  SHFL.BFLY PT, R5, R4, 0x2, 0x1f ;  /* 0x0c401f0004057f89 */ /* 0x000e6200000e0000 */
[----:B------:R-:W-:-:S04]  /*1bbd0*/  FMNMX.FTZ R7, R142, R7, !PT ;  /* 0x000000078e077209 */ /* 0x000fc80007810000 */
[----:B------:R-:W-:-:S04]  /*1bbe0*/  FMNMX.FTZ R2, R140, R7, !PT ;  /* 0x000000078c027209 */ /* 0x000fc80007810000 */
[----:B------:R-:W-:-:S04]  /*1bbf0*/  FMNMX.FTZ R7, R141, R2, !PT ;  /* 0x000000028d077209 */ /* 0x000fc80007810000 */
[----:B------:R-:W-:-:S05]  /*1bc00*/  FMNMX.FTZ R7, R150, R7, !PT ;  /* 0x0000000796077209 */ /* 0x000fca0007810000 */
[----:B------:R-:W3:Y:S01]  /*1bc10*/  SHFL.BFLY PT, R2, R7, 0x2, 0x1f ;  /* 0x0c401f0007027f89 */ /* 0x000ee200000e0000 */
[----:B-1----:R-:W-:-:S05]  /*1bc20*/  FMNMX.FTZ R5, R4, R5, !PT ;  /* 0x0000000504057209 */ /* 0x002fca0007810000 */
[----:B------:R-:W1:Y:S01]  /*1bc30*/  SHFL.BFLY PT, R148, R5, 0x1, 0x1f ;  /* 0x0c201f0005947f89 */ /* 0x000e6200000e0000 */
[----:B---3--:R-:W-:-:S05]  /*1bc40*/  FMNMX.FTZ R2, R7, R2, !PT ;  /* 0x0000000207027209 */ /* 0x008fca0007810000 */
[----:B------:R-:W3:Y:S01]  /*1bc50*/  SHFL.BFLY PT, R147, R2, 0x1, 0x1f ;  /* 0x0c201f0002937f89 */ /* 0x000ee200000e0000 */
[----:B-1----:R-:W-:-:S04]  /*1bc60*/  FMNMX.FTZ R148, R5, R148, !PT ;  /* 0x0000009405947209 */ /* 0x002fc80007810000 */
[----:B------:R-:W-:-:S04]  /*1bc70*/  FSETP.NEU.FTZ.AND P1, PT, R148, -INF , PT ;  /* 0xff8000009400780b */ /* 0x000fc80003f3d000 */
[----:B------:R-:W-:-:S05]  /*1bc80*/  FSEL R5, R148, RZ, P1 ;  /* 0x000000ff94057208 */ /* 0x000fca0000800000 */
[----:B------:R-:W-:Y:S01]  /*1bc90*/  FADD.FTZ R5, R132, -R5 ;  /* 0x8000000584057221 */ /* 0x000fe20000010000 */
[----:B---3--:R-:W-:-:S04]  /*1bca0*/  FMNMX.FTZ R147, R2, R147, !PT ;  /* 0x0000009302937209 */ /* 0x008fc80007810000 */
[----:B------:R-:W-:-:S04]  /*1bcb0*/  FSETP.NEU.FTZ.AND P0, PT, R147, -INF , PT ;  /* 0xff8000009300780b */ /* 0x000fc80003f1d000 */
[----:B------:R-:W-:Y:S01]  /*1bcc0*/  FSEL R4, R147, RZ, P0 ;  /* 0x000000ff93047208 */ /* 0x000fe20000000000 */
[C---:B--2---:R-:W-:Y:S02]  /*1bcd0*/  FMUL.FTZ R155, R152.reuse, R148 ;  /* 0x00000094989b7220 */ /* 0x044fe40000410000 */
[C---:B------:R-:W-:Y:S02]  /*1bce0*/  FMUL.FTZ R151, R152.reuse, R147 ;  /* 0x0000009398977220 */ /* 0x040fe40000410000 */
[----:B------:R-:W-:Y:S01]  /*1bcf0*/  FMUL.FTZ R8, R152, R5 ;  /* 0x0000000598087220 */ /* 0x000fe20000410000 */
[----:B------:R-:W-:Y:S01]  /*1bd00*/  FSEL R155, R155, RZ, P1 ;  /* 0x000000ff9b9b7208 */ /* 0x000fe20000800000 */
[----:B------:R-:W-:Y:S01]  /*1bd10*/  FADD.FTZ R5, R3, -R4 ;  /* 0x8000000403057221 */ /* 0x000fe20000010000 */
[----:B------:R-:W-:Y:S01]  /*1bd20*/  FSEL R151, R151, RZ, P0 ;  /* 0x000000ff97977208 */ /* 0x000fe20000000000 */
[----:B------:R1:W2:Y:S02]  /*1bd30*/  MUFU.EX2 R3, R8 ;  /* 0x0000000800037308 */ /* 0x0002a40000000800 */
[----:B------:R-:W-:-:S02]  /*1bd40*/  FFMA.FTZ R144, R0, R152, -R155 ;  /* 0x0000009800907223 */ /* 0x000fc4000001089b */
[-CC-:B------:R-:W-:Y:S02]  /*1bd50*/  FFMA.FTZ R146, R29, R152.reuse, -R155.reuse ;  /* 0x000000981d927223 */ /* 0x180fe4000001089b */
[-CC-:B------:R-:W-:Y:S02]  /*1bd60*/  FFMA.FTZ R145, R30, R152.reuse, -R155.reuse ;  /* 0x000000981e917223 */ /* 0x180fe4000001089b */
[-C--:B------:R-:W-:Y:S01]  /*1bd70*/  FFMA.FTZ R134, R28, R152.reuse, -R155 ;  /* 0x000000981c867223 */ /* 0x080fe2000001089b */
[----:B------:R-:W-:Y:S01]  /*1bd80*/  MUFU.EX2 R144, R144 ;  /* 0x0000009000907308 */ /* 0x000fe20000000800 */
[-CC-:B------:R-:W-:Y:S02]  /*1bd90*/  FFMA.FTZ R133, R34, R152.reuse, -R151.reuse ;  /* 0x0000009822857223 */ /* 0x180fe40000010897 */
[-CC-:B------:R-:W-:Y:S02]  /*1bda0*/  FFMA.FTZ R2, R33, R152.reuse, -R151.reuse ;  /* 0x0000009821027223 */ /* 0x180fe40000010897 */
[----:B------:R-:W-:-:S02]  /*1bdb0*/  FFMA.FTZ R0, R32, R152, -R151 ;  /* 0x0000009820007223 */ /* 0x000fc40000010897 */
[----:B------:R-:W-:Y:S01]  /*1bdc0*/  FFMA.FTZ R149, R31, R152, -R151 ;  /* 0x000000981f957223 */ /* 0x000fe20000010897 */
[----:B------:R-:W3:Y:S01]  /*1bdd0*/  MUFU.EX2 R146, R146 ;  /* 0x0000009200927308 */ /* 0x000ee20000000800 */
[----:B------:R-:W-:Y:S01]  /*1bde0*/  FMUL.FTZ R132, R152, R5 ;  /* 0x0000000598847220 */ /* 0x000fe20000410000 */
[----:B-1----:R-:W1:Y:S01]  /*1bdf0*/  LDSM.16.MT88.4 R8, [R203+0xc000] ;  /* 0x00c00000cb08783b */ /* 0x002e620000004200 */
[-C--:B--2---:R-:W-:Y:S02]  /*1be00*/  FMUL.FTZ R120, R120, R3.reuse ;  /* 0x0000000378787220 */ /* 0x084fe40000410000 */
[-C--:B------:R-:W-:Y:S01]  /*1be10*/  FMUL.FTZ R121, R121, R3.reuse ;  /* 0x0000000379797220 */ /* 0x080fe20000410000 */
[----:B------:R-:W-:Y:S01]  /*1be20*/  LDSM.16.MT88.4 R32, [R203+0xc800] ;  /* 0x00c80000cb20783b */ /* 0x000fe20000004200 */
[-C--:B------:R-:W-:Y:S01]  /*1be30*/  FMUL.FTZ R116, R116, R3.reuse ;  /* 0x0000000374747220 */ /* 0x080fe20000410000 */
[----:B------:R-:W-:Y:S01]  /*1be40*/  MUFU.EX2 R145, R145 ;  /* 0x0000009100917308 */ /* 0x000fe20000000800 */
[-C--:B------:R-:W-:Y:S01]  /*1be50*/  FMUL.FTZ R117, R117, R3.reuse ;  /* 0x0000000375757220 */ /* 0x080fe20000410000 */
[----:B------:R-:W-:Y:S01]  /*1be60*/  LDSM.16.MT88.4 R28, [R202+0xc800] ;  /* 0x00c80000ca1c783b */ /* 0x000fe20000004200 */
[----:B------:R-:W-:-:S02]  /*1be70*/  FMUL.FTZ R128, R128, R3 ;  /* 0x0000000380807220 */ /* 0x000fc40000410000 */
[-C--:B------:R-:W-:Y:S02]  /*1be80*/  FMUL.FTZ R129, R129, R3.reuse ;  /* 0x0000000381817220 */ /* 0x080fe40000410000 */
[-C--:B------:R-:W-:Y:S01]  /*1be90*/  FMUL.FTZ R124, R124, R3.reuse ;  /* 0x000000037c7c7220 */ /* 0x080fe20000410000 */
[----:B------:R-:W2:Y:S01]  /*1bea0*/  MUFU.EX2 R134, R134 ;  /* 0x0000008600867308 */ /* 0x000ea20000000800 */
[----:B---3--:R-:W-:Y:S01]  /*1beb0*/  F2FP.PACK_AB R4, R144, R146 ;  /* 0x000000929004723e */ /* 0x008fe200000000ff */
[-C--:B------:R-:W-:Y:S02]  /*1bec0*/  FMUL.FTZ R125, R125, R3.reuse ;  /* 0x000000037d7d7220 */ /* 0x080fe40000410000 */
[-C--:B------:R-:W-:Y:S02]  /*1bed0*/  FMUL.FTZ R112, R112, R3.reuse ;  /* 0x0000000370707220 */ /* 0x080fe40000410000 */
[-C--:B------:R-:W-:Y:S02]  /*1bee0*/  FMUL.FTZ R113, R113, R3.reuse ;  /* 0x0000000371717220 */ /* 0x080fe40000410000 */
[----:B------:R-:W-:Y:S01]  /*1bef0*/  MUFU.EX2 R133, R133 ;  /* 0x0000008500857308 */ /* 0x000fe20000000800 */
[----:B------:R-:W-:-:S02]  /*1bf00*/  FMUL.FTZ R108, R108, R3 ;  /* 0x000000036c6c7220 */ /* 0x000fc40000410000 */
[-C--:B------:R-:W-:Y:S02]  /*1bf10*/  FMUL.FTZ R109, R109, R3.reuse ;  /* 0x000000036d6d7220 */ /* 0x080fe40000410000 */
[-C--:B------:R-:W-:Y:S02]  /*1bf20*/  FMUL.FTZ R36, R36, R3.reuse ;  /* 0x0000000324247220 */ /* 0x080fe40000410000 */
[----:B------:R-:W-:Y:S01]  /*1bf30*/  FMUL.FTZ R37, R37, R3 ;  /* 0x0000000325257220 */ /* 0x000fe20000410000 */
[----:B------:R-:W3:Y:S01]  /*1bf40*/  MUFU.EX2 R2, R2 ;  /* 0x0000000200027308 */ /* 0x000ee20000000800 */
[----:B--2---:R-:W-:Y:S01]  /*1bf50*/  F2FP.PACK_AB R6, R134, R145 ;  /* 0x000000918606723e */ /* 0x004fe200000000ff */
[-C--:B------:R-:W-:Y:S02]  /*1bf60*/  FMUL.FTZ R40, R40, R3.reuse ;  /* 0x0000000328287220 */ /* 0x080fe40000410000 */
[-C--:B------:R-:W-:Y:S02]  /*1bf70*/  FMUL.FTZ R41, R41, R3.reuse ;  /* 0x0000000329297220 */ /* 0x080fe40000410000 */
[----:B------:R-:W-:-:S02]  /*1bf80*/  FMUL.FTZ R104, R104, R3 ;  /* 0x0000000368687220 */ /* 0x000fc40000410000 */
[----:B------:R-:W-:Y:S01]  /*1bf90*/  MUFU.EX2 R0, R0 ;  /* 0x0000000000007308 */ /* 0x000fe20000000800 */
[-C--:B------:R-:W-:Y:S02]  /*1bfa0*/  FMUL.FTZ R105, R105, R3.reuse ;  /* 0x0000000369697220 */ /* 0x080fe40000410000 */
[-C--:B------:R-:W-:Y:S02]  /*1bfb0*/  FMUL.FTZ R100, R100, R3.reuse ;  /* 0x0000000364647220 */ /* 0x080fe40000410000 */
[-C--:B------:R-:W-:Y:S02]  /*1bfc0*/  FMUL.FTZ R101, R101, R3.reuse ;  /* 0x0000000365657220 */ /* 0x080fe40000410000 */
[----:B------:R-:W-:Y:S01]  /*1bfd0*/  FMUL.FTZ R44, R44, R3 ;  /* 0x000000032c2c7220 */ /* 0x000fe20000410000 */
[----:B------:R-:W2:Y:S01]  /*1bfe0*/  MUFU.EX2 R149, R149 ;  /* 0x0000009500957308 */ /* 0x000ea20000000800 */
[----:B---3--:R-:W-:Y:S01]  /*1bff0*/  F2FP.PACK_AB R5, R2, R133 ;  /* 0x000000850205723e */ /* 0x008fe200000000ff */
[----:B------:R-:W-:-:S02]  /*1c000*/  FMUL.FTZ R45, R45, R3 ;  /* 0x000000032d2d7220 */ /* 0x000fc40000410000 */
[-C--:B------:R-:W-:Y:S02]  /*1c010*/  FMUL.FTZ R48, R48, R3.reuse ;  /* 0x0000000330307220 */ /* 0x080fe40000410000 */
[-C--:B------:R-:W-:Y:S02]  /*1c020*/  FMUL.FTZ R49, R49, R3.reuse ;  /* 0x0000000331317220 */ /* 0x080fe40000410000 */
[----:B------:R-:W3:Y:S01]  /*1c030*/  MUFU.EX2 R132, R132 ;  /* 0x0000008400847308 */ /* 0x000ee20000000800 */
[-C--:B------:R-:W-:Y:S02]  /*1c040*/  FMUL.FTZ R60, R60, R3.reuse ;  /* 0x000000033c3c7220 */ /* 0x080fe40000410000 */
[-C--:B------:R-:W-:Y:S02]  /*1c050*/  FMUL.FTZ R61, R61, R3.reuse ;  /* 0x000000033d3d7220 */ /* 0x080fe40000410000 */
[-C--:B------:R-:W-:Y:S02]  /*1c060*/  FMUL.FTZ R64, R64, R3.reuse ;  /* 0x0000000340407220 */ /* 0x080fe40000410000 */
[-C--:B------:R-:W-:Y:S01]  /*1c070*/  FMUL.FTZ R65, R65, R3.reuse ;  /* 0x0000000341417220 */ /* 0x080fe20000410000 */
[----:B--2---:R-:W-:Y:S01]  /*1c080*/  F2FP.PACK_AB R7, R149, R0 ;  /* 0x000000009507723e */ /* 0x004fe200000000ff */
[----:B------:R-:W-:-:S02]  /*1c090*/  FMUL.FTZ R52, R52, R3 ;  /* 0x0000000334347220 */ /* 0x000fc40000410000 */
[-C--:B------:R-:W-:Y:S02]  /*1c0a0*/  FMUL.FTZ R53, R53, R3.reuse ;  /* 0x0000000335357220 */ /* 0x080fe40000410000 */
[-C--:B------:R-:W-:Y:S02]  /*1c0b0*/  FMUL.FTZ R56, R56, R3.reuse ;  /* 0x0000000338387220 */ /* 0x080fe40000410000 */
[----:B------:R-:W-:Y:S02]  /*1c0c0*/  FMUL.FTZ R57, R57, R3 ;  /* 0x0000000339397220 */ /* 0x000fe40000410000 */
[-C--:B---3--:R-:W-:Y:S02]  /*1c0d0*/  FMUL.FTZ R122, R122, R132.reuse ;  /* 0x000000847a7a7220 */ /* 0x088fe40000410000 */
[-C--:B------:R-:W-:Y:S02]  /*1c0e0*/  FMUL.FTZ R123, R123, R132.reuse ;  /* 0x000000847b7b7220 */ /* 0x080fe40000410000 */
[----:B------:R-:W-:-:S02]  /*1c0f0*/  FMUL.FTZ R118, R118, R132 ;  /* 0x0000008476767220 */ /* 0x000fc40000410000 */
[-C--:B------:R-:W-:Y:S02]  /*1c100*/  FMUL.FTZ R119, R119, R132.reuse ;  /* 0x0000008477777220 */ /* 0x080fe40000410000 */
[-C--:B------:R-:W-:Y:S01]  /*1c110*/  FMUL.FTZ R130, R130, R132.reuse ;  /* 0x0000008482827220 */ /* 0x080fe20000410000 */
[C---:B------:R-:W-:Y:S01]  /*1c120*/  HMMA.16816.F32 R120, R4.reuse, R12, R120 ;  /* 0x0000000c0478723c */ /* 0x040fe20000001878 */
[-C--:B------:R-:W-:Y:S02]  /*1c130*/  FMUL.FTZ R131, R131, R132.reuse ;  /* 0x0000008483837220 */ /* 0x080fe40000410000 */
[-C--:B------:R-:W-:Y:S02]  /*1c140*/  FMUL.FTZ R126, R126, R132.reuse ;  /* 0x000000847e7e7220 */ /* 0x080fe40000410000 */
[-C--:B------:R-:W-:Y:S02]  /*1c150*/  FMUL.FTZ R127, R127, R132.reuse ;  /* 0x000000847f7f7220 */ /* 0x080fe40000410000 */
[-C--:B------:R-:W-:Y:S01]  /*1c160*/  FMUL.FTZ R114, R114, R132.reuse ;  /* 0x0000008472727220 */ /* 0x080fe20000410000 */
[----:B------:R-:W-:Y:S01]  /*1c170*/  HMMA.16816.F32 R116, R4, R14, R116 ;  /* 0x0000000e0474723c */ /* 0x000fe20000001874 */
[----:B------:R-:W2:Y:S01]  /*1c180*/  LDSM.16.MT88.4 R12, [R205+0xe000] ;  /* 0x00e00000cd0c783b */ /* 0x000ea20000004200 */
[----:B------:R-:W-:-:S02]  /*1c190*/  FMUL.FTZ R115, R115, R132 ;  /* 0x0000008473737220 */ /* 0x000fc40000410000 */
[-C--:B------:R-:W-:Y:S02]  /*1c1a0*/  FMUL.FTZ R110, R110, R132.reuse ;  /* 0x000000846e6e7220 */ /* 0x080fe40000410000 */
[-C--:B------:R-:W-:Y:S02]  /*1c1b0*/  FMUL.FTZ R111, R111, R132.reuse ;  /* 0x000000846f6f7220 */ /* 0x080fe40000410000 */
[C---:B------:R-:W-:Y:S01]  /*1c1c0*/  HMMA.16816.F32 R128, R4.reuse, R16, R128 ;  /* 0x000000100480723c */ /* 0x040fe20000001880 */
[-C--:B------:R-:W-:Y:S02]  /*1c1d0*/  FMUL.FTZ R38, R38, R132.reuse ;  /* 0x0000008426267220 */ /* 0x080fe40000410000 */
[-C--:B------:R-:W-:Y:S02]  /*1c1e0*/  FMUL.FTZ R39, R39, R132.reuse ;  /* 0x0000008427277220 */ /* 0x080fe40000410000 */
[-C--:B------:R-:W-:Y:S02]  /*1c1f0*/  FMUL.FTZ R42, R42, R132.reuse ;  /* 0x000000842a2a7220 */ /* 0x080fe40000410000 */
[-C--:B------:R-:W-:Y:S01]  /*1c200*/  FMUL.FTZ R43, R43, R132.reuse ;  /* 0x000000842b2b7220 */ /* 0x080fe20000410000 */
[----:B------:R-:W-:Y:S01]  /*1c210*/  HMMA.16816.F32 R124, R4, R18, R124 ;  /* 0x00000012047c723c */ /* 0x000fe2000000187c */
[----:B------:R-:W3:Y:S01]  /*1c220*/  LDSM.16.MT88.4 R16, [R202+0xc000] ;  /* 0x00c00000ca10783b */ /* 0x000ee20000004200 */
[----:B------:R-:W-:-:S02]  /*1c230*/  FMUL.FTZ R106, R106, R132 ;  /* 0x000000846a6a7220 */ /* 0x000fc40000410000 */
[-C--:B------:R-:W-:Y:S02]  /*1c240*/  FMUL.FTZ R107, R107, R132.reuse ;  /* 0x000000846b6b7220 */ /* 0x080fe40000410000 */
[-C--:B------:R-:W-:Y:S02]  /*1c250*/  FMUL.FTZ R102, R102, R132.reuse ;  /* 0x0000008466667220 */ /* 0x080fe40000410000 */
[C---:B-1----:R-:W-:Y:S01]  /*1c260*/  HMMA.16816.F32 R112, R4.reuse, R8, R112 ;  /* 0x000000080470723c */ /* 0x042fe20000001870 */
[-C--:B------:R-:W-:Y:S02]  /*1c270*/  FMUL.FTZ R103, R103, R132.reuse ;  /* 0x0000008467677220 */ /* 0x080fe40000410000 */
[-C--:B------:R-:W-:Y:S02]  /*1c280*/  FMUL.FTZ R46, R46, R132.reuse ;  /* 0x000000842e2e7220 */ /* 0x080fe40000410000 */
[-C--:B------:R-:W-:Y:S02]  /*1c290*/  FMUL.FTZ R47, R47, R132.reuse ;  /* 0x000000842f2f7220 */ /* 0x080fe40000410000 */
[-C--:B------:R-:W-:Y:S01]  /*1c2a0*/  FMUL.FTZ R50, R50, R132.reuse ;  /* 0x0000008432327220 */ /* 0x080fe20000410000 */
[----:B------:R-:W-:Y:S01]  /*1c2b0*/  HMMA.16816.F32 R108, R4, R10, R108 ;  /* 0x0000000a046c723c */ /* 0x000fe2000000186c */
[----:B------:R-:W1:Y:S01]  /*1c2c0*/  LDSM.16.MT88.4 R8, [R204+0xe000] ;  /* 0x00e00000cc08783b */ /* 0x000e620000004200 */
[----:B------:R-:W-:-:S02]  /*1c2d0*/  FMUL.FTZ R51, R51, R132 ;  /* 0x0000008433337220 */ /* 0x000fc40000410000 */
[-C--:B------:R-:W-:Y:S02]  /*1c2e0*/  FMUL.FTZ R62, R62, R132.reuse ;  /* 0x000000843e3e7220 */ /* 0x080fe40000410000 */
[-C--:B------:R-:W-:Y:S02]  /*1c2f0*/  FMUL.FTZ R63, R63, R132.reuse ;  /* 0x000000843f3f7220 */ /* 0x080fe40000410000 */
[-C--:B------:R-:W-:Y:S01]  /*1c300*/  FMUL.FTZ R66, R66, R132.reuse ;  /* 0x0000008442427220 */ /* 0x080fe20000410000 */
[----:B--2---:R-:W-:Y:S01]  /*1c310*/  HMMA.16816.F32 R36, R4, R12, R36 ;  /* 0x0000000c0424723c */ /* 0x004fe20000001824 */
[-C--:B------:R-:W-:Y:S02]  /*1c320*/  FMUL.FTZ R67, R67, R132.reuse ;  /* 0x0000008443437220 */ /* 0x080fe40000410000 */
[-C--:B------:R-:W-:Y:S02]  /*1c330*/  FMUL.FTZ R54, R54, R132.reuse ;  /* 0x0000008436367220 */ /* 0x080fe40000410000 */
[----:B------:R-:W-:-:S02]  /*1c340*/  FMUL.FTZ R55, R55, R132 ;  /* 0x0000008437377220 */ /* 0x000fc40000410000 */
[-C--:B------:R-:W-:Y:S01]  /*1c350*/  FMUL.FTZ R58, R58, R132.reuse ;  /* 0x000000843a3a7220 */ /* 0x080fe20000410000 */
[C---:B------:R-:W-:Y:S01]  /*1c360*/  HMMA.16816.F32 R40, R4.reuse, R14, R40 ;  /* 0x0000000e0428723c */ /* 0x040fe20000001828 */
[----:B------:R-:W2:Y:S01]  /*1c370*/  LDSM.16.MT88.4 R12, [R202+0xe000] ;  /* 0x00e00000ca0c783b */ /* 0x000ea20000004200 */
[-C--:B------:R-:W-:Y:S02]  /*1c380*/  FMUL.FTZ R59, R59, R132.reuse ;  /* 0x000000843b3b7220 */ /* 0x080fe40000410000 */
[-C--:B------:R-:W-:Y:S02]  /*1c390*/  FMUL.FTZ R68, R68, R3.reuse ;  /* 0x0000000344447220 */ /* 0x080fe40000410000 */
[----:B------:R-:W-:Y:S02]  /*1c3a0*/  FMUL.FTZ R69, R69, R3 ;  /* 0x0000000345457220 */ /* 0x000fe40000410000 */
[----:B---3--:R-:W-:Y:S01]  /*1c3b0*/  HMMA.16816.F32 R104, R4, R16, R104 ;  /* 0x000000100468723c */ /* 0x008fe20000001868 */
[----:B------:R-:W-:-:S02]  /*1c3c0*/  FMUL.FTZ R70, R70, R132 ;  /* 0x0000008446467220 */ /* 0x000fc40000410000 */
[-C--:B------:R-:W-:Y:S02]  /*1c3d0*/  FMUL.FTZ R71, R71, R132.reuse ;  /* 0x0000008447477220 */ /* 0x080fe40000410000 */
[-C--:B------:R-:W-:Y:S02]  /*1c3e0*/  FMUL.FTZ R72, R72, R3.reuse ;  /* 0x0000000348487220 */ /* 0x080fe40000410000 */
[-C--:B------:R-:W-:Y:S01]  /*1c3f0*/  FMUL.FTZ R73, R73, R3.reuse ;  /* 0x0000000349497220 */ /* 0x080fe20000410000 */
[----:B------:R-:W-:Y:S01]  /*1c400*/  HMMA.16816.F32 R100, R4, R18, R100 ;  /* 0x000000120464723c */ /* 0x000fe20000001864 */
[----:B------:R-:W3:Y:S01]  /*1c410*/  LDSM.16.MT88.4 R16, [R203+0xe000] ;  /* 0x00e00000cb10783b */ /* 0x000ee20000004200 */
[-C--:B------:R-:W-:Y:S02]  /*1c420*/  FMUL.FTZ R74, R74, R132.reuse ;  /* 0x000000844a4a7220 */ /* 0x080fe40000410000 */
[----:B------:R-:W-:Y:S02]  /*1c430*/  FMUL.FTZ R75, R75, R132 ;  /* 0x000000844b4b7220 */ /* 0x000fe40000410000 */
[----:B------:R-:W-:-:S02]  /*1c440*/  FMUL.FTZ R84, R84, R3 ;  /* 0x0000000354547220 */ /* 0x000fc40000410000 */
[C---:B-1----:R-:W-:Y:S01]  /*1c450*/  HMMA.16816.F32 R44, R4.reuse, R8, R44 ;  /* 0x00000008042c723c */ /* 0x042fe2000000182c */
[-C--:B------:R-:W-:Y:S02]  /*1c460*/  FMUL.FTZ R85, R85, R3.reuse ;  /* 0x0000000355557220 */ /* 0x080fe40000410000 */
[-C--:B------:R-:W-:Y:S02]  /*1c470*/  FMUL.FTZ R86, R86, R132.reuse ;  /* 0x0000008456567220 */ /* 0x080fe40000410000 */
[----:B------:R-:W-:Y:S02]  /*1c480*/  FMUL.FTZ R87, R87, R132 ;  /* 0x0000008457577220 */ /* 0x000fe40000410000 */
[-C--:B------:R-:W-:Y:S01]  /*1c490*/  FMUL.FTZ R88, R88, R3.reuse ;  /* 0x0000000358587220 */ /* 0x080fe20000410000 */
[----:B------:R-:W-:Y:S01]  /*1c4a0*/  HMMA.16816.F32 R48, R4, R10, R48 ;  /* 0x0000000a0430723c */ /* 0x000fe20000001830 */
[----:B------:R-:W1:Y:S01]  /*1c4b0*/  LDSM.16.MT88.4 R8, [R205+0x10000] ;  /* 0x01000000cd08783b */ /* 0x000e620000004200 */
[----:B------:R-:W-:-:S02]  /*1c4c0*/  FMUL.FTZ R89, R89, R3 ;  /* 0x0000000359597220 */ /* 0x000fc40000410000 */
[-C--:B------:R-:W-:Y:S02]  /*1c4d0*/  FMUL.FTZ R90, R90, R132.reuse ;  /* 0x000000845a5a7220 */ /* 0x080fe40000410000 */
[----:B------:R-:W-:Y:S02]  /*1c4e0*/  FMUL.FTZ R91, R91, R132 ;  /* 0x000000845b5b7220 */ /* 0x000fe40000410000 */
[-CC-:B------:R-:W-:Y:S01]  /*1c4f0*/  FFMA.FTZ R157, R27, R152.reuse, -R155.reuse ;  /* 0x000000981b9d7223 */ /* 0x180fe2000001089b */
[C---:B--2---:R-:W-:Y:S01]  /*1c500*/  HMMA.16816.F32 R60, R4.reuse, R12, R60 ;  /* 0x0000000c043c723c */ /* 0x044fe2000000183c */
[-CC-:B------:R-:W-:Y:S02]  /*1c510*/  FFMA.FTZ R158, R26, R152.reuse, -R155.reuse ;  /* 0x000000981a9e7223 */ /* 0x180fe4000001089b */
[-CC-:B------:R-:W-:Y:S02]  /*1c520*/  FFMA.FTZ R159, R25, R152.reuse, -R155.reuse ;  /* 0x00000098199f7223 */ /* 0x180fe4000001089b */
[-C--:B------:R-:W-:Y:S01]  /*1c530*/  FFMA.FTZ R160, R24, R152.reuse, -R155 ;  /* 0x0000009818a07223 */ /* 0x080fe2000001089b */
[----:B------:R-:W-:Y:S01]  /*1c540*/  MUFU.EX2 R157, R157 ;  /* 0x0000009d009d7308 */ /* 0x000fe20000000800 */
[-CC-:B------:R-:W-:Y:S01]  /*1c550*/  FFMA.FTZ R161, R22, R152.reuse, -R151.reuse ;  /* 0x0000009816a17223 */ /* 0x180fe20000010897 */
[----:B------:R-:W-:Y:S01]  /*1c560*/  HMMA.16816.F32 R64, R4, R14, R64 ;  /* 0x0000000e0440723c */ /* 0x000fe20000001840 */
[----:B------:R-:W2:Y:S01]  /*1c570*/  LDSM.16.MT88.4 R12, [R203+0x10000] ;  /* 0x01000000cb0c783b */ /* 0x000ea20000004200 */
[----:B------:R-:W-:-:S02]  /*1c580*/  FFMA.FTZ R166, R23, R152, -R151 ;  /* 0x0000009817a67223 */ /* 0x000fc40000010897 */
[-CC-:B------:R-:W-:Y:S01]  /*1c590*/  FFMA.FTZ R162, R21, R152.reuse, -R151.reuse ;  /* 0x0000009815a27223 */ /* 0x180fe20000010897 */
[----:B------:R-:W-:Y:S01]  /*1c5a0*/  LDSM.16.MT88.4 R24, [R205+0xe800] ;  /* 0x00e80000cd18783b */ /* 0x000fe20000004200 */
[----:B------:R-:W-:Y:S01]  /*1c5b0*/  FFMA.FTZ R163, R20, R152, -R151 ;  /* 0x0000009814a37223 */ /* 0x000fe20000010897 */
[----:B------:R-:W4:Y:S01]  /*1c5c0*/  MUFU.EX2 R158, R158 ;  /* 0x0000009e009e7308 */ /* 0x000f220000000800 */
[C---:B---3--:R-:W-:Y:S01]  /*1c5d0*/  HMMA.16816.F32 R52, R4.reuse, R16, R52 ;  /* 0x000000100434723c */ /* 0x048fe20000001834 */
[-C--:B------:R-:W-:Y:S01]  /*1c5e0*/  FMUL.FTZ R76, R76, R3.reuse ;  /* 0x000000034c4c7220 */ /* 0x080fe20000410000 */
[----:B------:R-:W-:Y:S01]  /*1c5f0*/  LDSM.16.MT88.4 R20, [R204+0xe800] ;  /* 0x00e80000cc14783b */ /* 0x000fe20000004200 */
[----:B------:R-:W-:Y:S02]  /*1c600*/  FMUL.FTZ R77, R77, R3 ;  /* 0x000000034d4d7220 */ /* 0x000fe40000410000 */
[-C--:B------:R-:W-:Y:S02]  /*1c610*/  FMUL.FTZ R78, R78, R132.reuse ;  /* 0x000000844e4e7220 */ /* 0x080fe40000410000 */
[----:B------:R-:W-:Y:S01]  /*1c620*/  MUFU.EX2 R159, R159 ;  /* 0x0000009f009f7308 */ /* 0x000fe20000000800 */
[----:B------:R-:W-:Y:S01]  /*1c630*/  HMMA.16816.F32 R56, R4, R18, R56 ;  /* 0x000000120438723c */ /* 0x000fe20000001838 */
[----:B------:R-:W3:Y:S01]  /*1c640*/  LDSM.16.MT88.4 R16, [R204+0x10000] ;  /* 0x01000000cc10783b */ /* 0x000ee20000004200 */
[----:B------:R-:W-:-:S02]  /*1c650*/  FMUL.FTZ R79, R79, R132 ;  /* 0x000000844f4f7220 */ /* 0x000fc40000410000 */
[-C--:B------:R-:W-:Y:S02]  /*1c660*/  FMUL.FTZ R80, R80, R3.reuse ;  /* 0x0000000350507220 */ /* 0x080fe40000410000 */
[-C--:B------:R-:W-:Y:S01]  /*1c670*/  FMUL.FTZ R81, R81, R3.reuse ;  /* 0x0000000351517220 */ /* 0x080fe20000410000 */
[----:B------:R-:W-:Y:S01]  /*1c680*/  MUFU.EX2 R160, R160 ;  /* 0x000000a000a07308 */ /* 0x000fe20000000800 */
[C---:B-1----:R-:W-:Y:S01]  /*1c690*/  HMMA.16816.F32 R68, R4.reuse, R8, R68 ;  /* 0x000000080444723c */ /* 0x042fe20000001844 */
[-C--:B------:R-:W-:Y:S02]  /*1c6a0*/  FMUL.FTZ R82, R82, R132.reuse ;  /* 0x0000008452527220 */ /* 0x080fe40000410000 */
[----:B------:R-:W-:Y:S02]  /*1c6b0*/  FMUL.FTZ R83, R83, R132 ;  /* 0x0000008453537220 */ /* 0x000fe40000410000 */
[-C--:B------:R-:W-:Y:S02]  /*1c6c0*/  FMUL.FTZ R92, R92, R3.reuse ;  /* 0x000000035c5c7220 */ /* 0x080fe40000410000 */
[----:B------:R-:W-:Y:S01]  /*1c6d0*/  MUFU.EX2 R161, R161 ;  /* 0x000000a100a17308 */ /* 0x000fe20000000800 */
[----:B------:R-:W-:Y:S01]  /*1c6e0*/  HMMA.16816.F32 R72, R4, R10, R72 ;  /* 0x0000000a0448723c */ /* 0x000fe20000001848 */
[----:B------:R-:W1:Y:S01]  /*1c6f0*/  LDSM.16.MT88.4 R8, [R202+0x10000] ;  /* 0x01000000ca08783b */ /* 0x000e620000004200 */
[----:B------:R-:W-:-:S02]  /*1c700*/  FMUL.FTZ R93, R93, R3 ;  /* 0x000000035d5d7220 */ /* 0x000fc40000410000 */
[-C--:B------:R-:W-:Y:S02]  /*1c710*/  FMUL.FTZ R94, R94, R132.reuse ;  /* 0x000000845e5e7220 */ /* 0x080fe40000410000 */
[-C--:B------:R-:W-:Y:S01]  /*1c720*/  FMUL.FTZ R95, R95, R132.reuse ;  /* 0x000000845f5f7220 */ /* 0x080fe20000410000 */
[----:B------:R-:W5:Y:S01]  /*1c730*/  MUFU.EX2 R166, R166 ;  /* 0x000000a600a67308 */ /* 0x000f620000000800 */
[-C--:B------:R-:W-:Y:S01]  /*1c740*/  FMUL.FTZ R96, R96, R3.reuse ;  /* 0x0000000360607220 */ /* 0x080fe20000410000 */
[C---:B--2---:R-:W-:Y:S01]  /*1c750*/  HMMA.16816.F32 R84, R4.reuse, R12, R84 ;  /* 0x0000000c0454723c */ /* 0x044fe20000001854 */
[----:B------:R-:W-:Y:S02]  /*1c760*/  FMUL.FTZ R97, R97, R3 ;  /* 0x0000000361617220 */ /* 0x000fe40000410000 */
[-C--:B------:R-:W-:Y:S02]  /*1c770*/  FMUL.FTZ R98, R98, R132.reuse ;  /* 0x0000008462627220 */ /* 0x080fe40000410000 */
[----:B------:R-:W-:Y:S01]  /*1c780*/  FMUL.FTZ R99, R99, R132 ;  /* 0x0000008463637220 */ /* 0x000fe20000410000 */
[----:B------:R-:W-:Y:S01]  /*1c790*/  MUFU.EX2 R162, R162 ;  /* 0x000000a200a27308 */ /* 0x000fe20000000800 */
[-CC-:B------:R-:W-:Y:S01]  /*1c7a0*/  FFMA.FTZ R173, R173, R152.reuse, -R155.reuse ;  /* 0x00000098adad7223 */ /* 0x180fe2000001089b */
[----:B------:R-:W-:Y:S01]  /*1c7b0*/  HMMA.16816.F32 R88, R4, R14, R88 ;  /* 0x0000000e0458723c */ /* 0x000fe20000001858 */
[----:B------:R-:W2:Y:S01]  /*1c7c0*/  LDSM.16.MT88.4 R12, [R205+0xc800] ;  /* 0x00c80000cd0c783b */ /* 0x000ea20000004200 */
[----:B------:R-:W-:-:S02]  /*1c7d0*/  FFMA.FTZ R174, R174, R152, -R155 ;  /* 0x00000098aeae7223 */ /* 0x000fc4000001089b */
[-CC-:B------:R-:W-:Y:S02]  /*1c7e0*/  FFMA.FTZ R172, R172, R152.reuse, -R155.reuse ;  /* 0x00000098acac7223 */ /* 0x180fe4000001089b */
[----:B------:R-:W1:Y:S01]  /*1c7f0*/  MUFU.EX2 R163, R163 ;  /* 0x000000a300a37308 */ /* 0x000e620000000800 */
[-C--:B------:R-:W-:Y:S01]  /*1c800*/  FFMA.FTZ R171, R171, R152.reuse, -R155 ;  /* 0x00000098abab7223 */ /* 0x080fe2000001089b */
[C---:B---3--:R-:W-:Y:S01]  /*1c810*/  HMMA.16816.F32 R76, R4.reuse, R16, R76 ;  /* 0x00000010044c723c */ /* 0x048fe2000000184c */
[-CC-:B------:R-:W-:Y:S02]  /*1c820*/  FFMA.FTZ R170, R170, R152.reuse, -R151.reuse ;  /* 0x00000098aaaa7223 */ /* 0x180fe40000010897 */
[-CC-:B------:R-:W-:Y:S02]  /*1c830*/  FFMA.FTZ R169, R169, R152.reuse, -R151.reuse ;  /* 0x00000098a9a97223 */ /* 0x180fe40000010897 */
[-CC-:B------:R-:W-:Y:S01]  /*1c840*/  FFMA.FTZ R168, R168, R152.reuse, -R151.reuse ;  /* 0x00000098a8a87223 */ /* 0x180fe20000010897 */
[----:B------:R-:W3:Y:S01]  /*1c850*/  MUFU.EX2 R173, R173 ;  /* 0x000000ad00ad7308 */ /* 0x000ee20000000800 */
[-C--:B------:R-:W-:Y:S01]  /*1c860*/  FFMA.FTZ R167, R167, R152.reuse, -R151 ;  /* 0x00000098a7a77223 */ /* 0x080fe20000010897 */
[----:B------:R-:W-:Y:S01]  /*1c870*/  HMMA.16816.F32 R80, R4, R18, R80 ;  /* 0x000000120450723c */ /* 0x000fe20000001850 */
[----:B------:R-:W3:Y:S01]  /*1c880*/  LDSM.16.MT88.4 R16, [R203+0xe800] ;  /* 0x00e80000cb10783b */ /* 0x000ee20000004200 */
[----:B------:R-:W-:-:S02]  /*1c890*/  FFMA.FTZ R175, R154, R152, -R155 ;  /* 0x000000989aaf7223 */ /* 0x000fc4000001089b */
[-CC-:B------:R-:W-:Y:S02]  /*1c8a0*/  FFMA.FTZ R156, R156, R152.reuse, -R155.reuse ;  /* 0x000000989c9c7223 */ /* 0x180fe4000001089b */
[----:B------:R-:W2:Y:S01]  /*1c8b0*/  MUFU.EX2 R174, R174 ;  /* 0x000000ae00ae7308 */ /* 0x000ea20000000800 */
[-CC-:B------:R-:W-:Y:S01]  /*1c8c0*/  FFMA.FTZ R153, R153, R152.reuse, -R155.reuse ;  /* 0x0000009899997223 */ /* 0x180fe2000001089b */
[C---:B-1----:R-:W-:Y:S01]  /*1c8d0*/  HMMA.16816.F32 R92, R4.reuse, R8, R92 ;  /* 0x00000008045c723c */ /* 0x042fe2000000185c */
[-C--:B------:R-:W-:Y:S02]  /*1c8e0*/  FFMA.FTZ R154, R143, R152.reuse, -R155 ;  /* 0x000000988f9a7223 */ /* 0x080fe4000001089b */
[-CC-:B------:R-:W-:Y:S02]  /*1c8f0*/  FFMA.FTZ R155, R142, R152.reuse, -R151.reuse ;  /* 0x000000988e9b7223 */ /* 0x180fe40000010897 */
[-CC-:B------:R-:W-:Y:S01]  /*1c900*/  FFMA.FTZ R176, R140, R152.reuse, -R151.reuse ;  /* 0x000000988cb07223 */ /* 0x180fe20000010897 */
[----:B------:R-:W-:Y:S01]  /*1c910*/  MUFU.EX2 R172, R172 ;  /* 0x000000ac00ac7308 */ /* 0x000fe20000000800 */
[-CC-:B------:R-:W-:Y:S01]  /*1c920*/  FFMA.FTZ R177, R141, R152.reuse, -R151.reuse ;  /* 0x000000988db17223 */ /* 0x180fe20000010897 */
[----:B------:R-:W-:Y:S01]  /*1c930*/  HMMA.16816.F32 R96, R4, R10, R96 ;  /* 0x0000000a0460723c */ /* 0x000fe20000001860 */
[----:B------:R-:W-:Y:S01]  /*1c940*/  LDSM.16.MT88.4 R8, [R202+0xe800] ;  /* 0x00e80000ca08783b */ /* 0x000fe20000004200 */
[----:B------:R-:W-:-:S02]  /*1c950*/  FFMA.FTZ R150, R150, R152, -R151 ;  /* 0x0000009896967223 */ /* 0x000fc40000010897 */
[----:B------:R-:W-:Y:S01]  /*1c960*/  FFMA.FTZ R3, R233, R3, R146 ;  /* 0x00000003e9037223 */ /* 0x000fe20000010092 */
[----:B------:R-:W-:Y:S01]  /*1c970*/  LDSM.16.MT88.4 R140, [R204+0xd800] ;  /* 0x00d80000cc8c783b */ /* 0x000fe20000004200 */
[----:B------:R-:W-:Y:S01]  /*1c980*/  MUFU.EX2 R171, R171 ;  /* 0x000000ab00ab7308 */ /* 0x000fe20000000800 */
[----:B----4-:R-:W-:Y:S01]  /*1c990*/  F2FP.PACK_AB R4, R158, R157 ;  /* 0x0000009d9e04723e */ /* 0x010fe200000000ff */
[----:B------:R-:W-:Y:S01]  /*1c9a0*/  FFMA.FTZ R133, R231, R132, R133 ;  /* 0x00000084e7857223 */ /* 0x000fe20000010085 */
[----:B-----5:R-:W-:Y:S01]  /*1c9b0*/  F2FP.PACK_AB R5, R166, R161 ;  /* 0x000000a1a605723e */ /* 0x020fe200000000ff */
[----:B------:R-:W-:Y:S01]  /*1c9c0*/  FADD.FTZ R144, R144, R3 ;  /* 0x0000000390907221 */ /* 0x000fe20000010000 */
[----:B------:R-:W-:Y:S01]  /*1c9d0*/  F2FP.PACK_AB R6, R160, R159 ;  /* 0x0000009fa006723e */ /* 0x000fe200000000ff */
[----:B------:R-:W-:Y:S01]  /*1c9e0*/  FADD.FTZ R3, R2, R133 ;  /* 0x0000008502037221 */ /* 0x000fe20000010000 */
[----:B------:R-:W-:Y:S01]  /*1c9f0*/  F2FP.PACK_AB R7, R163, R162 ;  /* 0x000000a2a307723e */ /* 0x000fe200000000ff */
[----:B------:R-:W-:Y:S01]  /*1ca00*/  MUFU.EX2 R170, R170 ;  /* 0x000000aa00aa7308 */ /* 0x000fe20000000800 */
[----:B------:R-:W-:Y:S01]  /*1ca10*/  FADD.FTZ R145, R145, R144 ;  /* 0x0000009091917221 */ /* 0x000fe20000010000 */
[----:B------:R-:W-:Y:S01]  /*1ca20*/  MOV R132, R148 ;  /* 0x0000009400847202 */ /* 0x000fe20000000f00 */
[----:B------:R-:W-:-:S02]  /*1ca30*/  FADD.FTZ R0, R0, R3 ;  /* 0x0000000300007221 */ /* 0x000fc40000010000 */
[----:B------:R-:W-:Y:S01]  /*1ca40*/  FADD.FTZ R134, R134, R145 ;  /* 0x0000009186867221 */ /* 0x000fe20000010000 */
[C---:B--2---:R-:W-:Y:S01]  /*1ca50*/  HMMA.16816.F32 R128, R4.reuse, R12, R128 ;  /* 0x0000000c0480723c */ /* 0x044fe20000001880 */
[----:B------:R-:W-:Y:S01]  /*1ca60*/  FADD.FTZ R0, R149, R0 ;  /* 0x0000000095007221 */ /* 0x000fe20000010000 */
[----:B------:R-:W1:Y:S01]  /*1ca70*/  MUFU.EX2 R169, R169 ;  /* 0x000000a900a97308 */ /* 0x000e620000000800 */
[----:B------:R-:W-:Y:S02]  /*1ca80*/  FADD.FTZ R157, R157, R134 ;  /* 0x000000869d9d7221 */ /* 0x000fe40000010000 */
[----:B------:R-:W-:Y:S02]  /*1ca90*/  FADD.FTZ R3, R161, R0 ;  /* 0x00000000a1037221 */ /* 0x000fe40000010000 */
[----:B------:R-:W-:Y:S01]  /*1caa0*/  FADD.FTZ R158, R158, R157 ;  /* 0x0000009d9e9e7221 */ /* 0x000fe20000010000 */
[----:B------:R-:W-:Y:S01]  /*1cab0*/  HMMA.16816.F32 R124, R4, R14, R124 ;  /* 0x0000000e047c723c */ /* 0x000fe2000000187c */
[----:B------:R-:W2:Y:S01]  /*1cac0*/  LDSM.16.MT88.4 R12, [R205+0x10800] ;  /* 0x01080000cd0c783b */ /* 0x000ea20000004200 */
[----:B------:R-:W-:Y:S01]  /*1cad0*/  MUFU.EX2 R168, R168 ;  /* 0x000000a800a87308 */ /* 0x000fe20000000800 */
[----:B------:R-:W-:-:S02]  /*1cae0*/  FADD.FTZ R3, R166, R3 ;  /* 0x00000003a6037221 */ /* 0x000fc40000010000 */
[----:B------:R-:W-:Y:S02]  /*1caf0*/  FADD.FTZ R159, R159, R158 ;  /* 0x0000009e9f9f7221 */ /* 0x000fe40000010000 */
[----:B------:R-:W-:Y:S01]  /*1cb00*/  FADD.FTZ R162, R162, R3 ;  /* 0x00000003a2a27221 */ /* 0x000fe20000010000 */
[----:B------:R-:W-:Y:S01]  /*1cb10*/  HMMA.16816.F32 R36, R4, R24, R36 ;  /* 0x000000180424723c */ /* 0x000fe20000001824 */
[----:B------:R-:W-:Y:S01]  /*1cb20*/  FADD.FTZ R160, R160, R159 ;  /* 0x0000009fa0a07221 */ /* 0x000fe20000010000 */
[----:B------:R-:W4:Y:S01]  /*1cb30*/  MUFU.EX2 R167, R167 ;  /* 0x000000a700a77308 */ /* 0x000f220000000800 */
[----:B------:R-:W-:Y:S02]  /*1cb40*/  FADD.FTZ R163, R163, R162 ;  /* 0x000000a2a3a37221 */ /* 0x000fe40000010000 */
[----:B---3--:R-:W-:-:S03]  /*1cb50*/  FADD.FTZ R3, R173, R160 ;  /* 0x000000a0ad037221 */ /* 0x008fc60000010000 */
[----:B------:R-:W-:Y:S01]  /*1cb60*/  HMMA.16816.F32 R40, R4, R26, R40 ;  /* 0x0000001a0428723c */ /* 0x000fe20000001828 */
[----:B------:R-:W3:Y:S01]  /*1cb70*/  LDSM.16.MT88.4 R24, [R204+0x10800] ;  /* 0x01080000cc18783b */ /* 0x000ee20000004200 */
[----:B------:R-:W-:Y:S01]  /*1cb80*/  MUFU.EX2 R156, R156 ;  /* 0x0000009c009c7308 */ /* 0x000fe20000000800 */
[----:B------:R-:W-:-:S05]  /*1cb90*/  FADD.FTZ R3, R174, R3 ;  /* 0x00000003ae037221 */ /* 0x000fca0000010000 */
[C---:B------:R-:W-:Y:S02]  /*1cba0*/  HMMA.16816.F32 R44, R4.reuse, R20, R44 ;  /* 0x00000014042c723c */ /* 0x040fe4000000182c */
[----:B------:R-:W5:Y:S06]  /*1cbb0*/  MUFU.EX2 R175, R175 ;  /* 0x000000af00af7308 */ /* 0x000f6c0000000800 */
[C---:B------:R-:W-:Y:S01]  /*1cbc0*/  HMMA.16816.F32 R48, R4.reuse, R22, R48 ;  /* 0x000000160430723c */ /* 0x040fe20000001830 */
[----:B------:R-:W1:Y:S01]  /*1cbd0*/  LDSM.16.MT88.4 R20, [R203+0x10800] ;  /* 0x01080000cb14783b */ /* 0x000e620000004200 */
[----:B------:R-:W-:Y:S06]  /*1cbe0*/  MUFU.EX2 R153, R153 ;  /* 0x0000009900997308 */ /* 0x000fec0000000800 */
[C---:B------:R-:W-:Y:S02]  /*1cbf0*/  HMMA.16816.F32 R52, R4.reuse, R16, R52 ;  /* 0x000000100434723c */ /* 0x040fe40000001834 */
[----:B------:R-:W-:Y:S06]  /*1cc00*/  MUFU.EX2 R154, R154 ;  /* 0x0000009a009a7308 */ /* 0x000fec0000000800 */
[C---:B------:R-:W-:Y:S01]  /*1cc10*/  HMMA.16816.F32 R56, R4.reuse, R18, R56 ;  /* 0x000000120438723c */ /* 0x040fe20000001838 */
[----:B------:R-:W1:Y:S01]  /*1cc20*/  LDSM.16.MT88.4 R16, [R202+0x10800] ;  /* 0x01080000ca10783b */ /* 0x000e620000004200 */
[----:B------:R-:W-:Y:S06]  /*1cc30*/  MUFU.EX2 R155, R155 ;  /* 0x0000009b009b7308 */ /* 0x000fec0000000800 */
[C---:B--2---:R-:W-:Y:S02]  /*1cc40*/  HMMA.16816.F32 R68, R4.reuse, R12, R68 ;  /* 0x0000000c0444723c */ /* 0x044fe40000001844 */
[----:B------:R-:W2:Y:S06]  /*1cc50*/  MUFU.EX2 R176, R176 ;  /* 0x000000b000b07308 */ /* 0x000eac0000000800 */
[C---:B------:R-:W-:Y:S01]  /*1cc60*/  HMMA.16816.F32 R72, R4.reuse, R14, R72 ;  /* 0x0000000e0448723c */ /* 0x040fe20000001848 */
[----:B------:R-:W1:Y:S01]  /*1cc70*/  LDSM.16.MT88.4 R12, [R205+0xd000] ;  /* 0x00d00000cd0c783b */ /* 0x000e620000004200 */
[----:B------:R-:W-:Y:S06]  /*1cc80*/  MUFU.EX2 R177, R177 ;  /* 0x000000b100b17308 */ /* 0x000fec0000000800 */
[C---:B------:R-:W-:Y:S02]  /*1cc90*/  HMMA.16816.F32 R120, R4.reuse, R136, R120 ;  /* 0x000000880478723c */ /* 0x040fe40000001878 */
[----:B------:R-:W1:Y:S06]  /*1cca0*/  MUFU.EX2 R150, R150 ;  /* 0x0000009600967308 */ /* 0x000e6c0000000800 */
        /* <DEDUP_REMOVED lines=17> */
[C---:B------:R-:W-:Y:S08]  /*1cdc0*/  HMMA.16816.F32 R92, R4.reuse, R16, R92 ;  /* 0x00000010045c723c */ /* 0x040ff0000000185c */
[----:B------:R-:W-:Y:S01]  /*1cdd0*/  HMMA.16816.F32 R96, R4, R18, R96 ;  /* 0x000000120460723c */ /* 0x000fe20000001860 */
[----:B------:R-:W1:Y:S06]  /*1cde0*/  LDSM.16.MT88.4 R16, [R203+0xf000] ;  /* 0x00f00000cb10783b */ /* 0x000e6c0000004200 */
[----:B------:R-:W-:-:S02]  /*1cdf0*/  F2FP.PACK_AB R4, R174, R173 ;  /* 0x000000adae04723e */ /* 0x000fc400000000ff */
[----:B------:R-:W-:Y:S01]  /*1ce00*/  F2FP.PACK_AB R5, R169, R170 ;  /* 0x000000aaa905723e */ /* 0x000fe200000000ff */
[----:B------:R-:W-:Y:S01]  /*1ce10*/  FADD.FTZ R170, R170, R163 ;  /* 0x000000a3aaaa7221 */ /* 0x000fe20000010000 */
[----:B------:R-:W-:Y:S01]  /*1ce20*/  F2FP.PACK_AB R6, R171, R172 ;  /* 0x000000acab06723e */ /* 0x000fe200000000ff */
[----:B------:R-:W-:Y:S01]  /*1ce30*/  FADD.FTZ R172, R172, R3 ;  /* 0x00000003acac7221 */ /* 0x000fe20000010000 */
[----:B----4-:R-:W-:Y:S01]  /*1ce40*/  F2FP.PACK_AB R7, R167, R168 ;  /* 0x000000a8a707723e */ /* 0x010fe200000000ff */
[----:B------:R-:W-:Y:S01]  /*1ce50*/  FADD.FTZ R169, R169, R170 ;  /* 0x000000aaa9a97221 */ /* 0x000fe20000010000 */
[----:B------:R-:W-:Y:S01]  /*1ce60*/  MOV R3, R147 ;  /* 0x0000009300037202 */ /* 0x000fe20000000f00 */
[----:B------:R-:W-:Y:S02]  /*1ce70*/  FADD.FTZ R171, R171, R172 ;  /* 0x000000acabab7221 */ /* 0x000fe40000010000 */
[----:B------:R-:W-:Y:S02]  /*1ce80*/  FADD.FTZ R0, R168, R169 ;  /* 0x000000a9a8007221 */ /* 0x000fe40000010000 */
[----:B------:R-:W-:Y:S02]  /*1ce90*/  HMMA.16816.F32 R128, R4, R12, R128 ;  /* 0x0000000c0480723c */ /* 0x000fe40000001880 */
[----:B------:R-:W-:-:S06]  /*1cea0*/  FADD.FTZ R0, R167, R0 ;  /* 0x00000000a7007221 */ /* 0x000fcc0000010000 */
        /* <DEDUP_REMOVED lines=9> */
[C---:B----4-:R-:W-:Y:S08]  /*1cf40*/  HMMA.16816.F32 R60, R4.reuse, R12, R60 ;  /* 0x0000000c043c723c */ /* 0x050ff0000000183c */
[C---:B------:R-:W-:Y:S01]  /*1cf50*/  HMMA.16816.F32 R64, R4.reuse, R14, R64 ;  /* 0x0000000e0440723c */ /* 0x040fe20000001840 */
[----:B------:R-:W1:Y:S07]  /*1cf60*/  LDSM.16.MT88.4 R12, [R202+0x11000] ;  /* 0x01100000ca0c783b */ /* 0x000e6e0000004200 */
        /* <DEDUP_REMOVED lines=20> */
[C---:B----4-:R-:W-:Y:S08]  /*1d0b0*/  HMMA.16816.F32 R84, R4.reuse, R16, R84 ;  /* 0x000000100454723c */ /* 0x050ff00000001854 */
[----:B------:R-:W-:Y:S01]  /*1d0c0*/  HMMA.16816.F32 R88, R4, R18, R88 ;  /* 0x000000120458723c */ /* 0x000fe20000001858 */
[----:B------:R-:W4:Y:S06]  /*1d0d0*/  LDSM.16.MT88.4 R16, [R202+0xf800] ;  /* 0x00f80000ca10783b */ /* 0x000f2c0000004200 */
        /* <DEDUP_REMOVED lines=31> */
[C---:B----4-:R-:W-:Y:S08]  /*1d2d0*/  HMMA.16816.F32 R60, R4.reuse, R16, R60 ;  /* 0x00000010043c723c */ /* 0x050ff0000000183c */
[C---:B------:R-:W-:Y:S08]  /*1d2e0*/  HMMA.16816.F32 R64, R4.reuse, R18, R64 ;  /* 0x000000120440723c */ /* 0x040ff00000001840 */
[C---:B--2---:R-:W-:Y:S08]  /*1d2f0*/  HMMA.16816.F32 R76, R4.reuse, R8, R76 ;  /* 0x00000008044c723c */ /* 0x044ff0000000184c */
[C---:B------:R-:W-:Y:S08]  /*1d300*/  HMMA.16816.F32 R80, R4.reuse, R10, R80 ;  /* 0x0000000a0450723c */ /* 0x040ff00000001850 */
[C---:B---3--:R-:W-:Y:S08]  /*1d310*/  HMMA.16816.F32 R84, R4.reuse, R24, R84 ;  /* 0x000000180454723c */ /* 0x048ff00000001854 */
[C---:B------:R-:W-:Y:S08]  /*1d320*/  HMMA.16816.F32 R88, R4.reuse, R26, R88 ;  /* 0x0000001a0458723c */ /* 0x040ff00000001858 */
[C---:B-1----:R-:W-:Y:S08]  /*1d330*/  HMMA.16816.F32 R92, R4.reuse, R12, R92 ;  /* 0x0000000c045c723c */ /* 0x042ff0000000185c */
[----:B------:R-:W-:Y:S11]  /*1d340*/  HMMA.16816.F32 R96, R4, R14, R96 ;  /* 0x0000000e0460723c */ /* 0x000ff60000001860 */
[----:B------:R-:W-:Y:S08]  /*1d350*/  @!UPT UIADD3 URZ, URZ, URZ, URZ ;  /* 0x0000003f3f3ff290 */ /* 0x000ff0000fffe03f */
.L_x_7282:
[----:B------:R-:W-:Y:S05]  /*1d360*/  @!P5 BRA `(.L_x_7291) ;  /* 0x00004c500000d947 */ /* 0x000fea0003800000 */
[----:B------:R-:W-:Y:S02]  /*1d370*/  MOV R0, R3 ;  /* 0x0000000300007202 */ /* 0x000fe40000000f00 */
[----:B------:R-:W-:-:S02]  /*1d380*/  MOV R2, R132 ;  /* 0x0000008400027202 */ /* 0x000fc40000000f00 */
.L_x_7300:
[----:B------:R-:W-:Y:S01]  /*1d390*/  ULDC.64 UR4, c[0x0][0x40] ;  /* 0x0000100000047ab9 */ /* 0x000fe20000000a00 */
[----:B------:R-:W-:Y:S04]  /*1d3a0*/  DEPBAR.LE SB0, 0x0 ;  /* 0x000080000000791a */ /* 0x000fe80000000000 */
[----:B------:R-:W-:Y:S01]  /*1d3b0*/  ISETP.NE.U32.AND P0, PT, R220, RZ, PT ;  /* 0x000000ffdc00720c */ /* 0x000fe20003f05070 */
[----:B------:R-:W-:Y:S01]  /*1d3c0*/  UIADD3 UR4, UP0, UR4, 0x160, URZ ;  /* 0x0000016004047890 */ /* 0x000fe2000ff1e03f */
[----:B------:R-:W-:Y:S02]  /*1d3d0*/  IADD3 R219, R219, -0x1, RZ ;  /* 0xffffffffdbdb7810 */ /* 0x000fe40007ffe0ff */
[----:B------:R-:W-:Y:S01]  /*1d3e0*/  ISETP.NE.AND.EX P0, PT, R221, RZ, PT, P0 ;  /* 0x000000ffdd00720c */ /* 0x000fe20003f05300 */
[----:B------:R-:W-:Y:S02]  /*1d3f0*/  UIADD3.X UR5, URZ, UR5, URZ, UP0, !UPT ;  /* 0x000000053f057290 */ /* 0x000fe400087fe43f */
[----:B------:R-:W-:Y:S04]  /*1d400*/  IMAD.U32 R132, RZ, RZ, UR4 ;  /* 0x00000004ff847e24 */ /* 0x000fe8000f8e00ff */
[----:B------:R-:W-:Y:S01]  /*1d410*/  IMAD.U32 R133, RZ, RZ, UR5 ;  /* 0x00000005ff857e24 */ /* 0x000fe2000f8e00ff */
[----:B------:R-:W-:Y:S01]  /*1d420*/  WARPSYNC 0xffffffff ;  /* 0xffffffff00007948 */ /* 0x000fe20003800000 */
[----:B------:R-:W-:Y:S06]  /*1d430*/  BAR.SYNC.DEFER_BLOCKING 0x0 ;  /* 0x0000000000007b1d */ /* 0x000fec0000010000 */
[----:B------:R-:W-:Y:S01]  /*1d440*/  BSSY B0, `(.L_x_7292) ;  /* 0x0000045000007945 */ /* 0x000fe20003800000 */
[----:B------:R-:W-:-:S05]  /*1d450*/  @!P0 BRA `(.L_x_7293) ;  /* 0x000003f000008947 */ /* 0x000fca0003800000 */
[----:B------:R-:W-:Y:S02]  /*1d460*/  ULDC.64 UR4, c[0x0][0x118] ;  /* 0x0000460000047ab9 */ /* 0x000fe40000000a00 */
[----:B------:R-:W2:Y:S04]  /*1d470*/  LD.E R10, [R132.64+0x170] ;  /* 0x00017004840a7980 */ /* 0x000ea8000c101900 */
[----:B------:R-:W3:Y:S01]  /*1d480*/  LD.E.64 R14, [R132.64+0x28] ;  /* 0x00002804840e7980 */ /* 0x000ee2000c101b00 */
[-C--:B--2---:R-:W-:Y:S02]  /*1d490*/  IABS R7, R10.reuse ;  /* 0x0000000a00077213 */ /* 0x084fe40000000000 */
[-C--:B------:R-:W-:Y:S02]  /*1d4a0*/  IABS R5, R10.reuse ;  /* 0x0000000a00057213 */ /* 0x080fe40000000000 */
[----:B------:R-:W1:Y:S03]  /*1d4b0*/  I2F.RP R12, R7 ;  /* 0x00000007000c7306 */ /* 0x000e660000209400 */
[----:B------:R-:W-:Y:S07]  /*1d4c0*/  IMAD.MOV R5, RZ, RZ, -R5 ;  /* 0x000000ffff057224 */ /* 0x000fee00078e0a05 */
[----:B-1----:R-:W1:Y:S02]  /*1d4d0*/  MUFU.RCP R3, R12 ;  /* 0x0000000c00037308 */ /* 0x002e640000001000 */
[----:B-1----:R-:W-:Y:S01]  /*1d4e0*/  IADD3 R8, R3, 0xffffffe, RZ ;  /* 0x0ffffffe03087810 */ /* 0x002fe20007ffe0ff */
[----:B------:R-:W-:Y:S07]  /*1d4f0*/  IMAD.SHL.U32 R3, R219, 0x40, RZ ;  /* 0x00000040db037824 */ /* 0x000fee00078e00ff */
[----:B------:R-:W1:Y:S01]  /*1d500*/  F2I.FTZ.U32.TRUNC.NTZ R9, R8 ;  /* 0x0000000800097305 */ /* 0x000e62000021f000 */
[C---:B------:R-:W-:Y:S02]  /*1d510*/  IADD3 R11, R3.reuse, 0x40, RZ ;  /* 0x00000040030b7810 */ /* 0x040fe40007ffe0ff */
[----:B------:R-:W-:Y:S02]  /*1d520*/  IABS R4, R3 ;  /* 0x0000000300047213 */ /* 0x000fe40000000000 */
[-C--:B------:R-:W-:Y:S04]  /*1d530*/  LOP3.LUT R3, R3, R10.reuse, RZ, 0x3c, !PT ;  /* 0x0000000a03037212 */ /* 0x080fe800078e3cff */
[----:B------:R-:W-:Y:S02]  /*1d540*/  ISETP.GE.AND P0, PT, R3, RZ, PT ;  /* 0x000000ff0300720c */ /* 0x000fe40003f06270 */
[-C--:B------:R-:W-:Y:S01]  /*1d550*/  LOP3.LUT R3, RZ, R10.reuse, RZ, 0x33, !PT ;  /* 0x0000000aff037212 */ /* 0x080fe200078e33ff */
[--C-:B-1----:R-:W-:Y:S02]  /*1d560*/  IMAD.MOV R6, RZ, RZ, -R9.reuse ;  /* 0x000000ffff067224 */ /* 0x102fe400078e0a09 */
[----:B------:R-:W-:Y:S02]  /*1d570*/  IMAD.MOV.U32 R8, RZ, RZ, RZ ;  /* 0x000000ffff087224 */ /* 0x000fe400078e00ff */
[----:B------:R-:W-:Y:S01]  /*1d580*/  IMAD R13, R6, R7, RZ ;  /* 0x00000007060d7224 */ /* 0x000fe200078e02ff */
[----:B------:R-:W-:Y:S02]  /*1d590*/  IABS R6, R11 ;  /* 0x0000000b00067213 */ /* 0x000fe40000000000 */
[----:B------:R-:W-:Y:S01]  /*1d5a0*/  LOP3.LUT R11, R11, R10, RZ, 0x3c, !PT ;  /* 0x0000000a0b0b7212 */ /* 0x000fe200078e3cff */
[----:B------:R-:W-:Y:S02]  /*1d5b0*/  IMAD.HI.U32 R9, R9, R13, R8 ;  /* 0x0000000d09097227 */ /* 0x000fe400078e0008 */
[----:B------:R-:W2:Y:S01]  /*1d5c0*/  LD.E.64 R12, [R132.64+0x40] ;  /* 0x00004004840c7980 */ /* 0x000ea2000c101b00 */
[----:B------:R-:W-:Y:S03]  /*1d5d0*/  ISETP.GE.AND P2, PT, R11, RZ, PT ;  /* 0x000000ff0b00720c */ /* 0x000fe60003f46270 */
        /* <DEDUP_REMOVED lines=12> */
[----:B------:R-:W-:Y:S09]  /*1d6a0*/  ISETP.NE.AND P1, PT, R10, RZ, PT ;  /* 0x000000ff0a00720c */ /* 0x000ff20003f25270 */
        /* <DEDUP_REMOVED lines=8> */
[-C--:B------:R-:W-:Y:S01]  /*1d730*/  LEA.HI.X.SX32 R19, R5, R221.reuse, 0x2, P1 ;  /* 0x000000dd05137211 */ /* 0x080fe200008f16ff */
[C---:B------:R-:W-:Y:S01]  /*1d740*/  IMAD.IADD R5, R9.reuse, 0x1, -R5 ;  /* 0x0000000109057824 */ /* 0x040fe200078e0a05 */
[----:B------:R-:W-:Y:S03]  /*1d750*/  LEA.HI.X.SX32 R17, R9, R221, 0x2, P0 ;  /* 0x000000dd09117211 */ /* 0x000fe600000f16ff */
[----:B------:R-:W-:Y:S01]  /*1d760*/  IMAD R10, R10, R5, -0x40 ;  /* 0xffffffc00a0a7424 */ /* 0x000fe200078e0205 */
[----:B------:R-:W4:Y:S04]  /*1d770*/  LD.E R3, [R18.64] ;  /* 0x0000000412037980 */ /* 0x000f28000c101900 */
[----:B------:R-:W4:Y:S01]  /*1d780*/  LD.E R4, [R16.64] ;  /* 0x0000000410047980 */ /* 0x000f22000c101900 */
[----:B------:R-:W-:Y:S01]  /*1d790*/  SHF.R.S32.HI R6, RZ, 0x1f, R10 ;  /* 0x0000001fff067819 */ /* 0x000fe2000001140a */
[-C--:B--2---:R-:W-:Y:S02]  /*1d7a0*/  IMAD R5, R13, R10.reuse, RZ ;  /* 0x0000000a0d057224 */ /* 0x084fe400078e02ff */
[C---:B------:R-:W-:Y:S04]  /*1d7b0*/  IMAD.WIDE.U32 R10, R12.reuse, R10, RZ ;  /* 0x0000000a0c0a7225 */ /* 0x040fe800078e00ff */
[----:B------:R-:W-:Y:S04]  /*1d7c0*/  IMAD R5, R12, R6, R5 ;  /* 0x000000060c057224 */ /* 0x000fe800078e0205 */
[----:B------:R-:W-:Y:S02]  /*1d7d0*/  IMAD.IADD R11, R11, 0x1, R5 ;  /* 0x000000010b0b7824 */ /* 0x000fe400078e0205 */
[----:B----4-:R-:W-:Y:S04]  /*1d7e0*/  IMAD.IADD R3, R3, 0x1, -R4 ;  /* 0x0000000103037824 */ /* 0x010fe800078e0a04 */
[----:B---3--:R-:W-:Y:S01]  /*1d7f0*/  IMAD R5, R15, R3, RZ ;  /* 0x000000030f057224 */ /* 0x008fe200078e02ff */
[----:B------:R-:W-:Y:S01]  /*1d800*/  SHF.R.S32.HI R4, RZ, 0x1f, R3 ;  /* 0x0000001fff047819 */ /* 0x000fe20000011403 */
[----:B------:R-:W-:Y:S04]  /*1d810*/  IMAD.WIDE.U32 R10, R3, R14, R10 ;  /* 0x0000000e030a7225 */ /* 0x000fe800078e000a */
[----:B------:R-:W-:Y:S04]  /*1d820*/  IMAD R5, R14, R4, R5 ;  /* 0x000000040e057224 */ /* 0x000fe800078e0205 */
[----:B------:R-:W-:Y:S01]  /*1d830*/  IMAD.IADD R6, R11, 0x1, R5 ;  /* 0x000000010b067824 */ /* 0x000fe200078e0205 */
[----:B------:R-:W-:-:S05]  /*1d840*/  BRA `(.L_x_7294) ;  /* 0x0000004000007947 */ /* 0x000fca0003800000 */
.L_x_7293:
[----:B------:R-:W-:Y:S02]  /*1d850*/  ULDC.64 UR4, c[0x0][0x118] ;  /* 0x0000460000047ab9 */ /* 0x000fe40000000a00 */
[----:B------:R-:W2:Y:S02]  /*1d860*/  LD.E R10, [R132.64+0x40] ;  /* 0x00004004840a7980 */ /* 0x000ea4000c101900 */
[----:B--2---:R-:W-:Y:S04]  /*1d870*/  LEA R10, -R10, RZ, 0x6 ;  /* 0x000000ff0a0a7211 */ /* 0x004fe800078e31ff */
[----:B------:R-:W-:Y:S02]  /*1d880*/  SHF.R.S32.HI R6, RZ, 0x1f, R10 ;  /* 0x0000001fff067819 */ /* 0x000fe4000001140a */
.L_x_7294:
[----:B------:R-:W-:Y:S05]  /*1d890*/  BSYNC B0 ;  /* 0x0000000000007941 */ /* 0x000fea0003800000 */
.L_x_7292:
[----:B------:R-:W-:Y:S01]  /*1d8a0*/  LOP3.LUT P5, RZ, R222, 0x1, RZ, 0xc0, !PT ;  /* 0x00000001deff7812 */ /* 0x000fe200078ac0ff */
[----:B------:R-:W-:Y:S01]  /*1d8b0*/  ULDC.64 UR4, c[0x0][0x118] ;  /* 0x0000460000047ab9 */ /* 0x000fe20000000a00 */
[----:B------:R-:W-:Y:S01]  /*1d8c0*/  LEA R234, P0, R10, R164, 0x1 ;  /* 0x000000a40aea7211 */ /* 0x000fe200078008ff */
[----:B------:R-:W-:Y:S01]  /*1d8d0*/  BSSY B1, `(.L_x_7295) ;  /* 0x00001df000017945 */ /* 0x000fe20003800000 */
[----:B------:R-:W-:Y:S02]  /*1d8e0*/  LOP3.LUT P4, RZ, R222, 0x2, RZ, 0xc0, !PT ;  /* 0x00000002deff7812 */ /* 0x000fe4000788c0ff */
[----:B------:R-:W-:Y:S02]  /*1d8f0*/  LEA.HI.X R235, R10, R165, R6, 0x1, P0 ;  /* 0x000000a50aeb7211 */ /* 0x000fe400000f0c06 */
[----:B------:R-:W-:Y:S02]  /*1d900*/  LOP3.LUT P3, RZ, R222, 0x4, RZ, 0xc0, !PT ;  /* 0x00000004deff7812 */ /* 0x000fe4000786c0ff */
[----:B------:R-:W-:Y:S03]  /*1d910*/  IADD3 R3, P0, R10, R206, RZ ;  /* 0x000000ce0a037210 */ /* 0x000fe60007f1e0ff */
[----:B------:R-:W-:Y:S01]  /*1d920*/  @!PT LDS RZ, [RZ] ;  /* 0x00000000fffff984 */ /* 0x000fe20000000800 */
[----:B------:R-:W-:Y:S01]  /*1d930*/  @!PT LDS RZ, [RZ] ;  /* 0x00000000fffff984 */ /* 0x000fe20000000800 */
[----:B------:R-:W-:Y:S01]  /*1d940*/  @!PT LDS RZ, [RZ] ;  /* 0x00000000fffff984 */ /* 0x000fe20000000800 */
[----:B------:R1:W-:Y:S01]  /*1d950*/  @P5 LDGSTS.E.BYPASS.LTC128B.128 [R217+0xc000], [R234.64] ;  /* 0x0c000000ead95fae */ /* 0x0003e2000b901d44 */
[CC--:B------:R-:W-:Y:S02]  /*1d960*/  @P5 LEA R22, P6, R3.reuse, R164.reuse, 0x1 ;  /* 0x000000a403165211 */ /* 0x0c0fe400078c08ff */
[----:B------:R-:W-:Y:S02]  /*1d970*/  IADD3.X R6, R6, R207, RZ, P0, !PT ;  /* 0x000000cf06067210 */ /* 0x000fe400007fe4ff */
[----:B------:R-:W-:Y:S01]  /*1d980*/  @!P5 STS.128 [R217+0xc000], RZ ;  /* 0x00c000ffd900d388 */ /* 0x000fe20000000c00 */
[CC--:B------:R-:W-:Y:S02]  /*1d990*/  @P4 LEA R16, P1, R3.reuse, R164.reuse, 0x1 ;  /* 0x000000a403104211 */ /* 0x0c0fe400078208ff */
[CCC-:B------:R-:W-:Y:S02]  /*1d9a0*/  @P5 LEA.HI.X R23, R3.reuse, R165.reuse, R6.reuse, 0x1, P6 ;  /* 0x000000a503175211 */ /* 0x1c0fe400030f0c06 */
[----:B------:R-:W-:Y:S01]  /*1d9b0*/  @!PT LDS RZ, [RZ] ;  /* 0x00000000fffff984 */ /* 0x000fe20000000800 */
[----:B------:R-:W-:Y:S01]  /*1d9c0*/  @!PT LDS RZ, [RZ] ;  /* 0x00000000fffff984 */ /* 0x000fe20000000800 */
[----:B------:R-:W-:Y:S01]  /*1d9d0*/  @!PT LDS RZ, [RZ] ;  /* 0x00000000fffff984 */ /* 0x000fe20000000800 */
[----:B------:R1:W-:Y:S01]  /*1d9e0*/  @P4 LDGSTS.E.BYPASS.LTC128B.128 [R217+0xe000], [R234.64+0x80] ;  /* 0x0e000080ead94fae */ /* 0x0003e2000b901d44 */
[CCC-:B------:R-:W-:Y:S02]  /*1d9f0*/  @P4 LEA.HI.X R17, R3.reuse, R165.reuse, R6.reuse, 0x1, P1 ;  /* 0x000000a503114211 */ /* 0x1c0fe400008f0c06 */
[C---:B------:R-:W-:Y:S02]  /*1da00*/  @P3 LEA R10, P0, R3.reuse, R164, 0x1 ;  /* 0x000000a4030a3211 */ /* 0x040fe400078008ff */
[----:B------:R-:W-:Y:S01]  /*1da10*/  @!P4 STS.128 [R217+0xe000], RZ ;  /* 0x00e000ffd900c388 */ /* 0x000fe20000000c00 */
[C---:B------:R-:W-:Y:S02]  /*1da20*/  IADD3 R5, P2, R3.reuse, R206, RZ ;  /* 0x000000ce03057210 */ /* 0x040fe40007f5e0ff */
[----:B------:R-:W-:Y:S02]  /*1da30*/  @P3 LEA.HI.X R11, R3, R165, R6, 0x1, P0 ;  /* 0x000000a5030b3211 */ /* 0x000fe400000f0c06 */
[----:B------:R-:W-:Y:S01]  /*1da40*/  @!PT LDS RZ, [RZ] ;  /* 0x00000000fffff984 */ /* 0x000fe20000000800 */
[----:B------:R-:W-:Y:S01]  /*1da50*/  @!PT LDS RZ, [RZ] ;  /* 0x00000000fffff984 */ /* 0x000fe20000000800 */
[----:B------:R-:W-:Y:S01]  /*1da60*/  @!PT LDS RZ, [RZ] ;  /* 0x00000000fffff984 */ /* 0x000fe20000000800 */
[----:B------:R1:W-:Y:S01]  /*1da70*/  @P3 LDGSTS.E.BYPASS.LTC128B.128 [R217+0x10000], [R234.64+0x100] ;  /* 0x10000100ead93fae */ /* 0x0003e2000b901d44 */
        /* <DEDUP_REMOVED lines=8> */
[----:B------:R2:W-:Y:S01]  /*1db00*/  @P5 LDGSTS.E.BYPASS.LTC128B.128 [R217+0xc800], [R22.64] ;  /* 0x0c80000016d95fae */ /* 0x0005e2000b901d44 */
        /* <DEDUP_REMOVED lines=9> */
[----:B------:R-:W-:Y:S02]  /*1dba0*/  IADD3.X R4, R6, R207, RZ, P6, !PT ;  /* 0x000000cf06047210 */ /* 0x000fe400037fe4ff */
[CC--:B------:R-:W-:Y:S02]  /*1dbb0*/  @P5 LEA R20, P6, R3.reuse, R164.reuse, 0x1 ;  /* 0x000000a403145211 */ /* 0x0c0fe400078c08ff */
        /* <DEDUP_REMOVED lines=9> */
[----:B------:R-:W-:Y:S02]  /*1dc50*/  @!P3 STS.128 [R217+0x10800], RZ ;  /* 0x010800ffd900b388 */ /* 0x000fe40000000c00 */
[----:B------:R-:W-:Y:S02]  /*1dc60*/  @P3 LEA.HI.X R29, R3, R165, R4, 0x1, P0 ;  /* 0x000000a5031d3211 */ /* 0x000fe400000f0c04 */
[----:B------:R-:W-:Y:S01]  /*1dc70*/  ISETP.GT.AND P0, PT, R219, R210, PT ;  /* 0x000000d2db00720c */ /* 0x000fe20003f04270 */
[----:B------:R-:W-:Y:S01]  /*1dc80*/  @!PT LDS RZ, [RZ] ;  /* 0x00000000fffff984 */ /* 0x000fe20000000800 */
[----:B------:R-:W-:Y:S01]  /*1dc90*/  @!PT LDS RZ, [RZ] ;  /* 0x00000000fffff984 */ /* 0x000fe20000000800 */
[----:B------:R-:W-:Y:S01]  /*1dca0*/  @!PT LDS RZ, [RZ] ;  /* 0x00000000fffff984 */ /* 0x000fe20000000800 */
[----:B------:R3:W-:Y:S05]  /*1dcb0*/  @P5 LDGSTS.E.BYPASS.LTC128B.128 [R217+0xd000], [R18.64] ;  /* 0x0d00000012d95fae */ /* 0x0007ea000b901d44 */
[----:B------:R-:W-:Y:S05]  /*1dcc0*/  @!P5 STS.128 [R217+0xd000], RZ ;  /* 0x00d000ffd900d388 */ /* 0x000fea0000000c00 */
[----:B------:R-:W-:Y:S01]  /*1dcd0*/  @!PT LDS RZ, [RZ] ;  /* 0x00000000fffff984 */ /* 0x000fe20000000800 */
[----:B------:R-:W-:Y:S01]  /*1dce0*/  @!PT LDS RZ, [RZ] ;  /* 0x00000000fffff984 */ /* 0x000fe20000000800 */
[----:B------:R-:W-:Y:S01]  /*1dcf0*/  @!PT LDS RZ, [RZ] ;  /* 0x00000000fffff984 */ /* 0x000fe20000000800 */
[----:B------:R4:W-:Y:S05]  /*1dd00*/  @P4 LDGSTS.E.BYPASS.LTC128B.128 [R217+0xf000], [R8.64+0x80] ;  /* 0x0f00008008d94fae */ /* 0x0009ea000b901d44 */
        /* <DEDUP_REMOVED lines=21> */
[----:B------:R-:W-:Y:S05]  /*1de60*/  LDSM.16.M88.4 R32, [R201] ;  /* 0x00000000c920783b */ /* 0x000fea0000000200 */
[----:B----4-:R-:W4:Y:S05]  /*1de70*/  LDSM.16.M88.4 R8, [R200+0x6000] ;  /* 0x00600000c808783b */ /* 0x010f2a0000000200 */
[----:B---3--:R-:W5:Y:S05]  /*1de80*/  LDSM.16.M88.4 R16, [R200+0x6800] ;  /* 0x00680000c810783b */ /* 0x008f6a0000000200 */
[----:B------:R-:W2:Y:S05]  /*1de90*/  LDSM.16.M88.4 R24, [R200+0x7000] ;  /* 0x00700000c818783b */ /* 0x000eaa0000000200 */
[----:B------:R-:W0:Y:S05]  /*1dea0*/  LDGDEPBAR ;  /* 0x00000000000079af */ /* 0x000e2a0000000000 */
[----:B------:R-:W1:Y:S05]  /*1deb0*/  LDSM.16.M88.4 R136, [R200+0x7800] ;  /* 0x00780000c888783b */ /* 0x000e6a0000000200 */
[----:B------:R-:W-:Y:S05]  /*1dec0*/  LDSM.16.M88.4 R140, [R199] ;  /* 0x00000000c78c783b */ /* 0x000fea0000000200 */
[----:B------:R-:W3:Y:S05]  /*1ded0*/  LDSM.16.M88.4 R144, [R198] ;  /* 0x00000000c690783b */ /* 0x000eea0000000200 */
[----:B------:R-:W1:Y:S01]  /*1dee0*/  LDSM.16.M88.4 R148, [R194] ;  /* 0x00000000c294783b */ /* 0x000e620000000200 */
[C---:B----4-:R-:W-:Y:S04]  /*1def0*/  HMMA.16816.F32 R4, R32.reuse, R8, RZ ;  /* 0x000000082004723c */ /* 0x050fe800000018ff */
[----:B------:R-:W4:Y:S05]  /*1df00*/  LDSM.16.M88.4 R152, [R193] ;  /* 0x00000000c198783b */ /* 0x000f2a0000000200 */
[----:B------:R-:W1:Y:S01]  /*1df10*/  LDSM.16.M88.4 R156, [R192] ;  /* 0x00000000c09c783b */ /* 0x000e620000000200 */
[C---:B------:R-:W-:Y:S04]  /*1df20*/  HMMA.16816.F32 R8, R32.reuse, R10, RZ ;  /* 0x0000000a2008723c */ /* 0x040fe800000018ff */
[----:B------:R-:W-:Y:S04]  /*1df30*/  LDSM.16.M88.4 R160, [R197] ;  /* 0x00000000c5a0783b */ /* 0x000fe80000000200 */
[C---:B-----5:R-:W-:Y:S01]  /*1df40*/  HMMA.16816.F32 R12, R32.reuse, R16, RZ ;  /* 0x00000010200c723c */ /* 0x060fe200000018ff */
[----:B------:R-:W5:Y:S05]  /*1df50*/  LDSM.16.M88.4 R164, [R195+0x6000] ;  /* 0x00600000c3a4783b */ /* 0x000f6a0000000200 */
[----:B------:R-:W-:Y:S02]  /*1df60*/  LDSM.16.M88.4 R168, [R195+0x7000] ;  /* 0x00700000c3a8783b */ /* 0x000fe40000000200 */
[C---:B------:R-:W-:Y:S03]  /*1df70*/  HMMA.16816.F32 R16, R32.reuse, R18, RZ ;  /* 0x000000122010723c */ /* 0x040fe600000018ff */
[----:B------:R-:W-:Y:S05]  /*1df80*/  LDSM.16.M88.4 R172, [R195+0x7800] ;  /* 0x00780000c3ac783b */ /* 0x000fea0000000200 */
[C---:B--2---:R-:W-:Y:S01]  /*1df90*/  HMMA.16816.F32 R20, R32.reuse, R24, RZ ;  /* 0x000000182014723c */ /* 0x044fe200000018ff */
[----:B------:R-:W-:Y:S05]  /*1dfa0*/  LDSM.16.M88.4 R176, [R196] ;  /* 0x00000000c4b0783b */ /* 0x000fea0000000200 */
[----:B------:R-:W-:Y:S02]  /*1dfb0*/  LDSM.16.M88.4 R180, [R191] ;  /* 0x00000000bfb4783b */ /* 0x000fe40000000200 */
[C---:B------:R-:W-:Y:S03]  /*1dfc0*/  HMMA.16816.F32 R24, R32.reuse, R26, RZ ;  /* 0x0000001a2018723c */ /* 0x040fe600000018ff */
[----:B------:R-:W2:Y:S05]  /*1dfd0*/  LD.E R3, [R132.64+0x18c] ;  /* 0x00018c0484037980 */ /* 0x000eaa000c101900 */
[C---:B-1----:R-:W-:Y:S08]  /*1dfe0*/  HMMA.16816.F32 R28, R32.reuse, R136, RZ ;  /* 0x00000088201c723c */ /* 0x042ff000000018ff */
[----:B------:R-:W-:Y:S01]  /*1dff0*/  HMMA.16816.F32 R32, R32, R138, RZ ;  /* 0x0000008a2020723c */ /* 0x000fe200000018ff */
[----:B------:R-:W1:Y:S07]  /*1e000*/  LDSM.16.M88.4 R136, [R195+0x6800] ;  /* 0x00680000c388783b */ /* 0x000e6e0000000200 */
        /* <DEDUP_REMOVED lines=8> */
[----:B------:R-:W-:Y:S07]  /*1e090*/  LDSM.16.M88.4 R152, [R201+0x2000] ;  /* 0x00200000c998783b */ /* 0x000fee0000000200 */
[C---:B------:R-:W-:Y:S08]  /*1e0a0*/  HMMA.16816.F32 R28, R140.reuse, R156, R28 ;  /* 0x0000009c8c1c723c */ /* 0x040ff0000000181c */
[----:B------:R-:W-:Y:S01]  /*1e0b0*/  HMMA.16816.F32 R32, R140, R158, R32 ;  /* 0x0000009e8c20723c */ /* 0x000fe20000001820 */
[----:B------:R-:W3:Y:S05]  /*1e0c0*/  LDSM.16.M88.4 R140, [R191+0x800] ;  /* 0x00080000bf8c783b */ /* 0x000eea0000000200 */
[----:B------:R-:W4:Y:S02]  /*1e0d0*/  LDSM.16.M88.4 R156, [R200+0x8000] ;  /* 0x00800000c89c783b */ /* 0x000f240000000200 */
        /* <DEDUP_REMOVED lines=11> */
[----:B------:R-:W5:Y:S05]  /*1e190*/  LDSM.16.M88.4 R160, [R200+0x9000] ;  /* 0x00900000c8a0783b */ /* 0x000f6a0000000200 */
[----:B------:R-:W1:Y:S02]  /*1e1a0*/  LDSM.16.M88.4 R172, [R190] ;  /* 0x00000000beac783b */ /* 0x000e640000000200 */
        /* <DEDUP_REMOVED lines=11> */
[----:B------:R-:W2:Y:S05]  /*1e260*/  LDSM.16.M88.4 R148, [R187] ;  /* 0x00000000bb94783b */ /* 0x000eaa0000000200 */
[----:B------:R-:W2:Y:S02]  /*1e270*/  LDSM.16.M88.4 R176, [R197+0x2000] ;  /* 0x00200000c5b0783b */ /* 0x000ea40000000200 */
[C---:B----4-:R-:W-:Y:S08]  /*1e280*/  HMMA.16816.F32 R4, R152.reuse, R156, R4 ;  /* 0x0000009c9804723c */ /* 0x050ff00000001804 */
[C---:B------:R-:W-:Y:S01]  /*1e290*/  HMMA.16816.F32 R8, R152.reuse, R158, R8 ;  /* 0x0000009e9808723c */ /* 0x040fe20000001808 */
[----:B------:R-:W-:Y:S07]  /*1e2a0*/  LDSM.16.M88.4 R156, [R195+0x9800] ;  /* 0x00980000c39c783b */ /* 0x000fee0000000200 */
[C---:B-1----:R-:W-:Y:S08]  /*1e2b0*/  HMMA.16816.F32 R12, R152.reuse, R136, R12 ;  /* 0x00000088980c723c */ /* 0x042ff0000000180c */
[C---:B------:R-:W-:Y:S01]  /*1e2c0*/  HMMA.16816.F32 R16, R152.reuse, R138, R16 ;  /* 0x0000008a9810723c */ /* 0x040fe20000001810 */
[----:B------:R-:W1:Y:S07]  /*1e2d0*/  LDSM.16.M88.4 R136, [R195+0x8800] ;  /* 0x00880000c388783b */ /* 0x000e6e0000000200 */
[C---:B-----5:R-:W-:Y:S08]  /*1e2e0*/  HMMA.16816.F32 R20, R152.reuse, R160, R20 ;  /* 0x000000a09814723c */ /* 0x060ff00000001814 */
[C---:B------:R-:W-:Y:S01]  /*1e2f0*/  HMMA.16816.F32 R24, R152.reuse, R162, R24 ;  /* 0x000000a29818723c */ /* 0x040fe20000001818 */
[----:B------:R-:W-:Y:S07]  /*1e300*/  LDSM.16.M88.4 R160, [R196+0x2000] ;  /* 0x00200000c4a0783b */ /* 0x000fee0000000200 */
[C---:B------:R-:W-:Y:S08]  /*1e310*/  HMMA.16816.F32 R28, R152.reuse, R164, R28 ;  /* 0x000000a4981c723c */ /* 0x040ff0000000181c */
[----:B------:R-:W-:Y:S01]  /*1e320*/  HMMA.16816.F32 R32, R152, R166, R32 ;  /* 0x000000a69820723c */ /* 0x000fe20000001820 */
[----:B------:R-:W4:Y:S05]  /*1e330*/  LDSM.16.M88.4 R152, [R195+0x9000] ;  /* 0x00900000c398783b */ /* 0x000f2a0000000200 */
[----:B------:R-:W5:Y:S02]  /*1e340*/  LDSM.16.M88.4 R164, [R191+0x2000] ;  /* 0x00200000bfa4783b */ /* 0x000f640000000200 */
[C---:B------:R-:W-:Y:S08]  /*1e350*/  HMMA.16816.F32 R4, R168.reuse, R172, R4 ;  /* 0x000000aca804723c */ /* 0x040ff00000001804 */
[C---:B------:R-:W-:Y:S01]  /*1e360*/  HMMA.16816.F32 R8, R168.reuse, R174, R8 ;  /* 0x000000aea808723c */ /* 0x040fe20000001808 */
[----:B------:R-:W-:Y:S07]  /*1e370*/  LDSM.16.M88.4 R172, [R200+0xa000] ;  /* 0x00a00000c8ac783b */ /* 0x000fee0000000200 */
[C---:B---3--:R-:W-:Y:S08]  /*1e380*/  HMMA.16816.F32 R12, R168.reuse, R140, R12 ;  /* 0x0000008ca80c723c */ /* 0x048ff0000000180c */
[C---:B------:R-:W-:Y:S01]  /*1e390*/  HMMA.16816.F32 R16, R168.reuse, R142, R16 ;  /* 0x0000008ea810723c */ /* 0x040fe20000001810 */
[----:B------:R-:W3:Y:S07]  /*1e3a0*/  LDSM.16.M88.4 R140, [R191+0x2800] ;  /* 0x00280000bf8c783b */ /* 0x000eee0000000200 */
[C---:B--2---:R-:W-:Y:S08]  /*1e3b0*/  HMMA.16816.F32 R20, R168.reuse, R144, R20 ;  /* 0x00000090a814723c */ /* 0x044ff00000001814 */
[C---:B------:R-:W-:Y:S01]  /*1e3c0*/  HMMA.16816.F32 R24, R168.reuse, R146, R24 ;  /* 0x00000092a818723c */ /* 0x040fe20000001818 */
[----:B------:R-:W2:Y:S07]  /*1e3d0*/  LDSM.16.M88.4 R144, [R191+0x3000] ;  /* 0x00300000bf90783b */ /* 0x000eae0000000200 */
[C---:B------:R-:W-:Y:S08]  /*1e3e0*/  HMMA.16816.F32 R28, R168.reuse, R148, R28 ;  /* 0x00000094a81c723c */ /* 0x040ff0000000181c */
[----:B------:R-:W-:Y:S01]  /*1e3f0*/  HMMA.16816.F32 R32, R168, R150, R32 ;  /* 0x00000096a820723c */ /* 0x000fe20000001820 */
[----:B------:R-:W2:Y:S05]  /*1e400*/  LDSM.16.M88.4 R148, [R191+0x3800] ;  /* 0x00380000bf94783b */ /* 0x000eaa0000000200 */
[----:B------:R-:W2:Y:S02]  /*1e410*/  LDSM.16.M88.4 R168, [R201+0x4000] ;  /* 0x00400000c9a8783b */ /* 0x000ea40000000200 */
[C---:B------:R-:W-:Y:S08]  /*1e420*/  HMMA.16816.F32 R4, R176.reuse, R180, R4 ;  /* 0x000000b4b004723c */ /* 0x040ff00000001804 */
[C---:B------:R-:W-:Y:S01]  /*1e430*/  HMMA.16816.F32 R8, R176.reuse, R182, R8 ;  /* 0x000000b6b008723c */ /* 0x040fe20000001808 */
[----:B------:R-:W-:Y:S07]  /*1e440*/  LDSM.16.M88.4 R180, [R186] ;  /* 0x00000000bab4783b */ /* 0x000fee0000000200 */
[C---:B-1----:R-:W-:Y:S08]  /*1e450*/  HMMA.16816.F32 R12, R176.reuse, R136, R12 ;  /* 0x00000088b00c723c */ /* 0x042ff0000000180c */
[C---:B------:R-:W-:Y:S01]  /*1e460*/  HMMA.16816.F32 R16, R176.reuse, R138, R16 ;  /* 0x0000008ab010723c */ /* 0x040fe20000001810 */
[----:B------:R-:W1:Y:S07]  /*1e470*/  LDSM.16.M88.4 R136, [R200+0xa800] ;  /* 0x00a80000c888783b */ /* 0x000e6e0000000200 */
[C---:B----4-:R-:W-:Y:S08]  /*1e480*/  HMMA.16816.F32 R20, R176.reuse, R152, R20 ;  /* 0x00000098b014723c */ /* 0x050ff00000001814 */
[C---:B------:R-:W-:Y:S01]  /*1e490*/  HMMA.16816.F32 R24, R176.reuse, R154, R24 ;  /* 0x0000009ab018723c */ /* 0x040fe20000001818 */
[----:B------:R-:W4:Y:S07]  /*1e4a0*/  LDSM.16.M88.4 R152, [R200+0xb000] ;  /* 0x00b00000c898783b */ /* 0x000f2e0000000200 */
[C---:B------:R-:W-:Y:S08]  /*1e4b0*/  HMMA.16816.F32 R28, R176.reuse, R156, R28 ;  /* 0x0000009cb01c723c */ /* 0x040ff0000000181c */
[----:B------:R-:W-:Y:S01]  /*1e4c0*/  HMMA.16816.F32 R32, R176, R158, R32 ;  /* 0x0000009eb020723c */ /* 0x000fe20000001820 */
[----:B------:R-:W1:Y:S05]  /*1e4d0*/  LDSM.16.M88.4 R156, [R200+0xb800] ;  /* 0x00b80000c89c783b */ /* 0x000e6a0000000200 */
[----:B------:R-:W1:Y:S02]  /*1e4e0*/  LDSM.16.M88.4 R176, [R199+0x4000] ;  /* 0x00400000c7b0783b */ /* 0x000e640000000200 */
[C---:B-----5:R-:W-:Y:S08]  /*1e4f0*/  HMMA.16816.F32 R4, R160.reuse, R164, R4 ;  /* 0x000000a4a004723c */ /* 0x060ff00000001804 */
[C---:B------:R-:W-:Y:S01]  /*1e500*/  HMMA.16816.F32 R8, R160.reuse, R166, R8 ;  /* 0x000000a6a008723c */ /* 0x040fe20000001808 */
[----:B------:R-:W-:Y:S07]  /*1e510*/  LDSM.16.M88.4 R164, [R195+0xa000] ;  /* 0x00a00000c3a4783b */ /* 0x000fee0000000200 */
[C---:B---3--:R-:W-:Y:S08]  /*1e520*/  HMMA.16816.F32 R12, R160.reuse, R140, R12 ;  /* 0x0000008ca00c723c */ /* 0x048ff0000000180c */
[C---:B------:R-:W-:Y:S01]  /*1e530*/  HMMA.16816.F32 R16, R160.reuse, R142, R16 ;  /* 0x0000008ea010723c */ /* 0x040fe20000001810 */
[----:B------:R-:W3:Y:S07]  /*1e540*/  LDSM.16.M88.4 R140, [R185] ;  /* 0x00000000b98c783b */ /* 0x000eee0000000200 */
[C---:B--2---:R-:W-:Y:S08]  /*1e550*/  HMMA.16816.F32 R20, R160.reuse, R144, R20 ;  /* 0x00000090a014723c */ /* 0x044ff00000001814 */
[C---:B------:R-:W-:Y:S01]  /*1e560*/  HMMA.16816.F32 R24, R160.reuse, R146, R24 ;  /* 0x00000092a018723c */ /* 0x040fe20000001818 */
[----:B------:R-:W2:Y:S07]  /*1e570*/  LDSM.16.M88.4 R144, [R184] ;  /* 0x00000000b890783b */ /* 0x000eae0000000200 */
[C---:B------:R-:W-:Y:S08]  /*1e580*/  HMMA.16816.F32 R28, R160.reuse, R148, R28 ;  /* 0x00000094a01c723c */ /* 0x040ff0000000181c */
[----:B------:R-:W-:Y:S01]  /*1e590*/  HMMA.16816.F32 R32, R160, R150, R32 ;  /* 0x00000096a020723c */ /* 0x000fe20000001820 */
[----:B------:R-:W5:Y:S05]  /*1e5a0*/  LDSM.16.M88.4 R148, [R135] ;  /* 0x000000008794783b */ /* 0x000f6a0000000200 */
[----:B------:R-:W2:Y:S02]  /*1e5b0*/  LDSM.16.M88.4 R160, [R197+0x4000] ;  /* 0x00400000c5a0783b */ /* 0x000ea40000000200 */
[C---:B------:R-:W-:Y:S08]  /*1e5c0*/  HMMA.16816.F32 R4, R168.reuse, R172, R4 ;  /* 0x000000aca804723c */ /* 0x040ff00000001804 */
[C---:B------:R-:W-:Y:S01]  /*1e5d0*/  HMMA.16816.F32 R8, R168.reuse, R174, R8 ;  /* 0x000000aea808723c */ /* 0x040fe20000001808 */
[----:B------:R-:W-:Y:S07]  /*1e5e0*/  LDSM.16.M88.4 R172, [R191+0x4000] ;  /* 0x00400000bfac783b */ /* 0x000fee0000000200 */
        /* <DEDUP_REMOVED lines=10> */
[C---:B------:R-:W-:Y:S08]  /*1e690*/  HMMA.16816.F32 R4, R176.reuse, R180, R4 ;  /* 0x000000b4b004723c */ /* 0x040ff00000001804 */
[C---:B------:R-:W-:Y:S08]  /*1e6a0*/  HMMA.16816.F32 R8, R176.reuse, R182, R8 ;  /* 0x000000b6b008723c */ /* 0x040ff00000001808 */
[C---:B---3--:R-:W-:Y:S08]  /*1e6b0*/  HMMA.16816.F32 R12, R176.reuse, R140, R12 ;  /* 0x0000008cb00c723c */ /* 0x048ff0000000180c */
[C---:B------:R-:W-:Y:S08]  /*1e6c0*/  HMMA.16816.F32 R16, R176.reuse, R142, R16 ;  /* 0x0000008eb010723c */ /* 0x040ff00000001810 */
[C---:B--2---:R-:W-:Y:S08]  /*1e6d0*/  HMMA.16816.F32 R20, R176.reuse, R144, R20 ;  /* 0x00000090b014723c */ /* 0x044ff00000001814 */
[C---:B------:R-:W-:Y:S08]  /*1e6e0*/  HMMA.16816.F32 R24, R176.reuse, R146, R24 ;  /* 0x00000092b018723c */ /* 0x040ff00000001818 */
[C---:B-----5:R-:W-:Y:S08]  /*1e6f0*/  HMMA.16816.F32 R28, R176.reuse, R148, R28 ;  /* 0x00000094b01c723c */ /* 0x060ff0000000181c */
[----:B------:R-:W-:Y:S08]  /*1e700*/  HMMA.16816.F32 R32, R176, R150, R32 ;  /* 0x00000096b020723c */ /* 0x000ff00000001820 */
[C---:B------:R-:W-:Y:S07]  /*1e710*/  HMMA.16816.F32 R4, R160.reuse, R164, R4 ;  /* 0x000000a4a004723c */ /* 0x040fee0000001804 */
[----:B------:R-:W-:Y:S01]  /*1e720*/  MOV R164, R234 ;  /* 0x000000ea00a47202 */ /* 0x000fe20000000f00 */
[C---:B------:R-:W-:Y:S04]  /*1e730*/  HMMA.16816.F32 R8, R160.reuse, R166, R8 ;  /* 0x000000a6a008723c */ /* 0x040fe80000001808 */
[----:B------:R-:W-:Y:S04]  /*1e740*/  MOV R165, R235 ;  /* 0x000000eb00a57202 */ /* 0x000fe80000000f00 */
[C---:B-1----:R-:W-:Y:S08]  /*1e750*/  HMMA.16816.F32 R12, R160.reuse, R136, R12 ;  /* 0x00000088a00c723c */ /* 0x042ff0000000180c */
[C---:B------:R-:W-:Y:S01]  /*1e760*/  HMMA.16816.F32 R16, R160.reuse, R138, R16 ;  /* 0x0000008aa010723c */ /* 0x040fe20000001810 */
[----:B------:R-:W1:Y:S07]  /*1e770*/  LDSM.16.M88.4 R136, [R191+0x4800] ;  /* 0x00480000bf88783b */ /* 0x000e6e0000000200 */
[C---:B----4-:R-:W-:Y:S08]  /*1e780*/  HMMA.16816.F32 R20, R160.reuse, R152, R20 ;  /* 0x00000098a014723c */ /* 0x050ff00000001814 */
[C---:B------:R-:W-:Y:S08]  /*1e790*/  HMMA.16816.F32 R24, R160.reuse, R154, R24 ;  /* 0x0000009aa018723c */ /* 0x040ff00000001818 */
[C---:B------:R-:W-:Y:S08]  /*1e7a0*/  HMMA.16816.F32 R28, R160.reuse, R156, R28 ;  /* 0x0000009ca01c723c */ /* 0x040ff0000000181c */
[----:B------:R-:W-:Y:S08]  /*1e7b0*/  HMMA.16816.F32 R32, R160, R158, R32 ;  /* 0x0000009ea020723c */ /* 0x000ff00000001820 */
[C---:B------:R-:W-:Y:S08]  /*1e7c0*/  HMMA.16816.F32 R4, R168.reuse, R172, R4 ;  /* 0x000000aca804723c */ /* 0x040ff00000001804 */
[C---:B------:R-:W-:Y:S08]  /*1e7d0*/  HMMA.16816.F32 R8, R168.reuse, R174, R8 ;  /* 0x000000aea808723c */ /* 0x040ff00000001808 */
[C---:B-1----:R-:W-:Y:S08]  /*1e7e0*/  HMMA.16816.F32 R12, R168.reuse, R136, R12 ;  /* 0x00000088a80c723c */ /* 0x042ff0000000180c */
[-C--:B------:R-:W-:Y:S01]  /*1e7f0*/  FMUL.FTZ R134, R4, R3.reuse ;  /* 0x0000000304867220 */ /* 0x080fe20000410000 */
[C---:B------:R-:W-:Y:S03]  /*1e800*/  HMMA.16816.F32 R16, R168.reuse, R138, R16 ;  /* 0x0000008aa810723c */ /* 0x040fe60000001810 */
[-C--:B------:R-:W-:Y:S02]  /*1e810*/  FMUL.FTZ R140, R5, R3.reuse ;  /* 0x00000003058c7220 */ /* 0x080fe40000410000 */
[----:B------:R-:W1:Y:S01]  /*1e820*/  MUFU.TANH R134, R134 ;  /* 0x0000008600867308 */ /* 0x000e620000002400 */
[-C--:B------:R-:W-:Y:S02]  /*1e830*/  FMUL.FTZ R142, R6, R3.reuse ;  /* 0x00000003068e7220 */ /* 0x080fe40000410000 */
[-C--:B------:R-:W-:Y:S04]  /*1e840*/  FMUL.FTZ R9, R9, R3.reuse ;  /* 0x0000000309097220 */ /* 0x080fe80000410000 */
[-C--:B------:R-:W-:Y:S02]  /*1e850*/  FMUL.FTZ R10, R10, R3.reuse ;  /* 0x000000030a0a7220 */ /* 0x080fe40000410000 */
[-C--:B------:R-:W-:Y:S01]  /*1e860*/  FMUL.FTZ R11, R11, R3.reuse ;  /* 0x000000030b0b7220 */ /* 0x080fe20000410000 */
[----:B------:R-:W2:Y:S01]  /*1e870*/  MUFU.TANH R150, R9 ;  /* 0x0000000900967308 */ /* 0x000ea20000002400 */
[-C--:B------:R-:W-:Y:S02]  /*1e880*/  FMUL.FTZ R144, R7, R3.reuse ;  /* 0x0000000307907220 */ /* 0x080fe40000410000 */
[----:B------:R-:W3:Y:S01]  /*1e890*/  LDSM.16.M88.4 R4, [R191+0x5000] ;  /* 0x00500000bf04783b */ /* 0x000ee20000000200 */
[-C--:B------:R-:W-:Y:S02]  /*1e8a0*/  FMUL.FTZ R146, R8, R3.reuse ;  /* 0x0000000308927220 */ /* 0x080fe40000410000 */
[-C--:B------:R-:W-:Y:S02]  /*1e8b0*/  FMUL.FTZ R138, R12, R3.reuse ;  /* 0x000000030c8a7220 */ /* 0x080fe40000410000 */
[-C--:B------:R-:W-:Y:S02]  /*1e8c0*/  FMUL.FTZ R152, R13, R3.reuse ;  /* 0x000000030d987220 */ /* 0x080fe40000410000 */
[----:B------:R-:W4:Y:S01]  /*1e8d0*/  MUFU.TANH R148, R10 ;  /* 0x0000000a00947308 */ /* 0x000f220000002400 */
[-C--:B------:R-:W-:Y:S02]  /*1e8e0*/  FMUL.FTZ R12, R14, R3.reuse ;  /* 0x000000030e0c7220 */ /* 0x080fe40000410000 */
[-C--:B------:R-:W-:Y:S02]  /*1e8f0*/  FMUL.FTZ R14, R15, R3.reuse ;  /* 0x000000030f0e7220 */ /* 0x080fe40000410000 */
[-C--:B------:R-:W-:Y:S02]  /*1e900*/  FMUL.FTZ R13, R16, R3.reuse ;  /* 0x00000003100d7220 */ /* 0x080fe40000410000 */
[-C--:B------:R-:W-:Y:S03]  /*1e910*/  FMUL.FTZ R17, R17, R3.reuse ;  /* 0x0000000311117220 */ /* 0x080fe60000410000 */
        /* <DEDUP_REMOVED lines=9> */
[-C--:B------:R-:W-:Y:S02]  /*1e9b0*/  FMUL.FTZ R4, R18, R3.reuse ;  /* 0x0000000312047220 */ /* 0x080fe40000410000 */
[-C--:B------:R-:W-:Y:S01]  /*1e9c0*/  FMUL.FTZ R18, R19, R3.reuse ;  /* 0x0000000313127220 */ /* 0x080fe20000410000 */
[----:B------:R-:W1:Y:S05]  /*1e9d0*/  MUFU.TANH R146, R146 ;  /* 0x0000009200927308 */ /* 0x000e6a0000002400 */
[-C--:B------:R-:W-:Y:S02]  /*1e9e0*/  FMUL.FTZ R22, R22, R3.reuse ;  /* 0x0000000316167220 */ /* 0x080fe40000410000 */
[-C--:B------:R-:W-:Y:S03]  /*1e9f0*/  FMUL.FTZ R6, R23, R3.reuse ;  /* 0x0000000317067220 */ /* 0x080fe60000410000 */
[----:B------:R-:W1:Y:S01]  /*1ea00*/  MUFU.TANH R138, R138 ;  /* 0x0000008a008a7308 */ /* 0x000e620000002400 */
[-C--:B------:R-:W-:Y:S02]  /*1ea10*/  FMUL.FTZ R5, R20, R3.reuse ;  /* 0x0000000314057220 */ /* 0x080fe40000410000 */
[-C--:B------:R-:W-:Y:S03]  /*1ea20*/  FMUL.FTZ R21, R21, R3.reuse ;  /* 0x0000000315157220 */ /* 0x080fe60000410000 */
[-C--:B------:R-:W-:Y:S02]  /*1ea30*/  FMUL.FTZ R158, R24, R3.reuse ;  /* 0x00000003189e7220 */ /* 0x080fe40000410000 */
[-C--:B------:R-:W-:Y:S02]  /*1ea40*/  FMUL.FTZ R24, R26, R3.reuse ;  /* 0x000000031a187220 */ /* 0x080fe40000410000 */
[----:B------:R-:W1:Y:S01]  /*1ea50*/  MUFU.TANH R152, R152 ;  /* 0x0000009800987308 */ /* 0x000e620000002400 */
[-C--:B------:R-:W-:Y:S01]  /*1ea60*/  FMUL.FTZ R25, R25, R3.reuse ;  /* 0x0000000319197220 */ /* 0x080fe20000410000 */
[C---:B---3--:R-:W-:Y:S08]  /*1ea70*/  HMMA.16816.F32 R28, R168.reuse, R8, R28 ;  /* 0x00000008a81c723c */ /* 0x048ff0000000181c */
[----:B------:R-:W3:Y:S01]  /*1ea80*/  MUFU.TANH R12, R12 ;  /* 0x0000000c000c7308 */ /* 0x000ee20000002400 */
[-C--:B------:R-:W-:Y:S01]  /*1ea90*/  FMUL.FTZ R8, R27, R3.reuse ;  /* 0x000000031b087220 */ /* 0x080fe20000410000 */
[----:B------:R-:W-:Y:S08]  /*1eaa0*/  HMMA.16816.F32 R32, R168, R10, R32 ;  /* 0x0000000aa820723c */ /* 0x000ff00000001820 */
[----:B------:R-:W1:Y:S06]  /*1eab0*/  MUFU.TANH R14, R14 ;  /* 0x0000000e000e7308 */ /* 0x000e6c0000002400 */
[-C--:B------:R-:W-:Y:S04]  /*1eac0*/  FMUL.FTZ R172, R28, R3.reuse ;  /* 0x000000031cac7220 */ /* 0x080fe80000410000 */
[----:B------:R1:W1:Y:S01]  /*1ead0*/  MUFU.TANH R16, R13 ;  /* 0x0000000d00107308 */ /* 0x0002620000002400 */
[-C--:B------:R-:W-:Y:S02]  /*1eae0*/  FMUL.FTZ R26, R30, R3.reuse ;  /* 0x000000031e1a7220 */ /* 0x080fe40000410000 */
[-C--:B------:R-:W-:Y:S02]  /*1eaf0*/  FMUL.FTZ R10, R31, R3.reuse ;  /* 0x000000031f0a7220 */ /* 0x080fe40000410000 */
[-C--:B------:R-:W-:Y:S02]  /*1eb00*/  FMUL.FTZ R29, R29, R3.reuse ;  /* 0x000000031d1d7220 */ /* 0x080fe40000410000 */
[-C--:B------:R-:W-:Y:S02]  /*1eb10*/  FMUL.FTZ R170, R32, R3.reuse ;  /* 0x0000000320aa7220 */ /* 0x080fe40000410000 */
[-C--:B------:R-:W-:Y:S01]  /*1eb20*/  FMUL.FTZ R32, R33, R3.reuse ;  /* 0x0000000321207220 */ /* 0x080fe20000410000 */
[----:B------:R1:W1:Y:S01]  /*1eb30*/  MUFU.TANH R154, R17 ;  /* 0x00000011009a7308 */ /* 0x0002620000002400 */
[-C--:B------:R-:W-:Y:S02]  /*1eb40*/  FMUL.FTZ R28, R34, R3.reuse ;  /* 0x00000003221c7220 */ /* 0x080fe40000410000 */
[----:B------:R-:W-:Y:S07]  /*1eb50*/  FMUL.FTZ R30, R35, R3 ;  /* 0x00000003231e7220 */ /* 0x000fee0000410000 */
        /* <DEDUP_REMOVED lines=15> */
[----:B------:R-:W1:Y:S10]  /*1ec50*/  MUFU.TANH R32, R32 ;  /* 0x0000002000207308 */ /* 0x000e740000002400 */
[----:B------:R-:W1:Y:S10]  /*1ec60*/  MUFU.TANH R28, R28 ;  /* 0x0000001c001c7308 */ /* 0x000e740000002400 */
[----:B------:R-:W1:Y:S01]  /*1ec70*/  MUFU.TANH R30, R30 ;  /* 0x0000001e001e7308 */ /* 0x000e620000002400 */
[----:B------:R-:W-:-:S05]  /*1ec80*/  @!P0 BRA `(.L_x_7296) ;  /* 0x00000a3000008947 */ /* 0x000fca0003800000 */
[----:B--234-:R-:W-:Y:S01]  /*1ec90*/  ISETP.NE.U32.AND P0, PT, R220, RZ, PT ;  /* 0x000000ffdc00720c */ /* 0x01cfe20003f05070 */
[----:B------:R-:W-:Y:S03]  /*1eca0*/  BSSY B0, `(.L_x_7297) ;  /* 0x0000047000007945 */ /* 0x000fe60003800000 */
[----:B------:R-:W-:Y:S11]  /*1ecb0*/  ISETP.NE.AND.EX P0, PT, R221, RZ, PT, P0 ;  /* 0x000000ffdd00720c */ /* 0x000ff60003f05300 */
[----:B------:R-:W-:Y:S02]  /*1ecc0*/  @!UPT UIADD3 URZ, URZ, URZ, URZ ;  /* 0x0000003f3f3ff290 */ /* 0x000fe4000fffe03f */
[----:B------:R-:W-:-:S05]  /*1ecd0*/  @!P0 BRA `(.L_x_7298) ;  /* 0x000003f000008947 */ /* 0x000fca0003800000 */
[----:B------:R-:W-:Y:S02]  /*1ece0*/  ULDC.64 UR4, c[0x0][0x118] ;  /* 0x0000460000047ab9 */ /* 0x000fe40000000a00 */
[----:B------:R-:W2:Y:S02]  /*1ecf0*/  LD.E R162, [R132.64+0x170] ;  /* 0x0001700484a27980 */ /* 0x000ea4000c101900 */
[-C--:B--2---:R-:W-:Y:S02]  /*1ed00*/  IABS R160, R162.reuse ;  /* 0x000000a200a07213 */ /* 0x084fe40000000000 */
[-C--:B------:R-:W-:Y:S02]  /*1ed10*/  IABS R34, R162.reuse ;  /* 0x000000a200227213 */ /* 0x080fe40000000000 */
[----:B------:R-:W2:Y:S03]  /*1ed20*/  I2F.RP R9, R160 ;  /* 0x000000a000097306 */ /* 0x000ea60000209400 */
[----:B------:R-:W-:Y:S07]  /*1ed30*/  IMAD.MOV R34, RZ, RZ, -R34 ;  /* 0x000000ffff227224 */ /* 0x000fee00078e0a22 */
[----:B--2---:R-:W2:Y:S02]  /*1ed40*/  MUFU.RCP R3, R9 ;  /* 0x0000000900037308 */ /* 0x004ea40000001000 */
[----:B--2---:R-:W-:Y:S01]  /*1ed50*/  IADD3 R176, R3, 0xffffffe, RZ ;  /* 0x0ffffffe03b07810 */ /* 0x004fe20007ffe0ff */
[----:B------:R-:W-:Y:S07]  /*1ed60*/  IMAD.SHL.U32 R3, R219, 0x40, RZ ;  /* 0x00000040db037824 */ /* 0x000fee00078e00ff */
[----:B------:R-:W2:Y:S01]  /*1ed70*/  F2I.FTZ.U32.TRUNC.NTZ R177, R176 ;  /* 0x000000b000b17305 */ /* 0x000ea2000021f000 */
[C---:B------:R-:W-:Y:S02]  /*1ed80*/  IADD3 R11, R3.reuse, -0x40, RZ ;  /* 0xffffffc0030b7810 */ /* 0x040fe40007ffe0ff */
[----:B------:R-:W-:Y:S02]  /*1ed90*/  IABS R7, R3 ;  /* 0x0000000300077213 */ /* 0x000fe40000000000 */
[----:B------:R-:W-:Y:S01]  /*1eda0*/  LOP3.LUT R3, R3, R162, RZ, 0x3c, !PT ;  /* 0x000000a203037212 */ /* 0x000fe200078e3cff */
[--C-:B-12---:R-:W-:Y:S02]  /*1edb0*/  IMAD.MOV R5, RZ, RZ, -R177.reuse ;  /* 0x000000ffff057224 */ /* 0x106fe400078e0ab1 */
[----:B------:R-:W-:Y:S02]  /*1edc0*/  IMAD.MOV.U32 R176, RZ, RZ, RZ ;  /* 0x000000ffffb07224 */ /* 0x000fe400078e00ff */
[----:B------:R-:W-:Y:S01]  /*1edd0*/  IMAD R174, R5, R160, RZ ;  /* 0x000000a005ae7224 */ /* 0x000fe200078e02ff */
[----:B------:R-:W-:Y:S02]  /*1ede0*/  IABS R5, R11 ;  /* 0x0000000b00057213 */ /* 0x000fe40000000000 */
[----:B------:R-:W-:Y:S01]  /*1edf0*/  LOP3.LUT R11, R11, R162, RZ, 0x3c, !PT ;  /* 0x000000a20b0b7212 */ /* 0x000fe200078e3cff */
[----:B------:R-:W-:Y:S02]  /*1ee00*/  IMAD.HI.U32 R174, R177, R174, R176 ;  /* 0x000000aeb1ae7227 */ /* 0x000fe400078e00b0 */
[----:B------:R-:W2:Y:S04]  /*1ee10*/  LD.E.64 R176, [R132.64+0x20] ;  /* 0x0000200484b07980 */ /* 0x000ea8000c101b00 */
[C---:B------:R-:W-:Y:S04]  /*1ee20*/  IMAD.HI.U32 R9, R174.reuse, R5, RZ ;  /* 0x00000005ae097227 */ /* 0x040fe800078e00ff */
[----:B------:R-:W-:Y:S02]  /*1ee30*/  IMAD.HI.U32 R13, R174, R7, RZ ;  /* 0x00000007ae0d7227 */ /* 0x000fe400078e00ff */
[----:B------:R-:W3:Y:S02]  /*1ee40*/  LD.E.64 R174, [R132.64+0x38] ;  /* 0x0000380484ae7980 */ /* 0x000ee4000c101b00 */
[-C--:B------:R-:W-:Y:S02]  /*1ee50*/  IMAD R5, R9, R34.reuse, R5 ;  /* 0x0000002209057224 */ /* 0x080fe400078e0205 */
[----:B------:R-:W-:Y:S01]  /*1ee60*/  IMAD R7, R13, R34, R7 ;  /* 0x000000220d077224 */ /* 0x000fe200078e0207 */
[----:B------:R-:W-:Y:S02]  /*1ee70*/  LOP3.LUT R34, RZ, R162, RZ, 0x33, !PT ;  /* 0x000000a2ff227212 */ /* 0x000fe400078e33ff */
        /* <DEDUP_REMOVED lines=12> */
[----:B------:R-:W-:Y:S01]  /*1ef40*/  ISETP.NE.AND P2, PT, R162, RZ, PT ;  /* 0x000000ffa200720c */ /* 0x000fe20003f45270 */
        /* <DEDUP_REMOVED lines=13> */
[-C--:B---3--:R-:W-:Y:S02]  /*1f020*/  IMAD R5, R175, R162.reuse, RZ ;  /* 0x000000a2af057224 */ /* 0x088fe400078e02ff */
[C---:B------:R-:W-:Y:S04]  /*1f030*/  IMAD.WIDE.U32 R162, R174.reuse, R162, RZ ;  /* 0x000000a2aea27225 */ /* 0x040fe800078e00ff */
[----:B------:R-:W-:Y:S04]  /*1f040*/  IMAD R5, R174, R160, R5 ;  /* 0x000000a0ae057224 */ /* 0x000fe800078e0205 */
[----:B------:R-:W-:Y:S02]  /*1f050*/  IMAD.IADD R163, R163, 0x1, R5 ;  /* 0x00000001a3a37824 */ /* 0x000fe400078e0205 */
[----:B----4-:R-:W-:Y:S04]  /*1f060*/  IMAD.IADD R3, R3, 0x1, -R34 ;  /* 0x0000000103037824 */ /* 0x010fe800078e0a22 */
[----:B--2---:R-:W-:Y:S01]  /*1f070*/  IMAD R5, R177, R3, RZ ;  /* 0x00000003b1057224 */ /* 0x004fe200078e02ff */
[----:B------:R-:W-:Y:S01]  /*1f080*/  SHF.R.S32.HI R7, RZ, 0x1f, R3 ;  /* 0x0000001fff077819 */ /* 0x000fe20000011403 */
[----:B------:R-:W-:Y:S04]  /*1f090*/  IMAD.WIDE.U32 R162, R3, R176, R162 ;  /* 0x000000b003a27225 */ /* 0x000fe800078e00a2 */
[----:B------:R-:W-:Y:S04]  /*1f0a0*/  IMAD R5, R176, R7, R5 ;  /* 0x00000007b0057224 */ /* 0x000fe800078e0205 */
[----:B------:R-:W-:Y:S01]  /*1f0b0*/  IMAD.IADD R160, R163, 0x1, R5 ;  /* 0x00000001a3a07824 */ /* 0x000fe200078e0205 */
[----:B------:R-:W-:-:S05]  /*1f0c0*/  BRA `(.L_x_7299) ;  /* 0x0000004000007947 */ /* 0x000fca0003800000 */
.L_x_7298:
[----:B------:R-:W-:Y:S02]  /*1f0d0*/  ULDC.64 UR4, c[0x0][0x118] ;  /* 0x0000460000047ab9 */ /* 0x000fe40000000a00 */
[----:B------:R-:W2:Y:S02]  /*1f0e0*/  LD.E R162, [R132.64+0x38] ;  /* 0x0000380484a27980 */ /* 0x000ea4000c101900 */
[----:B--2---:R-:W-:Y:S04]  /*1f0f0*/  LEA R162, -R162, RZ, 0x6 ;  /* 0x000000ffa2a27211 */ /* 0x004fe800078e31ff */
[----:B------:R-:W-:Y:S02]  /*1f100*/  SHF.R.S32.HI R160, RZ, 0x1f, R162 ;  /* 0x0000001fffa07819 */ /* 0x000fe400000114a2 */
.L_x_7299:
[----:B------:R-:W-:Y:S05]  /*1f110*/  BSYNC B0 ;  /* 0x0000000000007941 */ /* 0x000fea0003800000 */
.L_x_7297:
[C---:B------:R-:W-:Y:S01]  /*1f120*/  LEA R238, P1, R162.reuse, R212, 0x1 ;  /* 0x000000d4a2ee7211 */ /* 0x040fe200078208ff */
[----:B------:R-:W-:Y:S01]  /*1f130*/  ULDC.64 UR4, c[0x0][0x118] ;  /* 0x0000460000047ab9 */ /* 0x000fe20000000a00 */
[C---:B------:R-:W-:Y:S02]  /*1f140*/  IADD3 R3, P0, R162.reuse, R208, RZ ;  /* 0x000000d0a2037210 */ /* 0x040fe40007f1e0ff */
[-C--:B------:R-:W-:Y:S02]  /*1f150*/  LEA.HI.X R239, R162, R211.reuse, R160, 0x1, P1 ;  /* 0x000000d3a2ef7211 */ /* 0x080fe400008f0ca0 */
[CC--:B------:R-:W-:Y:S01]  /*1f160*/  @P5 LEA R236, P6, R3.reuse, R212.reuse, 0x1 ;  /* 0x000000d403ec5211 */ /* 0x0c0fe200078c08ff */
[--C-:B------:R-:W-:Y:S01]  /*1f170*/  IMAD.X R160, R160, 0x1, R209.reuse, P0 ;  /* 0x00000001a0a07824 */ /* 0x100fe200000e06d1 */
[CC--:B------:R-:W-:Y:S01]  /*1f180*/  @P4 LEA R180, P1, R3.reuse, R212.reuse, 0x1 ;  /* 0x000000d403b44211 */ /* 0x0c0fe200078208ff */
[----:B------:R-:W-:Y:S01]  /*1f190*/  @!PT LDS RZ, [RZ] ;  /* 0x00000000fffff984 */ /* 0x000fe20000000800 */
[----:B------:R-:W-:Y:S01]  /*1f1a0*/  @!PT LDS RZ, [RZ] ;  /* 0x00000000fffff984 */ /* 0x000fe20000000800 */
[----:B------:R-:W-:Y:S01]  /*1f1b0*/  @!PT LDS RZ, [RZ] ;  /* 0x00000000fffff984 */ /* 0x000fe20000000800 */
[----:B------:R2:W-:Y:S01]  /*1f1c0*/  @P5 LDGSTS.E.BYPASS.LTC128B.128 [R217+0x6000], [R238.64] ;  /* 0x06000000eed95fae */ /* 0x0005e2000b901d44 */
[C---:B------:R-:W-:Y:S02]  /*1f1d0*/  @P3 LEA R178, P0, R3.reuse, R212, 0x1 ;  /* 0x000000d403b23211 */ /* 0x040fe400078008ff */
[CCC-:B------:R-:W-:Y:S01]  /*1f1e0*/  @P5 LEA.HI.X R237, R3.reuse, R211.reuse, R160.reuse, 0x1, P6 ;  /* 0x000000d303ed5211 */ /* 0x1c0fe200030f0ca0 */
[----:B------:R2:W-:Y:S01]  /*1f1f0*/  @!P5 STS.128 [R217+0x6000], RZ ;  /* 0x006000ffd900d388 */ /* 0x0005e20000000c00 */
[CCC-:B------:R-:W-:Y:S02]  /*1f200*/  @P4 LEA.HI.X R181, R3.reuse, R211.reuse, R160.reuse, 0x1, P1 ;  /* 0x000000d303b54211 */ /* 0x1c0fe400008f0ca0 */
[CC--:B------:R-:W-:Y:S01]  /*1f210*/  @P3 LEA.HI.X R179, R3.reuse, R211.reuse, R160, 0x1, P0 ;  /* 0x000000d303b33211 */ /* 0x0c0fe200000f0ca0 */
[----:B------:R-:W-:Y:S01]  /*1f220*/  @!PT LDS RZ, [RZ] ;  /* 0x00000000fffff984 */ /* 0x000fe20000000800 */
[----:B------:R-:W-:Y:S01]  /*1f230*/  @!PT LDS RZ, [RZ] ;  /* 0x00000000fffff984 */ /* 0x000fe20000000800 */
[----:B------:R-:W-:Y:S01]  /*1f240*/  @!PT LDS RZ, [RZ] ;  /* 0x00000000fffff984 */ /* 0x000fe20000000800 */
[----:B------:R2:W-:Y:S01]  /*1f250*/  @P4 LDGSTS.E.BYPASS.LTC128B.128 [R217+0x8000], [R238.64+0x80] ;  /* 0x08000080eed94fae */ /* 0x0005e2000b901d44 */
[----:B-1----:R-:W-:Y:S03]  /*1f260*/  IADD3 R5, P2, R3, R208, RZ ;  /* 0x000000d003057210 */ /* 0x002fe60007f5e0ff */
[----:B------:R2:W-:Y:S01]  /*1f270*/  @!P4 STS.128 [R217+0x8000], RZ ;  /* 0x008000ffd900c388 */ /* 0x0005e20000000c00 */
[CC--:B------:R-:W-:Y:S01]  /*1f280*/  @P5 LEA R234, P1, R5.reuse, R212.reuse, 0x1 ;  /* 0x000000d405ea5211 */ /* 0x0c0fe200078208ff */
[--C-:B------:R-:W-:Y:S01]  /*1f290*/  IMAD.X R160, R160, 0x1, R209.reuse, P2 ;  /* 0x00000001a0a07824 */ /* 0x100fe200010e06d1 */
[CC--:B------:R-:W-:Y:S01]  /*1f2a0*/  @P4 LEA R176, P0, R5.reuse, R212.reuse, 0x1 ;  /* 0x000000d405b04211 */ /* 0x0c0fe200078008ff */
[----:B------:R-:W-:Y:S01]  /*1f2b0*/  @!PT LDS RZ, [RZ] ;  /* 0x00000000fffff984 */ /* 0x000fe20000000800 */
[----:B------:R-:W-:Y:S01]  /*1f2c0*/  @!PT LDS RZ, [RZ] ;  /* 0x00000000fffff984 */ /* 0x000fe20000000800 */
[----:B------:R-:W-:Y:S01]  /*1f2d0*/  @!PT LDS RZ, [RZ] ;  /* 0x00000000fffff984 */ /* 0x000fe20000000800 */
[----:B------:R2:W-:Y:S01]  /*1f2e0*/  @P3 LDGSTS.E.BYPASS.LTC128B.128 [R217+0xa000], [R238.64+0x100] ;  /* 0x0a000100eed93fae */ /* 0x0005e2000b901d44 */
        /* <DEDUP_REMOVED lines=8> */
[----:B------:R2:W-:Y:S01]  /*1f370*/  @P5 LDGSTS.E.BYPASS.LTC128B.128 [R217+0x6800], [R236.64] ;  /* 0x06800000ecd95fae */ /* 0x0005e2000b901d44 */
[----:B------:R-:W-:Y:S03]  /*1f380*/  IADD3 R3, P6, R5, R208, RZ ;  /* 0x000000d005037210 */ /* 0x000fe60007fde0ff */
[----:B------:R2:W-:Y:S01]  /*1f390*/  @!P5 STS.128 [R217+0x6800], RZ ;  /* 0x006800ffd900d388 */ /* 0x0005e20000000c00 */
[CC--:B------:R-:W-:Y:S01]  /*1f3a0*/  @P4 LEA R162, P1, R3.reuse, R212.reuse, 0x1 ;  /* 0x000000d403a24211 */ /* 0x0c0fe200078208ff */
[----:B------:R-:W-:Y:S01]  /*1f3b0*/  IMAD.X R34, R160, 0x1, R209, P6 ;  /* 0x00000001a0227824 */ /* 0x000fe200030e06d1 */
[CC--:B------:R-:W-:Y:S01]  /*1f3c0*/  @P5 LEA R182, P6, R3.reuse, R212.reuse, 0x1 ;  /* 0x000000d403b65211 */ /* 0x0c0fe200078c08ff */
[----:B------:R-:W-:Y:S01]  /*1f3d0*/  @!PT LDS RZ, [RZ] ;  /* 0x00000000fffff984 */ /* 0x000fe20000000800 */
[----:B------:R-:W-:Y:S01]  /*1f3e0*/  @!PT LDS RZ, [RZ] ;  /* 0x00000000fffff984 */ /* 0x000fe20000000800 */
[----:B------:R-:W-:Y:S01]  /*1f3f0*/  @!PT LDS RZ, [RZ] ;  /* 0x00000000fffff984 */ /* 0x000fe20000000800 */
[----:B------:R2:W-:Y:S01]  /*1f400*/  @P4 LDGSTS.E.BYPASS.LTC128B.128 [R217+0x8800], [R180.64+0x80] ;  /* 0x08800080b4d94fae */ /* 0x0005e2000b901d44 */
[C---:B------:R-:W-:Y:S01]  /*1f410*/  @P3 LEA R240, P0, R3.reuse, R212, 0x1 ;  /* 0x000000d403f03211 */ /* 0x040fe200078008ff */
[----:B------:R-:W-:Y:S01]  /*1f420*/  IMAD.MOV.U32 R212, RZ, RZ, R238 ;  /* 0x000000ffffd47224 */ /* 0x000fe200078e00ee */
        /* <DEDUP_REMOVED lines=41> */
.L_x_7296:
[----:B--234-:R-:W-:Y:S05]  /*1f6c0*/  BSYNC B1 ;  /* 0x0000000000017941 */ /* 0x01cfea0003800000 */
.L_x_7295:
[----:B------:R-:W2:Y:S01]  /*1f6d0*/  S2R R34, SR_TID.X ;  /* 0x0000000000227919 */ /* 0x000ea20000002100 */
[----:B------:R-:W-:Y:S07]  /*1f6e0*/  ULDC.64 UR4, c[0x0][0x118] ;  /* 0x0000460000047ab9 */ /* 0x000fee0000000a00 */
[----:B------:R3:W4:Y:S01]  /*1f6f0*/  LD.E R133, [R132.64+0xdc] ;  /* 0x0000dc0484857980 */ /* 0x000722000c101900 */
[----:B--2---:R-:W-:Y:S05]  /*1f700*/  IMAD.SHL.U32 R34, R34, 0x2, RZ ;  /* 0x0000000222227824 */ /* 0x004fea00078e00ff */
[----:B------:R-:W-:Y:S05]  /*1f710*/  LOP3.LUT R34, R34, 0x6, RZ, 0xc0, !PT ;  /* 0x0000000622227812 */ /* 0x000fea00078ec0ff */
[----:B------:R-:W-:Y:S05]  /*1f720*/  IMAD R3, R219, 0x40, R34 ;  /* 0x00000040db037824 */ /* 0x000fea00078e0222 */
[C---:B------:R-:W-:Y:S02]  /*1f730*/  IADD3 R23, R3.reuse, 0x1, RZ ;  /* 0x0000000103177810 */ /* 0x040fe40007ffe0ff */
[C---:B-1----:R-:W-:Y:S02]  /*1f740*/  IADD3 R5, R226.reuse, -R3, RZ ;  /* 0x80000003e2057210 */ /* 0x042fe40007ffe0ff */
[C---:B------:R-:W-:Y:S01]  /*1f750*/  IADD3 R17, R3.reuse, 0x8, RZ ;  /* 0x0000000803117810 */ /* 0x040fe20007ffe0ff */
[----:B------:R-:W-:Y:S01]  /*1f760*/  IMAD.IADD R7, R226, 0x1, -R23 ;  /* 0x00000001e2077824 */ /* 0x000fe200078e0a17 */
[----:B------:R-:W-:Y:S01]  /*1f770*/  IABS R21, R5 ;  /* 0x0000000500157213 */ /* 0x000fe20000000000 */
[C---:B------:R-:W-:Y:S01]  /*1f780*/  IMAD.IADD R5, R224.reuse, 0x1, -R3 ;  /* 0x00000001e0057824 */ /* 0x040fe200078e0a03 */
[C---:B------:R-:W-:Y:S01]  /*1f790*/  IADD3 R19, R3.reuse, 0x9, RZ ;  /* 0x0000000903137810 */ /* 0x040fe20007ffe0ff */
[----:B------:R-:W-:Y:S01]  /*1f7a0*/  IMAD.IADD R25, R224, 0x1, -R17 ;  /* 0x00000001e0197824 */ /* 0x000fe200078e0a11 */
[C---:B------:R-:W-:Y:S02]  /*1f7b0*/  IADD3 R143, R3.reuse, 0x18, RZ ;  /* 0x00000018038f7810 */ /* 0x040fe40007ffe0ff */
[----:B------:R-:W-:Y:S01]  /*1f7c0*/  IABS R13, R5 ;  /* 0x00000005000d7213 */ /* 0x000fe20000000000 */
[----:B------:R-:W1:Y:S01]  /*1f7d0*/  I2F R21, R21 ;  /* 0x0000001500157306 */ /* 0x000e620000201400 */
[----:B------:R-:W-:Y:S02]  /*1f7e0*/  IABS R5, R7 ;  /* 0x0000000700057213 */ /* 0x000fe40000000000 */
[C---:B------:R-:W-:Y:S02]  /*1f7f0*/  IADD3 R7, R226.reuse, -R17, RZ ;  /* 0x80000011e2077210 */ /* 0x040fe40007ffe0ff */
[C---:B------:R-:W-:Y:S02]  /*1f800*/  IADD3 R149, R3.reuse, 0x11, RZ ;  /* 0x0000001103957810 */ /* 0x040fe40007ffe0ff */
[----:B------:R-:W-:Y:S01]  /*1f810*/  IABS R151, R7 ;  /* 0x0000000700977213 */ /* 0x000fe20000000000 */
[C---:B------:R-:W-:Y:S01]  /*1f820*/  IMAD.IADD R7, R226.reuse, 0x1, -R19 ;  /* 0x00000001e2077824 */ /* 0x040fe200078e0a13 */
[----:B------:R-:W-:Y:S01]  /*1f830*/  IADD3 R15, R226, -R143, RZ ;  /* 0x8000008fe20f7210 */ /* 0x000fe20007ffe0ff */
[----:B------:R-:W2:Y:S01]  /*1f840*/  I2F R13, R13 ;  /* 0x0000000d000d7306 */ /* 0x000ea20000201400 */
[CC--:B------:R-:W-:Y:S01]  /*1f850*/  ISETP.GE.AND P6, PT, R3.reuse, R228.reuse, PT ;  /* 0x000000e40300720c */ /* 0x0c0fe20003fc6270 */
[C---:B------:R-:W-:Y:S01]  /*1f860*/  IMAD.IADD R33, R224.reuse, 0x1, -R149 ;  /* 0x00000001e0217824 */ /* 0x040fe200078e0a95 */
[----:B------:R-:W-:Y:S02]  /*1f870*/  IABS R11, R7 ;  /* 0x00000007000b7213 */ /* 0x000fe40000000000 */
[C---:B------:R-:W-:Y:S02]  /*1f880*/  IADD3 R7, R3.reuse, 0x10, RZ ;  /* 0x0000001003077810 */ /* 0x040fe40007ffe0ff */
[----:B------:R-:W-:Y:S01]  /*1f890*/  IABS R29, R15 ;  /* 0x0000000f001d7213 */ /* 0x000fe20000000000 */
[----:B------:R-:W-:Y:S01]  /*1f8a0*/  IMAD.IADD R15, R224, 0x1, -R23 ;  /* 0x00000001e00f7824 */ /* 0x000fe200078e0a17 */
[C---:B------:R-:W-:Y:S01]  /*1f8b0*/  IADD3 R9, R226.reuse, -R7, RZ ;  /* 0x80000007e2097210 */ /* 0x040fe20007ffe0ff */
[----:B------:R-:W5:Y:S01]  /*1f8c0*/  I2F R5, R5 ;  /* 0x0000000500057306 */ /* 0x000f620000201400 */
[C---:B------:R-:W-:Y:S02]  /*1f8d0*/  ISETP.GE.OR P6, PT, R3.reuse, R227, !P6 ;  /* 0x000000e30300720c */ /* 0x040fe400077c6670 */
[----:B------:R-:W-:Y:S01]  /*1f8e0*/  IABS R147, R9 ;  /* 0x0000000900937213 */ /* 0x000fe20000000000 */
[C---:B------:R-:W-:Y:S01]  /*1f8f0*/  IMAD.IADD R9, R226.reuse, 0x1, -R149 ;  /* 0x00000001e2097824 */ /* 0x040fe200078e0a95 */
[----:B------:R-:W-:Y:S01]  /*1f900*/  IADD3 R141, R3, 0x19, RZ ;  /* 0x00000019038d7810 */ /* 0x000fe20007ffe0ff */
[----:B-1----:R-:W-:Y:S01]  /*1f910*/  FFMA.FTZ R134, -R223, R21, R134 ;  /* 0x00000015df867223 */ /* 0x002fe20000010186 */
[-C--:B------:R-:W-:Y:S02]  /*1f920*/  ISETP.GE.AND P0, PT, R23, R228.reuse, PT ;  /* 0x000000e41700720c */ /* 0x080fe40003f06270 */
[----:B------:R-:W-:Y:S01]  /*1f930*/  IABS R145, R9 ;  /* 0x0000000900917213 */ /* 0x000fe20000000000 */
[----:B------:R-:W1:Y:S01]  /*1f940*/  I2F R147, R147 ;  /* 0x0000009300937306 */ /* 0x000e620000201400 */
[----:B------:R-:W-:Y:S02]  /*1f950*/  IABS R9, R15 ;  /* 0x0000000f00097213 */ /* 0x000fe40000000000 */
[C---:B------:R-:W-:Y:S01]  /*1f960*/  IADD3 R15, R226.reuse, -R141, RZ ;  /* 0x8000008de20f7210 */ /* 0x040fe20007ffe0ff */
[----:B--2---:R-:W-:Y:S01]  /*1f970*/  FFMA.FTZ R142, -R223, R13, R142 ;  /* 0x0000000ddf8e7223 */ /* 0x004fe2000001018e */
[----:B------:R-:W-:Y:S02]  /*1f980*/  ISETP.GE.OR P0, PT, R23, R227, !P0 ;  /* 0x000000e31700720c */ /* 0x000fe40004706670 */
[----:B------:R-:W-:Y:S02]  /*1f990*/  IADD3 R31, R3, 0x20, RZ ;  /* 0x00000020031f7810 */ /* 0x000fe40007ffe0ff */
[----:B------:R-:W-:Y:S01]  /*1f9a0*/  IABS R139, R15 ;  /* 0x0000000f008b7213 */ /* 0x000fe20000000000 */
[----:B------:R-:W2:Y:S01]  /*1f9b0*/  I2F R9, R9 ;  /* 0x0000000900097306 */ /* 0x000ea20000201400 */
[----:B------:R-:W-:Y:S02]  /*1f9c0*/  IABS R15, R25 ;  /* 0x00000019000f7213 */ /* 0x000fe40000000000 */
[----:B------:R-:W-:Y:S01]  /*1f9d0*/  IADD3 R25, R226, -R31, RZ ;  /* 0x8000001fe2197210 */ /* 0x000fe20007ffe0ff */
[----:B-----5:R-:W-:Y:S01]  /*1f9e0*/  FFMA.FTZ R140, -R223, R5, R140 ;  /* 0x00000005df8c7223 */ /* 0x020fe2000001018c */
[----:B------:R-:W-:Y:S01]  /*1f9f0*/  FSEL R5, R142, -INF , !P6 ;  /* 0xff8000008e057808 */ /* 0x000fe20007000000 */
[C---:B------:R-:W-:Y:S01]  /*1fa00*/  IMAD.IADD R142, R224.reuse, 0x1, -R143 ;  /* 0x00000001e08e7824 */ /* 0x040fe200078e0a8f */
[C---:B------:R-:W-:Y:S02]  /*1fa10*/  ISETP.GE.AND P6, PT, R7.reuse, R229, PT ;  /* 0x000000e50700720c */ /* 0x040fe40003fc6270 */
[----:B------:R-:W-:Y:S01]  /*1fa20*/  IABS R137, R25 ;  /* 0x0000001900897213 */ /* 0x000fe20000000000 */
[----:B------:R-:W5:Y:S01]  /*1fa30*/  I2F R29, R29 ;  /* 0x0000001d001d7306 */ /* 0x000f620000201400 */
[----:B------:R-:W-:Y:S01]  /*1fa40*/  ISETP.GE.OR P6, PT, R7, R225, !P6 ;  /* 0x000000e10700720c */ /* 0x000fe200077c6670 */
[----:B------:R-:W-:Y:S01]  /*1fa50*/  IMAD.IADD R25, R224, 0x1, -R19 ;  /* 0x00000001e0197824 */ /* 0x000fe200078e0a13 */
[----:B------:R-:W-:Y:S01]  /*1fa60*/  ISETP.GE.AND P1, PT, R17, R229, PT ;  /* 0x000000e51100720c */ /* 0x000fe20003f26270 */
[----:B-1----:R-:W-:Y:S01]  /*1fa70*/  FFMA.FTZ R138, -R223, R147, R138 ;  /* 0x00000093df8a7223 */ /* 0x002fe2000001018a */
[----:B------:R-:W-:Y:S02]  /*1fa80*/  ISETP.GE.AND P3, PT, R23, R229, PT ;  /* 0x000000e51700720c */ /* 0x000fe40003f66270 */
[----:B------:R-:W-:Y:S02]  /*1fa90*/  ISETP.GE.OR P1, PT, R17, R225, !P1 ;  /* 0x000000e11100720c */ /* 0x000fe40004f26670 */
[----:B------:R-:W-:Y:S01]  /*1faa0*/  FSEL R174, R138, -INF , !P6 ;  /* 0xff8000008aae7808 */ /* 0x000fe20007000000 */
[----:B------:R-:W1:Y:S01]  /*1fab0*/  I2F R151, R151 ;  /* 0x0000009700977306 */ /* 0x000e620000201400 */
[----:B------:R-:W-:Y:S02]  /*1fac0*/  ISETP.GE.AND P6, PT, R143, R229, PT ;  /* 0x000000e58f00720c */ /* 0x000fe40003fc6270 */
[----:B------:R-:W-:Y:S01]  /*1fad0*/  ISETP.GE.OR P3, PT, R23, R225, !P3 ;  /* 0x000000e11700720c */ /* 0x000fe20005f66670 */
[----:B--2---:R-:W-:Y:S01]  /*1fae0*/  FFMA.FTZ R144, -R223, R9, R144 ;  /* 0x00000009df907223 */ /* 0x004fe20000010190 */
[----:B------:R-:W-:Y:S01]  /*1faf0*/  ISETP.GE.OR P6, PT, R143, R225, !P6 ;  /* 0x000000e18f00720c */ /* 0x000fe200077c6670 */
[C---:B------:R-:W-:Y:S01]  /*1fb00*/  IMAD.IADD R9, R224.reuse, 0x1, -R141 ;  /* 0x00000001e0097824 */ /* 0x040fe200078e0a8d */
[-C--:B------:R-:W-:Y:S01]  /*1fb10*/  ISETP.GE.AND P5, PT, R17, R228.reuse, PT ;  /* 0x000000e41100720c */ /* 0x080fe20003fa6270 */
[----:B------:R-:W-:Y:S01]  /*1fb20*/  IMAD.IADD R23, R224, 0x1, -R7 ;  /* 0x00000001e0177824 */ /* 0x000fe200078e0a07 */
[----:B------:R-:W-:Y:S01]  /*1fb30*/  IADD3 R27, R3, 0x21, RZ ;  /* 0x00000021031b7810 */ /* 0x000fe20007ffe0ff */
[----:B------:R-:W2:Y:S01]  /*1fb40*/  I2F R11, R11 ;  /* 0x0000000b000b7306 */ /* 0x000ea20000201400 */
[----:B------:R-:W-:Y:S02]  /*1fb50*/  IABS R138, R9 ;  /* 0x00000009008a7213 */ /* 0x000fe40000000000 */
[----:B------:R-:W-:Y:S01]  /*1fb60*/  ISETP.GE.OR P5, PT, R17, R227, !P5 ;  /* 0x000000e31100720c */ /* 0x000fe20006fa6670 */
[----:B-----5:R-:W-:Y:S01]  /*1fb70*/  FFMA.FTZ R16, -R223, R29, R16 ;  /* 0x0000001ddf107223 */ /* 0x020fe20000010110 */
[----:B------:R-:W-:Y:S02]  /*1fb80*/  IADD3 R29, R3, 0x31, RZ ;  /* 0x00000031031d7810 */ /* 0x000fe40007ffe0ff */
[----:B------:R-:W-:Y:S02]  /*1fb90*/  IABS R17, R23 ;  /* 0x0000001700117213 */ /* 0x000fe40000000000 */
[----:B------:R-:W-:Y:S01]  /*1fba0*/  IADD3 R9, R226, -R29, RZ ;  /* 0x8000001de2097210 */ /* 0x000fe20007ffe0ff */
[----:B------:R-:W5:Y:S01]  /*1fbb0*/  I2F R145, R145 ;  /* 0x0000009100917306 */ /* 0x000f620000201400 */
[----:B------:R-:W-:Y:S02]  /*1fbc0*/  FSEL R162, R16, -INF , !P6 ;  /* 0xff80000010a27808 */ /* 0x000fe40007000000 */
[----:B------:R-:W-:Y:S01]  /*1fbd0*/  ISETP.GE.AND P6, PT, R141, R229, PT ;  /* 0x000000e58d00720c */ /* 0x000fe20003fc6270 */
[----:B-1----:R-:W-:Y:S01]  /*1fbe0*/  FFMA.FTZ R146, -R223, R151, R146 ;  /* 0x00000097df927223 */ /* 0x002fe20000010192 */
[----:B------:R-:W-:Y:S02]  /*1fbf0*/  IABS R16, R9 ;  /* 0x0000000900107213 */ /* 0x000fe40000000000 */
[----:B------:R-:W-:Y:S02]  /*1fc00*/  FSEL R9, R144, -INF , !P0 ;  /* 0xff80000090097808 */ /* 0x000fe40004000000 */
[CC--:B------:R-:W-:Y:S01]  /*1fc10*/  ISETP.GE.AND P0, PT, R141.reuse, R228.reuse, PT ;  /* 0x000000e48d00720c */ /* 0x0c0fe20003f06270 */
[----:B------:R-:W1:Y:S01]  /*1fc20*/  I2F R139, R139 ;  /* 0x0000008b008b7306 */ /* 0x000e620000201400 */
[C---:B------:R-:W-:Y:S02]  /*1fc30*/  ISETP.GE.OR P6, PT, R141.reuse, R225, !P6 ;  /* 0x000000e18d00720c */ /* 0x040fe400077c6670 */
[----:B------:R-:W-:Y:S01]  /*1fc40*/  ISETP.GE.OR P0, PT, R141, R227, !P0 ;  /* 0x000000e38d00720c */ /* 0x000fe20004706670 */
[----:B--2---:R-:W-:Y:S01]  /*1fc50*/  FFMA.FTZ R150, -R223, R11, R150 ;  /* 0x0000000bdf967223 */ /* 0x004fe20000010196 */
[----:B------:R-:W-:Y:S02]  /*1fc60*/  FSEL R11, R146, -INF , !P1 ;  /* 0xff800000920b7808 */ /* 0x000fe40004800000 */
[C---:B------:R-:W-:Y:S02]  /*1fc70*/  ISETP.GE.AND P1, PT, R149.reuse, R229, PT ;  /* 0x000000e59500720c */ /* 0x040fe40003f26270 */
[----:B------:R-:W-:Y:S01]  /*1fc80*/  IABS R35, R25 ;  /* 0x0000001900237213 */ /* 0x000fe20000000000 */
[----:B------:R-:W2:Y:S01]  /*1fc90*/  I2F R141, R16 ;  /* 0x00000010008d7306 */ /* 0x000ea20000201400 */
[----:B------:R-:W-:Y:S02]  /*1fca0*/  ISETP.GE.OR P1, PT, R149, R225, !P1 ;  /* 0x000000e19500720c */ /* 0x000fe40004f26670 */
[----:B------:R-:W-:Y:S01]  /*1fcb0*/  IADD3 R25, R226, -R27, RZ ;  /* 0x8000001be2197210 */ /* 0x000fe20007ffe0ff */
[----:B-----5:R-:W-:Y:S01]  /*1fcc0*/  FFMA.FTZ R152, -R223, R145, R152 ;  /* 0x00000091df987223 */ /* 0x020fe20000010198 */
[----:B------:R-:W-:Y:S02]  /*1fcd0*/  ISETP.GE.AND P4, PT, R3, R229, PT ;  /* 0x000000e50300720c */ /* 0x000fe40003f86270 */
[----:B------:R-:W-:Y:S02]  /*1fce0*/  IABS R25, R25 ;  /* 0x0000001900197213 */ /* 0x000fe40000000000 */
[----:B------:R-:W-:Y:S01]  /*1fcf0*/  FSEL R163, R152, -INF , !P1 ;  /* 0xff80000098a37808 */ /* 0x000fe20004800000 */
[----:B------:R-:W5:Y:S01]  /*1fd00*/  I2F R137, R137 ;  /* 0x0000008900897306 */ /* 0x000f620000201400 */
[----:B------:R-:W-:Y:S02]  /*1fd10*/  ISETP.GE.AND P1, PT, R143, R228, PT ;  /* 0x000000e48f00720c */ /* 0x000fe40003f26270 */
[----:B------:R-:W-:Y:S01]  /*1fd20*/  ISETP.GE.OR P4, PT, R3, R225, !P4 ;  /* 0x000000e10300720c */ /* 0x000fe20006786670 */
[----:B-1----:R-:W-:Y:S01]  /*1fd30*/  FFMA.FTZ R154, -R223, R139, R154 ;  /* 0x0000008bdf9a7223 */ /* 0x002fe2000001019a */
[----:B------:R-:W-:Y:S01]  /*1fd40*/  ISETP.GE.OR P1, PT, R143, R227, !P1 ;  /* 0x000000e38f00720c */ /* 0x000fe20004f26670 */
[----:B------:R-:W-:Y:S01]  /*1fd50*/  IMAD.IADD R143, R224, 0x1, -R31 ;  /* 0x00000001e08f7824 */ /* 0x000fe200078e0a1f */
[----:B------:R-:W-:Y:S02]  /*1fd60*/  IADD3 R23, R3, 0x28, RZ ;  /* 0x0000002803177810 */ /* 0x000fe40007ffe0ff */
[----:B------:R-:W-:Y:S01]  /*1fd70*/  FSEL R161, R154, -INF , !P6 ;  /* 0xff8000009aa17808 */ /* 0x000fe20007000000 */
[----:B------:R-:W1:Y:S01]  /*1fd80*/  I2F R34, R17 ;  /* 0x0000001100227306 */ /* 0x000e620000201400 */
[----:B------:R-:W-:Y:S02]  /*1fd90*/  ISETP.GE.AND P6, PT, R31, R229, PT ;  /* 0x000000e51f00720c */ /* 0x000fe40003fc6270 */
[----:B------:R-:W-:Y:S01]  /*1fda0*/  IABS R139, R143 ;  /* 0x0000008f008b7213 */ /* 0x000fe20000000000 */
[----:B--2---:R-:W-:Y:S01]  /*1fdb0*/  FFMA.FTZ R168, -R223, R141, R168 ;  /* 0x0000008ddfa87223 */ /* 0x004fe200000101a8 */
[----:B------:R-:W-:Y:S02]  /*1fdc0*/  IADD3 R16, R3, 0x38, RZ ;  /* 0x0000003803107810 */ /* 0x000fe40007ffe0ff */
[----:B------:R-:W-:Y:S02]  /*1fdd0*/  ISETP.GE.OR P6, PT, R31, R225, !P6 ;  /* 0x000000e11f00720c */ /* 0x000fe400077c6670 */
[C---:B------:R-:W-:Y:S01]  /*1fde0*/  IADD3 R143, R226.reuse, -R16, RZ ;  /* 0x80000010e28f7210 */ /* 0x040fe20007ffe0ff */
[----:B------:R-:W2:Y:S01]  /*1fdf0*/  I2F R25, R25 ;  /* 0x0000001900197306 */ /* 0x000ea20000201400 */
[----:B------:R-:W-:Y:S02]  /*1fe00*/  ISETP.GE.AND P2, PT, R19, R229, PT ;  /* 0x000000e51300720c */ /* 0x000fe40003f46270 */
[----:B------:R-:W-:Y:S01]  /*1fe10*/  IABS R143, R143 ;  /* 0x0000008f008f7213 */ /* 0x000fe20000000000 */
[----:B-----5:R-:W-:Y:S01]  /*1fe20*/  FFMA.FTZ R20, -R223, R137, R20 ;  /* 0x00000089df147223 */ /* 0x020fe20000010114 */
[----:B---3--:R-:W-:Y:S02]  /*1fe30*/  IADD3 R132, R226, -R23, RZ ;  /* 0x80000017e2847210 */ /* 0x008fe40007ffe0ff */
[----:B------:R-:W-:Y:S02]  /*1fe40*/  IADD3 R21, R3, 0x29, RZ ;  /* 0x0000002903157810 */ /* 0x000fe40007ffe0ff */
[----:B------:R-:W-:Y:S01]  /*1fe50*/  FSEL R160, R20, -INF , !P6 ;  /* 0xff80000014a07808 */ /* 0x000fe20007000000 */
[----:B------:R-:W3:Y:S01]  /*1fe60*/  I2F R15, R15 ;  /* 0x0000000f000f7306 */ /* 0x000ee20000201400 */
[----:B------:R-:W-:Y:S02]  /*1fe70*/  ISETP.GE.OR P2, PT, R19, R225, !P2 ;  /* 0x000000e11300720c */ /* 0x000fe40005746670 */
[----:B------:R-:W-:Y:S01]  /*1fe80*/  IABS R132, R132 ;  /* 0x0000008400847213 */ /* 0x000fe20000000000 */
[----:B-1----:R-:W-:Y:S01]  /*1fe90*/  FFMA.FTZ R12, -R223, R34, R12 ;  /* 0x00000022df0c7223 */ /* 0x002fe2000001010c */
[----:B------:R-:W-:Y:S02]  /*1fea0*/  FSEL R17, R134, -INF , !P4 ;  /* 0xff80000086117808 */ /* 0x000fe40006000000 */
[CC--:B------:R-:W-:Y:S02]  /*1feb0*/  ISETP.GE.AND P4, PT, R19.reuse, R228.reuse, PT ;  /* 0x000000e41300720c */ /* 0x0c0fe40003f86270 */
[----:B------:R-:W-:Y:S01]  /*1fec0*/  IABS R33, R33 ;  /* 0x0000002100217213 */ /* 0x000fe20000000000 */
[----:B------:R-:W1:Y:S01]  /*1fed0*/  I2F R20, R143 ;  /* 0x0000008f00147306 */ /* 0x000e620000201400 */
[----:B------:R-:W-:Y:S02]  /*1fee0*/  ISETP.GE.OR P4, PT, R19, R227, !P4 ;  /* 0x000000e31300720c */ /* 0x000fe40006786670 */
[----:B------:R-:W-:Y:S01]  /*1fef0*/  IADD3 R19, R3, 0x30, RZ ;  /* 0x0000003003137810 */ /* 0x000fe20007ffe0ff */
[----:B--2---:R-:W-:Y:S01]  /*1ff00*/  FFMA.FTZ R156, -R223, R25, R156 ;  /* 0x00000019df9c7223 */ /* 0x004fe2000001019c */
[C---:B------:R-:W-:Y:S02]  /*1ff10*/  IADD3 R134, R226.reuse, -R21, RZ ;  /* 0x80000015e2867210 */ /* 0x040fe40007ffe0ff */
[----:B------:R-:W-:Y:S02]  /*1ff20*/  IADD3 R146, R226, -R19, RZ ;  /* 0x80000013e2927210 */ /* 0x000fe40007ffe0ff */
[----:B------:R-:W-:Y:S01]  /*1ff30*/  FSEL R13, R140, -INF , !P3 ;  /* 0xff8000008c0d7808 */ /* 0x000fe20005800000 */
[----:B------:R-:W2:Y:S01]  /*1ff40*/  I2F R132, R132 ;  /* 0x0000008400847306 */ /* 0x000ea20000201400 */
[----:B------:R-:W-:Y:S02]  /*1ff50*/  ISETP.GE.AND P6, PT, R27, R229, PT ;  /* 0x000000e51b00720c */ /* 0x000fe40003fc6270 */
[----:B------:R-:W-:Y:S01]  /*1ff60*/  ISETP.GE.AND P3, PT, R7, R228, PT ;  /* 0x000000e40700720c */ /* 0x000fe20003f66270 */
[----:B---3--:R-:W-:Y:S01]  /*1ff70*/  FFMA.FTZ R148, -R223, R15, R148 ;  /* 0x0000000fdf947223 */ /* 0x008fe20000010194 */
[----:B------:R-:W-:Y:S02]  /*1ff80*/  IABS R134, R134 ;  /* 0x0000008600867213 */ /* 0x000fe40000000000 */
[----:B------:R-:W-:Y:S02]  /*1ff90*/  IABS R142, R142 ;  /* 0x0000008e008e7213 */ /* 0x000fe40000000000 */
[----:B------:R-:W-:Y:S01]  /*1ffa0*/  IABS R146, R146 ;  /* 0x0000009200927213 */ /* 0x000fe20000000000 */
[----:B------:R-:W3:Y:S01]  /*1ffb0*/  I2F R33, R33 ;  /* 0x0000002100217306 */ /* 0x000ee20000201400 */
[----:B------:R-:W-:Y:S02]  /*1ffc0*/  ISETP.GE.OR P3, PT, R7, R227, !P3 ;  /* 0x000000e30700720c */ /* 0x000fe40005f66670 */
[----:B------:R-:W-:Y:S01]  /*1ffd0*/  ISETP.GE.OR P6, PT, R27, R225, !P6 ;  /* 0x000000e11b00720c */ /* 0x000fe200077c6670 */
[----:B-1----:R-:W-:Y:S01]  /*1ffe0*/  FFMA.FTZ R170, -R223, R20, R170 ;  /* 0x00000014dfaa7223 */ /* 0x002fe200000101aa */
[----:B------:R-:W-:Y:S02]  /*1fff0*/  FSEL R143, R12, -INF , !P3 ;  /* 0xff8000000c8f7808 */ /* 0x000fe40005800000 */
[----:B------:R-:W-:Y:S02]  /*20000*/  FSEL R159, R156, -INF , !P6 ;  /* 0xff8000009c9f7808 */ /* 0x000fe40007000000 */
[C---:B------:R-:W-:Y:S01]  /*20010*/  ISETP.GE.AND P6, PT, R23.reuse, R229, PT ;  /* 0x000000e51700720c */ /* 0x040fe20003fc6270 */
[----:B------:R-:W1:Y:S01]  /*20020*/  I2F R140, R134 ;  /* 0x00000086008c7306 */ /* 0x000e620000201400 */
[C---:B------:R-:W-:Y:S02]  /*20030*/  ISETP.GE.AND P3, PT, R23.reuse, R228, PT ;  /* 0x000000e41700720c */ /* 0x040fe40003f66270 */
[----:B------:R-:W-:Y:S01]  /*20040*/  ISETP.GE.OR P6, PT, R23, R225, !P6 ;  /* 0x000000e11700720c */ /* 0x000fe200077c6670 */
[----:B--2---:R-:W-:Y:S01]  /*20050*/  FFMA.FTZ R158, -R223, R132, R158 ;  /* 0x00000084df9e7223 */ /* 0x004fe2000001019e */
[----:B------:R-:W-:Y:S01]  /*20060*/  ISETP.GE.OR P3, PT, R23, R227, !P3 ;  /* 0x000000e31700720c */ /* 0x000fe20005f66670 */
[----:B------:R-:W-:Y:S01]  /*20070*/  IMAD.IADD R23, R224, 0x1, -R23 ;  /* 0x00000001e0177824 */ /* 0x000fe200078e0a17 */
[----:B------:R-:W-:Y:S02]  /*20080*/  FSEL R7, R150, -INF , !P2 ;  /* 0xff80000096077808 */ /* 0x000fe40005000000 */
[C---:B------:R-:W-:Y:S01]  /*20090*/  ISETP.GE.AND P2, PT, R149.reuse, R228, PT ;  /* 0x000000e49500720c */ /* 0x040fe20003f46270 */
[----:B------:R-:W2:Y:S01]  /*200a0*/  I2F R134, R142 ;  /* 0x0000008e00867306 */ /* 0x000ea20000201400 */
[----:B------:R-:W-:Y:S02]  /*200b0*/  IABS R23, R23 ;  /* 0x0000001700177213 */ /* 0x000fe40000000000 */
[----:B------:R-:W-:Y:S01]  /*200c0*/  ISETP.GE.OR P2, PT, R149, R227, !P2 ;  /* 0x000000e39500720c */ /* 0x000fe20005746670 */
[----:B---3--:R-:W-:Y:S01]  /*200d0*/  FFMA.FTZ R14, -R223, R33, R14 ;  /* 0x00000021df0e7223 */ /* 0x008fe2000001010e */
[----:B------:R-:W-:Y:S02]  /*200e0*/  FMNMX.FTZ R20, R17, R2, !PT ;  /* 0x0000000211147209 */ /* 0x000fe40007810000 */
[----:B------:R-:W-:Y:S02]  /*200f0*/  FSEL R158, R158, -INF , !P6 ;  /* 0xff8000009e9e7808 */ /* 0x000fe40007000000 */
[----:B------:R-:W-:Y:S01]  /*20100*/  FMNMX.FTZ R20, R13, R20, !PT ;  /* 0x000000140d147209 */ /* 0x000fe20007810000 */
[----:B------:R-:W3:Y:S01]  /*20110*/  I2F R142, R146 ;  /* 0x00000092008e7306 */ /* 0x000ee20000201400 */
[----:B------:R-:W-:Y:S02]  /*20120*/  ISETP.GE.AND P6, PT, R21, R229, PT ;  /* 0x000000e51500720c */ /* 0x000fe40003fc6270 */
[----:B------:R-:W-:Y:S01]  /*20130*/  FSEL R15, R148, -INF , !P5 ;  /* 0xff800000940f7808 */ /* 0x000fe20006800000 */
[----:B-1----:R-:W-:Y:S01]  /*20140*/  FFMA.FTZ R166, -R223, R140, R166 ;  /* 0x0000008cdfa67223 */ /* 0x002fe200000101a6 */
[----:B------:R-:W-:Y:S02]  /*20150*/  ISETP.GE.AND P5, PT, R31, R228, PT ;  /* 0x000000e41f00720c */ /* 0x000fe40003fa6270 */
[----:B------:R-:W-:Y:S02]  /*20160*/  ISETP.GE.OR P6, PT, R21, R225, !P6 ;  /* 0x000000e11500720c */ /* 0x000fe400077c6670 */
[----:B------:R-:W-:Y:S01]  /*20170*/  FMNMX.FTZ R20, R11, R20, !PT ;  /* 0x000000140b147209 */ /* 0x000fe20007810000 */
[----:B------:R-:W1:Y:S01]  /*20180*/  I2F R138, R138 ;  /* 0x0000008a008a7306 */ /* 0x000e620000201400 */
[----:B------:R-:W-:Y:S01]  /*20190*/  ISETP.GE.OR P5, PT, R31, R227, !P5 ;  /* 0x000000e31f00720c */ /* 0x000fe20006fa6670 */
[----:B------:R-:W-:Y:S01]  /*201a0*/  IMAD.IADD R31, R224, 0x1, -R27 ;  /* 0x00000001e01f7824 */ /* 0x000fe200078e0a1b */
[----:B------:R-:W-:Y:S01]  /*201b0*/  FSEL R157, R166, -INF , !P6 ;  /* 0xff800000a69d7808 */ /* 0x000fe20007000000 */
[----:B--2---:R-:W-:Y:S01]  /*201c0*/  FFMA.FTZ R4, -R223, R134, R4 ;  /* 0x00000086df047223 */ /* 0x004fe20000010104 */
[C---:B------:R-:W-:Y:S02]  /*201d0*/  ISETP.GE.AND P6, PT, R19.reuse, R229, PT ;  /* 0x000000e51300720c */ /* 0x040fe40003fc6270 */
[----:B------:R-:W-:Y:S02]  /*201e0*/  IABS R31, R31 ;  /* 0x0000001f001f7213 */ /* 0x000fe40000000000 */
[----:B------:R-:W-:Y:S01]  /*201f0*/  FSEL R141, R4, -INF , !P1 ;  /* 0xff800000048d7808 */ /* 0x000fe20004800000 */
[----:B------:R-:W2:Y:S01]  /*20200*/  I2F R12, R23 ;  /* 0x00000017000c7306 */ /* 0x000ea20000201400 */
[C---:B------:R-:W-:Y:S02]  /*20210*/  ISETP.GE.AND P1, PT, R19.reuse, R228, PT ;  /* 0x000000e41300720c */ /* 0x040fe40003f26270 */
[----:B------:R-:W-:Y:S01]  /*20220*/  ISETP.GE.OR P6, PT, R19, R225, !P6 ;  /* 0x000000e11300720c */ /* 0x000fe200077c6670 */
[----:B---3--:R-:W-:Y:S01]  /*20230*/  FFMA.FTZ R172, -R223, R142, R172 ;  /* 0x0000008edfac7223 */ /* 0x008fe200000101ac */
[----:B------:R-:W-:Y:S01]  /*20240*/  FSEL R142, R14, -INF , !P2 ;  /* 0xff8000000e8e7808 */ /* 0x000fe20005000000 */
[C---:B------:R-:W-:Y:S01]  /*20250*/  IMAD.IADD R14, R224.reuse, 0x1, -R19 ;  /* 0x00000001e00e7824 */ /* 0x040fe200078e0a13 */
[----:B------:R-:W-:Y:S02]  /*20260*/  ISETP.GE.AND P2, PT, R21, R228, PT ;  /* 0x000000e41500720c */ /* 0x000fe40003f46270 */
[-C--:B------:R-:W-:Y:S01]  /*20270*/  ISETP.GE.OR P1, PT, R19, R227.reuse, !P1 ;  /* 0x000000e31300720c */ /* 0x080fe20004f26670 */
[----:B------:R-:W3:Y:S01]  /*20280*/  I2F R35, R35 ;  /* 0x0000002300237306 */ /* 0x000ee20000201400 */
[----:B------:R-:W-:Y:S02]  /*20290*/  ISETP.GE.OR P2, PT, R21, R227, !P2 ;  /* 0x000000e31500720c */ /* 0x000fe40005746670 */
[C---:B------:R-:W-:Y:S01]  /*202a0*/  IADD3 R21, R224.reuse, -R21, RZ ;  /* 0x80000015e0157210 */ /* 0x040fe20007ffe0ff */
[----:B-1----:R-:W-:Y:S01]  /*202b0*/  FFMA.FTZ R18, -R223, R138, R18 ;  /* 0x0000008adf127223 */ /* 0x002fe20000010112 */
[----:B------:R-:W-:Y:S02]  /*202c0*/  IADD3 R19, R224, -R29, RZ ;  /* 0x8000001de0137210 */ /* 0x000fe40007ffe0ff */
[----:B------:R-:W-:Y:S02]  /*202d0*/  IABS R4, R21 ;  /* 0x0000001500047213 */ /* 0x000fe40000000000 */
[----:B------:R-:W-:Y:S01]  /*202e0*/  FMNMX.FTZ R21, R7, R20, !PT ;  /* 0x0000001407157209 */ /* 0x000fe20007810000 */
[----:B------:R-:W1:Y:S01]  /*202f0*/  I2F R139, R139 ;  /* 0x0000008b008b7306 */ /* 0x000e620000201400 */
[----:B------:R-:W-:Y:S02]  /*20300*/  FSEL R140, R18, -INF , !P0 ;  /* 0xff800000128c7808 */ /* 0x000fe40004000000 */
[----:B------:R-:W-:Y:S01]  /*20310*/  FMNMX.FTZ R18, R174, R21, !PT ;  /* 0x00000015ae127209 */ /* 0x000fe20007810000 */
[----:B--2---:R-:W-:Y:S01]  /*20320*/  FFMA.FTZ R24, -R223, R12, R24 ;  /* 0x0000000cdf187223 */ /* 0x004fe20000010118 */
[----:B------:R-:W-:Y:S02]  /*20330*/  FMNMX.FTZ R12, R5, R0, !PT ;  /* 0x00000000050c7209 */ /* 0x000fe40007810000 */
[----:B------:R-:W-:Y:S01]  /*20340*/  FMNMX.FTZ R21, R163, R18, !PT ;  /* 0x00000012a3157209 */ /* 0x000fe20007810000 */
[----:B------:R-:W-:Y:S01]  /*20350*/  IMAD.IADD R18, R224, 0x1, -R16 ;  /* 0x00000001e0127824 */ /* 0x000fe200078e0a10 */
[----:B------:R-:W-:Y:S01]  /*20360*/  FMNMX.FTZ R12, R9, R12, !PT ;  /* 0x0000000c090c7209 */ /* 0x000fe20007810000 */
[----:B------:R-:W2:Y:S01]  /*20370*/  I2F R31, R31 ;  /* 0x0000001f001f7306 */ /* 0x000ea20000201400 */
[----:B------:R-:W-:Y:S02]  /*20380*/  FMNMX.FTZ R20, R162, R21, !PT ;  /* 0x00000015a2147209 */ /* 0x000fe40007810000 */
[----:B------:R-:W-:Y:S01]  /*20390*/  FMNMX.FTZ R21, R15, R12, !PT ;  /* 0x0000000c0f157209 */ /* 0x000fe20007810000 */
[----:B---3--:R-:W-:Y:S01]  /*203a0*/  FFMA.FTZ R136, -R223, R35, R136 ;  /* 0x00000023df887223 */ /* 0x008fe20000010188 */
[----:B------:R-:W-:Y:S02]  /*203b0*/  FMNMX.FTZ R23, R161, R20, !PT ;  /* 0x00000014a1177209 */ /* 0x000fe40007810000 */
[----:B------:R-:W-:Y:S02]  /*203c0*/  IABS R14, R14 ;  /* 0x0000000e000e7213 */ /* 0x000fe40000000000 */
[----:B------:R-:W-:Y:S01]  /*203d0*/  FSEL R136, R136, -INF , !P4 ;  /* 0xff80000088887808 */ /* 0x000fe20006000000 */
[----:B------:R-:W3:Y:S01]  /*203e0*/  I2F R4, R4 ;  /* 0x0000000400047306 */ /* 0x000ee20000201400 */
[----:B------:R-:W-:Y:S02]  /*203f0*/  FMNMX.FTZ R12, R160, R23, !PT ;  /* 0x00000017a00c7209 */ /* 0x000fe40007810000 */
[----:B------:R-:W-:Y:S01]  /*20400*/  FMNMX.FTZ R20, R136, R21, !PT ;  /* 0x0000001588147209 */ /* 0x000fe20007810000 */
[----:B-1----:R-:W-:Y:S01]  /*20410*/  FFMA.FTZ R22, -R223, R139, R22 ;  /* 0x0000008bdf167223 */ /* 0x002fe20000010116 */
[----:B------:R-:W-:Y:S02]  /*20420*/  IADD3 R3, R3, 0x39, RZ ;  /* 0x0000003903037810 */ /* 0x000fe40007ffe0ff */
[----:B------:R-:W-:Y:S02]  /*20430*/  IABS R19, R19 ;  /* 0x0000001300137213 */ /* 0x000fe40000000000 */
[----:B------:R-:W-:Y:S01]  /*20440*/  FMNMX.FTZ R21, R143, R20, !PT ;  /* 0x000000148f157209 */ /* 0x000fe20007810000 */
[----:B------:R-:W1:Y:S01]  /*20450*/  I2F R14, R14 ;  /* 0x0000000e000e7306 */ /* 0x000e620000201400 */
[----:B------:R-:W-:Y:S02]  /*20460*/  FMNMX.FTZ R23, R159, R12, !PT ;  /* 0x0000000c9f177209 */ /* 0x000fe40007810000 */
[----:B------:R-:W-:Y:S01]  /*20470*/  IADD3 R25, R226, -R3, RZ ;  /* 0x80000003e2197210 */ /* 0x000fe20007ffe0ff */
[C---:B--2---:R-:W-:Y:S01]  /*20480*/  FFMA.FTZ R6, -R223.reuse, R31, R6 ;  /* 0x0000001fdf067223 */ /* 0x044fe20000010106 */
[----:B------:R-:W-:Y:S02]  /*20490*/  IADD3 R12, R224, -R3, RZ ;  /* 0x80000003e00c7210 */ /* 0x000fe40007ffe0ff */
[----:B------:R-:W-:Y:S02]  /*204a0*/  IABS R18, R18 ;  /* 0x0000001200127213 */ /* 0x000fe40000000000 */
[----:B------:R-:W-:Y:S01]  /*204b0*/  FMNMX.FTZ R20, R142, R21, !PT ;  /* 0x000000158e147209 */ /* 0x000fe20007810000 */
[----:B------:R-:W2:Y:S01]  /*204c0*/  I2F R19, R19 ;  /* 0x0000001300137306 */ /* 0x000ea20000201400 */
[----:B------:R-:W-:Y:S02]  /*204d0*/  IABS R12, R12 ;  /* 0x0000000c000c7213 */ /* 0x000fe40000000000 */
[----:B------:R-:W-:Y:S01]  /*204e0*/  IABS R25, R25 ;  /* 0x0000001900197213 */ /* 0x000fe20000000000 */
[----:B---3--:R-:W-:Y:S01]  /*204f0*/  FFMA.FTZ R8, -R223, R4, R8 ;  /* 0x00000004df087223 */ /* 0x008fe20000010108 */
[----:B------:R-:W-:Y:S02]  /*20500*/  FMNMX.FTZ R21, R141, R20, !PT ;  /* 0x000000148d157209 */ /* 0x000fe40007810000 */
[----:B------:R-:W-:Y:S02]  /*20510*/  ISETP.GE.AND P4, PT, R27, R228, PT ;  /* 0x000000e41b00720c */ /* 0x000fe40003f86270 */
[----:B------:R-:W-:Y:S01]  /*20520*/  FSEL R156, R22, -INF , !P5 ;  /* 0xff800000169c7808 */ /* 0x000fe20006800000 */
[----:B------:R-:W3:Y:S01]  /*20530*/  I2F R18, R18 ;  /* 0x0000001200127306 */ /* 0x000ee20000201400 */
[----:B------:R-:W-:Y:S02]  /*20540*/  FMNMX.FTZ R22, R158, R23, !PT ;  /* 0x000000179e167209 */ /* 0x000fe40007810000 */
[----:B------:R-:W-:Y:S01]  /*20550*/  FMNMX.FTZ R21, R140, R21, !PT ;  /* 0x000000158c157209 */ /* 0x000fe20007810000 */
[----:B-1----:R-:W-:Y:S01]  /*20560*/  FFMA.FTZ R26, -R223, R14, R26 ;  /* 0x0000000edf1a7223 */ /* 0x002fe2000001011a */
[----:B------:R-:W-:Y:S02]  /*20570*/  ISETP.GE.OR P4, PT, R27, R227, !P4 ;  /* 0x000000e31b00720c */ /* 0x000fe40006786670 */
[----:B------:R-:W-:Y:S02]  /*20580*/  FSEL R152, R172, -INF , !P6 ;  /* 0xff800000ac987808 */ /* 0x000fe40007000000 */
[----:B------:R-:W-:Y:S01]  /*20590*/  FMNMX.FTZ R23, R157, R22, !PT ;  /* 0x000000169d177209 */ /* 0x000fe20007810000 */
[----:B------:R-:W1:Y:S01]  /*205a0*/  I2F R12, R12 ;  /* 0x0000000c000c7306 */ /* 0x000e620000201400 */
[----:B------:R-:W-:Y:S02]  /*205b0*/  FSEL R155, R6, -INF , !P4 ;  /* 0xff800000069b7808 */ /* 0x000fe40006000000 */
[----:B------:R-:W-:Y:S01]  /*205c0*/  FMNMX.FTZ R6, R156, R21, !PT ;  /* 0x000000159c067209 */ /* 0x000fe20007810000 */
[----:B--2---:R-:W-:Y:S01]  /*205d0*/  FFMA.FTZ R10, -R223, R19, R10 ;  /* 0x00000013df0a7223 */ /* 0x004fe2000001010a */
[----:B------:R-:W-:Y:S02]  /*205e0*/  ISETP.GE.AND P6, PT, R29, R229, PT ;  /* 0x000000e51d00720c */ /* 0x000fe40003fc6270 */
[----:B------:R-:W-:Y:S02]  /*205f0*/  FMNMX.FTZ R20, R152, R23, !PT ;  /* 0x0000001798147209 */ /* 0x000fe40007810000 */
[----:B------:R-:W-:Y:S01]  /*20600*/  FSEL R154, R24, -INF , !P3 ;  /* 0xff800000189a7808 */ /* 0x000fe20005800000 */
[----:B------:R-:W2:Y:S01]  /*20610*/  I2F R25, R25 ;  /* 0x0000001900197306 */ /* 0x000ea20000201400 */
[----:B------:R-:W-:Y:S02]  /*20620*/  FMNMX.FTZ R23, R155, R6, !PT ;  /* 0x000000069b177209 */ /* 0x000fe40007810000 */
[----:B------:R-:W-:Y:S01]  /*20630*/  ISETP.GE.AND P0, PT, R29, R228, PT ;  /* 0x000000e41d00720c */ /* 0x000fe20003f06270 */
[----:B---3--:R-:W-:Y:S01]  /*20640*/  FFMA.FTZ R28, -R223, R18, R28 ;  /* 0x00000012df1c7223 */ /* 0x008fe2000001011c */
[C---:B------:R-:W-:Y:S02]  /*20650*/  ISETP.GE.OR P6, PT, R29.reuse, R225, !P6 ;  /* 0x000000e11d00720c */ /* 0x040fe400077c6670 */
[----:B------:R-:W-:Y:S02]  /*20660*/  FSEL R153, R8, -INF , !P2 ;  /* 0xff80000008997808 */ /* 0x000fe40005000000 */
[----:B------:R-:W-:Y:S02]  /*20670*/  FMNMX.FTZ R6, R154, R23, !PT ;  /* 0x000000179a067209 */ /* 0x000fe40007810000 */
[----:B------:R-:W-:Y:S02]  /*20680*/  ISETP.GE.OR P0, PT, R29, R227, !P0 ;  /* 0x000000e31d00720c */ /* 0x000fe40004706670 */
[----:B------:R-:W-:Y:S01]  /*20690*/  FSEL R151, R168, -INF , !P6 ;  /* 0xff800000a8977808 */ /* 0x000fe20007000000 */
[----:B-1----:R-:W-:Y:S01]  /*206a0*/  FFMA.FTZ R30, -R223, R12, R30 ;  /* 0x0000000cdf1e7223 */ /* 0x002fe2000001011e */
[----:B------:R-:W-:Y:S02]  /*206b0*/  FSEL R147, R26, -INF , !P1 ;  /* 0xff8000001a937808 */ /* 0x000fe40004800000 */
[----:B------:R-:W-:Y:S02]  /*206c0*/  FMNMX.FTZ R6, R153, R6, !PT ;  /* 0x0000000699067209 */ /* 0x000fe40007810000 */
[C---:B------:R-:W-:Y:S02]  /*206d0*/  ISETP.GE.AND P6, PT, R16.reuse, R229, PT ;  /* 0x000000e51000720c */ /* 0x040fe40003fc6270 */
[----:B------:R-:W-:Y:S02]  /*206e0*/  ISETP.GE.AND P3, PT, R16, R228, PT ;  /* 0x000000e41000720c */ /* 0x000fe40003f66270 */
[----:B------:R-:W-:Y:S01]  /*206f0*/  FSEL R146, R10, -INF , !P0 ;  /* 0xff8000000a927808 */ /* 0x000fe20004000000 */
[----:B--2---:R-:W-:Y:S01]  /*20700*/  FFMA.FTZ R32, -R223, R25, R32 ;  /* 0x00000019df207223 */ /* 0x004fe20000010120 */
[----:B------:R-:W-:Y:S02]  /*20710*/  FMNMX.FTZ R19, R147, R6, !PT ;  /* 0x0000000693137209 */ /* 0x000fe40007810000 */
[C---:B------:R-:W-:Y:S02]  /*20720*/  ISETP.GE.AND P5, PT, R3.reuse, R229, PT ;  /* 0x000000e50300720c */ /* 0x040fe40003fa6270 */
[C---:B------:R-:W-:Y:S02]  /*20730*/  ISETP.GE.OR P6, PT, R16.reuse, R225, !P6 ;  /* 0x000000e11000720c */ /* 0x040fe400077c6670 */
[----:B------:R-:W-:Y:S02]  /*20740*/  ISETP.GE.OR P3, PT, R16, R227, !P3 ;  /* 0x000000e31000720c */ /* 0x000fe40005f66670 */
[----:B------:R-:W-:Y:S02]  /*20750*/  ISETP.GE.AND P1, PT, R3, R228, PT ;  /* 0x000000e40300720c */ /* 0x000fe40003f26270 */
[----:B------:R-:W-:Y:S02]  /*20760*/  FSEL R149, R170, -INF , !P6 ;  /* 0xff800000aa957808 */ /* 0x000fe40007000000 */
[----:B------:R-:W-:Y:S02]  /*20770*/  FMNMX.FTZ R20, R151, R20, !PT ;  /* 0x0000001497147209 */ /* 0x000fe40007810000 */
[----:B------:R-:W-:Y:S02]  /*20780*/  FSEL R145, R28, -INF , !P3 ;  /* 0xff8000001c917808 */ /* 0x000fe40005800000 */
[----:B------:R-:W-:Y:S02]  /*20790*/  FMNMX.FTZ R8, R146, R19, !PT ;  /* 0x0000001392087209 */ /* 0x000fe40007810000 */
[C---:B------:R-:W-:Y:S02]  /*207a0*/  ISETP.GE.OR P5, PT, R3.reuse, R225, !P5 ;  /* 0x000000e10300720c */ /* 0x040fe40006fa6670 */
[----:B------:R-:W-:Y:S02]  /*207b0*/  ISETP.GE.OR P1, PT, R3, R227, !P1 ;  /* 0x000000e30300720c */ /* 0x000fe40004f26670 */
[----:B------:R-:W-:Y:S02]  /*207c0*/  FSEL R148, R32, -INF , !P5 ;  /* 0xff80000020947808 */ /* 0x000fe40006800000 */
[----:B------:R-:W-:Y:S02]  /*207d0*/  FMNMX.FTZ R21, R149, R20, !PT ;  /* 0x0000001495157209 */ /* 0x000fe40007810000 */
[----:B------:R-:W-:Y:S02]  /*207e0*/  FSEL R134, R30, -INF , !P1 ;  /* 0xff8000001e867808 */ /* 0x000fe40004800000 */
[----:B------:R-:W-:Y:S01]  /*207f0*/  FMNMX.FTZ R3, R145, R8, !PT ;  /* 0x0000000891037209 */ /* 0x000fe20007810000 */
[----:B------:R-:W-:Y:S01]  /*20800*/  LDSM.16.MT88.4 R28, [R203+0xc000] ;  /* 0x00c00000cb1c783b */ /* 0x000fe20000004200 */
[----:B------:R-:W-:Y:S02]  /*20810*/  FMNMX.FTZ R4, R148, R21, !PT ;  /* 0x0000001594047209 */ /* 0x000fe40007810000 */
[----:B------:R-:W-:Y:S05]  /*20820*/  FMNMX.FTZ R6, R134, R3, !PT ;  /* 0x0000000386067209 */ /* 0x000fea0007810000 */
[----:B------:R-:W1:Y:S08]  /*20830*/  SHFL.BFLY PT, R21, R4, 0x2, 0x1f ;  /* 0x0c401f0004157f89 */ /* 0x000e7000000e0000 */
[----:B------:R-:W2:Y:S01]  /*20840*/  SHFL.BFLY PT, R3, R6, 0x2, 0x1f ;  /* 0x0c401f0006037f89 */ /* 0x000ea200000e0000 */
[----:B-1----:R-:W-:Y:S07]  /*20850*/  FMNMX.FTZ R21, R4, R21, !PT ;  /* 0x0000001504157209 */ /* 0x002fee0007810000 */
[----:B------:R-:W1:Y:S01]  /*20860*/  SHFL.BFLY PT, R132, R21, 0x1, 0x1f ;  /* 0x0c201f0015847f89 */ /* 0x000e6200000e0000 */
[----:B--2---:R-:W-:Y:S07]  /*20870*/  FMNMX.FTZ R4, R6, R3, !PT ;  /* 0x0000000306047209 */ /* 0x004fee0007810000 */
[----:B------:R-:W2:Y:S01]  /*20880*/  SHFL.BFLY PT, R3, R4, 0x1, 0x1f ;  /* 0x0c201f0004037f89 */ /* 0x000ea200000e0000 */
[----:B-1----:R-:W-:Y:S07]  /*20890*/  FMNMX.FTZ R132, R21, R132, !PT ;  /* 0x0000008415847209 */ /* 0x002fee0007810000 */
[----:B------:R-:W-:Y:S01]  /*208a0*/  LDSM.16.MT88.4 R20, [R204+0xc000] ;  /* 0x00c00000cc14783b */ /* 0x000fe20000004200 */
[----:B------:R-:W-:Y:S01]  /*208b0*/  FSETP.NEU.FTZ.AND P1, PT, R132, -INF , PT ;  /* 0xff8000008400780b */ /* 0x000fe20003f3d000 */
[----:B----4-:R-:W-:Y:S01]  /*208c0*/  FMUL.FTZ R150, R133, R132 ;  /* 0x0000008485967220 */ /* 0x010fe20000410000 */
[----:B--2---:R-:W-:Y:S04]  /*208d0*/  FMNMX.FTZ R3, R4, R3, !PT ;  /* 0x0000000304037209 */ /* 0x004fe80007810000 */
[----:B------:R-:W-:Y:S02]  /*208e0*/  FSEL R150, R150, RZ, P1 ;  /* 0x000000ff96967208 */ /* 0x000fe40000800000 */
[----:B------:R-:W-:Y:S01]  /*208f0*/  FSETP.NEU.FTZ.AND P0, PT, R3, -INF , PT ;  /* 0xff8000000300780b */ /* 0x000fe20003f1d000 */
[----:B------:R-:W-:Y:S02]  /*20900*/  FMUL.FTZ R144, R133, R3 ;  /* 0x0000000385907220 */ /* 0x000fe40000410000 */
[-CC-:B------:R-:W-:Y:S02]  /*20910*/  FFMA.FTZ R166, R13, R133.reuse, -R150.reuse ;  /* 0x000000850da67223 */ /* 0x180fe40000010896 */
[-CC-:B------:R-:W-:Y:S01]  /*20920*/  FFMA.FTZ R167, R17, R133.reuse, -R150.reuse ;  /* 0x0000008511a77223 */ /* 0x180fe20000010896 */
[----:B------:R-:W-:Y:S01]  /*20930*/  FSEL R144, R144, RZ, P0 ;  /* 0x000000ff90907208 */ /* 0x000fe20000000000 */
[-CC-:B------:R-:W-:Y:S02]  /*20940*/  FFMA.FTZ R173, R11, R133.reuse, -R150.reuse ;  /* 0x000000850bad7223 */ /* 0x180fe40000010896 */
[-C--:B------:R-:W-:Y:S01]  /*20950*/  FFMA.FTZ R172, R7, R133.reuse, -R150 ;  /* 0x0000008507ac7223 */ /* 0x080fe20000010896 */
[----:B------:R-:W-:Y:S01]  /*20960*/  MUFU.EX2 R166, R166 ;  /* 0x000000a600a67308 */ /* 0x000fe20000000800 */
[-CC-:B------:R-:W-:Y:S01]  /*20970*/  FFMA.FTZ R171, R5, R133.reuse, -R144.reuse ;  /* 0x0000008505ab7223 */ /* 0x180fe20000010890 */
[----:B------:R-:W-:Y:S01]  /*20980*/  FSEL R5, R132, RZ, P1 ;  /* 0x000000ff84057208 */ /* 0x000fe20000800000 */
[-CC-:B------:R-:W-:Y:S02]  /*20990*/  FFMA.FTZ R169, R15, R133.reuse, -R144.reuse ;  /* 0x000000850fa97223 */ /* 0x180fe40000010890 */
[----:B------:R-:W1:Y:S01]  /*209a0*/  LDSM.16.MT88.4 R12, [R205+0xc000] ;  /* 0x00c00000cd0c783b */ /* 0x000e620000004200 */
[-C--:B------:R-:W-:Y:S02]  /*209b0*/  FFMA.FTZ R170, R9, R133.reuse, -R144 ;  /* 0x0000008509aa7223 */ /* 0x080fe40000010890 */
[----:B------:R-:W-:Y:S01]  /*209c0*/  FADD.FTZ R4, -R5, R2 ;  /* 0x0000000205047221 */ /* 0x000fe20000010100 */
[----:B------:R-:W-:Y:S01]  /*209d0*/  FSEL R5, R3, RZ, P0 ;  /* 0x000000ff03057208 */ /* 0x000fe20000000000 */
[-C--:B------:R-:W-:Y:S01]  /*209e0*/  FFMA.FTZ R168, R136, R133.reuse, -R144 ;  /* 0x0000008588a87223 */ /* 0x080fe20000010890 */
[----:B------:R-:W2:Y:S01]  /*209f0*/  MUFU.EX2 R167, R167 ;  /* 0x000000a700a77308 */ /* 0x000ea20000000800 */
[----:B------:R-:W-:Y:S01]  /*20a00*/  FMUL.FTZ R2, R133, R4 ;  /* 0x0000000485027220 */ /* 0x000fe20000410000 */
[----:B------:R-:W-:Y:S01]  /*20a10*/  ISETP.GT.AND P0, PT, R219, R210, PT ;  /* 0x000000d2db00720c */ /* 0x000fe20003f04270 */
[----:B------:R-:W-:Y:S02]  /*20a20*/  FADD.FTZ R4, -R5, R0 ;  /* 0x0000000005047221 */ /* 0x000fe40000010100 */
[-CC-:B------:R-:W-:Y:S02]  /*20a30*/  FFMA.FTZ R175, R163, R133.reuse, -R150.reuse ;  /* 0x00000085a3af7223 */ /* 0x180fe40000010896 */
[----:B------:R-:W-:Y:S02]  /*20a40*/  FMUL.FTZ R0, R133, R4 ;  /* 0x0000000485007220 */ /* 0x000fe40000410000 */
[-CC-:B------:R-:W-:Y:S01]  /*20a50*/  FFMA.FTZ R176, R162, R133.reuse, -R150.reuse ;  /* 0x00000085a2b07223 */ /* 0x180fe20000010896 */
[----:B------:R-:W3:Y:S01]  /*20a60*/  MUFU.EX2 R2, R2 ;  /* 0x0000000200027308 */ /* 0x000ee20000000800 */
[-C--:B------:R-:W-:Y:S02]  /*20a70*/  FFMA.FTZ R177, R161, R133.reuse, -R150 ;  /* 0x00000085a1b17223 */ /* 0x080fe40000010896 */
[-CC-:B------:R-:W-:Y:S02]  /*20a80*/  FFMA.FTZ R178, R143, R133.reuse, -R144.reuse ;  /* 0x000000858fb27223 */ /* 0x180fe40000010890 */
[-CC-:B------:R-:W-:Y:S02]  /*20a90*/  FFMA.FTZ R179, R142, R133.reuse, -R144.reuse ;  /* 0x000000858eb37223 */ /* 0x180fe40000010890 */
[-CC-:B------:R-:W-:Y:S02]  /*20aa0*/  FFMA.FTZ R180, R141, R133.reuse, -R144.reuse ;  /* 0x000000858db47223 */ /* 0x180fe40000010890 */
[-C--:B------:R-:W-:Y:S01]  /*20ab0*/  FFMA.FTZ R181, R140, R133.reuse, -R144 ;  /* 0x000000858cb57223 */ /* 0x080fe20000010890 */
[----:B------:R-:W4:Y:S01]  /*20ac0*/  MUFU.EX2 R0, R0 ;  /* 0x0000000000007308 */ /* 0x000f220000000800 */
[----:B------:R-:W-:Y:S01]  /*20ad0*/  LDSM.16.MT88.4 R140, [R203+0xe800] ;  /* 0x00e80000cb8c783b */ /* 0x000fe20000004200 */
[--C-:B------:R-:W-:Y:S01]  /*20ae0*/  FFMA.FTZ R182, R160, R133, -R150.reuse ;  /* 0x00000085a0b67223 */ /* 0x100fe20000010896 */
[----:B--2---:R-:W-:Y:S01]  /*20af0*/  F2FP.PACK_AB R136, R166, R167 ;  /* 0x000000a7a688723e */ /* 0x004fe200000000ff */
[-CC-:B------:R-:W-:Y:S02]  /*20b00*/  FFMA.FTZ R183, R159, R133.reuse, -R150.reuse ;  /* 0x000000859fb77223 */ /* 0x180fe40000010896 */
[-CC-:B------:R-:W-:Y:S03]  /*20b10*/  FFMA.FTZ R230, R158, R133.reuse, -R150.reuse ;  /* 0x000000859ee67223 */ /* 0x180fe60000010896 */
[----:B------:R-:W-:Y:S01]  /*20b20*/  LDSM.16.MT88.4 R160, [R205+0x11800] ;  /* 0x01180000cda0783b */ /* 0x000fe20000004200 */
[----:B------:R-:W-:Y:S01]  /*20b30*/  MUFU.EX2 R173, R173 ;  /* 0x000000ad00ad7308 */ /* 0x000fe20000000800 */
[-C--:B------:R-:W-:Y:S02]  /*20b40*/  FFMA.FTZ R235, R157, R133.reuse, -R150 ;  /* 0x000000859deb7223 */ /* 0x080fe40000010896 */
[--C-:B------:R-:W-:Y:S02]  /*20b50*/  FFMA.FTZ R232, R156, R133, -R144.reuse ;  /* 0x000000859ce87223 */ /* 0x100fe40000010890 */
[C---:B---3--:R-:W-:Y:S02]  /*20b60*/  FMUL.FTZ R4, R2.reuse, R128 ;  /* 0x0000008002047220 */ /* 0x048fe40000410000 */
[C---:B------:R-:W-:Y:S01]  /*20b70*/  FMUL.FTZ R5, R2.reuse, R129 ;  /* 0x0000008102057220 */ /* 0x040fe20000410000 */
[----:B------:R-:W-:Y:S01]  /*20b80*/  LDSM.16.MT88.4 R156, [R202+0xf800] ;  /* 0x00f80000ca9c783b */ /* 0x000fe20000004200 */
        /* <DEDUP_REMOVED lines=28> */
[-CC-:B------:R-:W-:Y:S02]  /*20d50*/  FFMA.FTZ R237, R155, R133.reuse, -R144.reuse ;  /* 0x000000859bed7223 */ /* 0x180fe40000010890 */
[--C-:B------:R-:W-:Y:S01]  /*20d60*/  FFMA.FTZ R234, R154, R133, -R144.reuse ;  /* 0x000000859aea7223 */ /* 0x100fe20000010890 */
[----:B---3--:R-:W-:Y:S01]  /*20d70*/  F2FP.PACK_AB R137, R170, R171 ;  /* 0x000000abaa89723e */ /* 0x008fe200000000ff */
[----:B------:R-:W-:Y:S01]  /*20d80*/  LDSM.16.MT88.4 R100, [R203+0xe000] ;  /* 0x00e00000cb64783b */ /* 0x000fe20000004200 */
[-C--:B------:R-:W-:Y:S02]  /*20d90*/  FFMA.FTZ R239, R153, R133.reuse, -R144 ;  /* 0x0000008599ef7223 */ /* 0x080fe40000010890 */
[-CC-:B------:R-:W-:Y:S02]  /*20da0*/  FFMA.FTZ R236, R152, R133.reuse, -R150.reuse ;  /* 0x0000008598ec7223 */ /* 0x180fe40000010896 */
[-CC-:B------:R-:W-:Y:S01]  /*20db0*/  FFMA.FTZ R241, R151, R133.reuse, -R150.reuse ;  /* 0x0000008597f17223 */ /* 0x180fe20000010896 */
[----:B------:R-:W-:Y:S01]  /*20dc0*/  MUFU.EX2 R175, R175 ;  /* 0x000000af00af7308 */ /* 0x000fe20000000800 */
[-C--:B------:R-:W-:Y:S01]  /*20dd0*/  FFMA.FTZ R238, R149, R133.reuse, -R150 ;  /* 0x0000008595ee7223 */ /* 0x080fe20000010896 */
[----:B------:R-:W-:Y:S01]  /*20de0*/  LDSM.16.MT88.4 R152, [R203+0xf800] ;  /* 0x00f80000cb98783b */ /* 0x000fe20000004200 */
[-CC-:B------:R-:W-:Y:S02]  /*20df0*/  FFMA.FTZ R240, R147, R133.reuse, -R144.reuse ;  /* 0x0000008593f07223 */ /* 0x180fe40000010890 */
[-CC-:B------:R-:W-:Y:S02]  /*20e00*/  FFMA.FTZ R245, R146, R133.reuse, -R144.reuse ;  /* 0x0000008592f57223 */ /* 0x180fe40000010890 */
[-CC-:B------:R-:W-:Y:S02]  /*20e10*/  FFMA.FTZ R242, R145, R133.reuse, -R144.reuse ;  /* 0x0000008591f27223 */ /* 0x180fe40000010890 */
[----:B------:R-:W-:Y:S01]  /*20e20*/  FFMA.FTZ R144, R134, R133, -R144 ;  /* 0x0000008586907223 */ /* 0x000fe20000010890 */
[----:B------:R-:W-:Y:S01]  /*20e30*/  MUFU.EX2 R176, R176 ;  /* 0x000000b000b07308 */ /* 0x000fe20000000800 */
[----:B------:R-:W-:Y:S01]  /*20e40*/  FMUL.FTZ R36, R2, R36 ;  /* 0x0000002402247220 */ /* 0x000fe20000410000 */
[----:B--2---:R-:W-:Y:S01]  /*20e50*/  F2FP.PACK_AB R139, R168, R169 ;  /* 0x000000a9a88b723e */ /* 0x004fe200000000ff */
[----:B------:R-:W-:Y:S02]  /*20e60*/  FMUL.FTZ R37, R2, R37 ;  /* 0x0000002502257220 */ /* 0x000fe40000410000 */
[C---:B------:R-:W-:Y:S02]  /*20e70*/  FMUL.FTZ R38, R0.reuse, R38 ;  /* 0x0000002600267220 */ /* 0x040fe40000410000 */
[----:B------:R-:W-:Y:S02]  /*20e80*/  FMUL.FTZ R39, R0, R39 ;  /* 0x0000002700277220 */ /* 0x000fe40000410000 */
[C---:B-1----:R-:W-:Y:S01]  /*20e90*/  HMMA.16816.F32 R4, R136.reuse, R12, R4 ;  /* 0x0000000c8804723c */ /* 0x042fe20000001804 */
[C---:B------:R-:W-:Y:S01]  /*20ea0*/  FMUL.FTZ R40, R2.reuse, R40 ;  /* 0x0000002802287220 */ /* 0x040fe20000410000 */
[----:B------:R-:W-:Y:S01]  /*20eb0*/  MUFU.EX2 R177, R177 ;  /* 0x000000b100b17308 */ /* 0x000fe20000000800 */
[----:B------:R-:W-:Y:S02]  /*20ec0*/  FMUL.FTZ R41, R2, R41 ;  /* 0x0000002902297220 */ /* 0x000fe40000410000 */
[----:B------:R-:W-:Y:S02]  /*20ed0*/  FMUL.FTZ R42, R0, R42 ;  /* 0x0000002a002a7220 */ /* 0x000fe40000410000 */
[C---:B------:R-:W-:Y:S01]  /*20ee0*/  FMUL.FTZ R12, R2.reuse, R120 ;  /* 0x00000078020c7220 */ /* 0x040fe20000410000 */
[C---:B------:R-:W-:Y:S01]  /*20ef0*/  HMMA.16816.F32 R8, R136.reuse, R14, R8 ;  /* 0x0000000e8808723c */ /* 0x040fe20000001808 */
[----:B------:R-:W-:Y:S03]  /*20f00*/  FMUL.FTZ R13, R2, R121 ;  /* 0x00000079020d7220 */ /* 0x000fe60000410000 */
[----:B------:R-:W-:Y:S01]  /*20f10*/  FMUL.FTZ R43, R0, R43 ;  /* 0x0000002b002b7220 */ /* 0x000fe20000410000 */
[----:B------:R-:W-:Y:S01]  /*20f20*/  MUFU.EX2 R178, R178 ;  /* 0x000000b200b27308 */ /* 0x000fe20000000800 */
[----:B------:R-:W-:Y:S02]  /*20f30*/  FMUL.FTZ R44, R2, R44 ;  /* 0x0000002c022c7220 */ /* 0x000fe40000410000 */
[C---:B------:R-:W-:Y:S04]  /*20f40*/  FMUL.FTZ R14, R0.reuse, R122 ;  /* 0x0000007a000e7220 */ /* 0x040fe80000410000 */
[----:B------:R-:W-:Y:S02]  /*20f50*/  FMUL.FTZ R15, R0, R123 ;  /* 0x0000007b000f7220 */ /* 0x000fe40000410000 */
[----:B------:R-:W1:Y:S01]  /*20f60*/  LDSM.16.MT88.4 R120, [R202+0xc000] ;  /* 0x00c00000ca78783b */ /* 0x000e620000004200 */
[----:B------:R-:W-:Y:S01]  /*20f70*/  FMUL.FTZ R45, R2, R45 ;  /* 0x0000002d022d7220 */ /* 0x000fe20000410000 */
[----:B------:R-:W-:Y:S01]  /*20f80*/  MUFU.EX2 R179, R179 ;  /* 0x000000b300b37308 */ /* 0x000fe20000000800 */
[C---:B------:R-:W-:Y:S02]  /*20f90*/  FMUL.FTZ R46, R0.reuse, R46 ;  /* 0x0000002e002e7220 */ /* 0x040fe40000410000 */
[C---:B------:R-:W-:Y:S01]  /*20fa0*/  HMMA.16816.F32 R12, R136.reuse, R20, R12 ;  /* 0x00000014880c723c */ /* 0x040fe2000000180c */
[----:B------:R-:W-:Y:S02]  /*20fb0*/  FMUL.FTZ R47, R0, R47 ;  /* 0x0000002f002f7220 */ /* 0x000fe40000410000 */
[C---:B------:R-:W-:Y:S02]  /*20fc0*/  FMUL.FTZ R48, R2.reuse, R48 ;  /* 0x0000003002307220 */ /* 0x040fe40000410000 */
[C---:B------:R-:W-:Y:S02]  /*20fd0*/  FMUL.FTZ R49, R2.reuse, R49 ;  /* 0x0000003102317220 */ /* 0x040fe40000410000 */
[C---:B------:R-:W-:Y:S01]  /*20fe0*/  FMUL.FTZ R20, R2.reuse, R112 ;  /* 0x0000007002147220 */ /* 0x040fe20000410000 */
[C---:B------:R-:W-:Y:S01]  /*20ff0*/  HMMA.16816.F32 R16, R136.reuse, R22, R16 ;  /* 0x000000168810723c */ /* 0x040fe20000001810 */
[----:B------:R-:W-:Y:S01]  /*21000*/  FMUL.FTZ R21, R2, R113 ;  /* 0x0000007102157220 */ /* 0x000fe20000410000 */
[----:B------:R-:W-:Y:S02]  /*21010*/  MUFU.EX2 R180, R180 ;  /* 0x000000b400b47308 */ /* 0x000fe40000000800 */
[C---:B------:R-:W-:Y:S02]  /*21020*/  FMUL.FTZ R50, R0.reuse, R50 ;  /* 0x0000003200327220 */ /* 0x040fe40000410000 */
[C---:B------:R-:W-:Y:S02]  /*21030*/  FMUL.FTZ R51, R0.reuse, R51 ;  /* 0x0000003300337220 */ /* 0x040fe40000410000 */
[C---:B------:R-:W-:Y:S04]  /*21040*/  FMUL.FTZ R22, R0.reuse, R114 ;  /* 0x0000007200167220 */ /* 0x040fe80000410000 */
[----:B------:R-:W-:Y:S01]  /*21050*/  FMUL.FTZ R23, R0, R115 ;  /* 0x0000007300177220 */ /* 0x000fe20000410000 */
[----:B------:R-:W-:Y:S01]  /*21060*/  MUFU.EX2 R181, R181 ;  /* 0x000000b500b57308 */ /* 0x000fe20000000800 */
[----:B------:R-:W2:Y:S01]  /*21070*/  LDSM.16.MT88.4 R112, [R205+0xe000] ;  /* 0x00e00000cd70783b */ /* 0x000ea20000004200 */
[C---:B------:R-:W-:Y:S02]  /*21080*/  FMUL.FTZ R52, R2.reuse, R52 ;  /* 0x0000003402347220 */ /* 0x040fe40000410000 */
[----:B------:R-:W-:Y:S02]  /*21090*/  FMUL.FTZ R53, R2, R53 ;  /* 0x0000003502357220 */ /* 0x000fe40000410000 */
[C---:B------:R-:W-:Y:S01]  /*210a0*/  HMMA.16816.F32 R20, R136.reuse, R28, R20 ;  /* 0x0000001c8814723c */ /* 0x040fe20000001814 */
[C---:B------:R-:W-:Y:S02]  /*210b0*/  FMUL.FTZ R54, R0.reuse, R54 ;  /* 0x0000003600367220 */ /* 0x040fe40000410000 */
[----:B------:R-:W-:Y:S01]  /*210c0*/  FMUL.FTZ R55, R0, R55 ;  /* 0x0000003700377220 */ /* 0x000fe20000410000 */
[----:B------:R-:W-:Y:S01]  /*210d0*/  MUFU.EX2 R182, R182 ;  /* 0x000000b600b67308 */ /* 0x000fe20000000800 */
[C---:B------:R-:W-:Y:S02]  /*210e0*/  FMUL.FTZ R56, R2.reuse, R56 ;  /* 0x0000003802387220 */ /* 0x040fe40000410000 */
[C---:B------:R-:W-:Y:S01]  /*210f0*/  FMUL.FTZ R28, R2.reuse, R104 ;  /* 0x00000068021c7220 */ /* 0x040fe20000410000 */
[C---:B------:R-:W-:Y:S01]  /*21100*/  HMMA.16816.F32 R24, R136.reuse, R30, R24 ;  /* 0x0000001e8818723c */ /* 0x040fe20000001818 */
[C---:B------:R-:W-:Y:S03]  /*21110*/  FMUL.FTZ R29, R2.reuse, R105 ;  /* 0x00000069021d7220 */ /* 0x040fe60000410000 */
[----:B------:R-:W-:Y:S02]  /*21120*/  FMUL.FTZ R57, R2, R57 ;  /* 0x0000003902397220 */ /* 0x000fe40000410000 */
[C---:B------:R-:W-:Y:S01]  /*21130*/  FMUL.FTZ R58, R0.reuse, R58 ;  /* 0x0000003a003a7220 */ /* 0x040fe20000410000 */
[----:B------:R-:W-:Y:S01]  /*21140*/  MUFU.EX2 R183, R183 ;  /* 0x000000b700b77308 */ /* 0x000fe20000000800 */
[C---:B------:R-:W-:Y:S04]  /*21150*/  FMUL.FTZ R30, R0.reuse, R106 ;  /* 0x0000006a001e7220 */ /* 0x040fe80000410000 */
[C---:B------:R-:W-:Y:S02]  /*21160*/  FMUL.FTZ R31, R0.reuse, R107 ;  /* 0x0000006b001f7220 */ /* 0x040fe40000410000 */
[----:B------:R-:W3:Y:S01]  /*21170*/  LDSM.16.MT88.4 R104, [R204+0xe000] ;  /* 0x00e00000cc68783b */ /* 0x000ee20000004200 */
[----:B------:R-:W-:Y:S02]  /*21180*/  FMUL.FTZ R59, R0, R59 ;  /* 0x0000003b003b7220 */ /* 0x000fe40000410000 */
[C---:B------:R-:W-:Y:S01]  /*21190*/  FMUL.FTZ R60, R2.reuse, R60 ;  /* 0x0000003c023c7220 */ /* 0x040fe20000410000 */
[----:B------:R-:W-:Y:S01]  /*211a0*/  MUFU.EX2 R230, R230 ;  /* 0x000000e600e67308 */ /* 0x000fe20000000800 */
[C---:B-1----:R-:W-:Y:S01]  /*211b0*/  HMMA.16816.F32 R28, R136.reuse, R120, R28 ;  /* 0x00000078881c723c */ /* 0x042fe2000000181c */
[----:B------:R-:W-:Y:S02]  /*211c0*/  FMUL.FTZ R61, R2, R61 ;  /* 0x0000003d023d7220 */ /* 0x000fe40000410000 */
        /* <DEDUP_REMOVED lines=8> */
[C---:B--2---:R-:W-:Y:S01]  /*21250*/  HMMA.16816.F32 R36, R136.reuse, R112, R36 ;  /* 0x000000708824723c */ /* 0x044fe20000001824 */
[----:B------:R-:W-:Y:S03]  /*21260*/  FMUL.FTZ R67, R0, R67 ;  /* 0x0000004300437220 */ /* 0x000fe60000410000 */
[C---:B------:R-:W-:Y:S01]  /*21270*/  FMUL.FTZ R68, R2.reuse, R68 ;  /* 0x0000004402447220 */ /* 0x040fe20000410000 */
[----:B------:R-:W-:Y:S01]  /*21280*/  MUFU.EX2 R232, R232 ;  /* 0x000000e800e87308 */ /* 0x000fe20000000800 */
[----:B------:R-:W-:Y:S02]  /*21290*/  FMUL.FTZ R69, R2, R69 ;  /* 0x0000004502457220 */ /* 0x000fe40000410000 */
[C---:B------:R-:W-:Y:S01]  /*212a0*/  HMMA.16816.F32 R40, R136.reuse, R114, R40 ;  /* 0x000000728828723c */ /* 0x040fe20000001828 */
[----:B------:R-:W-:Y:S03]  /*212b0*/  LDSM.16.MT88.4 R112, [R205+0xc800] ;  /* 0x00c80000cd70783b */ /* 0x000fe60000004200 */
[C---:B------:R-:W-:Y:S02]  /*212c0*/  FMUL.FTZ R70, R0.reuse, R70 ;  /* 0x0000004600467220 */ /* 0x040fe40000410000 */
[----:B------:R-:W-:Y:S01]  /*212d0*/  FMUL.FTZ R71, R0, R71 ;  /* 0x0000004700477220 */ /* 0x000fe20000410000 */
[----:B------:R-:W-:Y:S01]  /*212e0*/  MUFU.EX2 R237, R237 ;  /* 0x000000ed00ed7308 */ /* 0x000fe20000000800 */
[C---:B------:R-:W-:Y:S01]  /*212f0*/  FMUL.FTZ R72, R2.reuse, R72 ;  /* 0x0000004802487220 */ /* 0x040fe20000410000 */
[C---:B---3--:R-:W-:Y:S03]  /*21300*/  HMMA.16816.F32 R44, R136.reuse, R104, R44 ;  /* 0x00000068882c723c */ /* 0x048fe6000000182c */
[----:B------:R-:W-:Y:S02]  /*21310*/  FMUL.FTZ R73, R2, R73 ;  /* 0x0000004902497220 */ /* 0x000fe40000410000 */
[C---:B------:R-:W-:Y:S02]  /*21320*/  FMUL.FTZ R74, R0.reuse, R74 ;  /* 0x0000004a004a7220 */ /* 0x040fe40000410000 */
[----:B------:R-:W-:Y:S01]  /*21330*/  FMUL.FTZ R75, R0, R75 ;  /* 0x0000004b004b7220 */ /* 0x000fe20000410000 */
[----:B------:R-:W-:Y:S01]  /*21340*/  MUFU.EX2 R234, R234 ;  /* 0x000000ea00ea7308 */ /* 0x000fe20000000800 */
[C---:B------:R-:W-:Y:S01]  /*21350*/  FMUL.FTZ R84, R2.reuse, R84 ;  /* 0x0000005402547220 */ /* 0x040fe20000410000 */
[C---:B------:R-:W-:Y:S01]  /*21360*/  HMMA.16816.F32 R48, R136.reuse, R106, R48 ;  /* 0x0000006a8830723c */ /* 0x040fe20000001830 */
[----:B------:R-:W1:Y:S01]  /*21370*/  LDSM.16.MT88.4 R104, [R205+0x10000] ;  /* 0x01000000cd68783b */ /* 0x000e620000004200 */
[----:B------:R-:W-:Y:S02]  /*21380*/  FMUL.FTZ R85, R2, R85 ;  /* 0x0000005502557220 */ /* 0x000fe40000410000 */
[C---:B------:R-:W-:Y:S04]  /*21390*/  FMUL.FTZ R86, R0.reuse, R86 ;  /* 0x0000005600567220 */ /* 0x040fe80000410000 */
[C---:B------:R-:W-:Y:S01]  /*213a0*/  HMMA.16816.F32 R52, R136.reuse, R100, R52 ;  /* 0x000000648834723c */ /* 0x040fe20000001834 */
[----:B------:R-:W-:Y:S01]  /*213b0*/  FMUL.FTZ R87, R0, R87 ;  /* 0x0000005700577220 */ /* 0x000fe20000410000 */
[----:B------:R-:W-:Y:S02]  /*213c0*/  MUFU.EX2 R239, R239 ;  /* 0x000000ef00ef7308 */ /* 0x000fe40000000800 */
[-CC-:B------:R-:W-:Y:S02]  /*213d0*/  FFMA.FTZ R174, R174, R133.reuse, -R150.reuse ;  /* 0x00000085aeae7223 */ /* 0x180fe40000010896 */
[----:B------:R-:W-:Y:S02]  /*213e0*/  FFMA.FTZ R150, R148, R133, -R150 ;  /* 0x0000008594967223 */ /* 0x000fe40000010896 */
[C---:B------:R-:W-:Y:S01]  /*213f0*/  HMMA.16816.F32 R56, R136.reuse, R102, R56 ;  /* 0x000000668838723c */ /* 0x040fe20000001838 */
[----:B------:R-:W2:Y:S03]  /*21400*/  LDSM.16.MT88.4 R100, [R204+0x10000] ;  /* 0x01000000cc64783b */ /* 0x000ea60000004200 */
[----:B------:R3:W-:Y:S01]  /*21410*/  MUFU.EX2 R243, R150 ;  /* 0x0000009600f37308 */ /* 0x0007e20000000800 */
[C---:B------:R-:W-:Y:S02]  /*21420*/  FMUL.FTZ R88, R2.reuse, R88 ;  /* 0x0000005802587220 */ /* 0x040fe40000410000 */
[----:B------:R-:W-:Y:S01]  /*21430*/  FMUL.FTZ R89, R2, R89 ;  /* 0x0000005902597220 */ /* 0x000fe20000410000 */
[C---:B------:R-:W-:Y:S01]  /*21440*/  HMMA.16816.F32 R60, R136.reuse, R108, R60 ;  /* 0x0000006c883c723c */ /* 0x040fe2000000183c */
[C---:B------:R-:W-:Y:S03]  /*21450*/  FMUL.FTZ R90, R0.reuse, R90 ;  /* 0x0000005a005a7220 */ /* 0x040fe60000410000 */
[----:B------:R-:W-:Y:S02]  /*21460*/  FMUL.FTZ R91, R0, R91 ;  /* 0x0000005b005b7220 */ /* 0x000fe40000410000 */
[----:B------:R4:W-:Y:S01]  /*21470*/  MUFU.EX2 R133, R144 ;  /* 0x0000009000857308 */ /* 0x0009e20000000800 */
[C---:B------:R-:W-:Y:S01]  /*21480*/  FMUL.FTZ R92, R2.reuse, R92 ;  /* 0x0000005c025c7220 */ /* 0x040fe20000410000 */
[C---:B------:R-:W-:Y:S01]  /*21490*/  HMMA.16816.F32 R64, R136.reuse, R110, R64 ;  /* 0x0000006e8840723c */ /* 0x040fe20000001840 */
[----:B------:R-:W5:Y:S03]  /*214a0*/  LDSM.16.MT88.4 R108, [R203+0x10000] ;  /* 0x01000000cb6c783b */ /* 0x000f660000004200 */
[----:B------:R-:W-:Y:S02]  /*214b0*/  FMUL.FTZ R93, R2, R93 ;  /* 0x0000005d025d7220 */ /* 0x000fe40000410000 */
[C---:B------:R-:W-:Y:S02]  /*214c0*/  FMUL.FTZ R94, R0.reuse, R94 ;  /* 0x0000005e005e7220 */ /* 0x040fe40000410000 */
[----:B------:R-:W-:Y:S01]  /*214d0*/  FMUL.FTZ R95, R0, R95 ;  /* 0x0000005f005f7220 */ /* 0x000fe20000410000 */
[C---:B-1----:R-:W-:Y:S01]  /*214e0*/  HMMA.16816.F32 R68, R136.reuse, R104, R68 ;  /* 0x000000688844723c */ /* 0x042fe20000001844 */
[----:B------:R-:W1:Y:S01]  /*214f0*/  MUFU.EX2 R174, R174 ;  /* 0x000000ae00ae7308 */ /* 0x000e620000000800 */
[----:B---3--:R-:W-:Y:S01]  /*21500*/  LDSM.16.MT88.4 R148, [R204+0xf800] ;  /* 0x00f80000cc94783b */ /* 0x008fe20000004200 */
[C---:B------:R-:W-:Y:S02]  /*21510*/  FMUL.FTZ R96, R2.reuse, R96 ;  /* 0x0000006002607220 */ /* 0x040fe40000410000 */
[C---:B------:R-:W-:Y:S03]  /*21520*/  FMUL.FTZ R97, R2.reuse, R97 ;  /* 0x0000006102617220 */ /* 0x040fe60000410000 */
[C---:B------:R-:W-:Y:S01]  /*21530*/  HMMA.16816.F32 R72, R136.reuse, R106, R72 ;  /* 0x0000006a8848723c */ /* 0x040fe20000001848 */
[C---:B------:R-:W-:Y:S01]  /*21540*/  FMUL.FTZ R76, R2.reuse, R76 ;  /* 0x0000004c024c7220 */ /* 0x040fe20000410000 */
[----:B------:R-:W3:Y:S02]  /*21550*/  LDSM.16.MT88.4 R104, [R202+0x10000] ;  /* 0x01000000ca68783b */ /* 0x000ee40000004200 */
[----:B------:R-:W-:Y:S01]  /*21560*/  FMUL.FTZ R77, R2, R77 ;  /* 0x0000004d024d7220 */ /* 0x000fe20000410000 */
[----:B------:R-:W-:Y:S01]  /*21570*/  MUFU.EX2 R236, R236 ;  /* 0x000000ec00ec7308 */ /* 0x000fe20000000800 */
[C---:B------:R-:W-:Y:S02]  /*21580*/  FMUL.FTZ R78, R0.reuse, R78 ;  /* 0x0000004e004e7220 */ /* 0x040fe40000410000 */
[C---:B------:R-:W-:Y:S02]  /*21590*/  FMUL.FTZ R79, R0.reuse, R79 ;  /* 0x0000004f004f7220 */ /* 0x040fe40000410000 */
[----:B----4-:R-:W-:Y:S02]  /*215a0*/  LDSM.16.MT88.4 R144, [R205+0xf800] ;  /* 0x00f80000cd90783b */ /* 0x010fe40000004200 */
[C---:B------:R-:W-:Y:S02]  /*215b0*/  FMUL.FTZ R98, R0.reuse, R98 ;  /* 0x0000006200627220 */ /* 0x040fe40000410000 */
[----:B------:R-:W-:Y:S01]  /*215c0*/  FMUL.FTZ R99, R0, R99 ;  /* 0x0000006300637220 */ /* 0x000fe20000410000 */
[C---:B--2---:R-:W-:Y:S01]  /*215d0*/  HMMA.16816.F32 R76, R136.reuse, R100, R76 ;  /* 0x00000064884c723c */ /* 0x044fe2000000184c */
[C---:B------:R-:W-:Y:S01]  /*215e0*/  FMUL.FTZ R80, R2.reuse, R80 ;  /* 0x0000005002507220 */ /* 0x040fe20000410000 */
[----:B------:R-:W2:Y:S01]  /*215f0*/  MUFU.EX2 R241, R241 ;  /* 0x000000f100f17308 */ /* 0x000ea20000000800 */
[----:B------:R-:W-:Y:S02]  /*21600*/  FMUL.FTZ R81, R2, R81 ;  /* 0x0000005102517220 */ /* 0x000fe40000410000 */
[C---:B------:R-:W-:Y:S02]  /*21610*/  FMUL.FTZ R82, R0.reuse, R82 ;  /* 0x0000005200527220 */ /* 0x040fe40000410000 */
[----:B------:R-:W-:Y:S01]  /*21620*/  FMUL.FTZ R83, R0, R83 ;  /* 0x0000005300537220 */ /* 0x000fe20000410000 */
[----:B-1----:R-:W-:Y:S01]  /*21630*/  F2FP.PACK_AB R100, R175, R174 ;  /* 0x000000aeaf64723e */ /* 0x002fe200000000ff */
[----:B------:R-:W-:Y:S03]  /*21640*/  FFMA.FTZ R167, R2, R233, R167 ;  /* 0x000000e902a77223 */ /* 0x000fe600000100a7 */
[----:B------:R-:W-:Y:S01]  /*21650*/  F2FP.PACK_AB R101, R179, R178 ;  /* 0x000000b2b365723e */ /* 0x000fe200000000ff */
[----:B------:R-:W1:Y:S01]  /*21660*/  MUFU.EX2 R238, R238 ;  /* 0x000000ee00ee7308 */ /* 0x000e620000000800 */
[C---:B------:R-:W-:Y:S01]  /*21670*/  HMMA.16816.F32 R80, R136.reuse, R102, R80 ;  /* 0x000000668850723c */ /* 0x040fe20000001850 */
[----:B------:R-:W-:Y:S01]  /*21680*/  MOV R2, R132 ;  /* 0x0000008400027202 */ /* 0x000fe20000000f00 */
[----:B------:R-:W-:Y:S02]  /*21690*/  FFMA.FTZ R171, R0, R231, R171 ;  /* 0x000000e700ab7223 */ /* 0x000fe400000100ab */
[----:B------:R-:W-:Y:S02]  /*216a0*/  FADD.FTZ R166, R166, R167 ;  /* 0x000000a7a6a67221 */ /* 0x000fe40000010000 */
[----:B------:R-:W-:Y:S01]  /*216b0*/  FADD.FTZ R170, R170, R171 ;  /* 0x000000abaaaa7221 */ /* 0x000fe20000010000 */
[----:B------:R-:W-:Y:S01]  /*216c0*/  F2FP.PACK_AB R102, R177, R176 ;  /* 0x000000b0b166723e */ /* 0x000fe200000000ff */
[C---:B-----5:R-:W-:Y:S01]  /*216d0*/  HMMA.16816.F32 R84, R136.reuse, R108, R84 ;  /* 0x0000006c8854723c */ /* 0x060fe20000001854 */
[----:B------:R-:W-:Y:S01]  /*216e0*/  F2FP.PACK_AB R103, R181, R180 ;  /* 0x000000b4b567723e */ /* 0x000fe200000000ff */
[----:B------:R-:W-:Y:S02]  /*216f0*/  MUFU.EX2 R240, R240 ;  /* 0x000000f000f07308 */ /* 0x000fe40000000800 */
[----:B------:R-:W-:Y:S04]  /*21700*/  IMAD.MOV.U32 R0, RZ, RZ, R3 ;  /* 0x000000ffff007224 */ /* 0x000fe800078e0003 */
[C---:B------:R-:W-:Y:S01]  /*21710*/  HMMA.16816.F32 R88, R136.reuse, R110, R88 ;  /* 0x0000006e8858723c */ /* 0x040fe20000001858 */
[----:B------:R-:W4:Y:S03]  /*21720*/  LDSM.16.MT88.4 R108, [R204+0xc800] ;  /* 0x00c80000cc6c783b */ /* 0x000f260000004200 */
[----:B------:R-:W5:Y:S04]  /*21730*/  MUFU.EX2 R245, R245 ;  /* 0x000000f500f57308 */ /* 0x000f680000000800 */
[C---:B---3--:R-:W-:Y:S06]  /*21740*/  HMMA.16816.F32 R92, R136.reuse, R104, R92 ;  /* 0x00000068885c723c */ /* 0x048fec000000185c */
[----:B------:R-:W3:Y:S02]  /*21750*/  MUFU.EX2 R242, R242 ;  /* 0x000000f200f27308 */ /* 0x000ee40000000800 */
[----:B------:R-:W-:Y:S01]  /*21760*/  HMMA.16816.F32 R96, R136, R106, R96 ;  /* 0x0000006a8860723c */ /* 0x000fe20000001860 */
[----:B------:R-:W4:Y:S06]  /*21770*/  LDSM.16.MT88.4 R104, [R202+0xe800] ;  /* 0x00e80000ca68783b */ /* 0x000f2c0000004200 */
[----:B--2---:R-:W-:Y:S01]  /*21780*/  F2FP.PACK_AB R136, R241, R236 ;  /* 0x000000ecf188723e */ /* 0x004fe200000000ff */
[C---:B------:R-:W-:Y:S01]  /*21790*/  HMMA.16816.F32 R4, R100.reuse, R112, R4 ;  /* 0x000000706404723c */ /* 0x040fe20000001804 */
[----:B-1----:R-:W-:Y:S03]  /*217a0*/  F2FP.PACK_AB R138, R243, R238 ;  /* 0x000000eef38a723e */ /* 0x002fe600000000ff */
[----:B-----5:R-:W-:Y:S04]  /*217b0*/  F2FP.PACK_AB R137, R245, R240 ;  /* 0x000000f0f589723e */ /* 0x020fe800000000ff */
[C---:B------:R-:W-:Y:S01]  /*217c0*/  HMMA.16816.F32 R8, R100.reuse, R114, R8 ;  /* 0x000000726408723c */ /* 0x040fe20000001808 */
[----:B------:R-:W-:Y:S03]  /*217d0*/  LDSM.16.MT88.4 R112, [R204+0x10800] ;  /* 0x01080000cc70783b */ /* 0x000fe60000004200 */
[----:B---3--:R-:W-:Y:S04]  /*217e0*/  F2FP.PACK_AB R139, R133, R242 ;  /* 0x000000f2858b723e */ /* 0x008fe800000000ff */
        /* <DEDUP_REMOVED lines=17> */
[C---:B------:R-:W-:Y:S08]  /*21900*/  HMMA.16816.F32 R60, R100.reuse, R104, R60 ;  /* 0x00000068643c723c */ /* 0x040ff0000000183c */
        /* <DEDUP_REMOVED lines=97> */
[----:B------:R-:W-:Y:S04]  /*21f20*/  FADD.FTZ R182, R182, R177 ;  /* 0x000000b1b6b67221 */ /* 0x000fe80000010000 */
[----:B------:R-:W-:Y:S03]  /*21f30*/  FADD.FTZ R183, R183, R182 ;  /* 0x000000b6b7b77221 */ /* 0x000fe60000010000 */
[----:B------:R-:W-:Y:S01]  /*21f40*/  HMMA.16816.F32 R96, R136, R14, R96 ;  /* 0x0000000e8860723c */ /* 0x000fe20000001860 */
[----:B------:R-:W-:Y:S04]  /*21f50*/  FADD.FTZ R230, R230, R183 ;  /* 0x000000b7e6e67221 */ /* 0x000fe80000010000 */
[----:B------:R-:W-:Y:S04]  /*21f60*/  FADD.FTZ R235, R235, R230 ;  /* 0x000000e6ebeb7221 */ /* 0x000fe80000010000 */
[----:B------:R-:W-:Y:S04]  /*21f70*/  FADD.FTZ R236, R236, R235 ;  /* 0x000000ebecec7221 */ /* 0x000fe80000010000 */
[----:B------:R-:W-:Y:S04]  /*21f80*/  FADD.FTZ R241, R241, R236 ;  /* 0x000000ecf1f17221 */ /* 0x000fe80000010000 */
[----:B------:R-:W-:Y:S04]  /*21f90*/  FADD.FTZ R238, R238, R241 ;  /* 0x000000f1eeee7221 */ /* 0x000fe80000010000 */
[----:B------:R-:W-:Y:S01]  /*21fa0*/  FADD.FTZ R233, R243, R238 ;  /* 0x000000eef3e97221 */ /* 0x000fe20000010000 */
[----:B------:R-:W-:-:S05]  /*21fb0*/  @P0 BRA `(.L_x_7300) ;  /* 0xffffb3d000000947 */ /* 0x000fca000383ffff */
.L_x_7291:
[----:B------:R-:W-:Y:S02]  /*21fc0*/  ULDC.64 UR4, c[0x0][0x40] ;  /* 0x0000100000047ab9 */ /* 0x000fe40000000a00 */
[----:B------:R-:W-:-:S04]  /*21fd0*/  UIADD3 UR4, UP0, UR4, 0x160, URZ ;  /* 0x0000016004047890 */ /* 0x000fc8000ff1e03f */
[----:B------:R-:W-:Y:S02]  /*21fe0*/  UIADD3.X UR5, URZ, UR5, URZ, UP0, !UPT ;  /* 0x000000053f057290 */ /* 0x000fe400087fe43f */
[----:B------:R-:W-:-:S04]  /*21ff0*/  IMAD.U32 R4, RZ, RZ, UR4 ;  /* 0x00000004ff047e24 */ /* 0x000fc8000f8e00ff */
[----:B------:R-:W-:Y:S01]  /*22000*/  IMAD.U32 R5, RZ, RZ, UR5 ;  /* 0x00000005ff057e24 */ /* 0x000fe2000f8e00ff */
[----:B------:R-:W-:Y:S01]  /*22010*/  ULDC.64 UR4, c[0x0][0x118] ;  /* 0x0000460000047ab9 */ /* 0x000fe20000000a00 */
[----:B------:R-:W-:-:S03]  /*22020*/  MOV R7, 0x1f ;  /* 0x0000001f00077802 */ /* 0x000fc60000000f00 */
[----:B------:R1:W5:Y:S01]  /*22030*/  LD.E R0, [R4.64+0xd8] ;  /* 0x0000d80404007980 */ /* 0x000362000c101900 */
[----:B------:R-:W-:Y:S01]  /*22040*/  MOV R6, 0xffffffff ;  /* 0xffffffff00067802 */ /* 0x000fe20000000f00 */
[----:B------:R-:W-:Y:S05]  /*22050*/  BRA.DIV ~URZ, `(.L_x_7301) ;  /* 0x000019227f007947 */ /* 0x000fea000b800000 */
[----:B------:R2:W3:Y:S02]  /*22060*/  SHFL.BFLY PT, R10, R233, 0x2, 0x1f ;  /* 0x0c401f00e90a7f89 */ /* 0x0004e400000e0000 */
.L_x_7319:
[----:B--23--:R-:W-:Y:S01]  /*22070*/  FADD.FTZ R233, R10, R233 ;  /* 0x000000e90ae97221 */ /* 0x00cfe20000010000 */
[----:B------:R-:W-:Y:S05]  /*22080*/  BRA.DIV ~URZ, `(.L_x_7302) ;  /* 0x000019327f007947 */ /* 0x000fea000b800000 */
[----:B------:R-:W2:Y:S04]  /*22090*/  SHFL.BFLY PT, R6, R231, 0x2, 0x1f ;  /* 0x0c401f00e7067f89 */ /* 0x000ea800000e0000 */
[----:B------:R-:W3:Y:S01]  /*220a0*/  SHFL.BFLY PT, R2, R233, 0x1, 0x1f ;  /* 0x0c201f00e9027f89 */ /* 0x000ee200000e0000 */
[----:B--2---:R-:W-:Y:S02]  /*220b0*/  FADD.FTZ R11, R6, R231 ;  /* 0x000000e7060b7221 */ /* 0x004fe40000010000 */
[----:B---3--:R-:W-:-:S03]  /*220c0*/  FADD.FTZ R2, R233, R2 ;  /* 0x00000002e9027221 */ /* 0x008fc60000010000 */
[----:B------:R2:W3:Y:S04]  /*220d0*/  SHFL.BFLY PT, R10, R11, 0x1, 0x1f ;  /* 0x0c201f000b0a7f89 */ /* 0x0004e800000e0000 */
.L_x_7320:
[----:B------:R-:W4:Y:S01]  /*220e0*/  S2R R9, SR_TID.X ;  /* 0x0000000000097919 */ /* 0x000f220000002100 */
[----:B---3--:R-:W-:-:S03]  /*220f0*/  FADD.FTZ R6, R10, R11 ;  /* 0x0000000b0a067221 */ /* 0x008fc60000010000 */
[----:B------:R-:W-:Y:S01]  /*22100*/  BAR.SYNC.DEFER_BLOCKING 0x0 ;  /* 0x0000000000007b1d */ /* 0x000fe20000010000 */
[----:B------:R-:W-:Y:S02]  /*22110*/  FSETP.NE.FTZ.AND P4, PT, R2, RZ, PT ;  /* 0x000000ff0200720b */ /* 0x000fe40003f95000 */
[----:B------:R-:W-:Y:S02]  /*22120*/  FSETP.NE.FTZ.AND P3, PT, R6, RZ, PT ;  /* 0x000000ff0600720b */ /* 0x000fe40003f75000 */
[----:B------:R-:W-:Y:S01]  /*22130*/  MOV R8, 0x3f800000 ;  /* 0x3f80000000087802 */ /* 0x000fe20000000f00 */
[----:B------:R-:W-:Y:S01]  /*22140*/  ULDC.64 UR4, c[0x0][0x118] ;  /* 0x0000460000047ab9 */ /* 0x000fe20000000a00 */
[----:B------:R-:W-:-:S07]  /*22150*/  MOV R7, 0x3f800000 ;  /* 0x3f80000000077802 */ /* 0x000fce0000000f00 */
[----:B------:R-:W3:Y:S01]  /*22160*/  @P4 MUFU.RCP R8, R2 ;  /* 0x0000000200084308 */ /* 0x000ee20000001000 */
[----:B----4-:R-:W-:-:S07]  /*22170*/  SHF.R.S32.HI R10, RZ, 0x1f, R9 ;  /* 0x0000001fff0a7819 */ /* 0x010fce0000011409 */
[----:B------:R-:W4:Y:S01]  /*22180*/  @P3 MUFU.RCP R7, R6 ;  /* 0x0000000600073308 */ /* 0x000f220000001000 */
[----:B--2---:R-:W-:-:S04]  /*22190*/  LEA.HI R11, R10, R9, RZ, 0x2 ;  /* 0x000000090a0b7211 */ /* 0x004fc800078f10ff */
[--C-:B------:R-:W-:Y:S02]  /*221a0*/  SHF.R.S32.HI R13, RZ, 0x2, R11.reuse ;  /* 0x00000002ff0d7819 */ /* 0x100fe4000001140b */
[----:B------:R-:W-:Y:S01]  /*221b0*/  SHF.R.S32.HI R12, RZ, 0x1f, R11 ;  /* 0x0000001fff0c7819 */ /* 0x000fe2000001140b */
[C---:B---3--:R-:W-:Y:S01]  /*221c0*/  FMUL.FTZ R128, R8.reuse, R128 ;  /* 0x0000008008807220 */ /* 0x048fe20000410000 */
[----:B------:R-:W-:Y:S01]  /*221d0*/  LOP3.LUT R14, R11, 0x1ffffffc, RZ, 0xc0, !PT ;  /* 0x1ffffffc0b0e7812 */ /* 0x000fe200078ec0ff */
[----:B------:R-:W-:Y:S01]  /*221e0*/  FMUL.FTZ R129, R8, R129 ;  /* 0x0000008108817220 */ /* 0x000fe20000410000 */
[----:B------:R-:W-:Y:S01]  /*221f0*/  LEA.HI R12, R12, R13, RZ, 0x3 ;  /* 0x0000000d0c0c7211 */ /* 0x000fe200078f18ff */
[----:B------:R-:W-:Y:S01]  /*22200*/  FMUL.FTZ R124, R8, R124 ;  /* 0x0000007c087c7220 */ /* 0x000fe20000410000 */
[----:B------:R-:W-:Y:S01]  /*22210*/  IADD3 R14, -R14, R9, RZ ;  /* 0x000000090e0e7210 */ /* 0x000fe20007ffe1ff */
[----:B------:R-:W-:Y:S01]  /*22220*/  FMUL.FTZ R125, R8, R125 ;  /* 0x0000007d087d7220 */ /* 0x000fe20000410000 */
[----:B------:R-:W-:Y:S01]  /*22230*/  LOP3.LUT R12, R12, 0xfffffff8, RZ, 0xc0, !PT ;  /* 0xfffffff80c0c7812 */ /* 0x000fe200078ec0ff */
[----:B------:R-:W-:-:S02]  /*22240*/  FMUL.FTZ R120, R8, R120 ;  /* 0x0000007808787220 */ /* 0x000fc40000410000 */
[C---:B------:R-:W-:Y:S01]  /*22250*/  FMUL.FTZ R121, R8.reuse, R121 ;  /* 0x0000007908797220 */ /* 0x040fe20000410000 */
[----:B------:R-:W-:Y:S01]  /*22260*/  IADD3 R13, R13, -R12, RZ ;  /* 0x8000000c0d0d7210 */ /* 0x000fe20007ffe0ff */
[----:B------:R-:W-:Y:S01]  /*22270*/  FMUL.FTZ R116, R8, R116 ;  /* 0x0000007408747220 */ /* 0x000fe20000410000 */
[----:B------:R-:W-:Y:S01]  /*22280*/  LEA.HI R12, R10, R9, RZ, 0x5 ;  /* 0x000000090a0c7211 */ /* 0x000fe200078f28ff */
[C---:B------:R-:W-:Y:S01]  /*22290*/  FMUL.FTZ R117, R8.reuse, R117 ;  /* 0x0000007508757220 */ /* 0x040fe20000410000 */
[----:B------:R-:W-:Y:S01]  /*222a0*/  SHF.L.U32 R15, R13, 0x6, RZ ;  /* 0x000000060d0f7819 */ /* 0x000fe200000006ff */
[C---:B------:R-:W-:Y:S01]  /*222b0*/  FMUL.FTZ R112, R8.reuse, R112 ;  /* 0x0000007008707220 */ /* 0x040fe20000410000 */
[----:B------:R-:W-:Y:S01]  /*222c0*/  SHF.R.S32.HI R11, RZ, 0x5, R12 ;  /* 0x00000005ff0b7819 */ /* 0x000fe2000001140c */
        /* <DEDUP_REMOVED lines=19> */
[----:B------:R-:W-:Y:S01]  /*22400*/  IADD3 R15, R13, -0x20, RZ ;  /* 0xffffffe00d0f7810 */ /* 0x000fe20007ffe0ff */
[----:B------:R-:W-:-:S02]  /*22410*/  FMUL.FTZ R41, R8, R41 ;  /* 0x0000002908297220 */ /* 0x000fc40000410000 */
[C---:B------:R-:W-:Y:S01]  /*22420*/  FMUL.FTZ R44, R8.reuse, R44 ;  /* 0x0000002c082c7220 */ /* 0x040fe20000410000 */
[----:B------:R-:W-:Y:S01]  /*22430*/  @P0 IADD3 R15, R13, 0x20, RZ ;  /* 0x000000200d0f0810 */ /* 0x000fe20007ffe0ff */
        /* <DEDUP_REMOVED lines=26> */
[----:B------:R-:W-:Y:S01]  /*225e0*/  FMUL.FTZ R97, R8, R97 ;  /* 0x0000006108617220 */ /* 0x000fe20000410000 */
[----:B------:R-:W-:Y:S01]  /*225f0*/  MOV R8, 0x40 ;  /* 0x0000004000087802 */ /* 0x000fe20000000f00 */
[C---:B----4-:R-:W-:Y:S02]  /*22600*/  FMUL.FTZ R131, R7.reuse, R131 ;  /* 0x0000008307837220 */ /* 0x050fe40000410000 */
[C---:B------:R-:W-:Y:S01]  /*22610*/  FMUL.FTZ R130, R7.reuse, R130 ;  /* 0x0000008207827220 */ /* 0x040fe20000410000 */
[----:B------:R-:W-:Y:S01]  /*22620*/  SEL R8, R8, 0xffffffc0, !P1 ;  /* 0xffffffc008087807 */ /* 0x000fe20004800000 */
[----:B------:R-:W-:-:S02]  /*22630*/  FMUL.FTZ R127, R7, R127 ;  /* 0x0000007f077f7220 */ /* 0x000fc40000410000 */
[----:B------:R-:W-:Y:S01]  /*22640*/  FMUL.FTZ R126, R7, R126 ;  /* 0x0000007e077e7220 */ /* 0x000fe20000410000 */
[----:B------:R-:W-:Y:S01]  /*22650*/  IADD3 R16, R13, R8, RZ ;  /* 0x000000080d107210 */ /* 0x000fe20007ffe0ff */
[C---:B------:R-:W-:Y:S01]  /*22660*/  FMUL.FTZ R123, R7.reuse, R123 ;  /* 0x0000007b077b7220 */ /* 0x040fe20000410000 */
[----:B------:R-:W-:Y:S01]  /*22670*/  STS.64 [R14.X4+0x800], R130 ;  /* 0x000800820e007388 */ /* 0x000fe20000004a00 */
        /* <DEDUP_REMOVED lines=46> */
[----:B------:R-:W-:Y:S01]  /*22960*/  FMUL.FTZ R98, R7, R98 ;  /* 0x0000006207627220 */ /* 0x000fe20000410000 */
[----:B------:R-:W-:-:S04]  /*22970*/  MOV R7, 0x80 ;  /* 0x0000008000077802 */ /* 0x000fc80000000f00 */
[----:B------:R-:W-:Y:S02]  /*22980*/  SEL R18, R7, 0xffffff80, !P2 ;  /* 0xffffff8007127807 */ /* 0x000fe40005000000 */
[-C--:B------:R-:W-:Y:S02]  /*22990*/  IADD3 R7, R8, R15.reuse, RZ ;  /* 0x0000000f08077210 */ /* 0x080fe40007ffe0ff */
[-C--:B------:R-:W-:Y:S02]  /*229a0*/  IADD3 R8, R13, R18.reuse, RZ ;  /* 0x000000120d087210 */ /* 0x080fe40007ffe0ff */
[----:B------:R-:W-:Y:S01]  /*229b0*/  IADD3 R17, R18, R15, RZ ;  /* 0x0000000f12117210 */ /* 0x000fe20007ffe0ff */
[----:B------:R-:W-:Y:S01]  /*229c0*/  STS.64 [R7], R116 ;  /* 0x0000007407007388 */ /* 0x000fe20000000a00 */
[-C--:B------:R-:W-:Y:S02]  /*229d0*/  IADD3 R19, R16, R18.reuse, RZ ;  /* 0x0000001210137210 */ /* 0x080fe40007ffe0ff */
[----:B------:R-:W-:Y:S01]  /*229e0*/  IADD3 R18, R7, R18, RZ ;  /* 0x0000001207127210 */ /* 0x000fe20007ffe0ff */
        /* <DEDUP_REMOVED lines=28> */
[----:B------:R2:W-:Y:S04]  /*22bb0*/  STS.64 [R15+0x8800], R74 ;  /* 0x0088004a0f007388 */ /* 0x0005e80000000a00 */
        /* <DEDUP_REMOVED lines=9> */
[----:B------:R1:W-:Y:S04]  /*22c50*/  STS.64 [R19+0x8800], R94 ;  /* 0x0088005e13007388 */ /* 0x0003e80000000a00 */
[----:B------:R-:W-:Y:S04]  /*22c60*/  STS.64 [R18+0x8000], R96 ;  /* 0x0080006012007388 */ /* 0x000fe80000000a00 */
[----:B------:R-:W-:Y:S04]  /*22c70*/  STS.64 [R18+0x8800], R98 ;  /* 0x0088006212007388 */ /* 0x000fe80000000a00 */
[----:B--2---:R-:W2:Y:S04]  /*22c80*/  LD.E.64 R14, [R4.64+0xb0] ;  /* 0x0000b004040e7980 */ /* 0x004ea8000c101b00 */
[----:B------:R-:W2:Y:S04]  /*22c90*/  LD.E R113, [R4.64+0x60] ;  /* 0x0000600404717980 */ /* 0x000ea8000c101900 */
[----:B---3--:R-:W3:Y:S01]  /*22ca0*/  S2R R8, SR_TID.X ;  /* 0x0000000000087919 */ /* 0x008ee20000002100 */
[----:B------:R-:W-:-:S03]  /*22cb0*/  LEA.HI R112, R10, R9, RZ, 0x4 ;  /* 0x000000090a707211 */ /* 0x000fc600078f20ff */
[----:B------:R2:W5:Y:S01]  /*22cc0*/  LD.E R13, [R4.64+0xcc] ;  /* 0x0000cc04040d7980 */ /* 0x000562000c101900 */
[----:B------:R-:W-:-:S03]  /*22cd0*/  LOP3.LUT R112, R112, 0xfffffff0, RZ, 0xc0, !PT ;  /* 0xfffffff070707812 */ /* 0x000fc600078ec0ff */
[----:B------:R2:W5:Y:S01]  /*22ce0*/  LD.E.64 R116, [R4.64+0x78] ;  /* 0x0000780404747980 */ /* 0x000562000c101b00 */
[----:B------:R-:W-:-:S03]  /*22cf0*/  IADD3 R112, -R112, R9, RZ ;  /* 0x0000000970707210 */ /* 0x000fc60007ffe1ff */
[----:B------:R2:W5:Y:S01]  /*22d00*/  LD.E.64 R118, [R4.64+0xa8] ;  /* 0x0000a80404767980 */ /* 0x000562000c101b00 */
[----:B----4-:R-:W-:Y:S01]  /*22d10*/  LEA.HI R17, R112, R112, RZ, 0x1 ;  /* 0x0000007070117211 */ /* 0x010fe200078f08ff */
[----:B------:R-:W-:Y:S01]  /*22d20*/  @P4 MUFU.LG2 R2, R2 ;  /* 0x0000000200024308 */ /* 0x000fe20000000c00 */
[----:B------:R-:W-:Y:S01]  /*22d30*/  LOP3.LUT R12, R12, 0xffffffe0, RZ, 0xc0, !PT ;  /* 0xffffffe00c0c7812 */ /* 0x000fe200078ec0ff */
[----:B------:R-:W-:Y:S01]  /*22d40*/  BSSY B0, `(.L_x_7303) ;  /* 0x000004d000007945 */ /* 0x000fe20003800000 */
[C---:B-1----:R-:W-:Y:S02]  /*22d50*/  SHF.L.U32 R19, R17.reuse, 0x2, RZ ;  /* 0x0000000211137819 */ /* 0x042fe400000006ff */
[----:B------:R-:W-:Y:S02]  /*22d60*/  IADD3 R12, -R12, R9, RZ ;  /* 0x000000090c0c7210 */ /* 0x000fe40007ffe1ff */
[----:B------:R-:W-:Y:S01]  /*22d70*/  LOP3.LUT R17, R17, 0xffffffe, RZ, 0xc0, !PT ;  /* 0x0ffffffe11117812 */ /* 0x000fe200078ec0ff */
[----:B------:R-:W1:Y:S01]  /*22d80*/  @P3 MUFU.LG2 R6, R6 ;  /* 0x0000000600063308 */ /* 0x000e620000000c00 */
[----:B------:R-:W-:-:S02]  /*22d90*/  SHF.R.S32.HI R114, RZ, 0x1f, R11 ;  /* 0x0000001fff727819 */ /* 0x000fc4000001140b */
[----:B---3--:R-:W-:Y:S02]  /*22da0*/  SHF.R.S32.HI R7, RZ, 0x1f, R8 ;  /* 0x0000001fff077819 */ /* 0x008fe40000011408 */
[----:B------:R-:W-:Y:S02]  /*22db0*/  LOP3.LUT P0, RZ, R12, 0x3, RZ, 0xc0, !PT ;  /* 0x000000030cff7812 */ /* 0x000fe4000780c0ff */
[CC--:B------:R-:W-:Y:S02]  /*22dc0*/  LEA.HI R10, R7.reuse, R8.reuse, RZ, 0x4 ;  /* 0x00000008070a7211 */ /* 0x0c0fe400078f20ff */
[----:B------:R-:W-:Y:S02]  /*22dd0*/  LEA.HI R7, R7, R8, RZ, 0x5 ;  /* 0x0000000807077211 */ /* 0x000fe400078f28ff */
[----:B------:R-:W-:Y:S02]  /*22de0*/  SHF.R.S32.HI R10, RZ, 0x4, R10 ;  /* 0x00000004ff0a7819 */ /* 0x000fe4000001140a */
[----:B------:R-:W-:-:S02]  /*22df0*/  LOP3.LUT R7, R7, 0xffffffe0, RZ, 0xc0, !PT ;  /* 0xffffffe007077812 */ /* 0x000fc400078ec0ff */
[----:B------:R-:W-:Y:S01]  /*22e00*/  SHF.L.U32 R16, R10, 0x6, RZ ;  /* 0x000000060a107819 */ /* 0x000fe200000006ff */
[----:B-1----:R-:W-:Y:S01]  /*22e10*/  @P3 FMUL.FTZ R6, R6, 0.69314718246459960938 ;  /* 0x3f31721806063820 */ /* 0x002fe20000410000 */
[----:B------:R-:W-:Y:S02]  /*22e20*/  IADD3 R7, -R7, R8, RZ ;  /* 0x0000000807077210 */ /* 0x000fe40007ffe1ff */
[----:B------:R-:W-:Y:S02]  /*22e30*/  LOP3.LUT R16, R16, 0x1c0, RZ, 0xc0, !PT ;  /* 0x000001c010107812 */ /* 0x000fe400078ec0ff */
[----:B------:R-:W-:Y:S02]  /*22e40*/  IADD3 R17, R112, -R17, RZ ;  /* 0x8000001170117210 */ /* 0x000fe40007ffe0ff */
[----:B------:R-:W-:Y:S02]  /*22e50*/  LOP3.LUT R19, R16, 0x38, R19, 0xf8, !PT ;  /* 0x0000003810137812 */ /* 0x000fe400078ef813 */
[----:B------:R-:W-:-:S02]  /*22e60*/  SHF.R.U32.HI R16, RZ, 0x3, R16 ;  /* 0x00000003ff107819 */ /* 0x000fc40000011610 */
[----:B------:R-:W-:Y:S02]  /*22e70*/  LEA.HI R114, R114, R11, RZ, 0x2 ;  /* 0x0000000b72727211 */ /* 0x000fe400078f10ff */
[----:B------:R-:W-:Y:S02]  /*22e80*/  LOP3.LUT R16, R19, R16, RZ, 0x3c, !PT ;  /* 0x0000001013107212 */ /* 0x000fe400078e3cff */
[----:B------:R-:W-:Y:S02]  /*22e90*/  SHF.R.S32.HI R8, RZ, 0x1f, R7 ;  /* 0x0000001fff087819 */ /* 0x000fe40000011407 */
[----:B------:R-:W-:Y:S01]  /*22ea0*/  LEA R115, R17, R16, 0x2 ;  /* 0x0000001011737211 */ /* 0x000fe200078e10ff */
[----:B------:R-:W-:Y:S01]  /*22eb0*/  BAR.SYNC.DEFER_BLOCKING 0x0 ;  /* 0x0000000000007b1d */ /* 0x000fe20000010000 */
[----:B------:R-:W-:Y:S02]  /*22ec0*/  LOP3.LUT R114, R114, 0xffffffc, RZ, 0xc0, !PT ;  /* 0x0ffffffc72727812 */ /* 0x000fe400078ec0ff */
[----:B------:R-:W-:-:S02]  /*22ed0*/  LEA.HI R8, R8, R7, RZ, 0x2 ;  /* 0x0000000708087211 */ /* 0x000fc400078f10ff */
[----:B------:R-:W-:Y:S02]  /*22ee0*/  SHF.L.U32 R7, R213, 0x6, RZ ;  /* 0x00000006d5077819 */ /* 0x000fe400000006ff */
[----:B------:R-:W-:Y:S02]  /*22ef0*/  IADD3 R114, R11, -R114, RZ ;  /* 0x800000720b727210 */ /* 0x000fe40007ffe0ff */
[----:B------:R-:W-:Y:S02]  /*22f00*/  SHF.L.U32 R120, R112, 0x2, RZ ;  /* 0x0000000270787819 */ /* 0x000fe400000006ff */
[----:B------:R-:W-:Y:S02]  /*22f10*/  MOV R9, 0xff800000 ;  /* 0xff80000000097802 */ /* 0x000fe40000000f00 */
[----:B------:R-:W-:Y:S01]  /*22f20*/  MOV R11, 0xff800000 ;  /* 0xff800000000b7802 */ /* 0x000fe20000000f00 */
[----:B-----5:R-:W-:Y:S01]  /*22f30*/  @P3 FFMA.FTZ R11, R3, R0, R6 ;  /* 0x00000000030b3223 */ /* 0x020fe20000010006 */
[----:B------:R-:W-:Y:S01]  /*22f40*/  SHF.R.S32.HI R121, RZ, 0x1f, R120 ;  /* 0x0000001fff797819 */ /* 0x000fe20000011478 */
[----:B------:R-:W1:Y:S04]  /*22f50*/  LDS.128 R108, [R115.X4] ;  /* 0x00000000736c7984 */ /* 0x000e680000004c00 */
        /* <DEDUP_REMOVED lines=23> */
[----:B---3--:R-:W-:-:S04]  /*230d0*/  SHF.R.S32.HI R115, RZ, 0x2, R8 ;  /* 0x00000002ff737819 */ /* 0x008fc80000011408 */
[----:B------:R-:W-:Y:S01]  /*230e0*/  LEA R114, R114, R115, 0x4 ;  /* 0x0000007372727211 */ /* 0x000fe200078e20ff */
[----:B--2---:R-:W-:-:S04]  /*230f0*/  IMAD R14, R14, UR8, R215 ;  /* 0x000000080e0e7c24 */ /* 0x004fc8000f8e02d7 */
[----:B------:R-:W-:Y:S02]  /*23100*/  IMAD R14, R14, R113, R218 ;  /* 0x000000710e0e7224 */ /* 0x000fe400078e02da */
[----:B------:R-:W-:Y:S02]  /*23110*/  @P4 FMUL.FTZ R113, R2, 0.69314718246459960938 ;  /* 0x3f31721802714820 */ /* 0x000fe40000410000 */
[----:B------:R-:W-:Y:S02]  /*23120*/  IMAD R14, R15, R14, R7 ;  /* 0x0000000e0f0e7224 */ /* 0x000fe400078e0207 */
[----:B------:R-:W-:Y:S01]  /*23130*/  @P4 FFMA.FTZ R9, R132, R0, R113 ;  /* 0x0000000084094223 */ /* 0x000fe20000010071 */
[----:B------:R-:W-:Y:S05]  /*23140*/  @P0 BRA `(.L_x_7304) ;  /* 0x000000c000000947 */ /* 0x000fea0003800000 */
[----:B-1--4-:R-:W-:Y:S01]  /*23150*/  IMAD R3, R213, -0x40, R216 ;  /* 0xffffffc0d5037824 */ /* 0x012fe200078e02d8 */
[----:B------:R-:W-:Y:S01]  /*23160*/  IADD3 R2, R114, 0x8, RZ ;  /* 0x0000000872027810 */ /* 0x000fe20007ffe0ff */
[----:B------:R-:W-:Y:S01]  /*23170*/  ULDC.64 UR4, c[0x0][0x118] ;  /* 0x0000460000047ab9 */ /* 0x000fe20000000a00 */
[----:B------:R-:W-:-:S02]  /*23180*/  SHF.R.S32.HI R7, RZ, 0x1f, R14 ;  /* 0x0000001fff077819 */ /* 0x000fc4000001140e */
[----:B------:R-:W-:Y:S02]  /*23190*/  IADD3 R0, P0, R14, R114, RZ ;  /* 0x000000720e007210 */ /* 0x000fe40007f1e0ff */
[-C--:B------:R-:W-:Y:S02]  /*231a0*/  ISETP.GE.AND P2, PT, R114, R3.reuse, PT ;  /* 0x000000037200720c */ /* 0x080fe40003f46270 */
[----:B------:R-:W-:Y:S02]  /*231b0*/  ISETP.GE.AND P1, PT, R2, R3, PT ;  /* 0x000000030200720c */ /* 0x000fe40003f26270 */
[----:B------:R-:W-:Y:S02]  /*231c0*/  LEA.HI.X.SX32 R7, R114, R7, 0x1, P0 ;  /* 0x0000000772077211 */ /* 0x000fe400000f0eff */
[----:B------:R-:W-:-:S04]  /*231d0*/  LEA R2, P0, R0, R118, 0x2 ;  /* 0x0000007600027211 */ /* 0x000fc800078010ff */
[----:B------:R-:W-:-:S05]  /*231e0*/  LEA.HI.X R3, R0, R119, R7, 0x2, P0 ;  /* 0x0000007700037211 */ /* 0x000fca00000f1407 */
[----:B------:R1:W-:Y:S04]  /*231f0*/  @!P2 ST.E [R2.64], R9 ;  /* 0x000000090200a985 */ /* 0x0003e8000c101904 */
[----:B------:R1:W-:Y:S02]  /*23200*/  @!P1 ST.E [R2.64+0x20], R11 ;  /* 0x0000200b02009985 */ /* 0x0003e4000c101904 */
.L_x_7304:
[----:B-1--4-:R-:W-:Y:S05]  /*23210*/  BSYNC B0 ;  /* 0x0000000000007941 */ /* 0x012fea0003800000 */
.L_x_7303:
[----:B------:R-:W-:Y:S01]  /*23220*/  IMAD R213, R213, -0x40, R216 ;  /* 0xffffffc0d5d57824 */ /* 0x000fe200078e02d8 */
[----:B------:R-:W-:Y:S01]  /*23230*/  ULDC.64 UR4, c[0x0][0x118] ;  /* 0x0000460000047ab9 */ /* 0x000fe20000000a00 */
[----:B------:R-:W-:Y:S01]  /*23240*/  IMAD R13, R14, R13, RZ ;  /* 0x0000000d0e0d7224 */ /* 0x000fe200078e02ff */
[----:B------:R1:W5:Y:S01]  /*23250*/  LD.E R4, [R4.64+0xc0] ;  /* 0x0000c00404047980 */ /* 0x000362000c101900 */
[C---:B------:R-:W-:Y:S01]  /*23260*/  IMAD.WIDE R2, R10.reuse, 0xc0, R120 ;  /* 0x000000c00a027825 */ /* 0x040fe200078e0278 */
[----:B------:R-:W-:Y:S01]  /*23270*/  ISETP.GE.AND P1, PT, R10, R213, PT ;  /* 0x000000d50a00720c */ /* 0x000fe20003f26270 */
[----:B------:R-:W-:Y:S03]  /*23280*/  BSSY B0, `(.L_x_7305) ;  /* 0x0000010000007945 */ /* 0x000fe60003800000 */
[----:B------:R-:W-:-:S04]  /*23290*/  IADD3 R0, P0, R2, R13, RZ ;  /* 0x0000000d02007210 */ /* 0x000fc80007f1e0ff */
[----:B------:R-:W-:Y:S02]  /*232a0*/  LEA.HI.X.SX32 R13, R13, R3, 0x1, P0 ;  /* 0x000000030d0d7211 */ /* 0x000fe400000f0eff */
[----:B------:R-:W-:Y:S02]  /*232b0*/  LEA R6, P0, R0, R116, 0x2 ;  /* 0x0000007400067211 */ /* 0x000fe400078010ff */
[----:B------:R-:W-:Y:S02]  /*232c0*/  IADD3 R3, R120, 0x40, RZ ;  /* 0x0000004078037810 */ /* 0x000fe40007ffe0ff */
[----:B------:R-:W-:Y:S01]  /*232d0*/  LEA.HI.X R7, R0, R117, R13, 0x2, P0 ;  /* 0x0000007500077211 */ /* 0x000fe200000f140d */
[----:B------:R-:W-:Y:S05]  /*232e0*/  @P1 BRA `(.L_x_7306) ;  /* 0x0000009000001947 */ /* 0x000fea0003800000 */
[C---:B-1----:R-:W-:Y:S01]  /*232f0*/  IADD3 R5, R3.reuse, 0x40, RZ ;  /* 0x0000004003057810 */ /* 0x042fe20007ffe0ff */
[----:B------:R-:W-:Y:S01]  /*23300*/  ULDC.64 UR4, c[0x0][0x118] ;  /* 0x0000460000047ab9 */ /* 0x000fe20000000a00 */
[-C--:B-----5:R-:W-:Y:S02]  /*23310*/  ISETP.GE.AND P1, PT, R3, R4.reuse, PT ;  /* 0x000000040300720c */ /* 0x0a0fe40003f26270 */
[----:B------:R-:W-:-:S02]  /*23320*/  ISETP.GE.AND P2, PT, R120, R4, PT ;  /* 0x000000047800720c */ /* 0x000fc40003f46270 */
[----:B------:R-:W-:-:S09]  /*23330*/  ISETP.GE.AND P0, PT, R5, R4, PT ;  /* 0x000000040500720c */ /* 0x000fd20003f06270 */
[----:B------:R1:W-:Y:S04]  /*23340*/  @!P1 ST.E.128 [R6.64+0x100], R76 ;  /* 0x0001004c06009985 */ /* 0x0003e8000c101d04 */
[----:B------:R1:W-:Y:S04]  /*23350*/  @!P2 ST.E.64 [R6.64], R108 ;  /* 0x0000006c0600a985 */ /* 0x0003e8000c101b04 */
[----:B------:R1:W-:Y:S04]  /*23360*/  @!P2 ST.E.64 [R6.64+0x8], R110 ;  /* 0x0000086e0600a985 */ /* 0x0003e8000c101b04 */
[----:B------:R1:W-:Y:S02]  /*23370*/  @!P0 ST.E.128 [R6.64+0x200], R44 ;  /* 0x0002002c06008985 */ /* 0x0003e4000c101d04 */
.L_x_7306:
[----:B------:R-:W-:Y:S05]  /*23380*/  BSYNC B0 ;  /* 0x0000000000007941 */ /* 0x000fea0003800000 */
.L_x_7305:
[----:B------:R-:W-:Y:S01]  /*23390*/  IADD3 R0, R10, 0x8, RZ ;  /* 0x000000080a007810 */ /* 0x000fe20007ffe0ff */
[----:B------:R-:W-:Y:S03]  /*233a0*/  BSSY B0, `(.L_x_7307) ;  /* 0x000000b000007945 */ /* 0x000fe60003800000 */
[----:B------:R-:W-:-:S13]  /*233b0*/  ISETP.GE.AND P0, PT, R0, R213, PT ;  /* 0x000000d50000720c */ /* 0x000fda0003f06270 */
[----:B------:R-:W-:Y:S05]  /*233c0*/  @P0 BRA `(.L_x_7308) ;  /* 0x0000008000000947 */ /* 0x000fea0003800000 */
[C---:B-1----:R-:W-:Y:S01]  /*233d0*/  IADD3 R5, R3.reuse, 0x40, RZ ;  /* 0x0000004003057810 */ /* 0x042fe20007ffe0ff */
[----:B------:R-:W-:Y:S01]  /*233e0*/  ULDC.64 UR4, c[0x0][0x118] ;  /* 0x0000460000047ab9 */ /* 0x000fe20000000a00 */
[-C--:B-----5:R-:W-:Y:S02]  /*233f0*/  ISETP.GE.AND P2, PT, R120, R4.reuse, PT ;  /* 0x000000047800720c */ /* 0x0a0fe40003f46270 */
[-C--:B------:R-:W-:Y:S02]  /*23400*/  ISETP.GE.AND P1, PT, R3, R4.reuse, PT ;  /* 0x000000040300720c */ /* 0x080fe40003f26270 */
[----:B------:R-:W-:-:S09]  /*23410*/  ISETP.GE.AND P0, PT, R5, R4, PT ;  /* 0x000000040500720c */ /* 0x000fd20003f06270 */
[----:B------:R1:W-:Y:S04]  /*23420*/  @!P2 ST.E.128 [R6.64+0x1800], R104 ;  /* 0x001800680600a985 */ /* 0x0003e8000c101d04 */
[----:B------:R1:W-:Y:S04]  /*23430*/  @!P1 ST.E.128 [R6.64+0x1900], R72 ;  /* 0x0019004806009985 */ /* 0x0003e8000c101d04 */
[----:B------:R1:W-:Y:S02]  /*23440*/  @!P0 ST.E.128 [R6.64+0x1a00], R40 ;  /* 0x001a002806008985 */ /* 0x0003e4000c101d04 */
.L_x_7308:
[----:B------:R-:W-:Y:S05]  /*23450*/  BSYNC B0 ;  /* 0x0000000000007941 */ /* 0x000fea0003800000 */
.L_x_7307:
        /* <DEDUP_REMOVED lines=12> */
.L_x_7310:
[----:B------:R-:W-:Y:S05]  /*23520*/  BSYNC B0 ;  /* 0x0000000000007941 */ /* 0x000fea0003800000 */
.L_x_7309:
        /* <DEDUP_REMOVED lines=12> */
.L_x_7312:
[----:B------:R-:W-:Y:S05]  /*235f0*/  BSYNC B0 ;  /* 0x0000000000007941 */ /* 0x000fea0003800000 */
.L_x_7311:
        /* <DEDUP_REMOVED lines=12> */
.L_x_7314:
[----:B------:R-:W-:Y:S05]  /*236c0*/  BSYNC B0 ;  /* 0x0000000000007941 */ /* 0x000fea0003800000 */
.L_x_7313:
        /* <DEDUP_REMOVED lines=12> */
.L_x_7316:
[----:B------:R-:W-:Y:S05]  /*23790*/  BSYNC B0 ;  /* 0x0000000000007941 */ /* 0x000fea0003800000 */
.L_x_7315:
        /* <DEDUP_REMOVED lines=12> */
.L_x_7318:
[----:B------:R-:W-:Y:S05]  /*23860*/  BSYNC B0 ;  /* 0x0000000000007941 */ /* 0x000fea0003800000 */
.L_x_7317:
[----:B------:R-:W-:Y:S01]  /*23870*/  IADD3 R10, R10, 0x38, RZ ;  /* 0x000000380a0a7810 */ /* 0x000fe20007ffe0ff */
[----:B------:R-:W-:-:S03]  /*23880*/  IMAD.MOV.U32 R215, RZ, RZ, 0x0 ;  /* 0x00000000ffd77424 */ /* 0x000fc600078e00ff */
[----:B------:R-:W-:-:S13]  /*23890*/  ISETP.GE.AND P0, PT, R10, R213, PT ;  /* 0x000000d50a00720c */ /* 0x000fda0003f06270 */
[----:B------:R-:W-:Y:S05]  /*238a0*/  @P0 RET.REL.NODEC R214 `(_ZN5flash24flash_fwd_splitkv_kernelI23Flash_fwd_kernel_traitsILi192ELi64ELi64ELi4ELb0ELb0EN7cutlass6half_tE19Flash_kernel_traitsILi192ELi64ELi64ELi4ES3_EELb0ELb1ELb1ELb0ELb0ELb1ELb1ELb1EEEvNS_16Flash_fwd_paramsE) ;  /* 0xfffdc750d6000950 */ /* 0x000fea0003c3ffff */
[CC--:B-----5:R-:W-:Y:S01]  /*238b0*/  ISETP.GE.AND P0, PT, R3.reuse, R4.reuse, PT ;  /* 0x000000040300720c */ /* 0x0e0fe20003f06270 */
[----:B------:R-:W-:Y:S01]  /*238c0*/  ULDC.64 UR4, c[0x0][0x118] ;  /* 0x0000460000047ab9 */ /* 0x000fe20000000a00 */
[----:B------:R-:W-:Y:S01]  /*238d0*/  IADD3 R3, R3, 0x40, RZ ;  /* 0x0000004003037810 */ /* 0x000fe20007ffe0ff */
[----:B------:R-:W-:Y:S01]  /*238e0*/  IMAD.MOV.U32 R215, RZ, RZ, 0x0 ;  /* 0x00000000ffd77424 */ /* 0x000fe200078e00ff */
[----:B------:R-:W-:-:S09]  /*238f0*/  ISETP.GE.AND P1, PT, R120, R4, PT ;  /* 0x000000047800720c */ /* 0x000fd20003f26270 */
[----:B------:R2:W-:Y:S01]  /*23900*/  @!P0 ST.E.128 [R6.64+0xa900], R48 ;  /* 0x00a9003006008985 */ /* 0x0005e2000c101d04 */
[----:B------:R-:W-:-:S03]  /*23910*/  ISETP.GE.AND P0, PT, R3, R4, PT ;  /* 0x000000040300720c */ /* 0x000fc60003f06270 */
[----:B------:R2:W-:Y:S10]  /*23920*/  @!P1 ST.E.128 [R6.64+0xa800], R80 ;  /* 0x00a8005006009985 */ /* 0x0005f4000c101d04 */
[----:B------:R-:W-:Y:S05]  /*23930*/  @P0 RET.REL.NODEC R214 `(_ZN5flash24flash_fwd_splitkv_kernelI23Flash_fwd_kernel_traitsILi192ELi64ELi64ELi4ELb0ELb0EN7cutlass6half_tE19Flash_kernel_traitsILi192ELi64ELi64ELi4ES3_EELb0ELb1ELb1ELb0ELb0ELb1ELb1ELb1EEEvNS_16Flash_fwd_paramsE) ;  /* 0xfffdc6c0d6000950 */ /* 0x000fea0003c3ffff */
[----:B------:R-:W-:Y:S01]  /*23940*/  MOV R215, 0x0 ;  /* 0x0000000000d77802 */ /* 0x000fe20000000f00 */
[----:B------:R-:W-:-:S02]  /*23950*/  ULDC.64 UR4, c[0x0][0x118] ;  /* 0x0000460000047ab9 */ /* 0x000fc40000000a00 */
[----:B------:R3:W-:Y:S01]  /*23960*/  ST.E.128 [R6.64+0xaa00], R16 ;  /* 0x00aa001006007985 */ /* 0x0007e2000c101d04 */
[----:B------:R-:W-:Y:S05]  /*23970*/  RET.REL.NODEC R214 `(_ZN5flash24flash_fwd_splitkv_kernelI23Flash_fwd_kernel_traitsILi192ELi64ELi64ELi4ELb0ELb0EN7cutlass6half_tE19Flash_kernel_traitsILi192ELi64ELi64ELi4ES3_EELb0ELb1ELb1ELb0ELb0ELb1ELb1ELb1EEEvNS_16Flash_fwd_paramsE) ;  /* 0xfffdc680d6007950 */ /* 0x000fea0003c3ffff */
.L_x_7301:
[----:B------:R-:W-:Y:S02]  /*23980*/  MOV R9, 0x2 ;  /* 0x0000000200097802 */ /* 0x000fe40000000f00 */
[----:B------:R-:W-:Y:S02]  /*23990*/  MOV R8, 0x239b0 ;  /* 0x000239b000087802 */ /* 0x000fe40000000f00 */
[----:B-1---5:R-:W-:Y:S05]  /*239a0*/  CALL.REL.NOINC `($__internal_14_$__cuda_sm70_shflsync_bfly_p) ;  /* 0x000000f000007944 */ /* 0x022fea0003c00000 */
[----:B-12---:R-:W-:Y:S05]  /*239b0*/  BRA `(.L_x_7319) ;  /* 0xffffe6b000007947 */ /* 0x006fea000383ffff */
.L_x_7302:
[----:B------:R-:W-:Y:S02]  /*239c0*/  MOV R9, 0x1 ;  /* 0x0000000100097802 */ /* 0x000fe40000000f00 */
[----:B------:R-:W-:Y:S02]  /*239d0*/  MOV R8, 0x239f0 ;  /* 0x000239f000087802 */ /* 0x000fe40000000f00 */
[----:B-1---5:R-:W-:Y:S05]  /*239e0*/  CALL.REL.NOINC `($__internal_14_$__cuda_sm70_shflsync_bfly_p) ;  /* 0x000000b000007944 */ /* 0x022fea0003c00000 */
[----:B--2---:R-:W-:Y:S01]  /*239f0*/  FADD.FTZ R2, R233, R10 ;  /* 0x0000000ae9027221 */ /* 0x004fe20000010000 */
[----:B-1----:R-:W-:Y:S02]  /*23a00*/  MOV R233, R231 ;  /* 0x000000e700e97202 */ /* 0x002fe40000000f00 */
[----:B------:R-:W-:Y:S02]  /*23a10*/  MOV R9, 0x2 ;  /* 0x0000000200097802 */ /* 0x000fe40000000f00 */
[----:B------:R-:W-:-:S02]  /*23a20*/  MOV R8, 0x23a40 ;  /* 0x00023a4000087802 */ /* 0x000fc40000000f00 */
[----:B------:R-:W-:Y:S05]  /*23a30*/  CALL.REL.NOINC `($__internal_14_$__cuda_sm70_shflsync_bfly_p) ;  /* 0x0000006000007944 */ /* 0x000fea0003c00000 */
[----:B--2---:R-:W-:Y:S01]  /*23a40*/  FADD.FTZ R11, R231, R10 ;  /* 0x0000000ae70b7221 */ /* 0x004fe20000010000 */
[----:B-1----:R-:W-:-:S02]  /*23a50*/  MOV R9, 0x1 ;  /* 0x0000000100097802 */ /* 0x002fc40000000f00 */
[----:B------:R-:W-:Y:S02]  /*23a60*/  MOV R8, 0x23a90 ;  /* 0x00023a9000087802 */ /* 0x000fe40000000f00 */
[----:B------:R-:W-:Y:S02]  /*23a70*/  MOV R233, R11 ;  /* 0x0000000b00e97202 */ /* 0x000fe40000000f00 */
[----:B------:R-:W-:Y:S05]  /*23a80*/  CALL.REL.NOINC `($__internal_14_$__cuda_sm70_shflsync_bfly_p) ;  /* 0x0000001000007944 */ /* 0x000fea0003c00000 */
[----:B-12---:R-:W-:Y:S05]  /*23a90*/  BRA `(.L_x_7320) ;  /* 0xffffe64000007947 */ /* 0x006fea000383ffff */
        .weak           $__internal_14_$__cuda_sm70_shflsync_bfly_p
        .type           $__internal_14_$__cuda_sm70_shflsync_bfly_p,@function
        .size           $__internal_14_$__cuda_sm70_shflsync_bfly_p,(.L_x_7337 - $__internal_14_$__cuda_sm70_shflsync_bfly_p)
$__internal_14_$__cuda_sm70_shflsync_bfly_p:
[----:B------:R-:W-:Y:S01]  /*23aa0*/  MOV R12, R8 ;  /* 0x00000008000c7202 */ /* 0x000fe20000000f00 */
[----:B------:R-:W-:Y:S04]  /*23ab0*/  WARPSYNC R6 ;  /* 0x0000000600007348 */ /* 0x000fe80003800000 */
[----:B------:R-:W-:Y:S01]  /*23ac0*/  MOV R13, 0x0 ;  /* 0x00000000000d7802 */ /* 0x000fe20000000f00 */
[----:B------:R1:W2:Y:S03]  /*23ad0*/  SHFL.BFLY PT, R10, R233, R9, R7 ;  /* 0x0c000009e90a7389 */ /* 0x0002a600000e0007 */
[----:B------:R-:W-:Y:S05]  /*23ae0*/  RET.REL.NODEC R12 `(_ZN5flash24flash_fwd_splitkv_kernelI23Flash_fwd_kernel_traitsILi192ELi64ELi64ELi4ELb0ELb0EN7cutlass6half_tE19Flash_kernel_traitsILi192ELi64ELi64ELi4ES3_EELb0ELb1ELb1ELb0ELb0ELb1ELb1ELb1EEEvNS_16Flash_fwd_paramsE) ;  /* 0xfffdc5100c007950 */ /* 0x000fea0003c3ffff */
.L_x_7321:
        /* <DEDUP_REMOVED lines=9> */
.L_x_7337:


//--------------------- .nv.shared._ZN5flash32flash_fwd_splitkv_combine_kernelI23Flash_fwd_kernel_traitsILi192ELi64ELi64ELi4ELb0ELb0EN7cutlass6half_tE19Flash_kernel_traitsILi192ELi64ELi64ELi4ES3_EELi8ELi7ELb0EEEvNS_16Flash_fwd_paramsE --------------------------
	.section	.nv.shared._ZN5flash32flash_fwd_splitkv_combine_kernelI23Flash_fwd_kernel_traitsILi192ELi64ELi64ELi4ELb0ELb0EN7cutlass6half_tE19Flash_kernel_traitsILi192ELi64ELi64ELi4ES3_EELi8ELi7ELb0EEEvNS_16Flash_fwd_paramsE,"aw",@nobits
	.sectionflags	@""
	.align	16
.nv.shared._ZN5flash32flash_fwd_splitkv_combine_kernelI23Flash_fwd_kernel_traitsILi192ELi64ELi64ELi4ELb0ELb0EN7cutlass6half_tE19Flash_kernel_traitsILi192ELi64ELi64ELi4ES3_EELi8ELi7ELb0EEEvNS_16Flash_fwd_paramsE:
	.zero		4608


//--------------------- .nv.global                --------------------------
	.section	.nv.global,"aw",@nobits
.nv.global:
	.type		_ZN72_INTERNAL_35b72431_36_flash_fwd_split_hdim192_fp16_sm80_cu_2acf44d3_27744cute1_E,@object
	.size		_ZN72_INTERNAL_35b72431_36_flash_fwd_split_hdim192_fp16_sm80_cu_2acf44d3_27744cute1_E,(_ZN72_INTERNAL_35b72431_36_flash_fwd_split_hdim192_fp16_sm80_cu_2acf44d3_27744cuda3std3__45__cpo6cbeginE - _ZN72_INTERNAL_35b72431_36_flash_fwd_split_hdim192_fp16_sm80_cu_2acf44d3_27744cute1_E)
_ZN72_INTERNAL_35b72431_36_flash_fwd_split_hdim192_fp16_sm80_cu_2acf44d3_27744cute1_E:
	.zero		1
	.type		_ZN72_INTERNAL_35b72431_36_flash_fwd_split_hdim192_fp16_sm80_cu_2acf44d3_27744cuda3std3__45__cpo6cbeginE,@object
	.size		_ZN72_INTERNAL_35b72431_36_flash_fwd_split_hdim192_fp16_sm80_cu_2acf44d3_27744cuda3std3__45__cpo6cbeginE,(_ZN72_INTERNAL_35b72431_36_flash_fwd_split_hdim192_fp16_sm80_cu_2acf44d3_27744cuda3std3__48in_placeE - _ZN72_INTERNAL_35b72431_36_flash_fwd_split_hdim192_fp16_sm80_cu_2acf44d3_27744cuda3std3__45__cpo6cbeginE)
_ZN72_INTERNAL_35b72431_36_flash_fwd_split_hdim192_fp16_sm80_cu_2acf44d3_27744cuda3std3__45__cpo6cbeginE:
	.zero		1
	.type		_ZN72_INTERNAL_35b72431_36_flash_fwd_split_hdim192_fp16_sm80_cu_2acf44d3_27744cuda3std3__48in_placeE,@object
	.size		_ZN72_INTERNAL_35b72431_36_flash_fwd_split_hdim192_fp16_sm80_cu_2acf44d3_27744cuda3std3__48in_placeE,(_ZN72_INTERNAL_35b72431_36_flash_fwd_split_hdim192_fp16_sm80_cu_2acf44d3_27744cuda3std6ranges3__45__cpo9iter_moveE - _ZN72_INTERNAL_35b72431_36_flash_fwd_split_hdim192_fp16_sm80_cu_2acf44d3_27744cuda3std3__48in_placeE)
_ZN72_INTERNAL_35b72431_36_flash_fwd_split_hdim192_fp16_sm80_cu_2acf44d3_27744cuda3std3__48in_placeE:
	.zero		1
	.type		_ZN72_INTERNAL_35b72431_36_flash_fwd_split_hdim192_fp16_sm80_cu_2acf44d3_27744cuda3std6ranges3__45__cpo9iter_moveE,@object
	.size		_ZN72_INTERNAL_35b72431_36_flash_fwd_split_hdim192_fp16_sm80_cu_2acf44d3_27744cuda3std6ranges3__45__cpo9iter_moveE,(_ZN72_INTERNAL_35b72431_36_flash_fwd_split_hdim192_fp16_sm80_cu_2acf44d3_27744cuda3std3__45__cpo5beginE - _ZN72_INTERNAL_35b72431_36_flash_fwd_split_hdim192_fp16_sm80_cu_2acf44d3_27744cuda3std6ranges3__45__cpo9iter_moveE)
_ZN72_INTERNAL_35b72431_36_flash_fwd_split_hdim192_fp16_sm80_cu_2acf44d3_27744cuda3std6ranges3__45__cpo9iter_moveE:
	.zero		1
	.type		_ZN72_INTERNAL_35b72431_36_flash_fwd_split_hdim192_fp16_sm80_cu_2acf44d3_27744cuda3std3__45__cpo5beginE,@object
	.size		_ZN72_INTERNAL_35b72431_36_flash_fwd_split_hdim192_fp16_sm80_cu_2acf44d3_27744cuda3std3__45__cpo5beginE,(_ZN72_INTERNAL_35b72431_36_flash_fwd_split_hdim192_fp16_sm80_cu_2acf44d3_27744cuda3std3__474_GLOBAL__N__35b72431_36_flash_fwd_split_hdim192_fp16_sm80_cu_2acf44d3_27746ignoreE - _ZN72_INTERNAL_35b72431_36_flash_fwd_split_hdim192_fp16_sm80_cu_2acf44d3_27744cuda3std3__45__cpo5beginE)
_ZN72_INTERNAL_35b72431_36_flash_fwd_split_hdim192_fp16_sm80_cu_2acf44d3_27744cuda3std3__45__cpo5beginE:
	.zero		1
	.type		_ZN72_INTERNAL_35b72431_36_flash_fwd_split_hdim192_fp16_sm80_cu_2acf44d3_27744cuda3std3__474_GLOBAL__N__35b72431_36_flash_fwd_split_hdim192_fp16_sm80_cu_2acf44d3_27746ignoreE,@object
	.size		_ZN72_INTERNAL_35b72431_36_flash_fwd_split_hdim192_fp16_sm80_cu_2acf44d3_27744cuda3std3__474_GLOBAL__N__35b72431_36_flash_fwd_split_hdim192_fp16_sm80_cu_2acf44d3_27746ignoreE,(_ZN72_INTERNAL_35b72431_36_flash_fwd_split_hdim192_fp16_sm80_cu_2acf44d3_27744cute7productE - _ZN72_INTERNAL_35b72431_36_flash_fwd_split_hdim192_fp16_sm80_cu_2acf44d3_27744cuda3std3__474_GLOBAL__N__35b72431_36_flash_fwd_split_hdim192_fp16_sm80_cu_2acf44d3_27746ignoreE)
_ZN72_INTERNAL_35b72431_36_flash_fwd_split_hdim192_fp16_sm80_cu_2acf44d3_27744cuda3std3__474_GLOBAL__N__35b72431_36_flash_fwd_split_hdim192_fp16_sm80_cu_2acf44d3_27746ignoreE:
	.zero		1
	.type		_ZN72_INTERNAL_35b72431_36_flash_fwd_split_hdim192_fp16_sm80_cu_2acf44d3_27744cute7productE,@object
	.size		_ZN72_INTERNAL_35b72431_36_flash_fwd_split_hdim192_fp16_sm80_cu_2acf44d3_27744cute7productE,(_ZN72_INTERNAL_35b72431_36_flash_fwd_split_hdim192_fp16_sm80_cu_2acf44d3_27744cuda3std3__45__cpo3endE - _ZN72_INTERNAL_35b72431_36_flash_fwd_split_hdim192_fp16_sm80_cu_2acf44d3_27744cute7productE)
_ZN72_INTERNAL_35b72431_36_flash_fwd_split_hdim192_fp16_sm80_cu_2acf44d3_27744cute7productE:
	.zero		1
	.type		_ZN72_INTERNAL_35b72431_36_flash_fwd_split_hdim192_fp16_sm80_cu_2acf44d3_27744cuda3std3__45__cpo3endE,@object
	.size		_ZN72_INTERNAL_35b72431_36_flash_fwd_split_hdim192_fp16_sm80_cu_2acf44d3_27744cuda3std3__45__cpo3endE,(_ZN72_INTERNAL_35b72431_36_flash_fwd_split_hdim192_fp16_sm80_cu_2acf44d3_27744cuda3std3__419piecewise_constructE - _ZN72_INTERNAL_35b72431_36_flash_fwd_split_hdim192_fp16_sm80_cu_2acf44d3_27744cuda3std3__45__cpo3endE)
_ZN72_INTERNAL_35b72431_36_flash_fwd_split_hdim192_fp16_sm80_cu_2acf44d3_27744cuda3std3__45__cpo3endE:
	.zero		1
	.type		_ZN72_INTERNAL_35b72431_36_flash_fwd_split_hdim192_fp16_sm80_cu_2acf44d3_27744cuda3std3__419piecewise_constructE,@object
	.size		_ZN72_INTERNAL_35b72431_36_flash_fwd_split_hdim192_fp16_sm80_cu_2acf44d3_27744cuda3std3__419piecewise_constructE,(_ZN72_INTERNAL_35b72431_36_flash_fwd_split_hdim192_fp16_sm80_cu_2acf44d3_27744cuda3std3__45__cpo4cendE - _ZN72_INTERNAL_35b72431_36_flash_fwd_split_hdim192_fp16_sm80_cu_2acf44d3_27744cuda3std3__419piecewise_constructE)
_ZN72_INTERNAL_35b72431_36_flash_fwd_split_hdim192_fp16_sm80_cu_2acf44d3_27744cuda3std3__419piecewise_constructE:
	.zero		1
	.type		_ZN72_INTERNAL_35b72431_36_flash_fwd_split_hdim192_fp16_sm80_cu_2acf44d3_27744cuda3std3__45__cpo4cendE,@object
	.size		_ZN72_INTERNAL_35b72431_36_flash_fwd_split_hdim192_fp16_sm80_cu_2acf44d3_27744cuda3std3__45__cpo4cendE,(_ZN72_INTERNAL_35b72431_36_flash_fwd_split_hdim192_fp16_sm80_cu_2acf44d3_27744cuda3std6ranges3__45__cpo4swapE - _ZN72_INTERNAL_35b72431_36_flash_fwd_split_hdim192_fp16_sm80_cu_2acf44d3_27744cuda3std3__45__cpo4cendE)
_ZN72_INTERNAL_35b72431_36_flash_fwd_split_hdim192_fp16_sm80_cu_2acf44d3_27744cuda3std3__45__cpo4cendE:
	.zero		1
	.type		_ZN72_INTERNAL_35b72431_36_flash_fwd_split_hdim192_fp16_sm80_cu_2acf44d3_27744cuda3std6ranges3__45__cpo4swapE,@object
	.size		_ZN72_INTERNAL_35b72431_36_flash_fwd_split_hdim192_fp16_sm80_cu_2acf44d3_27744cuda3std6ranges3__45__cpo4swapE,(.L_7 - _ZN72_INTERNAL_35b72431_36_flash_fwd_split_hdim192_fp16_sm80_cu_2acf44d3_27744cuda3std6ranges3__45__cpo4swapE)
_ZN72_INTERNAL_35b72431_36_flash_fwd_split_hdim192_fp16_sm80_cu_2acf44d3_27744cuda3std6ranges3__45__cpo4swapE:
	.zero		1
.L_7:


//--------------------- .nv.shared._ZN5flash32flash_fwd_splitkv_combine_kernelI23Flash_fwd_kernel_traitsILi192ELi64ELi64ELi4ELb0ELb0EN7cutlass6half_tE19Flash_kernel_traitsILi192ELi64ELi64ELi4ES3_EELi8ELi6ELb0EEEvNS_16Flash_fwd_paramsE --------------------------
	.section	.nv.shared._ZN5flash32flash_fwd_splitkv_combine_kernelI23Flash_fwd_kernel_traitsILi192ELi64ELi64ELi4ELb0ELb0EN7cutlass6half_tE19Flash_kernel_traitsILi192ELi64ELi64ELi4ES3_EELi8ELi6ELb0EEEvNS_16Flash_fwd_paramsE,"aw",@nobits
	.sectionflags	@""
	.align	16
.nv.shared._ZN5flash32flash_fwd_splitkv_combine_kernelI23Flash_fwd_kernel_traitsILi192ELi64ELi64ELi4ELb0ELb0EN7cutlass6half_tE19Flash_kernel_traitsILi192ELi64ELi64ELi4ES3_EELi8ELi6ELb0EEEvNS_16Flash_fwd_paramsE:
	.zero		2304


//--------------------- .nv.shared._ZN5flash32flash_fwd_splitkv_combine_kernelI23Flash_fwd_kernel_traitsILi192ELi64ELi64ELi4ELb0ELb0EN7cutlass6half_tE19Flash_kernel_traitsILi192ELi64ELi64ELi4ES3_EELi8ELi5ELb0EEEvNS_16Flash_fwd_paramsE --------------------------
	.section	.nv.shared._ZN5flash32flash_fwd_splitkv_combine_kernelI23Flash_fwd_kernel_traitsILi192ELi64ELi64ELi4ELb0ELb0EN7cutlass6half_tE19Flash_kernel_traitsILi192ELi64ELi64ELi4ES3_EELi8ELi5ELb0EEEvNS_16Flash_fwd_paramsE,"aw",@nobits
	.sectionflags	@""
	.align	16
.nv.shared._ZN5flash32flash_fwd_splitkv_combine_kernelI23Flash_fwd_kernel_traitsILi192ELi64ELi64ELi4ELb0ELb0EN7cutlass6half_tE19Flash_kernel_traitsILi192ELi64ELi64ELi4ES3_EELi8ELi5ELb0EEEvNS_16Flash_fwd_paramsE:
	.zero		1152


//--------------------- .nv.shared._ZN5flash32flash_fwd_splitkv_combine_kernelI23Flash_fwd_kernel_traitsILi192ELi64ELi64ELi4ELb0ELb0EN7cutlass6half_tE19Flash_kernel_traitsILi192ELi64ELi64ELi4ES3_EELi8ELi4ELb0EEEvNS_16Flash_fwd_paramsE --------------------------
	.section	.nv.shared._ZN5flash32flash_fwd_splitkv_combine_kernelI23Flash_fwd_kernel_traitsILi192ELi64ELi64ELi4ELb0ELb0EN7cutlass6half_tE19Flash_kernel_traitsILi192ELi64ELi64ELi4ES3_EELi8ELi4ELb0EEEvNS_16Flash_fwd_paramsE,"aw",@nobits
	.sectionflags	@""
	.align	16
.nv.shared._ZN5flash32flash_fwd_splitkv_combine_kernelI23Flash_fwd_kernel_traitsILi192ELi64ELi64ELi4ELb0ELb0EN7cutlass6half_tE19Flash_kernel_traitsILi192ELi64ELi64ELi4ES3_EELi8ELi4ELb0EEEvNS_16Flash_fwd_paramsE:
	.zero		576


//--------------------- .nv.shared._ZN5flash32flash_fwd_splitkv_combine_kernelI23Flash_fwd_kernel_traitsILi192ELi64ELi64ELi4ELb0ELb0EN7cutlass6half_tE19Flash_kernel_traitsILi192ELi64ELi64ELi4ES3_EELi8ELi3ELb0EEEvNS_16Flash_fwd_paramsE --------------------------
	.section	.nv.shared._ZN5flash32flash_fwd_splitkv_combine_kernelI23Flash_fwd_kernel_traitsILi192ELi64ELi64ELi4ELb0ELb0EN7cutlass6half_tE19Flash_kernel_traitsILi192ELi64ELi64ELi4ES3_EELi8ELi3ELb0EEEvNS_16Flash_fwd_paramsE,"aw",@nobits
	.sectionflags	@""
	.align	16
.nv.shared._ZN5flash32flash_fwd_splitkv_combine_kernelI23Flash_fwd_kernel_traitsILi192ELi64ELi64ELi4ELb0ELb0EN7cutlass6half_tE19Flash_kernel_traitsILi192ELi64ELi64ELi4ES3_EELi8ELi3ELb0EEEvNS_16Flash_fwd_paramsE:
	.zero		288


//--------------------- .nv.shared._ZN5flash32flash_fwd_splitkv_combine_kernelI23Flash_fwd_kernel_traitsILi192ELi64ELi64ELi4ELb0ELb0EN7cutlass6half_tE19Flash_kernel_traitsILi192ELi64ELi64ELi4ES3_EELi8ELi2ELb0EEEvNS_16Flash_fwd_paramsE --------------------------
	.section	.nv.shared._ZN5flash32flash_fwd_splitkv_combine_kernelI23Flash_fwd_kernel_traitsILi192ELi64ELi64ELi4ELb0ELb0EN7cutlass6half_tE19Flash_kernel_traitsILi192ELi64ELi64ELi4ES3_EELi8ELi2ELb0EEEvNS_16Flash_fwd_paramsE,"aw",@nobits
	.sectionflags	@""
	.align	16
.nv.shared._ZN5flash32flash_fwd_splitkv_combine_kernelI23Flash_fwd_kernel_traitsILi192ELi64ELi64ELi4ELb0ELb0EN7cutlass6half_tE19Flash_kernel_traitsILi192ELi64ELi64ELi4ES3_EELi8ELi2ELb0EEEvNS_16Flash_fwd_paramsE:
	.zero		144


//--------------------- .nv.shared._ZN5flash32flash_fwd_splitkv_combine_kernelI23Flash_fwd_kernel_traitsILi192ELi64ELi64ELi4ELb0ELb0EN7cutlass6half_tE19Flash_kernel_traitsILi192ELi64ELi64ELi4ES3_EELi8ELi1ELb0EEEvNS_16Flash_fwd_paramsE --------------------------
	.section	.nv.shared._ZN5flash32flash_fwd_splitkv_combine_kernelI23Flash_fwd_kernel_traitsILi192ELi64ELi64ELi4ELb0ELb0EN7cutlass6half_tE19Flash_kernel_traitsILi192ELi64ELi64ELi4ES3_EELi8ELi1ELb0EEEvNS_16Flash_fwd_paramsE,"aw",@nobits
	.sectionflags	@""
	.align	16
.nv.shared._ZN5flash32flash_fwd_splitkv_combine_kernelI23Flash_fwd_kernel_traitsILi192ELi64ELi64ELi4ELb0ELb0EN7cutlass6half_tE19Flash_kernel_traitsILi192ELi64ELi64ELi4ES3_EELi8ELi1ELb0EEEvNS_16Flash_fwd_paramsE:
	.zero		80


//--------------------- .nv.shared._ZN5flash32flash_fwd_splitkv_combine_kernelI23Flash_fwd_kernel_traitsILi192ELi64ELi64ELi4ELb0ELb0EN7cutlass6half_tE19Flash_kernel_traitsILi192ELi64ELi64ELi4ES3_EELi8ELi7ELb1EEEvNS_16Flash_fwd_paramsE --------------------------
	.section	.nv.shared._ZN5flash32flash_fwd_splitkv_combine_kernelI23Flash_fwd_kernel_traitsILi192ELi64ELi64ELi4ELb0ELb0EN7cutlass6half_tE19Flash_kernel_traitsILi192ELi64ELi64ELi4ES3_EELi8ELi7ELb1EEEvNS_16Flash_fwd_paramsE,"aw",@nobits
	.sectionflags	@""
	.align	16
.nv.shared._ZN5flash32flash_fwd_splitkv_combine_kernelI23Flash_fwd_kernel_traitsILi192ELi64ELi64ELi4ELb0ELb0EN7cutlass6half_tE19Flash_kernel_traitsILi192ELi64ELi64ELi4ES3_EELi8ELi7ELb1EEEvNS_16Flash_fwd_paramsE:
	.zero		4608


//--------------------- .nv.shared._ZN5flash32flash_fwd_splitkv_combine_kernelI23Flash_fwd_kernel_traitsILi192ELi64ELi64ELi4ELb0ELb0EN7cutlass6half_tE19Flash_kernel_traitsILi192ELi64ELi64ELi4ES3_EELi8ELi6ELb1EEEvNS_16Flash_fwd_paramsE --------------------------
	.section	.nv.shared._ZN5flash32flash_fwd_splitkv_combine_kernelI23Flash_fwd_kernel_traitsILi192ELi64ELi64ELi4ELb0ELb0EN7cutlass6half_tE19Flash_kernel_traitsILi192ELi64ELi64ELi4ES3_EELi8ELi6ELb1EEEvNS_16Flash_fwd_paramsE,"aw",@nobits
	.sectionflags	@""
	.align	16
.nv.shared._ZN5flash32flash_fwd_splitkv_combine_kernelI23Flash_fwd_kernel_traitsILi192ELi64ELi64ELi4ELb0ELb0EN7cutlass6half_tE19Flash_kernel_traitsILi192ELi64ELi64ELi4ES3_EELi8ELi6ELb1EEEvNS_16Flash_fwd_paramsE:
	.zero		2304


//--------------------- .nv.shared._ZN5flash32flash_fwd_splitkv_combine_kernelI23Flash_fwd_kernel_traitsILi192ELi64ELi64ELi4ELb0ELb0EN7cutlass6half_tE19Flash_kernel_traitsILi192ELi64ELi64ELi4ES3_EELi8ELi5ELb1EEEvNS_16Flash_fwd_paramsE --------------------------
	.section	.nv.shared._ZN5flash32flash_fwd_splitkv_combine_kernelI23Flash_fwd_kernel_traitsILi192ELi64ELi64ELi4ELb0ELb0EN7cutlass6half_tE19Flash_kernel_traitsILi192ELi64ELi64ELi4ES3_EELi8ELi5ELb1EEEvNS_16Flash_fwd_paramsE,"aw",@nobits
	.sectionflags	@""
	.align	16
.nv.shared._ZN5flash32flash_fwd_splitkv_combine_kernelI23Flash_fwd_kernel_traitsILi192ELi64ELi64ELi4ELb0ELb0EN7cutlass6half_tE19Flash_kernel_traitsILi192ELi64ELi64ELi4ES3_EELi8ELi5ELb1EEEvNS_16Flash_fwd_paramsE:
	.zero		1152


//--------------------- .nv.shared._ZN5flash32flash_fwd_splitkv_combine_kernelI23Flash_fwd_kernel_traitsILi192ELi64ELi64ELi4ELb0ELb0EN7cutlass6half_tE19Flash_kernel_traitsILi192ELi64ELi64ELi4ES3_EELi8ELi4ELb1EEEvNS_16Flash_fwd_paramsE --------------------------
	.section	.nv.shared._ZN5flash32flash_fwd_splitkv_combine_kernelI23Flash_fwd_kernel_traitsILi192ELi64ELi64ELi4ELb0ELb0EN7cutlass6half_tE19Flash_kernel_traitsILi192ELi64ELi64ELi4ES3_EELi8ELi4ELb1EEEvNS_16Flash_fwd_paramsE,"aw",@nobits
	.sectionflags	@""
	.align	16
.nv.shared._ZN5flash32flash_fwd_splitkv_combine_kernelI23Flash_fwd_kernel_traitsILi192ELi64ELi64ELi4ELb0ELb0EN7cutlass6half_tE19Flash_kernel_traitsILi192ELi64ELi64ELi4ES3_EELi8ELi4ELb1EEEvNS_16Flash_fwd_paramsE:
	.zero		576


//--------------------- .nv.shared._ZN5flash32flash_fwd_splitkv_combine_kernelI23Flash_fwd_kernel_traitsILi192ELi64ELi64ELi4ELb0ELb0EN7cutlass6half_tE19Flash_kernel_traitsILi192ELi64ELi64ELi4ES3_EELi8ELi3ELb1EEEvNS_16Flash_fwd_paramsE --------------------------
	.section	.nv.shared._ZN5flash32flash_fwd_splitkv_combine_kernelI23Flash_fwd_kernel_traitsILi192ELi64ELi64ELi4ELb0ELb0EN7cutlass6half_tE19Flash_kernel_traitsILi192ELi64ELi64ELi4ES3_EELi8ELi3ELb1EEEvNS_16Flash_fwd_paramsE,"aw",@nobits
	.sectionflags	@""
	.align	16
.nv.shared._ZN5flash32flash_fwd_splitkv_combine_kernelI23Flash_fwd_kernel_traitsILi192ELi64ELi64ELi4ELb0ELb0EN7cutlass6half_tE19Flash_kernel_traitsILi192ELi64ELi64ELi4ES3_EELi8ELi3ELb1EEEvNS_16Flash_fwd_paramsE:
	.zero		288


//--------------------- .nv.shared._ZN5flash32flash_fwd_splitkv_combine_kernelI23Flash_fwd_kernel_traitsILi192ELi64ELi64ELi4ELb0ELb0EN7cutlass6half_tE19Flash_kernel_traitsILi192ELi64ELi64ELi4ES3_EELi8ELi2ELb1EEEvNS_16Flash_fwd_paramsE --------------------------
	.section	.nv.shared._ZN5flash32flash_fwd_splitkv_combine_kernelI23Flash_fwd_kernel_traitsILi192ELi64ELi64ELi4ELb0ELb0EN7cutlass6half_tE19Flash_kernel_traitsILi192ELi64ELi64ELi4ES3_EELi8ELi2ELb1EEEvNS_16Flash_fwd_paramsE,"aw",@nobits
	.sectionflags	@""
	.align	16
.nv.shared._ZN5flash32flash_fwd_splitkv_combine_kernelI23Flash_fwd_kernel_traitsILi192ELi64ELi64ELi4ELb0ELb0EN7cutlass6half_tE19Flash_kernel_traitsILi192ELi64ELi64ELi4ES3_EELi8ELi2ELb1EEEvNS_16Flash_fwd_paramsE:
	.zero		144


//--------------------- .nv.shared._ZN5flash32flash_fwd_splitkv_combine_kernelI23Flash_fwd_kernel_traitsILi192ELi64ELi64ELi4ELb0ELb0EN7cutlass6half_tE19Flash_kernel_traitsILi192ELi64ELi64ELi4ES3_EELi8ELi1ELb1EEEvNS_16Flash_fwd_paramsE --------------------------
	.section	.nv.shared._ZN5flash32flash_fwd_splitkv_combine_kernelI23Flash_fwd_kernel_traitsILi192ELi64ELi64ELi4ELb0ELb0EN7cutlass6half_tE19Flash_kernel_traitsILi192ELi64ELi64ELi4ES3_EELi8ELi1ELb1EEEvNS_16Flash_fwd_paramsE,"aw",@nobits
	.sectionflags	@""
	.align	16
.nv.shared._ZN5flash32flash_fwd_splitkv_combine_kernelI23Flash_fwd_kernel_traitsILi192ELi64ELi64ELi4ELb0ELb0EN7cutlass6half_tE19Flash_kernel_traitsILi192ELi64ELi64ELi4ES3_EELi8ELi1ELb1EEEvNS_16Flash_fwd_paramsE:
	.zero		80


//--------------------- .nv.shared._ZN5flash24flash_fwd_splitkv_kernelI23Flash_fwd_kernel_traitsILi192ELi64ELi64ELi4ELb0ELb0EN7cutlass6half_tE19Flash_kernel_traitsILi192ELi64ELi64ELi4ES3_EELb0ELb0ELb0ELb0ELb0ELb0ELb0ELb0EEEvNS_16Flash_fwd_paramsE --------------------------
	.section	.nv.shared._ZN5flash24flash_fwd_splitkv_kernelI23Flash_fwd_kernel_traitsILi192ELi64ELi64ELi4ELb0ELb0EN7cutlass6half_tE19Flash_kernel_traitsILi192ELi64ELi64ELi4ES3_EELb0ELb0ELb0ELb0ELb0ELb0ELb0ELb0EEEvNS_16Flash_fwd_paramsE,"aw",@nobits
	.sectionflags	@""
	.align	16


//--------------------- .nv.shared._ZN5flash24flash_fwd_splitkv_kernelI23Flash_fwd_kernel_traitsILi192ELi64ELi64ELi4ELb0ELb0EN7cutlass6half_tE19Flash_kernel_traitsILi192ELi64ELi64ELi4ES3_EELb0ELb0ELb0ELb0ELb0ELb1ELb0ELb0EEEvNS_16Flash_fwd_paramsE --------------------------
	.section	.nv.shared._ZN5flash24flash_fwd_splitkv_kernelI23Flash_fwd_kernel_traitsILi192ELi64ELi64ELi4ELb0ELb0EN7cutlass6half_tE19Flash_kernel_traitsILi192ELi64ELi64ELi4ES3_EELb0ELb0ELb0ELb0ELb0ELb1ELb0ELb0EEEvNS_16Flash_fwd_paramsE,"aw",@nobits
	.sectionflags	@""
	.align	16


//--------------------- .nv.shared._ZN5flash24flash_fwd_splitkv_kernelI23Flash_fwd_kernel_traitsILi192ELi64ELi64ELi4ELb0ELb0EN7cutlass6half_tE19Flash_kernel_traitsILi192ELi64ELi64ELi4ES3_EELb0ELb0ELb0ELb0ELb0ELb0ELb0ELb1EEEvNS_16Flash_fwd_paramsE --------------------------
	.section	.nv.shared._ZN5flash24flash_fwd_splitkv_kernelI23Flash_fwd_kernel_traitsILi192ELi64ELi64ELi4ELb0ELb0EN7cutlass6half_tE19Flash_kernel_traitsILi192ELi64ELi64ELi4ES3_EELb0ELb0ELb0ELb0ELb0ELb0ELb0ELb1EEEvNS_16Flash_fwd_paramsE,"aw",@nobits
	.sectionflags	@""
	.align	16


//--------------------- .nv.shared._ZN5flash24flash_fwd_splitkv_kernelI23Flash_fwd_kernel_traitsILi192ELi64ELi64ELi4ELb0ELb0EN7cutlass6half_tE19Flash_kernel_traitsILi192ELi64ELi64ELi4ES3_EELb0ELb0ELb0ELb0ELb0ELb1ELb0ELb1EEEvNS_16Flash_fwd_paramsE --------------------------
	.section	.nv.shared._ZN5flash24flash_fwd_splitkv_kernelI23Flash_fwd_kernel_traitsILi192ELi64ELi64ELi4ELb0ELb0EN7cutlass6half_tE19Flash_kernel_traitsILi192ELi64ELi64ELi4ES3_EELb0ELb0ELb0ELb0ELb0ELb1ELb0ELb1EEEvNS_16Flash_fwd_paramsE,"aw",@nobits
	.sectionflags	@""
	.align	16


//--------------------- .nv.shared._ZN5flash24flash_fwd_splitkv_kernelI23Flash_fwd_kernel_traitsILi192ELi64ELi64ELi4ELb0ELb0EN7cutlass6half_tE19Flash_kernel_traitsILi192ELi64ELi64ELi4ES3_EELb0ELb0ELb0ELb0ELb0ELb0ELb1ELb0EEEvNS_16Flash_fwd_paramsE --------------------------
	.section	.nv.shared._ZN5flash24flash_fwd_splitkv_kernelI23Flash_fwd_kernel_traitsILi192ELi64ELi64ELi4ELb0ELb0EN7cutlass6half_tE19Flash_kernel_traitsILi192ELi64ELi64ELi4ES3_EELb0ELb0ELb0ELb0ELb0ELb0ELb1ELb0EEEvNS_16Flash_fwd_paramsE,"aw",@nobits
	.sectionflags	@""
	.align	16


//--------------------- .nv.shared._ZN5flash24flash_fwd_splitkv_kernelI23Flash_fwd_kernel_traitsILi192ELi64ELi64ELi4ELb0ELb0EN7cutlass6half_tE19Flash_kernel_traitsILi192ELi64ELi64ELi4ES3_EELb0ELb0ELb0ELb0ELb0ELb1ELb1ELb0EEEvNS_16Flash_fwd_paramsE --------------------------
	.section	.nv.shared._ZN5flash24flash_fwd_splitkv_kernelI23Flash_fwd_kernel_traitsILi192ELi64ELi64ELi4ELb0ELb0EN7cutlass6half_tE19Flash_kernel_traitsILi192ELi64ELi64ELi4ES3_EELb0ELb0ELb0ELb0ELb0ELb1ELb1ELb0EEEvNS_16Flash_fwd_paramsE,"aw",@nobits
	.sectionflags	@""
	.align	16


//--------------------- .nv.shared._ZN5flash24flash_fwd_splitkv_kernelI23Flash_fwd_kernel_traitsILi192ELi64ELi64ELi4ELb0ELb0EN7cutlass6half_tE19Flash_kernel_traitsILi192ELi64ELi64ELi4ES3_EELb0ELb0ELb0ELb0ELb0ELb0ELb1ELb1EEEvNS_16Flash_fwd_paramsE --------------------------
	.section	.nv.shared._ZN5flash24flash_fwd_splitkv_kernelI23Flash_fwd_kernel_traitsILi192ELi64ELi64ELi4ELb0ELb0EN7cutlass6half_tE19Flash_kernel_traitsILi192ELi64ELi64ELi4ES3_EELb0ELb0ELb0ELb0ELb0ELb0ELb1ELb1EEEvNS_16Flash_fwd_paramsE,"aw",@nobits
	.sectionflags	@""
	.align	16


//--------------------- .nv.shared._ZN5flash24flash_fwd_splitkv_kernelI23Flash_fwd_kernel_traitsILi192ELi64ELi64ELi4ELb0ELb0EN7cutlass6half_tE19Flash_kernel_traitsILi192ELi64ELi64ELi4ES3_EELb0ELb0ELb0ELb0ELb0ELb1ELb1ELb1EEEvNS_16Flash_fwd_paramsE --------------------------
	.section	.nv.shared._ZN5flash24flash_fwd_splitkv_kernelI23Flash_fwd_kernel_traitsILi192ELi64ELi64ELi4ELb0ELb0EN7cutlass6half_tE19Flash_kernel_traitsILi192ELi64ELi64ELi4ES3_EELb0ELb0ELb0ELb0ELb0ELb1ELb1ELb1EEEvNS_16Flash_fwd_paramsE,"aw",@nobits
	.sectionflags	@""
	.align	16


//--------------------- .nv.shared._ZN5flash24flash_fwd_splitkv_kernelI23Flash_fwd_kernel_traitsILi192ELi64ELi64ELi4ELb0ELb0EN7cutlass6half_tE19Flash_kernel_traitsILi192ELi64ELi64ELi4ES3_EELb0ELb1ELb0ELb0ELb0ELb0ELb0ELb0EEEvNS_16Flash_fwd_paramsE --------------------------
	.section	.nv.shared._ZN5flash24flash_fwd_splitkv_kernelI23Flash_fwd_kernel_traitsILi192ELi64ELi64ELi4ELb0ELb0EN7cutlass6half_tE19Flash_kernel_traitsILi192ELi64ELi64ELi4ES3_EELb0ELb1ELb0ELb0ELb0ELb0ELb0ELb0EEEvNS_16Flash_fwd_paramsE,"aw",@nobits
	.sectionflags	@""
	.align	16


//--------------------- .nv.shared._ZN5flash24flash_fwd_splitkv_kernelI23Flash_fwd_kernel_traitsILi192ELi64ELi64ELi4ELb0ELb0EN7cutlass6half_tE19Flash_kernel_traitsILi192ELi64ELi64ELi4ES3_EELb0ELb1ELb0ELb0ELb0ELb1ELb0ELb0EEEvNS_16Flash_fwd_paramsE --------------------------
	.section	.nv.shared._ZN5flash24flash_fwd_splitkv_kernelI23Flash_fwd_kernel_traitsILi192ELi64ELi64ELi4ELb0ELb0EN7cutlass6half_tE19Flash_kernel_traitsILi192ELi64ELi64ELi4ES3_EELb0ELb1ELb0ELb0ELb0ELb1ELb0ELb0EEEvNS_16Flash_fwd_paramsE,"aw",@nobits
	.sectionflags	@""
	.align	16


//--------------------- .nv.shared._ZN5flash24flash_fwd_splitkv_kernelI23Flash_fwd_kernel_traitsILi192ELi64ELi64ELi4ELb0ELb0EN7cutlass6half_tE19Flash_kernel_traitsILi192ELi64ELi64ELi4ES3_EELb0ELb1ELb0ELb0ELb0ELb0ELb0ELb1EEEvNS_16Flash_fwd_paramsE --------------------------
	.section	.nv.shared._ZN5flash24flash_fwd_splitkv_kernelI23Flash_fwd_kernel_traitsILi192ELi64ELi64ELi4ELb0ELb0EN7cutlass6half_tE19Flash_kernel_traitsILi192ELi64ELi64ELi4ES3_EELb0ELb1ELb0ELb0ELb0ELb0ELb0ELb1EEEvNS_16Flash_fwd_paramsE,"aw",@nobits
	.sectionflags	@""
	.align	16


//--------------------- .nv.shared._ZN5flash24flash_fwd_splitkv_kernelI23Flash_fwd_kernel_traitsILi192ELi64ELi64ELi4ELb0ELb0EN7cutlass6half_tE19Flash_kernel_traitsILi192ELi64ELi64ELi4ES3_EELb0ELb1ELb0ELb0ELb0ELb1ELb0ELb1EEEvNS_16Flash_fwd_paramsE --------------------------
	.section	.nv.shared._ZN5flash24flash_fwd_splitkv_kernelI23Flash_fwd_kernel_traitsILi192ELi64ELi64ELi4ELb0ELb0EN7cutlass6half_tE19Flash_kernel_traitsILi192ELi64ELi64ELi4ES3_EELb0ELb1ELb0ELb0ELb0ELb1ELb0ELb1EEEvNS_16Flash_fwd_paramsE,"aw",@nobits
	.sectionflags	@""
	.align	16


//--------------------- .nv.shared._ZN5flash24flash_fwd_splitkv_kernelI23Flash_fwd_kernel_traitsILi192ELi64ELi64ELi4ELb0ELb0EN7cutlass6half_tE19Flash_kernel_traitsILi192ELi64ELi64ELi4ES3_EELb0ELb1ELb0ELb0ELb0ELb0ELb1ELb0EEEvNS_16Flash_fwd_paramsE --------------------------
	.section	.nv.shared._ZN5flash24flash_fwd_splitkv_kernelI23Flash_fwd_kernel_traitsILi192ELi64ELi64ELi4ELb0ELb0EN7cutlass6half_tE19Flash_kernel_traitsILi192ELi64ELi64ELi4ES3_EELb0ELb1ELb0ELb0ELb0ELb0ELb1ELb0EEEvNS_16Flash_fwd_paramsE,"aw",@nobits
	.sectionflags	@""
	.align	16


//--------------------- .nv.shared._ZN5flash24flash_fwd_splitkv_kernelI23Flash_fwd_kernel_traitsILi192ELi64ELi64ELi4ELb0ELb0EN7cutlass6half_tE19Flash_kernel_traitsILi192ELi64ELi64ELi4ES3_EELb0ELb1ELb0ELb0ELb0ELb1ELb1ELb0EEEvNS_16Flash_fwd_paramsE --------------------------
	.section	.nv.shared._ZN5flash24flash_fwd_splitkv_kernelI23Flash_fwd_kernel_traitsILi192ELi64ELi64ELi4ELb0ELb0EN7cutlass6half_tE19Flash_kernel_traitsILi192ELi64ELi64ELi4ES3_EELb0ELb1ELb0ELb0ELb0ELb1ELb1ELb0EEEvNS_16Flash_fwd_paramsE,"aw",@nobits
	.sectionflags	@""
	.align	16


//--------------------- .nv.shared._ZN5flash24flash_fwd_splitkv_kernelI23Flash_fwd_kernel_traitsILi192ELi64ELi64ELi4ELb0ELb0EN7cutlass6half_tE19Flash_kernel_traitsILi192ELi64ELi64ELi4ES3_EELb0ELb1ELb0ELb0ELb0ELb0ELb1ELb1EEEvNS_16Flash_fwd_paramsE --------------------------
	.section	.nv.shared._ZN5flash24flash_fwd_splitkv_kernelI23Flash_fwd_kernel_traitsILi192ELi64ELi64ELi4ELb0ELb0EN7cutlass6half_tE19Flash_kernel_traitsILi192ELi64ELi64ELi4ES3_EELb0ELb1ELb0ELb0ELb0ELb0ELb1ELb1EEEvNS_16Flash_fwd_paramsE,"aw",@nobits
	.sectionflags	@""
	.align	16


//--------------------- .nv.shared._ZN5flash24flash_fwd_splitkv_kernelI23Flash_fwd_kernel_traitsILi192ELi64ELi64ELi4ELb0ELb0EN7cutlass6half_tE19Flash_kernel_traitsILi192ELi64ELi64ELi4ES3_EELb0ELb1ELb0ELb0ELb0ELb1ELb1ELb1EEEvNS_16Flash_fwd_paramsE --------------------------
	.section	.nv.shared._ZN5flash24flash_fwd_splitkv_kernelI23Flash_fwd_kernel_traitsILi192ELi64ELi64ELi4ELb0ELb0EN7cutlass6half_tE19Flash_kernel_traitsILi192ELi64ELi64ELi4ES3_EELb0ELb1ELb0ELb0ELb0ELb1ELb1ELb1EEEvNS_16Flash_fwd_paramsE,"aw",@nobits
	.sectionflags	@""
	.align	16


//--------------------- .nv.shared._ZN5flash24flash_fwd_splitkv_kernelI23Flash_fwd_kernel_traitsILi192ELi64ELi64ELi4ELb0ELb0EN7cutlass6half_tE19Flash_kernel_traitsILi192ELi64ELi64ELi4ES3_EELb0ELb0ELb0ELb0ELb1ELb0ELb0ELb0EEEvNS_16Flash_fwd_paramsE --------------------------
	.section	.nv.shared._ZN5flash24flash_fwd_splitkv_kernelI23Flash_fwd_kernel_traitsILi192ELi64ELi64ELi4ELb0ELb0EN7cutlass6half_tE19Flash_kernel_traitsILi192ELi64ELi64ELi4ES3_EELb0ELb0ELb0ELb0ELb1ELb0ELb0ELb0EEEvNS_16Flash_fwd_paramsE,"aw",@nobits
	.sectionflags	@""
	.align	16


//--------------------- .nv.shared._ZN5flash24flash_fwd_splitkv_kernelI23Flash_fwd_kernel_traitsILi192ELi64ELi64ELi4ELb0ELb0EN7cutlass6half_tE19Flash_kernel_traitsILi192ELi64ELi64ELi4ES3_EELb0ELb0ELb0ELb0ELb1ELb1ELb0ELb0EEEvNS_16Flash_fwd_paramsE --------------------------
	.section	.nv.shared._ZN5flash24flash_fwd_splitkv_kernelI23Flash_fwd_kernel_traitsILi192ELi64ELi64ELi4ELb0ELb0EN7cutlass6half_tE19Flash_kernel_traitsILi192ELi64ELi64ELi4ES3_EELb0ELb0ELb0ELb0ELb1ELb1ELb0ELb0EEEvNS_16Flash_fwd_paramsE,"aw",@nobits
	.sectionflags	@""
	.align	16


//--------------------- .nv.shared._ZN5flash24flash_fwd_splitkv_kernelI23Flash_fwd_kernel_traitsILi192ELi64ELi64ELi4ELb0ELb0EN7cutlass6half_tE19Flash_kernel_traitsILi192ELi64ELi64ELi4ES3_EELb0ELb0ELb1ELb0ELb0ELb0ELb0ELb0EEEvNS_16Flash_fwd_paramsE --------------------------
	.section	.nv.shared._ZN5flash24flash_fwd_splitkv_kernelI23Flash_fwd_kernel_traitsILi192ELi64ELi64ELi4ELb0ELb0EN7cutlass6half_tE19Flash_kernel_traitsILi192ELi64ELi64ELi4ES3_EELb0ELb0ELb1ELb0ELb0ELb0ELb0ELb0EEEvNS_16Flash_fwd_paramsE,"aw",@nobits
	.sectionflags	@""
	.align	16


//--------------------- .nv.shared._ZN5flash24flash_fwd_splitkv_kernelI23Flash_fwd_kernel_traitsILi192ELi64ELi64ELi4ELb0ELb0EN7cutlass6half_tE19Flash_kernel_traitsILi192ELi64ELi64ELi4ES3_EELb0ELb0ELb1ELb0ELb0ELb1ELb0ELb0EEEvNS_16Flash_fwd_paramsE --------------------------
	.section	.nv.shared._ZN5flash24flash_fwd_splitkv_kernelI23Flash_fwd_kernel_traitsILi192ELi64ELi64ELi4ELb0ELb0EN7cutlass6half_tE19Flash_kernel_traitsILi192ELi64ELi64ELi4ES3_EELb0ELb0ELb1ELb0ELb0ELb1ELb0ELb0EEEvNS_16Flash_fwd_paramsE,"aw",@nobits
	.sectionflags	@""
	.align	16


//--------------------- .nv.shared._ZN5flash24flash_fwd_splitkv_kernelI23Flash_fwd_kernel_traitsILi192ELi64ELi64ELi4ELb0ELb0EN7cutlass6half_tE19Flash_kernel_traitsILi192ELi64ELi64ELi4ES3_EELb0ELb0ELb0ELb0ELb1ELb0ELb0ELb1EEEvNS_16Flash_fwd_paramsE --------------------------
	.section	.nv.shared._ZN5flash24flash_fwd_splitkv_kernelI23Flash_fwd_kernel_traitsILi192ELi64ELi64ELi4ELb0ELb0EN7cutlass6half_tE19Flash_kernel_traitsILi192ELi64ELi64ELi4ES3_EELb0ELb0ELb0ELb0ELb1ELb0ELb0ELb1EEEvNS_16Flash_fwd_paramsE,"aw",@nobits
	.sectionflags	@""
	.align	16


//--------------------- .nv.shared._ZN5flash24flash_fwd_splitkv_kernelI23Flash_fwd_kernel_traitsILi192ELi64ELi64ELi4ELb0ELb0EN7cutlass6half_tE19Flash_kernel_traitsILi192ELi64ELi64ELi4ES3_EELb0ELb0ELb0ELb0ELb1ELb1ELb0ELb1EEEvNS_16Flash_fwd_paramsE --------------------------
	.section	.nv.shared._ZN5flash24flash_fwd_splitkv_kernelI23Flash_fwd_kernel_traitsILi192ELi64ELi64ELi4ELb0ELb0EN7cutlass6half_tE19Flash_kernel_traitsILi192ELi64ELi64ELi4ES3_EELb0ELb0ELb0ELb0ELb1ELb1ELb0ELb1EEEvNS_16Flash_fwd_paramsE,"aw",@nobits
	.sectionflags	@""
	.align	16


//--------------------- .nv.shared._ZN5flash24flash_fwd_splitkv_kernelI23Flash_fwd_kernel_traitsILi192ELi64ELi64ELi4ELb0ELb0EN7cutlass6half_tE19Flash_kernel_traitsILi192ELi64ELi64ELi4ES3_EELb0ELb0ELb1ELb0ELb0ELb0ELb0ELb1EEEvNS_16Flash_fwd_paramsE --------------------------
	.section	.nv.shared._ZN5flash24flash_fwd_splitkv_kernelI23Flash_fwd_kernel_traitsILi192ELi64ELi64ELi4ELb0ELb0EN7cutlass6half_tE19Flash_kernel_traitsILi192ELi64ELi64ELi4ES3_EELb0ELb0ELb1ELb0ELb0ELb0ELb0ELb1EEEvNS_16Flash_fwd_paramsE,"aw",@nobits
	.sectionflags	@""
	.align	16


//--------------------- .nv.shared._ZN5flash24flash_fwd_splitkv_kernelI23Flash_fwd_kernel_traitsILi192ELi64ELi64ELi4ELb0ELb0EN7cutlass6half_tE19Flash_kernel_traitsILi192ELi64ELi64ELi4ES3_EELb0ELb0ELb1ELb0ELb0ELb1ELb0ELb1EEEvNS_16Flash_fwd_paramsE --------------------------
	.section	.nv.shared._ZN5flash24flash_fwd_splitkv_kernelI23Flash_fwd_kernel_traitsILi192ELi64ELi64ELi4ELb0ELb0EN7cutlass6half_tE19Flash_kernel_traitsILi192ELi64ELi64ELi4ES3_EELb0ELb0ELb1ELb0ELb0ELb1ELb0ELb1EEEvNS_16Flash_fwd_paramsE,"aw",@nobits
	.sectionflags	@""
	.align	16


//--------------------- .nv.shared._ZN5flash24flash_fwd_splitkv_kernelI23Flash_fwd_kernel_traitsILi192ELi64ELi64ELi4ELb0ELb0EN7cutlass6half_tE19Flash_kernel_traitsILi192ELi64ELi64ELi4ES3_EELb0ELb0ELb0ELb0ELb1ELb0ELb1ELb0EEEvNS_16Flash_fwd_paramsE --------------------------
	.section	.nv.shared._ZN5flash24flash_fwd_splitkv_kernelI23Flash_fwd_kernel_traitsILi192ELi64ELi64ELi4ELb0ELb0EN7cutlass6half_tE19Flash_kernel_traitsILi192ELi64ELi64ELi4ES3_EELb0ELb0ELb0ELb0ELb1ELb0ELb1ELb0EEEvNS_16Flash_fwd_paramsE,"aw",@nobits
	.sectionflags	@""
	.align	16


//--------------------- .nv.shared._ZN5flash24flash_fwd_splitkv_kernelI23Flash_fwd_kernel_traitsILi192ELi64ELi64ELi4ELb0ELb0EN7cutlass6half_tE19Flash_kernel_traitsILi192ELi64ELi64ELi4ES3_EELb0ELb0ELb0ELb0ELb1ELb1ELb1ELb0EEEvNS_16Flash_fwd_paramsE --------------------------
	.section	.nv.shared._ZN5flash24flash_fwd_splitkv_kernelI23Flash_fwd_kernel_traitsILi192ELi64ELi64ELi4ELb0ELb0EN7cutlass6half_tE19Flash_kernel_traitsILi192ELi64ELi64ELi4ES3_EELb0ELb0ELb0ELb0ELb1ELb1ELb1ELb0EEEvNS_16Flash_fwd_paramsE,"aw",@nobits
	.sectionflags	@""
	.align	16


//--------------------- .nv.shared._ZN5flash24flash_fwd_splitkv_kernelI23Flash_fwd_kernel_traitsILi192ELi64ELi64ELi4ELb0ELb0EN7cutlass6half_tE19Flash_kernel_traitsILi192ELi64ELi64ELi4ES3_EELb0ELb0ELb1ELb0ELb0ELb0ELb1ELb0EEEvNS_16Flash_fwd_paramsE --------------------------
	.section	.nv.shared._ZN5flash24flash_fwd_splitkv_kernelI23Flash_fwd_kernel_traitsILi192ELi64ELi64ELi4ELb0ELb0EN7cutlass6half_tE19Flash_kernel_traitsILi192ELi64ELi64ELi4ES3_EELb0ELb0ELb1ELb0ELb0ELb0ELb1ELb0EEEvNS_16Flash_fwd_paramsE,"aw",@nobits
	.sectionflags	@""
	.align	16


//--------------------- .nv.shared._ZN5flash24flash_fwd_splitkv_kernelI23Flash_fwd_kernel_traitsILi192ELi64ELi64ELi4ELb0ELb0EN7cutlass6half_tE19Flash_kernel_traitsILi192ELi64ELi64ELi4ES3_EELb0ELb0ELb1ELb0ELb0ELb1ELb1ELb0EEEvNS_16Flash_fwd_paramsE --------------------------
	.section	.nv.shared._ZN5flash24flash_fwd_splitkv_kernelI23Flash_fwd_kernel_traitsILi192ELi64ELi64ELi4ELb0ELb0EN7cutlass6half_tE19Flash_kernel_traitsILi192ELi64ELi64ELi4ES3_EELb0ELb0ELb1ELb0ELb0ELb1ELb1ELb0EEEvNS_16Flash_fwd_paramsE,"aw",@nobits
	.sectionflags	@""
	.align	16


//--------------------- .nv.shared._ZN5flash24flash_fwd_splitkv_kernelI23Flash_fwd_kernel_traitsILi192ELi64ELi64ELi4ELb0ELb0EN7cutlass6half_tE19Flash_kernel_traitsILi192ELi64ELi64ELi4ES3_EELb0ELb0ELb0ELb0ELb1ELb0ELb1ELb1EEEvNS_16Flash_fwd_paramsE --------------------------
	.section	.nv.shared._ZN5flash24flash_fwd_splitkv_kernelI23Flash_fwd_kernel_traitsILi192ELi64ELi64ELi4ELb0ELb0EN7cutlass6half_tE19Flash_kernel_traitsILi192ELi64ELi64ELi4ES3_EELb0ELb0ELb0ELb0ELb1ELb0ELb1ELb1EEEvNS_16Flash_fwd_paramsE,"aw",@nobits
	.sectionflags	@""
	.align	16


//--------------------- .nv.shared._ZN5flash24flash_fwd_splitkv_kernelI23Flash_fwd_kernel_traitsILi192ELi64ELi64ELi4ELb0ELb0EN7cutlass6half_tE19Flash_kernel_traitsILi192ELi64ELi64ELi4ES3_EELb0ELb0ELb0ELb0ELb1ELb1ELb1ELb1EEEvNS_16Flash_fwd_paramsE --------------------------
	.section	.nv.shared._ZN5flash24flash_fwd_splitkv_kernelI23Flash_fwd_kernel_traitsILi192ELi64ELi64ELi4ELb0ELb0EN7cutlass6half_tE19Flash_kernel_traitsILi192ELi64ELi64ELi4ES3_EELb0ELb0ELb0ELb0ELb1ELb1ELb1ELb1EEEvNS_16Flash_fwd_paramsE,"aw",@nobits
	.sectionflags	@""
	.align	16


//--------------------- .nv.shared._ZN5flash24flash_fwd_splitkv_kernelI23Flash_fwd_kernel_traitsILi192ELi64ELi64ELi4ELb0ELb0EN7cutlass6half_tE19Flash_kernel_traitsILi192ELi64ELi64ELi4ES3_EELb0ELb0ELb1ELb0ELb0ELb0ELb1ELb1EEEvNS_16Flash_fwd_paramsE --------------------------
	.section	.nv.shared._ZN5flash24flash_fwd_splitkv_kernelI23Flash_fwd_kernel_traitsILi192ELi64ELi64ELi4ELb0ELb0EN7cutlass6half_tE19Flash_kernel_traitsILi192ELi64ELi64ELi4ES3_EELb0ELb0ELb1ELb0ELb0ELb0ELb1ELb1EEEvNS_16Flash_fwd_paramsE,"aw",@nobits
	.sectionflags	@""
	.align	16


//--------------------- .nv.shared._ZN5flash24flash_fwd_splitkv_kernelI23Flash_fwd_kernel_traitsILi192ELi64ELi64ELi4ELb0ELb0EN7cutlass6half_tE19Flash_kernel_traitsILi192ELi64ELi64ELi4ES3_EELb0ELb0ELb1ELb0ELb0ELb1ELb1ELb1EEEvNS_16Flash_fwd_paramsE --------------------------
	.section	.nv.shared._ZN5flash24flash_fwd_splitkv_kernelI23Flash_fwd_kernel_traitsILi192ELi64ELi64ELi4ELb0ELb0EN7cutlass6half_tE19Flash_kernel_traitsILi192ELi64ELi64ELi4ES3_EELb0ELb0ELb1ELb0ELb0ELb1ELb1ELb1EEEvNS_16Flash_fwd_paramsE,"aw",@nobits
	.sectionflags	@""
	.align	16


//--------------------- .nv.shared._ZN5flash24flash_fwd_splitkv_kernelI23Flash_fwd_kernel_traitsILi192ELi64ELi64ELi4ELb0ELb0EN7cutlass6half_tE19Flash_kernel_traitsILi192ELi64ELi64ELi4ES3_EELb0ELb1ELb0ELb0ELb1ELb0ELb0ELb0EEEvNS_16Flash_fwd_paramsE --------------------------
	.section	.nv.shared._ZN5flash24flash_fwd_splitkv_kernelI23Flash_fwd_kernel_traitsILi192ELi64ELi64ELi4ELb0ELb0EN7cutlass6half_tE19Flash_kernel_traitsILi192ELi64ELi64ELi4ES3_EELb0ELb1ELb0ELb0ELb1ELb0ELb0ELb0EEEvNS_16Flash_fwd_paramsE,"aw",@nobits
	.sectionflags	@""
	.align	16


//--------------------- .nv.shared._ZN5flash24flash_fwd_splitkv_kernelI23Flash_fwd_kernel_traitsILi192ELi64ELi64ELi4ELb0ELb0EN7cutlass6half_tE19Flash_kernel_traitsILi192ELi64ELi64ELi4ES3_EELb0ELb1ELb0ELb0ELb1ELb1ELb0ELb0EEEvNS_16Flash_fwd_paramsE --------------------------
	.section	.nv.shared._ZN5flash24flash_fwd_splitkv_kernelI23Flash_fwd_kernel_traitsILi192ELi64ELi64ELi4ELb0ELb0EN7cutlass6half_tE19Flash_kernel_traitsILi192ELi64ELi64ELi4ES3_EELb0ELb1ELb0ELb0ELb1ELb1ELb0ELb0EEEvNS_16Flash_fwd_paramsE,"aw",@nobits
	.sectionflags	@""
	.align	16


//--------------------- .nv.shared._ZN5flash24flash_fwd_splitkv_kernelI23Flash_fwd_kernel_traitsILi192ELi64ELi64ELi4ELb0ELb0EN7cutlass6half_tE19Flash_kernel_traitsILi192ELi64ELi64ELi4ES3_EELb0ELb1ELb1ELb0ELb0ELb0ELb0ELb0EEEvNS_16Flash_fwd_paramsE --------------------------
	.section	.nv.shared._ZN5flash24flash_fwd_splitkv_kernelI23Flash_fwd_kernel_traitsILi192ELi64ELi64ELi4ELb0ELb0EN7cutlass6half_tE19Flash_kernel_traitsILi192ELi64ELi64ELi4ES3_EELb0ELb1ELb1ELb0ELb0ELb0ELb0ELb0EEEvNS_16Flash_fwd_paramsE,"aw",@nobits
	.sectionflags	@""
	.align	16


//--------------------- .nv.shared._ZN5flash24flash_fwd_splitkv_kernelI23Flash_fwd_kernel_traitsILi192ELi64ELi64ELi4ELb0ELb0EN7cutlass6half_tE19Flash_kernel_traitsILi192ELi64ELi64ELi4ES3_EELb0ELb1ELb1ELb0ELb0ELb1ELb0ELb0EEEvNS_16Flash_fwd_paramsE --------------------------
	.section	.nv.shared._ZN5flash24flash_fwd_splitkv_kernelI23Flash_fwd_kernel_traitsILi192ELi64ELi64ELi4ELb0ELb0EN7cutlass6half_tE19Flash_kernel_traitsILi192ELi64ELi64ELi4ES3_EELb0ELb1ELb1ELb0ELb0ELb1ELb0ELb0EEEvNS_16Flash_fwd_paramsE,"aw",@nobits
	.sectionflags	@""
	.align	16


//--------------------- .nv.shared._ZN5flash24flash_fwd_splitkv_kernelI23Flash_fwd_kernel_traitsILi192ELi64ELi64ELi4ELb0ELb0EN7cutlass6half_tE19Flash_kernel_traitsILi192ELi64ELi64ELi4ES3_EELb0ELb1ELb0ELb0ELb1ELb0ELb0ELb1EEEvNS_16Flash_fwd_paramsE --------------------------
	.section	.nv.shared._ZN5flash24flash_fwd_splitkv_kernelI23Flash_fwd_kernel_traitsILi192ELi64ELi64ELi4ELb0ELb0EN7cutlass6half_tE19Flash_kernel_traitsILi192ELi64ELi64ELi4ES3_EELb0ELb1ELb0ELb0ELb1ELb0ELb0ELb1EEEvNS_16Flash_fwd_paramsE,"aw",@nobits
	.sectionflags	@""
	.align	16


//--------------------- .nv.shared._ZN5flash24flash_fwd_splitkv_kernelI23Flash_fwd_kernel_traitsILi192ELi64ELi64ELi4ELb0ELb0EN7cutlass6half_tE19Flash_kernel_traitsILi192ELi64ELi64ELi4ES3_EELb0ELb1ELb0ELb0ELb1ELb1ELb0ELb1EEEvNS_16Flash_fwd_paramsE --------------------------
	.section	.nv.shared._ZN5flash24flash_fwd_splitkv_kernelI23Flash_fwd_kernel_traitsILi192ELi64ELi64ELi4ELb0ELb0EN7cutlass6half_tE19Flash_kernel_traitsILi192ELi64ELi64ELi4ES3_EELb0ELb1ELb0ELb0ELb1ELb1ELb0ELb1EEEvNS_16Flash_fwd_paramsE,"aw",@nobits
	.sectionflags	@""
	.align	16


//--------------------- .nv.shared._ZN5flash24flash_fwd_splitkv_kernelI23Flash_fwd_kernel_traitsILi192ELi64ELi64ELi4ELb0ELb0EN7cutlass6half_tE19Flash_kernel_traitsILi192ELi64ELi64ELi4ES3_EELb0ELb1ELb1ELb0ELb0ELb0ELb0ELb1EEEvNS_16Flash_fwd_paramsE --------------------------
	.section	.nv.shared._ZN5flash24flash_fwd_splitkv_kernelI23Flash_fwd_kernel_traitsILi192ELi64ELi64ELi4ELb0ELb0EN7cutlass6half_tE19Flash_kernel_traitsILi192ELi64ELi64ELi4ES3_EELb0ELb1ELb1ELb0ELb0ELb0ELb0ELb1EEEvNS_16Flash_fwd_paramsE,"aw",@nobits
	.sectionflags	@""
	.align	16


//--------------------- .nv.shared._ZN5flash24flash_fwd_splitkv_kernelI23Flash_fwd_kernel_traitsILi192ELi64ELi64ELi4ELb0ELb0EN7cutlass6half_tE19Flash_kernel_traitsILi192ELi64ELi64ELi4ES3_EELb0ELb1ELb1ELb0ELb0ELb1ELb0ELb1EEEvNS_16Flash_fwd_paramsE --------------------------
	.section	.nv.shared._ZN5flash24flash_fwd_splitkv_kernelI23Flash_fwd_kernel_traitsILi192ELi64ELi64ELi4ELb0ELb0EN7cutlass6half_tE19Flash_kernel_traitsILi192ELi64ELi64ELi4ES3_EELb0ELb1ELb1ELb0ELb0ELb1ELb0ELb1EEEvNS_16Flash_fwd_paramsE,"aw",@nobits
	.sectionflags	@""
	.align	16


//--------------------- .nv.shared._ZN5flash24flash_fwd_splitkv_kernelI23Flash_fwd_kernel_traitsILi192ELi64ELi64ELi4ELb0ELb0EN7cutlass6half_tE19Flash_kernel_traitsILi192ELi64ELi64ELi4ES3_EELb0ELb1ELb0ELb0ELb1ELb0ELb1ELb0EEEvNS_16Flash_fwd_paramsE --------------------------
	.section	.nv.shared._ZN5flash24flash_fwd_splitkv_kernelI23Flash_fwd_kernel_traitsILi192ELi64ELi64ELi4ELb0ELb0EN7cutlass6half_tE19Flash_kernel_traitsILi192ELi64ELi64ELi4ES3_EELb0ELb1ELb0ELb0ELb1ELb0ELb1ELb0EEEvNS_16Flash_fwd_paramsE,"aw",@nobits
	.sectionflags	@""
	.align	16


//--------------------- .nv.shared._ZN5flash24flash_fwd_splitkv_kernelI23Flash_fwd_kernel_traitsILi192ELi64ELi64ELi4ELb0ELb0EN7cutlass6half_tE19Flash_kernel_traitsILi192ELi64ELi64ELi4ES3_EELb0ELb1ELb0ELb0ELb1ELb1ELb1ELb0EEEvNS_16Flash_fwd_paramsE --------------------------
	.section	.nv.shared._ZN5flash24flash_fwd_splitkv_kernelI23Flash_fwd_kernel_traitsILi192ELi64ELi64ELi4ELb0ELb0EN7cutlass6half_tE19Flash_kernel_traitsILi192ELi64ELi64ELi4ES3_EELb0ELb1ELb0ELb0ELb1ELb1ELb1ELb0EEEvNS_16Flash_fwd_paramsE,"aw",@nobits
	.sectionflags	@""
	.align	16


//--------------------- .nv.shared._ZN5flash24flash_fwd_splitkv_kernelI23Flash_fwd_kernel_traitsILi192ELi64ELi64ELi4ELb0ELb0EN7cutlass6half_tE19Flash_kernel_traitsILi192ELi64ELi64ELi4ES3_EELb0ELb1ELb1ELb0ELb0ELb0ELb1ELb0EEEvNS_16Flash_fwd_paramsE --------------------------
	.section	.nv.shared._ZN5flash24flash_fwd_splitkv_kernelI23Flash_fwd_kernel_traitsILi192ELi64ELi64ELi4ELb0ELb0EN7cutlass6half_tE19Flash_kernel_traitsILi192ELi64ELi64ELi4ES3_EELb0ELb1ELb1ELb0ELb0ELb0ELb1ELb0EEEvNS_16Flash_fwd_paramsE,"aw",@nobits
	.sectionflags	@""
	.align	16


//--------------------- .nv.shared._ZN5flash24flash_fwd_splitkv_kernelI23Flash_fwd_kernel_traitsILi192ELi64ELi64ELi4ELb0ELb0EN7cutlass6half_tE19Flash_kernel_traitsILi192ELi64ELi64ELi4ES3_EELb0ELb1ELb1ELb0ELb0ELb1ELb1ELb0EEEvNS_16Flash_fwd_paramsE --------------------------
	.section	.nv.shared._ZN5flash24flash_fwd_splitkv_kernelI23Flash_fwd_kernel_traitsILi192ELi64ELi64ELi4ELb0ELb0EN7cutlass6half_tE19Flash_kernel_traitsILi192ELi64ELi64ELi4ES3_EELb0ELb1ELb1ELb0ELb0ELb1ELb1ELb0EEEvNS_16Flash_fwd_paramsE,"aw",@nobits
	.sectionflags	@""
	.align	16


//--------------------- .nv.shared._ZN5flash24flash_fwd_splitkv_kernelI23Flash_fwd_kernel_traitsILi192ELi64ELi64ELi4ELb0ELb0EN7cutlass6half_tE19Flash_kernel_traitsILi192ELi64ELi64ELi4ES3_EELb0ELb1ELb0ELb0ELb1ELb0ELb1ELb1EEEvNS_16Flash_fwd_paramsE --------------------------
	.section	.nv.shared._ZN5flash24flash_fwd_splitkv_kernelI23Flash_fwd_kernel_traitsILi192ELi64ELi64ELi4ELb0ELb0EN7cutlass6half_tE19Flash_kernel_traitsILi192ELi64ELi64ELi4ES3_EELb0ELb1ELb0ELb0ELb1ELb0ELb1ELb1EEEvNS_16Flash_fwd_paramsE,"aw",@nobits
	.sectionflags	@""
	.align	16


//--------------------- .nv.shared._ZN5flash24flash_fwd_splitkv_kernelI23Flash_fwd_kernel_traitsILi192ELi64ELi64ELi4ELb0ELb0EN7cutlass6half_tE19Flash_kernel_traitsILi192ELi64ELi64ELi4ES3_EELb0ELb1ELb0ELb0ELb1ELb1ELb1ELb1EEEvNS_16Flash_fwd_paramsE --------------------------
	.section	.nv.shared._ZN5flash24flash_fwd_splitkv_kernelI23Flash_fwd_kernel_traitsILi192ELi64ELi64ELi4ELb0ELb0EN7cutlass6half_tE19Flash_kernel_traitsILi192ELi64ELi64ELi4ES3_EELb0ELb1ELb0ELb0ELb1ELb1ELb1ELb1EEEvNS_16Flash_fwd_paramsE,"aw",@nobits
	.sectionflags	@""
	.align	16


//--------------------- .nv.shared._ZN5flash24flash_fwd_splitkv_kernelI23Flash_fwd_kernel_traitsILi192ELi64ELi64ELi4ELb0ELb0EN7cutlass6half_tE19Flash_kernel_traitsILi192ELi64ELi64ELi4ES3_EELb0ELb1ELb1ELb0ELb0ELb0ELb1ELb1EEEvNS_16Flash_fwd_paramsE --------------------------
	.section	.nv.shared._ZN5flash24flash_fwd_splitkv_kernelI23Flash_fwd_kernel_traitsILi192ELi64ELi64ELi4ELb0ELb0EN7cutlass6half_tE19Flash_kernel_traitsILi192ELi64ELi64ELi4ES3_EELb0ELb1ELb1ELb0ELb0ELb0ELb1ELb1EEEvNS_16Flash_fwd_paramsE,"aw",@nobits
	.sectionflags	@""
	.align	16


//--------------------- .nv.shared._ZN5flash24flash_fwd_splitkv_kernelI23Flash_fwd_kernel_traitsILi192ELi64ELi64ELi4ELb0ELb0EN7cutlass6half_tE19Flash_kernel_traitsILi192ELi64ELi64ELi4ES3_EELb0ELb1ELb1ELb0ELb0ELb1ELb1ELb1EEEvNS_16Flash_fwd_paramsE --------------------------
	.section	.nv.shared._ZN5flash24flash_fwd_splitkv_kernelI23Flash_fwd_kernel_traitsILi192ELi64ELi64ELi4ELb0ELb0EN7cutlass6half_tE19Flash_kernel_traitsILi192ELi64ELi64ELi4ES3_EELb0ELb1ELb1ELb0ELb0ELb1ELb1ELb1EEEvNS_16Flash_fwd_paramsE,"aw",@nobits
	.sectionflags	@""
	.align	16
